	.target	sm_100a

	.elftype	@"ET_EXEC"


//--------------------- .note.nv.tkinfo           --------------------------
	.section	.note.nv.tkinfo,"",@"SHT_NOTE"
	.sectionflags	@"SHF_NOTE_NV_TKINFO"
	.tkinfo
        /*0018*/ 	.word	0x00000002
        /*0030*/ 	.string	""
        /*0030*/ 	.string	"ptxas"
        /*0030*/ 	.string	"Cuda compilation tools, release 13.0, V13.0.88"
        /*0030*/ 	.string	"Build cuda_13.0.r13.0/compiler.36424714_0"
        /*0030*/ 	.string	"-arch sm_100a -m 64 "



//--------------------- .note.nv.cuinfo           --------------------------
	.section	.note.nv.cuinfo,"",@"SHT_NOTE"
	.sectionflags	@"SHF_NOTE_NV_CUINFO"
        /*0018*/ 	.short	0x0002
        /*001a*/ 	.short	0x0064
        /*001c*/ 	.short	0x0082
	.zero		2


//--------------------- .nv.info                  --------------------------
	.section	.nv.info,"",@"SHT_CUDA_INFO"
	.align	4


	//----- nvinfo : EIATTR_REGCOUNT
	.align		4
        /*0000*/ 	.byte	0x04, 0x2f
        /*0002*/ 	.short	(.L_41 - .L_40)
	.align		4
.L_40:
        /*0004*/ 	.word	index@(_Z35group_norm_nhwc_fwd_one_pass_kernelI11Fp32IOFp16WLi512ELi80ELi640EEv26Group_norm_nhwc_fwd_params)
        /*0008*/ 	.word	0x00000060


	//----- nvinfo : EIATTR_FRAME_SIZE
	.align		4
.L_41:
        /*000c*/ 	.byte	0x04, 0x11
        /*000e*/ 	.short	(.L_43 - .L_42)
	.align		4
.L_42:
        /*0010*/ 	.word	index@(_Z35group_norm_nhwc_fwd_one_pass_kernelI11Fp32IOFp16WLi512ELi80ELi640EEv26Group_norm_nhwc_fwd_params)
        /*0014*/ 	.word	0x00000000


	//----- nvinfo : EIATTR_REGCOUNT
	.align		4
.L_43:
        /*0018*/ 	.byte	0x04, 0x2f
        /*001a*/ 	.short	(.L_45 - .L_44)
	.align		4
.L_44:
        /*001c*/ 	.word	index@(_Z35group_norm_nhwc_fwd_one_pass_kernelI11Fp32IOFp16WLi256ELi80ELi640EEv26Group_norm_nhwc_fwd_params)
        /*0020*/ 	.word	0x00000056


	//----- nvinfo : EIATTR_FRAME_SIZE
	.align		4
.L_45:
        /*0024*/ 	.byte	0x04, 0x11
        /*0026*/ 	.short	(.L_47 - .L_46)
	.align		4
.L_46:
        /*0028*/ 	.word	index@(_Z35group_norm_nhwc_fwd_one_pass_kernelI11Fp32IOFp16WLi256ELi80ELi640EEv26Group_norm_nhwc_fwd_params)
        /*002c*/ 	.word	0x00000000


	//----- nvinfo : EIATTR_REGCOUNT
	.align		4
.L_47:
        /*0030*/ 	.byte	0x04, 0x2f
        /*0032*/ 	.short	(.L_49 - .L_48)
	.align		4
.L_48:
        /*0034*/ 	.word	index@(_Z35group_norm_nhwc_fwd_one_pass_kernelI11Fp32IOFp16WLi128ELi80ELi640EEv26Group_norm_nhwc_fwd_params)
        /*0038*/ 	.word	0x00000030


	//----- nvinfo : EIATTR_FRAME_SIZE
	.align		4
.L_49:
        /*003c*/ 	.byte	0x04, 0x11
        /*003e*/ 	.short	(.L_51 - .L_50)
	.align		4
.L_50:
        /*0040*/ 	.word	index@(_Z35group_norm_nhwc_fwd_one_pass_kernelI11Fp32IOFp16WLi128ELi80ELi640EEv26Group_norm_nhwc_fwd_params)
        /*0044*/ 	.word	0x00000000


	//----- nvinfo : EIATTR_REGCOUNT
	.align		4
.L_51:
        /*0048*/ 	.byte	0x04, 0x2f
        /*004a*/ 	.short	(.L_53 - .L_52)
	.align		4
.L_52:
        /*004c*/ 	.word	index@(_Z35group_norm_nhwc_fwd_one_pass_kernelI11Fp32IOFp16WLi64ELi80ELi640EEv26Group_norm_nhwc_fwd_params)
        /*0050*/ 	.word	0x0000002a


	//----- nvinfo : EIATTR_FRAME_SIZE
	.align		4
.L_53:
        /*0054*/ 	.byte	0x04, 0x11
        /*0056*/ 	.short	(.L_55 - .L_54)
	.align		4
.L_54:
        /*0058*/ 	.word	index@(_Z35group_norm_nhwc_fwd_one_pass_kernelI11Fp32IOFp16WLi64ELi80ELi640EEv26Group_norm_nhwc_fwd_params)
        /*005c*/ 	.word	0x00000000


	//----- nvinfo : EIATTR_REGCOUNT
	.align		4
.L_55:
        /*0060*/ 	.byte	0x04, 0x2f
        /*0062*/ 	.short	(.L_57 - .L_56)
	.align		4
.L_56:
        /*0064*/ 	.word	index@(_Z35group_norm_nhwc_fwd_one_pass_kernelI11Fp32IOBf16WLi512ELi80ELi640EEv26Group_norm_nhwc_fwd_params)
        /*0068*/ 	.word	0x00000060


	//----- nvinfo : EIATTR_FRAME_SIZE
	.align		4
.L_57:
        /*006c*/ 	.byte	0x04, 0x11
        /*006e*/ 	.short	(.L_59 - .L_58)
	.align		4
.L_58:
        /*0070*/ 	.word	index@(_Z35group_norm_nhwc_fwd_one_pass_kernelI11Fp32IOBf16WLi512ELi80ELi640EEv26Group_norm_nhwc_fwd_params)
        /*0074*/ 	.word	0x00000000


	//----- nvinfo : EIATTR_REGCOUNT
	.align		4
.L_59:
        /*0078*/ 	.byte	0x04, 0x2f
        /*007a*/ 	.short	(.L_61 - .L_60)
	.align		4
.L_60:
        /*007c*/ 	.word	index@(_Z35group_norm_nhwc_fwd_one_pass_kernelI11Fp32IOBf16WLi256ELi80ELi640EEv26Group_norm_nhwc_fwd_params)
        /*0080*/ 	.word	0x00000056


	//----- nvinfo : EIATTR_FRAME_SIZE
	.align		4
.L_61:
        /*0084*/ 	.byte	0x04, 0x11
        /*0086*/ 	.short	(.L_63 - .L_62)
	.align		4
.L_62:
        /*0088*/ 	.word	index@(_Z35group_norm_nhwc_fwd_one_pass_kernelI11Fp32IOBf16WLi256ELi80ELi640EEv26Group_norm_nhwc_fwd_params)
        /*008c*/ 	.word	0x00000000


	//----- nvinfo : EIATTR_REGCOUNT
	.align		4
.L_63:
        /*0090*/ 	.byte	0x04, 0x2f
        /*0092*/ 	.short	(.L_65 - .L_64)
	.align		4
.L_64:
        /*0094*/ 	.word	index@(_Z35group_norm_nhwc_fwd_one_pass_kernelI11Fp32IOBf16WLi128ELi80ELi640EEv26Group_norm_nhwc_fwd_params)
        /*0098*/ 	.word	0x00000030


	//----- nvinfo : EIATTR_FRAME_SIZE
	.align		4
.L_65:
        /*009c*/ 	.byte	0x04, 0x11
        /*009e*/ 	.short	(.L_67 - .L_66)
	.align		4
.L_66:
        /*00a0*/ 	.word	index@(_Z35group_norm_nhwc_fwd_one_pass_kernelI11Fp32IOBf16WLi128ELi80ELi640EEv26Group_norm_nhwc_fwd_params)
        /*00a4*/ 	.word	0x00000000


	//----- nvinfo : EIATTR_REGCOUNT
	.align		4
.L_67:
        /*00a8*/ 	.byte	0x04, 0x2f
        /*00aa*/ 	.short	(.L_69 - .L_68)
	.align		4
.L_68:
        /*00ac*/ 	.word	index@(_Z35group_norm_nhwc_fwd_one_pass_kernelI11Fp32IOBf16WLi64ELi80ELi640EEv26Group_norm_nhwc_fwd_params)
        /*00b0*/ 	.word	0x0000002a


	//----- nvinfo : EIATTR_FRAME_SIZE
	.align		4
.L_69:
        /*00b4*/ 	.byte	0x04, 0x11
        /*00b6*/ 	.short	(.L_71 - .L_70)
	.align		4
.L_70:
        /*00b8*/ 	.word	index@(_Z35group_norm_nhwc_fwd_one_pass_kernelI11Fp32IOBf16WLi64ELi80ELi640EEv26Group_norm_nhwc_fwd_params)
        /*00bc*/ 	.word	0x00000000


	//----- nvinfo : EIATTR_REGCOUNT
	.align		4
.L_71:
        /*00c0*/ 	.byte	0x04, 0x2f
        /*00c2*/ 	.short	(.L_73 - .L_72)
	.align		4
.L_72:
        /*00c4*/ 	.word	index@(_Z35group_norm_nhwc_fwd_one_pass_kernelI11Fp32IOFp32WLi512ELi80ELi640EEv26Group_norm_nhwc_fwd_params)
        /*00c8*/ 	.word	0x00000060


	//----- nvinfo : EIATTR_FRAME_SIZE
	.align		4
.L_73:
        /*00cc*/ 	.byte	0x04, 0x11
        /*00ce*/ 	.short	(.L_75 - .L_74)
	.align		4
.L_74:
        /*00d0*/ 	.word	index@(_Z35group_norm_nhwc_fwd_one_pass_kernelI11Fp32IOFp32WLi512ELi80ELi640EEv26Group_norm_nhwc_fwd_params)
        /*00d4*/ 	.word	0x00000000


	//----- nvinfo : EIATTR_REGCOUNT
	.align		4
.L_75:
        /*00d8*/ 	.byte	0x04, 0x2f
        /*00da*/ 	.short	(.L_77 - .L_76)
	.align		4
.L_76:
        /*00dc*/ 	.word	index@(_Z35group_norm_nhwc_fwd_one_pass_kernelI11Fp32IOFp32WLi256ELi80ELi640EEv26Group_norm_nhwc_fwd_params)
        /*00e0*/ 	.word	0x00000056


	//----- nvinfo : EIATTR_FRAME_SIZE
	.align		4
.L_77:
        /*00e4*/ 	.byte	0x04, 0x11
        /*00e6*/ 	.short	(.L_79 - .L_78)
	.align		4
.L_78:
        /*00e8*/ 	.word	index@(_Z35group_norm_nhwc_fwd_one_pass_kernelI11Fp32IOFp32WLi256ELi80ELi640EEv26Group_norm_nhwc_fwd_params)
        /*00ec*/ 	.word	0x00000000


	//----- nvinfo : EIATTR_REGCOUNT
	.align		4
.L_79:
        /*00f0*/ 	.byte	0x04, 0x2f
        /*00f2*/ 	.short	(.L_81 - .L_80)
	.align		4
.L_80:
        /*00f4*/ 	.word	index@(_Z35group_norm_nhwc_fwd_one_pass_kernelI11Fp32IOFp32WLi128ELi80ELi640EEv26Group_norm_nhwc_fwd_params)
        /*00f8*/ 	.word	0x00000030


	//----- nvinfo : EIATTR_FRAME_SIZE
	.align		4
.L_81:
        /*00fc*/ 	.byte	0x04, 0x11
        /*00fe*/ 	.short	(.L_83 - .L_82)
	.align		4
.L_82:
        /*0100*/ 	.word	index@(_Z35group_norm_nhwc_fwd_one_pass_kernelI11Fp32IOFp32WLi128ELi80ELi640EEv26Group_norm_nhwc_fwd_params)
        /*0104*/ 	.word	0x00000000


	//----- nvinfo : EIATTR_REGCOUNT
	.align		4
.L_83:
        /*0108*/ 	.byte	0x04, 0x2f
        /*010a*/ 	.short	(.L_85 - .L_84)
	.align		4
.L_84:
        /*010c*/ 	.word	index@(_Z35group_norm_nhwc_fwd_one_pass_kernelI11Fp32IOFp32WLi64ELi80ELi640EEv26Group_norm_nhwc_fwd_params)
        /*0110*/ 	.word	0x00000020


	//----- nvinfo : EIATTR_FRAME_SIZE
	.align		4
.L_85:
        /*0114*/ 	.byte	0x04, 0x11
        /*0116*/ 	.short	(.L_87 - .L_86)
	.align		4
.L_86:
        /*0118*/ 	.word	index@(_Z35group_norm_nhwc_fwd_one_pass_kernelI11Fp32IOFp32WLi64ELi80ELi640EEv26Group_norm_nhwc_fwd_params)
        /*011c*/ 	.word	0x00000000


	//----- nvinfo : EIATTR_REGCOUNT
	.align		4
.L_87:
        /*0120*/ 	.byte	0x04, 0x2f
        /*0122*/ 	.short	(.L_89 - .L_88)
	.align		4
.L_88:
        /*0124*/ 	.word	index@(_Z35group_norm_nhwc_fwd_one_pass_kernelI11Fp16IOFp16WLi512ELi80ELi640EEv26Group_norm_nhwc_fwd_params)
        /*0128*/ 	.word	0x00000060


	//----- nvinfo : EIATTR_FRAME_SIZE
	.align		4
.L_89:
        /*012c*/ 	.byte	0x04, 0x11
        /*012e*/ 	.short	(.L_91 - .L_90)
	.align		4
.L_90:
        /*0130*/ 	.word	index@(_Z35group_norm_nhwc_fwd_one_pass_kernelI11Fp16IOFp16WLi512ELi80ELi640EEv26Group_norm_nhwc_fwd_params)
        /*0134*/ 	.word	0x00000000


	//----- nvinfo : EIATTR_REGCOUNT
	.align		4
.L_91:
        /*0138*/ 	.byte	0x04, 0x2f
        /*013a*/ 	.short	(.L_93 - .L_92)
	.align		4
.L_92:
        /*013c*/ 	.word	index@(_Z35group_norm_nhwc_fwd_one_pass_kernelI11Fp16IOFp16WLi256ELi80ELi640EEv26Group_norm_nhwc_fwd_params)
        /*0140*/ 	.word	0x00000058


	//----- nvinfo : EIATTR_FRAME_SIZE
	.align		4
.L_93:
        /*0144*/ 	.byte	0x04, 0x11
        /*0146*/ 	.short	(.L_95 - .L_94)
	.align		4
.L_94:
        /*0148*/ 	.word	index@(_Z35group_norm_nhwc_fwd_one_pass_kernelI11Fp16IOFp16WLi256ELi80ELi640EEv26Group_norm_nhwc_fwd_params)
        /*014c*/ 	.word	0x00000000


	//----- nvinfo : EIATTR_REGCOUNT
	.align		4
.L_95:
        /*0150*/ 	.byte	0x04, 0x2f
        /*0152*/ 	.short	(.L_97 - .L_96)
	.align		4
.L_96:
        /*0154*/ 	.word	index@(_Z35group_norm_nhwc_fwd_one_pass_kernelI11Fp16IOFp16WLi128ELi80ELi640EEv26Group_norm_nhwc_fwd_params)
        /*0158*/ 	.word	0x00000030


	//----- nvinfo : EIATTR_FRAME_SIZE
	.align		4
.L_97:
        /*015c*/ 	.byte	0x04, 0x11
        /*015e*/ 	.short	(.L_99 - .L_98)
	.align		4
.L_98:
        /*0160*/ 	.word	index@(_Z35group_norm_nhwc_fwd_one_pass_kernelI11Fp16IOFp16WLi128ELi80ELi640EEv26Group_norm_nhwc_fwd_params)
        /*0164*/ 	.word	0x00000000


	//----- nvinfo : EIATTR_REGCOUNT
	.align		4
.L_99:
        /*0168*/ 	.byte	0x04, 0x2f
        /*016a*/ 	.short	(.L_101 - .L_100)
	.align		4
.L_100:
        /*016c*/ 	.word	index@(_Z35group_norm_nhwc_fwd_one_pass_kernelI11Fp16IOFp16WLi64ELi80ELi640EEv26Group_norm_nhwc_fwd_params)
        /*0170*/ 	.word	0x00000020


	//----- nvinfo : EIATTR_FRAME_SIZE
	.align		4
.L_101:
        /*0174*/ 	.byte	0x04, 0x11
        /*0176*/ 	.short	(.L_103 - .L_102)
	.align		4
.L_102:
        /*0178*/ 	.word	index@(_Z35group_norm_nhwc_fwd_one_pass_kernelI11Fp16IOFp16WLi64ELi80ELi640EEv26Group_norm_nhwc_fwd_params)
        /*017c*/ 	.word	0x00000000


	//----- nvinfo : EIATTR_REGCOUNT
	.align		4
.L_103:
        /*0180*/ 	.byte	0x04, 0x2f
        /*0182*/ 	.short	(.L_105 - .L_104)
	.align		4
.L_104:
        /*0184*/ 	.word	index@(_Z35group_norm_nhwc_fwd_one_pass_kernelI11Fp16IOBf16WLi512ELi80ELi640EEv26Group_norm_nhwc_fwd_params)
        /*0188*/ 	.word	0x00000060


	//----- nvinfo : EIATTR_FRAME_SIZE
	.align		4
.L_105:
        /*018c*/ 	.byte	0x04, 0x11
        /*018e*/ 	.short	(.L_107 - .L_106)
	.align		4
.L_106:
        /*0190*/ 	.word	index@(_Z35group_norm_nhwc_fwd_one_pass_kernelI11Fp16IOBf16WLi512ELi80ELi640EEv26Group_norm_nhwc_fwd_params)
        /*0194*/ 	.word	0x00000000


	//----- nvinfo : EIATTR_REGCOUNT
	.align		4
.L_107:
        /*0198*/ 	.byte	0x04, 0x2f
        /*019a*/ 	.short	(.L_109 - .L_108)
	.align		4
.L_108:
        /*019c*/ 	.word	index@(_Z35group_norm_nhwc_fwd_one_pass_kernelI11Fp16IOBf16WLi256ELi80ELi640EEv26Group_norm_nhwc_fwd_params)
        /*01a0*/ 	.word	0x00000058


	//----- nvinfo : EIATTR_FRAME_SIZE
	.align		4
.L_109:
        /*01a4*/ 	.byte	0x04, 0x11
        /*01a6*/ 	.short	(.L_111 - .L_110)
	.align		4
.L_110:
        /*01a8*/ 	.word	index@(_Z35group_norm_nhwc_fwd_one_pass_kernelI11Fp16IOBf16WLi256ELi80ELi640EEv26Group_norm_nhwc_fwd_params)
        /*01ac*/ 	.word	0x00000000


	//----- nvinfo : EIATTR_REGCOUNT
	.align		4
.L_111:
        /*01b0*/ 	.byte	0x04, 0x2f
        /*01b2*/ 	.short	(.L_113 - .L_112)
	.align		4
.L_112:
        /*01b4*/ 	.word	index@(_Z35group_norm_nhwc_fwd_one_pass_kernelI11Fp16IOBf16WLi128ELi80ELi640EEv26Group_norm_nhwc_fwd_params)
        /*01b8*/ 	.word	0x00000030


	//----- nvinfo : EIATTR_FRAME_SIZE
	.align		4
.L_113:
        /*01bc*/ 	.byte	0x04, 0x11
        /*01be*/ 	.short	(.L_115 - .L_114)
	.align		4
.L_114:
        /*01c0*/ 	.word	index@(_Z35group_norm_nhwc_fwd_one_pass_kernelI11Fp16IOBf16WLi128ELi80ELi640EEv26Group_norm_nhwc_fwd_params)
        /*01c4*/ 	.word	0x00000000


	//----- nvinfo : EIATTR_REGCOUNT
	.align		4
.L_115:
        /*01c8*/ 	.byte	0x04, 0x2f
        /*01ca*/ 	.short	(.L_117 - .L_116)
	.align		4
.L_116:
        /*01cc*/ 	.word	index@(_Z35group_norm_nhwc_fwd_one_pass_kernelI11Fp16IOBf16WLi64ELi80ELi640EEv26Group_norm_nhwc_fwd_params)
        /*01d0*/ 	.word	0x00000020


	//----- nvinfo : EIATTR_FRAME_SIZE
	.align		4
.L_117:
        /*01d4*/ 	.byte	0x04, 0x11
        /*01d6*/ 	.short	(.L_119 - .L_118)
	.align		4
.L_118:
        /*01d8*/ 	.word	index@(_Z35group_norm_nhwc_fwd_one_pass_kernelI11Fp16IOBf16WLi64ELi80ELi640EEv26Group_norm_nhwc_fwd_params)
        /*01dc*/ 	.word	0x00000000


	//----- nvinfo : EIATTR_REGCOUNT
	.align		4
.L_119:
        /*01e0*/ 	.byte	0x04, 0x2f
        /*01e2*/ 	.short	(.L_121 - .L_120)
	.align		4
.L_120:
        /*01e4*/ 	.word	index@(_Z35group_norm_nhwc_fwd_one_pass_kernelI11Fp16IOFp32WLi512ELi80ELi640EEv26Group_norm_nhwc_fwd_params)
        /*01e8*/ 	.word	0x00000060


	//----- nvinfo : EIATTR_FRAME_SIZE
	.align		4
.L_121:
        /*01ec*/ 	.byte	0x04, 0x11
        /*01ee*/ 	.short	(.L_123 - .L_122)
	.align		4
.L_122:
        /*01f0*/ 	.word	index@(_Z35group_norm_nhwc_fwd_one_pass_kernelI11Fp16IOFp32WLi512ELi80ELi640EEv26Group_norm_nhwc_fwd_params)
        /*01f4*/ 	.word	0x00000000


	//----- nvinfo : EIATTR_REGCOUNT
	.align		4
.L_123:
        /*01f8*/ 	.byte	0x04, 0x2f
        /*01fa*/ 	.short	(.L_125 - .L_124)
	.align		4
.L_124:
        /*01fc*/ 	.word	index@(_Z35group_norm_nhwc_fwd_one_pass_kernelI11Fp16IOFp32WLi256ELi80ELi640EEv26Group_norm_nhwc_fwd_params)
        /*0200*/ 	.word	0x00000058


	//----- nvinfo : EIATTR_FRAME_SIZE
	.align		4
.L_125:
        /*0204*/ 	.byte	0x04, 0x11
        /*0206*/ 	.short	(.L_127 - .L_126)
	.align		4
.L_126:
        /*0208*/ 	.word	index@(_Z35group_norm_nhwc_fwd_one_pass_kernelI11Fp16IOFp32WLi256ELi80ELi640EEv26Group_norm_nhwc_fwd_params)
        /*020c*/ 	.word	0x00000000


	//----- nvinfo : EIATTR_REGCOUNT
	.align		4
.L_127:
        /*0210*/ 	.byte	0x04, 0x2f
        /*0212*/ 	.short	(.L_129 - .L_128)
	.align		4
.L_128:
        /*0214*/ 	.word	index@(_Z35group_norm_nhwc_fwd_one_pass_kernelI11Fp16IOFp32WLi128ELi80ELi640EEv26Group_norm_nhwc_fwd_params)
        /*0218*/ 	.word	0x00000030


	//----- nvinfo : EIATTR_FRAME_SIZE
	.align		4
.L_129:
        /*021c*/ 	.byte	0x04, 0x11
        /*021e*/ 	.short	(.L_131 - .L_130)
	.align		4
.L_130:
        /*0220*/ 	.word	index@(_Z35group_norm_nhwc_fwd_one_pass_kernelI11Fp16IOFp32WLi128ELi80ELi640EEv26Group_norm_nhwc_fwd_params)
        /*0224*/ 	.word	0x00000000


	//----- nvinfo : EIATTR_REGCOUNT
	.align		4
.L_131:
        /*0228*/ 	.byte	0x04, 0x2f
        /*022a*/ 	.short	(.L_133 - .L_132)
	.align		4
.L_132:
        /*022c*/ 	.word	index@(_Z35group_norm_nhwc_fwd_one_pass_kernelI11Fp16IOFp32WLi64ELi80ELi640EEv26Group_norm_nhwc_fwd_params)
        /*0230*/ 	.word	0x00000020


	//----- nvinfo : EIATTR_FRAME_SIZE
	.align		4
.L_133:
        /*0234*/ 	.byte	0x04, 0x11
        /*0236*/ 	.short	(.L_135 - .L_134)
	.align		4
.L_134:
        /*0238*/ 	.word	index@(_Z35group_norm_nhwc_fwd_one_pass_kernelI11Fp16IOFp32WLi64ELi80ELi640EEv26Group_norm_nhwc_fwd_params)
        /*023c*/ 	.word	0x00000000


	//----- nvinfo : EIATTR_REGCOUNT
	.align		4
.L_135:
        /*0240*/ 	.byte	0x04, 0x2f
        /*0242*/ 	.short	(.L_137 - .L_136)
	.align		4
.L_136:
        /*0244*/ 	.word	index@(_Z35group_norm_nhwc_fwd_one_pass_kernelI11Bf16IOFp16WLi512ELi80ELi640EEv26Group_norm_nhwc_fwd_params)
        /*0248*/ 	.word	0x00000060


	//----- nvinfo : EIATTR_FRAME_SIZE
	.align		4
.L_137:
        /*024c*/ 	.byte	0x04, 0x11
        /*024e*/ 	.short	(.L_139 - .L_138)
	.align		4
.L_138:
        /*0250*/ 	.word	index@(_Z35group_norm_nhwc_fwd_one_pass_kernelI11Bf16IOFp16WLi512ELi80ELi640EEv26Group_norm_nhwc_fwd_params)
        /*0254*/ 	.word	0x00000000


	//----- nvinfo : EIATTR_REGCOUNT
	.align		4
.L_139:
        /*0258*/ 	.byte	0x04, 0x2f
        /*025a*/ 	.short	(.L_141 - .L_140)
	.align		4
.L_140:
        /*025c*/ 	.word	index@(_Z35group_norm_nhwc_fwd_one_pass_kernelI11Bf16IOFp16WLi256ELi80ELi640EEv26Group_norm_nhwc_fwd_params)
        /*0260*/ 	.word	0x00000058


	//----- nvinfo : EIATTR_FRAME_SIZE
	.align		4
.L_141:
        /*0264*/ 	.byte	0x04, 0x11
        /*0266*/ 	.short	(.L_143 - .L_142)
	.align		4
.L_142:
        /*0268*/ 	.word	index@(_Z35group_norm_nhwc_fwd_one_pass_kernelI11Bf16IOFp16WLi256ELi80ELi640EEv26Group_norm_nhwc_fwd_params)
        /*026c*/ 	.word	0x00000000


	//----- nvinfo : EIATTR_REGCOUNT
	.align		4
.L_143:
        /*0270*/ 	.byte	0x04, 0x2f
        /*0272*/ 	.short	(.L_145 - .L_144)
	.align		4
.L_144:
        /*0274*/ 	.word	index@(_Z35group_norm_nhwc_fwd_one_pass_kernelI11Bf16IOFp16WLi128ELi80ELi640EEv26Group_norm_nhwc_fwd_params)
        /*0278*/ 	.word	0x00000030


	//----- nvinfo : EIATTR_FRAME_SIZE
	.align		4
.L_145:
        /*027c*/ 	.byte	0x04, 0x11
        /*027e*/ 	.short	(.L_147 - .L_146)
	.align		4
.L_146:
        /*0280*/ 	.word	index@(_Z35group_norm_nhwc_fwd_one_pass_kernelI11Bf16IOFp16WLi128ELi80ELi640EEv26Group_norm_nhwc_fwd_params)
        /*0284*/ 	.word	0x00000000


	//----- nvinfo : EIATTR_REGCOUNT
	.align		4
.L_147:
        /*0288*/ 	.byte	0x04, 0x2f
        /*028a*/ 	.short	(.L_149 - .L_148)
	.align		4
.L_148:
        /*028c*/ 	.word	index@(_Z35group_norm_nhwc_fwd_one_pass_kernelI11Bf16IOFp16WLi64ELi80ELi640EEv26Group_norm_nhwc_fwd_params)
        /*0290*/ 	.word	0x00000020


	//----- nvinfo : EIATTR_FRAME_SIZE
	.align		4
.L_149:
        /*0294*/ 	.byte	0x04, 0x11
        /*0296*/ 	.short	(.L_151 - .L_150)
	.align		4
.L_150:
        /*0298*/ 	.word	index@(_Z35group_norm_nhwc_fwd_one_pass_kernelI11Bf16IOFp16WLi64ELi80ELi640EEv26Group_norm_nhwc_fwd_params)
        /*029c*/ 	.word	0x00000000


	//----- nvinfo : EIATTR_REGCOUNT
	.align		4
.L_151:
        /*02a0*/ 	.byte	0x04, 0x2f
        /*02a2*/ 	.short	(.L_153 - .L_152)
	.align		4
.L_152:
        /*02a4*/ 	.word	index@(_Z35group_norm_nhwc_fwd_one_pass_kernelI11Bf16IOBf16WLi512ELi80ELi640EEv26Group_norm_nhwc_fwd_params)
        /*02a8*/ 	.word	0x00000060


	//----- nvinfo : EIATTR_FRAME_SIZE
	.align		4
.L_153:
        /*02ac*/ 	.byte	0x04, 0x11
        /*02ae*/ 	.short	(.L_155 - .L_154)
	.align		4
.L_154:
        /*02b0*/ 	.word	index@(_Z35group_norm_nhwc_fwd_one_pass_kernelI11Bf16IOBf16WLi512ELi80ELi640EEv26Group_norm_nhwc_fwd_params)
        /*02b4*/ 	.word	0x00000000


	//----- nvinfo : EIATTR_REGCOUNT
	.align		4
.L_155:
        /*02b8*/ 	.byte	0x04, 0x2f
        /*02ba*/ 	.short	(.L_157 - .L_156)
	.align		4
.L_156:
        /*02bc*/ 	.word	index@(_Z35group_norm_nhwc_fwd_one_pass_kernelI11Bf16IOBf16WLi256ELi80ELi640EEv26Group_norm_nhwc_fwd_params)
        /*02c0*/ 	.word	0x00000058


	//----- nvinfo : EIATTR_FRAME_SIZE
	.align		4
.L_157:
        /*02c4*/ 	.byte	0x04, 0x11
        /*02c6*/ 	.short	(.L_159 - .L_158)
	.align		4
.L_158:
        /*02c8*/ 	.word	index@(_Z35group_norm_nhwc_fwd_one_pass_kernelI11Bf16IOBf16WLi256ELi80ELi640EEv26Group_norm_nhwc_fwd_params)
        /*02cc*/ 	.word	0x00000000


	//----- nvinfo : EIATTR_REGCOUNT
	.align		4
.L_159:
        /*02d0*/ 	.byte	0x04, 0x2f
        /*02d2*/ 	.short	(.L_161 - .L_160)
	.align		4
.L_160:
        /*02d4*/ 	.word	index@(_Z35group_norm_nhwc_fwd_one_pass_kernelI11Bf16IOBf16WLi128ELi80ELi640EEv26Group_norm_nhwc_fwd_params)
        /*02d8*/ 	.word	0x00000030


	//----- nvinfo : EIATTR_FRAME_SIZE
	.align		4
.L_161:
        /*02dc*/ 	.byte	0x04, 0x11
        /*02de*/ 	.short	(.L_163 - .L_162)
	.align		4
.L_162:
        /*02e0*/ 	.word	index@(_Z35group_norm_nhwc_fwd_one_pass_kernelI11Bf16IOBf16WLi128ELi80ELi640EEv26Group_norm_nhwc_fwd_params)
        /*02e4*/ 	.word	0x00000000


	//----- nvinfo : EIATTR_REGCOUNT
	.align		4
.L_163:
        /*02e8*/ 	.byte	0x04, 0x2f
        /*02ea*/ 	.short	(.L_165 - .L_164)
	.align		4
.L_164:
        /*02ec*/ 	.word	index@(_Z35group_norm_nhwc_fwd_one_pass_kernelI11Bf16IOBf16WLi64ELi80ELi640EEv26Group_norm_nhwc_fwd_params)
        /*02f0*/ 	.word	0x00000020


	//----- nvinfo : EIATTR_FRAME_SIZE
	.align		4
.L_165:
        /*02f4*/ 	.byte	0x04, 0x11
        /*02f6*/ 	.short	(.L_167 - .L_166)
	.align		4
.L_166:
        /*02f8*/ 	.word	index@(_Z35group_norm_nhwc_fwd_one_pass_kernelI11Bf16IOBf16WLi64ELi80ELi640EEv26Group_norm_nhwc_fwd_params)
        /*02fc*/ 	.word	0x00000000


	//----- nvinfo : EIATTR_REGCOUNT
	.align		4
.L_167:
        /*0300*/ 	.byte	0x04, 0x2f
        /*0302*/ 	.short	(.L_169 - .L_168)
	.align		4
.L_168:
        /*0304*/ 	.word	index@(_Z35group_norm_nhwc_fwd_one_pass_kernelI11Bf16IOFp32WLi512ELi80ELi640EEv26Group_norm_nhwc_fwd_params)
        /*0308*/ 	.word	0x00000060


	//----- nvinfo : EIATTR_FRAME_SIZE
	.align		4
.L_169:
        /*030c*/ 	.byte	0x04, 0x11
        /*030e*/ 	.short	(.L_171 - .L_170)
	.align		4
.L_170:
        /*0310*/ 	.word	index@(_Z35group_norm_nhwc_fwd_one_pass_kernelI11Bf16IOFp32WLi512ELi80ELi640EEv26Group_norm_nhwc_fwd_params)
        /*0314*/ 	.word	0x00000000


	//----- nvinfo : EIATTR_REGCOUNT
	.align		4
.L_171:
        /*0318*/ 	.byte	0x04, 0x2f
        /*031a*/ 	.short	(.L_173 - .L_172)
	.align		4
.L_172:
        /*031c*/ 	.word	index@(_Z35group_norm_nhwc_fwd_one_pass_kernelI11Bf16IOFp32WLi256ELi80ELi640EEv26Group_norm_nhwc_fwd_params)
        /*0320*/ 	.word	0x00000058


	//----- nvinfo : EIATTR_FRAME_SIZE
	.align		4
.L_173:
        /*0324*/ 	.byte	0x04, 0x11
        /*0326*/ 	.short	(.L_175 - .L_174)
	.align		4
.L_174:
        /*0328*/ 	.word	index@(_Z35group_norm_nhwc_fwd_one_pass_kernelI11Bf16IOFp32WLi256ELi80ELi640EEv26Group_norm_nhwc_fwd_params)
        /*032c*/ 	.word	0x00000000


	//----- nvinfo : EIATTR_REGCOUNT
	.align		4
.L_175:
        /*0330*/ 	.byte	0x04, 0x2f
        /*0332*/ 	.short	(.L_177 - .L_176)
	.align		4
.L_176:
        /*0334*/ 	.word	index@(_Z35group_norm_nhwc_fwd_one_pass_kernelI11Bf16IOFp32WLi128ELi80ELi640EEv26Group_norm_nhwc_fwd_params)
        /*0338*/ 	.word	0x00000030


	//----- nvinfo : EIATTR_FRAME_SIZE
	.align		4
.L_177:
        /*033c*/ 	.byte	0x04, 0x11
        /*033e*/ 	.short	(.L_179 - .L_178)
	.align		4
.L_178:
        /*0340*/ 	.word	index@(_Z35group_norm_nhwc_fwd_one_pass_kernelI11Bf16IOFp32WLi128ELi80ELi640EEv26Group_norm_nhwc_fwd_params)
        /*0344*/ 	.word	0x00000000


	//----- nvinfo : EIATTR_REGCOUNT
	.align		4
.L_179:
        /*0348*/ 	.byte	0x04, 0x2f
        /*034a*/ 	.short	(.L_181 - .L_180)
	.align		4
.L_180:
        /*034c*/ 	.word	index@(_Z35group_norm_nhwc_fwd_one_pass_kernelI11Bf16IOFp32WLi64ELi80ELi640EEv26Group_norm_nhwc_fwd_params)
        /*0350*/ 	.word	0x00000020


	//----- nvinfo : EIATTR_FRAME_SIZE
	.align		4
.L_181:
        /*0354*/ 	.byte	0x04, 0x11
        /*0356*/ 	.short	(.L_183 - .L_182)
	.align		4
.L_182:
        /*0358*/ 	.word	index@(_Z35group_norm_nhwc_fwd_one_pass_kernelI11Bf16IOFp32WLi64ELi80ELi640EEv26Group_norm_nhwc_fwd_params)
        /*035c*/ 	.word	0x00000000


	//----- nvinfo : EIATTR_REGCOUNT
	.align		4
.L_183:
        /*0360*/ 	.byte	0x04, 0x2f
        /*0362*/ 	.short	(.L_185 - .L_184)
	.align		4
.L_184:
        /*0364*/ 	.word	index@(_Z35group_norm_nhwc_bwd_one_pass_kernelI11Fp32IOFp16WLi512ELi80ELi640EEv26Group_norm_nhwc_bwd_params)
        /*0368*/ 	.word	0x00000030


	//----- nvinfo : EIATTR_FRAME_SIZE
	.align		4
.L_185:
        /*036c*/ 	.byte	0x04, 0x11
        /*036e*/ 	.short	(.L_187 - .L_186)
	.align		4
.L_186:
        /*0370*/ 	.word	index@(_Z35group_norm_nhwc_bwd_one_pass_kernelI11Fp32IOFp16WLi512ELi80ELi640EEv26Group_norm_nhwc_bwd_params)
        /*0374*/ 	.word	0x00000580


	//----- nvinfo : EIATTR_REGCOUNT
	.align		4
.L_187:
        /*0378*/ 	.byte	0x04, 0x2f
        /*037a*/ 	.short	(.L_189 - .L_188)
	.align		4
.L_188:
        /*037c*/ 	.word	index@(_Z35group_norm_nhwc_bwd_one_pass_kernelI11Fp32IOFp16WLi256ELi80ELi640EEv26Group_norm_nhwc_bwd_params)
        /*0380*/ 	.word	0x00000060


	//----- nvinfo : EIATTR_FRAME_SIZE
	.align		4
.L_189:
        /*0384*/ 	.byte	0x04, 0x11
        /*0386*/ 	.short	(.L_191 - .L_190)
	.align		4
.L_190:
        /*0388*/ 	.word	index@(_Z35group_norm_nhwc_bwd_one_pass_kernelI11Fp32IOFp16WLi256ELi80ELi640EEv26Group_norm_nhwc_bwd_params)
        /*038c*/ 	.word	0x00000000


	//----- nvinfo : EIATTR_REGCOUNT
	.align		4
.L_191:
        /*0390*/ 	.byte	0x04, 0x2f
        /*0392*/ 	.short	(.L_193 - .L_192)
	.align		4
.L_192:
        /*0394*/ 	.word	index@(_Z35group_norm_nhwc_bwd_one_pass_kernelI11Fp32IOFp16WLi128ELi80ELi640EEv26Group_norm_nhwc_bwd_params)
        /*0398*/ 	.word	0x00000060


	//----- nvinfo : EIATTR_FRAME_SIZE
	.align		4
.L_193:
        /*039c*/ 	.byte	0x04, 0x11
        /*039e*/ 	.short	(.L_195 - .L_194)
	.align		4
.L_194:
        /*03a0*/ 	.word	index@(_Z35group_norm_nhwc_bwd_one_pass_kernelI11Fp32IOFp16WLi128ELi80ELi640EEv26Group_norm_nhwc_bwd_params)
        /*03a4*/ 	.word	0x00000000


	//----- nvinfo : EIATTR_REGCOUNT
	.align		4
.L_195:
        /*03a8*/ 	.byte	0x04, 0x2f
        /*03aa*/ 	.short	(.L_197 - .L_196)
	.align		4
.L_196:
        /*03ac*/ 	.word	index@(_Z35group_norm_nhwc_bwd_one_pass_kernelI11Fp32IOFp16WLi64ELi80ELi640EEv26Group_norm_nhwc_bwd_params)
        /*03b0*/ 	.word	0x00000030


	//----- nvinfo : EIATTR_FRAME_SIZE
	.align		4
.L_197:
        /*03b4*/ 	.byte	0x04, 0x11
        /*03b6*/ 	.short	(.L_199 - .L_198)
	.align		4
.L_198:
        /*03b8*/ 	.word	index@(_Z35group_norm_nhwc_bwd_one_pass_kernelI11Fp32IOFp16WLi64ELi80ELi640EEv26Group_norm_nhwc_bwd_params)
        /*03bc*/ 	.word	0x00000000


	//----- nvinfo : EIATTR_REGCOUNT
	.align		4
.L_199:
        /*03c0*/ 	.byte	0x04, 0x2f
        /*03c2*/ 	.short	(.L_201 - .L_200)
	.align		4
.L_200:
        /*03c4*/ 	.word	index@(_Z35group_norm_nhwc_bwd_one_pass_kernelI11Fp32IOBf16WLi512ELi80ELi640EEv26Group_norm_nhwc_bwd_params)
        /*03c8*/ 	.word	0x00000030


	//----- nvinfo : EIATTR_FRAME_SIZE
	.align		4
.L_201:
        /*03cc*/ 	.byte	0x04, 0x11
        /*03ce*/ 	.short	(.L_203 - .L_202)
	.align		4
.L_202:
        /*03d0*/ 	.word	index@(_Z35group_norm_nhwc_bwd_one_pass_kernelI11Fp32IOBf16WLi512ELi80ELi640EEv26Group_norm_nhwc_bwd_params)
        /*03d4*/ 	.word	0x000005a0


	//----- nvinfo : EIATTR_REGCOUNT
	.align		4
.L_203:
        /*03d8*/ 	.byte	0x04, 0x2f
        /*03da*/ 	.short	(.L_205 - .L_204)
	.align		4
.L_204:
        /*03dc*/ 	.word	index@(_Z35group_norm_nhwc_bwd_one_pass_kernelI11Fp32IOBf16WLi256ELi80ELi640EEv26Group_norm_nhwc_bwd_params)
        /*03e0*/ 	.word	0x00000060


	//----- nvinfo : EIATTR_FRAME_SIZE
	.align		4
.L_205:
        /*03e4*/ 	.byte	0x04, 0x11
        /*03e6*/ 	.short	(.L_207 - .L_206)
	.align		4
.L_206:
        /*03e8*/ 	.word	index@(_Z35group_norm_nhwc_bwd_one_pass_kernelI11Fp32IOBf16WLi256ELi80ELi640EEv26Group_norm_nhwc_bwd_params)
        /*03ec*/ 	.word	0x00000000


	//----- nvinfo : EIATTR_REGCOUNT
	.align		4
.L_207:
        /*03f0*/ 	.byte	0x04, 0x2f
        /*03f2*/ 	.short	(.L_209 - .L_208)
	.align		4
.L_208:
        /*03f4*/ 	.word	index@(_Z35group_norm_nhwc_bwd_one_pass_kernelI11Fp32IOBf16WLi128ELi80ELi640EEv26Group_norm_nhwc_bwd_params)
        /*03f8*/ 	.word	0x00000060


	//----- nvinfo : EIATTR_FRAME_SIZE
	.align		4
.L_209:
        /*03fc*/ 	.byte	0x04, 0x11
        /*03fe*/ 	.short	(.L_211 - .L_210)
	.align		4
.L_210:
        /*0400*/ 	.word	index@(_Z35group_norm_nhwc_bwd_one_pass_kernelI11Fp32IOBf16WLi128ELi80ELi640EEv26Group_norm_nhwc_bwd_params)
        /*0404*/ 	.word	0x00000000


	//----- nvinfo : EIATTR_REGCOUNT
	.align		4
.L_211:
        /*0408*/ 	.byte	0x04, 0x2f
        /*040a*/ 	.short	(.L_213 - .L_212)
	.align		4
.L_212:
        /*040c*/ 	.word	index@(_Z35group_norm_nhwc_bwd_one_pass_kernelI11Fp32IOBf16WLi64ELi80ELi640EEv26Group_norm_nhwc_bwd_params)
        /*0410*/ 	.word	0x00000030


	//----- nvinfo : EIATTR_FRAME_SIZE
	.align		4
.L_213:
        /*0414*/ 	.byte	0x04, 0x11
        /*0416*/ 	.short	(.L_215 - .L_214)
	.align		4
.L_214:
        /*0418*/ 	.word	index@(_Z35group_norm_nhwc_bwd_one_pass_kernelI11Fp32IOBf16WLi64ELi80ELi640EEv26Group_norm_nhwc_bwd_params)
        /*041c*/ 	.word	0x00000000


	//----- nvinfo : EIATTR_REGCOUNT
	.align		4
.L_215:
        /*0420*/ 	.byte	0x04, 0x2f
        /*0422*/ 	.short	(.L_217 - .L_216)
	.align		4
.L_216:
        /*0424*/ 	.word	index@(_Z35group_norm_nhwc_bwd_one_pass_kernelI11Fp32IOFp32WLi512ELi80ELi640EEv26Group_norm_nhwc_bwd_params)
        /*0428*/ 	.word	0x00000030


	//----- nvinfo : EIATTR_FRAME_SIZE
	.align		4
.L_217:
        /*042c*/ 	.byte	0x04, 0x11
        /*042e*/ 	.short	(.L_219 - .L_218)
	.align		4
.L_218:
        /*0430*/ 	.word	index@(_Z35group_norm_nhwc_bwd_one_pass_kernelI11Fp32IOFp32WLi512ELi80ELi640EEv26Group_norm_nhwc_bwd_params)
        /*0434*/ 	.word	0x00000570


	//----- nvinfo : EIATTR_REGCOUNT
	.align		4
.L_219:
        /*0438*/ 	.byte	0x04, 0x2f
        /*043a*/ 	.short	(.L_221 - .L_220)
	.align		4
.L_220:
        /*043c*/ 	.word	index@(_Z35group_norm_nhwc_bwd_one_pass_kernelI11Fp32IOFp32WLi256ELi80ELi640EEv26Group_norm_nhwc_bwd_params)
        /*0440*/ 	.word	0x00000060


	//----- nvinfo : EIATTR_FRAME_SIZE
	.align		4
.L_221:
        /*0444*/ 	.byte	0x04, 0x11
        /*0446*/ 	.short	(.L_223 - .L_222)
	.align		4
.L_222:
        /*0448*/ 	.word	index@(_Z35group_norm_nhwc_bwd_one_pass_kernelI11Fp32IOFp32WLi256ELi80ELi640EEv26Group_norm_nhwc_bwd_params)
        /*044c*/ 	.word	0x00000000


	//----- nvinfo : EIATTR_REGCOUNT
	.align		4
.L_223:
        /*0450*/ 	.byte	0x04, 0x2f
        /*0452*/ 	.short	(.L_225 - .L_224)
	.align		4
.L_224:
        /*0454*/ 	.word	index@(_Z35group_norm_nhwc_bwd_one_pass_kernelI11Fp32IOFp32WLi128ELi80ELi640EEv26Group_norm_nhwc_bwd_params)
        /*0458*/ 	.word	0x00000060


	//----- nvinfo : EIATTR_FRAME_SIZE
	.align		4
.L_225:
        /*045c*/ 	.byte	0x04, 0x11
        /*045e*/ 	.short	(.L_227 - .L_226)
	.align		4
.L_226:
        /*0460*/ 	.word	index@(_Z35group_norm_nhwc_bwd_one_pass_kernelI11Fp32IOFp32WLi128ELi80ELi640EEv26Group_norm_nhwc_bwd_params)
        /*0464*/ 	.word	0x00000000


	//----- nvinfo : EIATTR_REGCOUNT
	.align		4
.L_227:
        /*0468*/ 	.byte	0x04, 0x2f
        /*046a*/ 	.short	(.L_229 - .L_228)
	.align		4
.L_228:
        /*046c*/ 	.word	index@(_Z35group_norm_nhwc_bwd_one_pass_kernelI11Fp32IOFp32WLi64ELi80ELi640EEv26Group_norm_nhwc_bwd_params)
        /*0470*/ 	.word	0x00000030


	//----- nvinfo : EIATTR_FRAME_SIZE
	.align		4
.L_229:
        /*0474*/ 	.byte	0x04, 0x11
        /*0476*/ 	.short	(.L_231 - .L_230)
	.align		4
.L_230:
        /*0478*/ 	.word	index@(_Z35group_norm_nhwc_bwd_one_pass_kernelI11Fp32IOFp32WLi64ELi80ELi640EEv26Group_norm_nhwc_bwd_params)
        /*047c*/ 	.word	0x00000000


	//----- nvinfo : EIATTR_REGCOUNT
	.align		4
.L_231:
        /*0480*/ 	.byte	0x04, 0x2f
        /*0482*/ 	.short	(.L_233 - .L_232)
	.align		4
.L_232:
        /*0484*/ 	.word	index@(_Z35group_norm_nhwc_bwd_one_pass_kernelI11Fp16IOFp16WLi512ELi80ELi640EEv26Group_norm_nhwc_bwd_params)
        /*0488*/ 	.word	0x00000060


	//----- nvinfo : EIATTR_FRAME_SIZE
	.align		4
.L_233:
        /*048c*/ 	.byte	0x04, 0x11
        /*048e*/ 	.short	(.L_235 - .L_234)
	.align		4
.L_234:
        /*0490*/ 	.word	index@(_Z35group_norm_nhwc_bwd_one_pass_kernelI11Fp16IOFp16WLi512ELi80ELi640EEv26Group_norm_nhwc_bwd_params)
        /*0494*/ 	.word	0x00000220


	//----- nvinfo : EIATTR_REGCOUNT
	.align		4
.L_235:
        /*0498*/ 	.byte	0x04, 0x2f
        /*049a*/ 	.short	(.L_237 - .L_236)
	.align		4
.L_236:
        /*049c*/ 	.word	index@(_Z35group_norm_nhwc_bwd_one_pass_kernelI11Fp16IOFp16WLi256ELi80ELi640EEv26Group_norm_nhwc_bwd_params)
        /*04a0*/ 	.word	0x00000058


	//----- nvinfo : EIATTR_FRAME_SIZE
	.align		4
.L_237:
        /*04a4*/ 	.byte	0x04, 0x11
        /*04a6*/ 	.short	(.L_239 - .L_238)
	.align		4
.L_238:
        /*04a8*/ 	.word	index@(_Z35group_norm_nhwc_bwd_one_pass_kernelI11Fp16IOFp16WLi256ELi80ELi640EEv26Group_norm_nhwc_bwd_params)
        /*04ac*/ 	.word	0x00000000


	//----- nvinfo : EIATTR_REGCOUNT
	.align		4
.L_239:
        /*04b0*/ 	.byte	0x04, 0x2f
        /*04b2*/ 	.short	(.L_241 - .L_240)
	.align		4
.L_240:
        /*04b4*/ 	.word	index@(_Z35group_norm_nhwc_bwd_one_pass_kernelI11Fp16IOFp16WLi128ELi80ELi640EEv26Group_norm_nhwc_bwd_params)
        /*04b8*/ 	.word	0x0000003b


	//----- nvinfo : EIATTR_FRAME_SIZE
	.align		4
.L_241:
        /*04bc*/ 	.byte	0x04, 0x11
        /*04be*/ 	.short	(.L_243 - .L_242)
	.align		4
.L_242:
        /*04c0*/ 	.word	index@(_Z35group_norm_nhwc_bwd_one_pass_kernelI11Fp16IOFp16WLi128ELi80ELi640EEv26Group_norm_nhwc_bwd_params)
        /*04c4*/ 	.word	0x00000000


	//----- nvinfo : EIATTR_REGCOUNT
	.align		4
.L_243:
        /*04c8*/ 	.byte	0x04, 0x2f
        /*04ca*/ 	.short	(.L_245 - .L_244)
	.align		4
.L_244:
        /*04cc*/ 	.word	index@(_Z35group_norm_nhwc_bwd_one_pass_kernelI11Fp16IOFp16WLi64ELi80ELi640EEv26Group_norm_nhwc_bwd_params)
        /*04d0*/ 	.word	0x00000030


	//----- nvinfo : EIATTR_FRAME_SIZE
	.align		4
.L_245:
        /*04d4*/ 	.byte	0x04, 0x11
        /*04d6*/ 	.short	(.L_247 - .L_246)
	.align		4
.L_246:
        /*04d8*/ 	.word	index@(_Z35group_norm_nhwc_bwd_one_pass_kernelI11Fp16IOFp16WLi64ELi80ELi640EEv26Group_norm_nhwc_bwd_params)
        /*04dc*/ 	.word	0x00000000


	//----- nvinfo : EIATTR_REGCOUNT
	.align		4
.L_247:
        /*04e0*/ 	.byte	0x04, 0x2f
        /*04e2*/ 	.short	(.L_249 - .L_248)
	.align		4
.L_248:
        /*04e4*/ 	.word	index@(_Z35group_norm_nhwc_bwd_one_pass_kernelI11Fp16IOBf16WLi512ELi80ELi640EEv26Group_norm_nhwc_bwd_params)
        /*04e8*/ 	.word	0x00000060


	//----- nvinfo : EIATTR_FRAME_SIZE
	.align		4
.L_249:
        /*04ec*/ 	.byte	0x04, 0x11
        /*04ee*/ 	.short	(.L_251 - .L_250)
	.align		4
.L_250:
        /*04f0*/ 	.word	index@(_Z35group_norm_nhwc_bwd_one_pass_kernelI11Fp16IOBf16WLi512ELi80ELi640EEv26Group_norm_nhwc_bwd_params)
        /*04f4*/ 	.word	0x00000220


	//----- nvinfo : EIATTR_REGCOUNT
	.align		4
.L_251:
        /*04f8*/ 	.byte	0x04, 0x2f
        /*04fa*/ 	.short	(.L_253 - .L_252)
	.align		4
.L_252:
        /*04fc*/ 	.word	index@(_Z35group_norm_nhwc_bwd_one_pass_kernelI11Fp16IOBf16WLi256ELi80ELi640EEv26Group_norm_nhwc_bwd_params)
        /*0500*/ 	.word	0x00000058


	//----- nvinfo : EIATTR_FRAME_SIZE
	.align		4
.L_253:
        /*0504*/ 	.byte	0x04, 0x11
        /*0506*/ 	.short	(.L_255 - .L_254)
	.align		4
.L_254:
        /*0508*/ 	.word	index@(_Z35group_norm_nhwc_bwd_one_pass_kernelI11Fp16IOBf16WLi256ELi80ELi640EEv26Group_norm_nhwc_bwd_params)
        /*050c*/ 	.word	0x00000000


	//----- nvinfo : EIATTR_REGCOUNT
	.align		4
.L_255:
        /*0510*/ 	.byte	0x04, 0x2f
        /*0512*/ 	.short	(.L_257 - .L_256)
	.align		4
.L_256:
        /*0514*/ 	.word	index@(_Z35group_norm_nhwc_bwd_one_pass_kernelI11Fp16IOBf16WLi128ELi80ELi640EEv26Group_norm_nhwc_bwd_params)
        /*0518*/ 	.word	0x0000003b


	//----- nvinfo : EIATTR_FRAME_SIZE
	.align		4
.L_257:
        /*051c*/ 	.byte	0x04, 0x11
        /*051e*/ 	.short	(.L_259 - .L_258)
	.align		4
.L_258:
        /*0520*/ 	.word	index@(_Z35group_norm_nhwc_bwd_one_pass_kernelI11Fp16IOBf16WLi128ELi80ELi640EEv26Group_norm_nhwc_bwd_params)
        /*0524*/ 	.word	0x00000000


	//----- nvinfo : EIATTR_REGCOUNT
	.align		4
.L_259:
        /*0528*/ 	.byte	0x04, 0x2f
        /*052a*/ 	.short	(.L_261 - .L_260)
	.align		4
.L_260:
        /*052c*/ 	.word	index@(_Z35group_norm_nhwc_bwd_one_pass_kernelI11Fp16IOBf16WLi64ELi80ELi640EEv26Group_norm_nhwc_bwd_params)
        /*0530*/ 	.word	0x00000030


	//----- nvinfo : EIATTR_FRAME_SIZE
	.align		4
.L_261:
        /*0534*/ 	.byte	0x04, 0x11
        /*0536*/ 	.short	(.L_263 - .L_262)
	.align		4
.L_262:
        /*0538*/ 	.word	index@(_Z35group_norm_nhwc_bwd_one_pass_kernelI11Fp16IOBf16WLi64ELi80ELi640EEv26Group_norm_nhwc_bwd_params)
        /*053c*/ 	.word	0x00000000


	//----- nvinfo : EIATTR_REGCOUNT
	.align		4
.L_263:
        /*0540*/ 	.byte	0x04, 0x2f
        /*0542*/ 	.short	(.L_265 - .L_264)
	.align		4
.L_264:
        /*0544*/ 	.word	index@(_Z35group_norm_nhwc_bwd_one_pass_kernelI11Fp16IOFp32WLi512ELi80ELi640EEv26Group_norm_nhwc_bwd_params)
        /*0548*/ 	.word	0x00000060


	//----- nvinfo : EIATTR_FRAME_SIZE
	.align		4
.L_265:
        /*054c*/ 	.byte	0x04, 0x11
        /*054e*/ 	.short	(.L_267 - .L_266)
	.align		4
.L_266:
        /*0550*/ 	.word	index@(_Z35group_norm_nhwc_bwd_one_pass_kernelI11Fp16IOFp32WLi512ELi80ELi640EEv26Group_norm_nhwc_bwd_params)
        /*0554*/ 	.word	0x00000210


	//----- nvinfo : EIATTR_REGCOUNT
	.align		4
.L_267:
        /*0558*/ 	.byte	0x04, 0x2f
        /*055a*/ 	.short	(.L_269 - .L_268)
	.align		4
.L_268:
        /*055c*/ 	.word	index@(_Z35group_norm_nhwc_bwd_one_pass_kernelI11Fp16IOFp32WLi256ELi80ELi640EEv26Group_norm_nhwc_bwd_params)
        /*0560*/ 	.word	0x0000005a


	//----- nvinfo : EIATTR_FRAME_SIZE
	.align		4
.L_269:
        /*0564*/ 	.byte	0x04, 0x11
        /*0566*/ 	.short	(.L_271 - .L_270)
	.align		4
.L_270:
        /*0568*/ 	.word	index@(_Z35group_norm_nhwc_bwd_one_pass_kernelI11Fp16IOFp32WLi256ELi80ELi640EEv26Group_norm_nhwc_bwd_params)
        /*056c*/ 	.word	0x00000000


	//----- nvinfo : EIATTR_REGCOUNT
	.align		4
.L_271:
        /*0570*/ 	.byte	0x04, 0x2f
        /*0572*/ 	.short	(.L_273 - .L_272)
	.align		4
.L_272:
        /*0574*/ 	.word	index@(_Z35group_norm_nhwc_bwd_one_pass_kernelI11Fp16IOFp32WLi128ELi80ELi640EEv26Group_norm_nhwc_bwd_params)
        /*0578*/ 	.word	0x0000003c


	//----- nvinfo : EIATTR_FRAME_SIZE
	.align		4
.L_273:
        /*057c*/ 	.byte	0x04, 0x11
        /*057e*/ 	.short	(.L_275 - .L_274)
	.align		4
.L_274:
        /*0580*/ 	.word	index@(_Z35group_norm_nhwc_bwd_one_pass_kernelI11Fp16IOFp32WLi128ELi80ELi640EEv26Group_norm_nhwc_bwd_params)
        /*0584*/ 	.word	0x00000000


	//----- nvinfo : EIATTR_REGCOUNT
	.align		4
.L_275:
        /*0588*/ 	.byte	0x04, 0x2f
        /*058a*/ 	.short	(.L_277 - .L_276)
	.align		4
.L_276:
        /*058c*/ 	.word	index@(_Z35group_norm_nhwc_bwd_one_pass_kernelI11Fp16IOFp32WLi64ELi80ELi640EEv26Group_norm_nhwc_bwd_params)
        /*0590*/ 	.word	0x00000030


	//----- nvinfo : EIATTR_FRAME_SIZE
	.align		4
.L_277:
        /*0594*/ 	.byte	0x04, 0x11
        /*0596*/ 	.short	(.L_279 - .L_278)
	.align		4
.L_278:
        /*0598*/ 	.word	index@(_Z35group_norm_nhwc_bwd_one_pass_kernelI11Fp16IOFp32WLi64ELi80ELi640EEv26Group_norm_nhwc_bwd_params)
        /*059c*/ 	.word	0x00000000


	//----- nvinfo : EIATTR_REGCOUNT
	.align		4
.L_279:
        /*05a0*/ 	.byte	0x04, 0x2f
        /*05a2*/ 	.short	(.L_281 - .L_280)
	.align		4
.L_280:
        /*05a4*/ 	.word	index@(_Z35group_norm_nhwc_bwd_one_pass_kernelI11Bf16IOFp16WLi512ELi80ELi640EEv26Group_norm_nhwc_bwd_params)
        /*05a8*/ 	.word	0x00000030


	//----- nvinfo : EIATTR_FRAME_SIZE
	.align		4
.L_281:
        /*05ac*/ 	.byte	0x04, 0x11
        /*05ae*/ 	.short	(.L_283 - .L_282)
	.align		4
.L_282:
        /*05b0*/ 	.word	index@(_Z35group_norm_nhwc_bwd_one_pass_kernelI11Bf16IOFp16WLi512ELi80ELi640EEv26Group_norm_nhwc_bwd_params)
        /*05b4*/ 	.word	0x000004d0


	//----- nvinfo : EIATTR_REGCOUNT
	.align		4
.L_283:
        /*05b8*/ 	.byte	0x04, 0x2f
        /*05ba*/ 	.short	(.L_285 - .L_284)
	.align		4
.L_284:
        /*05bc*/ 	.word	index@(_Z35group_norm_nhwc_bwd_one_pass_kernelI11Bf16IOFp16WLi256ELi80ELi640EEv26Group_norm_nhwc_bwd_params)
        /*05c0*/ 	.word	0x00000060


	//----- nvinfo : EIATTR_FRAME_SIZE
	.align		4
.L_285:
        /*05c4*/ 	.byte	0x04, 0x11
        /*05c6*/ 	.short	(.L_287 - .L_286)
	.align		4
.L_286:
        /*05c8*/ 	.word	index@(_Z35group_norm_nhwc_bwd_one_pass_kernelI11Bf16IOFp16WLi256ELi80ELi640EEv26Group_norm_nhwc_bwd_params)
        /*05cc*/ 	.word	0x00000000


	//----- nvinfo : EIATTR_REGCOUNT
	.align		4
.L_287:
        /*05d0*/ 	.byte	0x04, 0x2f
        /*05d2*/ 	.short	(.L_289 - .L_288)
	.align		4
.L_288:
        /*05d4*/ 	.word	index@(_Z35group_norm_nhwc_bwd_one_pass_kernelI11Bf16IOFp16WLi128ELi80ELi640EEv26Group_norm_nhwc_bwd_params)
        /*05d8*/ 	.word	0x00000053


	//----- nvinfo : EIATTR_FRAME_SIZE
	.align		4
.L_289:
        /*05dc*/ 	.byte	0x04, 0x11
        /*05de*/ 	.short	(.L_291 - .L_290)
	.align		4
.L_290:
        /*05e0*/ 	.word	index@(_Z35group_norm_nhwc_bwd_one_pass_kernelI11Bf16IOFp16WLi128ELi80ELi640EEv26Group_norm_nhwc_bwd_params)
        /*05e4*/ 	.word	0x00000000


	//----- nvinfo : EIATTR_REGCOUNT
	.align		4
.L_291:
        /*05e8*/ 	.byte	0x04, 0x2f
        /*05ea*/ 	.short	(.L_293 - .L_292)
	.align		4
.L_292:
        /*05ec*/ 	.word	index@(_Z35group_norm_nhwc_bwd_one_pass_kernelI11Bf16IOFp16WLi64ELi80ELi640EEv26Group_norm_nhwc_bwd_params)
        /*05f0*/ 	.word	0x0000004b


	//----- nvinfo : EIATTR_FRAME_SIZE
	.align		4
.L_293:
        /*05f4*/ 	.byte	0x04, 0x11
        /*05f6*/ 	.short	(.L_295 - .L_294)
	.align		4
.L_294:
        /*05f8*/ 	.word	index@(_Z35group_norm_nhwc_bwd_one_pass_kernelI11Bf16IOFp16WLi64ELi80ELi640EEv26Group_norm_nhwc_bwd_params)
        /*05fc*/ 	.word	0x00000000


	//----- nvinfo : EIATTR_REGCOUNT
	.align		4
.L_295:
        /*0600*/ 	.byte	0x04, 0x2f
        /*0602*/ 	.short	(.L_297 - .L_296)
	.align		4
.L_296:
        /*0604*/ 	.word	index@(_Z35group_norm_nhwc_bwd_one_pass_kernelI11Bf16IOBf16WLi512ELi80ELi640EEv26Group_norm_nhwc_bwd_params)
        /*0608*/ 	.word	0x00000030


	//----- nvinfo : EIATTR_FRAME_SIZE
	.align		4
.L_297:
        /*060c*/ 	.byte	0x04, 0x11
        /*060e*/ 	.short	(.L_299 - .L_298)
	.align		4
.L_298:
        /*0610*/ 	.word	index@(_Z35group_norm_nhwc_bwd_one_pass_kernelI11Bf16IOBf16WLi512ELi80ELi640EEv26Group_norm_nhwc_bwd_params)
        /*0614*/ 	.word	0x000004d0


	//----- nvinfo : EIATTR_REGCOUNT
	.align		4
.L_299:
        /*0618*/ 	.byte	0x04, 0x2f
        /*061a*/ 	.short	(.L_301 - .L_300)
	.align		4
.L_300:
        /*061c*/ 	.word	index@(_Z35group_norm_nhwc_bwd_one_pass_kernelI11Bf16IOBf16WLi256ELi80ELi640EEv26Group_norm_nhwc_bwd_params)
        /*0620*/ 	.word	0x00000060


	//----- nvinfo : EIATTR_FRAME_SIZE
	.align		4
.L_301:
        /*0624*/ 	.byte	0x04, 0x11
        /*0626*/ 	.short	(.L_303 - .L_302)
	.align		4
.L_302:
        /*0628*/ 	.word	index@(_Z35group_norm_nhwc_bwd_one_pass_kernelI11Bf16IOBf16WLi256ELi80ELi640EEv26Group_norm_nhwc_bwd_params)
        /*062c*/ 	.word	0x00000000


	//----- nvinfo : EIATTR_REGCOUNT
	.align		4
.L_303:
        /*0630*/ 	.byte	0x04, 0x2f
        /*0632*/ 	.short	(.L_305 - .L_304)
	.align		4
.L_304:
        /*0634*/ 	.word	index@(_Z35group_norm_nhwc_bwd_one_pass_kernelI11Bf16IOBf16WLi128ELi80ELi640EEv26Group_norm_nhwc_bwd_params)
        /*0638*/ 	.word	0x00000053


	//----- nvinfo : EIATTR_FRAME_SIZE
	.align		4
.L_305:
        /*063c*/ 	.byte	0x04, 0x11
        /*063e*/ 	.short	(.L_307 - .L_306)
	.align		4
.L_306:
        /*0640*/ 	.word	index@(_Z35group_norm_nhwc_bwd_one_pass_kernelI11Bf16IOBf16WLi128ELi80ELi640EEv26Group_norm_nhwc_bwd_params)
        /*0644*/ 	.word	0x00000000


	//----- nvinfo : EIATTR_REGCOUNT
	.align		4
.L_307:
        /*0648*/ 	.byte	0x04, 0x2f
        /*064a*/ 	.short	(.L_309 - .L_308)
	.align		4
.L_308:
        /*064c*/ 	.word	index@(_Z35group_norm_nhwc_bwd_one_pass_kernelI11Bf16IOBf16WLi64ELi80ELi640EEv26Group_norm_nhwc_bwd_params)
        /*0650*/ 	.word	0x0000004b


	//----- nvinfo : EIATTR_FRAME_SIZE
	.align		4
.L_309:
        /*0654*/ 	.byte	0x04, 0x11
        /*0656*/ 	.short	(.L_311 - .L_310)
	.align		4
.L_310:
        /*0658*/ 	.word	index@(_Z35group_norm_nhwc_bwd_one_pass_kernelI11Bf16IOBf16WLi64ELi80ELi640EEv26Group_norm_nhwc_bwd_params)
        /*065c*/ 	.word	0x00000000


	//----- nvinfo : EIATTR_REGCOUNT
	.align		4
.L_311:
        /*0660*/ 	.byte	0x04, 0x2f
        /*0662*/ 	.short	(.L_313 - .L_312)
	.align		4
.L_312:
        /*0664*/ 	.word	index@(_Z35group_norm_nhwc_bwd_one_pass_kernelI11Bf16IOFp32WLi512ELi80ELi640EEv26Group_norm_nhwc_bwd_params)
        /*0668*/ 	.word	0x00000030


	//----- nvinfo : EIATTR_FRAME_SIZE
	.align		4
.L_313:
        /*066c*/ 	.byte	0x04, 0x11
        /*066e*/ 	.short	(.L_315 - .L_314)
	.align		4
.L_314:
        /*0670*/ 	.word	index@(_Z35group_norm_nhwc_bwd_one_pass_kernelI11Bf16IOFp32WLi512ELi80ELi640EEv26Group_norm_nhwc_bwd_params)
        /*0674*/ 	.word	0x000004e0


	//----- nvinfo : EIATTR_REGCOUNT
	.align		4
.L_315:
        /*0678*/ 	.byte	0x04, 0x2f
        /*067a*/ 	.short	(.L_317 - .L_316)
	.align		4
.L_316:
        /*067c*/ 	.word	index@(_Z35group_norm_nhwc_bwd_one_pass_kernelI11Bf16IOFp32WLi256ELi80ELi640EEv26Group_norm_nhwc_bwd_params)
        /*0680*/ 	.word	0x00000060


	//----- nvinfo : EIATTR_FRAME_SIZE
	.align		4
.L_317:
        /*0684*/ 	.byte	0x04, 0x11
        /*0686*/ 	.short	(.L_319 - .L_318)
	.align		4
.L_318:
        /*0688*/ 	.word	index@(_Z35group_norm_nhwc_bwd_one_pass_kernelI11Bf16IOFp32WLi256ELi80ELi640EEv26Group_norm_nhwc_bwd_params)
        /*068c*/ 	.word	0x00000000


	//----- nvinfo : EIATTR_REGCOUNT
	.align		4
.L_319:
        /*0690*/ 	.byte	0x04, 0x2f
        /*0692*/ 	.short	(.L_321 - .L_320)
	.align		4
.L_320:
        /*0694*/ 	.word	index@(_Z35group_norm_nhwc_bwd_one_pass_kernelI11Bf16IOFp32WLi128ELi80ELi640EEv26Group_norm_nhwc_bwd_params)
        /*0698*/ 	.word	0x00000053


	//----- nvinfo : EIATTR_FRAME_SIZE
	.align		4
.L_321:
        /*069c*/ 	.byte	0x04, 0x11
        /*069e*/ 	.short	(.L_323 - .L_322)
	.align		4
.L_322:
        /*06a0*/ 	.word	index@(_Z35group_norm_nhwc_bwd_one_pass_kernelI11Bf16IOFp32WLi128ELi80ELi640EEv26Group_norm_nhwc_bwd_params)
        /*06a4*/ 	.word	0x00000000


	//----- nvinfo : EIATTR_REGCOUNT
	.align		4
.L_323:
        /*06a8*/ 	.byte	0x04, 0x2f
        /*06aa*/ 	.short	(.L_325 - .L_324)
	.align		4
.L_324:
        /*06ac*/ 	.word	index@(_Z35group_norm_nhwc_bwd_one_pass_kernelI11Bf16IOFp32WLi64ELi80ELi640EEv26Group_norm_nhwc_bwd_params)
        /*06b0*/ 	.word	0x0000004b


	//----- nvinfo : EIATTR_FRAME_SIZE
	.align		4
.L_325:
        /*06b4*/ 	.byte	0x04, 0x11
        /*06b6*/ 	.short	(.L_327 - .L_326)
	.align		4
.L_326:
        /*06b8*/ 	.word	index@(_Z35group_norm_nhwc_bwd_one_pass_kernelI11Bf16IOFp32WLi64ELi80ELi640EEv26Group_norm_nhwc_bwd_params)
        /*06bc*/ 	.word	0x00000000


	//----- nvinfo : EIATTR_REGCOUNT
	.align		4
.L_327:
        /*06c0*/ 	.byte	0x04, 0x2f
        /*06c2*/ 	.short	(.L_329 - .L_328)
	.align		4
.L_328:
        /*06c4*/ 	.word	index@(_ZN3cub18CUB_300001_SM_10006detail11EmptyKernelIvEEvv)
        /*06c8*/ 	.word	0x00000004


	//----- nvinfo : EIATTR_FRAME_SIZE
	.align		4
.L_329:
        /*06cc*/ 	.byte	0x04, 0x11
        /*06ce*/ 	.short	(.L_331 - .L_330)
	.align		4
.L_330:
        /*06d0*/ 	.word	index@(_ZN3cub18CUB_300001_SM_10006detail11EmptyKernelIvEEvv)
        /*06d4*/ 	.word	0x00000000


	//----- nvinfo : EIATTR_MIN_STACK_SIZE
	.align		4
.L_331:
        /*06d8*/ 	.byte	0x04, 0x12
        /*06da*/ 	.short	(.L_333 - .L_332)
	.align		4
.L_332:
        /*06dc*/ 	.word	index@(_ZN3cub18CUB_300001_SM_10006detail11EmptyKernelIvEEvv)
        /*06e0*/ 	.word	0x00000000


	//----- nvinfo : EIATTR_MIN_STACK_SIZE
	.align		4
.L_333:
        /*06e4*/ 	.byte	0x04, 0x12
        /*06e6*/ 	.short	(.L_335 - .L_334)
	.align		4
.L_334:
        /*06e8*/ 	.word	index@(_Z35group_norm_nhwc_bwd_one_pass_kernelI11Bf16IOFp32WLi64ELi80ELi640EEv26Group_norm_nhwc_bwd_params)
        /*06ec*/ 	.word	0x00000000


	//----- nvinfo : EIATTR_MIN_STACK_SIZE
	.align		4
.L_335:
        /*06f0*/ 	.byte	0x04, 0x12
        /*06f2*/ 	.short	(.L_337 - .L_336)
	.align		4
.L_336:
        /*06f4*/ 	.word	index@(_Z35group_norm_nhwc_bwd_one_pass_kernelI11Bf16IOFp32WLi128ELi80ELi640EEv26Group_norm_nhwc_bwd_params)
        /*06f8*/ 	.word	0x00000000


	//----- nvinfo : EIATTR_MIN_STACK_SIZE
	.align		4
.L_337:
        /*06fc*/ 	.byte	0x04, 0x12
        /*06fe*/ 	.short	(.L_339 - .L_338)
	.align		4
.L_338:
        /*0700*/ 	.word	index@(_Z35group_norm_nhwc_bwd_one_pass_kernelI11Bf16IOFp32WLi256ELi80ELi640EEv26Group_norm_nhwc_bwd_params)
        /*0704*/ 	.word	0x00000000


	//----- nvinfo : EIATTR_MIN_STACK_SIZE
	.align		4
.L_339:
        /*0708*/ 	.byte	0x04, 0x12
        /*070a*/ 	.short	(.L_341 - .L_340)
	.align		4
.L_340:
        /*070c*/ 	.word	index@(_Z35group_norm_nhwc_bwd_one_pass_kernelI11Bf16IOFp32WLi512ELi80ELi640EEv26Group_norm_nhwc_bwd_params)
        /*0710*/ 	.word	0x000004e0


	//----- nvinfo : EIATTR_MIN_STACK_SIZE
	.align		4
.L_341:
        /*0714*/ 	.byte	0x04, 0x12
        /*0716*/ 	.short	(.L_343 - .L_342)
	.align		4
.L_342:
        /*0718*/ 	.word	index@(_Z35group_norm_nhwc_bwd_one_pass_kernelI11Bf16IOBf16WLi64ELi80ELi640EEv26Group_norm_nhwc_bwd_params)
        /*071c*/ 	.word	0x00000000


	//----- nvinfo : EIATTR_MIN_STACK_SIZE
	.align		4
.L_343:
        /*0720*/ 	.byte	0x04, 0x12
        /*0722*/ 	.short	(.L_345 - .L_344)
	.align		4
.L_344:
        /*0724*/ 	.word	index@(_Z35group_norm_nhwc_bwd_one_pass_kernelI11Bf16IOBf16WLi128ELi80ELi640EEv26Group_norm_nhwc_bwd_params)
        /*0728*/ 	.word	0x00000000


	//----- nvinfo : EIATTR_MIN_STACK_SIZE
	.align		4
.L_345:
        /*072c*/ 	.byte	0x04, 0x12
        /*072e*/ 	.short	(.L_347 - .L_346)
	.align		4
.L_346:
        /*0730*/ 	.word	index@(_Z35group_norm_nhwc_bwd_one_pass_kernelI11Bf16IOBf16WLi256ELi80ELi640EEv26Group_norm_nhwc_bwd_params)
        /*0734*/ 	.word	0x00000000


	//----- nvinfo : EIATTR_MIN_STACK_SIZE
	.align		4
.L_347:
        /*0738*/ 	.byte	0x04, 0x12
        /*073a*/ 	.short	(.L_349 - .L_348)
	.align		4
.L_348:
        /*073c*/ 	.word	index@(_Z35group_norm_nhwc_bwd_one_pass_kernelI11Bf16IOBf16WLi512ELi80ELi640EEv26Group_norm_nhwc_bwd_params)
        /*0740*/ 	.word	0x000004d0


	//----- nvinfo : EIATTR_MIN_STACK_SIZE
	.align		4
.L_349:
        /*0744*/ 	.byte	0x04, 0x12
        /*0746*/ 	.short	(.L_351 - .L_350)
	.align		4
.L_350:
        /*0748*/ 	.word	index@(_Z35group_norm_nhwc_bwd_one_pass_kernelI11Bf16IOFp16WLi64ELi80ELi640EEv26Group_norm_nhwc_bwd_params)
        /*074c*/ 	.word	0x00000000


	//----- nvinfo : EIATTR_MIN_STACK_SIZE
	.align		4
.L_351:
        /*0750*/ 	.byte	0x04, 0x12
        /*0752*/ 	.short	(.L_353 - .L_352)
	.align		4
.L_352:
        /*0754*/ 	.word	index@(_Z35group_norm_nhwc_bwd_one_pass_kernelI11Bf16IOFp16WLi128ELi80ELi640EEv26Group_norm_nhwc_bwd_params)
        /*0758*/ 	.word	0x00000000


	//----- nvinfo : EIATTR_MIN_STACK_SIZE
	.align		4
.L_353:
        /*075c*/ 	.byte	0x04, 0x12
        /*075e*/ 	.short	(.L_355 - .L_354)
	.align		4
.L_354:
        /*0760*/ 	.word	index@(_Z35group_norm_nhwc_bwd_one_pass_kernelI11Bf16IOFp16WLi256ELi80ELi640EEv26Group_norm_nhwc_bwd_params)
        /*0764*/ 	.word	0x00000000


	//----- nvinfo : EIATTR_MIN_STACK_SIZE
	.align		4
.L_355:
        /*0768*/ 	.byte	0x04, 0x12
        /*076a*/ 	.short	(.L_357 - .L_356)
	.align		4
.L_356:
        /*076c*/ 	.word	index@(_Z35group_norm_nhwc_bwd_one_pass_kernelI11Bf16IOFp16WLi512ELi80ELi640EEv26Group_norm_nhwc_bwd_params)
        /*0770*/ 	.word	0x000004d0


	//----- nvinfo : EIATTR_MIN_STACK_SIZE
	.align		4
.L_357:
        /*0774*/ 	.byte	0x04, 0x12
        /*0776*/ 	.short	(.L_359 - .L_358)
	.align		4
.L_358:
        /*0778*/ 	.word	index@(_Z35group_norm_nhwc_bwd_one_pass_kernelI11Fp16IOFp32WLi64ELi80ELi640EEv26Group_norm_nhwc_bwd_params)
        /*077c*/ 	.word	0x00000000


	//----- nvinfo : EIATTR_MIN_STACK_SIZE
	.align		4
.L_359:
        /*0780*/ 	.byte	0x04, 0x12
        /*0782*/ 	.short	(.L_361 - .L_360)
	.align		4
.L_360:
        /*0784*/ 	.word	index@(_Z35group_norm_nhwc_bwd_one_pass_kernelI11Fp16IOFp32WLi128ELi80ELi640EEv26Group_norm_nhwc_bwd_params)
        /*0788*/ 	.word	0x00000000


	//----- nvinfo : EIATTR_MIN_STACK_SIZE
	.align		4
.L_361:
        /*078c*/ 	.byte	0x04, 0x12
        /*078e*/ 	.short	(.L_363 - .L_362)
	.align		4
.L_362:
        /*0790*/ 	.word	index@(_Z35group_norm_nhwc_bwd_one_pass_kernelI11Fp16IOFp32WLi256ELi80ELi640EEv26Group_norm_nhwc_bwd_params)
        /*0794*/ 	.word	0x00000000


	//----- nvinfo : EIATTR_MIN_STACK_SIZE
	.align		4
.L_363:
        /*0798*/ 	.byte	0x04, 0x12
        /*079a*/ 	.short	(.L_365 - .L_364)
	.align		4
.L_364:
        /*079c*/ 	.word	index@(_Z35group_norm_nhwc_bwd_one_pass_kernelI11Fp16IOFp32WLi512ELi80ELi640EEv26Group_norm_nhwc_bwd_params)
        /*07a0*/ 	.word	0x00000210


	//----- nvinfo : EIATTR_MIN_STACK_SIZE
	.align		4
.L_365:
        /*07a4*/ 	.byte	0x04, 0x12
        /*07a6*/ 	.short	(.L_367 - .L_366)
	.align		4
.L_366:
        /*07a8*/ 	.word	index@(_Z35group_norm_nhwc_bwd_one_pass_kernelI11Fp16IOBf16WLi64ELi80ELi640EEv26Group_norm_nhwc_bwd_params)
        /*07ac*/ 	.word	0x00000000


	//----- nvinfo : EIATTR_MIN_STACK_SIZE
	.align		4
.L_367:
        /*07b0*/ 	.byte	0x04, 0x12
        /*07b2*/ 	.short	(.L_369 - .L_368)
	.align		4
.L_368:
        /*07b4*/ 	.word	index@(_Z35group_norm_nhwc_bwd_one_pass_kernelI11Fp16IOBf16WLi128ELi80ELi640EEv26Group_norm_nhwc_bwd_params)
        /*07b8*/ 	.word	0x00000000


	//----- nvinfo : EIATTR_MIN_STACK_SIZE
	.align		4
.L_369:
        /*07bc*/ 	.byte	0x04, 0x12
        /*07be*/ 	.short	(.L_371 - .L_370)
	.align		4
.L_370:
        /*07c0*/ 	.word	index@(_Z35group_norm_nhwc_bwd_one_pass_kernelI11Fp16IOBf16WLi256ELi80ELi640EEv26Group_norm_nhwc_bwd_params)
        /*07c4*/ 	.word	0x00000000


	//----- nvinfo : EIATTR_MIN_STACK_SIZE
	.align		4
.L_371:
        /*07c8*/ 	.byte	0x04, 0x12
        /*07ca*/ 	.short	(.L_373 - .L_372)
	.align		4
.L_372:
        /*07cc*/ 	.word	index@(_Z35group_norm_nhwc_bwd_one_pass_kernelI11Fp16IOBf16WLi512ELi80ELi640EEv26Group_norm_nhwc_bwd_params)
        /*07d0*/ 	.word	0x00000220


	//----- nvinfo : EIATTR_MIN_STACK_SIZE
	.align		4
.L_373:
        /*07d4*/ 	.byte	0x04, 0x12
        /*07d6*/ 	.short	(.L_375 - .L_374)
	.align		4
.L_374:
        /*07d8*/ 	.word	index@(_Z35group_norm_nhwc_bwd_one_pass_kernelI11Fp16IOFp16WLi64ELi80ELi640EEv26Group_norm_nhwc_bwd_params)
        /*07dc*/ 	.word	0x00000000


	//----- nvinfo : EIATTR_MIN_STACK_SIZE
	.align		4
.L_375:
        /*07e0*/ 	.byte	0x04, 0x12
        /*07e2*/ 	.short	(.L_377 - .L_376)
	.align		4
.L_376:
        /*07e4*/ 	.word	index@(_Z35group_norm_nhwc_bwd_one_pass_kernelI11Fp16IOFp16WLi128ELi80ELi640EEv26Group_norm_nhwc_bwd_params)
        /*07e8*/ 	.word	0x00000000


	//----- nvinfo : EIATTR_MIN_STACK_SIZE
	.align		4
.L_377:
        /*07ec*/ 	.byte	0x04, 0x12
        /*07ee*/ 	.short	(.L_379 - .L_378)
	.align		4
.L_378:
        /*07f0*/ 	.word	index@(_Z35group_norm_nhwc_bwd_one_pass_kernelI11Fp16IOFp16WLi256ELi80ELi640EEv26Group_norm_nhwc_bwd_params)
        /*07f4*/ 	.word	0x00000000


	//----- nvinfo : EIATTR_MIN_STACK_SIZE
	.align		4
.L_379:
        /*07f8*/ 	.byte	0x04, 0x12
        /*07fa*/ 	.short	(.L_381 - .L_380)
	.align		4
.L_380:
        /*07fc*/ 	.word	index@(_Z35group_norm_nhwc_bwd_one_pass_kernelI11Fp16IOFp16WLi512ELi80ELi640EEv26Group_norm_nhwc_bwd_params)
        /*0800*/ 	.word	0x00000220


	//----- nvinfo : EIATTR_MIN_STACK_SIZE
	.align		4
.L_381:
        /*0804*/ 	.byte	0x04, 0x12
        /*0806*/ 	.short	(.L_383 - .L_382)
	.align		4
.L_382:
        /*0808*/ 	.word	index@(_Z35group_norm_nhwc_bwd_one_pass_kernelI11Fp32IOFp32WLi64ELi80ELi640EEv26Group_norm_nhwc_bwd_params)
        /*080c*/ 	.word	0x00000000


	//----- nvinfo : EIATTR_MIN_STACK_SIZE
	.align		4
.L_383:
        /*0810*/ 	.byte	0x04, 0x12
        /*0812*/ 	.short	(.L_385 - .L_384)
	.align		4
.L_384:
        /*0814*/ 	.word	index@(_Z35group_norm_nhwc_bwd_one_pass_kernelI11Fp32IOFp32WLi128ELi80ELi640EEv26Group_norm_nhwc_bwd_params)
        /*0818*/ 	.word	0x00000000


	//----- nvinfo : EIATTR_MIN_STACK_SIZE
	.align		4
.L_385:
        /*081c*/ 	.byte	0x04, 0x12
        /*081e*/ 	.short	(.L_387 - .L_386)
	.align		4
.L_386:
        /*0820*/ 	.word	index@(_Z35group_norm_nhwc_bwd_one_pass_kernelI11Fp32IOFp32WLi256ELi80ELi640EEv26Group_norm_nhwc_bwd_params)
        /*0824*/ 	.word	0x00000000


	//----- nvinfo : EIATTR_MIN_STACK_SIZE
	.align		4
.L_387:
        /*0828*/ 	.byte	0x04, 0x12
        /*082a*/ 	.short	(.L_389 - .L_388)
	.align		4
.L_388:
        /*082c*/ 	.word	index@(_Z35group_norm_nhwc_bwd_one_pass_kernelI11Fp32IOFp32WLi512ELi80ELi640EEv26Group_norm_nhwc_bwd_params)
        /*0830*/ 	.word	0x00000570


	//----- nvinfo : EIATTR_MIN_STACK_SIZE
	.align		4
.L_389:
        /*0834*/ 	.byte	0x04, 0x12
        /*0836*/ 	.short	(.L_391 - .L_390)
	.align		4
.L_390:
        /*0838*/ 	.word	index@(_Z35group_norm_nhwc_bwd_one_pass_kernelI11Fp32IOBf16WLi64ELi80ELi640EEv26Group_norm_nhwc_bwd_params)
        /*083c*/ 	.word	0x00000000


	//----- nvinfo : EIATTR_MIN_STACK_SIZE
	.align		4
.L_391:
        /*0840*/ 	.byte	0x04, 0x12
        /*0842*/ 	.short	(.L_393 - .L_392)
	.align		4
.L_392:
        /*0844*/ 	.word	index@(_Z35group_norm_nhwc_bwd_one_pass_kernelI11Fp32IOBf16WLi128ELi80ELi640EEv26Group_norm_nhwc_bwd_params)
        /*0848*/ 	.word	0x00000000


	//----- nvinfo : EIATTR_MIN_STACK_SIZE
	.align		4
.L_393:
        /*084c*/ 	.byte	0x04, 0x12
        /*084e*/ 	.short	(.L_395 - .L_394)
	.align		4
.L_394:
        /*0850*/ 	.word	index@(_Z35group_norm_nhwc_bwd_one_pass_kernelI11Fp32IOBf16WLi256ELi80ELi640EEv26Group_norm_nhwc_bwd_params)
        /*0854*/ 	.word	0x00000000


	//----- nvinfo : EIATTR_MIN_STACK_SIZE
	.align		4
.L_395:
        /*0858*/ 	.byte	0x04, 0x12
        /*085a*/ 	.short	(.L_397 - .L_396)
	.align		4
.L_396:
        /*085c*/ 	.word	index@(_Z35group_norm_nhwc_bwd_one_pass_kernelI11Fp32IOBf16WLi512ELi80ELi640EEv26Group_norm_nhwc_bwd_params)
        /*0860*/ 	.word	0x000005a0


	//----- nvinfo : EIATTR_MIN_STACK_SIZE
	.align		4
.L_397:
        /*0864*/ 	.byte	0x04, 0x12
        /*0866*/ 	.short	(.L_399 - .L_398)
	.align		4
.L_398:
        /*0868*/ 	.word	index@(_Z35group_norm_nhwc_bwd_one_pass_kernelI11Fp32IOFp16WLi64ELi80ELi640EEv26Group_norm_nhwc_bwd_params)
        /*086c*/ 	.word	0x00000000


	//----- nvinfo : EIATTR_MIN_STACK_SIZE
	.align		4
.L_399:
        /*0870*/ 	.byte	0x04, 0x12
        /*0872*/ 	.short	(.L_401 - .L_400)
	.align		4
.L_400:
        /*0874*/ 	.word	index@(_Z35group_norm_nhwc_bwd_one_pass_kernelI11Fp32IOFp16WLi128ELi80ELi640EEv26Group_norm_nhwc_bwd_params)
        /*0878*/ 	.word	0x00000000


	//----- nvinfo : EIATTR_MIN_STACK_SIZE
	.align		4
.L_401:
        /*087c*/ 	.byte	0x04, 0x12
        /*087e*/ 	.short	(.L_403 - .L_402)
	.align		4
.L_402:
        /*0880*/ 	.word	index@(_Z35group_norm_nhwc_bwd_one_pass_kernelI11Fp32IOFp16WLi256ELi80ELi640EEv26Group_norm_nhwc_bwd_params)
        /*0884*/ 	.word	0x00000000


	//----- nvinfo : EIATTR_MIN_STACK_SIZE
	.align		4
.L_403:
        /*0888*/ 	.byte	0x04, 0x12
        /*088a*/ 	.short	(.L_405 - .L_404)
	.align		4
.L_404:
        /*088c*/ 	.word	index@(_Z35group_norm_nhwc_bwd_one_pass_kernelI11Fp32IOFp16WLi512ELi80ELi640EEv26Group_norm_nhwc_bwd_params)
        /*0890*/ 	.word	0x00000580


	//----- nvinfo : EIATTR_MIN_STACK_SIZE
	.align		4
.L_405:
        /*0894*/ 	.byte	0x04, 0x12
        /*0896*/ 	.short	(.L_407 - .L_406)
	.align		4
.L_406:
        /*0898*/ 	.word	index@(_Z35group_norm_nhwc_fwd_one_pass_kernelI11Bf16IOFp32WLi64ELi80ELi640EEv26Group_norm_nhwc_fwd_params)
        /*089c*/ 	.word	0x00000000


	//----- nvinfo : EIATTR_MIN_STACK_SIZE
	.align		4
.L_407:
        /*08a0*/ 	.byte	0x04, 0x12
        /*08a2*/ 	.short	(.L_409 - .L_408)
	.align		4
.L_408:
        /*08a4*/ 	.word	index@(_Z35group_norm_nhwc_fwd_one_pass_kernelI11Bf16IOFp32WLi128ELi80ELi640EEv26Group_norm_nhwc_fwd_params)
        /*08a8*/ 	.word	0x00000000


	//----- nvinfo : EIATTR_MIN_STACK_SIZE
	.align		4
.L_409:
        /*08ac*/ 	.byte	0x04, 0x12
        /*08ae*/ 	.short	(.L_411 - .L_410)
	.align		4
.L_410:
        /*08b0*/ 	.word	index@(_Z35group_norm_nhwc_fwd_one_pass_kernelI11Bf16IOFp32WLi256ELi80ELi640EEv26Group_norm_nhwc_fwd_params)
        /*08b4*/ 	.word	0x00000000


	//----- nvinfo : EIATTR_MIN_STACK_SIZE
	.align		4
.L_411:
        /*08b8*/ 	.byte	0x04, 0x12
        /*08ba*/ 	.short	(.L_413 - .L_412)
	.align		4
.L_412:
        /*08bc*/ 	.word	index@(_Z35group_norm_nhwc_fwd_one_pass_kernelI11Bf16IOFp32WLi512ELi80ELi640EEv26Group_norm_nhwc_fwd_params)
        /*08c0*/ 	.word	0x00000000


	//----- nvinfo : EIATTR_MIN_STACK_SIZE
	.align		4
.L_413:
        /*08c4*/ 	.byte	0x04, 0x12
        /*08c6*/ 	.short	(.L_415 - .L_414)
	.align		4
.L_414:
        /*08c8*/ 	.word	index@(_Z35group_norm_nhwc_fwd_one_pass_kernelI11Bf16IOBf16WLi64ELi80ELi640EEv26Group_norm_nhwc_fwd_params)
        /*08cc*/ 	.word	0x00000000


	//----- nvinfo : EIATTR_MIN_STACK_SIZE
	.align		4
.L_415:
        /*08d0*/ 	.byte	0x04, 0x12
        /*08d2*/ 	.short	(.L_417 - .L_416)
	.align		4
.L_416:
        /*08d4*/ 	.word	index@(_Z35group_norm_nhwc_fwd_one_pass_kernelI11Bf16IOBf16WLi128ELi80ELi640EEv26Group_norm_nhwc_fwd_params)
        /*08d8*/ 	.word	0x00000000


	//----- nvinfo : EIATTR_MIN_STACK_SIZE
	.align		4
.L_417:
        /*08dc*/ 	.byte	0x04, 0x12
        /*08de*/ 	.short	(.L_419 - .L_418)
	.align		4
.L_418:
        /*08e0*/ 	.word	index@(_Z35group_norm_nhwc_fwd_one_pass_kernelI11Bf16IOBf16WLi256ELi80ELi640EEv26Group_norm_nhwc_fwd_params)
        /*08e4*/ 	.word	0x00000000


	//----- nvinfo : EIATTR_MIN_STACK_SIZE
	.align		4
.L_419:
        /*08e8*/ 	.byte	0x04, 0x12
        /*08ea*/ 	.short	(.L_421 - .L_420)
	.align		4
.L_420:
        /*08ec*/ 	.word	index@(_Z35group_norm_nhwc_fwd_one_pass_kernelI11Bf16IOBf16WLi512ELi80ELi640EEv26Group_norm_nhwc_fwd_params)
        /*08f0*/ 	.word	0x00000000


	//----- nvinfo : EIATTR_MIN_STACK_SIZE
	.align		4
.L_421:
        /*08f4*/ 	.byte	0x04, 0x12
        /*08f6*/ 	.short	(.L_423 - .L_422)
	.align		4
.L_422:
        /*08f8*/ 	.word	index@(_Z35group_norm_nhwc_fwd_one_pass_kernelI11Bf16IOFp16WLi64ELi80ELi640EEv26Group_norm_nhwc_fwd_params)
        /*08fc*/ 	.word	0x00000000


	//----- nvinfo : EIATTR_MIN_STACK_SIZE
	.align		4
.L_423:
        /*0900*/ 	.byte	0x04, 0x12
        /*0902*/ 	.short	(.L_425 - .L_424)
	.align		4
.L_424:
        /*0904*/ 	.word	index@(_Z35group_norm_nhwc_fwd_one_pass_kernelI11Bf16IOFp16WLi128ELi80ELi640EEv26Group_norm_nhwc_fwd_params)
        /*0908*/ 	.word	0x00000000


	//----- nvinfo : EIATTR_MIN_STACK_SIZE
	.align		4
.L_425:
        /*090c*/ 	.byte	0x04, 0x12
        /*090e*/ 	.short	(.L_427 - .L_426)
	.align		4
.L_426:
        /*0910*/ 	.word	index@(_Z35group_norm_nhwc_fwd_one_pass_kernelI11Bf16IOFp16WLi256ELi80ELi640EEv26Group_norm_nhwc_fwd_params)
        /*0914*/ 	.word	0x00000000


	//----- nvinfo : EIATTR_MIN_STACK_SIZE
	.align		4
.L_427:
        /*0918*/ 	.byte	0x04, 0x12
        /*091a*/ 	.short	(.L_429 - .L_428)
	.align		4
.L_428:
        /*091c*/ 	.word	index@(_Z35group_norm_nhwc_fwd_one_pass_kernelI11Bf16IOFp16WLi512ELi80ELi640EEv26Group_norm_nhwc_fwd_params)
        /*0920*/ 	.word	0x00000000


	//----- nvinfo : EIATTR_MIN_STACK_SIZE
	.align		4
.L_429:
        /*0924*/ 	.byte	0x04, 0x12
        /*0926*/ 	.short	(.L_431 - .L_430)
	.align		4
.L_430:
        /*0928*/ 	.word	index@(_Z35group_norm_nhwc_fwd_one_pass_kernelI11Fp16IOFp32WLi64ELi80ELi640EEv26Group_norm_nhwc_fwd_params)
        /*092c*/ 	.word	0x00000000


	//----- nvinfo : EIATTR_MIN_STACK_SIZE
	.align		4
.L_431:
        /*0930*/ 	.byte	0x04, 0x12
        /*0932*/ 	.short	(.L_433 - .L_432)
	.align		4
.L_432:
        /*0934*/ 	.word	index@(_Z35group_norm_nhwc_fwd_one_pass_kernelI11Fp16IOFp32WLi128ELi80ELi640EEv26Group_norm_nhwc_fwd_params)
        /*0938*/ 	.word	0x00000000


	//----- nvinfo : EIATTR_MIN_STACK_SIZE
	.align		4
.L_433:
        /*093c*/ 	.byte	0x04, 0x12
        /*093e*/ 	.short	(.L_435 - .L_434)
	.align		4
.L_434:
        /*0940*/ 	.word	index@(_Z35group_norm_nhwc_fwd_one_pass_kernelI11Fp16IOFp32WLi256ELi80ELi640EEv26Group_norm_nhwc_fwd_params)
        /*0944*/ 	.word	0x00000000


	//----- nvinfo : EIATTR_MIN_STACK_SIZE
	.align		4
.L_435:
        /*0948*/ 	.byte	0x04, 0x12
        /*094a*/ 	.short	(.L_437 - .L_436)
	.align		4
.L_436:
        /*094c*/ 	.word	index@(_Z35group_norm_nhwc_fwd_one_pass_kernelI11Fp16IOFp32WLi512ELi80ELi640EEv26Group_norm_nhwc_fwd_params)
        /*0950*/ 	.word	0x00000000


	//----- nvinfo : EIATTR_MIN_STACK_SIZE
	.align		4
.L_437:
        /*0954*/ 	.byte	0x04, 0x12
        /*0956*/ 	.short	(.L_439 - .L_438)
	.align		4
.L_438:
        /*0958*/ 	.word	index@(_Z35group_norm_nhwc_fwd_one_pass_kernelI11Fp16IOBf16WLi64ELi80ELi640EEv26Group_norm_nhwc_fwd_params)
        /*095c*/ 	.word	0x00000000


	//----- nvinfo : EIATTR_MIN_STACK_SIZE
	.align		4
.L_439:
        /*0960*/ 	.byte	0x04, 0x12
        /*0962*/ 	.short	(.L_441 - .L_440)
	.align		4
.L_440:
        /*0964*/ 	.word	index@(_Z35group_norm_nhwc_fwd_one_pass_kernelI11Fp16IOBf16WLi128ELi80ELi640EEv26Group_norm_nhwc_fwd_params)
        /*0968*/ 	.word	0x00000000


	//----- nvinfo : EIATTR_MIN_STACK_SIZE
	.align		4
.L_441:
        /*096c*/ 	.byte	0x04, 0x12
        /*096e*/ 	.short	(.L_443 - .L_442)
	.align		4
.L_442:
        /*0970*/ 	.word	index@(_Z35group_norm_nhwc_fwd_one_pass_kernelI11Fp16IOBf16WLi256ELi80ELi640EEv26Group_norm_nhwc_fwd_params)
        /*0974*/ 	.word	0x00000000


	//----- nvinfo : EIATTR_MIN_STACK_SIZE
	.align		4
.L_443:
        /*0978*/ 	.byte	0x04, 0x12
        /*097a*/ 	.short	(.L_445 - .L_444)
	.align		4
.L_444:
        /*097c*/ 	.word	index@(_Z35group_norm_nhwc_fwd_one_pass_kernelI11Fp16IOBf16WLi512ELi80ELi640EEv26Group_norm_nhwc_fwd_params)
        /*0980*/ 	.word	0x00000000


	//----- nvinfo : EIATTR_MIN_STACK_SIZE
	.align		4
.L_445:
        /*0984*/ 	.byte	0x04, 0x12
        /*0986*/ 	.short	(.L_447 - .L_446)
	.align		4
.L_446:
        /*0988*/ 	.word	index@(_Z35group_norm_nhwc_fwd_one_pass_kernelI11Fp16IOFp16WLi64ELi80ELi640EEv26Group_norm_nhwc_fwd_params)
        /*098c*/ 	.word	0x00000000


	//----- nvinfo : EIATTR_MIN_STACK_SIZE
	.align		4
.L_447:
        /*0990*/ 	.byte	0x04, 0x12
        /*0992*/ 	.short	(.L_449 - .L_448)
	.align		4
.L_448:
        /*0994*/ 	.word	index@(_Z35group_norm_nhwc_fwd_one_pass_kernelI11Fp16IOFp16WLi128ELi80ELi640EEv26Group_norm_nhwc_fwd_params)
        /*0998*/ 	.word	0x00000000


	//----- nvinfo : EIATTR_MIN_STACK_SIZE
	.align		4
.L_449:
        /*099c*/ 	.byte	0x04, 0x12
        /*099e*/ 	.short	(.L_451 - .L_450)
	.align		4
.L_450:
        /*09a0*/ 	.word	index@(_Z35group_norm_nhwc_fwd_one_pass_kernelI11Fp16IOFp16WLi256ELi80ELi640EEv26Group_norm_nhwc_fwd_params)
        /*09a4*/ 	.word	0x00000000


	//----- nvinfo : EIATTR_MIN_STACK_SIZE
	.align		4
.L_451:
        /*09a8*/ 	.byte	0x04, 0x12
        /*09aa*/ 	.short	(.L_453 - .L_452)
	.align		4
.L_452:
        /*09ac*/ 	.word	index@(_Z35group_norm_nhwc_fwd_one_pass_kernelI11Fp16IOFp16WLi512ELi80ELi640EEv26Group_norm_nhwc_fwd_params)
        /*09b0*/ 	.word	0x00000000


	//----- nvinfo : EIATTR_MIN_STACK_SIZE
	.align		4
.L_453:
        /*09b4*/ 	.byte	0x04, 0x12
        /*09b6*/ 	.short	(.L_455 - .L_454)
	.align		4
.L_454:
        /*09b8*/ 	.word	index@(_Z35group_norm_nhwc_fwd_one_pass_kernelI11Fp32IOFp32WLi64ELi80ELi640EEv26Group_norm_nhwc_fwd_params)
        /*09bc*/ 	.word	0x00000000


	//----- nvinfo : EIATTR_MIN_STACK_SIZE
	.align		4
.L_455:
        /*09c0*/ 	.byte	0x04, 0x12
        /*09c2*/ 	.short	(.L_457 - .L_456)
	.align		4
.L_456:
        /*09c4*/ 	.word	index@(_Z35group_norm_nhwc_fwd_one_pass_kernelI11Fp32IOFp32WLi128ELi80ELi640EEv26Group_norm_nhwc_fwd_params)
        /*09c8*/ 	.word	0x00000000


	//----- nvinfo : EIATTR_MIN_STACK_SIZE
	.align		4
.L_457:
        /*09cc*/ 	.byte	0x04, 0x12
        /*09ce*/ 	.short	(.L_459 - .L_458)
	.align		4
.L_458:
        /*09d0*/ 	.word	index@(_Z35group_norm_nhwc_fwd_one_pass_kernelI11Fp32IOFp32WLi256ELi80ELi640EEv26Group_norm_nhwc_fwd_params)
        /*09d4*/ 	.word	0x00000000


	//----- nvinfo : EIATTR_MIN_STACK_SIZE
	.align		4
.L_459:
        /*09d8*/ 	.byte	0x04, 0x12
        /*09da*/ 	.short	(.L_461 - .L_460)
	.align		4
.L_460:
        /*09dc*/ 	.word	index@(_Z35group_norm_nhwc_fwd_one_pass_kernelI11Fp32IOFp32WLi512ELi80ELi640EEv26Group_norm_nhwc_fwd_params)
        /*09e0*/ 	.word	0x00000000


	//----- nvinfo : EIATTR_MIN_STACK_SIZE
	.align		4
.L_461:
        /*09e4*/ 	.byte	0x04, 0x12
        /*09e6*/ 	.short	(.L_463 - .L_462)
	.align		4
.L_462:
        /*09e8*/ 	.word	index@(_Z35group_norm_nhwc_fwd_one_pass_kernelI11Fp32IOBf16WLi64ELi80ELi640EEv26Group_norm_nhwc_fwd_params)
        /*09ec*/ 	.word	0x00000000


	//----- nvinfo : EIATTR_MIN_STACK_SIZE
	.align		4
.L_463:
        /*09f0*/ 	.byte	0x04, 0x12
        /*09f2*/ 	.short	(.L_465 - .L_464)
	.align		4
.L_464:
        /*09f4*/ 	.word	index@(_Z35group_norm_nhwc_fwd_one_pass_kernelI11Fp32IOBf16WLi128ELi80ELi640EEv26Group_norm_nhwc_fwd_params)
        /*09f8*/ 	.word	0x00000000


	//----- nvinfo : EIATTR_MIN_STACK_SIZE
	.align		4
.L_465:
        /*09fc*/ 	.byte	0x04, 0x12
        /*09fe*/ 	.short	(.L_467 - .L_466)
	.align		4
.L_466:
        /*0a00*/ 	.word	index@(_Z35group_norm_nhwc_fwd_one_pass_kernelI11Fp32IOBf16WLi256ELi80ELi640EEv26Group_norm_nhwc_fwd_params)
        /*0a04*/ 	.word	0x00000000


	//----- nvinfo : EIATTR_MIN_STACK_SIZE
	.align		4
.L_467:
        /*0a08*/ 	.byte	0x04, 0x12
        /*0a0a*/ 	.short	(.L_469 - .L_468)
	.align		4
.L_468:
        /*0a0c*/ 	.word	index@(_Z35group_norm_nhwc_fwd_one_pass_kernelI11Fp32IOBf16WLi512ELi80ELi640EEv26Group_norm_nhwc_fwd_params)
        /*0a10*/ 	.word	0x00000000


	//----- nvinfo : EIATTR_MIN_STACK_SIZE
	.align		4
.L_469:
        /*0a14*/ 	.byte	0x04, 0x12
        /*0a16*/ 	.short	(.L_471 - .L_470)
	.align		4
.L_470:
        /*0a18*/ 	.word	index@(_Z35group_norm_nhwc_fwd_one_pass_kernelI11Fp32IOFp16WLi64ELi80ELi640EEv26Group_norm_nhwc_fwd_params)
        /*0a1c*/ 	.word	0x00000000


	//----- nvinfo : EIATTR_MIN_STACK_SIZE
	.align		4
.L_471:
        /*0a20*/ 	.byte	0x04, 0x12
        /*0a22*/ 	.short	(.L_473 - .L_472)
	.align		4
.L_472:
        /*0a24*/ 	.word	index@(_Z35group_norm_nhwc_fwd_one_pass_kernelI11Fp32IOFp16WLi128ELi80ELi640EEv26Group_norm_nhwc_fwd_params)
        /*0a28*/ 	.word	0x00000000


	//----- nvinfo : EIATTR_MIN_STACK_SIZE
	.align		4
.L_473:
        /*0a2c*/ 	.byte	0x04, 0x12
        /*0a2e*/ 	.short	(.L_475 - .L_474)
	.align		4
.L_474:
        /*0a30*/ 	.word	index@(_Z35group_norm_nhwc_fwd_one_pass_kernelI11Fp32IOFp16WLi256ELi80ELi640EEv26Group_norm_nhwc_fwd_params)
        /*0a34*/ 	.word	0x00000000


	//----- nvinfo : EIATTR_MIN_STACK_SIZE
	.align		4
.L_475:
        /*0a38*/ 	.byte	0x04, 0x12
        /*0a3a*/ 	.short	(.L_477 - .L_476)
	.align		4
.L_476:
        /*0a3c*/ 	.word	index@(_Z35group_norm_nhwc_fwd_one_pass_kernelI11Fp32IOFp16WLi512ELi80ELi640EEv26Group_norm_nhwc_fwd_params)
        /*0a40*/ 	.word	0x00000000
.L_477:


//--------------------- .nv.compat                --------------------------
	.section	.nv.compat,"",@"SHT_CUDA_COMPAT_INFO"
	.align	4
        /*0000*/ 	.byte	0x02, 0x09, 0x01, 0x00, 0x02, 0x02, 0x01, 0x00, 0x02, 0x05, 0x05, 0x00, 0x03, 0x07, 0x01, 0x01
        /*0010*/ 	.byte	0x02, 0x03, 0x00, 0x00, 0x02, 0x06, 0x01, 0x00, 0x04, 0x0b, 0x08, 0x00, 0x09, 0x00, 0x00, 0x00
        /*0020*/ 	.byte	0x00, 0x00, 0x00, 0x00


//--------------------- .nv.info._ZN3cub18CUB_300001_SM_10006detail11EmptyKernelIvEEvv --------------------------
	.section	.nv.info._ZN3cub18CUB_300001_SM_10006detail11EmptyKernelIvEEvv,"",@"SHT_CUDA_INFO"
	.sectionflags	@""
	.align	4


	//----- nvinfo : EIATTR_CUDA_API_VERSION
	.align		4
        /*0000*/ 	.byte	0x04, 0x37
        /*0002*/ 	.short	(.L_479 - .L_478)
.L_478:
        /*0004*/ 	.word	0x00000082


	//----- nvinfo : EIATTR_SPARSE_MMA_MASK
	.align		4
.L_479:
        /*0008*/ 	.byte	0x03, 0x50
        /*000a*/ 	.short	0x0000


	//----- nvinfo : EIATTR_MAXREG_COUNT
	.align		4
        /*000c*/ 	.byte	0x03, 0x1b
        /*000e*/ 	.short	0x00ff


	//----- nvinfo : EIATTR_MERCURY_ISA_VERSION
	.align		4
        /*0010*/ 	.byte	0x03, 0x5f
        /*0012*/ 	.short	0x0101


	//----- nvinfo : EIATTR_VRC_CTA_INIT_COUNT
	.align		4
        /*0014*/ 	.byte	0x02, 0x4a
	.zero		1
	.zero		1


	//----- nvinfo : EIATTR_EXIT_INSTR_OFFSETS
	.align		4
        /*0018*/ 	.byte	0x04, 0x1c
        /*001a*/ 	.short	(.L_481 - .L_480)


	//   ....[0]....
.L_480:
        /*001c*/ 	.word	0x00000010


	//----- nvinfo : EIATTR_SW_WAR
	.align		4
.L_481:
        /*0020*/ 	.byte	0x04, 0x36
        /*0022*/ 	.short	(.L_483 - .L_482)
.L_482:
        /*0024*/ 	.word	0x00000008
.L_483:


//--------------------- .nv.info._Z35group_norm_nhwc_bwd_one_pass_kernelI11Bf16IOFp32WLi64ELi80ELi640EEv26Group_norm_nhwc_bwd_params --------------------------
	.section	.nv.info._Z35group_norm_nhwc_bwd_one_pass_kernelI11Bf16IOFp32WLi64ELi80ELi640EEv26Group_norm_nhwc_bwd_params,"",@"SHT_CUDA_INFO"
	.sectionflags	@""
	.align	4


	//----- nvinfo : EIATTR_CUDA_API_VERSION
	.align		4
        /*0000*/ 	.byte	0x04, 0x37
        /*0002*/ 	.short	(.L_485 - .L_484)
.L_484:
        /*0004*/ 	.word	0x00000082


	//----- nvinfo : EIATTR_KPARAM_INFO
	.align		4
.L_485:
        /*0008*/ 	.byte	0x04, 0x17
        /*000a*/ 	.short	(.L_487 - .L_486)
.L_486:
        /*000c*/ 	.word	0x00000000
        /*0010*/ 	.short	0x0000
        /*0012*/ 	.short	0x0000
        /*0014*/ 	.byte	0x00, 0xf0, 0xe1, 0x02


	//----- nvinfo : EIATTR_SPARSE_MMA_MASK
	.align		4
.L_487:
        /*0018*/ 	.byte	0x03, 0x50
        /*001a*/ 	.short	0x0000


	//----- nvinfo : EIATTR_MAXREG_COUNT
	.align		4
        /*001c*/ 	.byte	0x03, 0x1b
        /*001e*/ 	.short	0x0060


	//----- nvinfo : EIATTR_NUM_BARRIERS
	.align		4
        /*0020*/ 	.byte	0x02, 0x4c
        /*0022*/ 	.byte	0x01
	.zero		1


	//----- nvinfo : EIATTR_MERCURY_ISA_VERSION
	.align		4
        /*0024*/ 	.byte	0x03, 0x5f
        /*0026*/ 	.short	0x0101


	//----- nvinfo : EIATTR_COOP_GROUP_MASK_REGIDS
	.align		4
        /*0028*/ 	.byte	0x04, 0x29
        /*002a*/ 	.short	(.L_489 - .L_488)


	//   ....[0]....
.L_488:
        /*002c*/ 	.word	0xffffffff


	//   ....[1]....
        /*0030*/ 	.word	0xffffffff


	//   ....[2]....
        /*0034*/ 	.word	0xffffffff


	//   ....[3]....
        /*0038*/ 	.word	0xffffffff


	//   ....[4]....
        /*003c*/ 	.word	0xffffffff


	//   ....[5]....
        /*0040*/ 	.word	0xffffffff


	//   ....[6]....
        /*0044*/ 	.word	0xffffffff


	//   ....[7]....
        /*0048*/ 	.word	0xffffffff


	//   ....[8]....
        /*004c*/ 	.word	0xffffffff


	//   ....[9]....
        /*0050*/ 	.word	0xffffffff


	//----- nvinfo : EIATTR_COOP_GROUP_INSTR_OFFSETS
	.align		4
.L_489:
        /*0054*/ 	.byte	0x04, 0x28
        /*0056*/ 	.short	(.L_491 - .L_490)


	//   ....[0]....
.L_490:
        /*0058*/ 	.word	0x00001a40


	//   ....[1]....
        /*005c*/ 	.word	0x00001a80


	//   ....[2]....
        /*0060*/ 	.word	0x00001af0


	//   ....[3]....
        /*0064*/ 	.word	0x00001b10


	//   ....[4]....
        /*0068*/ 	.word	0x00001b40


	//   ....[5]....
        /*006c*/ 	.word	0x00001b60


	//   ....[6]....
        /*0070*/ 	.word	0x00001b90


	//   ....[7]....
        /*0074*/ 	.word	0x00001bb0


	//   ....[8]....
        /*0078*/ 	.word	0x00001c00


	//   ....[9]....
        /*007c*/ 	.word	0x00001c10


	//----- nvinfo : EIATTR_VRC_CTA_INIT_COUNT
	.align		4
.L_491:
        /*0080*/ 	.byte	0x02, 0x4a
	.zero		1
	.zero		1


	//----- nvinfo : EIATTR_EXIT_INSTR_OFFSETS
	.align		4
        /*0084*/ 	.byte	0x04, 0x1c
        /*0086*/ 	.short	(.L_493 - .L_492)


	//   ....[0]....
.L_492:
        /*0088*/ 	.word	0x00003f80


	//   ....[1]....
        /*008c*/ 	.word	0x000040b0


	//   ....[2]....
        /*0090*/ 	.word	0x00004690


	//   ....[3]....
        /*0094*/ 	.word	0x00004c40


	//----- nvinfo : EIATTR_MAX_THREADS
	.align		4
.L_493:
        /*0098*/ 	.byte	0x04, 0x05
        /*009a*/ 	.short	(.L_495 - .L_494)
.L_494:
        /*009c*/ 	.word	0x00000280
        /*00a0*/ 	.word	0x00000001
        /*00a4*/ 	.word	0x00000001


	//----- nvinfo : EIATTR_CRS_STACK_SIZE
	.align		4
.L_495:
        /*00a8*/ 	.byte	0x04, 0x1e
        /*00aa*/ 	.short	(.L_497 - .L_496)
.L_496:
        /*00ac*/ 	.word	0x00000000


	//----- nvinfo : EIATTR_CBANK_PARAM_SIZE
	.align		4
.L_497:
        /*00b0*/ 	.byte	0x03, 0x19
        /*00b2*/ 	.short	0x00b8


	//----- nvinfo : EIATTR_PARAM_CBANK
	.align		4
        /*00b4*/ 	.byte	0x04, 0x0a
        /*00b6*/ 	.short	(.L_499 - .L_498)
	.align		4
.L_498:
        /*00b8*/ 	.word	index@(.nv.constant0._Z35group_norm_nhwc_bwd_one_pass_kernelI11Bf16IOFp32WLi64ELi80ELi640EEv26Group_norm_nhwc_bwd_params)
        /*00bc*/ 	.short	0x0380
        /*00be*/ 	.short	0x00b8


	//----- nvinfo : EIATTR_SW_WAR
	.align		4
.L_499:
        /*00c0*/ 	.byte	0x04, 0x36
        /*00c2*/ 	.short	(.L_501 - .L_500)
.L_500:
        /*00c4*/ 	.word	0x00000008
.L_501:


//--------------------- .nv.info._Z35group_norm_nhwc_bwd_one_pass_kernelI11Bf16IOFp32WLi128ELi80ELi640EEv26Group_norm_nhwc_bwd_params --------------------------
	.section	.nv.info._Z35group_norm_nhwc_bwd_one_pass_kernelI11Bf16IOFp32WLi128ELi80ELi640EEv26Group_norm_nhwc_bwd_params,"",@"SHT_CUDA_INFO"
	.sectionflags	@""
	.align	4


	//----- nvinfo : EIATTR_CUDA_API_VERSION
	.align		4
        /*0000*/ 	.byte	0x04, 0x37
        /*0002*/ 	.short	(.L_503 - .L_502)
.L_502:
        /*0004*/ 	.word	0x00000082


	//----- nvinfo : EIATTR_KPARAM_INFO
	.align		4
.L_503:
        /*0008*/ 	.byte	0x04, 0x17
        /*000a*/ 	.short	(.L_505 - .L_504)
.L_504:
        /*000c*/ 	.word	0x00000000
        /*0010*/ 	.short	0x0000
        /*0012*/ 	.short	0x0000
        /*0014*/ 	.byte	0x00, 0xf0, 0xe1, 0x02


	//----- nvinfo : EIATTR_SPARSE_MMA_MASK
	.align		4
.L_505:
        /*0018*/ 	.byte	0x03, 0x50
        /*001a*/ 	.short	0x0000


	//----- nvinfo : EIATTR_MAXREG_COUNT
	.align		4
        /*001c*/ 	.byte	0x03, 0x1b
        /*001e*/ 	.short	0x0060


	//----- nvinfo : EIATTR_NUM_BARRIERS
	.align		4
        /*0020*/ 	.byte	0x02, 0x4c
        /*0022*/ 	.byte	0x01
	.zero		1


	//----- nvinfo : EIATTR_MERCURY_ISA_VERSION
	.align		4
        /*0024*/ 	.byte	0x03, 0x5f
        /*0026*/ 	.short	0x0101


	//----- nvinfo : EIATTR_INT_WARP_WIDE_INSTR_OFFSETS
	.align		4
        /*0028*/ 	.byte	0x04, 0x31
        /*002a*/ 	.short	(.L_507 - .L_506)


	//   ....[0]....
.L_506:
        /*002c*/ 	.word	0x00002f40


	//----- nvinfo : EIATTR_COOP_GROUP_MASK_REGIDS
	.align		4
.L_507:
        /*0030*/ 	.byte	0x04, 0x29
        /*0032*/ 	.short	(.L_509 - .L_508)


	//   ....[0]....
.L_508:
        /*0034*/ 	.word	0xffffffff


	//   ....[1]....
        /*0038*/ 	.word	0xffffffff


	//   ....[2]....
        /*003c*/ 	.word	0xffffffff


	//   ....[3]....
        /*0040*/ 	.word	0xffffffff


	//   ....[4]....
        /*0044*/ 	.word	0xffffffff


	//   ....[5]....
        /*0048*/ 	.word	0xffffffff


	//   ....[6]....
        /*004c*/ 	.word	0xffffffff


	//   ....[7]....
        /*0050*/ 	.word	0xffffffff


	//   ....[8]....
        /*0054*/ 	.word	0xffffffff


	//   ....[9]....
        /*0058*/ 	.word	0xffffffff


	//----- nvinfo : EIATTR_COOP_GROUP_INSTR_OFFSETS
	.align		4
.L_509:
        /*005c*/ 	.byte	0x04, 0x28
        /*005e*/ 	.short	(.L_511 - .L_510)


	//   ....[0]....
.L_510:
        /*0060*/ 	.word	0x00002d10


	//   ....[1]....
        /*0064*/ 	.word	0x00002d50


	//   ....[2]....
        /*0068*/ 	.word	0x00002d90


	//   ....[3]....
        /*006c*/ 	.word	0x00002dc0


	//   ....[4]....
        /*0070*/ 	.word	0x00002e20


	//   ....[5]....
        /*0074*/ 	.word	0x00002e40


	//   ....[6]....
        /*0078*/ 	.word	0x00002e70


	//   ....[7]....
        /*007c*/ 	.word	0x00002e90


	//   ....[8]....
        /*0080*/ 	.word	0x00002ee0


	//   ....[9]....
        /*0084*/ 	.word	0x00002ef0


	//----- nvinfo : EIATTR_VRC_CTA_INIT_COUNT
	.align		4
.L_511:
        /*0088*/ 	.byte	0x02, 0x4a
	.zero		1
	.zero		1


	//----- nvinfo : EIATTR_EXIT_INSTR_OFFSETS
	.align		4
        /*008c*/ 	.byte	0x04, 0x1c
        /*008e*/ 	.short	(.L_513 - .L_512)


	//   ....[0]....
.L_512:
        /*0090*/ 	.word	0x00006100


	//   ....[1]....
        /*0094*/ 	.word	0x00006230


	//   ....[2]....
        /*0098*/ 	.word	0x00006820


	//   ....[3]....
        /*009c*/ 	.word	0x00006dd0


	//----- nvinfo : EIATTR_MAX_THREADS
	.align		4
.L_513:
        /*00a0*/ 	.byte	0x04, 0x05
        /*00a2*/ 	.short	(.L_515 - .L_514)
.L_514:
        /*00a4*/ 	.word	0x00000280
        /*00a8*/ 	.word	0x00000001
        /*00ac*/ 	.word	0x00000001


	//----- nvinfo : EIATTR_CRS_STACK_SIZE
	.align		4
.L_515:
        /*00b0*/ 	.byte	0x04, 0x1e
        /*00b2*/ 	.short	(.L_517 - .L_516)
.L_516:
        /*00b4*/ 	.word	0x00000000


	//----- nvinfo : EIATTR_CBANK_PARAM_SIZE
	.align		4
.L_517:
        /*00b8*/ 	.byte	0x03, 0x19
        /*00ba*/ 	.short	0x00b8


	//----- nvinfo : EIATTR_PARAM_CBANK
	.align		4
        /*00bc*/ 	.byte	0x04, 0x0a
        /*00be*/ 	.short	(.L_519 - .L_518)
	.align		4
.L_518:
        /*00c0*/ 	.word	index@(.nv.constant0._Z35group_norm_nhwc_bwd_one_pass_kernelI11Bf16IOFp32WLi128ELi80ELi640EEv26Group_norm_nhwc_bwd_params)
        /*00c4*/ 	.short	0x0380
        /*00c6*/ 	.short	0x00b8


	//----- nvinfo : EIATTR_SW_WAR
	.align		4
.L_519:
        /*00c8*/ 	.byte	0x04, 0x36
        /*00ca*/ 	.short	(.L_521 - .L_520)
.L_520:
        /*00cc*/ 	.word	0x00000008
.L_521:


//--------------------- .nv.info._Z35group_norm_nhwc_bwd_one_pass_kernelI11Bf16IOFp32WLi256ELi80ELi640EEv26Group_norm_nhwc_bwd_params --------------------------
	.section	.nv.info._Z35group_norm_nhwc_bwd_one_pass_kernelI11Bf16IOFp32WLi256ELi80ELi640EEv26Group_norm_nhwc_bwd_params,"",@"SHT_CUDA_INFO"
	.sectionflags	@""
	.align	4


	//----- nvinfo : EIATTR_CUDA_API_VERSION
	.align		4
        /*0000*/ 	.byte	0x04, 0x37
        /*0002*/ 	.short	(.L_523 - .L_522)
.L_522:
        /*0004*/ 	.word	0x00000082


	//----- nvinfo : EIATTR_KPARAM_INFO
	.align		4
.L_523:
        /*0008*/ 	.byte	0x04, 0x17
        /*000a*/ 	.short	(.L_525 - .L_524)
.L_524:
        /*000c*/ 	.word	0x00000000
        /*0010*/ 	.short	0x0000
        /*0012*/ 	.short	0x0000
        /*0014*/ 	.byte	0x00, 0xf0, 0xe1, 0x02


	//----- nvinfo : EIATTR_SPARSE_MMA_MASK
	.align		4
.L_525:
        /*0018*/ 	.byte	0x03, 0x50
        /*001a*/ 	.short	0x0000


	//----- nvinfo : EIATTR_MAXREG_COUNT
	.align		4
        /*001c*/ 	.byte	0x03, 0x1b
        /*001e*/ 	.short	0x0060


	//----- nvinfo : EIATTR_NUM_BARRIERS
	.align		4
        /*0020*/ 	.byte	0x02, 0x4c
        /*0022*/ 	.byte	0x01
	.zero		1


	//----- nvinfo : EIATTR_MERCURY_ISA_VERSION
	.align		4
        /*0024*/ 	.byte	0x03, 0x5f
        /*0026*/ 	.short	0x0101


	//----- nvinfo : EIATTR_INT_WARP_WIDE_INSTR_OFFSETS
	.align		4
        /*0028*/ 	.byte	0x04, 0x31
        /*002a*/ 	.short	(.L_527 - .L_526)


	//   ....[0]....
.L_526:
        /*002c*/ 	.word	0x000056e0


	//----- nvinfo : EIATTR_COOP_GROUP_MASK_REGIDS
	.align		4
.L_527:
        /*0030*/ 	.byte	0x04, 0x29
        /*0032*/ 	.short	(.L_529 - .L_528)


	//   ....[0]....
.L_528:
        /*0034*/ 	.word	0xffffffff


	//   ....[1]....
        /*0038*/ 	.word	0xffffffff


	//   ....[2]....
        /*003c*/ 	.word	0xffffffff


	//   ....[3]....
        /*0040*/ 	.word	0xffffffff


	//   ....[4]....
        /*0044*/ 	.word	0xffffffff


	//   ....[5]....
        /*0048*/ 	.word	0xffffffff


	//   ....[6]....
        /*004c*/ 	.word	0xffffffff


	//   ....[7]....
        /*0050*/ 	.word	0xffffffff


	//   ....[8]....
        /*0054*/ 	.word	0xffffffff


	//   ....[9]....
        /*0058*/ 	.word	0xffffffff


	//----- nvinfo : EIATTR_COOP_GROUP_INSTR_OFFSETS
	.align		4
.L_529:
        /*005c*/ 	.byte	0x04, 0x28
        /*005e*/ 	.short	(.L_531 - .L_530)


	//   ....[0]....
.L_530:
        /*0060*/ 	.word	0x000054a0


	//   ....[1]....
        /*0064*/ 	.word	0x000054c0


	//   ....[2]....
        /*0068*/ 	.word	0x00005540


	//   ....[3]....
        /*006c*/ 	.word	0x00005550


	//   ....[4]....
        /*0070*/ 	.word	0x000055a0


	//   ....[5]....
        /*0074*/ 	.word	0x000055b0


	//   ....[6]....
        /*0078*/ 	.word	0x000055e0


	//   ....[7]....
        /*007c*/ 	.word	0x00005610


	//   ....[8]....
        /*0080*/ 	.word	0x00005680


	//   ....[9]....
        /*0084*/ 	.word	0x00005690


	//----- nvinfo : EIATTR_VRC_CTA_INIT_COUNT
	.align		4
.L_531:
        /*0088*/ 	.byte	0x02, 0x4a
	.zero		1
	.zero		1


	//----- nvinfo : EIATTR_EXIT_INSTR_OFFSETS
	.align		4
        /*008c*/ 	.byte	0x04, 0x1c
        /*008e*/ 	.short	(.L_533 - .L_532)


	//   ....[0]....
.L_532:
        /*0090*/ 	.word	0x0000acb0


	//   ....[1]....
        /*0094*/ 	.word	0x0000ade0


	//   ....[2]....
        /*0098*/ 	.word	0x0000b3c0


	//   ....[3]....
        /*009c*/ 	.word	0x0000b970


	//----- nvinfo : EIATTR_MAX_THREADS
	.align		4
.L_533:
        /*00a0*/ 	.byte	0x04, 0x05
        /*00a2*/ 	.short	(.L_535 - .L_534)
.L_534:
        /*00a4*/ 	.word	0x00000280
        /*00a8*/ 	.word	0x00000001
        /*00ac*/ 	.word	0x00000001


	//----- nvinfo : EIATTR_CRS_STACK_SIZE
	.align		4
.L_535:
        /*00b0*/ 	.byte	0x04, 0x1e
        /*00b2*/ 	.short	(.L_537 - .L_536)
.L_536:
        /*00b4*/ 	.word	0x00000000


	//----- nvinfo : EIATTR_CBANK_PARAM_SIZE
	.align		4
.L_537:
        /*00b8*/ 	.byte	0x03, 0x19
        /*00ba*/ 	.short	0x00b8


	//----- nvinfo : EIATTR_PARAM_CBANK
	.align		4
        /*00bc*/ 	.byte	0x04, 0x0a
        /*00be*/ 	.short	(.L_539 - .L_538)
	.align		4
.L_538:
        /*00c0*/ 	.word	index@(.nv.constant0._Z35group_norm_nhwc_bwd_one_pass_kernelI11Bf16IOFp32WLi256ELi80ELi640EEv26Group_norm_nhwc_bwd_params)
        /*00c4*/ 	.short	0x0380
        /*00c6*/ 	.short	0x00b8


	//----- nvinfo : EIATTR_SW_WAR
	.align		4
.L_539:
        /*00c8*/ 	.byte	0x04, 0x36
        /*00ca*/ 	.short	(.L_541 - .L_540)
.L_540:
        /*00cc*/ 	.word	0x00000008
.L_541:


//--------------------- .nv.info._Z35group_norm_nhwc_bwd_one_pass_kernelI11Bf16IOFp32WLi512ELi80ELi640EEv26Group_norm_nhwc_bwd_params --------------------------
	.section	.nv.info._Z35group_norm_nhwc_bwd_one_pass_kernelI11Bf16IOFp32WLi512ELi80ELi640EEv26Group_norm_nhwc_bwd_params,"",@"SHT_CUDA_INFO"
	.sectionflags	@""
	.align	4


	//----- nvinfo : EIATTR_CUDA_API_VERSION
	.align		4
        /*0000*/ 	.byte	0x04, 0x37
        /*0002*/ 	.short	(.L_543 - .L_542)
.L_542:
        /*0004*/ 	.word	0x00000082


	//----- nvinfo : EIATTR_KPARAM_INFO
	.align		4
.L_543:
        /*0008*/ 	.byte	0x04, 0x17
        /*000a*/ 	.short	(.L_545 - .L_544)
.L_544:
        /*000c*/ 	.word	0x00000000
        /*0010*/ 	.short	0x0000
        /*0012*/ 	.short	0x0000
        /*0014*/ 	.byte	0x00, 0xf0, 0xe1, 0x02


	//----- nvinfo : EIATTR_SPARSE_MMA_MASK
	.align		4
.L_545:
        /*0018*/ 	.byte	0x03, 0x50
        /*001a*/ 	.short	0x0000


	//----- nvinfo : EIATTR_MAXREG_COUNT
	.align		4
        /*001c*/ 	.byte	0x03, 0x1b
        /*001e*/ 	.short	0x0060


	//----- nvinfo : EIATTR_NUM_BARRIERS
	.align		4
        /*0020*/ 	.byte	0x02, 0x4c
        /*0022*/ 	.byte	0x01
	.zero		1


	//----- nvinfo : EIATTR_ANNOTATIONS
	.align		4
        /*0024*/ 	.byte	0x04, 0x55
        /*0026*/ 	.short	(.L_547 - .L_546)


	//   ....[0]....
.L_546:
        /*0028*/ 	.word	0x00000001
        /*002c*/ 	.byte	0xa0, 0x01, 0x00, 0x00, 0x01, 0x00, 0x00, 0x00, 0xb0, 0x01, 0x00, 0x00, 0x01, 0x00, 0x00, 0x00
        /* <DEDUP_REMOVED lines=394> */
        /*18dc*/ 	.byte	0x10, 0xf8, 0x00, 0x00


	//----- nvinfo : EIATTR_MERCURY_ISA_VERSION
	.align		4
.L_547:
        /*18e0*/ 	.byte	0x03, 0x5f
        /*18e2*/ 	.short	0x0101


	//----- nvinfo : EIATTR_INT_WARP_WIDE_INSTR_OFFSETS
	.align		4
        /*18e4*/ 	.byte	0x04, 0x31
        /*18e6*/ 	.short	(.L_549 - .L_548)


	//   ....[0]....
.L_548:
        /*18e8*/ 	.word	0x0000ee50


	//   ....[1]....
        /*18ec*/ 	.word	0x00010550


	//   ....[2]....
        /*18f0*/ 	.word	0x00010590


	//   ....[3]....
        /*18f4*/ 	.word	0x000105d0


	//   ....[4]....
        /*18f8*/ 	.word	0x00010610


	//   ....[5]....
        /*18fc*/ 	.word	0x00010830


	//----- nvinfo : EIATTR_COOP_GROUP_MASK_REGIDS
	.align		4
.L_549:
        /*1900*/ 	.byte	0x04, 0x29
        /*1902*/ 	.short	(.L_551 - .L_550)


	//   ....[0]....
.L_550:
        /*1904*/ 	.word	0xffffffff


	//   ....[1]....
        /*1908*/ 	.word	0xffffffff


	//   ....[2]....
        /*190c*/ 	.word	0xffffffff


	//   ....[3]....
        /*1910*/ 	.word	0xffffffff


	//   ....[4]....
        /*1914*/ 	.word	0xffffffff


	//   ....[5]....
        /*1918*/ 	.word	0xffffffff


	//   ....[6]....
        /*191c*/ 	.word	0xffffffff


	//   ....[7]....
        /*1920*/ 	.word	0xffffffff


	//   ....[8]....
        /*1924*/ 	.word	0xffffffff


	//   ....[9]....
        /*1928*/ 	.word	0xffffffff


	//----- nvinfo : EIATTR_COOP_GROUP_INSTR_OFFSETS
	.align		4
.L_551:
        /*192c*/ 	.byte	0x04, 0x28
        /*192e*/ 	.short	(.L_553 - .L_552)


	//   ....[0]....
.L_552:
        /*1930*/ 	.word	0x0000ebf0


	//   ....[1]....
        /*1934*/ 	.word	0x0000ec20


	//   ....[2]....
        /*1938*/ 	.word	0x0000ecf0


	//   ....[3]....
        /*193c*/ 	.word	0x0000ed00


	//   ....[4]....
        /*1940*/ 	.word	0x0000ed30


	//   ....[5]....
        /*1944*/ 	.word	0x0000ed50


	//   ....[6]....
        /*1948*/ 	.word	0x0000ed80


	//   ....[7]....
        /*194c*/ 	.word	0x0000eda0


	//   ....[8]....
        /*1950*/ 	.word	0x0000edf0


	//   ....[9]....
        /*1954*/ 	.word	0x0000ee00


	//----- nvinfo : EIATTR_VRC_CTA_INIT_COUNT
	.align		4
.L_553:
        /*1958*/ 	.byte	0x02, 0x4a
	.zero		1
	.zero		1


	//----- nvinfo : EIATTR_EXIT_INSTR_OFFSETS
	.align		4
        /*195c*/ 	.byte	0x04, 0x1c
        /*195e*/ 	.short	(.L_555 - .L_554)


	//   ....[0]....
.L_554:
        /*1960*/ 	.word	0x000113b0


	//   ....[1]....
        /*1964*/ 	.word	0x000114e0


	//   ....[2]....
        /*1968*/ 	.word	0x00011ac0


	//   ....[3]....
        /*196c*/ 	.word	0x00012070


	//----- nvinfo : EIATTR_MAX_THREADS
	.align		4
.L_555:
        /*1970*/ 	.byte	0x04, 0x05
        /*1972*/ 	.short	(.L_557 - .L_556)
.L_556:
        /*1974*/ 	.word	0x00000280
        /*1978*/ 	.word	0x00000001
        /*197c*/ 	.word	0x00000001


	//----- nvinfo : EIATTR_CRS_STACK_SIZE
	.align		4
.L_557:
        /*1980*/ 	.byte	0x04, 0x1e
        /*1982*/ 	.short	(.L_559 - .L_558)
.L_558:
        /*1984*/ 	.word	0x00000000


	//----- nvinfo : EIATTR_CBANK_PARAM_SIZE
	.align		4
.L_559:
        /*1988*/ 	.byte	0x03, 0x19
        /*198a*/ 	.short	0x00b8


	//----- nvinfo : EIATTR_PARAM_CBANK
	.align		4
        /*198c*/ 	.byte	0x04, 0x0a
        /*198e*/ 	.short	(.L_561 - .L_560)
	.align		4
.L_560:
        /*1990*/ 	.word	index@(.nv.constant0._Z35group_norm_nhwc_bwd_one_pass_kernelI11Bf16IOFp32WLi512ELi80ELi640EEv26Group_norm_nhwc_bwd_params)
        /*1994*/ 	.short	0x0380
        /*1996*/ 	.short	0x00b8


	//----- nvinfo : EIATTR_SW_WAR
	.align		4
.L_561:
        /*1998*/ 	.byte	0x04, 0x36
        /*199a*/ 	.short	(.L_563 - .L_562)
.L_562:
        /*199c*/ 	.word	0x00000008
.L_563:


//--------------------- .nv.info._Z35group_norm_nhwc_bwd_one_pass_kernelI11Bf16IOBf16WLi64ELi80ELi640EEv26Group_norm_nhwc_bwd_params --------------------------
	.section	.nv.info._Z35group_norm_nhwc_bwd_one_pass_kernelI11Bf16IOBf16WLi64ELi80ELi640EEv26Group_norm_nhwc_bwd_params,"",@"SHT_CUDA_INFO"
	.sectionflags	@""
	.align	4


	//----- nvinfo : EIATTR_CUDA_API_VERSION
	.align		4
        /*0000*/ 	.byte	0x04, 0x37
        /*0002*/ 	.short	(.L_565 - .L_564)
.L_564:
        /*0004*/ 	.word	0x00000082


	//----- nvinfo : EIATTR_KPARAM_INFO
	.align		4
.L_565:
        /*0008*/ 	.byte	0x04, 0x17
        /*000a*/ 	.short	(.L_567 - .L_566)
.L_566:
        /*000c*/ 	.word	0x00000000
        /*0010*/ 	.short	0x0000
        /*0012*/ 	.short	0x0000
        /*0014*/ 	.byte	0x00, 0xf0, 0xe1, 0x02


	//----- nvinfo : EIATTR_SPARSE_MMA_MASK
	.align		4
.L_567:
        /*0018*/ 	.byte	0x03, 0x50
        /*001a*/ 	.short	0x0000


	//----- nvinfo : EIATTR_MAXREG_COUNT
	.align		4
        /*001c*/ 	.byte	0x03, 0x1b
        /*001e*/ 	.short	0x0060


	//----- nvinfo : EIATTR_NUM_BARRIERS
	.align		4
        /*0020*/ 	.byte	0x02, 0x4c
        /*0022*/ 	.byte	0x01
	.zero		1


	//----- nvinfo : EIATTR_MERCURY_ISA_VERSION
	.align		4
        /*0024*/ 	.byte	0x03, 0x5f
        /*0026*/ 	.short	0x0101


	//----- nvinfo : EIATTR_COOP_GROUP_MASK_REGIDS
	.align		4
        /*0028*/ 	.byte	0x04, 0x29
        /*002a*/ 	.short	(.L_569 - .L_568)


	//   ....[0]....
.L_568:
        /*002c*/ 	.word	0xffffffff


	//   ....[1]....
        /*0030*/ 	.word	0xffffffff


	//   ....[2]....
        /*0034*/ 	.word	0xffffffff


	//   ....[3]....
        /*0038*/ 	.word	0xffffffff


	//   ....[4]....
        /*003c*/ 	.word	0xffffffff


	//   ....[5]....
        /*0040*/ 	.word	0xffffffff


	//   ....[6]....
        /*0044*/ 	.word	0xffffffff


	//   ....[7]....
        /*0048*/ 	.word	0xffffffff


	//   ....[8]....
        /*004c*/ 	.word	0xffffffff


	//   ....[9]....
        /*0050*/ 	.word	0xffffffff


	//----- nvinfo : EIATTR_COOP_GROUP_INSTR_OFFSETS
	.align		4
.L_569:
        /*0054*/ 	.byte	0x04, 0x28
        /*0056*/ 	.short	(.L_571 - .L_570)


	//   ....[0]....
.L_570:
        /*0058*/ 	.word	0x00001a90


	//   ....[1]....
        /*005c*/ 	.word	0x00001ad0


	//   ....[2]....
        /*0060*/ 	.word	0x00001b40


	//   ....[3]....
        /*0064*/ 	.word	0x00001b60


	//   ....[4]....
        /*0068*/ 	.word	0x00001b90


	//   ....[5]....
        /*006c*/ 	.word	0x00001bb0


	//   ....[6]....
        /*0070*/ 	.word	0x00001be0


	//   ....[7]....
        /*0074*/ 	.word	0x00001c00


	//   ....[8]....
        /*0078*/ 	.word	0x00001c50


	//   ....[9]....
        /*007c*/ 	.word	0x00001c60


	//----- nvinfo : EIATTR_VRC_CTA_INIT_COUNT
	.align		4
.L_571:
        /*0080*/ 	.byte	0x02, 0x4a
	.zero		1
	.zero		1


	//----- nvinfo : EIATTR_EXIT_INSTR_OFFSETS
	.align		4
        /*0084*/ 	.byte	0x04, 0x1c
        /*0086*/ 	.short	(.L_573 - .L_572)


	//   ....[0]....
.L_572:
        /*0088*/ 	.word	0x00003fd0


	//   ....[1]....
        /*008c*/ 	.word	0x00004100


	//   ....[2]....
        /*0090*/ 	.word	0x00004710


	//   ....[3]....
        /*0094*/ 	.word	0x00004d10


	//----- nvinfo : EIATTR_MAX_THREADS
	.align		4
.L_573:
        /*0098*/ 	.byte	0x04, 0x05
        /*009a*/ 	.short	(.L_575 - .L_574)
.L_574:
        /*009c*/ 	.word	0x00000280
        /*00a0*/ 	.word	0x00000001
        /*00a4*/ 	.word	0x00000001


	//----- nvinfo : EIATTR_CRS_STACK_SIZE
	.align		4
.L_575:
        /*00a8*/ 	.byte	0x04, 0x1e
        /*00aa*/ 	.short	(.L_577 - .L_576)
.L_576:
        /*00ac*/ 	.word	0x00000000


	//----- nvinfo : EIATTR_CBANK_PARAM_SIZE
	.align		4
.L_577:
        /*00b0*/ 	.byte	0x03, 0x19
        /*00b2*/ 	.short	0x00b8


	//----- nvinfo : EIATTR_PARAM_CBANK
	.align		4
        /*00b4*/ 	.byte	0x04, 0x0a
        /*00b6*/ 	.short	(.L_579 - .L_578)
	.align		4
.L_578:
        /*00b8*/ 	.word	index@(.nv.constant0._Z35group_norm_nhwc_bwd_one_pass_kernelI11Bf16IOBf16WLi64ELi80ELi640EEv26Group_norm_nhwc_bwd_params)
        /*00bc*/ 	.short	0x0380
        /*00be*/ 	.short	0x00b8


	//----- nvinfo : EIATTR_SW_WAR
	.align		4
.L_579:
        /*00c0*/ 	.byte	0x04, 0x36
        /*00c2*/ 	.short	(.L_581 - .L_580)
.L_580:
        /*00c4*/ 	.word	0x00000008
.L_581:


//--------------------- .nv.info._Z35group_norm_nhwc_bwd_one_pass_kernelI11Bf16IOBf16WLi128ELi80ELi640EEv26Group_norm_nhwc_bwd_params --------------------------
	.section	.nv.info._Z35group_norm_nhwc_bwd_one_pass_kernelI11Bf16IOBf16WLi128ELi80ELi640EEv26Group_norm_nhwc_bwd_params,"",@"SHT_CUDA_INFO"
	.sectionflags	@""
	.align	4


	//----- nvinfo : EIATTR_CUDA_API_VERSION
	.align		4
        /*0000*/ 	.byte	0x04, 0x37
        /*0002*/ 	.short	(.L_583 - .L_582)
.L_582:
        /*0004*/ 	.word	0x00000082


	//----- nvinfo : EIATTR_KPARAM_INFO
	.align		4
.L_583:
        /*0008*/ 	.byte	0x04, 0x17
        /*000a*/ 	.short	(.L_585 - .L_584)
.L_584:
        /*000c*/ 	.word	0x00000000
        /*0010*/ 	.short	0x0000
        /*0012*/ 	.short	0x0000
        /*0014*/ 	.byte	0x00, 0xf0, 0xe1, 0x02


	//----- nvinfo : EIATTR_SPARSE_MMA_MASK
	.align		4
.L_585:
        /*0018*/ 	.byte	0x03, 0x50
        /*001a*/ 	.short	0x0000


	//----- nvinfo : EIATTR_MAXREG_COUNT
	.align		4
        /*001c*/ 	.byte	0x03, 0x1b
        /*001e*/ 	.short	0x0060


	//----- nvinfo : EIATTR_NUM_BARRIERS
	.align		4
        /*0020*/ 	.byte	0x02, 0x4c
        /*0022*/ 	.byte	0x01
	.zero		1


	//----- nvinfo : EIATTR_MERCURY_ISA_VERSION
	.align		4
        /*0024*/ 	.byte	0x03, 0x5f
        /*0026*/ 	.short	0x0101


	//----- nvinfo : EIATTR_INT_WARP_WIDE_INSTR_OFFSETS
	.align		4
        /*0028*/ 	.byte	0x04, 0x31
        /*002a*/ 	.short	(.L_587 - .L_586)


	//   ....[0]....
.L_586:
        /*002c*/ 	.word	0x00002fa0


	//----- nvinfo : EIATTR_COOP_GROUP_MASK_REGIDS
	.align		4
.L_587:
        /*0030*/ 	.byte	0x04, 0x29
        /*0032*/ 	.short	(.L_589 - .L_588)


	//   ....[0]....
.L_588:
        /*0034*/ 	.word	0xffffffff


	//   ....[1]....
        /*0038*/ 	.word	0xffffffff


	//   ....[2]....
        /*003c*/ 	.word	0xffffffff


	//   ....[3]....
        /*0040*/ 	.word	0xffffffff


	//   ....[4]....
        /*0044*/ 	.word	0xffffffff


	//   ....[5]....
        /*0048*/ 	.word	0xffffffff


	//   ....[6]....
        /*004c*/ 	.word	0xffffffff


	//   ....[7]....
        /*0050*/ 	.word	0xffffffff


	//   ....[8]....
        /*0054*/ 	.word	0xffffffff


	//   ....[9]....
        /*0058*/ 	.word	0xffffffff


	//----- nvinfo : EIATTR_COOP_GROUP_INSTR_OFFSETS
	.align		4
.L_589:
        /*005c*/ 	.byte	0x04, 0x28
        /*005e*/ 	.short	(.L_591 - .L_590)


	//   ....[0]....
.L_590:
        /*0060*/ 	.word	0x00002d70


	//   ....[1]....
        /*0064*/ 	.word	0x00002db0


	//   ....[2]....
        /*0068*/ 	.word	0x00002df0


	//   ....[3]....
        /*006c*/ 	.word	0x00002e20


	//   ....[4]....
        /*0070*/ 	.word	0x00002e80


	//   ....[5]....
        /*0074*/ 	.word	0x00002ea0


	//   ....[6]....
        /*0078*/ 	.word	0x00002ed0


	//   ....[7]....
        /*007c*/ 	.word	0x00002ef0


	//   ....[8]....
        /*0080*/ 	.word	0x00002f40


	//   ....[9]....
        /*0084*/ 	.word	0x00002f50


	//----- nvinfo : EIATTR_VRC_CTA_INIT_COUNT
	.align		4
.L_591:
        /*0088*/ 	.byte	0x02, 0x4a
	.zero		1
	.zero		1


	//----- nvinfo : EIATTR_EXIT_INSTR_OFFSETS
	.align		4
        /*008c*/ 	.byte	0x04, 0x1c
        /*008e*/ 	.short	(.L_593 - .L_592)


	//   ....[0]....
.L_592:
        /*0090*/ 	.word	0x00006160


	//   ....[1]....
        /*0094*/ 	.word	0x00006290


	//   ....[2]....
        /*0098*/ 	.word	0x000068b0


	//   ....[3]....
        /*009c*/ 	.word	0x00006eb0


	//----- nvinfo : EIATTR_MAX_THREADS
	.align		4
.L_593:
        /*00a0*/ 	.byte	0x04, 0x05
        /*00a2*/ 	.short	(.L_595 - .L_594)
.L_594:
        /*00a4*/ 	.word	0x00000280
        /*00a8*/ 	.word	0x00000001
        /*00ac*/ 	.word	0x00000001


	//----- nvinfo : EIATTR_CRS_STACK_SIZE
	.align		4
.L_595:
        /*00b0*/ 	.byte	0x04, 0x1e
        /*00b2*/ 	.short	(.L_597 - .L_596)
.L_596:
        /*00b4*/ 	.word	0x00000000


	//----- nvinfo : EIATTR_CBANK_PARAM_SIZE
	.align		4
.L_597:
        /*00b8*/ 	.byte	0x03, 0x19
        /*00ba*/ 	.short	0x00b8


	//----- nvinfo : EIATTR_PARAM_CBANK
	.align		4
        /*00bc*/ 	.byte	0x04, 0x0a
        /*00be*/ 	.short	(.L_599 - .L_598)
	.align		4
.L_598:
        /*00c0*/ 	.word	index@(.nv.constant0._Z35group_norm_nhwc_bwd_one_pass_kernelI11Bf16IOBf16WLi128ELi80ELi640EEv26Group_norm_nhwc_bwd_params)
        /*00c4*/ 	.short	0x0380
        /*00c6*/ 	.short	0x00b8


	//----- nvinfo : EIATTR_SW_WAR
	.align		4
.L_599:
        /*00c8*/ 	.byte	0x04, 0x36
        /*00ca*/ 	.short	(.L_601 - .L_600)
.L_600:
        /*00cc*/ 	.word	0x00000008
.L_601:


//--------------------- .nv.info._Z35group_norm_nhwc_bwd_one_pass_kernelI11Bf16IOBf16WLi256ELi80ELi640EEv26Group_norm_nhwc_bwd_params --------------------------
	.section	.nv.info._Z35group_norm_nhwc_bwd_one_pass_kernelI11Bf16IOBf16WLi256ELi80ELi640EEv26Group_norm_nhwc_bwd_params,"",@"SHT_CUDA_INFO"
	.sectionflags	@""
	.align	4


	//----- nvinfo : EIATTR_CUDA_API_VERSION
	.align		4
        /*0000*/ 	.byte	0x04, 0x37
        /*0002*/ 	.short	(.L_603 - .L_602)
.L_602:
        /*0004*/ 	.word	0x00000082


	//----- nvinfo : EIATTR_KPARAM_INFO
	.align		4
.L_603:
        /*0008*/ 	.byte	0x04, 0x17
        /*000a*/ 	.short	(.L_605 - .L_604)
.L_604:
        /*000c*/ 	.word	0x00000000
        /*0010*/ 	.short	0x0000
        /*0012*/ 	.short	0x0000
        /*0014*/ 	.byte	0x00, 0xf0, 0xe1, 0x02


	//----- nvinfo : EIATTR_SPARSE_MMA_MASK
	.align		4
.L_605:
        /*0018*/ 	.byte	0x03, 0x50
        /*001a*/ 	.short	0x0000


	//----- nvinfo : EIATTR_MAXREG_COUNT
	.align		4
        /*001c*/ 	.byte	0x03, 0x1b
        /*001e*/ 	.short	0x0060


	//----- nvinfo : EIATTR_NUM_BARRIERS
	.align		4
        /*0020*/ 	.byte	0x02, 0x4c
        /*0022*/ 	.byte	0x01
	.zero		1


	//----- nvinfo : EIATTR_MERCURY_ISA_VERSION
	.align		4
        /*0024*/ 	.byte	0x03, 0x5f
        /*0026*/ 	.short	0x0101


	//----- nvinfo : EIATTR_INT_WARP_WIDE_INSTR_OFFSETS
	.align		4
        /*0028*/ 	.byte	0x04, 0x31
        /*002a*/ 	.short	(.L_607 - .L_606)


	//   ....[0]....
.L_606:
        /*002c*/ 	.word	0x00005710


	//----- nvinfo : EIATTR_COOP_GROUP_MASK_REGIDS
	.align		4
.L_607:
        /*0030*/ 	.byte	0x04, 0x29
        /*0032*/ 	.short	(.L_609 - .L_608)


	//   ....[0]....
.L_608:
        /*0034*/ 	.word	0xffffffff


	//   ....[1]....
        /*0038*/ 	.word	0xffffffff


	//   ....[2]....
        /*003c*/ 	.word	0xffffffff


	//   ....[3]....
        /*0040*/ 	.word	0xffffffff


	//   ....[4]....
        /*0044*/ 	.word	0xffffffff


	//   ....[5]....
        /*0048*/ 	.word	0xffffffff


	//   ....[6]....
        /*004c*/ 	.word	0xffffffff


	//   ....[7]....
        /*0050*/ 	.word	0xffffffff


	//   ....[8]....
        /*0054*/ 	.word	0xffffffff


	//   ....[9]....
        /*0058*/ 	.word	0xffffffff


	//----- nvinfo : EIATTR_COOP_GROUP_INSTR_OFFSETS
	.align		4
.L_609:
        /*005c*/ 	.byte	0x04, 0x28
        /*005e*/ 	.short	(.L_611 - .L_610)


	//   ....[0]....
.L_610:
        /*0060*/ 	.word	0x000054c0


	//   ....[1]....
        /*0064*/ 	.word	0x000054f0


	//   ....[2]....
        /*0068*/ 	.word	0x00005570


	//   ....[3]....
        /*006c*/ 	.word	0x00005580


	//   ....[4]....
        /*0070*/ 	.word	0x000055d0


	//   ....[5]....
        /*0074*/ 	.word	0x000055e0


	//   ....[6]....
        /*0078*/ 	.word	0x00005610


	//   ....[7]....
        /*007c*/ 	.word	0x00005640


	//   ....[8]....
        /*0080*/ 	.word	0x000056b0


	//   ....[9]....
        /*0084*/ 	.word	0x000056c0


	//----- nvinfo : EIATTR_VRC_CTA_INIT_COUNT
	.align		4
.L_611:
        /*0088*/ 	.byte	0x02, 0x4a
	.zero		1
	.zero		1


	//----- nvinfo : EIATTR_EXIT_INSTR_OFFSETS
	.align		4
        /*008c*/ 	.byte	0x04, 0x1c
        /*008e*/ 	.short	(.L_613 - .L_612)


	//   ....[0]....
.L_612:
        /*0090*/ 	.word	0x0000ace0


	//   ....[1]....
        /*0094*/ 	.word	0x0000ae10


	//   ....[2]....
        /*0098*/ 	.word	0x0000b420


	//   ....[3]....
        /*009c*/ 	.word	0x0000ba20


	//----- nvinfo : EIATTR_MAX_THREADS
	.align		4
.L_613:
        /*00a0*/ 	.byte	0x04, 0x05
        /*00a2*/ 	.short	(.L_615 - .L_614)
.L_614:
        /*00a4*/ 	.word	0x00000280
        /*00a8*/ 	.word	0x00000001
        /*00ac*/ 	.word	0x00000001


	//----- nvinfo : EIATTR_CRS_STACK_SIZE
	.align		4
.L_615:
        /*00b0*/ 	.byte	0x04, 0x1e
        /*00b2*/ 	.short	(.L_617 - .L_616)
.L_616:
        /*00b4*/ 	.word	0x00000000


	//----- nvinfo : EIATTR_CBANK_PARAM_SIZE
	.align		4
.L_617:
        /*00b8*/ 	.byte	0x03, 0x19
        /*00ba*/ 	.short	0x00b8


	//----- nvinfo : EIATTR_PARAM_CBANK
	.align		4
        /*00bc*/ 	.byte	0x04, 0x0a
        /*00be*/ 	.short	(.L_619 - .L_618)
	.align		4
.L_618:
        /*00c0*/ 	.word	index@(.nv.constant0._Z35group_norm_nhwc_bwd_one_pass_kernelI11Bf16IOBf16WLi256ELi80ELi640EEv26Group_norm_nhwc_bwd_params)
        /*00c4*/ 	.short	0x0380
        /*00c6*/ 	.short	0x00b8


	//----- nvinfo : EIATTR_SW_WAR
	.align		4
.L_619:
        /*00c8*/ 	.byte	0x04, 0x36
        /*00ca*/ 	.short	(.L_621 - .L_620)
.L_620:
        /*00cc*/ 	.word	0x00000008
.L_621:


//--------------------- .nv.info._Z35group_norm_nhwc_bwd_one_pass_kernelI11Bf16IOBf16WLi512ELi80ELi640EEv26Group_norm_nhwc_bwd_params --------------------------
	.section	.nv.info._Z35group_norm_nhwc_bwd_one_pass_kernelI11Bf16IOBf16WLi512ELi80ELi640EEv26Group_norm_nhwc_bwd_params,"",@"SHT_CUDA_INFO"
	.sectionflags	@""
	.align	4


	//----- nvinfo : EIATTR_CUDA_API_VERSION
	.align		4
        /*0000*/ 	.byte	0x04, 0x37
        /*0002*/ 	.short	(.L_623 - .L_622)
.L_622:
        /*0004*/ 	.word	0x00000082


	//----- nvinfo : EIATTR_KPARAM_INFO
	.align		4
.L_623:
        /*0008*/ 	.byte	0x04, 0x17
        /*000a*/ 	.short	(.L_625 - .L_624)
.L_624:
        /*000c*/ 	.word	0x00000000
        /*0010*/ 	.short	0x0000
        /*0012*/ 	.short	0x0000
        /*0014*/ 	.byte	0x00, 0xf0, 0xe1, 0x02


	//----- nvinfo : EIATTR_SPARSE_MMA_MASK
	.align		4
.L_625:
        /*0018*/ 	.byte	0x03, 0x50
        /*001a*/ 	.short	0x0000


	//----- nvinfo : EIATTR_MAXREG_COUNT
	.align		4
        /*001c*/ 	.byte	0x03, 0x1b
        /*001e*/ 	.short	0x0060


	//----- nvinfo : EIATTR_NUM_BARRIERS
	.align		4
        /*0020*/ 	.byte	0x02, 0x4c
        /*0022*/ 	.byte	0x01
	.zero		1


	//----- nvinfo : EIATTR_ANNOTATIONS
	.align		4
        /*0024*/ 	.byte	0x04, 0x55
        /*0026*/ 	.short	(.L_627 - .L_626)


	//   ....[0]....
.L_626:
        /* <DEDUP_REMOVED lines=397> */
        /*18ec*/ 	.byte	0xc0, 0xf7, 0x00, 0x00, 0x01, 0x00, 0x00, 0x00, 0xe0, 0xf7, 0x00, 0x00


	//----- nvinfo : EIATTR_MERCURY_ISA_VERSION
	.align		4
.L_627:
        /*18f8*/ 	.byte	0x03, 0x5f
        /*18fa*/ 	.short	0x0101


	//----- nvinfo : EIATTR_INT_WARP_WIDE_INSTR_OFFSETS
	.align		4
        /*18fc*/ 	.byte	0x04, 0x31
        /*18fe*/ 	.short	(.L_629 - .L_628)


	//   ....[0]....
.L_628:
        /*1900*/ 	.word	0x0000ee00


	//   ....[1]....
        /*1904*/ 	.word	0x00010520


	//   ....[2]....
        /*1908*/ 	.word	0x00010560


	//   ....[3]....
        /*190c*/ 	.word	0x000105a0


	//   ....[4]....
        /*1910*/ 	.word	0x000105e0


	//   ....[5]....
        /*1914*/ 	.word	0x00010800


	//----- nvinfo : EIATTR_COOP_GROUP_MASK_REGIDS
	.align		4
.L_629:
        /*1918*/ 	.byte	0x04, 0x29
        /*191a*/ 	.short	(.L_631 - .L_630)


	//   ....[0]....
.L_630:
        /*191c*/ 	.word	0xffffffff


	//   ....[1]....
        /*1920*/ 	.word	0xffffffff


	//   ....[2]....
        /*1924*/ 	.word	0xffffffff


	//   ....[3]....
        /*1928*/ 	.word	0xffffffff


	//   ....[4]....
        /*192c*/ 	.word	0xffffffff


	//   ....[5]....
        /*1930*/ 	.word	0xffffffff


	//   ....[6]....
        /*1934*/ 	.word	0xffffffff


	//   ....[7]....
        /*1938*/ 	.word	0xffffffff


	//   ....[8]....
        /*193c*/ 	.word	0xffffffff


	//   ....[9]....
        /*1940*/ 	.word	0xffffffff


	//----- nvinfo : EIATTR_COOP_GROUP_INSTR_OFFSETS
	.align		4
.L_631:
        /*1944*/ 	.byte	0x04, 0x28
        /*1946*/ 	.short	(.L_633 - .L_632)


	//   ....[0]....
.L_632:
        /*1948*/ 	.word	0x0000eba0


	//   ....[1]....
        /*194c*/ 	.word	0x0000ebd0


	//   ....[2]....
        /*1950*/ 	.word	0x0000eca0


	//   ....[3]....
        /*1954*/ 	.word	0x0000ecb0


	//   ....[4]....
        /*1958*/ 	.word	0x0000ece0


	//   ....[5]....
        /*195c*/ 	.word	0x0000ed00


	//   ....[6]....
        /*1960*/ 	.word	0x0000ed30


	//   ....[7]....
        /*1964*/ 	.word	0x0000ed50


	//   ....[8]....
        /*1968*/ 	.word	0x0000eda0


	//   ....[9]....
        /*196c*/ 	.word	0x0000edb0


	//----- nvinfo : EIATTR_VRC_CTA_INIT_COUNT
	.align		4
.L_633:
        /*1970*/ 	.byte	0x02, 0x4a
	.zero		1
	.zero		1


	//----- nvinfo : EIATTR_EXIT_INSTR_OFFSETS
	.align		4
        /*1974*/ 	.byte	0x04, 0x1c
        /*1976*/ 	.short	(.L_635 - .L_634)


	//   ....[0]....
.L_634:
        /*1978*/ 	.word	0x00011380


	//   ....[1]....
        /*197c*/ 	.word	0x000114b0


	//   ....[2]....
        /*1980*/ 	.word	0x00011ab0


	//   ....[3]....
        /*1984*/ 	.word	0x000120b0


	//----- nvinfo : EIATTR_MAX_THREADS
	.align		4
.L_635:
        /*1988*/ 	.byte	0x04, 0x05
        /*198a*/ 	.short	(.L_637 - .L_636)
.L_636:
        /*198c*/ 	.word	0x00000280
        /*1990*/ 	.word	0x00000001
        /*1994*/ 	.word	0x00000001


	//----- nvinfo : EIATTR_CRS_STACK_SIZE
	.align		4
.L_637:
        /*1998*/ 	.byte	0x04, 0x1e
        /*199a*/ 	.short	(.L_639 - .L_638)
.L_638:
        /*199c*/ 	.word	0x00000000


	//----- nvinfo : EIATTR_CBANK_PARAM_SIZE
	.align		4
.L_639:
        /*19a0*/ 	.byte	0x03, 0x19
        /*19a2*/ 	.short	0x00b8


	//----- nvinfo : EIATTR_PARAM_CBANK
	.align		4
        /*19a4*/ 	.byte	0x04, 0x0a
        /*19a6*/ 	.short	(.L_641 - .L_640)
	.align		4
.L_640:
        /*19a8*/ 	.word	index@(.nv.constant0._Z35group_norm_nhwc_bwd_one_pass_kernelI11Bf16IOBf16WLi512ELi80ELi640EEv26Group_norm_nhwc_bwd_params)
        /*19ac*/ 	.short	0x0380
        /*19ae*/ 	.short	0x00b8


	//----- nvinfo : EIATTR_SW_WAR
	.align		4
.L_641:
        /*19b0*/ 	.byte	0x04, 0x36
        /*19b2*/ 	.short	(.L_643 - .L_642)
.L_642:
        /*19b4*/ 	.word	0x00000008
.L_643:


//--------------------- .nv.info._Z35group_norm_nhwc_bwd_one_pass_kernelI11Bf16IOFp16WLi64ELi80ELi640EEv26Group_norm_nhwc_bwd_params --------------------------
	.section	.nv.info._Z35group_norm_nhwc_bwd_one_pass_kernelI11Bf16IOFp16WLi64ELi80ELi640EEv26Group_norm_nhwc_bwd_params,"",@"SHT_CUDA_INFO"
	.sectionflags	@""
	.align	4


	//----- nvinfo : EIATTR_CUDA_API_VERSION
	.align		4
        /*0000*/ 	.byte	0x04, 0x37
        /*0002*/ 	.short	(.L_645 - .L_644)
.L_644:
        /*0004*/ 	.word	0x00000082


	//----- nvinfo : EIATTR_KPARAM_INFO
	.align		4
.L_645:
        /*0008*/ 	.byte	0x04, 0x17
        /*000a*/ 	.short	(.L_647 - .L_646)
.L_646:
        /*000c*/ 	.word	0x00000000
        /*0010*/ 	.short	0x0000
        /*0012*/ 	.short	0x0000
        /*0014*/ 	.byte	0x00, 0xf0, 0xe1, 0x02


	//----- nvinfo : EIATTR_SPARSE_MMA_MASK
	.align		4
.L_647:
        /*0018*/ 	.byte	0x03, 0x50
        /*001a*/ 	.short	0x0000


	//----- nvinfo : EIATTR_MAXREG_COUNT
	.align		4
        /*001c*/ 	.byte	0x03, 0x1b
        /*001e*/ 	.short	0x0060


	//----- nvinfo : EIATTR_NUM_BARRIERS
	.align		4
        /*0020*/ 	.byte	0x02, 0x4c
        /*0022*/ 	.byte	0x01
	.zero		1


	//----- nvinfo : EIATTR_MERCURY_ISA_VERSION
	.align		4
        /*0024*/ 	.byte	0x03, 0x5f
        /*0026*/ 	.short	0x0101


	//----- nvinfo : EIATTR_COOP_GROUP_MASK_REGIDS
	.align		4
        /*0028*/ 	.byte	0x04, 0x29
        /*002a*/ 	.short	(.L_649 - .L_648)


	//   ....[0]....
.L_648:
        /*002c*/ 	.word	0xffffffff


	//   ....[1]....
        /*0030*/ 	.word	0xffffffff


	//   ....[2]....
        /*0034*/ 	.word	0xffffffff


	//   ....[3]....
        /*0038*/ 	.word	0xffffffff


	//   ....[4]....
        /*003c*/ 	.word	0xffffffff


	//   ....[5]....
        /*0040*/ 	.word	0xffffffff


	//   ....[6]....
        /*0044*/ 	.word	0xffffffff


	//   ....[7]....
        /*0048*/ 	.word	0xffffffff


	//   ....[8]....
        /*004c*/ 	.word	0xffffffff


	//   ....[9]....
        /*0050*/ 	.word	0xffffffff


	//----- nvinfo : EIATTR_COOP_GROUP_INSTR_OFFSETS
	.align		4
.L_649:
        /*0054*/ 	.byte	0x04, 0x28
        /*0056*/ 	.short	(.L_651 - .L_650)


	//   ....[0]....
.L_650:
        /*0058*/ 	.word	0x00001a90


	//   ....[1]....
        /*005c*/ 	.word	0x00001ad0


	//   ....[2]....
        /*0060*/ 	.word	0x00001b40


	//   ....[3]....
        /*0064*/ 	.word	0x00001b60


	//   ....[4]....
        /*0068*/ 	.word	0x00001b90


	//   ....[5]....
        /*006c*/ 	.word	0x00001bb0


	//   ....[6]....
        /*0070*/ 	.word	0x00001be0


	//   ....[7]....
        /*0074*/ 	.word	0x00001c00


	//   ....[8]....
        /*0078*/ 	.word	0x00001c50


	//   ....[9]....
        /*007c*/ 	.word	0x00001c60


	//----- nvinfo : EIATTR_VRC_CTA_INIT_COUNT
	.align		4
.L_651:
        /*0080*/ 	.byte	0x02, 0x4a
	.zero		1
	.zero		1


	//----- nvinfo : EIATTR_EXIT_INSTR_OFFSETS
	.align		4
        /*0084*/ 	.byte	0x04, 0x1c
        /*0086*/ 	.short	(.L_653 - .L_652)


	//   ....[0]....
.L_652:
        /*0088*/ 	.word	0x00003fd0


	//   ....[1]....
        /*008c*/ 	.word	0x00004100


	//   ....[2]....
        /*0090*/ 	.word	0x00004710


	//   ....[3]....
        /*0094*/ 	.word	0x00004d10


	//----- nvinfo : EIATTR_MAX_THREADS
	.align		4
.L_653:
        /*0098*/ 	.byte	0x04, 0x05
        /*009a*/ 	.short	(.L_655 - .L_654)
.L_654:
        /*009c*/ 	.word	0x00000280
        /*00a0*/ 	.word	0x00000001
        /*00a4*/ 	.word	0x00000001


	//----- nvinfo : EIATTR_CRS_STACK_SIZE
	.align		4
.L_655:
        /*00a8*/ 	.byte	0x04, 0x1e
        /*00aa*/ 	.short	(.L_657 - .L_656)
.L_656:
        /*00ac*/ 	.word	0x00000000


	//----- nvinfo : EIATTR_CBANK_PARAM_SIZE
	.align		4
.L_657:
        /*00b0*/ 	.byte	0x03, 0x19
        /*00b2*/ 	.short	0x00b8


	//----- nvinfo : EIATTR_PARAM_CBANK
	.align		4
        /*00b4*/ 	.byte	0x04, 0x0a
        /*00b6*/ 	.short	(.L_659 - .L_658)
	.align		4
.L_658:
        /*00b8*/ 	.word	index@(.nv.constant0._Z35group_norm_nhwc_bwd_one_pass_kernelI11Bf16IOFp16WLi64ELi80ELi640EEv26Group_norm_nhwc_bwd_params)
        /*00bc*/ 	.short	0x0380
        /*00be*/ 	.short	0x00b8


	//----- nvinfo : EIATTR_SW_WAR
	.align		4
.L_659:
        /*00c0*/ 	.byte	0x04, 0x36
        /*00c2*/ 	.short	(.L_661 - .L_660)
.L_660:
        /*00c4*/ 	.word	0x00000008
.L_661:


//--------------------- .nv.info._Z35group_norm_nhwc_bwd_one_pass_kernelI11Bf16IOFp16WLi128ELi80ELi640EEv26Group_norm_nhwc_bwd_params --------------------------
	.section	.nv.info._Z35group_norm_nhwc_bwd_one_pass_kernelI11Bf16IOFp16WLi128ELi80ELi640EEv26Group_norm_nhwc_bwd_params,"",@"SHT_CUDA_INFO"
	.sectionflags	@""
	.align	4


	//----- nvinfo : EIATTR_CUDA_API_VERSION
	.align		4
        /*0000*/ 	.byte	0x04, 0x37
        /*0002*/ 	.short	(.L_663 - .L_662)
.L_662:
        /*0004*/ 	.word	0x00000082


	//----- nvinfo : EIATTR_KPARAM_INFO
	.align		4
.L_663:
        /*0008*/ 	.byte	0x04, 0x17
        /*000a*/ 	.short	(.L_665 - .L_664)
.L_664:
        /*000c*/ 	.word	0x00000000
        /*0010*/ 	.short	0x0000
        /*0012*/ 	.short	0x0000
        /*0014*/ 	.byte	0x00, 0xf0, 0xe1, 0x02


	//----- nvinfo : EIATTR_SPARSE_MMA_MASK
	.align		4
.L_665:
        /*0018*/ 	.byte	0x03, 0x50
        /*001a*/ 	.short	0x0000


	//----- nvinfo : EIATTR_MAXREG_COUNT
	.align		4
        /*001c*/ 	.byte	0x03, 0x1b
        /*001e*/ 	.short	0x0060


	//----- nvinfo : EIATTR_NUM_BARRIERS
	.align		4
        /*0020*/ 	.byte	0x02, 0x4c
        /*0022*/ 	.byte	0x01
	.zero		1


	//----- nvinfo : EIATTR_MERCURY_ISA_VERSION
	.align		4
        /*0024*/ 	.byte	0x03, 0x5f
        /*0026*/ 	.short	0x0101


	//----- nvinfo : EIATTR_INT_WARP_WIDE_INSTR_OFFSETS
	.align		4
        /*0028*/ 	.byte	0x04, 0x31
        /*002a*/ 	.short	(.L_667 - .L_666)


	//   ....[0]....
.L_666:
        /*002c*/ 	.word	0x00002fa0


	//----- nvinfo : EIATTR_COOP_GROUP_MASK_REGIDS
	.align		4
.L_667:
        /*0030*/ 	.byte	0x04, 0x29
        /*0032*/ 	.short	(.L_669 - .L_668)


	//   ....[0]....
.L_668:
        /*0034*/ 	.word	0xffffffff


	//   ....[1]....
        /*0038*/ 	.word	0xffffffff


	//   ....[2]....
        /*003c*/ 	.word	0xffffffff


	//   ....[3]....
        /*0040*/ 	.word	0xffffffff


	//   ....[4]....
        /*0044*/ 	.word	0xffffffff


	//   ....[5]....
        /*0048*/ 	.word	0xffffffff


	//   ....[6]....
        /*004c*/ 	.word	0xffffffff


	//   ....[7]....
        /*0050*/ 	.word	0xffffffff


	//   ....[8]....
        /*0054*/ 	.word	0xffffffff


	//   ....[9]....
        /*0058*/ 	.word	0xffffffff


	//----- nvinfo : EIATTR_COOP_GROUP_INSTR_OFFSETS
	.align		4
.L_669:
        /*005c*/ 	.byte	0x04, 0x28
        /*005e*/ 	.short	(.L_671 - .L_670)


	//   ....[0]....
.L_670:
        /*0060*/ 	.word	0x00002d70


	//   ....[1]....
        /*0064*/ 	.word	0x00002db0


	//   ....[2]....
        /*0068*/ 	.word	0x00002df0


	//   ....[3]....
        /*006c*/ 	.word	0x00002e20


	//   ....[4]....
        /*0070*/ 	.word	0x00002e80


	//   ....[5]....
        /*0074*/ 	.word	0x00002ea0


	//   ....[6]....
        /*0078*/ 	.word	0x00002ed0


	//   ....[7]....
        /*007c*/ 	.word	0x00002ef0


	//   ....[8]....
        /*0080*/ 	.word	0x00002f40


	//   ....[9]....
        /*0084*/ 	.word	0x00002f50


	//----- nvinfo : EIATTR_VRC_CTA_INIT_COUNT
	.align		4
.L_671:
        /*0088*/ 	.byte	0x02, 0x4a
	.zero		1
	.zero		1


	//----- nvinfo : EIATTR_EXIT_INSTR_OFFSETS
	.align		4
        /*008c*/ 	.byte	0x04, 0x1c
        /*008e*/ 	.short	(.L_673 - .L_672)


	//   ....[0]....
.L_672:
        /*0090*/ 	.word	0x00006160


	//   ....[1]....
        /*0094*/ 	.word	0x00006290


	//   ....[2]....
        /*0098*/ 	.word	0x000068b0


	//   ....[3]....
        /*009c*/ 	.word	0x00006eb0


	//----- nvinfo : EIATTR_MAX_THREADS
	.align		4
.L_673:
        /*00a0*/ 	.byte	0x04, 0x05
        /*00a2*/ 	.short	(.L_675 - .L_674)
.L_674:
        /*00a4*/ 	.word	0x00000280
        /*00a8*/ 	.word	0x00000001
        /*00ac*/ 	.word	0x00000001


	//----- nvinfo : EIATTR_CRS_STACK_SIZE
	.align		4
.L_675:
        /*00b0*/ 	.byte	0x04, 0x1e
        /*00b2*/ 	.short	(.L_677 - .L_676)
.L_676:
        /*00b4*/ 	.word	0x00000000


	//----- nvinfo : EIATTR_CBANK_PARAM_SIZE
	.align		4
.L_677:
        /*00b8*/ 	.byte	0x03, 0x19
        /*00ba*/ 	.short	0x00b8


	//----- nvinfo : EIATTR_PARAM_CBANK
	.align		4
        /*00bc*/ 	.byte	0x04, 0x0a
        /*00be*/ 	.short	(.L_679 - .L_678)
	.align		4
.L_678:
        /*00c0*/ 	.word	index@(.nv.constant0._Z35group_norm_nhwc_bwd_one_pass_kernelI11Bf16IOFp16WLi128ELi80ELi640EEv26Group_norm_nhwc_bwd_params)
        /*00c4*/ 	.short	0x0380
        /*00c6*/ 	.short	0x00b8


	//----- nvinfo : EIATTR_SW_WAR
	.align		4
.L_679:
        /*00c8*/ 	.byte	0x04, 0x36
        /*00ca*/ 	.short	(.L_681 - .L_680)
.L_680:
        /*00cc*/ 	.word	0x00000008
.L_681:


//--------------------- .nv.info._Z35group_norm_nhwc_bwd_one_pass_kernelI11Bf16IOFp16WLi256ELi80ELi640EEv26Group_norm_nhwc_bwd_params --------------------------
	.section	.nv.info._Z35group_norm_nhwc_bwd_one_pass_kernelI11Bf16IOFp16WLi256ELi80ELi640EEv26Group_norm_nhwc_bwd_params,"",@"SHT_CUDA_INFO"
	.sectionflags	@""
	.align	4


	//----- nvinfo : EIATTR_CUDA_API_VERSION
	.align		4
        /*0000*/ 	.byte	0x04, 0x37
        /*0002*/ 	.short	(.L_683 - .L_682)
.L_682:
        /*0004*/ 	.word	0x00000082


	//----- nvinfo : EIATTR_KPARAM_INFO
	.align		4
.L_683:
        /*0008*/ 	.byte	0x04, 0x17
        /*000a*/ 	.short	(.L_685 - .L_684)
.L_684:
        /*000c*/ 	.word	0x00000000
        /*0010*/ 	.short	0x0000
        /*0012*/ 	.short	0x0000
        /*0014*/ 	.byte	0x00, 0xf0, 0xe1, 0x02


	//----- nvinfo : EIATTR_SPARSE_MMA_MASK
	.align		4
.L_685:
        /*0018*/ 	.byte	0x03, 0x50
        /*001a*/ 	.short	0x0000


	//----- nvinfo : EIATTR_MAXREG_COUNT
	.align		4
        /*001c*/ 	.byte	0x03, 0x1b
        /*001e*/ 	.short	0x0060


	//----- nvinfo : EIATTR_NUM_BARRIERS
	.align		4
        /*0020*/ 	.byte	0x02, 0x4c
        /*0022*/ 	.byte	0x01
	.zero		1


	//----- nvinfo : EIATTR_MERCURY_ISA_VERSION
	.align		4
        /*0024*/ 	.byte	0x03, 0x5f
        /*0026*/ 	.short	0x0101


	//----- nvinfo : EIATTR_INT_WARP_WIDE_INSTR_OFFSETS
	.align		4
        /*0028*/ 	.byte	0x04, 0x31
        /*002a*/ 	.short	(.L_687 - .L_686)


	//   ....[0]....
.L_686:
        /*002c*/ 	.word	0x00005710


	//----- nvinfo : EIATTR_COOP_GROUP_MASK_REGIDS
	.align		4
.L_687:
        /*0030*/ 	.byte	0x04, 0x29
        /*0032*/ 	.short	(.L_689 - .L_688)


	//   ....[0]....
.L_688:
        /*0034*/ 	.word	0xffffffff


	//   ....[1]....
        /*0038*/ 	.word	0xffffffff


	//   ....[2]....
        /*003c*/ 	.word	0xffffffff


	//   ....[3]....
        /*0040*/ 	.word	0xffffffff


	//   ....[4]....
        /*0044*/ 	.word	0xffffffff


	//   ....[5]....
        /*0048*/ 	.word	0xffffffff


	//   ....[6]....
        /*004c*/ 	.word	0xffffffff


	//   ....[7]....
        /*0050*/ 	.word	0xffffffff


	//   ....[8]....
        /*0054*/ 	.word	0xffffffff


	//   ....[9]....
        /*0058*/ 	.word	0xffffffff


	//----- nvinfo : EIATTR_COOP_GROUP_INSTR_OFFSETS
	.align		4
.L_689:
        /*005c*/ 	.byte	0x04, 0x28
        /*005e*/ 	.short	(.L_691 - .L_690)


	//   ....[0]....
.L_690:
        /*0060*/ 	.word	0x000054c0


	//   ....[1]....
        /*0064*/ 	.word	0x000054f0


	//   ....[2]....
        /*0068*/ 	.word	0x00005570


	//   ....[3]....
        /*006c*/ 	.word	0x00005580


	//   ....[4]....
        /*0070*/ 	.word	0x000055d0


	//   ....[5]....
        /*0074*/ 	.word	0x000055e0


	//   ....[6]....
        /*0078*/ 	.word	0x00005610


	//   ....[7]....
        /*007c*/ 	.word	0x00005640


	//   ....[8]....
        /*0080*/ 	.word	0x000056b0


	//   ....[9]....
        /*0084*/ 	.word	0x000056c0


	//----- nvinfo : EIATTR_VRC_CTA_INIT_COUNT
	.align		4
.L_691:
        /*0088*/ 	.byte	0x02, 0x4a
	.zero		1
	.zero		1


	//----- nvinfo : EIATTR_EXIT_INSTR_OFFSETS
	.align		4
        /*008c*/ 	.byte	0x04, 0x1c
        /*008e*/ 	.short	(.L_693 - .L_692)


	//   ....[0]....
.L_692:
        /*0090*/ 	.word	0x0000ace0


	//   ....[1]....
        /*0094*/ 	.word	0x0000ae10


	//   ....[2]....
        /*0098*/ 	.word	0x0000b420


	//   ....[3]....
        /*009c*/ 	.word	0x0000ba20


	//----- nvinfo : EIATTR_MAX_THREADS
	.align		4
.L_693:
        /*00a0*/ 	.byte	0x04, 0x05
        /*00a2*/ 	.short	(.L_695 - .L_694)
.L_694:
        /*00a4*/ 	.word	0x00000280
        /*00a8*/ 	.word	0x00000001
        /*00ac*/ 	.word	0x00000001


	//----- nvinfo : EIATTR_CRS_STACK_SIZE
	.align		4
.L_695:
        /*00b0*/ 	.byte	0x04, 0x1e
        /*00b2*/ 	.short	(.L_697 - .L_696)
.L_696:
        /*00b4*/ 	.word	0x00000000


	//----- nvinfo : EIATTR_CBANK_PARAM_SIZE
	.align		4
.L_697:
        /*00b8*/ 	.byte	0x03, 0x19
        /*00ba*/ 	.short	0x00b8


	//----- nvinfo : EIATTR_PARAM_CBANK
	.align		4
        /*00bc*/ 	.byte	0x04, 0x0a
        /*00be*/ 	.short	(.L_699 - .L_698)
	.align		4
.L_698:
        /*00c0*/ 	.word	index@(.nv.constant0._Z35group_norm_nhwc_bwd_one_pass_kernelI11Bf16IOFp16WLi256ELi80ELi640EEv26Group_norm_nhwc_bwd_params)
        /*00c4*/ 	.short	0x0380
        /*00c6*/ 	.short	0x00b8


	//----- nvinfo : EIATTR_SW_WAR
	.align		4
.L_699:
        /*00c8*/ 	.byte	0x04, 0x36
        /*00ca*/ 	.short	(.L_701 - .L_700)
.L_700:
        /*00cc*/ 	.word	0x00000008
.L_701:


//--------------------- .nv.info._Z35group_norm_nhwc_bwd_one_pass_kernelI11Bf16IOFp16WLi512ELi80ELi640EEv26Group_norm_nhwc_bwd_params --------------------------
	.section	.nv.info._Z35group_norm_nhwc_bwd_one_pass_kernelI11Bf16IOFp16WLi512ELi80ELi640EEv26Group_norm_nhwc_bwd_params,"",@"SHT_CUDA_INFO"
	.sectionflags	@""
	.align	4


	//----- nvinfo : EIATTR_CUDA_API_VERSION
	.align		4
        /*0000*/ 	.byte	0x04, 0x37
        /*0002*/ 	.short	(.L_703 - .L_702)
.L_702:
        /*0004*/ 	.word	0x00000082


	//----- nvinfo : EIATTR_KPARAM_INFO
	.align		4
.L_703:
        /*0008*/ 	.byte	0x04, 0x17
        /*000a*/ 	.short	(.L_705 - .L_704)
.L_704:
        /*000c*/ 	.word	0x00000000
        /*0010*/ 	.short	0x0000
        /*0012*/ 	.short	0x0000
        /*0014*/ 	.byte	0x00, 0xf0, 0xe1, 0x02


	//----- nvinfo : EIATTR_SPARSE_MMA_MASK
	.align		4
.L_705:
        /*0018*/ 	.byte	0x03, 0x50
        /*001a*/ 	.short	0x0000


	//----- nvinfo : EIATTR_MAXREG_COUNT
	.align		4
        /*001c*/ 	.byte	0x03, 0x1b
        /*001e*/ 	.short	0x0060


	//----- nvinfo : EIATTR_NUM_BARRIERS
	.align		4
        /*0020*/ 	.byte	0x02, 0x4c
        /*0022*/ 	.byte	0x01
	.zero		1


	//----- nvinfo : EIATTR_ANNOTATIONS
	.align		4
        /*0024*/ 	.byte	0x04, 0x55
        /*0026*/ 	.short	(.L_707 - .L_706)


	//   ....[0]....
.L_706:
        /* <DEDUP_REMOVED lines=398> */


	//----- nvinfo : EIATTR_MERCURY_ISA_VERSION
	.align		4
.L_707:
        /*18f8*/ 	.byte	0x03, 0x5f
        /*18fa*/ 	.short	0x0101


	//----- nvinfo : EIATTR_INT_WARP_WIDE_INSTR_OFFSETS
	.align		4
        /*18fc*/ 	.byte	0x04, 0x31
        /*18fe*/ 	.short	(.L_709 - .L_708)


	//   ....[0]....
.L_708:
        /*1900*/ 	.word	0x0000ee00


	//   ....[1]....
        /*1904*/ 	.word	0x00010520


	//   ....[2]....
        /*1908*/ 	.word	0x00010560


	//   ....[3]....
        /*190c*/ 	.word	0x000105a0


	//   ....[4]....
        /*1910*/ 	.word	0x000105e0


	//   ....[5]....
        /*1914*/ 	.word	0x00010800


	//----- nvinfo : EIATTR_COOP_GROUP_MASK_REGIDS
	.align		4
.L_709:
        /*1918*/ 	.byte	0x04, 0x29
        /*191a*/ 	.short	(.L_711 - .L_710)


	//   ....[0]....
.L_710:
        /*191c*/ 	.word	0xffffffff


	//   ....[1]....
        /*1920*/ 	.word	0xffffffff


	//   ....[2]....
        /*1924*/ 	.word	0xffffffff


	//   ....[3]....
        /*1928*/ 	.word	0xffffffff


	//   ....[4]....
        /*192c*/ 	.word	0xffffffff


	//   ....[5]....
        /*1930*/ 	.word	0xffffffff


	//   ....[6]....
        /*1934*/ 	.word	0xffffffff


	//   ....[7]....
        /*1938*/ 	.word	0xffffffff


	//   ....[8]....
        /*193c*/ 	.word	0xffffffff


	//   ....[9]....
        /*1940*/ 	.word	0xffffffff


	//----- nvinfo : EIATTR_COOP_GROUP_INSTR_OFFSETS
	.align		4
.L_711:
        /*1944*/ 	.byte	0x04, 0x28
        /*1946*/ 	.short	(.L_713 - .L_712)


	//   ....[0]....
.L_712:
        /*1948*/ 	.word	0x0000eba0


	//   ....[1]....
        /*194c*/ 	.word	0x0000ebd0


	//   ....[2]....
        /*1950*/ 	.word	0x0000eca0


	//   ....[3]....
        /*1954*/ 	.word	0x0000ecb0


	//   ....[4]....
        /*1958*/ 	.word	0x0000ece0


	//   ....[5]....
        /*195c*/ 	.word	0x0000ed00


	//   ....[6]....
        /*1960*/ 	.word	0x0000ed30


	//   ....[7]....
        /*1964*/ 	.word	0x0000ed50


	//   ....[8]....
        /*1968*/ 	.word	0x0000eda0


	//   ....[9]....
        /*196c*/ 	.word	0x0000edb0


	//----- nvinfo : EIATTR_VRC_CTA_INIT_COUNT
	.align		4
.L_713:
        /*1970*/ 	.byte	0x02, 0x4a
	.zero		1
	.zero		1


	//----- nvinfo : EIATTR_EXIT_INSTR_OFFSETS
	.align		4
        /*1974*/ 	.byte	0x04, 0x1c
        /*1976*/ 	.short	(.L_715 - .L_714)


	//   ....[0]....
.L_714:
        /*1978*/ 	.word	0x00011380


	//   ....[1]....
        /*197c*/ 	.word	0x000114b0


	//   ....[2]....
        /*1980*/ 	.word	0x00011ab0


	//   ....[3]....
        /*1984*/ 	.word	0x000120b0


	//----- nvinfo : EIATTR_MAX_THREADS
	.align		4
.L_715:
        /*1988*/ 	.byte	0x04, 0x05
        /*198a*/ 	.short	(.L_717 - .L_716)
.L_716:
        /*198c*/ 	.word	0x00000280
        /*1990*/ 	.word	0x00000001
        /*1994*/ 	.word	0x00000001


	//----- nvinfo : EIATTR_CRS_STACK_SIZE
	.align		4
.L_717:
        /*1998*/ 	.byte	0x04, 0x1e
        /*199a*/ 	.short	(.L_719 - .L_718)
.L_718:
        /*199c*/ 	.word	0x00000000


	//----- nvinfo : EIATTR_CBANK_PARAM_SIZE
	.align		4
.L_719:
        /*19a0*/ 	.byte	0x03, 0x19
        /*19a2*/ 	.short	0x00b8


	//----- nvinfo : EIATTR_PARAM_CBANK
	.align		4
        /*19a4*/ 	.byte	0x04, 0x0a
        /*19a6*/ 	.short	(.L_721 - .L_720)
	.align		4
.L_720:
        /*19a8*/ 	.word	index@(.nv.constant0._Z35group_norm_nhwc_bwd_one_pass_kernelI11Bf16IOFp16WLi512ELi80ELi640EEv26Group_norm_nhwc_bwd_params)
        /*19ac*/ 	.short	0x0380
        /*19ae*/ 	.short	0x00b8


	//----- nvinfo : EIATTR_SW_WAR
	.align		4
.L_721:
        /*19b0*/ 	.byte	0x04, 0x36
        /*19b2*/ 	.short	(.L_723 - .L_722)
.L_722:
        /*19b4*/ 	.word	0x00000008
.L_723:


//--------------------- .nv.info._Z35group_norm_nhwc_bwd_one_pass_kernelI11Fp16IOFp32WLi64ELi80ELi640EEv26Group_norm_nhwc_bwd_params --------------------------
	.section	.nv.info._Z35group_norm_nhwc_bwd_one_pass_kernelI11Fp16IOFp32WLi64ELi80ELi640EEv26Group_norm_nhwc_bwd_params,"",@"SHT_CUDA_INFO"
	.sectionflags	@""
	.align	4


	//----- nvinfo : EIATTR_CUDA_API_VERSION
	.align		4
        /*0000*/ 	.byte	0x04, 0x37
        /*0002*/ 	.short	(.L_725 - .L_724)
.L_724:
        /*0004*/ 	.word	0x00000082


	//----- nvinfo : EIATTR_KPARAM_INFO
	.align		4
.L_725:
        /*0008*/ 	.byte	0x04, 0x17
        /*000a*/ 	.short	(.L_727 - .L_726)
.L_726:
        /*000c*/ 	.word	0x00000000
        /*0010*/ 	.short	0x0000
        /*0012*/ 	.short	0x0000
        /*0014*/ 	.byte	0x00, 0xf0, 0xe1, 0x02


	//----- nvinfo : EIATTR_SPARSE_MMA_MASK
	.align		4
.L_727:
        /*0018*/ 	.byte	0x03, 0x50
        /*001a*/ 	.short	0x0000


	//----- nvinfo : EIATTR_MAXREG_COUNT
	.align		4
        /*001c*/ 	.byte	0x03, 0x1b
        /*001e*/ 	.short	0x0060


	//----- nvinfo : EIATTR_NUM_BARRIERS
	.align		4
        /*0020*/ 	.byte	0x02, 0x4c
        /*0022*/ 	.byte	0x01
	.zero		1


	//----- nvinfo : EIATTR_MERCURY_ISA_VERSION
	.align		4
        /*0024*/ 	.byte	0x03, 0x5f
        /*0026*/ 	.short	0x0101


	//----- nvinfo : EIATTR_INT_WARP_WIDE_INSTR_OFFSETS
	.align		4
        /*0028*/ 	.byte	0x04, 0x31
        /*002a*/ 	.short	(.L_729 - .L_728)


	//   ....[0]....
.L_728:
        /*002c*/ 	.word	0x000029f0


	//   ....[1]....
        /*0030*/ 	.word	0x00002a20


	//   ....[2]....
        /*0034*/ 	.word	0x00002a30


	//   ....[3]....
        /*0038*/ 	.word	0x00002a80


	//   ....[4]....
        /*003c*/ 	.word	0x00002c10


	//   ....[5]....
        /*0040*/ 	.word	0x00002c60


	//   ....[6]....
        /*0044*/ 	.word	0x00002c70


	//   ....[7]....
        /*0048*/ 	.word	0x00002cc0


	//----- nvinfo : EIATTR_COOP_GROUP_MASK_REGIDS
	.align		4
.L_729:
        /*004c*/ 	.byte	0x04, 0x29
        /*004e*/ 	.short	(.L_731 - .L_730)


	//   ....[0]....
.L_730:
        /*0050*/ 	.word	0xffffffff


	//   ....[1]....
        /*0054*/ 	.word	0xffffffff


	//   ....[2]....
        /*0058*/ 	.word	0xffffffff


	//   ....[3]....
        /*005c*/ 	.word	0xffffffff


	//   ....[4]....
        /*0060*/ 	.word	0xffffffff


	//   ....[5]....
        /*0064*/ 	.word	0xffffffff


	//   ....[6]....
        /*0068*/ 	.word	0xffffffff


	//   ....[7]....
        /*006c*/ 	.word	0xffffffff


	//   ....[8]....
        /*0070*/ 	.word	0xffffffff


	//   ....[9]....
        /*0074*/ 	.word	0xffffffff


	//----- nvinfo : EIATTR_COOP_GROUP_INSTR_OFFSETS
	.align		4
.L_731:
        /*0078*/ 	.byte	0x04, 0x28
        /*007a*/ 	.short	(.L_733 - .L_732)


	//   ....[0]....
.L_732:
        /*007c*/ 	.word	0x00001a20


	//   ....[1]....
        /*0080*/ 	.word	0x00001a60


	//   ....[2]....
        /*0084*/ 	.word	0x00001ac0


	//   ....[3]....
        /*0088*/ 	.word	0x00001ae0


	//   ....[4]....
        /*008c*/ 	.word	0x00001b10


	//   ....[5]....
        /*0090*/ 	.word	0x00001b30


	//   ....[6]....
        /*0094*/ 	.word	0x00001b60


	//   ....[7]....
        /*0098*/ 	.word	0x00001b80


	//   ....[8]....
        /*009c*/ 	.word	0x00001bd0


	//   ....[9]....
        /*00a0*/ 	.word	0x00001be0


	//----- nvinfo : EIATTR_VRC_CTA_INIT_COUNT
	.align		4
.L_733:
        /*00a4*/ 	.byte	0x02, 0x4a
	.zero		1
	.zero		1


	//----- nvinfo : EIATTR_EXIT_INSTR_OFFSETS
	.align		4
        /*00a8*/ 	.byte	0x04, 0x1c
        /*00aa*/ 	.short	(.L_735 - .L_734)


	//   ....[0]....
.L_734:
        /*00ac*/ 	.word	0x00004210


	//   ....[1]....
        /*00b0*/ 	.word	0x00004340


	//   ....[2]....
        /*00b4*/ 	.word	0x000048f0


	//   ....[3]....
        /*00b8*/ 	.word	0x00004ea0


	//----- nvinfo : EIATTR_MAX_THREADS
	.align		4
.L_735:
        /*00bc*/ 	.byte	0x04, 0x05
        /*00be*/ 	.short	(.L_737 - .L_736)
.L_736:
        /*00c0*/ 	.word	0x00000280
        /*00c4*/ 	.word	0x00000001
        /*00c8*/ 	.word	0x00000001


	//----- nvinfo : EIATTR_CRS_STACK_SIZE
	.align		4
.L_737:
        /*00cc*/ 	.byte	0x04, 0x1e
        /*00ce*/ 	.short	(.L_739 - .L_738)
.L_738:
        /*00d0*/ 	.word	0x00000000


	//----- nvinfo : EIATTR_CBANK_PARAM_SIZE
	.align		4
.L_739:
        /*00d4*/ 	.byte	0x03, 0x19
        /*00d6*/ 	.short	0x00b8


	//----- nvinfo : EIATTR_PARAM_CBANK
	.align		4
        /*00d8*/ 	.byte	0x04, 0x0a
        /*00da*/ 	.short	(.L_741 - .L_740)
	.align		4
.L_740:
        /*00dc*/ 	.word	index@(.nv.constant0._Z35group_norm_nhwc_bwd_one_pass_kernelI11Fp16IOFp32WLi64ELi80ELi640EEv26Group_norm_nhwc_bwd_params)
        /*00e0*/ 	.short	0x0380
        /*00e2*/ 	.short	0x00b8


	//----- nvinfo : EIATTR_SW_WAR
	.align		4
.L_741:
        /*00e4*/ 	.byte	0x04, 0x36
        /*00e6*/ 	.short	(.L_743 - .L_742)
.L_742:
        /*00e8*/ 	.word	0x00000008
.L_743:


//--------------------- .nv.info._Z35group_norm_nhwc_bwd_one_pass_kernelI11Fp16IOFp32WLi128ELi80ELi640EEv26Group_norm_nhwc_bwd_params --------------------------
	.section	.nv.info._Z35group_norm_nhwc_bwd_one_pass_kernelI11Fp16IOFp32WLi128ELi80ELi640EEv26Group_norm_nhwc_bwd_params,"",@"SHT_CUDA_INFO"
	.sectionflags	@""
	.align	4


	//----- nvinfo : EIATTR_CUDA_API_VERSION
	.align		4
        /*0000*/ 	.byte	0x04, 0x37
        /*0002*/ 	.short	(.L_745 - .L_744)
.L_744:
        /*0004*/ 	.word	0x00000082


	//----- nvinfo : EIATTR_KPARAM_INFO
	.align		4
.L_745:
        /*0008*/ 	.byte	0x04, 0x17
        /*000a*/ 	.short	(.L_747 - .L_746)
.L_746:
        /*000c*/ 	.word	0x00000000
        /*0010*/ 	.short	0x0000
        /*0012*/ 	.short	0x0000
        /*0014*/ 	.byte	0x00, 0xf0, 0xe1, 0x02


	//----- nvinfo : EIATTR_SPARSE_MMA_MASK
	.align		4
.L_747:
        /*0018*/ 	.byte	0x03, 0x50
        /*001a*/ 	.short	0x0000


	//----- nvinfo : EIATTR_MAXREG_COUNT
	.align		4
        /*001c*/ 	.byte	0x03, 0x1b
        /*001e*/ 	.short	0x0060


	//----- nvinfo : EIATTR_NUM_BARRIERS
	.align		4
        /*0020*/ 	.byte	0x02, 0x4c
        /*0022*/ 	.byte	0x01
	.zero		1


	//----- nvinfo : EIATTR_MERCURY_ISA_VERSION
	.align		4
        /*0024*/ 	.byte	0x03, 0x5f
        /*0026*/ 	.short	0x0101


	//----- nvinfo : EIATTR_INT_WARP_WIDE_INSTR_OFFSETS
	.align		4
        /*0028*/ 	.byte	0x04, 0x31
        /*002a*/ 	.short	(.L_749 - .L_748)


	//   ....[0]....
.L_748:
        /*002c*/ 	.word	0x00002e60


	//----- nvinfo : EIATTR_COOP_GROUP_MASK_REGIDS
	.align		4
.L_749:
        /*0030*/ 	.byte	0x04, 0x29
        /*0032*/ 	.short	(.L_751 - .L_750)


	//   ....[0]....
.L_750:
        /*0034*/ 	.word	0xffffffff


	//   ....[1]....
        /*0038*/ 	.word	0xffffffff


	//   ....[2]....
        /*003c*/ 	.word	0xffffffff


	//   ....[3]....
        /*0040*/ 	.word	0xffffffff


	//   ....[4]....
        /*0044*/ 	.word	0xffffffff


	//   ....[5]....
        /*0048*/ 	.word	0xffffffff


	//   ....[6]....
        /*004c*/ 	.word	0xffffffff


	//   ....[7]....
        /*0050*/ 	.word	0xffffffff


	//   ....[8]....
        /*0054*/ 	.word	0xffffffff


	//   ....[9]....
        /*0058*/ 	.word	0xffffffff


	//----- nvinfo : EIATTR_COOP_GROUP_INSTR_OFFSETS
	.align		4
.L_751:
        /*005c*/ 	.byte	0x04, 0x28
        /*005e*/ 	.short	(.L_753 - .L_752)


	//   ....[0]....
.L_752:
        /*0060*/ 	.word	0x00002bf0


	//   ....[1]....
        /*0064*/ 	.word	0x00002c30


	//   ....[2]....
        /*0068*/ 	.word	0x00002cc0


	//   ....[3]....
        /*006c*/ 	.word	0x00002ce0


	//   ....[4]....
        /*0070*/ 	.word	0x00002d40


	//   ....[5]....
        /*0074*/ 	.word	0x00002d60


	//   ....[6]....
        /*0078*/ 	.word	0x00002d90


	//   ....[7]....
        /*007c*/ 	.word	0x00002db0


	//   ....[8]....
        /*0080*/ 	.word	0x00002e00


	//   ....[9]....
        /*0084*/ 	.word	0x00002e10


	//----- nvinfo : EIATTR_VRC_CTA_INIT_COUNT
	.align		4
.L_753:
        /*0088*/ 	.byte	0x02, 0x4a
	.zero		1
	.zero		1


	//----- nvinfo : EIATTR_EXIT_INSTR_OFFSETS
	.align		4
        /*008c*/ 	.byte	0x04, 0x1c
        /*008e*/ 	.short	(.L_755 - .L_754)


	//   ....[0]....
.L_754:
        /*0090*/ 	.word	0x000060c0


	//   ....[1]....
        /*0094*/ 	.word	0x000061f0


	//   ....[2]....
        /*0098*/ 	.word	0x000067e0


	//   ....[3]....
        /*009c*/ 	.word	0x00006d90


	//----- nvinfo : EIATTR_MAX_THREADS
	.align		4
.L_755:
        /*00a0*/ 	.byte	0x04, 0x05
        /*00a2*/ 	.short	(.L_757 - .L_756)
.L_756:
        /*00a4*/ 	.word	0x00000280
        /*00a8*/ 	.word	0x00000001
        /*00ac*/ 	.word	0x00000001


	//----- nvinfo : EIATTR_CRS_STACK_SIZE
	.align		4
.L_757:
        /*00b0*/ 	.byte	0x04, 0x1e
        /*00b2*/ 	.short	(.L_759 - .L_758)
.L_758:
        /*00b4*/ 	.word	0x00000000


	//----- nvinfo : EIATTR_CBANK_PARAM_SIZE
	.align		4
.L_759:
        /*00b8*/ 	.byte	0x03, 0x19
        /*00ba*/ 	.short	0x00b8


	//----- nvinfo : EIATTR_PARAM_CBANK
	.align		4
        /*00bc*/ 	.byte	0x04, 0x0a
        /*00be*/ 	.short	(.L_761 - .L_760)
	.align		4
.L_760:
        /*00c0*/ 	.word	index@(.nv.constant0._Z35group_norm_nhwc_bwd_one_pass_kernelI11Fp16IOFp32WLi128ELi80ELi640EEv26Group_norm_nhwc_bwd_params)
        /*00c4*/ 	.short	0x0380
        /*00c6*/ 	.short	0x00b8


	//----- nvinfo : EIATTR_SW_WAR
	.align		4
.L_761:
        /*00c8*/ 	.byte	0x04, 0x36
        /*00ca*/ 	.short	(.L_763 - .L_762)
.L_762:
        /*00cc*/ 	.word	0x00000008
.L_763:


//--------------------- .nv.info._Z35group_norm_nhwc_bwd_one_pass_kernelI11Fp16IOFp32WLi256ELi80ELi640EEv26Group_norm_nhwc_bwd_params --------------------------
	.section	.nv.info._Z35group_norm_nhwc_bwd_one_pass_kernelI11Fp16IOFp32WLi256ELi80ELi640EEv26Group_norm_nhwc_bwd_params,"",@"SHT_CUDA_INFO"
	.sectionflags	@""
	.align	4


	//----- nvinfo : EIATTR_CUDA_API_VERSION
	.align		4
        /*0000*/ 	.byte	0x04, 0x37
        /*0002*/ 	.short	(.L_765 - .L_764)
.L_764:
        /*0004*/ 	.word	0x00000082


	//----- nvinfo : EIATTR_KPARAM_INFO
	.align		4
.L_765:
        /*0008*/ 	.byte	0x04, 0x17
        /*000a*/ 	.short	(.L_767 - .L_766)
.L_766:
        /*000c*/ 	.word	0x00000000
        /*0010*/ 	.short	0x0000
        /*0012*/ 	.short	0x0000
        /*0014*/ 	.byte	0x00, 0xf0, 0xe1, 0x02


	//----- nvinfo : EIATTR_SPARSE_MMA_MASK
	.align		4
.L_767:
        /*0018*/ 	.byte	0x03, 0x50
        /*001a*/ 	.short	0x0000


	//----- nvinfo : EIATTR_MAXREG_COUNT
	.align		4
        /*001c*/ 	.byte	0x03, 0x1b
        /*001e*/ 	.short	0x0060


	//----- nvinfo : EIATTR_NUM_BARRIERS
	.align		4
        /*0020*/ 	.byte	0x02, 0x4c
        /*0022*/ 	.byte	0x01
	.zero		1


	//----- nvinfo : EIATTR_MERCURY_ISA_VERSION
	.align		4
        /*0024*/ 	.byte	0x03, 0x5f
        /*0026*/ 	.short	0x0101


	//----- nvinfo : EIATTR_INT_WARP_WIDE_INSTR_OFFSETS
	.align		4
        /*0028*/ 	.byte	0x04, 0x31
        /*002a*/ 	.short	(.L_769 - .L_768)


	//   ....[0]....
.L_768:
        /*002c*/ 	.word	0x00005420


	//----- nvinfo : EIATTR_COOP_GROUP_MASK_REGIDS
	.align		4
.L_769:
        /*0030*/ 	.byte	0x04, 0x29
        /*0032*/ 	.short	(.L_771 - .L_770)


	//   ....[0]....
.L_770:
        /*0034*/ 	.word	0xffffffff


	//   ....[1]....
        /*0038*/ 	.word	0xffffffff


	//   ....[2]....
        /*003c*/ 	.word	0xffffffff


	//   ....[3]....
        /*0040*/ 	.word	0xffffffff


	//   ....[4]....
        /*0044*/ 	.word	0xffffffff


	//   ....[5]....
        /*0048*/ 	.word	0xffffffff


	//   ....[6]....
        /*004c*/ 	.word	0xffffffff


	//   ....[7]....
        /*0050*/ 	.word	0xffffffff


	//   ....[8]....
        /*0054*/ 	.word	0xffffffff


	//   ....[9]....
        /*0058*/ 	.word	0xffffffff


	//----- nvinfo : EIATTR_COOP_GROUP_INSTR_OFFSETS
	.align		4
.L_771:
        /*005c*/ 	.byte	0x04, 0x28
        /*005e*/ 	.short	(.L_773 - .L_772)


	//   ....[0]....
.L_772:
        /*0060*/ 	.word	0x000051b0


	//   ....[1]....
        /*0064*/ 	.word	0x000051f0


	//   ....[2]....
        /*0068*/ 	.word	0x00005270


	//   ....[3]....
        /*006c*/ 	.word	0x00005290


	//   ....[4]....
        /*0070*/ 	.word	0x000052e0


	//   ....[5]....
        /*0074*/ 	.word	0x000052f0


	//   ....[6]....
        /*0078*/ 	.word	0x00005320


	//   ....[7]....
        /*007c*/ 	.word	0x00005350


	//   ....[8]....
        /*0080*/ 	.word	0x000053c0


	//   ....[9]....
        /*0084*/ 	.word	0x000053d0


	//----- nvinfo : EIATTR_VRC_CTA_INIT_COUNT
	.align		4
.L_773:
        /*0088*/ 	.byte	0x02, 0x4a
	.zero		1
	.zero		1


	//----- nvinfo : EIATTR_EXIT_INSTR_OFFSETS
	.align		4
        /*008c*/ 	.byte	0x04, 0x1c
        /*008e*/ 	.short	(.L_775 - .L_774)


	//   ....[0]....
.L_774:
        /*0090*/ 	.word	0x0000a990


	//   ....[1]....
        /*0094*/ 	.word	0x0000aac0


	//   ....[2]....
        /*0098*/ 	.word	0x0000b0b0


	//   ....[3]....
        /*009c*/ 	.word	0x0000b660


	//----- nvinfo : EIATTR_MAX_THREADS
	.align		4
.L_775:
        /*00a0*/ 	.byte	0x04, 0x05
        /*00a2*/ 	.short	(.L_777 - .L_776)
.L_776:
        /*00a4*/ 	.word	0x00000280
        /*00a8*/ 	.word	0x00000001
        /*00ac*/ 	.word	0x00000001


	//----- nvinfo : EIATTR_CRS_STACK_SIZE
	.align		4
.L_777:
        /*00b0*/ 	.byte	0x04, 0x1e
        /*00b2*/ 	.short	(.L_779 - .L_778)
.L_778:
        /*00b4*/ 	.word	0x00000000


	//----- nvinfo : EIATTR_CBANK_PARAM_SIZE
	.align		4
.L_779:
        /*00b8*/ 	.byte	0x03, 0x19
        /*00ba*/ 	.short	0x00b8


	//----- nvinfo : EIATTR_PARAM_CBANK
	.align		4
        /*00bc*/ 	.byte	0x04, 0x0a
        /*00be*/ 	.short	(.L_781 - .L_780)
	.align		4
.L_780:
        /*00c0*/ 	.word	index@(.nv.constant0._Z35group_norm_nhwc_bwd_one_pass_kernelI11Fp16IOFp32WLi256ELi80ELi640EEv26Group_norm_nhwc_bwd_params)
        /*00c4*/ 	.short	0x0380
        /*00c6*/ 	.short	0x00b8


	//----- nvinfo : EIATTR_SW_WAR
	.align		4
.L_781:
        /*00c8*/ 	.byte	0x04, 0x36
        /*00ca*/ 	.short	(.L_783 - .L_782)
.L_782:
        /*00cc*/ 	.word	0x00000008
.L_783:


//--------------------- .nv.info._Z35group_norm_nhwc_bwd_one_pass_kernelI11Fp16IOFp32WLi512ELi80ELi640EEv26Group_norm_nhwc_bwd_params --------------------------
	.section	.nv.info._Z35group_norm_nhwc_bwd_one_pass_kernelI11Fp16IOFp32WLi512ELi80ELi640EEv26Group_norm_nhwc_bwd_params,"",@"SHT_CUDA_INFO"
	.sectionflags	@""
	.align	4


	//----- nvinfo : EIATTR_CUDA_API_VERSION
	.align		4
        /*0000*/ 	.byte	0x04, 0x37
        /*0002*/ 	.short	(.L_785 - .L_784)
.L_784:
        /*0004*/ 	.word	0x00000082


	//----- nvinfo : EIATTR_KPARAM_INFO
	.align		4
.L_785:
        /*0008*/ 	.byte	0x04, 0x17
        /*000a*/ 	.short	(.L_787 - .L_786)
.L_786:
        /*000c*/ 	.word	0x00000000
        /*0010*/ 	.short	0x0000
        /*0012*/ 	.short	0x0000
        /*0014*/ 	.byte	0x00, 0xf0, 0xe1, 0x02


	//----- nvinfo : EIATTR_SPARSE_MMA_MASK
	.align		4
.L_787:
        /*0018*/ 	.byte	0x03, 0x50
        /*001a*/ 	.short	0x0000


	//----- nvinfo : EIATTR_MAXREG_COUNT
	.align		4
        /*001c*/ 	.byte	0x03, 0x1b
        /*001e*/ 	.short	0x0060


	//----- nvinfo : EIATTR_NUM_BARRIERS
	.align		4
        /*0020*/ 	.byte	0x02, 0x4c
        /*0022*/ 	.byte	0x01
	.zero		1


	//----- nvinfo : EIATTR_ANNOTATIONS
	.align		4
        /*0024*/ 	.byte	0x04, 0x55
        /*0026*/ 	.short	(.L_789 - .L_788)


	//   ....[0]....
.L_788:
        /* <DEDUP_REMOVED lines=120> */


	//----- nvinfo : EIATTR_MERCURY_ISA_VERSION
	.align		4
.L_789:
        /*0798*/ 	.byte	0x03, 0x5f
        /*079a*/ 	.short	0x0101


	//----- nvinfo : EIATTR_INT_WARP_WIDE_INSTR_OFFSETS
	.align		4
        /*079c*/ 	.byte	0x04, 0x31
        /*079e*/ 	.short	(.L_791 - .L_790)


	//   ....[0]....
.L_790:
        /*07a0*/ 	.word	0x0000cd40


	//   ....[1]....
        /*07a4*/ 	.word	0x0000e140


	//   ....[2]....
        /*07a8*/ 	.word	0x0000e180


	//   ....[3]....
        /*07ac*/ 	.word	0x0000e1c0


	//   ....[4]....
        /*07b0*/ 	.word	0x0000e200


	//   ....[5]....
        /*07b4*/ 	.word	0x0000e420


	//----- nvinfo : EIATTR_COOP_GROUP_MASK_REGIDS
	.align		4
.L_791:
        /*07b8*/ 	.byte	0x04, 0x29
        /*07ba*/ 	.short	(.L_793 - .L_792)


	//   ....[0]....
.L_792:
        /*07bc*/ 	.word	0xffffffff


	//   ....[1]....
        /*07c0*/ 	.word	0xffffffff


	//   ....[2]....
        /*07c4*/ 	.word	0xffffffff


	//   ....[3]....
        /*07c8*/ 	.word	0xffffffff


	//   ....[4]....
        /*07cc*/ 	.word	0xffffffff


	//   ....[5]....
        /*07d0*/ 	.word	0xffffffff


	//   ....[6]....
        /*07d4*/ 	.word	0xffffffff


	//   ....[7]....
        /*07d8*/ 	.word	0xffffffff


	//   ....[8]....
        /*07dc*/ 	.word	0xffffffff


	//   ....[9]....
        /*07e0*/ 	.word	0xffffffff


	//----- nvinfo : EIATTR_COOP_GROUP_INSTR_OFFSETS
	.align		4
.L_793:
        /*07e4*/ 	.byte	0x04, 0x28
        /*07e6*/ 	.short	(.L_795 - .L_794)


	//   ....[0]....
.L_794:
        /*07e8*/ 	.word	0x0000cad0


	//   ....[1]....
        /*07ec*/ 	.word	0x0000cb10


	//   ....[2]....
        /*07f0*/ 	.word	0x0000cba0


	//   ....[3]....
        /*07f4*/ 	.word	0x0000cbb0


	//   ....[4]....
        /*07f8*/ 	.word	0x0000cbe0


	//   ....[5]....
        /*07fc*/ 	.word	0x0000cc00


	//   ....[6]....
        /*0800*/ 	.word	0x0000cc40


	//   ....[7]....
        /*0804*/ 	.word	0x0000cc50


	//   ....[8]....
        /*0808*/ 	.word	0x0000cce0


	//   ....[9]....
        /*080c*/ 	.word	0x0000ccf0


	//----- nvinfo : EIATTR_VRC_CTA_INIT_COUNT
	.align		4
.L_795:
        /*0810*/ 	.byte	0x02, 0x4a
	.zero		1
	.zero		1


	//----- nvinfo : EIATTR_EXIT_INSTR_OFFSETS
	.align		4
        /*0814*/ 	.byte	0x04, 0x1c
        /*0816*/ 	.short	(.L_797 - .L_796)


	//   ....[0]....
.L_796:
        /*0818*/ 	.word	0x0000ef60


	//   ....[1]....
        /*081c*/ 	.word	0x0000f090


	//   ....[2]....
        /*0820*/ 	.word	0x0000f680


	//   ....[3]....
        /*0824*/ 	.word	0x0000fc30


	//----- nvinfo : EIATTR_MAX_THREADS
	.align		4
.L_797:
        /*0828*/ 	.byte	0x04, 0x05
        /*082a*/ 	.short	(.L_799 - .L_798)
.L_798:
        /*082c*/ 	.word	0x00000280
        /*0830*/ 	.word	0x00000001
        /*0834*/ 	.word	0x00000001


	//----- nvinfo : EIATTR_CRS_STACK_SIZE
	.align		4
.L_799:
        /*0838*/ 	.byte	0x04, 0x1e
        /*083a*/ 	.short	(.L_801 - .L_800)
.L_800:
        /*083c*/ 	.word	0x00000000


	//----- nvinfo : EIATTR_CBANK_PARAM_SIZE
	.align		4
.L_801:
        /*0840*/ 	.byte	0x03, 0x19
        /*0842*/ 	.short	0x00b8


	//----- nvinfo : EIATTR_PARAM_CBANK
	.align		4
        /*0844*/ 	.byte	0x04, 0x0a
        /*0846*/ 	.short	(.L_803 - .L_802)
	.align		4
.L_802:
        /*0848*/ 	.word	index@(.nv.constant0._Z35group_norm_nhwc_bwd_one_pass_kernelI11Fp16IOFp32WLi512ELi80ELi640EEv26Group_norm_nhwc_bwd_params)
        /*084c*/ 	.short	0x0380
        /*084e*/ 	.short	0x00b8


	//----- nvinfo : EIATTR_SW_WAR
	.align		4
.L_803:
        /*0850*/ 	.byte	0x04, 0x36
        /*0852*/ 	.short	(.L_805 - .L_804)
.L_804:
        /*0854*/ 	.word	0x00000008
.L_805:


//--------------------- .nv.info._Z35group_norm_nhwc_bwd_one_pass_kernelI11Fp16IOBf16WLi64ELi80ELi640EEv26Group_norm_nhwc_bwd_params --------------------------
	.section	.nv.info._Z35group_norm_nhwc_bwd_one_pass_kernelI11Fp16IOBf16WLi64ELi80ELi640EEv26Group_norm_nhwc_bwd_params,"",@"SHT_CUDA_INFO"
	.sectionflags	@""
	.align	4


	//----- nvinfo : EIATTR_CUDA_API_VERSION
	.align		4
        /*0000*/ 	.byte	0x04, 0x37
        /*0002*/ 	.short	(.L_807 - .L_806)
.L_806:
        /*0004*/ 	.word	0x00000082


	//----- nvinfo : EIATTR_KPARAM_INFO
	.align		4
.L_807:
        /*0008*/ 	.byte	0x04, 0x17
        /*000a*/ 	.short	(.L_809 - .L_808)
.L_808:
        /*000c*/ 	.word	0x00000000
        /*0010*/ 	.short	0x0000
        /*0012*/ 	.short	0x0000
        /*0014*/ 	.byte	0x00, 0xf0, 0xe1, 0x02


	//----- nvinfo : EIATTR_SPARSE_MMA_MASK
	.align		4
.L_809:
        /*0018*/ 	.byte	0x03, 0x50
        /*001a*/ 	.short	0x0000


	//----- nvinfo : EIATTR_MAXREG_COUNT
	.align		4
        /*001c*/ 	.byte	0x03, 0x1b
        /*001e*/ 	.short	0x0060


	//----- nvinfo : EIATTR_NUM_BARRIERS
	.align		4
        /*0020*/ 	.byte	0x02, 0x4c
        /*0022*/ 	.byte	0x01
	.zero		1


	//----- nvinfo : EIATTR_MERCURY_ISA_VERSION
	.align		4
        /*0024*/ 	.byte	0x03, 0x5f
        /*0026*/ 	.short	0x0101


	//----- nvinfo : EIATTR_INT_WARP_WIDE_INSTR_OFFSETS
	.align		4
        /*0028*/ 	.byte	0x04, 0x31
        /*002a*/ 	.short	(.L_811 - .L_810)


	//   ....[0]....
.L_810:
        /*002c*/ 	.word	0x00002a30


	//   ....[1]....
        /*0030*/ 	.word	0x00002a60


	//   ....[2]....
        /*0034*/ 	.word	0x00002a70


	//   ....[3]....
        /*0038*/ 	.word	0x00002ac0


	//   ....[4]....
        /*003c*/ 	.word	0x00002c50


	//   ....[5]....
        /*0040*/ 	.word	0x00002ca0


	//   ....[6]....
        /*0044*/ 	.word	0x00002cb0


	//   ....[7]....
        /*0048*/ 	.word	0x00002d00


	//----- nvinfo : EIATTR_COOP_GROUP_MASK_REGIDS
	.align		4
.L_811:
        /*004c*/ 	.byte	0x04, 0x29
        /*004e*/ 	.short	(.L_813 - .L_812)


	//   ....[0]....
.L_812:
        /*0050*/ 	.word	0xffffffff


	//   ....[1]....
        /*0054*/ 	.word	0xffffffff


	//   ....[2]....
        /*0058*/ 	.word	0xffffffff


	//   ....[3]....
        /*005c*/ 	.word	0xffffffff


	//   ....[4]....
        /*0060*/ 	.word	0xffffffff


	//   ....[5]....
        /*0064*/ 	.word	0xffffffff


	//   ....[6]....
        /*0068*/ 	.word	0xffffffff


	//   ....[7]....
        /*006c*/ 	.word	0xffffffff


	//   ....[8]....
        /*0070*/ 	.word	0xffffffff


	//   ....[9]....
        /*0074*/ 	.word	0xffffffff


	//----- nvinfo : EIATTR_COOP_GROUP_INSTR_OFFSETS
	.align		4
.L_813:
        /*0078*/ 	.byte	0x04, 0x28
        /*007a*/ 	.short	(.L_815 - .L_814)


	//   ....[0]....
.L_814:
        /*007c*/ 	.word	0x00001a60


	//   ....[1]....
        /*0080*/ 	.word	0x00001aa0


	//   ....[2]....
        /*0084*/ 	.word	0x00001b00


	//   ....[3]....
        /*0088*/ 	.word	0x00001b20


	//   ....[4]....
        /*008c*/ 	.word	0x00001b50


	//   ....[5]....
        /*0090*/ 	.word	0x00001b70


	//   ....[6]....
        /*0094*/ 	.word	0x00001ba0


	//   ....[7]....
        /*0098*/ 	.word	0x00001bc0


	//   ....[8]....
        /*009c*/ 	.word	0x00001c10


	//   ....[9]....
        /*00a0*/ 	.word	0x00001c20


	//----- nvinfo : EIATTR_VRC_CTA_INIT_COUNT
	.align		4
.L_815:
        /*00a4*/ 	.byte	0x02, 0x4a
	.zero		1
	.zero		1


	//----- nvinfo : EIATTR_EXIT_INSTR_OFFSETS
	.align		4
        /*00a8*/ 	.byte	0x04, 0x1c
        /*00aa*/ 	.short	(.L_817 - .L_816)


	//   ....[0]....
.L_816:
        /*00ac*/ 	.word	0x00004250


	//   ....[1]....
        /*00b0*/ 	.word	0x00004380


	//   ....[2]....
        /*00b4*/ 	.word	0x00004950


	//   ....[3]....
        /*00b8*/ 	.word	0x00004f50


	//----- nvinfo : EIATTR_MAX_THREADS
	.align		4
.L_817:
        /*00bc*/ 	.byte	0x04, 0x05
        /*00be*/ 	.short	(.L_819 - .L_818)
.L_818:
        /*00c0*/ 	.word	0x00000280
        /*00c4*/ 	.word	0x00000001
        /*00c8*/ 	.word	0x00000001


	//----- nvinfo : EIATTR_CRS_STACK_SIZE
	.align		4
.L_819:
        /*00cc*/ 	.byte	0x04, 0x1e
        /*00ce*/ 	.short	(.L_821 - .L_820)
.L_820:
        /*00d0*/ 	.word	0x00000000


	//----- nvinfo : EIATTR_CBANK_PARAM_SIZE
	.align		4
.L_821:
        /*00d4*/ 	.byte	0x03, 0x19
        /*00d6*/ 	.short	0x00b8


	//----- nvinfo : EIATTR_PARAM_CBANK
	.align		4
        /*00d8*/ 	.byte	0x04, 0x0a
        /*00da*/ 	.short	(.L_823 - .L_822)
	.align		4
.L_822:
        /*00dc*/ 	.word	index@(.nv.constant0._Z35group_norm_nhwc_bwd_one_pass_kernelI11Fp16IOBf16WLi64ELi80ELi640EEv26Group_norm_nhwc_bwd_params)
        /*00e0*/ 	.short	0x0380
        /*00e2*/ 	.short	0x00b8


	//----- nvinfo : EIATTR_SW_WAR
	.align		4
.L_823:
        /*00e4*/ 	.byte	0x04, 0x36
        /*00e6*/ 	.short	(.L_825 - .L_824)
.L_824:
        /*00e8*/ 	.word	0x00000008
.L_825:


//--------------------- .nv.info._Z35group_norm_nhwc_bwd_one_pass_kernelI11Fp16IOBf16WLi128ELi80ELi640EEv26Group_norm_nhwc_bwd_params --------------------------
	.section	.nv.info._Z35group_norm_nhwc_bwd_one_pass_kernelI11Fp16IOBf16WLi128ELi80ELi640EEv26Group_norm_nhwc_bwd_params,"",@"SHT_CUDA_INFO"
	.sectionflags	@""
	.align	4


	//----- nvinfo : EIATTR_CUDA_API_VERSION
	.align		4
        /*0000*/ 	.byte	0x04, 0x37
        /*0002*/ 	.short	(.L_827 - .L_826)
.L_826:
        /*0004*/ 	.word	0x00000082


	//----- nvinfo : EIATTR_KPARAM_INFO
	.align		4
.L_827:
        /*0008*/ 	.byte	0x04, 0x17
        /*000a*/ 	.short	(.L_829 - .L_828)
.L_828:
        /*000c*/ 	.word	0x00000000
        /*0010*/ 	.short	0x0000
        /*0012*/ 	.short	0x0000
        /*0014*/ 	.byte	0x00, 0xf0, 0xe1, 0x02


	//----- nvinfo : EIATTR_SPARSE_MMA_MASK
	.align		4
.L_829:
        /*0018*/ 	.byte	0x03, 0x50
        /*001a*/ 	.short	0x0000


	//----- nvinfo : EIATTR_MAXREG_COUNT
	.align		4
        /*001c*/ 	.byte	0x03, 0x1b
        /*001e*/ 	.short	0x0060


	//----- nvinfo : EIATTR_NUM_BARRIERS
	.align		4
        /*0020*/ 	.byte	0x02, 0x4c
        /*0022*/ 	.byte	0x01
	.zero		1


	//----- nvinfo : EIATTR_MERCURY_ISA_VERSION
	.align		4
        /*0024*/ 	.byte	0x03, 0x5f
        /*0026*/ 	.short	0x0101


	//----- nvinfo : EIATTR_INT_WARP_WIDE_INSTR_OFFSETS
	.align		4
        /*0028*/ 	.byte	0x04, 0x31
        /*002a*/ 	.short	(.L_831 - .L_830)


	//   ....[0]....
.L_830:
        /*002c*/ 	.word	0x00002ee0


	//----- nvinfo : EIATTR_COOP_GROUP_MASK_REGIDS
	.align		4
.L_831:
        /*0030*/ 	.byte	0x04, 0x29
        /*0032*/ 	.short	(.L_833 - .L_832)


	//   ....[0]....
.L_832:
        /*0034*/ 	.word	0xffffffff


	//   ....[1]....
        /*0038*/ 	.word	0xffffffff


	//   ....[2]....
        /*003c*/ 	.word	0xffffffff


	//   ....[3]....
        /*0040*/ 	.word	0xffffffff


	//   ....[4]....
        /*0044*/ 	.word	0xffffffff


	//   ....[5]....
        /*0048*/ 	.word	0xffffffff


	//   ....[6]....
        /*004c*/ 	.word	0xffffffff


	//   ....[7]....
        /*0050*/ 	.word	0xffffffff


	//   ....[8]....
        /*0054*/ 	.word	0xffffffff


	//   ....[9]....
        /*0058*/ 	.word	0xffffffff


	//----- nvinfo : EIATTR_COOP_GROUP_INSTR_OFFSETS
	.align		4
.L_833:
        /*005c*/ 	.byte	0x04, 0x28
        /*005e*/ 	.short	(.L_835 - .L_834)


	//   ....[0]....
.L_834:
        /*0060*/ 	.word	0x00002cb0


	//   ....[1]....
        /*0064*/ 	.word	0x00002cf0


	//   ....[2]....
        /*0068*/ 	.word	0x00002d40


	//   ....[3]....
        /*006c*/ 	.word	0x00002d70


	//   ....[4]....
        /*0070*/ 	.word	0x00002dc0


	//   ....[5]....
        /*0074*/ 	.word	0x00002de0


	//   ....[6]....
        /*0078*/ 	.word	0x00002e10


	//   ....[7]....
        /*007c*/ 	.word	0x00002e30


	//   ....[8]....
        /*0080*/ 	.word	0x00002e80


	//   ....[9]....
        /*0084*/ 	.word	0x00002e90


	//----- nvinfo : EIATTR_VRC_CTA_INIT_COUNT
	.align		4
.L_835:
        /*0088*/ 	.byte	0x02, 0x4a
	.zero		1
	.zero		1


	//----- nvinfo : EIATTR_EXIT_INSTR_OFFSETS
	.align		4
        /*008c*/ 	.byte	0x04, 0x1c
        /*008e*/ 	.short	(.L_837 - .L_836)


	//   ....[0]....
.L_836:
        /*0090*/ 	.word	0x00006150


	//   ....[1]....
        /*0094*/ 	.word	0x00006280


	//   ....[2]....
        /*0098*/ 	.word	0x000068a0


	//   ....[3]....
        /*009c*/ 	.word	0x00006ea0


	//----- nvinfo : EIATTR_MAX_THREADS
	.align		4
.L_837:
        /*00a0*/ 	.byte	0x04, 0x05
        /*00a2*/ 	.short	(.L_839 - .L_838)
.L_838:
        /*00a4*/ 	.word	0x00000280
        /*00a8*/ 	.word	0x00000001
        /*00ac*/ 	.word	0x00000001


	//----- nvinfo : EIATTR_CRS_STACK_SIZE
	.align		4
.L_839:
        /*00b0*/ 	.byte	0x04, 0x1e
        /*00b2*/ 	.short	(.L_841 - .L_840)
.L_840:
        /*00b4*/ 	.word	0x00000000


	//----- nvinfo : EIATTR_CBANK_PARAM_SIZE
	.align		4
.L_841:
        /*00b8*/ 	.byte	0x03, 0x19
        /*00ba*/ 	.short	0x00b8


	//----- nvinfo : EIATTR_PARAM_CBANK
	.align		4
        /*00bc*/ 	.byte	0x04, 0x0a
        /*00be*/ 	.short	(.L_843 - .L_842)
	.align		4
.L_842:
        /*00c0*/ 	.word	index@(.nv.constant0._Z35group_norm_nhwc_bwd_one_pass_kernelI11Fp16IOBf16WLi128ELi80ELi640EEv26Group_norm_nhwc_bwd_params)
        /*00c4*/ 	.short	0x0380
        /*00c6*/ 	.short	0x00b8


	//----- nvinfo : EIATTR_SW_WAR
	.align		4
.L_843:
        /*00c8*/ 	.byte	0x04, 0x36
        /*00ca*/ 	.short	(.L_845 - .L_844)
.L_844:
        /*00cc*/ 	.word	0x00000008
.L_845:


//--------------------- .nv.info._Z35group_norm_nhwc_bwd_one_pass_kernelI11Fp16IOBf16WLi256ELi80ELi640EEv26Group_norm_nhwc_bwd_params --------------------------
	.section	.nv.info._Z35group_norm_nhwc_bwd_one_pass_kernelI11Fp16IOBf16WLi256ELi80ELi640EEv26Group_norm_nhwc_bwd_params,"",@"SHT_CUDA_INFO"
	.sectionflags	@""
	.align	4


	//----- nvinfo : EIATTR_CUDA_API_VERSION
	.align		4
        /*0000*/ 	.byte	0x04, 0x37
        /*0002*/ 	.short	(.L_847 - .L_846)
.L_846:
        /*0004*/ 	.word	0x00000082


	//----- nvinfo : EIATTR_KPARAM_INFO
	.align		4
.L_847:
        /*0008*/ 	.byte	0x04, 0x17
        /*000a*/ 	.short	(.L_849 - .L_848)
.L_848:
        /*000c*/ 	.word	0x00000000
        /*0010*/ 	.short	0x0000
        /*0012*/ 	.short	0x0000
        /*0014*/ 	.byte	0x00, 0xf0, 0xe1, 0x02


	//----- nvinfo : EIATTR_SPARSE_MMA_MASK
	.align		4
.L_849:
        /*0018*/ 	.byte	0x03, 0x50
        /*001a*/ 	.short	0x0000


	//----- nvinfo : EIATTR_MAXREG_COUNT
	.align		4
        /*001c*/ 	.byte	0x03, 0x1b
        /*001e*/ 	.short	0x0060


	//----- nvinfo : EIATTR_NUM_BARRIERS
	.align		4
        /*0020*/ 	.byte	0x02, 0x4c
        /*0022*/ 	.byte	0x01
	.zero		1


	//----- nvinfo : EIATTR_MERCURY_ISA_VERSION
	.align		4
        /*0024*/ 	.byte	0x03, 0x5f
        /*0026*/ 	.short	0x0101


	//----- nvinfo : EIATTR_INT_WARP_WIDE_INSTR_OFFSETS
	.align		4
        /*0028*/ 	.byte	0x04, 0x31
        /*002a*/ 	.short	(.L_851 - .L_850)


	//   ....[0]....
.L_850:
        /*002c*/ 	.word	0x00005490


	//----- nvinfo : EIATTR_COOP_GROUP_MASK_REGIDS
	.align		4
.L_851:
        /*0030*/ 	.byte	0x04, 0x29
        /*0032*/ 	.short	(.L_853 - .L_852)


	//   ....[0]....
.L_852:
        /*0034*/ 	.word	0xffffffff


	//   ....[1]....
        /*0038*/ 	.word	0xffffffff


	//   ....[2]....
        /*003c*/ 	.word	0xffffffff


	//   ....[3]....
        /*0040*/ 	.word	0xffffffff


	//   ....[4]....
        /*0044*/ 	.word	0xffffffff


	//   ....[5]....
        /*0048*/ 	.word	0xffffffff


	//   ....[6]....
        /*004c*/ 	.word	0xffffffff


	//   ....[7]....
        /*0050*/ 	.word	0xffffffff


	//   ....[8]....
        /*0054*/ 	.word	0xffffffff


	//   ....[9]....
        /*0058*/ 	.word	0xffffffff


	//----- nvinfo : EIATTR_COOP_GROUP_INSTR_OFFSETS
	.align		4
.L_853:
        /*005c*/ 	.byte	0x04, 0x28
        /*005e*/ 	.short	(.L_855 - .L_854)


	//   ....[0]....
.L_854:
        /*0060*/ 	.word	0x00005220


	//   ....[1]....
        /*0064*/ 	.word	0x00005260


	//   ....[2]....
        /*0068*/ 	.word	0x000052f0


	//   ....[3]....
        /*006c*/ 	.word	0x00005310


	//   ....[4]....
        /*0070*/ 	.word	0x00005370


	//   ....[5]....
        /*0074*/ 	.word	0x00005390


	//   ....[6]....
        /*0078*/ 	.word	0x000053c0


	//   ....[7]....
        /*007c*/ 	.word	0x000053e0


	//   ....[8]....
        /*0080*/ 	.word	0x00005430


	//   ....[9]....
        /*0084*/ 	.word	0x00005440


	//----- nvinfo : EIATTR_VRC_CTA_INIT_COUNT
	.align		4
.L_855:
        /*0088*/ 	.byte	0x02, 0x4a
	.zero		1
	.zero		1


	//----- nvinfo : EIATTR_EXIT_INSTR_OFFSETS
	.align		4
        /*008c*/ 	.byte	0x04, 0x1c
        /*008e*/ 	.short	(.L_857 - .L_856)


	//   ....[0]....
.L_856:
        /*0090*/ 	.word	0x0000aa00


	//   ....[1]....
        /*0094*/ 	.word	0x0000ab30


	//   ....[2]....
        /*0098*/ 	.word	0x0000b120


	//   ....[3]....
        /*009c*/ 	.word	0x0000b720


	//----- nvinfo : EIATTR_MAX_THREADS
	.align		4
.L_857:
        /*00a0*/ 	.byte	0x04, 0x05
        /*00a2*/ 	.short	(.L_859 - .L_858)
.L_858:
        /*00a4*/ 	.word	0x00000280
        /*00a8*/ 	.word	0x00000001
        /*00ac*/ 	.word	0x00000001


	//----- nvinfo : EIATTR_CRS_STACK_SIZE
	.align		4
.L_859:
        /*00b0*/ 	.byte	0x04, 0x1e
        /*00b2*/ 	.short	(.L_861 - .L_860)
.L_860:
        /*00b4*/ 	.word	0x00000000


	//----- nvinfo : EIATTR_CBANK_PARAM_SIZE
	.align		4
.L_861:
        /*00b8*/ 	.byte	0x03, 0x19
        /*00ba*/ 	.short	0x00b8


	//----- nvinfo : EIATTR_PARAM_CBANK
	.align		4
        /*00bc*/ 	.byte	0x04, 0x0a
        /*00be*/ 	.short	(.L_863 - .L_862)
	.align		4
.L_862:
        /*00c0*/ 	.word	index@(.nv.constant0._Z35group_norm_nhwc_bwd_one_pass_kernelI11Fp16IOBf16WLi256ELi80ELi640EEv26Group_norm_nhwc_bwd_params)
        /*00c4*/ 	.short	0x0380
        /*00c6*/ 	.short	0x00b8


	//----- nvinfo : EIATTR_SW_WAR
	.align		4
.L_863:
        /*00c8*/ 	.byte	0x04, 0x36
        /*00ca*/ 	.short	(.L_865 - .L_864)
.L_864:
        /*00cc*/ 	.word	0x00000008
.L_865:


//--------------------- .nv.info._Z35group_norm_nhwc_bwd_one_pass_kernelI11Fp16IOBf16WLi512ELi80ELi640EEv26Group_norm_nhwc_bwd_params --------------------------
	.section	.nv.info._Z35group_norm_nhwc_bwd_one_pass_kernelI11Fp16IOBf16WLi512ELi80ELi640EEv26Group_norm_nhwc_bwd_params,"",@"SHT_CUDA_INFO"
	.sectionflags	@""
	.align	4


	//----- nvinfo : EIATTR_CUDA_API_VERSION
	.align		4
        /*0000*/ 	.byte	0x04, 0x37
        /*0002*/ 	.short	(.L_867 - .L_866)
.L_866:
        /*0004*/ 	.word	0x00000082


	//----- nvinfo : EIATTR_KPARAM_INFO
	.align		4
.L_867:
        /*0008*/ 	.byte	0x04, 0x17
        /*000a*/ 	.short	(.L_869 - .L_868)
.L_868:
        /*000c*/ 	.word	0x00000000
        /*0010*/ 	.short	0x0000
        /*0012*/ 	.short	0x0000
        /*0014*/ 	.byte	0x00, 0xf0, 0xe1, 0x02


	//----- nvinfo : EIATTR_SPARSE_MMA_MASK
	.align		4
.L_869:
        /*0018*/ 	.byte	0x03, 0x50
        /*001a*/ 	.short	0x0000


	//----- nvinfo : EIATTR_MAXREG_COUNT
	.align		4
        /*001c*/ 	.byte	0x03, 0x1b
        /*001e*/ 	.short	0x0060


	//----- nvinfo : EIATTR_NUM_BARRIERS
	.align		4
        /*0020*/ 	.byte	0x02, 0x4c
        /*0022*/ 	.byte	0x01
	.zero		1


	//----- nvinfo : EIATTR_ANNOTATIONS
	.align		4
        /*0024*/ 	.byte	0x04, 0x55
        /*0026*/ 	.short	(.L_871 - .L_870)


	//   ....[0]....
.L_870:
        /* <DEDUP_REMOVED lines=119> */


	//----- nvinfo : EIATTR_MERCURY_ISA_VERSION
	.align		4
.L_871:
        /*0780*/ 	.byte	0x03, 0x5f
        /*0782*/ 	.short	0x0101


	//----- nvinfo : EIATTR_INT_WARP_WIDE_INSTR_OFFSETS
	.align		4
        /*0784*/ 	.byte	0x04, 0x31
        /*0786*/ 	.short	(.L_873 - .L_872)


	//   ....[0]....
.L_872:
        /*0788*/ 	.word	0x0000cd00


	//   ....[1]....
        /*078c*/ 	.word	0x0000e100


	//   ....[2]....
        /*0790*/ 	.word	0x0000e140


	//   ....[3]....
        /*0794*/ 	.word	0x0000e180


	//   ....[4]....
        /*0798*/ 	.word	0x0000e1c0


	//   ....[5]....
        /*079c*/ 	.word	0x0000e3e0


	//----- nvinfo : EIATTR_COOP_GROUP_MASK_REGIDS
	.align		4
.L_873:
        /*07a0*/ 	.byte	0x04, 0x29
        /*07a2*/ 	.short	(.L_875 - .L_874)


	//   ....[0]....
.L_874:
        /*07a4*/ 	.word	0xffffffff


	//   ....[1]....
        /*07a8*/ 	.word	0xffffffff


	//   ....[2]....
        /*07ac*/ 	.word	0xffffffff


	//   ....[3]....
        /*07b0*/ 	.word	0xffffffff


	//   ....[4]....
        /*07b4*/ 	.word	0xffffffff


	//   ....[5]....
        /*07b8*/ 	.word	0xffffffff


	//   ....[6]....
        /*07bc*/ 	.word	0xffffffff


	//   ....[7]....
        /*07c0*/ 	.word	0xffffffff


	//   ....[8]....
        /*07c4*/ 	.word	0xffffffff


	//   ....[9]....
        /*07c8*/ 	.word	0xffffffff


	//----- nvinfo : EIATTR_COOP_GROUP_INSTR_OFFSETS
	.align		4
.L_875:
        /*07cc*/ 	.byte	0x04, 0x28
        /*07ce*/ 	.short	(.L_877 - .L_876)


	//   ....[0]....
.L_876:
        /*07d0*/ 	.word	0x0000ca90


	//   ....[1]....
        /*07d4*/ 	.word	0x0000cad0


	//   ....[2]....
        /*07d8*/ 	.word	0x0000cb60


	//   ....[3]....
        /*07dc*/ 	.word	0x0000cb70


	//   ....[4]....
        /*07e0*/ 	.word	0x0000cba0


	//   ....[5]....
        /*07e4*/ 	.word	0x0000cbc0


	//   ....[6]....
        /*07e8*/ 	.word	0x0000cc00


	//   ....[7]....
        /*07ec*/ 	.word	0x0000cc10


	//   ....[8]....
        /*07f0*/ 	.word	0x0000cca0


	//   ....[9]....
        /*07f4*/ 	.word	0x0000ccb0


	//----- nvinfo : EIATTR_VRC_CTA_INIT_COUNT
	.align		4
.L_877:
        /*07f8*/ 	.byte	0x02, 0x4a
	.zero		1
	.zero		1


	//----- nvinfo : EIATTR_EXIT_INSTR_OFFSETS
	.align		4
        /*07fc*/ 	.byte	0x04, 0x1c
        /*07fe*/ 	.short	(.L_879 - .L_878)


	//   ....[0]....
.L_878:
        /*0800*/ 	.word	0x0000ef20


	//   ....[1]....
        /*0804*/ 	.word	0x0000f050


	//   ....[2]....
        /*0808*/ 	.word	0x0000f670


	//   ....[3]....
        /*080c*/ 	.word	0x0000fc70


	//----- nvinfo : EIATTR_MAX_THREADS
	.align		4
.L_879:
        /*0810*/ 	.byte	0x04, 0x05
        /*0812*/ 	.short	(.L_881 - .L_880)
.L_880:
        /*0814*/ 	.word	0x00000280
        /*0818*/ 	.word	0x00000001
        /*081c*/ 	.word	0x00000001


	//----- nvinfo : EIATTR_CRS_STACK_SIZE
	.align		4
.L_881:
        /*0820*/ 	.byte	0x04, 0x1e
        /*0822*/ 	.short	(.L_883 - .L_882)
.L_882:
        /*0824*/ 	.word	0x00000000


	//----- nvinfo : EIATTR_CBANK_PARAM_SIZE
	.align		4
.L_883:
        /*0828*/ 	.byte	0x03, 0x19
        /*082a*/ 	.short	0x00b8


	//----- nvinfo : EIATTR_PARAM_CBANK
	.align		4
        /*082c*/ 	.byte	0x04, 0x0a
        /*082e*/ 	.short	(.L_885 - .L_884)
	.align		4
.L_884:
        /*0830*/ 	.word	index@(.nv.constant0._Z35group_norm_nhwc_bwd_one_pass_kernelI11Fp16IOBf16WLi512ELi80ELi640EEv26Group_norm_nhwc_bwd_params)
        /*0834*/ 	.short	0x0380
        /*0836*/ 	.short	0x00b8


	//----- nvinfo : EIATTR_SW_WAR
	.align		4
.L_885:
        /*0838*/ 	.byte	0x04, 0x36
        /*083a*/ 	.short	(.L_887 - .L_886)
.L_886:
        /*083c*/ 	.word	0x00000008
.L_887:


//--------------------- .nv.info._Z35group_norm_nhwc_bwd_one_pass_kernelI11Fp16IOFp16WLi64ELi80ELi640EEv26Group_norm_nhwc_bwd_params --------------------------
	.section	.nv.info._Z35group_norm_nhwc_bwd_one_pass_kernelI11Fp16IOFp16WLi64ELi80ELi640EEv26Group_norm_nhwc_bwd_params,"",@"SHT_CUDA_INFO"
	.sectionflags	@""
	.align	4


	//----- nvinfo : EIATTR_CUDA_API_VERSION
	.align		4
        /*0000*/ 	.byte	0x04, 0x37
        /*0002*/ 	.short	(.L_889 - .L_888)
.L_888:
        /*0004*/ 	.word	0x00000082


	//----- nvinfo : EIATTR_KPARAM_INFO
	.align		4
.L_889:
        /*0008*/ 	.byte	0x04, 0x17
        /*000a*/ 	.short	(.L_891 - .L_890)
.L_890:
        /*000c*/ 	.word	0x00000000
        /*0010*/ 	.short	0x0000
        /*0012*/ 	.short	0x0000
        /*0014*/ 	.byte	0x00, 0xf0, 0xe1, 0x02


	//----- nvinfo : EIATTR_SPARSE_MMA_MASK
	.align		4
.L_891:
        /*0018*/ 	.byte	0x03, 0x50
        /*001a*/ 	.short	0x0000


	//----- nvinfo : EIATTR_MAXREG_COUNT
	.align		4
        /*001c*/ 	.byte	0x03, 0x1b
        /*001e*/ 	.short	0x0060


	//----- nvinfo : EIATTR_NUM_BARRIERS
	.align		4
        /*0020*/ 	.byte	0x02, 0x4c
        /*0022*/ 	.byte	0x01
	.zero		1


	//----- nvinfo : EIATTR_MERCURY_ISA_VERSION
	.align		4
        /*0024*/ 	.byte	0x03, 0x5f
        /*0026*/ 	.short	0x0101


	//----- nvinfo : EIATTR_INT_WARP_WIDE_INSTR_OFFSETS
	.align		4
        /*0028*/ 	.byte	0x04, 0x31
        /*002a*/ 	.short	(.L_893 - .L_892)


	//   ....[0]....
.L_892:
        /*002c*/ 	.word	0x00002a30


	//   ....[1]....
        /*0030*/ 	.word	0x00002a60


	//   ....[2]....
        /*0034*/ 	.word	0x00002a70


	//   ....[3]....
        /*0038*/ 	.word	0x00002ac0


	//   ....[4]....
        /*003c*/ 	.word	0x00002c50


	//   ....[5]....
        /*0040*/ 	.word	0x00002ca0


	//   ....[6]....
        /*0044*/ 	.word	0x00002cb0


	//   ....[7]....
        /*0048*/ 	.word	0x00002d00


	//----- nvinfo : EIATTR_COOP_GROUP_MASK_REGIDS
	.align		4
.L_893:
        /*004c*/ 	.byte	0x04, 0x29
        /*004e*/ 	.short	(.L_895 - .L_894)


	//   ....[0]....
.L_894:
        /*0050*/ 	.word	0xffffffff


	//   ....[1]....
        /*0054*/ 	.word	0xffffffff


	//   ....[2]....
        /*0058*/ 	.word	0xffffffff


	//   ....[3]....
        /*005c*/ 	.word	0xffffffff


	//   ....[4]....
        /*0060*/ 	.word	0xffffffff


	//   ....[5]....
        /*0064*/ 	.word	0xffffffff


	//   ....[6]....
        /*0068*/ 	.word	0xffffffff


	//   ....[7]....
        /*006c*/ 	.word	0xffffffff


	//   ....[8]....
        /*0070*/ 	.word	0xffffffff


	//   ....[9]....
        /*0074*/ 	.word	0xffffffff


	//----- nvinfo : EIATTR_COOP_GROUP_INSTR_OFFSETS
	.align		4
.L_895:
        /*0078*/ 	.byte	0x04, 0x28
        /*007a*/ 	.short	(.L_897 - .L_896)


	//   ....[0]....
.L_896:
        /*007c*/ 	.word	0x00001a60


	//   ....[1]....
        /*0080*/ 	.word	0x00001aa0


	//   ....[2]....
        /*0084*/ 	.word	0x00001b00


	//   ....[3]....
        /*0088*/ 	.word	0x00001b20


	//   ....[4]....
        /*008c*/ 	.word	0x00001b50


	//   ....[5]....
        /*0090*/ 	.word	0x00001b70


	//   ....[6]....
        /*0094*/ 	.word	0x00001ba0


	//   ....[7]....
        /*0098*/ 	.word	0x00001bc0


	//   ....[8]....
        /*009c*/ 	.word	0x00001c10


	//   ....[9]....
        /*00a0*/ 	.word	0x00001c20


	//----- nvinfo : EIATTR_VRC_CTA_INIT_COUNT
	.align		4
.L_897:
        /*00a4*/ 	.byte	0x02, 0x4a
	.zero		1
	.zero		1


	//----- nvinfo : EIATTR_EXIT_INSTR_OFFSETS
	.align		4
        /*00a8*/ 	.byte	0x04, 0x1c
        /*00aa*/ 	.short	(.L_899 - .L_898)


	//   ....[0]....
.L_898:
        /*00ac*/ 	.word	0x00004250


	//   ....[1]....
        /*00b0*/ 	.word	0x00004380


	//   ....[2]....
        /*00b4*/ 	.word	0x00004950


	//   ....[3]....
        /*00b8*/ 	.word	0x00004f50


	//----- nvinfo : EIATTR_MAX_THREADS
	.align		4
.L_899:
        /*00bc*/ 	.byte	0x04, 0x05
        /*00be*/ 	.short	(.L_901 - .L_900)
.L_900:
        /*00c0*/ 	.word	0x00000280
        /*00c4*/ 	.word	0x00000001
        /*00c8*/ 	.word	0x00000001


	//----- nvinfo : EIATTR_CRS_STACK_SIZE
	.align		4
.L_901:
        /*00cc*/ 	.byte	0x04, 0x1e
        /*00ce*/ 	.short	(.L_903 - .L_902)
.L_902:
        /*00d0*/ 	.word	0x00000000


	//----- nvinfo : EIATTR_CBANK_PARAM_SIZE
	.align		4
.L_903:
        /*00d4*/ 	.byte	0x03, 0x19
        /*00d6*/ 	.short	0x00b8


	//----- nvinfo : EIATTR_PARAM_CBANK
	.align		4
        /*00d8*/ 	.byte	0x04, 0x0a
        /*00da*/ 	.short	(.L_905 - .L_904)
	.align		4
.L_904:
        /*00dc*/ 	.word	index@(.nv.constant0._Z35group_norm_nhwc_bwd_one_pass_kernelI11Fp16IOFp16WLi64ELi80ELi640EEv26Group_norm_nhwc_bwd_params)
        /*00e0*/ 	.short	0x0380
        /*00e2*/ 	.short	0x00b8


	//----- nvinfo : EIATTR_SW_WAR
	.align		4
.L_905:
        /*00e4*/ 	.byte	0x04, 0x36
        /*00e6*/ 	.short	(.L_907 - .L_906)
.L_906:
        /*00e8*/ 	.word	0x00000008
.L_907:


//--------------------- .nv.info._Z35group_norm_nhwc_bwd_one_pass_kernelI11Fp16IOFp16WLi128ELi80ELi640EEv26Group_norm_nhwc_bwd_params --------------------------
	.section	.nv.info._Z35group_norm_nhwc_bwd_one_pass_kernelI11Fp16IOFp16WLi128ELi80ELi640EEv26Group_norm_nhwc_bwd_params,"",@"SHT_CUDA_INFO"
	.sectionflags	@""
	.align	4


	//----- nvinfo : EIATTR_CUDA_API_VERSION
	.align		4
        /*0000*/ 	.byte	0x04, 0x37
        /*0002*/ 	.short	(.L_909 - .L_908)
.L_908:
        /*0004*/ 	.word	0x00000082


	//----- nvinfo : EIATTR_KPARAM_INFO
	.align		4
.L_909:
        /*0008*/ 	.byte	0x04, 0x17
        /*000a*/ 	.short	(.L_911 - .L_910)
.L_910:
        /*000c*/ 	.word	0x00000000
        /*0010*/ 	.short	0x0000
        /*0012*/ 	.short	0x0000
        /*0014*/ 	.byte	0x00, 0xf0, 0xe1, 0x02


	//----- nvinfo : EIATTR_SPARSE_MMA_MASK
	.align		4
.L_911:
        /*0018*/ 	.byte	0x03, 0x50
        /*001a*/ 	.short	0x0000


	//----- nvinfo : EIATTR_MAXREG_COUNT
	.align		4
        /*001c*/ 	.byte	0x03, 0x1b
        /*001e*/ 	.short	0x0060


	//----- nvinfo : EIATTR_NUM_BARRIERS
	.align		4
        /*0020*/ 	.byte	0x02, 0x4c
        /*0022*/ 	.byte	0x01
	.zero		1


	//----- nvinfo : EIATTR_MERCURY_ISA_VERSION
	.align		4
        /*0024*/ 	.byte	0x03, 0x5f
        /*0026*/ 	.short	0x0101


	//----- nvinfo : EIATTR_INT_WARP_WIDE_INSTR_OFFSETS
	.align		4
        /*0028*/ 	.byte	0x04, 0x31
        /*002a*/ 	.short	(.L_913 - .L_912)


	//   ....[0]....
.L_912:
        /*002c*/ 	.word	0x00002ee0


	//----- nvinfo : EIATTR_COOP_GROUP_MASK_REGIDS
	.align		4
.L_913:
        /*0030*/ 	.byte	0x04, 0x29
        /*0032*/ 	.short	(.L_915 - .L_914)


	//   ....[0]....
.L_914:
        /*0034*/ 	.word	0xffffffff


	//   ....[1]....
        /*0038*/ 	.word	0xffffffff


	//   ....[2]....
        /*003c*/ 	.word	0xffffffff


	//   ....[3]....
        /*0040*/ 	.word	0xffffffff


	//   ....[4]....
        /*0044*/ 	.word	0xffffffff


	//   ....[5]....
        /*0048*/ 	.word	0xffffffff


	//   ....[6]....
        /*004c*/ 	.word	0xffffffff


	//   ....[7]....
        /*0050*/ 	.word	0xffffffff


	//   ....[8]....
        /*0054*/ 	.word	0xffffffff


	//   ....[9]....
        /*0058*/ 	.word	0xffffffff


	//----- nvinfo : EIATTR_COOP_GROUP_INSTR_OFFSETS
	.align		4
.L_915:
        /*005c*/ 	.byte	0x04, 0x28
        /*005e*/ 	.short	(.L_917 - .L_916)


	//   ....[0]....
.L_916:
        /*0060*/ 	.word	0x00002cb0


	//   ....[1]....
        /*0064*/ 	.word	0x00002cf0


	//   ....[2]....
        /*0068*/ 	.word	0x00002d40


	//   ....[3]....
        /*006c*/ 	.word	0x00002d70


	//   ....[4]....
        /*0070*/ 	.word	0x00002dc0


	//   ....[5]....
        /*0074*/ 	.word	0x00002de0


	//   ....[6]....
        /*0078*/ 	.word	0x00002e10


	//   ....[7]....
        /*007c*/ 	.word	0x00002e30


	//   ....[8]....
        /*0080*/ 	.word	0x00002e80


	//   ....[9]....
        /*0084*/ 	.word	0x00002e90


	//----- nvinfo : EIATTR_VRC_CTA_INIT_COUNT
	.align		4
.L_917:
        /*0088*/ 	.byte	0x02, 0x4a
	.zero		1
	.zero		1


	//----- nvinfo : EIATTR_EXIT_INSTR_OFFSETS
	.align		4
        /*008c*/ 	.byte	0x04, 0x1c
        /*008e*/ 	.short	(.L_919 - .L_918)


	//   ....[0]....
.L_918:
        /*0090*/ 	.word	0x00006150


	//   ....[1]....
        /*0094*/ 	.word	0x00006280


	//   ....[2]....
        /*0098*/ 	.word	0x000068a0


	//   ....[3]....
        /*009c*/ 	.word	0x00006ea0


	//----- nvinfo : EIATTR_MAX_THREADS
	.align		4
.L_919:
        /*00a0*/ 	.byte	0x04, 0x05
        /*00a2*/ 	.short	(.L_921 - .L_920)
.L_920:
        /*00a4*/ 	.word	0x00000280
        /*00a8*/ 	.word	0x00000001
        /*00ac*/ 	.word	0x00000001


	//----- nvinfo : EIATTR_CRS_STACK_SIZE
	.align		4
.L_921:
        /*00b0*/ 	.byte	0x04, 0x1e
        /*00b2*/ 	.short	(.L_923 - .L_922)
.L_922:
        /*00b4*/ 	.word	0x00000000


	//----- nvinfo : EIATTR_CBANK_PARAM_SIZE
	.align		4
.L_923:
        /*00b8*/ 	.byte	0x03, 0x19
        /*00ba*/ 	.short	0x00b8


	//----- nvinfo : EIATTR_PARAM_CBANK
	.align		4
        /*00bc*/ 	.byte	0x04, 0x0a
        /*00be*/ 	.short	(.L_925 - .L_924)
	.align		4
.L_924:
        /*00c0*/ 	.word	index@(.nv.constant0._Z35group_norm_nhwc_bwd_one_pass_kernelI11Fp16IOFp16WLi128ELi80ELi640EEv26Group_norm_nhwc_bwd_params)
        /*00c4*/ 	.short	0x0380
        /*00c6*/ 	.short	0x00b8


	//----- nvinfo : EIATTR_SW_WAR
	.align		4
.L_925:
        /*00c8*/ 	.byte	0x04, 0x36
        /*00ca*/ 	.short	(.L_927 - .L_926)
.L_926:
        /*00cc*/ 	.word	0x00000008
.L_927:


//--------------------- .nv.info._Z35group_norm_nhwc_bwd_one_pass_kernelI11Fp16IOFp16WLi256ELi80ELi640EEv26Group_norm_nhwc_bwd_params --------------------------
	.section	.nv.info._Z35group_norm_nhwc_bwd_one_pass_kernelI11Fp16IOFp16WLi256ELi80ELi640EEv26Group_norm_nhwc_bwd_params,"",@"SHT_CUDA_INFO"
	.sectionflags	@""
	.align	4


	//----- nvinfo : EIATTR_CUDA_API_VERSION
	.align		4
        /*0000*/ 	.byte	0x04, 0x37
        /*0002*/ 	.short	(.L_929 - .L_928)
.L_928:
        /*0004*/ 	.word	0x00000082


	//----- nvinfo : EIATTR_KPARAM_INFO
	.align		4
.L_929:
        /*0008*/ 	.byte	0x04, 0x17
        /*000a*/ 	.short	(.L_931 - .L_930)
.L_930:
        /*000c*/ 	.word	0x00000000
        /*0010*/ 	.short	0x0000
        /*0012*/ 	.short	0x0000
        /*0014*/ 	.byte	0x00, 0xf0, 0xe1, 0x02


	//----- nvinfo : EIATTR_SPARSE_MMA_MASK
	.align		4
.L_931:
        /*0018*/ 	.byte	0x03, 0x50
        /*001a*/ 	.short	0x0000


	//----- nvinfo : EIATTR_MAXREG_COUNT
	.align		4
        /*001c*/ 	.byte	0x03, 0x1b
        /*001e*/ 	.short	0x0060


	//----- nvinfo : EIATTR_NUM_BARRIERS
	.align		4
        /*0020*/ 	.byte	0x02, 0x4c
        /*0022*/ 	.byte	0x01
	.zero		1


	//----- nvinfo : EIATTR_MERCURY_ISA_VERSION
	.align		4
        /*0024*/ 	.byte	0x03, 0x5f
        /*0026*/ 	.short	0x0101


	//----- nvinfo : EIATTR_INT_WARP_WIDE_INSTR_OFFSETS
	.align		4
        /*0028*/ 	.byte	0x04, 0x31
        /*002a*/ 	.short	(.L_933 - .L_932)


	//   ....[0]....
.L_932:
        /*002c*/ 	.word	0x00005490


	//----- nvinfo : EIATTR_COOP_GROUP_MASK_REGIDS
	.align		4
.L_933:
        /*0030*/ 	.byte	0x04, 0x29
        /*0032*/ 	.short	(.L_935 - .L_934)


	//   ....[0]....
.L_934:
        /*0034*/ 	.word	0xffffffff


	//   ....[1]....
        /*0038*/ 	.word	0xffffffff


	//   ....[2]....
        /*003c*/ 	.word	0xffffffff


	//   ....[3]....
        /*0040*/ 	.word	0xffffffff


	//   ....[4]....
        /*0044*/ 	.word	0xffffffff


	//   ....[5]....
        /*0048*/ 	.word	0xffffffff


	//   ....[6]....
        /*004c*/ 	.word	0xffffffff


	//   ....[7]....
        /*0050*/ 	.word	0xffffffff


	//   ....[8]....
        /*0054*/ 	.word	0xffffffff


	//   ....[9]....
        /*0058*/ 	.word	0xffffffff


	//----- nvinfo : EIATTR_COOP_GROUP_INSTR_OFFSETS
	.align		4
.L_935:
        /*005c*/ 	.byte	0x04, 0x28
        /*005e*/ 	.short	(.L_937 - .L_936)


	//   ....[0]....
.L_936:
        /*0060*/ 	.word	0x00005220


	//   ....[1]....
        /*0064*/ 	.word	0x00005260


	//   ....[2]....
        /*0068*/ 	.word	0x000052f0


	//   ....[3]....
        /*006c*/ 	.word	0x00005310


	//   ....[4]....
        /*0070*/ 	.word	0x00005370


	//   ....[5]....
        /*0074*/ 	.word	0x00005390


	//   ....[6]....
        /*0078*/ 	.word	0x000053c0


	//   ....[7]....
        /*007c*/ 	.word	0x000053e0


	//   ....[8]....
        /*0080*/ 	.word	0x00005430


	//   ....[9]....
        /*0084*/ 	.word	0x00005440


	//----- nvinfo : EIATTR_VRC_CTA_INIT_COUNT
	.align		4
.L_937:
        /*0088*/ 	.byte	0x02, 0x4a
	.zero		1
	.zero		1


	//----- nvinfo : EIATTR_EXIT_INSTR_OFFSETS
	.align		4
        /*008c*/ 	.byte	0x04, 0x1c
        /*008e*/ 	.short	(.L_939 - .L_938)


	//   ....[0]....
.L_938:
        /*0090*/ 	.word	0x0000aa00


	//   ....[1]....
        /*0094*/ 	.word	0x0000ab30


	//   ....[2]....
        /*0098*/ 	.word	0x0000b120


	//   ....[3]....
        /*009c*/ 	.word	0x0000b720


	//----- nvinfo : EIATTR_MAX_THREADS
	.align		4
.L_939:
        /*00a0*/ 	.byte	0x04, 0x05
        /*00a2*/ 	.short	(.L_941 - .L_940)
.L_940:
        /*00a4*/ 	.word	0x00000280
        /*00a8*/ 	.word	0x00000001
        /*00ac*/ 	.word	0x00000001


	//----- nvinfo : EIATTR_CRS_STACK_SIZE
	.align		4
.L_941:
        /*00b0*/ 	.byte	0x04, 0x1e
        /*00b2*/ 	.short	(.L_943 - .L_942)
.L_942:
        /*00b4*/ 	.word	0x00000000


	//----- nvinfo : EIATTR_CBANK_PARAM_SIZE
	.align		4
.L_943:
        /*00b8*/ 	.byte	0x03, 0x19
        /*00ba*/ 	.short	0x00b8


	//----- nvinfo : EIATTR_PARAM_CBANK
	.align		4
        /*00bc*/ 	.byte	0x04, 0x0a
        /*00be*/ 	.short	(.L_945 - .L_944)
	.align		4
.L_944:
        /*00c0*/ 	.word	index@(.nv.constant0._Z35group_norm_nhwc_bwd_one_pass_kernelI11Fp16IOFp16WLi256ELi80ELi640EEv26Group_norm_nhwc_bwd_params)
        /*00c4*/ 	.short	0x0380
        /*00c6*/ 	.short	0x00b8


	//----- nvinfo : EIATTR_SW_WAR
	.align		4
.L_945:
        /*00c8*/ 	.byte	0x04, 0x36
        /*00ca*/ 	.short	(.L_947 - .L_946)
.L_946:
        /*00cc*/ 	.word	0x00000008
.L_947:


//--------------------- .nv.info._Z35group_norm_nhwc_bwd_one_pass_kernelI11Fp16IOFp16WLi512ELi80ELi640EEv26Group_norm_nhwc_bwd_params --------------------------
	.section	.nv.info._Z35group_norm_nhwc_bwd_one_pass_kernelI11Fp16IOFp16WLi512ELi80ELi640EEv26Group_norm_nhwc_bwd_params,"",@"SHT_CUDA_INFO"
	.sectionflags	@""
	.align	4


	//----- nvinfo : EIATTR_CUDA_API_VERSION
	.align		4
        /*0000*/ 	.byte	0x04, 0x37
        /*0002*/ 	.short	(.L_949 - .L_948)
.L_948:
        /*0004*/ 	.word	0x00000082


	//----- nvinfo : EIATTR_KPARAM_INFO
	.align		4
.L_949:
        /*0008*/ 	.byte	0x04, 0x17
        /*000a*/ 	.short	(.L_951 - .L_950)
.L_950:
        /*000c*/ 	.word	0x00000000
        /*0010*/ 	.short	0x0000
        /*0012*/ 	.short	0x0000
        /*0014*/ 	.byte	0x00, 0xf0, 0xe1, 0x02


	//----- nvinfo : EIATTR_SPARSE_MMA_MASK
	.align		4
.L_951:
        /*0018*/ 	.byte	0x03, 0x50
        /*001a*/ 	.short	0x0000


	//----- nvinfo : EIATTR_MAXREG_COUNT
	.align		4
        /*001c*/ 	.byte	0x03, 0x1b
        /*001e*/ 	.short	0x0060


	//----- nvinfo : EIATTR_NUM_BARRIERS
	.align		4
        /*0020*/ 	.byte	0x02, 0x4c
        /*0022*/ 	.byte	0x01
	.zero		1


	//----- nvinfo : EIATTR_ANNOTATIONS
	.align		4
        /*0024*/ 	.byte	0x04, 0x55
        /*0026*/ 	.short	(.L_953 - .L_952)


	//   ....[0]....
.L_952:
        /* <DEDUP_REMOVED lines=122> */


	//----- nvinfo : EIATTR_MERCURY_ISA_VERSION
	.align		4
.L_953:
        /*07b0*/ 	.byte	0x03, 0x5f
        /*07b2*/ 	.short	0x0101


	//----- nvinfo : EIATTR_INT_WARP_WIDE_INSTR_OFFSETS
	.align		4
        /*07b4*/ 	.byte	0x04, 0x31
        /*07b6*/ 	.short	(.L_955 - .L_954)


	//   ....[0]....
.L_954:
        /*07b8*/ 	.word	0x0000cdb0


	//   ....[1]....
        /*07bc*/ 	.word	0x0000e1b0


	//   ....[2]....
        /*07c0*/ 	.word	0x0000e1f0


	//   ....[3]....
        /*07c4*/ 	.word	0x0000e230


	//   ....[4]....
        /*07c8*/ 	.word	0x0000e270


	//   ....[5]....
        /*07cc*/ 	.word	0x0000e490


	//----- nvinfo : EIATTR_COOP_GROUP_MASK_REGIDS
	.align		4
.L_955:
        /*07d0*/ 	.byte	0x04, 0x29
        /*07d2*/ 	.short	(.L_957 - .L_956)


	//   ....[0]....
.L_956:
        /*07d4*/ 	.word	0xffffffff


	//   ....[1]....
        /*07d8*/ 	.word	0xffffffff


	//   ....[2]....
        /*07dc*/ 	.word	0xffffffff


	//   ....[3]....
        /*07e0*/ 	.word	0xffffffff


	//   ....[4]....
        /*07e4*/ 	.word	0xffffffff


	//   ....[5]....
        /*07e8*/ 	.word	0xffffffff


	//   ....[6]....
        /*07ec*/ 	.word	0xffffffff


	//   ....[7]....
        /*07f0*/ 	.word	0xffffffff


	//   ....[8]....
        /*07f4*/ 	.word	0xffffffff


	//   ....[9]....
        /*07f8*/ 	.word	0xffffffff


	//----- nvinfo : EIATTR_COOP_GROUP_INSTR_OFFSETS
	.align		4
.L_957:
        /*07fc*/ 	.byte	0x04, 0x28
        /*07fe*/ 	.short	(.L_959 - .L_958)


	//   ....[0]....
.L_958:
        /*0800*/ 	.word	0x0000cb40


	//   ....[1]....
        /*0804*/ 	.word	0x0000cb80


	//   ....[2]....
        /*0808*/ 	.word	0x0000cc10


	//   ....[3]....
        /*080c*/ 	.word	0x0000cc20


	//   ....[4]....
        /*0810*/ 	.word	0x0000cc70


	//   ....[5]....
        /*0814*/ 	.word	0x0000cc80


	//   ....[6]....
        /*0818*/ 	.word	0x0000ccb0


	//   ....[7]....
        /*081c*/ 	.word	0x0000cce0


	//   ....[8]....
        /*0820*/ 	.word	0x0000cd50


	//   ....[9]....
        /*0824*/ 	.word	0x0000cd60


	//----- nvinfo : EIATTR_VRC_CTA_INIT_COUNT
	.align		4
.L_959:
        /*0828*/ 	.byte	0x02, 0x4a
	.zero		1
	.zero		1


	//----- nvinfo : EIATTR_EXIT_INSTR_OFFSETS
	.align		4
        /*082c*/ 	.byte	0x04, 0x1c
        /*082e*/ 	.short	(.L_961 - .L_960)


	//   ....[0]....
.L_960:
        /*0830*/ 	.word	0x0000efd0


	//   ....[1]....
        /*0834*/ 	.word	0x0000f100


	//   ....[2]....
        /*0838*/ 	.word	0x0000f720


	//   ....[3]....
        /*083c*/ 	.word	0x0000fd20


	//----- nvinfo : EIATTR_MAX_THREADS
	.align		4
.L_961:
        /*0840*/ 	.byte	0x04, 0x05
        /*0842*/ 	.short	(.L_963 - .L_962)
.L_962:
        /*0844*/ 	.word	0x00000280
        /*0848*/ 	.word	0x00000001
        /*084c*/ 	.word	0x00000001


	//----- nvinfo : EIATTR_CRS_STACK_SIZE
	.align		4
.L_963:
        /*0850*/ 	.byte	0x04, 0x1e
        /*0852*/ 	.short	(.L_965 - .L_964)
.L_964:
        /*0854*/ 	.word	0x00000000


	//----- nvinfo : EIATTR_CBANK_PARAM_SIZE
	.align		4
.L_965:
        /*0858*/ 	.byte	0x03, 0x19
        /*085a*/ 	.short	0x00b8


	//----- nvinfo : EIATTR_PARAM_CBANK
	.align		4
        /*085c*/ 	.byte	0x04, 0x0a
        /*085e*/ 	.short	(.L_967 - .L_966)
	.align		4
.L_966:
        /*0860*/ 	.word	index@(.nv.constant0._Z35group_norm_nhwc_bwd_one_pass_kernelI11Fp16IOFp16WLi512ELi80ELi640EEv26Group_norm_nhwc_bwd_params)
        /*0864*/ 	.short	0x0380
        /*0866*/ 	.short	0x00b8


	//----- nvinfo : EIATTR_SW_WAR
	.align		4
.L_967:
        /*0868*/ 	.byte	0x04, 0x36
        /*086a*/ 	.short	(.L_969 - .L_968)
.L_968:
        /*086c*/ 	.word	0x00000008
.L_969:


//--------------------- .nv.info._Z35group_norm_nhwc_bwd_one_pass_kernelI11Fp32IOFp32WLi64ELi80ELi640EEv26Group_norm_nhwc_bwd_params --------------------------
	.section	.nv.info._Z35group_norm_nhwc_bwd_one_pass_kernelI11Fp32IOFp32WLi64ELi80ELi640EEv26Group_norm_nhwc_bwd_params,"",@"SHT_CUDA_INFO"
	.sectionflags	@""
	.align	4


	//----- nvinfo : EIATTR_CUDA_API_VERSION
	.align		4
        /*0000*/ 	.byte	0x04, 0x37
        /*0002*/ 	.short	(.L_971 - .L_970)
.L_970:
        /*0004*/ 	.word	0x00000082


	//----- nvinfo : EIATTR_KPARAM_INFO
	.align		4
.L_971:
        /*0008*/ 	.byte	0x04, 0x17
        /*000a*/ 	.short	(.L_973 - .L_972)
.L_972:
        /*000c*/ 	.word	0x00000000
        /*0010*/ 	.short	0x0000
        /*0012*/ 	.short	0x0000
        /*0014*/ 	.byte	0x00, 0xf0, 0xe1, 0x02


	//----- nvinfo : EIATTR_SPARSE_MMA_MASK
	.align		4
.L_973:
        /*0018*/ 	.byte	0x03, 0x50
        /*001a*/ 	.short	0x0000


	//----- nvinfo : EIATTR_MAXREG_COUNT
	.align		4
        /*001c*/ 	.byte	0x03, 0x1b
        /*001e*/ 	.short	0x0060


	//----- nvinfo : EIATTR_NUM_BARRIERS
	.align		4
        /*0020*/ 	.byte	0x02, 0x4c
        /*0022*/ 	.byte	0x01
	.zero		1


	//----- nvinfo : EIATTR_MERCURY_ISA_VERSION
	.align		4
        /*0024*/ 	.byte	0x03, 0x5f
        /*0026*/ 	.short	0x0101


	//----- nvinfo : EIATTR_INT_WARP_WIDE_INSTR_OFFSETS
	.align		4
        /*0028*/ 	.byte	0x04, 0x31
        /*002a*/ 	.short	(.L_975 - .L_974)


	//   ....[0]....
.L_974:
        /*002c*/ 	.word	0x000019d0


	//----- nvinfo : EIATTR_COOP_GROUP_MASK_REGIDS
	.align		4
.L_975:
        /*0030*/ 	.byte	0x04, 0x29
        /*0032*/ 	.short	(.L_977 - .L_976)


	//   ....[0]....
.L_976:
        /*0034*/ 	.word	0xffffffff


	//   ....[1]....
        /*0038*/ 	.word	0xffffffff


	//   ....[2]....
        /*003c*/ 	.word	0xffffffff


	//   ....[3]....
        /*0040*/ 	.word	0xffffffff


	//   ....[4]....
        /*0044*/ 	.word	0xffffffff


	//   ....[5]....
        /*0048*/ 	.word	0xffffffff


	//   ....[6]....
        /*004c*/ 	.word	0xffffffff


	//   ....[7]....
        /*0050*/ 	.word	0xffffffff


	//   ....[8]....
        /*0054*/ 	.word	0xffffffff


	//   ....[9]....
        /*0058*/ 	.word	0xffffffff


	//----- nvinfo : EIATTR_COOP_GROUP_INSTR_OFFSETS
	.align		4
.L_977:
        /*005c*/ 	.byte	0x04, 0x28
        /*005e*/ 	.short	(.L_979 - .L_978)


	//   ....[0]....
.L_978:
        /*0060*/ 	.word	0x00001780


	//   ....[1]....
        /*0064*/ 	.word	0x000017c0


	//   ....[2]....
        /*0068*/ 	.word	0x00001820


	//   ....[3]....
        /*006c*/ 	.word	0x00001840


	//   ....[4]....
        /*0070*/ 	.word	0x00001870


	//   ....[5]....
        /*0074*/ 	.word	0x00001890


	//   ....[6]....
        /*0078*/ 	.word	0x000018d0


	//   ....[7]....
        /*007c*/ 	.word	0x000018e0


	//   ....[8]....
        /*0080*/ 	.word	0x00001970


	//   ....[9]....
        /*0084*/ 	.word	0x00001980


	//----- nvinfo : EIATTR_VRC_CTA_INIT_COUNT
	.align		4
.L_979:
        /*0088*/ 	.byte	0x02, 0x4a
	.zero		1
	.zero		1


	//----- nvinfo : EIATTR_EXIT_INSTR_OFFSETS
	.align		4
        /*008c*/ 	.byte	0x04, 0x1c
        /*008e*/ 	.short	(.L_981 - .L_980)


	//   ....[0]....
.L_980:
        /*0090*/ 	.word	0x000044b0


	//   ....[1]....
        /*0094*/ 	.word	0x000045e0


	//   ....[2]....
        /*0098*/ 	.word	0x00004bb0


	//   ....[3]....
        /*009c*/ 	.word	0x00005160


	//----- nvinfo : EIATTR_MAX_THREADS
	.align		4
.L_981:
        /*00a0*/ 	.byte	0x04, 0x05
        /*00a2*/ 	.short	(.L_983 - .L_982)
.L_982:
        /*00a4*/ 	.word	0x00000280
        /*00a8*/ 	.word	0x00000001
        /*00ac*/ 	.word	0x00000001


	//----- nvinfo : EIATTR_CRS_STACK_SIZE
	.align		4
.L_983:
        /*00b0*/ 	.byte	0x04, 0x1e
        /*00b2*/ 	.short	(.L_985 - .L_984)
.L_984:
        /*00b4*/ 	.word	0x00000000


	//----- nvinfo : EIATTR_CBANK_PARAM_SIZE
	.align		4
.L_985:
        /*00b8*/ 	.byte	0x03, 0x19
        /*00ba*/ 	.short	0x00b8


	//----- nvinfo : EIATTR_PARAM_CBANK
	.align		4
        /*00bc*/ 	.byte	0x04, 0x0a
        /*00be*/ 	.short	(.L_987 - .L_986)
	.align		4
.L_986:
        /*00c0*/ 	.word	index@(.nv.constant0._Z35group_norm_nhwc_bwd_one_pass_kernelI11Fp32IOFp32WLi64ELi80ELi640EEv26Group_norm_nhwc_bwd_params)
        /*00c4*/ 	.short	0x0380
        /*00c6*/ 	.short	0x00b8


	//----- nvinfo : EIATTR_SW_WAR
	.align		4
.L_987:
        /*00c8*/ 	.byte	0x04, 0x36
        /*00ca*/ 	.short	(.L_989 - .L_988)
.L_988:
        /*00cc*/ 	.word	0x00000008
.L_989:


//--------------------- .nv.info._Z35group_norm_nhwc_bwd_one_pass_kernelI11Fp32IOFp32WLi128ELi80ELi640EEv26Group_norm_nhwc_bwd_params --------------------------
	.section	.nv.info._Z35group_norm_nhwc_bwd_one_pass_kernelI11Fp32IOFp32WLi128ELi80ELi640EEv26Group_norm_nhwc_bwd_params,"",@"SHT_CUDA_INFO"
	.sectionflags	@""
	.align	4


	//----- nvinfo : EIATTR_CUDA_API_VERSION
	.align		4
        /*0000*/ 	.byte	0x04, 0x37
        /*0002*/ 	.short	(.L_991 - .L_990)
.L_990:
        /*0004*/ 	.word	0x00000082


	//----- nvinfo : EIATTR_KPARAM_INFO
	.align		4
.L_991:
        /*0008*/ 	.byte	0x04, 0x17
        /*000a*/ 	.short	(.L_993 - .L_992)
.L_992:
        /*000c*/ 	.word	0x00000000
        /*0010*/ 	.short	0x0000
        /*0012*/ 	.short	0x0000
        /*0014*/ 	.byte	0x00, 0xf0, 0xe1, 0x02


	//----- nvinfo : EIATTR_SPARSE_MMA_MASK
	.align		4
.L_993:
        /*0018*/ 	.byte	0x03, 0x50
        /*001a*/ 	.short	0x0000


	//----- nvinfo : EIATTR_MAXREG_COUNT
	.align		4
        /*001c*/ 	.byte	0x03, 0x1b
        /*001e*/ 	.short	0x0060


	//----- nvinfo : EIATTR_NUM_BARRIERS
	.align		4
        /*0020*/ 	.byte	0x02, 0x4c
        /*0022*/ 	.byte	0x01
	.zero		1


	//----- nvinfo : EIATTR_MERCURY_ISA_VERSION
	.align		4
        /*0024*/ 	.byte	0x03, 0x5f
        /*0026*/ 	.short	0x0101


	//----- nvinfo : EIATTR_COOP_GROUP_MASK_REGIDS
	.align		4
        /*0028*/ 	.byte	0x04, 0x29
        /*002a*/ 	.short	(.L_995 - .L_994)


	//   ....[0]....
.L_994:
        /*002c*/ 	.word	0xffffffff


	//   ....[1]....
        /*0030*/ 	.word	0xffffffff


	//   ....[2]....
        /*0034*/ 	.word	0xffffffff


	//   ....[3]....
        /*0038*/ 	.word	0xffffffff


	//   ....[4]....
        /*003c*/ 	.word	0xffffffff


	//   ....[5]....
        /*0040*/ 	.word	0xffffffff


	//   ....[6]....
        /*0044*/ 	.word	0xffffffff


	//   ....[7]....
        /*0048*/ 	.word	0xffffffff


	//   ....[8]....
        /*004c*/ 	.word	0xffffffff


	//   ....[9]....
        /*0050*/ 	.word	0xffffffff


	//----- nvinfo : EIATTR_COOP_GROUP_INSTR_OFFSETS
	.align		4
.L_995:
        /*0054*/ 	.byte	0x04, 0x28
        /*0056*/ 	.short	(.L_997 - .L_996)


	//   ....[0]....
.L_996:
        /*0058*/ 	.word	0x00002980


	//   ....[1]....
        /*005c*/ 	.word	0x000029b0


	//   ....[2]....
        /*0060*/ 	.word	0x00002a00


	//   ....[3]....
        /*0064*/ 	.word	0x00002a20


	//   ....[4]....
        /*0068*/ 	.word	0x00002a50


	//   ....[5]....
        /*006c*/ 	.word	0x00002a70


	//   ....[6]....
        /*0070*/ 	.word	0x00002aa0


	//   ....[7]....
        /*0074*/ 	.word	0x00002ac0


	//   ....[8]....
        /*0078*/ 	.word	0x00002b10


	//   ....[9]....
        /*007c*/ 	.word	0x00002b20


	//----- nvinfo : EIATTR_VRC_CTA_INIT_COUNT
	.align		4
.L_997:
        /*0080*/ 	.byte	0x02, 0x4a
	.zero		1
	.zero		1


	//----- nvinfo : EIATTR_EXIT_INSTR_OFFSETS
	.align		4
        /*0084*/ 	.byte	0x04, 0x1c
        /*0086*/ 	.short	(.L_999 - .L_998)


	//   ....[0]....
.L_998:
        /*0088*/ 	.word	0x000058a0


	//   ....[1]....
        /*008c*/ 	.word	0x000059d0


	//   ....[2]....
        /*0090*/ 	.word	0x00005fa0


	//   ....[3]....
        /*0094*/ 	.word	0x00006550


	//----- nvinfo : EIATTR_MAX_THREADS
	.align		4
.L_999:
        /*0098*/ 	.byte	0x04, 0x05
        /*009a*/ 	.short	(.L_1001 - .L_1000)
.L_1000:
        /*009c*/ 	.word	0x00000280
        /*00a0*/ 	.word	0x00000001
        /*00a4*/ 	.word	0x00000001


	//----- nvinfo : EIATTR_CRS_STACK_SIZE
	.align		4
.L_1001:
        /*00a8*/ 	.byte	0x04, 0x1e
        /*00aa*/ 	.short	(.L_1003 - .L_1002)
.L_1002:
        /*00ac*/ 	.word	0x00000000


	//----- nvinfo : EIATTR_CBANK_PARAM_SIZE
	.align		4
.L_1003:
        /*00b0*/ 	.byte	0x03, 0x19
        /*00b2*/ 	.short	0x00b8


	//----- nvinfo : EIATTR_PARAM_CBANK
	.align		4
        /*00b4*/ 	.byte	0x04, 0x0a
        /*00b6*/ 	.short	(.L_1005 - .L_1004)
	.align		4
.L_1004:
        /*00b8*/ 	.word	index@(.nv.constant0._Z35group_norm_nhwc_bwd_one_pass_kernelI11Fp32IOFp32WLi128ELi80ELi640EEv26Group_norm_nhwc_bwd_params)
        /*00bc*/ 	.short	0x0380
        /*00be*/ 	.short	0x00b8


	//----- nvinfo : EIATTR_SW_WAR
	.align		4
.L_1005:
        /*00c0*/ 	.byte	0x04, 0x36
        /*00c2*/ 	.short	(.L_1007 - .L_1006)
.L_1006:
        /*00c4*/ 	.word	0x00000008
.L_1007:


//--------------------- .nv.info._Z35group_norm_nhwc_bwd_one_pass_kernelI11Fp32IOFp32WLi256ELi80ELi640EEv26Group_norm_nhwc_bwd_params --------------------------
	.section	.nv.info._Z35group_norm_nhwc_bwd_one_pass_kernelI11Fp32IOFp32WLi256ELi80ELi640EEv26Group_norm_nhwc_bwd_params,"",@"SHT_CUDA_INFO"
	.sectionflags	@""
	.align	4


	//----- nvinfo : EIATTR_CUDA_API_VERSION
	.align		4
        /*0000*/ 	.byte	0x04, 0x37
        /*0002*/ 	.short	(.L_1009 - .L_1008)
.L_1008:
        /*0004*/ 	.word	0x00000082


	//----- nvinfo : EIATTR_KPARAM_INFO
	.align		4
.L_1009:
        /*0008*/ 	.byte	0x04, 0x17
        /*000a*/ 	.short	(.L_1011 - .L_1010)
.L_1010:
        /*000c*/ 	.word	0x00000000
        /*0010*/ 	.short	0x0000
        /*0012*/ 	.short	0x0000
        /*0014*/ 	.byte	0x00, 0xf0, 0xe1, 0x02


	//----- nvinfo : EIATTR_SPARSE_MMA_MASK
	.align		4
.L_1011:
        /*0018*/ 	.byte	0x03, 0x50
        /*001a*/ 	.short	0x0000


	//----- nvinfo : EIATTR_MAXREG_COUNT
	.align		4
        /*001c*/ 	.byte	0x03, 0x1b
        /*001e*/ 	.short	0x0060


	//----- nvinfo : EIATTR_NUM_BARRIERS
	.align		4
        /*0020*/ 	.byte	0x02, 0x4c
        /*0022*/ 	.byte	0x01
	.zero		1


	//----- nvinfo : EIATTR_MERCURY_ISA_VERSION
	.align		4
        /*0024*/ 	.byte	0x03, 0x5f
        /*0026*/ 	.short	0x0101


	//----- nvinfo : EIATTR_INT_WARP_WIDE_INSTR_OFFSETS
	.align		4
        /*0028*/ 	.byte	0x04, 0x31
        /*002a*/ 	.short	(.L_1013 - .L_1012)


	//   ....[0]....
.L_1012:
        /*002c*/ 	.word	0x00004d50


	//----- nvinfo : EIATTR_COOP_GROUP_MASK_REGIDS
	.align		4
.L_1013:
        /*0030*/ 	.byte	0x04, 0x29
        /*0032*/ 	.short	(.L_1015 - .L_1014)


	//   ....[0]....
.L_1014:
        /*0034*/ 	.word	0xffffffff


	//   ....[1]....
        /*0038*/ 	.word	0xffffffff


	//   ....[2]....
        /*003c*/ 	.word	0xffffffff


	//   ....[3]....
        /*0040*/ 	.word	0xffffffff


	//   ....[4]....
        /*0044*/ 	.word	0xffffffff


	//   ....[5]....
        /*0048*/ 	.word	0xffffffff


	//   ....[6]....
        /*004c*/ 	.word	0xffffffff


	//   ....[7]....
        /*0050*/ 	.word	0xffffffff


	//   ....[8]....
        /*0054*/ 	.word	0xffffffff


	//   ....[9]....
        /*0058*/ 	.word	0xffffffff


	//----- nvinfo : EIATTR_COOP_GROUP_INSTR_OFFSETS
	.align		4
.L_1015:
        /*005c*/ 	.byte	0x04, 0x28
        /*005e*/ 	.short	(.L_1017 - .L_1016)


	//   ....[0]....
.L_1016:
        /*0060*/ 	.word	0x00004b00


	//   ....[1]....
        /*0064*/ 	.word	0x00004b20


	//   ....[2]....
        /*0068*/ 	.word	0x00004be0


	//   ....[3]....
        /*006c*/ 	.word	0x00004bf0


	//   ....[4]....
        /*0070*/ 	.word	0x00004c20


	//   ....[5]....
        /*0074*/ 	.word	0x00004c40


	//   ....[6]....
        /*0078*/ 	.word	0x00004c70


	//   ....[7]....
        /*007c*/ 	.word	0x00004c90


	//   ....[8]....
        /*0080*/ 	.word	0x00004ce0


	//   ....[9]....
        /*0084*/ 	.word	0x00004cf0


	//----- nvinfo : EIATTR_VRC_CTA_INIT_COUNT
	.align		4
.L_1017:
        /*0088*/ 	.byte	0x02, 0x4a
	.zero		1
	.zero		1


	//----- nvinfo : EIATTR_EXIT_INSTR_OFFSETS
	.align		4
        /*008c*/ 	.byte	0x04, 0x1c
        /*008e*/ 	.short	(.L_1019 - .L_1018)


	//   ....[0]....
.L_1018:
        /*0090*/ 	.word	0x00009ee0


	//   ....[1]....
        /*0094*/ 	.word	0x0000a010


	//   ....[2]....
        /*0098*/ 	.word	0x0000a600


	//   ....[3]....
        /*009c*/ 	.word	0x0000abb0


	//----- nvinfo : EIATTR_MAX_THREADS
	.align		4
.L_1019:
        /*00a0*/ 	.byte	0x04, 0x05
        /*00a2*/ 	.short	(.L_1021 - .L_1020)
.L_1020:
        /*00a4*/ 	.word	0x00000280
        /*00a8*/ 	.word	0x00000001
        /*00ac*/ 	.word	0x00000001


	//----- nvinfo : EIATTR_CRS_STACK_SIZE
	.align		4
.L_1021:
        /*00b0*/ 	.byte	0x04, 0x1e
        /*00b2*/ 	.short	(.L_1023 - .L_1022)
.L_1022:
        /*00b4*/ 	.word	0x00000000


	//----- nvinfo : EIATTR_CBANK_PARAM_SIZE
	.align		4
.L_1023:
        /*00b8*/ 	.byte	0x03, 0x19
        /*00ba*/ 	.short	0x00b8


	//----- nvinfo : EIATTR_PARAM_CBANK
	.align		4
        /*00bc*/ 	.byte	0x04, 0x0a
        /*00be*/ 	.short	(.L_1025 - .L_1024)
	.align		4
.L_1024:
        /*00c0*/ 	.word	index@(.nv.constant0._Z35group_norm_nhwc_bwd_one_pass_kernelI11Fp32IOFp32WLi256ELi80ELi640EEv26Group_norm_nhwc_bwd_params)
        /*00c4*/ 	.short	0x0380
        /*00c6*/ 	.short	0x00b8


	//----- nvinfo : EIATTR_SW_WAR
	.align		4
.L_1025:
        /*00c8*/ 	.byte	0x04, 0x36
        /*00ca*/ 	.short	(.L_1027 - .L_1026)
.L_1026:
        /*00cc*/ 	.word	0x00000008
.L_1027:


//--------------------- .nv.info._Z35group_norm_nhwc_bwd_one_pass_kernelI11Fp32IOFp32WLi512ELi80ELi640EEv26Group_norm_nhwc_bwd_params --------------------------
	.section	.nv.info._Z35group_norm_nhwc_bwd_one_pass_kernelI11Fp32IOFp32WLi512ELi80ELi640EEv26Group_norm_nhwc_bwd_params,"",@"SHT_CUDA_INFO"
	.sectionflags	@""
	.align	4


	//----- nvinfo : EIATTR_CUDA_API_VERSION
	.align		4
        /*0000*/ 	.byte	0x04, 0x37
        /*0002*/ 	.short	(.L_1029 - .L_1028)
.L_1028:
        /*0004*/ 	.word	0x00000082


	//----- nvinfo : EIATTR_KPARAM_INFO
	.align		4
.L_1029:
        /*0008*/ 	.byte	0x04, 0x17
        /*000a*/ 	.short	(.L_1031 - .L_1030)
.L_1030:
        /*000c*/ 	.word	0x00000000
        /*0010*/ 	.short	0x0000
        /*0012*/ 	.short	0x0000
        /*0014*/ 	.byte	0x00, 0xf0, 0xe1, 0x02


	//----- nvinfo : EIATTR_SPARSE_MMA_MASK
	.align		4
.L_1031:
        /*0018*/ 	.byte	0x03, 0x50
        /*001a*/ 	.short	0x0000


	//----- nvinfo : EIATTR_MAXREG_COUNT
	.align		4
        /*001c*/ 	.byte	0x03, 0x1b
        /*001e*/ 	.short	0x0060


	//----- nvinfo : EIATTR_NUM_BARRIERS
	.align		4
        /*0020*/ 	.byte	0x02, 0x4c
        /*0022*/ 	.byte	0x01
	.zero		1


	//----- nvinfo : EIATTR_ANNOTATIONS
	.align		4
        /*0024*/ 	.byte	0x04, 0x55
        /*0026*/ 	.short	(.L_1033 - .L_1032)


	//   ....[0]....
.L_1032:
        /* <DEDUP_REMOVED lines=370> */


	//----- nvinfo : EIATTR_MERCURY_ISA_VERSION
	.align		4
.L_1033:
        /*1738*/ 	.byte	0x03, 0x5f
        /*173a*/ 	.short	0x0101


	//----- nvinfo : EIATTR_INT_WARP_WIDE_INSTR_OFFSETS
	.align		4
        /*173c*/ 	.byte	0x04, 0x31
        /*173e*/ 	.short	(.L_1035 - .L_1034)


	//   ....[0]....
.L_1034:
        /*1740*/ 	.word	0x0000dd40


	//   ....[1]....
        /*1744*/ 	.word	0x0000f430


	//   ....[2]....
        /*1748*/ 	.word	0x0000f470


	//   ....[3]....
        /*174c*/ 	.word	0x0000f4b0


	//   ....[4]....
        /*1750*/ 	.word	0x0000f4f0


	//   ....[5]....
        /*1754*/ 	.word	0x0000f710


	//----- nvinfo : EIATTR_COOP_GROUP_MASK_REGIDS
	.align		4
.L_1035:
        /*1758*/ 	.byte	0x04, 0x29
        /*175a*/ 	.short	(.L_1037 - .L_1036)


	//   ....[0]....
.L_1036:
        /*175c*/ 	.word	0xffffffff


	//   ....[1]....
        /*1760*/ 	.word	0xffffffff


	//   ....[2]....
        /*1764*/ 	.word	0xffffffff


	//   ....[3]....
        /*1768*/ 	.word	0xffffffff


	//   ....[4]....
        /*176c*/ 	.word	0xffffffff


	//   ....[5]....
        /*1770*/ 	.word	0xffffffff


	//   ....[6]....
        /*1774*/ 	.word	0xffffffff


	//   ....[7]....
        /*1778*/ 	.word	0xffffffff


	//   ....[8]....
        /*177c*/ 	.word	0xffffffff


	//   ....[9]....
        /*1780*/ 	.word	0xffffffff


	//----- nvinfo : EIATTR_COOP_GROUP_INSTR_OFFSETS
	.align		4
.L_1037:
        /*1784*/ 	.byte	0x04, 0x28
        /*1786*/ 	.short	(.L_1039 - .L_1038)


	//   ....[0]....
.L_1038:
        /*1788*/ 	.word	0x0000dae0


	//   ....[1]....
        /*178c*/ 	.word	0x0000db10


	//   ....[2]....
        /*1790*/ 	.word	0x0000dbe0


	//   ....[3]....
        /*1794*/ 	.word	0x0000dbf0


	//   ....[4]....
        /*1798*/ 	.word	0x0000dc20


	//   ....[5]....
        /*179c*/ 	.word	0x0000dc40


	//   ....[6]....
        /*17a0*/ 	.word	0x0000dc70


	//   ....[7]....
        /*17a4*/ 	.word	0x0000dc90


	//   ....[8]....
        /*17a8*/ 	.word	0x0000dce0


	//   ....[9]....
        /*17ac*/ 	.word	0x0000dcf0


	//----- nvinfo : EIATTR_VRC_CTA_INIT_COUNT
	.align		4
.L_1039:
        /*17b0*/ 	.byte	0x02, 0x4a
	.zero		1
	.zero		1


	//----- nvinfo : EIATTR_EXIT_INSTR_OFFSETS
	.align		4
        /*17b4*/ 	.byte	0x04, 0x1c
        /*17b6*/ 	.short	(.L_1041 - .L_1040)


	//   ....[0]....
.L_1040:
        /*17b8*/ 	.word	0x000101b0


	//   ....[1]....
        /*17bc*/ 	.word	0x000102e0


	//   ....[2]....
        /*17c0*/ 	.word	0x000108c0


	//   ....[3]....
        /*17c4*/ 	.word	0x00010e70


	//----- nvinfo : EIATTR_MAX_THREADS
	.align		4
.L_1041:
        /*17c8*/ 	.byte	0x04, 0x05
        /*17ca*/ 	.short	(.L_1043 - .L_1042)
.L_1042:
        /*17cc*/ 	.word	0x00000280
        /*17d0*/ 	.word	0x00000001
        /*17d4*/ 	.word	0x00000001


	//----- nvinfo : EIATTR_CRS_STACK_SIZE
	.align		4
.L_1043:
        /*17d8*/ 	.byte	0x04, 0x1e
        /*17da*/ 	.short	(.L_1045 - .L_1044)
.L_1044:
        /*17dc*/ 	.word	0x00000000


	//----- nvinfo : EIATTR_CBANK_PARAM_SIZE
	.align		4
.L_1045:
        /*17e0*/ 	.byte	0x03, 0x19
        /*17e2*/ 	.short	0x00b8


	//----- nvinfo : EIATTR_PARAM_CBANK
	.align		4
        /*17e4*/ 	.byte	0x04, 0x0a
        /*17e6*/ 	.short	(.L_1047 - .L_1046)
	.align		4
.L_1046:
        /*17e8*/ 	.word	index@(.nv.constant0._Z35group_norm_nhwc_bwd_one_pass_kernelI11Fp32IOFp32WLi512ELi80ELi640EEv26Group_norm_nhwc_bwd_params)
        /*17ec*/ 	.short	0x0380
        /*17ee*/ 	.short	0x00b8


	//----- nvinfo : EIATTR_SW_WAR
	.align		4
.L_1047:
        /*17f0*/ 	.byte	0x04, 0x36
        /*17f2*/ 	.short	(.L_1049 - .L_1048)
.L_1048:
        /*17f4*/ 	.word	0x00000008
.L_1049:


//--------------------- .nv.info._Z35group_norm_nhwc_bwd_one_pass_kernelI11Fp32IOBf16WLi64ELi80ELi640EEv26Group_norm_nhwc_bwd_params --------------------------
	.section	.nv.info._Z35group_norm_nhwc_bwd_one_pass_kernelI11Fp32IOBf16WLi64ELi80ELi640EEv26Group_norm_nhwc_bwd_params,"",@"SHT_CUDA_INFO"
	.sectionflags	@""
	.align	4


	//----- nvinfo : EIATTR_CUDA_API_VERSION
	.align		4
        /*0000*/ 	.byte	0x04, 0x37
        /*0002*/ 	.short	(.L_1051 - .L_1050)
.L_1050:
        /*0004*/ 	.word	0x00000082


	//----- nvinfo : EIATTR_KPARAM_INFO
	.align		4
.L_1051:
        /*0008*/ 	.byte	0x04, 0x17
        /*000a*/ 	.short	(.L_1053 - .L_1052)
.L_1052:
        /*000c*/ 	.word	0x00000000
        /*0010*/ 	.short	0x0000
        /*0012*/ 	.short	0x0000
        /*0014*/ 	.byte	0x00, 0xf0, 0xe1, 0x02


	//----- nvinfo : EIATTR_SPARSE_MMA_MASK
	.align		4
.L_1053:
        /*0018*/ 	.byte	0x03, 0x50
        /*001a*/ 	.short	0x0000


	//----- nvinfo : EIATTR_MAXREG_COUNT
	.align		4
        /*001c*/ 	.byte	0x03, 0x1b
        /*001e*/ 	.short	0x0060


	//----- nvinfo : EIATTR_NUM_BARRIERS
	.align		4
        /*0020*/ 	.byte	0x02, 0x4c
        /*0022*/ 	.byte	0x01
	.zero		1


	//----- nvinfo : EIATTR_MERCURY_ISA_VERSION
	.align		4
        /*0024*/ 	.byte	0x03, 0x5f
        /*0026*/ 	.short	0x0101


	//----- nvinfo : EIATTR_INT_WARP_WIDE_INSTR_OFFSETS
	.align		4
        /*0028*/ 	.byte	0x04, 0x31
        /*002a*/ 	.short	(.L_1055 - .L_1054)


	//   ....[0]....
.L_1054:
        /*002c*/ 	.word	0x00001a00


	//----- nvinfo : EIATTR_COOP_GROUP_MASK_REGIDS
	.align		4
.L_1055:
        /*0030*/ 	.byte	0x04, 0x29
        /*0032*/ 	.short	(.L_1057 - .L_1056)


	//   ....[0]....
.L_1056:
        /*0034*/ 	.word	0xffffffff


	//   ....[1]....
        /*0038*/ 	.word	0xffffffff


	//   ....[2]....
        /*003c*/ 	.word	0xffffffff


	//   ....[3]....
        /*0040*/ 	.word	0xffffffff


	//   ....[4]....
        /*0044*/ 	.word	0xffffffff


	//   ....[5]....
        /*0048*/ 	.word	0xffffffff


	//   ....[6]....
        /*004c*/ 	.word	0xffffffff


	//   ....[7]....
        /*0050*/ 	.word	0xffffffff


	//   ....[8]....
        /*0054*/ 	.word	0xffffffff


	//   ....[9]....
        /*0058*/ 	.word	0xffffffff


	//----- nvinfo : EIATTR_COOP_GROUP_INSTR_OFFSETS
	.align		4
.L_1057:
        /*005c*/ 	.byte	0x04, 0x28
        /*005e*/ 	.short	(.L_1059 - .L_1058)


	//   ....[0]....
.L_1058:
        /*0060*/ 	.word	0x00001780


	//   ....[1]....
        /*0064*/ 	.word	0x000017c0


	//   ....[2]....
        /*0068*/ 	.word	0x00001860


	//   ....[3]....
        /*006c*/ 	.word	0x00001880


	//   ....[4]....
        /*0070*/ 	.word	0x000018e0


	//   ....[5]....
        /*0074*/ 	.word	0x00001900


	//   ....[6]....
        /*0078*/ 	.word	0x00001930


	//   ....[7]....
        /*007c*/ 	.word	0x00001950


	//   ....[8]....
        /*0080*/ 	.word	0x000019a0


	//   ....[9]....
        /*0084*/ 	.word	0x000019b0


	//----- nvinfo : EIATTR_VRC_CTA_INIT_COUNT
	.align		4
.L_1059:
        /*0088*/ 	.byte	0x02, 0x4a
	.zero		1
	.zero		1


	//----- nvinfo : EIATTR_EXIT_INSTR_OFFSETS
	.align		4
        /*008c*/ 	.byte	0x04, 0x1c
        /*008e*/ 	.short	(.L_1061 - .L_1060)


	//   ....[0]....
.L_1060:
        /*0090*/ 	.word	0x000044e0


	//   ....[1]....
        /*0094*/ 	.word	0x00004610


	//   ....[2]....
        /*0098*/ 	.word	0x00004c10


	//   ....[3]....
        /*009c*/ 	.word	0x00005210


	//----- nvinfo : EIATTR_MAX_THREADS
	.align		4
.L_1061:
        /*00a0*/ 	.byte	0x04, 0x05
        /*00a2*/ 	.short	(.L_1063 - .L_1062)
.L_1062:
        /*00a4*/ 	.word	0x00000280
        /*00a8*/ 	.word	0x00000001
        /*00ac*/ 	.word	0x00000001


	//----- nvinfo : EIATTR_CRS_STACK_SIZE
	.align		4
.L_1063:
        /*00b0*/ 	.byte	0x04, 0x1e
        /*00b2*/ 	.short	(.L_1065 - .L_1064)
.L_1064:
        /*00b4*/ 	.word	0x00000000


	//----- nvinfo : EIATTR_CBANK_PARAM_SIZE
	.align		4
.L_1065:
        /*00b8*/ 	.byte	0x03, 0x19
        /*00ba*/ 	.short	0x00b8


	//----- nvinfo : EIATTR_PARAM_CBANK
	.align		4
        /*00bc*/ 	.byte	0x04, 0x0a
        /*00be*/ 	.short	(.L_1067 - .L_1066)
	.align		4
.L_1066:
        /*00c0*/ 	.word	index@(.nv.constant0._Z35group_norm_nhwc_bwd_one_pass_kernelI11Fp32IOBf16WLi64ELi80ELi640EEv26Group_norm_nhwc_bwd_params)
        /*00c4*/ 	.short	0x0380
        /*00c6*/ 	.short	0x00b8


	//----- nvinfo : EIATTR_SW_WAR
	.align		4
.L_1067:
        /*00c8*/ 	.byte	0x04, 0x36
        /*00ca*/ 	.short	(.L_1069 - .L_1068)
.L_1068:
        /*00cc*/ 	.word	0x00000008
.L_1069:


//--------------------- .nv.info._Z35group_norm_nhwc_bwd_one_pass_kernelI11Fp32IOBf16WLi128ELi80ELi640EEv26Group_norm_nhwc_bwd_params --------------------------
	.section	.nv.info._Z35group_norm_nhwc_bwd_one_pass_kernelI11Fp32IOBf16WLi128ELi80ELi640EEv26Group_norm_nhwc_bwd_params,"",@"SHT_CUDA_INFO"
	.sectionflags	@""
	.align	4


	//----- nvinfo : EIATTR_CUDA_API_VERSION
	.align		4
        /*0000*/ 	.byte	0x04, 0x37
        /*0002*/ 	.short	(.L_1071 - .L_1070)
.L_1070:
        /*0004*/ 	.word	0x00000082


	//----- nvinfo : EIATTR_KPARAM_INFO
	.align		4
.L_1071:
        /*0008*/ 	.byte	0x04, 0x17
        /*000a*/ 	.short	(.L_1073 - .L_1072)
.L_1072:
        /*000c*/ 	.word	0x00000000
        /*0010*/ 	.short	0x0000
        /*0012*/ 	.short	0x0000
        /*0014*/ 	.byte	0x00, 0xf0, 0xe1, 0x02


	//----- nvinfo : EIATTR_SPARSE_MMA_MASK
	.align		4
.L_1073:
        /*0018*/ 	.byte	0x03, 0x50
        /*001a*/ 	.short	0x0000


	//----- nvinfo : EIATTR_MAXREG_COUNT
	.align		4
        /*001c*/ 	.byte	0x03, 0x1b
        /*001e*/ 	.short	0x0060


	//----- nvinfo : EIATTR_NUM_BARRIERS
	.align		4
        /*0020*/ 	.byte	0x02, 0x4c
        /*0022*/ 	.byte	0x01
	.zero		1


	//----- nvinfo : EIATTR_MERCURY_ISA_VERSION
	.align		4
        /*0024*/ 	.byte	0x03, 0x5f
        /*0026*/ 	.short	0x0101


	//----- nvinfo : EIATTR_COOP_GROUP_MASK_REGIDS
	.align		4
        /*0028*/ 	.byte	0x04, 0x29
        /*002a*/ 	.short	(.L_1075 - .L_1074)


	//   ....[0]....
.L_1074:
        /*002c*/ 	.word	0xffffffff


	//   ....[1]....
        /*0030*/ 	.word	0xffffffff


	//   ....[2]....
        /*0034*/ 	.word	0xffffffff


	//   ....[3]....
        /*0038*/ 	.word	0xffffffff


	//   ....[4]....
        /*003c*/ 	.word	0xffffffff


	//   ....[5]....
        /*0040*/ 	.word	0xffffffff


	//   ....[6]....
        /*0044*/ 	.word	0xffffffff


	//   ....[7]....
        /*0048*/ 	.word	0xffffffff


	//   ....[8]....
        /*004c*/ 	.word	0xffffffff


	//   ....[9]....
        /*0050*/ 	.word	0xffffffff


	//----- nvinfo : EIATTR_COOP_GROUP_INSTR_OFFSETS
	.align		4
.L_1075:
        /*0054*/ 	.byte	0x04, 0x28
        /*0056*/ 	.short	(.L_1077 - .L_1076)


	//   ....[0]....
.L_1076:
        /*0058*/ 	.word	0x00002990


	//   ....[1]....
        /*005c*/ 	.word	0x000029d0


	//   ....[2]....
        /*0060*/ 	.word	0x00002a40


	//   ....[3]....
        /*0064*/ 	.word	0x00002a60


	//   ....[4]....
        /*0068*/ 	.word	0x00002a90


	//   ....[5]....
        /*006c*/ 	.word	0x00002ab0


	//   ....[6]....
        /*0070*/ 	.word	0x00002ae0


	//   ....[7]....
        /*0074*/ 	.word	0x00002b00


	//   ....[8]....
        /*0078*/ 	.word	0x00002b50


	//   ....[9]....
        /*007c*/ 	.word	0x00002b60


	//----- nvinfo : EIATTR_VRC_CTA_INIT_COUNT
	.align		4
.L_1077:
        /*0080*/ 	.byte	0x02, 0x4a
	.zero		1
	.zero		1


	//----- nvinfo : EIATTR_EXIT_INSTR_OFFSETS
	.align		4
        /*0084*/ 	.byte	0x04, 0x1c
        /*0086*/ 	.short	(.L_1079 - .L_1078)


	//   ....[0]....
.L_1078:
        /*0088*/ 	.word	0x000058d0


	//   ....[1]....
        /*008c*/ 	.word	0x00005a00


	//   ....[2]....
        /*0090*/ 	.word	0x00005ff0


	//   ....[3]....
        /*0094*/ 	.word	0x000065f0


	//----- nvinfo : EIATTR_MAX_THREADS
	.align		4
.L_1079:
        /*0098*/ 	.byte	0x04, 0x05
        /*009a*/ 	.short	(.L_1081 - .L_1080)
.L_1080:
        /*009c*/ 	.word	0x00000280
        /*00a0*/ 	.word	0x00000001
        /*00a4*/ 	.word	0x00000001


	//----- nvinfo : EIATTR_CRS_STACK_SIZE
	.align		4
.L_1081:
        /*00a8*/ 	.byte	0x04, 0x1e
        /*00aa*/ 	.short	(.L_1083 - .L_1082)
.L_1082:
        /*00ac*/ 	.word	0x00000000


	//----- nvinfo : EIATTR_CBANK_PARAM_SIZE
	.align		4
.L_1083:
        /*00b0*/ 	.byte	0x03, 0x19
        /*00b2*/ 	.short	0x00b8


	//----- nvinfo : EIATTR_PARAM_CBANK
	.align		4
        /*00b4*/ 	.byte	0x04, 0x0a
        /*00b6*/ 	.short	(.L_1085 - .L_1084)
	.align		4
.L_1084:
        /*00b8*/ 	.word	index@(.nv.constant0._Z35group_norm_nhwc_bwd_one_pass_kernelI11Fp32IOBf16WLi128ELi80ELi640EEv26Group_norm_nhwc_bwd_params)
        /*00bc*/ 	.short	0x0380
        /*00be*/ 	.short	0x00b8


	//----- nvinfo : EIATTR_SW_WAR
	.align		4
.L_1085:
        /*00c0*/ 	.byte	0x04, 0x36
        /*00c2*/ 	.short	(.L_1087 - .L_1086)
.L_1086:
        /*00c4*/ 	.word	0x00000008
.L_1087:


//--------------------- .nv.info._Z35group_norm_nhwc_bwd_one_pass_kernelI11Fp32IOBf16WLi256ELi80ELi640EEv26Group_norm_nhwc_bwd_params --------------------------
	.section	.nv.info._Z35group_norm_nhwc_bwd_one_pass_kernelI11Fp32IOBf16WLi256ELi80ELi640EEv26Group_norm_nhwc_bwd_params,"",@"SHT_CUDA_INFO"
	.sectionflags	@""
	.align	4


	//----- nvinfo : EIATTR_CUDA_API_VERSION
	.align		4
        /*0000*/ 	.byte	0x04, 0x37
        /*0002*/ 	.short	(.L_1089 - .L_1088)
.L_1088:
        /*0004*/ 	.word	0x00000082


	//----- nvinfo : EIATTR_KPARAM_INFO
	.align		4
.L_1089:
        /*0008*/ 	.byte	0x04, 0x17
        /*000a*/ 	.short	(.L_1091 - .L_1090)
.L_1090:
        /*000c*/ 	.word	0x00000000
        /*0010*/ 	.short	0x0000
        /*0012*/ 	.short	0x0000
        /*0014*/ 	.byte	0x00, 0xf0, 0xe1, 0x02


	//----- nvinfo : EIATTR_SPARSE_MMA_MASK
	.align		4
.L_1091:
        /*0018*/ 	.byte	0x03, 0x50
        /*001a*/ 	.short	0x0000


	//----- nvinfo : EIATTR_MAXREG_COUNT
	.align		4
        /*001c*/ 	.byte	0x03, 0x1b
        /*001e*/ 	.short	0x0060


	//----- nvinfo : EIATTR_NUM_BARRIERS
	.align		4
        /*0020*/ 	.byte	0x02, 0x4c
        /*0022*/ 	.byte	0x01
	.zero		1


	//----- nvinfo : EIATTR_MERCURY_ISA_VERSION
	.align		4
        /*0024*/ 	.byte	0x03, 0x5f
        /*0026*/ 	.short	0x0101


	//----- nvinfo : EIATTR_INT_WARP_WIDE_INSTR_OFFSETS
	.align		4
        /*0028*/ 	.byte	0x04, 0x31
        /*002a*/ 	.short	(.L_1093 - .L_1092)


	//   ....[0]....
.L_1092:
        /*002c*/ 	.word	0x00004dd0


	//----- nvinfo : EIATTR_COOP_GROUP_MASK_REGIDS
	.align		4
.L_1093:
        /*0030*/ 	.byte	0x04, 0x29
        /*0032*/ 	.short	(.L_1095 - .L_1094)


	//   ....[0]....
.L_1094:
        /*0034*/ 	.word	0xffffffff


	//   ....[1]....
        /*0038*/ 	.word	0xffffffff


	//   ....[2]....
        /*003c*/ 	.word	0xffffffff


	//   ....[3]....
        /*0040*/ 	.word	0xffffffff


	//   ....[4]....
        /*0044*/ 	.word	0xffffffff


	//   ....[5]....
        /*0048*/ 	.word	0xffffffff


	//   ....[6]....
        /*004c*/ 	.word	0xffffffff


	//   ....[7]....
        /*0050*/ 	.word	0xffffffff


	//   ....[8]....
        /*0054*/ 	.word	0xffffffff


	//   ....[9]....
        /*0058*/ 	.word	0xffffffff


	//----- nvinfo : EIATTR_COOP_GROUP_INSTR_OFFSETS
	.align		4
.L_1095:
        /*005c*/ 	.byte	0x04, 0x28
        /*005e*/ 	.short	(.L_1097 - .L_1096)


	//   ....[0]....
.L_1096:
        /*0060*/ 	.word	0x00004b80


	//   ....[1]....
        /*0064*/ 	.word	0x00004ba0


	//   ....[2]....
        /*0068*/ 	.word	0x00004c60


	//   ....[3]....
        /*006c*/ 	.word	0x00004c70


	//   ....[4]....
        /*0070*/ 	.word	0x00004ca0


	//   ....[5]....
        /*0074*/ 	.word	0x00004cc0


	//   ....[6]....
        /*0078*/ 	.word	0x00004cf0


	//   ....[7]....
        /*007c*/ 	.word	0x00004d10


	//   ....[8]....
        /*0080*/ 	.word	0x00004d60


	//   ....[9]....
        /*0084*/ 	.word	0x00004d70


	//----- nvinfo : EIATTR_VRC_CTA_INIT_COUNT
	.align		4
.L_1097:
        /*0088*/ 	.byte	0x02, 0x4a
	.zero		1
	.zero		1


	//----- nvinfo : EIATTR_EXIT_INSTR_OFFSETS
	.align		4
        /*008c*/ 	.byte	0x04, 0x1c
        /*008e*/ 	.short	(.L_1099 - .L_1098)


	//   ....[0]....
.L_1098:
        /*0090*/ 	.word	0x00009f60


	//   ....[1]....
        /*0094*/ 	.word	0x0000a090


	//   ....[2]....
        /*0098*/ 	.word	0x0000a6a0


	//   ....[3]....
        /*009c*/ 	.word	0x0000aca0


	//----- nvinfo : EIATTR_MAX_THREADS
	.align		4
.L_1099:
        /*00a0*/ 	.byte	0x04, 0x05
        /*00a2*/ 	.short	(.L_1101 - .L_1100)
.L_1100:
        /*00a4*/ 	.word	0x00000280
        /*00a8*/ 	.word	0x00000001
        /*00ac*/ 	.word	0x00000001


	//----- nvinfo : EIATTR_CRS_STACK_SIZE
	.align		4
.L_1101:
        /*00b0*/ 	.byte	0x04, 0x1e
        /*00b2*/ 	.short	(.L_1103 - .L_1102)
.L_1102:
        /*00b4*/ 	.word	0x00000000


	//----- nvinfo : EIATTR_CBANK_PARAM_SIZE
	.align		4
.L_1103:
        /*00b8*/ 	.byte	0x03, 0x19
        /*00ba*/ 	.short	0x00b8


	//----- nvinfo : EIATTR_PARAM_CBANK
	.align		4
        /*00bc*/ 	.byte	0x04, 0x0a
        /*00be*/ 	.short	(.L_1105 - .L_1104)
	.align		4
.L_1104:
        /*00c0*/ 	.word	index@(.nv.constant0._Z35group_norm_nhwc_bwd_one_pass_kernelI11Fp32IOBf16WLi256ELi80ELi640EEv26Group_norm_nhwc_bwd_params)
        /*00c4*/ 	.short	0x0380
        /*00c6*/ 	.short	0x00b8


	//----- nvinfo : EIATTR_SW_WAR
	.align		4
.L_1105:
        /*00c8*/ 	.byte	0x04, 0x36
        /*00ca*/ 	.short	(.L_1107 - .L_1106)
.L_1106:
        /*00cc*/ 	.word	0x00000008
.L_1107:


//--------------------- .nv.info._Z35group_norm_nhwc_bwd_one_pass_kernelI11Fp32IOBf16WLi512ELi80ELi640EEv26Group_norm_nhwc_bwd_params --------------------------
	.section	.nv.info._Z35group_norm_nhwc_bwd_one_pass_kernelI11Fp32IOBf16WLi512ELi80ELi640EEv26Group_norm_nhwc_bwd_params,"",@"SHT_CUDA_INFO"
	.sectionflags	@""
	.align	4


	//----- nvinfo : EIATTR_CUDA_API_VERSION
	.align		4
        /*0000*/ 	.byte	0x04, 0x37
        /*0002*/ 	.short	(.L_1109 - .L_1108)
.L_1108:
        /*0004*/ 	.word	0x00000082


	//----- nvinfo : EIATTR_KPARAM_INFO
	.align		4
.L_1109:
        /*0008*/ 	.byte	0x04, 0x17
        /*000a*/ 	.short	(.L_1111 - .L_1110)
.L_1110:
        /*000c*/ 	.word	0x00000000
        /*0010*/ 	.short	0x0000
        /*0012*/ 	.short	0x0000
        /*0014*/ 	.byte	0x00, 0xf0, 0xe1, 0x02


	//----- nvinfo : EIATTR_SPARSE_MMA_MASK
	.align		4
.L_1111:
        /*0018*/ 	.byte	0x03, 0x50
        /*001a*/ 	.short	0x0000


	//----- nvinfo : EIATTR_MAXREG_COUNT
	.align		4
        /*001c*/ 	.byte	0x03, 0x1b
        /*001e*/ 	.short	0x0060


	//----- nvinfo : EIATTR_NUM_BARRIERS
	.align		4
        /*0020*/ 	.byte	0x02, 0x4c
        /*0022*/ 	.byte	0x01
	.zero		1


	//----- nvinfo : EIATTR_ANNOTATIONS
	.align		4
        /*0024*/ 	.byte	0x04, 0x55
        /*0026*/ 	.short	(.L_1113 - .L_1112)


	//   ....[0]....
.L_1112:
        /* <DEDUP_REMOVED lines=381> */


	//----- nvinfo : EIATTR_MERCURY_ISA_VERSION
	.align		4
.L_1113:
        /*17e0*/ 	.byte	0x03, 0x5f
        /*17e2*/ 	.short	0x0101


	//----- nvinfo : EIATTR_INT_WARP_WIDE_INSTR_OFFSETS
	.align		4
        /*17e4*/ 	.byte	0x04, 0x31
        /*17e6*/ 	.short	(.L_1115 - .L_1114)


	//   ....[0]....
.L_1114:
        /*17e8*/ 	.word	0x0000e0a0


	//   ....[1]....
        /*17ec*/ 	.word	0x0000f7b0


	//   ....[2]....
        /*17f0*/ 	.word	0x0000f7f0


	//   ....[3]....
        /*17f4*/ 	.word	0x0000f830


	//   ....[4]....
        /*17f8*/ 	.word	0x0000f870


	//   ....[5]....
        /*17fc*/ 	.word	0x0000fa90


	//----- nvinfo : EIATTR_COOP_GROUP_MASK_REGIDS
	.align		4
.L_1115:
        /*1800*/ 	.byte	0x04, 0x29
        /*1802*/ 	.short	(.L_1117 - .L_1116)


	//   ....[0]....
.L_1116:
        /*1804*/ 	.word	0xffffffff


	//   ....[1]....
        /*1808*/ 	.word	0xffffffff


	//   ....[2]....
        /*180c*/ 	.word	0xffffffff


	//   ....[3]....
        /*1810*/ 	.word	0xffffffff


	//   ....[4]....
        /*1814*/ 	.word	0xffffffff


	//   ....[5]....
        /*1818*/ 	.word	0xffffffff


	//   ....[6]....
        /*181c*/ 	.word	0xffffffff


	//   ....[7]....
        /*1820*/ 	.word	0xffffffff


	//   ....[8]....
        /*1824*/ 	.word	0xffffffff


	//   ....[9]....
        /*1828*/ 	.word	0xffffffff


	//----- nvinfo : EIATTR_COOP_GROUP_INSTR_OFFSETS
	.align		4
.L_1117:
        /*182c*/ 	.byte	0x04, 0x28
        /*182e*/ 	.short	(.L_1119 - .L_1118)


	//   ....[0]....
.L_1118:
        /*1830*/ 	.word	0x0000de40


	//   ....[1]....
        /*1834*/ 	.word	0x0000de70


	//   ....[2]....
        /*1838*/ 	.word	0x0000df40


	//   ....[3]....
        /*183c*/ 	.word	0x0000df50


	//   ....[4]....
        /*1840*/ 	.word	0x0000df80


	//   ....[5]....
        /*1844*/ 	.word	0x0000dfa0


	//   ....[6]....
        /*1848*/ 	.word	0x0000dfd0


	//   ....[7]....
        /*184c*/ 	.word	0x0000dff0


	//   ....[8]....
        /*1850*/ 	.word	0x0000e040


	//   ....[9]....
        /*1854*/ 	.word	0x0000e050


	//----- nvinfo : EIATTR_VRC_CTA_INIT_COUNT
	.align		4
.L_1119:
        /*1858*/ 	.byte	0x02, 0x4a
	.zero		1
	.zero		1


	//----- nvinfo : EIATTR_EXIT_INSTR_OFFSETS
	.align		4
        /*185c*/ 	.byte	0x04, 0x1c
        /*185e*/ 	.short	(.L_1121 - .L_1120)


	//   ....[0]....
.L_1120:
        /*1860*/ 	.word	0x00010530


	//   ....[1]....
        /*1864*/ 	.word	0x00010660


	//   ....[2]....
        /*1868*/ 	.word	0x00010c60


	//   ....[3]....
        /*186c*/ 	.word	0x00011260


	//----- nvinfo : EIATTR_MAX_THREADS
	.align		4
.L_1121:
        /*1870*/ 	.byte	0x04, 0x05
        /*1872*/ 	.short	(.L_1123 - .L_1122)
.L_1122:
        /*1874*/ 	.word	0x00000280
        /*1878*/ 	.word	0x00000001
        /*187c*/ 	.word	0x00000001


	//----- nvinfo : EIATTR_CRS_STACK_SIZE
	.align		4
.L_1123:
        /*1880*/ 	.byte	0x04, 0x1e
        /*1882*/ 	.short	(.L_1125 - .L_1124)
.L_1124:
        /*1884*/ 	.word	0x00000000


	//----- nvinfo : EIATTR_CBANK_PARAM_SIZE
	.align		4
.L_1125:
        /*1888*/ 	.byte	0x03, 0x19
        /*188a*/ 	.short	0x00b8


	//----- nvinfo : EIATTR_PARAM_CBANK
	.align		4
        /*188c*/ 	.byte	0x04, 0x0a
        /*188e*/ 	.short	(.L_1127 - .L_1126)
	.align		4
.L_1126:
        /*1890*/ 	.word	index@(.nv.constant0._Z35group_norm_nhwc_bwd_one_pass_kernelI11Fp32IOBf16WLi512ELi80ELi640EEv26Group_norm_nhwc_bwd_params)
        /*1894*/ 	.short	0x0380
        /*1896*/ 	.short	0x00b8


	//----- nvinfo : EIATTR_SW_WAR
	.align		4
.L_1127:
        /*1898*/ 	.byte	0x04, 0x36
        /*189a*/ 	.short	(.L_1129 - .L_1128)
.L_1128:
        /*189c*/ 	.word	0x00000008
.L_1129:


//--------------------- .nv.info._Z35group_norm_nhwc_bwd_one_pass_kernelI11Fp32IOFp16WLi64ELi80ELi640EEv26Group_norm_nhwc_bwd_params --------------------------
	.section	.nv.info._Z35group_norm_nhwc_bwd_one_pass_kernelI11Fp32IOFp16WLi64ELi80ELi640EEv26Group_norm_nhwc_bwd_params,"",@"SHT_CUDA_INFO"
	.sectionflags	@""
	.align	4


	//----- nvinfo : EIATTR_CUDA_API_VERSION
	.align		4
        /*0000*/ 	.byte	0x04, 0x37
        /*0002*/ 	.short	(.L_1131 - .L_1130)
.L_1130:
        /*0004*/ 	.word	0x00000082


	//----- nvinfo : EIATTR_KPARAM_INFO
	.align		4
.L_1131:
        /*0008*/ 	.byte	0x04, 0x17
        /*000a*/ 	.short	(.L_1133 - .L_1132)
.L_1132:
        /*000c*/ 	.word	0x00000000
        /*0010*/ 	.short	0x0000
        /*0012*/ 	.short	0x0000
        /*0014*/ 	.byte	0x00, 0xf0, 0xe1, 0x02


	//----- nvinfo : EIATTR_SPARSE_MMA_MASK
	.align		4
.L_1133:
        /*0018*/ 	.byte	0x03, 0x50
        /*001a*/ 	.short	0x0000


	//----- nvinfo : EIATTR_MAXREG_COUNT
	.align		4
        /*001c*/ 	.byte	0x03, 0x1b
        /*001e*/ 	.short	0x0060


	//----- nvinfo : EIATTR_NUM_BARRIERS
	.align		4
        /*0020*/ 	.byte	0x02, 0x4c
        /*0022*/ 	.byte	0x01
	.zero		1


	//----- nvinfo : EIATTR_MERCURY_ISA_VERSION
	.align		4
        /*0024*/ 	.byte	0x03, 0x5f
        /*0026*/ 	.short	0x0101


	//----- nvinfo : EIATTR_INT_WARP_WIDE_INSTR_OFFSETS
	.align		4
        /*0028*/ 	.byte	0x04, 0x31
        /*002a*/ 	.short	(.L_1135 - .L_1134)


	//   ....[0]....
.L_1134:
        /*002c*/ 	.word	0x00001a00


	//----- nvinfo : EIATTR_COOP_GROUP_MASK_REGIDS
	.align		4
.L_1135:
        /*0030*/ 	.byte	0x04, 0x29
        /*0032*/ 	.short	(.L_1137 - .L_1136)


	//   ....[0]....
.L_1136:
        /*0034*/ 	.word	0xffffffff


	//   ....[1]....
        /*0038*/ 	.word	0xffffffff


	//   ....[2]....
        /*003c*/ 	.word	0xffffffff


	//   ....[3]....
        /*0040*/ 	.word	0xffffffff


	//   ....[4]....
        /*0044*/ 	.word	0xffffffff


	//   ....[5]....
        /*0048*/ 	.word	0xffffffff


	//   ....[6]....
        /*004c*/ 	.word	0xffffffff


	//   ....[7]....
        /*0050*/ 	.word	0xffffffff


	//   ....[8]....
        /*0054*/ 	.word	0xffffffff


	//   ....[9]....
        /*0058*/ 	.word	0xffffffff


	//----- nvinfo : EIATTR_COOP_GROUP_INSTR_OFFSETS
	.align		4
.L_1137:
        /*005c*/ 	.byte	0x04, 0x28
        /*005e*/ 	.short	(.L_1139 - .L_1138)


	//   ....[0]....
.L_1138:
        /*0060*/ 	.word	0x00001780


	//   ....[1]....
        /*0064*/ 	.word	0x000017c0


	//   ....[2]....
        /*0068*/ 	.word	0x00001860


	//   ....[3]....
        /*006c*/ 	.word	0x00001880


	//   ....[4]....
        /*0070*/ 	.word	0x000018e0


	//   ....[5]....
        /*0074*/ 	.word	0x00001900


	//   ....[6]....
        /*0078*/ 	.word	0x00001930


	//   ....[7]....
        /*007c*/ 	.word	0x00001950


	//   ....[8]....
        /*0080*/ 	.word	0x000019a0


	//   ....[9]....
        /*0084*/ 	.word	0x000019b0


	//----- nvinfo : EIATTR_VRC_CTA_INIT_COUNT
	.align		4
.L_1139:
        /*0088*/ 	.byte	0x02, 0x4a
	.zero		1
	.zero		1


	//----- nvinfo : EIATTR_EXIT_INSTR_OFFSETS
	.align		4
        /*008c*/ 	.byte	0x04, 0x1c
        /*008e*/ 	.short	(.L_1141 - .L_1140)


	//   ....[0]....
.L_1140:
        /*0090*/ 	.word	0x000044e0


	//   ....[1]....
        /*0094*/ 	.word	0x00004610


	//   ....[2]....
        /*0098*/ 	.word	0x00004c10


	//   ....[3]....
        /*009c*/ 	.word	0x00005210


	//----- nvinfo : EIATTR_MAX_THREADS
	.align		4
.L_1141:
        /*00a0*/ 	.byte	0x04, 0x05
        /*00a2*/ 	.short	(.L_1143 - .L_1142)
.L_1142:
        /*00a4*/ 	.word	0x00000280
        /*00a8*/ 	.word	0x00000001
        /*00ac*/ 	.word	0x00000001


	//----- nvinfo : EIATTR_CRS_STACK_SIZE
	.align		4
.L_1143:
        /*00b0*/ 	.byte	0x04, 0x1e
        /*00b2*/ 	.short	(.L_1145 - .L_1144)
.L_1144:
        /*00b4*/ 	.word	0x00000000


	//----- nvinfo : EIATTR_CBANK_PARAM_SIZE
	.align		4
.L_1145:
        /*00b8*/ 	.byte	0x03, 0x19
        /*00ba*/ 	.short	0x00b8


	//----- nvinfo : EIATTR_PARAM_CBANK
	.align		4
        /*00bc*/ 	.byte	0x04, 0x0a
        /*00be*/ 	.short	(.L_1147 - .L_1146)
	.align		4
.L_1146:
        /*00c0*/ 	.word	index@(.nv.constant0._Z35group_norm_nhwc_bwd_one_pass_kernelI11Fp32IOFp16WLi64ELi80ELi640EEv26Group_norm_nhwc_bwd_params)
        /*00c4*/ 	.short	0x0380
        /*00c6*/ 	.short	0x00b8


	//----- nvinfo : EIATTR_SW_WAR
	.align		4
.L_1147:
        /*00c8*/ 	.byte	0x04, 0x36
        /*00ca*/ 	.short	(.L_1149 - .L_1148)
.L_1148:
        /*00cc*/ 	.word	0x00000008
.L_1149:


//--------------------- .nv.info._Z35group_norm_nhwc_bwd_one_pass_kernelI11Fp32IOFp16WLi128ELi80ELi640EEv26Group_norm_nhwc_bwd_params --------------------------
	.section	.nv.info._Z35group_norm_nhwc_bwd_one_pass_kernelI11Fp32IOFp16WLi128ELi80ELi640EEv26Group_norm_nhwc_bwd_params,"",@"SHT_CUDA_INFO"
	.sectionflags	@""
	.align	4


	//----- nvinfo : EIATTR_CUDA_API_VERSION
	.align		4
        /*0000*/ 	.byte	0x04, 0x37
        /*0002*/ 	.short	(.L_1151 - .L_1150)
.L_1150:
        /*0004*/ 	.word	0x00000082


	//----- nvinfo : EIATTR_KPARAM_INFO
	.align		4
.L_1151:
        /*0008*/ 	.byte	0x04, 0x17
        /*000a*/ 	.short	(.L_1153 - .L_1152)
.L_1152:
        /*000c*/ 	.word	0x00000000
        /*0010*/ 	.short	0x0000
        /*0012*/ 	.short	0x0000
        /*0014*/ 	.byte	0x00, 0xf0, 0xe1, 0x02


	//----- nvinfo : EIATTR_SPARSE_MMA_MASK
	.align		4
.L_1153:
        /*0018*/ 	.byte	0x03, 0x50
        /*001a*/ 	.short	0x0000


	//----- nvinfo : EIATTR_MAXREG_COUNT
	.align		4
        /*001c*/ 	.byte	0x03, 0x1b
        /*001e*/ 	.short	0x0060


	//----- nvinfo : EIATTR_NUM_BARRIERS
	.align		4
        /*0020*/ 	.byte	0x02, 0x4c
        /*0022*/ 	.byte	0x01
	.zero		1


	//----- nvinfo : EIATTR_MERCURY_ISA_VERSION
	.align		4
        /*0024*/ 	.byte	0x03, 0x5f
        /*0026*/ 	.short	0x0101


	//----- nvinfo : EIATTR_COOP_GROUP_MASK_REGIDS
	.align		4
        /*0028*/ 	.byte	0x04, 0x29
        /*002a*/ 	.short	(.L_1155 - .L_1154)


	//   ....[0]....
.L_1154:
        /*002c*/ 	.word	0xffffffff


	//   ....[1]....
        /*0030*/ 	.word	0xffffffff


	//   ....[2]....
        /*0034*/ 	.word	0xffffffff


	//   ....[3]....
        /*0038*/ 	.word	0xffffffff


	//   ....[4]....
        /*003c*/ 	.word	0xffffffff


	//   ....[5]....
        /*0040*/ 	.word	0xffffffff


	//   ....[6]....
        /*0044*/ 	.word	0xffffffff


	//   ....[7]....
        /*0048*/ 	.word	0xffffffff


	//   ....[8]....
        /*004c*/ 	.word	0xffffffff


	//   ....[9]....
        /*0050*/ 	.word	0xffffffff


	//----- nvinfo : EIATTR_COOP_GROUP_INSTR_OFFSETS
	.align		4
.L_1155:
        /*0054*/ 	.byte	0x04, 0x28
        /*0056*/ 	.short	(.L_1157 - .L_1156)


	//   ....[0]....
.L_1156:
        /*0058*/ 	.word	0x00002990


	//   ....[1]....
        /*005c*/ 	.word	0x000029d0


	//   ....[2]....
        /*0060*/ 	.word	0x00002a40


	//   ....[3]....
        /*0064*/ 	.word	0x00002a60


	//   ....[4]....
        /*0068*/ 	.word	0x00002a90


	//   ....[5]....
        /*006c*/ 	.word	0x00002ab0


	//   ....[6]....
        /*0070*/ 	.word	0x00002ae0


	//   ....[7]....
        /*0074*/ 	.word	0x00002b00


	//   ....[8]....
        /*0078*/ 	.word	0x00002b50


	//   ....[9]....
        /*007c*/ 	.word	0x00002b60


	//----- nvinfo : EIATTR_VRC_CTA_INIT_COUNT
	.align		4
.L_1157:
        /*0080*/ 	.byte	0x02, 0x4a
	.zero		1
	.zero		1


	//----- nvinfo : EIATTR_EXIT_INSTR_OFFSETS
	.align		4
        /*0084*/ 	.byte	0x04, 0x1c
        /*0086*/ 	.short	(.L_1159 - .L_1158)


	//   ....[0]....
.L_1158:
        /*0088*/ 	.word	0x000058d0


	//   ....[1]....
        /*008c*/ 	.word	0x00005a00


	//   ....[2]....
        /*0090*/ 	.word	0x00005ff0


	//   ....[3]....
        /*0094*/ 	.word	0x000065f0


	//----- nvinfo : EIATTR_MAX_THREADS
	.align		4
.L_1159:
        /*0098*/ 	.byte	0x04, 0x05
        /*009a*/ 	.short	(.L_1161 - .L_1160)
.L_1160:
        /*009c*/ 	.word	0x00000280
        /*00a0*/ 	.word	0x00000001
        /*00a4*/ 	.word	0x00000001


	//----- nvinfo : EIATTR_CRS_STACK_SIZE
	.align		4
.L_1161:
        /*00a8*/ 	.byte	0x04, 0x1e
        /*00aa*/ 	.short	(.L_1163 - .L_1162)
.L_1162:
        /*00ac*/ 	.word	0x00000000


	//----- nvinfo : EIATTR_CBANK_PARAM_SIZE
	.align		4
.L_1163:
        /*00b0*/ 	.byte	0x03, 0x19
        /*00b2*/ 	.short	0x00b8


	//----- nvinfo : EIATTR_PARAM_CBANK
	.align		4
        /*00b4*/ 	.byte	0x04, 0x0a
        /*00b6*/ 	.short	(.L_1165 - .L_1164)
	.align		4
.L_1164:
        /*00b8*/ 	.word	index@(.nv.constant0._Z35group_norm_nhwc_bwd_one_pass_kernelI11Fp32IOFp16WLi128ELi80ELi640EEv26Group_norm_nhwc_bwd_params)
        /*00bc*/ 	.short	0x0380
        /*00be*/ 	.short	0x00b8


	//----- nvinfo : EIATTR_SW_WAR
	.align		4
.L_1165:
        /*00c0*/ 	.byte	0x04, 0x36
        /*00c2*/ 	.short	(.L_1167 - .L_1166)
.L_1166:
        /*00c4*/ 	.word	0x00000008
.L_1167:


//--------------------- .nv.info._Z35group_norm_nhwc_bwd_one_pass_kernelI11Fp32IOFp16WLi256ELi80ELi640EEv26Group_norm_nhwc_bwd_params --------------------------
	.section	.nv.info._Z35group_norm_nhwc_bwd_one_pass_kernelI11Fp32IOFp16WLi256ELi80ELi640EEv26Group_norm_nhwc_bwd_params,"",@"SHT_CUDA_INFO"
	.sectionflags	@""
	.align	4


	//----- nvinfo : EIATTR_CUDA_API_VERSION
	.align		4
        /*0000*/ 	.byte	0x04, 0x37
        /*0002*/ 	.short	(.L_1169 - .L_1168)
.L_1168:
        /*0004*/ 	.word	0x00000082


	//----- nvinfo : EIATTR_KPARAM_INFO
	.align		4
.L_1169:
        /*0008*/ 	.byte	0x04, 0x17
        /*000a*/ 	.short	(.L_1171 - .L_1170)
.L_1170:
        /*000c*/ 	.word	0x00000000
        /*0010*/ 	.short	0x0000
        /*0012*/ 	.short	0x0000
        /*0014*/ 	.byte	0x00, 0xf0, 0xe1, 0x02


	//----- nvinfo : EIATTR_SPARSE_MMA_MASK
	.align		4
.L_1171:
        /*0018*/ 	.byte	0x03, 0x50
        /*001a*/ 	.short	0x0000


	//----- nvinfo : EIATTR_MAXREG_COUNT
	.align		4
        /*001c*/ 	.byte	0x03, 0x1b
        /*001e*/ 	.short	0x0060


	//----- nvinfo : EIATTR_NUM_BARRIERS
	.align		4
        /*0020*/ 	.byte	0x02, 0x4c
        /*0022*/ 	.byte	0x01
	.zero		1


	//----- nvinfo : EIATTR_MERCURY_ISA_VERSION
	.align		4
        /*0024*/ 	.byte	0x03, 0x5f
        /*0026*/ 	.short	0x0101


	//----- nvinfo : EIATTR_INT_WARP_WIDE_INSTR_OFFSETS
	.align		4
        /*0028*/ 	.byte	0x04, 0x31
        /*002a*/ 	.short	(.L_1173 - .L_1172)


	//   ....[0]....
.L_1172:
        /*002c*/ 	.word	0x00004dd0


	//----- nvinfo : EIATTR_COOP_GROUP_MASK_REGIDS
	.align		4
.L_1173:
        /*0030*/ 	.byte	0x04, 0x29
        /*0032*/ 	.short	(.L_1175 - .L_1174)


	//   ....[0]....
.L_1174:
        /*0034*/ 	.word	0xffffffff


	//   ....[1]....
        /*0038*/ 	.word	0xffffffff


	//   ....[2]....
        /*003c*/ 	.word	0xffffffff


	//   ....[3]....
        /*0040*/ 	.word	0xffffffff


	//   ....[4]....
        /*0044*/ 	.word	0xffffffff


	//   ....[5]....
        /*0048*/ 	.word	0xffffffff


	//   ....[6]....
        /*004c*/ 	.word	0xffffffff


	//   ....[7]....
        /*0050*/ 	.word	0xffffffff


	//   ....[8]....
        /*0054*/ 	.word	0xffffffff


	//   ....[9]....
        /*0058*/ 	.word	0xffffffff


	//----- nvinfo : EIATTR_COOP_GROUP_INSTR_OFFSETS
	.align		4
.L_1175:
        /*005c*/ 	.byte	0x04, 0x28
        /*005e*/ 	.short	(.L_1177 - .L_1176)


	//   ....[0]....
.L_1176:
        /*0060*/ 	.word	0x00004b80


	//   ....[1]....
        /*0064*/ 	.word	0x00004ba0


	//   ....[2]....
        /*0068*/ 	.word	0x00004c60


	//   ....[3]....
        /*006c*/ 	.word	0x00004c70


	//   ....[4]....
        /*0070*/ 	.word	0x00004ca0


	//   ....[5]....
        /*0074*/ 	.word	0x00004cc0


	//   ....[6]....
        /*0078*/ 	.word	0x00004cf0


	//   ....[7]....
        /*007c*/ 	.word	0x00004d10


	//   ....[8]....
        /*0080*/ 	.word	0x00004d60


	//   ....[9]....
        /*0084*/ 	.word	0x00004d70


	//----- nvinfo : EIATTR_VRC_CTA_INIT_COUNT
	.align		4
.L_1177:
        /*0088*/ 	.byte	0x02, 0x4a
	.zero		1
	.zero		1


	//----- nvinfo : EIATTR_EXIT_INSTR_OFFSETS
	.align		4
        /*008c*/ 	.byte	0x04, 0x1c
        /*008e*/ 	.short	(.L_1179 - .L_1178)


	//   ....[0]....
.L_1178:
        /*0090*/ 	.word	0x00009f60


	//   ....[1]....
        /*0094*/ 	.word	0x0000a090


	//   ....[2]....
        /*0098*/ 	.word	0x0000a6a0


	//   ....[3]....
        /*009c*/ 	.word	0x0000aca0


	//----- nvinfo : EIATTR_MAX_THREADS
	.align		4
.L_1179:
        /*00a0*/ 	.byte	0x04, 0x05
        /*00a2*/ 	.short	(.L_1181 - .L_1180)
.L_1180:
        /*00a4*/ 	.word	0x00000280
        /*00a8*/ 	.word	0x00000001
        /*00ac*/ 	.word	0x00000001


	//----- nvinfo : EIATTR_CRS_STACK_SIZE
	.align		4
.L_1181:
        /*00b0*/ 	.byte	0x04, 0x1e
        /*00b2*/ 	.short	(.L_1183 - .L_1182)
.L_1182:
        /*00b4*/ 	.word	0x00000000


	//----- nvinfo : EIATTR_CBANK_PARAM_SIZE
	.align		4
.L_1183:
        /*00b8*/ 	.byte	0x03, 0x19
        /*00ba*/ 	.short	0x00b8


	//----- nvinfo : EIATTR_PARAM_CBANK
	.align		4
        /*00bc*/ 	.byte	0x04, 0x0a
        /*00be*/ 	.short	(.L_1185 - .L_1184)
	.align		4
.L_1184:
        /*00c0*/ 	.word	index@(.nv.constant0._Z35group_norm_nhwc_bwd_one_pass_kernelI11Fp32IOFp16WLi256ELi80ELi640EEv26Group_norm_nhwc_bwd_params)
        /*00c4*/ 	.short	0x0380
        /*00c6*/ 	.short	0x00b8


	//----- nvinfo : EIATTR_SW_WAR
	.align		4
.L_1185:
        /*00c8*/ 	.byte	0x04, 0x36
        /*00ca*/ 	.short	(.L_1187 - .L_1186)
.L_1186:
        /*00cc*/ 	.word	0x00000008
.L_1187:


//--------------------- .nv.info._Z35group_norm_nhwc_bwd_one_pass_kernelI11Fp32IOFp16WLi512ELi80ELi640EEv26Group_norm_nhwc_bwd_params --------------------------
	.section	.nv.info._Z35group_norm_nhwc_bwd_one_pass_kernelI11Fp32IOFp16WLi512ELi80ELi640EEv26Group_norm_nhwc_bwd_params,"",@"SHT_CUDA_INFO"
	.sectionflags	@""
	.align	4


	//----- nvinfo : EIATTR_CUDA_API_VERSION
	.align		4
        /*0000*/ 	.byte	0x04, 0x37
        /*0002*/ 	.short	(.L_1189 - .L_1188)
.L_1188:
        /*0004*/ 	.word	0x00000082


	//----- nvinfo : EIATTR_KPARAM_INFO
	.align		4
.L_1189:
        /*0008*/ 	.byte	0x04, 0x17
        /*000a*/ 	.short	(.L_1191 - .L_1190)
.L_1190:
        /*000c*/ 	.word	0x00000000
        /*0010*/ 	.short	0x0000
        /*0012*/ 	.short	0x0000
        /*0014*/ 	.byte	0x00, 0xf0, 0xe1, 0x02


	//----- nvinfo : EIATTR_SPARSE_MMA_MASK
	.align		4
.L_1191:
        /*0018*/ 	.byte	0x03, 0x50
        /*001a*/ 	.short	0x0000


	//----- nvinfo : EIATTR_MAXREG_COUNT
	.align		4
        /*001c*/ 	.byte	0x03, 0x1b
        /*001e*/ 	.short	0x0060


	//----- nvinfo : EIATTR_NUM_BARRIERS
	.align		4
        /*0020*/ 	.byte	0x02, 0x4c
        /*0022*/ 	.byte	0x01
	.zero		1


	//----- nvinfo : EIATTR_ANNOTATIONS
	.align		4
        /*0024*/ 	.byte	0x04, 0x55
        /*0026*/ 	.short	(.L_1193 - .L_1192)


	//   ....[0]....
.L_1192:
        /* <DEDUP_REMOVED lines=380> */


	//----- nvinfo : EIATTR_MERCURY_ISA_VERSION
	.align		4
.L_1193:
        /*17d0*/ 	.byte	0x03, 0x5f
        /*17d2*/ 	.short	0x0101


	//----- nvinfo : EIATTR_INT_WARP_WIDE_INSTR_OFFSETS
	.align		4
        /*17d4*/ 	.byte	0x04, 0x31
        /*17d6*/ 	.short	(.L_1195 - .L_1194)


	//   ....[0]....
.L_1194:
        /*17d8*/ 	.word	0x0000dfe0


	//   ....[1]....
        /*17dc*/ 	.word	0x0000f6f0


	//   ....[2]....
        /*17e0*/ 	.word	0x0000f730


	//   ....[3]....
        /*17e4*/ 	.word	0x0000f770


	//   ....[4]....
        /*17e8*/ 	.word	0x0000f7b0


	//   ....[5]....
        /*17ec*/ 	.word	0x0000f9d0


	//----- nvinfo : EIATTR_COOP_GROUP_MASK_REGIDS
	.align		4
.L_1195:
        /*17f0*/ 	.byte	0x04, 0x29
        /*17f2*/ 	.short	(.L_1197 - .L_1196)


	//   ....[0]....
.L_1196:
        /*17f4*/ 	.word	0xffffffff


	//   ....[1]....
        /*17f8*/ 	.word	0xffffffff


	//   ....[2]....
        /*17fc*/ 	.word	0xffffffff


	//   ....[3]....
        /*1800*/ 	.word	0xffffffff


	//   ....[4]....
        /*1804*/ 	.word	0xffffffff


	//   ....[5]....
        /*1808*/ 	.word	0xffffffff


	//   ....[6]....
        /*180c*/ 	.word	0xffffffff


	//   ....[7]....
        /*1810*/ 	.word	0xffffffff


	//   ....[8]....
        /*1814*/ 	.word	0xffffffff


	//   ....[9]....
        /*1818*/ 	.word	0xffffffff


	//----- nvinfo : EIATTR_COOP_GROUP_INSTR_OFFSETS
	.align		4
.L_1197:
        /*181c*/ 	.byte	0x04, 0x28
        /*181e*/ 	.short	(.L_1199 - .L_1198)


	//   ....[0]....
.L_1198:
        /*1820*/ 	.word	0x0000dd80


	//   ....[1]....
        /*1824*/ 	.word	0x0000ddb0


	//   ....[2]....
        /*1828*/ 	.word	0x0000de80


	//   ....[3]....
        /*182c*/ 	.word	0x0000de90


	//   ....[4]....
        /*1830*/ 	.word	0x0000dec0


	//   ....[5]....
        /*1834*/ 	.word	0x0000dee0


	//   ....[6]....
        /*1838*/ 	.word	0x0000df10


	//   ....[7]....
        /*183c*/ 	.word	0x0000df30


	//   ....[8]....
        /*1840*/ 	.word	0x0000df80


	//   ....[9]....
        /*1844*/ 	.word	0x0000df90


	//----- nvinfo : EIATTR_VRC_CTA_INIT_COUNT
	.align		4
.L_1199:
        /*1848*/ 	.byte	0x02, 0x4a
	.zero		1
	.zero		1


	//----- nvinfo : EIATTR_EXIT_INSTR_OFFSETS
	.align		4
        /*184c*/ 	.byte	0x04, 0x1c
        /*184e*/ 	.short	(.L_1201 - .L_1200)


	//   ....[0]....
.L_1200:
        /*1850*/ 	.word	0x00010470


	//   ....[1]....
        /*1854*/ 	.word	0x000105a0


	//   ....[2]....
        /*1858*/ 	.word	0x00010ba0


	//   ....[3]....
        /*185c*/ 	.word	0x000111a0


	//----- nvinfo : EIATTR_MAX_THREADS
	.align		4
.L_1201:
        /*1860*/ 	.byte	0x04, 0x05
        /*1862*/ 	.short	(.L_1203 - .L_1202)
.L_1202:
        /*1864*/ 	.word	0x00000280
        /*1868*/ 	.word	0x00000001
        /*186c*/ 	.word	0x00000001


	//----- nvinfo : EIATTR_CRS_STACK_SIZE
	.align		4
.L_1203:
        /*1870*/ 	.byte	0x04, 0x1e
        /*1872*/ 	.short	(.L_1205 - .L_1204)
.L_1204:
        /*1874*/ 	.word	0x00000000


	//----- nvinfo : EIATTR_CBANK_PARAM_SIZE
	.align		4
.L_1205:
        /*1878*/ 	.byte	0x03, 0x19
        /*187a*/ 	.short	0x00b8


	//----- nvinfo : EIATTR_PARAM_CBANK
	.align		4
        /*187c*/ 	.byte	0x04, 0x0a
        /*187e*/ 	.short	(.L_1207 - .L_1206)
	.align		4
.L_1206:
        /*1880*/ 	.word	index@(.nv.constant0._Z35group_norm_nhwc_bwd_one_pass_kernelI11Fp32IOFp16WLi512ELi80ELi640EEv26Group_norm_nhwc_bwd_params)
        /*1884*/ 	.short	0x0380
        /*1886*/ 	.short	0x00b8


	//----- nvinfo : EIATTR_SW_WAR
	.align		4
.L_1207:
        /*1888*/ 	.byte	0x04, 0x36
        /*188a*/ 	.short	(.L_1209 - .L_1208)
.L_1208:
        /*188c*/ 	.word	0x00000008
.L_1209:


//--------------------- .nv.info._Z35group_norm_nhwc_fwd_one_pass_kernelI11Bf16IOFp32WLi64ELi80ELi640EEv26Group_norm_nhwc_fwd_params --------------------------
	.section	.nv.info._Z35group_norm_nhwc_fwd_one_pass_kernelI11Bf16IOFp32WLi64ELi80ELi640EEv26Group_norm_nhwc_fwd_params,"",@"SHT_CUDA_INFO"
	.sectionflags	@""
	.align	4


	//----- nvinfo : EIATTR_CUDA_API_VERSION
	.align		4
        /*0000*/ 	.byte	0x04, 0x37
        /*0002*/ 	.short	(.L_1211 - .L_1210)
.L_1210:
        /*0004*/ 	.word	0x00000082


	//----- nvinfo : EIATTR_KPARAM_INFO
	.align		4
.L_1211:
        /*0008*/ 	.byte	0x04, 0x17
        /*000a*/ 	.short	(.L_1213 - .L_1212)
.L_1212:
        /*000c*/ 	.word	0x00000000
        /*0010*/ 	.short	0x0000
        /*0012*/ 	.short	0x0000
        /*0014*/ 	.byte	0x00, 0xf0, 0x81, 0x02


	//----- nvinfo : EIATTR_SPARSE_MMA_MASK
	.align		4
.L_1213:
        /*0018*/ 	.byte	0x03, 0x50
        /*001a*/ 	.short	0x0000


	//----- nvinfo : EIATTR_MAXREG_COUNT
	.align		4
        /*001c*/ 	.byte	0x03, 0x1b
        /*001e*/ 	.short	0x0060


	//----- nvinfo : EIATTR_NUM_BARRIERS
	.align		4
        /*0020*/ 	.byte	0x02, 0x4c
        /*0022*/ 	.byte	0x01
	.zero		1


	//----- nvinfo : EIATTR_MERCURY_ISA_VERSION
	.align		4
        /*0024*/ 	.byte	0x03, 0x5f
        /*0026*/ 	.short	0x0101


	//----- nvinfo : EIATTR_INT_WARP_WIDE_INSTR_OFFSETS
	.align		4
        /*0028*/ 	.byte	0x04, 0x31
        /*002a*/ 	.short	(.L_1215 - .L_1214)


	//   ....[0]....
.L_1214:
        /*002c*/ 	.word	0x00001470


	//   ....[1]....
        /*0030*/ 	.word	0x00001490


	//   ....[2]....
        /*0034*/ 	.word	0x00001570


	//   ....[3]....
        /*0038*/ 	.word	0x000015c0


	//   ....[4]....
        /*003c*/ 	.word	0x000016a0


	//   ....[5]....
        /*0040*/ 	.word	0x00001720


	//   ....[6]....
        /*0044*/ 	.word	0x000017f0


	//   ....[7]....
        /*0048*/ 	.word	0x00001810


	//   ....[8]....
        /*004c*/ 	.word	0x00001a60


	//   ....[9]....
        /*0050*/ 	.word	0x00001b50


	//   ....[10]....
        /*0054*/ 	.word	0x00001b70


	//   ....[11]....
        /*0058*/ 	.word	0x00001ba0


	//   ....[12]....
        /*005c*/ 	.word	0x00001db0


	//   ....[13]....
        /*0060*/ 	.word	0x00001dd0


	//----- nvinfo : EIATTR_COOP_GROUP_MASK_REGIDS
	.align		4
.L_1215:
        /*0064*/ 	.byte	0x04, 0x29
        /*0066*/ 	.short	(.L_1217 - .L_1216)


	//   ....[0]....
.L_1216:
        /*0068*/ 	.word	0xffffffff


	//   ....[1]....
        /*006c*/ 	.word	0xffffffff


	//   ....[2]....
        /*0070*/ 	.word	0xffffffff


	//   ....[3]....
        /*0074*/ 	.word	0xffffffff


	//   ....[4]....
        /*0078*/ 	.word	0xffffffff


	//   ....[5]....
        /*007c*/ 	.word	0xffffffff


	//   ....[6]....
        /*0080*/ 	.word	0xffffffff


	//   ....[7]....
        /*0084*/ 	.word	0xffffffff


	//   ....[8]....
        /*0088*/ 	.word	0xffffffff


	//   ....[9]....
        /*008c*/ 	.word	0xffffffff


	//----- nvinfo : EIATTR_COOP_GROUP_INSTR_OFFSETS
	.align		4
.L_1217:
        /*0090*/ 	.byte	0x04, 0x28
        /*0092*/ 	.short	(.L_1219 - .L_1218)


	//   ....[0]....
.L_1218:
        /*0094*/ 	.word	0x00000b80


	//   ....[1]....
        /*0098*/ 	.word	0x00000b90


	//   ....[2]....
        /*009c*/ 	.word	0x00000bc0


	//   ....[3]....
        /*00a0*/ 	.word	0x00000be0


	//   ....[4]....
        /*00a4*/ 	.word	0x00000c10


	//   ....[5]....
        /*00a8*/ 	.word	0x00000c30


	//   ....[6]....
        /*00ac*/ 	.word	0x00000c60


	//   ....[7]....
        /*00b0*/ 	.word	0x00000c80


	//   ....[8]....
        /*00b4*/ 	.word	0x00000cd0


	//   ....[9]....
        /*00b8*/ 	.word	0x00000ce0


	//----- nvinfo : EIATTR_VRC_CTA_INIT_COUNT
	.align		4
.L_1219:
        /*00bc*/ 	.byte	0x02, 0x4a
	.zero		1
	.zero		1


	//----- nvinfo : EIATTR_EXIT_INSTR_OFFSETS
	.align		4
        /*00c0*/ 	.byte	0x04, 0x1c
        /*00c2*/ 	.short	(.L_1221 - .L_1220)


	//   ....[0]....
.L_1220:
        /*00c4*/ 	.word	0x00000070


	//   ....[1]....
        /*00c8*/ 	.word	0x000030b0


	//----- nvinfo : EIATTR_MAX_THREADS
	.align		4
.L_1221:
        /*00cc*/ 	.byte	0x04, 0x05
        /*00ce*/ 	.short	(.L_1223 - .L_1222)
.L_1222:
        /*00d0*/ 	.word	0x00000280
        /*00d4*/ 	.word	0x00000001
        /*00d8*/ 	.word	0x00000001


	//----- nvinfo : EIATTR_CRS_STACK_SIZE
	.align		4
.L_1223:
        /*00dc*/ 	.byte	0x04, 0x1e
        /*00de*/ 	.short	(.L_1225 - .L_1224)
.L_1224:
        /*00e0*/ 	.word	0x00000000


	//----- nvinfo : EIATTR_CBANK_PARAM_SIZE
	.align		4
.L_1225:
        /*00e4*/ 	.byte	0x03, 0x19
        /*00e6*/ 	.short	0x00a0


	//----- nvinfo : EIATTR_PARAM_CBANK
	.align		4
        /*00e8*/ 	.byte	0x04, 0x0a
        /*00ea*/ 	.short	(.L_1227 - .L_1226)
	.align		4
.L_1226:
        /*00ec*/ 	.word	index@(.nv.constant0._Z35group_norm_nhwc_fwd_one_pass_kernelI11Bf16IOFp32WLi64ELi80ELi640EEv26Group_norm_nhwc_fwd_params)
        /*00f0*/ 	.short	0x0380
        /*00f2*/ 	.short	0x00a0


	//----- nvinfo : EIATTR_SW_WAR
	.align		4
.L_1227:
        /*00f4*/ 	.byte	0x04, 0x36
        /*00f6*/ 	.short	(.L_1229 - .L_1228)
.L_1228:
        /*00f8*/ 	.word	0x00000008
.L_1229:


//--------------------- .nv.info._Z35group_norm_nhwc_fwd_one_pass_kernelI11Bf16IOFp32WLi128ELi80ELi640EEv26Group_norm_nhwc_fwd_params --------------------------
	.section	.nv.info._Z35group_norm_nhwc_fwd_one_pass_kernelI11Bf16IOFp32WLi128ELi80ELi640EEv26Group_norm_nhwc_fwd_params,"",@"SHT_CUDA_INFO"
	.sectionflags	@""
	.align	4


	//----- nvinfo : EIATTR_CUDA_API_VERSION
	.align		4
        /*0000*/ 	.byte	0x04, 0x37
        /*0002*/ 	.short	(.L_1231 - .L_1230)
.L_1230:
        /*0004*/ 	.word	0x00000082


	//----- nvinfo : EIATTR_KPARAM_INFO
	.align		4
.L_1231:
        /*0008*/ 	.byte	0x04, 0x17
        /*000a*/ 	.short	(.L_1233 - .L_1232)
.L_1232:
        /*000c*/ 	.word	0x00000000
        /*0010*/ 	.short	0x0000
        /*0012*/ 	.short	0x0000
        /*0014*/ 	.byte	0x00, 0xf0, 0x81, 0x02


	//----- nvinfo : EIATTR_SPARSE_MMA_MASK
	.align		4
.L_1233:
        /*0018*/ 	.byte	0x03, 0x50
        /*001a*/ 	.short	0x0000


	//----- nvinfo : EIATTR_MAXREG_COUNT
	.align		4
        /*001c*/ 	.byte	0x03, 0x1b
        /*001e*/ 	.short	0x0060


	//----- nvinfo : EIATTR_NUM_BARRIERS
	.align		4
        /*0020*/ 	.byte	0x02, 0x4c
        /*0022*/ 	.byte	0x01
	.zero		1


	//----- nvinfo : EIATTR_MERCURY_ISA_VERSION
	.align		4
        /*0024*/ 	.byte	0x03, 0x5f
        /*0026*/ 	.short	0x0101


	//----- nvinfo : EIATTR_INT_WARP_WIDE_INSTR_OFFSETS
	.align		4
        /*0028*/ 	.byte	0x04, 0x31
        /*002a*/ 	.short	(.L_1235 - .L_1234)


	//   ....[0]....
.L_1234:
        /*002c*/ 	.word	0x00001ac0


	//   ....[1]....
        /*0030*/ 	.word	0x00001b00


	//   ....[2]....
        /*0034*/ 	.word	0x00001b80


	//   ....[3]....
        /*0038*/ 	.word	0x00001b90


	//   ....[4]....
        /*003c*/ 	.word	0x00001d40


	//   ....[5]....
        /*0040*/ 	.word	0x00001d90


	//   ....[6]....
        /*0044*/ 	.word	0x00001db0


	//   ....[7]....
        /*0048*/ 	.word	0x00001de0


	//   ....[8]....
        /*004c*/ 	.word	0x00002100


	//   ....[9]....
        /*0050*/ 	.word	0x00002130


	//   ....[10]....
        /*0054*/ 	.word	0x00002150


	//   ....[11]....
        /*0058*/ 	.word	0x00002190


	//   ....[12]....
        /*005c*/ 	.word	0x000023d0


	//   ....[13]....
        /*0060*/ 	.word	0x000023f0


	//----- nvinfo : EIATTR_COOP_GROUP_MASK_REGIDS
	.align		4
.L_1235:
        /*0064*/ 	.byte	0x04, 0x29
        /*0066*/ 	.short	(.L_1237 - .L_1236)


	//   ....[0]....
.L_1236:
        /*0068*/ 	.word	0xffffffff


	//   ....[1]....
        /*006c*/ 	.word	0xffffffff


	//   ....[2]....
        /*0070*/ 	.word	0xffffffff


	//   ....[3]....
        /*0074*/ 	.word	0xffffffff


	//   ....[4]....
        /*0078*/ 	.word	0xffffffff


	//   ....[5]....
        /*007c*/ 	.word	0xffffffff


	//   ....[6]....
        /*0080*/ 	.word	0xffffffff


	//   ....[7]....
        /*0084*/ 	.word	0xffffffff


	//   ....[8]....
        /*0088*/ 	.word	0xffffffff


	//   ....[9]....
        /*008c*/ 	.word	0xffffffff


	//----- nvinfo : EIATTR_COOP_GROUP_INSTR_OFFSETS
	.align		4
.L_1237:
        /*0090*/ 	.byte	0x04, 0x28
        /*0092*/ 	.short	(.L_1239 - .L_1238)


	//   ....[0]....
.L_1238:
        /*0094*/ 	.word	0x00001110


	//   ....[1]....
        /*0098*/ 	.word	0x00001120


	//   ....[2]....
        /*009c*/ 	.word	0x00001150


	//   ....[3]....
        /*00a0*/ 	.word	0x00001160


	//   ....[4]....
        /*00a4*/ 	.word	0x000011a0


	//   ....[5]....
        /*00a8*/ 	.word	0x000011b0


	//   ....[6]....
        /*00ac*/ 	.word	0x000011f0


	//   ....[7]....
        /*00b0*/ 	.word	0x00001200


	//   ....[8]....
        /*00b4*/ 	.word	0x00001290


	//   ....[9]....
        /*00b8*/ 	.word	0x000012a0


	//----- nvinfo : EIATTR_VRC_CTA_INIT_COUNT
	.align		4
.L_1239:
        /*00bc*/ 	.byte	0x02, 0x4a
	.zero		1
	.zero		1


	//----- nvinfo : EIATTR_EXIT_INSTR_OFFSETS
	.align		4
        /*00c0*/ 	.byte	0x04, 0x1c
        /*00c2*/ 	.short	(.L_1241 - .L_1240)


	//   ....[0]....
.L_1240:
        /*00c4*/ 	.word	0x00000070


	//   ....[1]....
        /*00c8*/ 	.word	0x00004540


	//----- nvinfo : EIATTR_MAX_THREADS
	.align		4
.L_1241:
        /*00cc*/ 	.byte	0x04, 0x05
        /*00ce*/ 	.short	(.L_1243 - .L_1242)
.L_1242:
        /*00d0*/ 	.word	0x00000280
        /*00d4*/ 	.word	0x00000001
        /*00d8*/ 	.word	0x00000001


	//----- nvinfo : EIATTR_CRS_STACK_SIZE
	.align		4
.L_1243:
        /*00dc*/ 	.byte	0x04, 0x1e
        /*00de*/ 	.short	(.L_1245 - .L_1244)
.L_1244:
        /*00e0*/ 	.word	0x00000000


	//----- nvinfo : EIATTR_CBANK_PARAM_SIZE
	.align		4
.L_1245:
        /*00e4*/ 	.byte	0x03, 0x19
        /*00e6*/ 	.short	0x00a0


	//----- nvinfo : EIATTR_PARAM_CBANK
	.align		4
        /*00e8*/ 	.byte	0x04, 0x0a
        /*00ea*/ 	.short	(.L_1247 - .L_1246)
	.align		4
.L_1246:
        /*00ec*/ 	.word	index@(.nv.constant0._Z35group_norm_nhwc_fwd_one_pass_kernelI11Bf16IOFp32WLi128ELi80ELi640EEv26Group_norm_nhwc_fwd_params)
        /*00f0*/ 	.short	0x0380
        /*00f2*/ 	.short	0x00a0


	//----- nvinfo : EIATTR_SW_WAR
	.align		4
.L_1247:
        /*00f4*/ 	.byte	0x04, 0x36
        /*00f6*/ 	.short	(.L_1249 - .L_1248)
.L_1248:
        /*00f8*/ 	.word	0x00000008
.L_1249:


//--------------------- .nv.info._Z35group_norm_nhwc_fwd_one_pass_kernelI11Bf16IOFp32WLi256ELi80ELi640EEv26Group_norm_nhwc_fwd_params --------------------------
	.section	.nv.info._Z35group_norm_nhwc_fwd_one_pass_kernelI11Bf16IOFp32WLi256ELi80ELi640EEv26Group_norm_nhwc_fwd_params,"",@"SHT_CUDA_INFO"
	.sectionflags	@""
	.align	4


	//----- nvinfo : EIATTR_CUDA_API_VERSION
	.align		4
        /*0000*/ 	.byte	0x04, 0x37
        /*0002*/ 	.short	(.L_1251 - .L_1250)
.L_1250:
        /*0004*/ 	.word	0x00000082


	//----- nvinfo : EIATTR_KPARAM_INFO
	.align		4
.L_1251:
        /*0008*/ 	.byte	0x04, 0x17
        /*000a*/ 	.short	(.L_1253 - .L_1252)
.L_1252:
        /*000c*/ 	.word	0x00000000
        /*0010*/ 	.short	0x0000
        /*0012*/ 	.short	0x0000
        /*0014*/ 	.byte	0x00, 0xf0, 0x81, 0x02


	//----- nvinfo : EIATTR_SPARSE_MMA_MASK
	.align		4
.L_1253:
        /*0018*/ 	.byte	0x03, 0x50
        /*001a*/ 	.short	0x0000


	//----- nvinfo : EIATTR_MAXREG_COUNT
	.align		4
        /*001c*/ 	.byte	0x03, 0x1b
        /*001e*/ 	.short	0x0060


	//----- nvinfo : EIATTR_NUM_BARRIERS
	.align		4
        /*0020*/ 	.byte	0x02, 0x4c
        /*0022*/ 	.byte	0x01
	.zero		1


	//----- nvinfo : EIATTR_MERCURY_ISA_VERSION
	.align		4
        /*0024*/ 	.byte	0x03, 0x5f
        /*0026*/ 	.short	0x0101


	//----- nvinfo : EIATTR_COOP_GROUP_MASK_REGIDS
	.align		4
        /*0028*/ 	.byte	0x04, 0x29
        /*002a*/ 	.short	(.L_1255 - .L_1254)


	//   ....[0]....
.L_1254:
        /*002c*/ 	.word	0xffffffff


	//   ....[1]....
        /*0030*/ 	.word	0xffffffff


	//   ....[2]....
        /*0034*/ 	.word	0xffffffff


	//   ....[3]....
        /*0038*/ 	.word	0xffffffff


	//   ....[4]....
        /*003c*/ 	.word	0xffffffff


	//   ....[5]....
        /*0040*/ 	.word	0xffffffff


	//   ....[6]....
        /*0044*/ 	.word	0xffffffff


	//   ....[7]....
        /*0048*/ 	.word	0xffffffff


	//   ....[8]....
        /*004c*/ 	.word	0xffffffff


	//   ....[9]....
        /*0050*/ 	.word	0xffffffff


	//----- nvinfo : EIATTR_COOP_GROUP_INSTR_OFFSETS
	.align		4
.L_1255:
        /*0054*/ 	.byte	0x04, 0x28
        /*0056*/ 	.short	(.L_1257 - .L_1256)


	//   ....[0]....
.L_1256:
        /*0058*/ 	.word	0x00001c10


	//   ....[1]....
        /*005c*/ 	.word	0x00001c20


	//   ....[2]....
        /*0060*/ 	.word	0x00001c60


	//   ....[3]....
        /*0064*/ 	.word	0x00001c70


	//   ....[4]....
        /*0068*/ 	.word	0x00001cb0


	//   ....[5]....
        /*006c*/ 	.word	0x00001cc0


	//   ....[6]....
        /*0070*/ 	.word	0x00001d00


	//   ....[7]....
        /*0074*/ 	.word	0x00001d10


	//   ....[8]....
        /*0078*/ 	.word	0x00001da0


	//   ....[9]....
        /*007c*/ 	.word	0x00001db0


	//----- nvinfo : EIATTR_VRC_CTA_INIT_COUNT
	.align		4
.L_1257:
        /*0080*/ 	.byte	0x02, 0x4a
	.zero		1
	.zero		1


	//----- nvinfo : EIATTR_EXIT_INSTR_OFFSETS
	.align		4
        /*0084*/ 	.byte	0x04, 0x1c
        /*0086*/ 	.short	(.L_1259 - .L_1258)


	//   ....[0]....
.L_1258:
        /*0088*/ 	.word	0x00000060


	//   ....[1]....
        /*008c*/ 	.word	0x000068e0


	//----- nvinfo : EIATTR_MAX_THREADS
	.align		4
.L_1259:
        /*0090*/ 	.byte	0x04, 0x05
        /*0092*/ 	.short	(.L_1261 - .L_1260)
.L_1260:
        /*0094*/ 	.word	0x00000280
        /*0098*/ 	.word	0x00000001
        /*009c*/ 	.word	0x00000001


	//----- nvinfo : EIATTR_CRS_STACK_SIZE
	.align		4
.L_1261:
        /*00a0*/ 	.byte	0x04, 0x1e
        /*00a2*/ 	.short	(.L_1263 - .L_1262)
.L_1262:
        /*00a4*/ 	.word	0x00000000


	//----- nvinfo : EIATTR_CBANK_PARAM_SIZE
	.align		4
.L_1263:
        /*00a8*/ 	.byte	0x03, 0x19
        /*00aa*/ 	.short	0x00a0


	//----- nvinfo : EIATTR_PARAM_CBANK
	.align		4
        /*00ac*/ 	.byte	0x04, 0x0a
        /*00ae*/ 	.short	(.L_1265 - .L_1264)
	.align		4
.L_1264:
        /*00b0*/ 	.word	index@(.nv.constant0._Z35group_norm_nhwc_fwd_one_pass_kernelI11Bf16IOFp32WLi256ELi80ELi640EEv26Group_norm_nhwc_fwd_params)
        /*00b4*/ 	.short	0x0380
        /*00b6*/ 	.short	0x00a0


	//----- nvinfo : EIATTR_SW_WAR
	.align		4
.L_1265:
        /*00b8*/ 	.byte	0x04, 0x36
        /*00ba*/ 	.short	(.L_1267 - .L_1266)
.L_1266:
        /*00bc*/ 	.word	0x00000008
.L_1267:


//--------------------- .nv.info._Z35group_norm_nhwc_fwd_one_pass_kernelI11Bf16IOFp32WLi512ELi80ELi640EEv26Group_norm_nhwc_fwd_params --------------------------
	.section	.nv.info._Z35group_norm_nhwc_fwd_one_pass_kernelI11Bf16IOFp32WLi512ELi80ELi640EEv26Group_norm_nhwc_fwd_params,"",@"SHT_CUDA_INFO"
	.sectionflags	@""
	.align	4


	//----- nvinfo : EIATTR_CUDA_API_VERSION
	.align		4
        /*0000*/ 	.byte	0x04, 0x37
        /*0002*/ 	.short	(.L_1269 - .L_1268)
.L_1268:
        /*0004*/ 	.word	0x00000082


	//----- nvinfo : EIATTR_KPARAM_INFO
	.align		4
.L_1269:
        /*0008*/ 	.byte	0x04, 0x17
        /*000a*/ 	.short	(.L_1271 - .L_1270)
.L_1270:
        /*000c*/ 	.word	0x00000000
        /*0010*/ 	.short	0x0000
        /*0012*/ 	.short	0x0000
        /*0014*/ 	.byte	0x00, 0xf0, 0x81, 0x02


	//----- nvinfo : EIATTR_SPARSE_MMA_MASK
	.align		4
.L_1271:
        /*0018*/ 	.byte	0x03, 0x50
        /*001a*/ 	.short	0x0000


	//----- nvinfo : EIATTR_MAXREG_COUNT
	.align		4
        /*001c*/ 	.byte	0x03, 0x1b
        /*001e*/ 	.short	0x0060


	//----- nvinfo : EIATTR_NUM_BARRIERS
	.align		4
        /*0020*/ 	.byte	0x02, 0x4c
        /*0022*/ 	.byte	0x01
	.zero		1


	//----- nvinfo : EIATTR_MERCURY_ISA_VERSION
	.align		4
        /*0024*/ 	.byte	0x03, 0x5f
        /*0026*/ 	.short	0x0101


	//----- nvinfo : EIATTR_COOP_GROUP_MASK_REGIDS
	.align		4
        /*0028*/ 	.byte	0x04, 0x29
        /*002a*/ 	.short	(.L_1273 - .L_1272)


	//   ....[0]....
.L_1272:
        /*002c*/ 	.word	0xffffffff


	//   ....[1]....
        /*0030*/ 	.word	0xffffffff


	//   ....[2]....
        /*0034*/ 	.word	0xffffffff


	//   ....[3]....
        /*0038*/ 	.word	0xffffffff


	//   ....[4]....
        /*003c*/ 	.word	0xffffffff


	//   ....[5]....
        /*0040*/ 	.word	0xffffffff


	//   ....[6]....
        /*0044*/ 	.word	0xffffffff


	//   ....[7]....
        /*0048*/ 	.word	0xffffffff


	//   ....[8]....
        /*004c*/ 	.word	0xffffffff


	//   ....[9]....
        /*0050*/ 	.word	0xffffffff


	//----- nvinfo : EIATTR_COOP_GROUP_INSTR_OFFSETS
	.align		4
.L_1273:
        /*0054*/ 	.byte	0x04, 0x28
        /*0056*/ 	.short	(.L_1275 - .L_1274)


	//   ....[0]....
.L_1274:
        /*0058*/ 	.word	0x00003490


	//   ....[1]....
        /*005c*/ 	.word	0x000034a0


	//   ....[2]....
        /*0060*/ 	.word	0x000034e0


	//   ....[3]....
        /*0064*/ 	.word	0x000034f0


	//   ....[4]....
        /*0068*/ 	.word	0x00003530


	//   ....[5]....
        /*006c*/ 	.word	0x00003540


	//   ....[6]....
        /*0070*/ 	.word	0x00003590


	//   ....[7]....
        /*0074*/ 	.word	0x000035a0


	//   ....[8]....
        /*0078*/ 	.word	0x00003630


	//   ....[9]....
        /*007c*/ 	.word	0x00003640


	//----- nvinfo : EIATTR_VRC_CTA_INIT_COUNT
	.align		4
.L_1275:
        /*0080*/ 	.byte	0x02, 0x4a
	.zero		1
	.zero		1


	//----- nvinfo : EIATTR_EXIT_INSTR_OFFSETS
	.align		4
        /*0084*/ 	.byte	0x04, 0x1c
        /*0086*/ 	.short	(.L_1277 - .L_1276)


	//   ....[0]....
.L_1276:
        /*0088*/ 	.word	0x00000060


	//   ....[1]....
        /*008c*/ 	.word	0x0000cb40


	//----- nvinfo : EIATTR_MAX_THREADS
	.align		4
.L_1277:
        /*0090*/ 	.byte	0x04, 0x05
        /*0092*/ 	.short	(.L_1279 - .L_1278)
.L_1278:
        /*0094*/ 	.word	0x00000280
        /*0098*/ 	.word	0x00000001
        /*009c*/ 	.word	0x00000001


	//----- nvinfo : EIATTR_CRS_STACK_SIZE
	.align		4
.L_1279:
        /*00a0*/ 	.byte	0x04, 0x1e
        /*00a2*/ 	.short	(.L_1281 - .L_1280)
.L_1280:
        /*00a4*/ 	.word	0x00000000


	//----- nvinfo : EIATTR_CBANK_PARAM_SIZE
	.align		4
.L_1281:
        /*00a8*/ 	.byte	0x03, 0x19
        /*00aa*/ 	.short	0x00a0


	//----- nvinfo : EIATTR_PARAM_CBANK
	.align		4
        /*00ac*/ 	.byte	0x04, 0x0a
        /*00ae*/ 	.short	(.L_1283 - .L_1282)
	.align		4
.L_1282:
        /*00b0*/ 	.word	index@(.nv.constant0._Z35group_norm_nhwc_fwd_one_pass_kernelI11Bf16IOFp32WLi512ELi80ELi640EEv26Group_norm_nhwc_fwd_params)
        /*00b4*/ 	.short	0x0380
        /*00b6*/ 	.short	0x00a0


	//----- nvinfo : EIATTR_SW_WAR
	.align		4
.L_1283:
        /*00b8*/ 	.byte	0x04, 0x36
        /*00ba*/ 	.short	(.L_1285 - .L_1284)
.L_1284:
        /*00bc*/ 	.word	0x00000008
.L_1285:


//--------------------- .nv.info._Z35group_norm_nhwc_fwd_one_pass_kernelI11Bf16IOBf16WLi64ELi80ELi640EEv26Group_norm_nhwc_fwd_params --------------------------
	.section	.nv.info._Z35group_norm_nhwc_fwd_one_pass_kernelI11Bf16IOBf16WLi64ELi80ELi640EEv26Group_norm_nhwc_fwd_params,"",@"SHT_CUDA_INFO"
	.sectionflags	@""
	.align	4


	//----- nvinfo : EIATTR_CUDA_API_VERSION
	.align		4
        /*0000*/ 	.byte	0x04, 0x37
        /*0002*/ 	.short	(.L_1287 - .L_1286)
.L_1286:
        /*0004*/ 	.word	0x00000082


	//----- nvinfo : EIATTR_KPARAM_INFO
	.align		4
.L_1287:
        /*0008*/ 	.byte	0x04, 0x17
        /*000a*/ 	.short	(.L_1289 - .L_1288)
.L_1288:
        /*000c*/ 	.word	0x00000000
        /*0010*/ 	.short	0x0000
        /*0012*/ 	.short	0x0000
        /*0014*/ 	.byte	0x00, 0xf0, 0x81, 0x02


	//----- nvinfo : EIATTR_SPARSE_MMA_MASK
	.align		4
.L_1289:
        /*0018*/ 	.byte	0x03, 0x50
        /*001a*/ 	.short	0x0000


	//----- nvinfo : EIATTR_MAXREG_COUNT
	.align		4
        /*001c*/ 	.byte	0x03, 0x1b
        /*001e*/ 	.short	0x0060


	//----- nvinfo : EIATTR_NUM_BARRIERS
	.align		4
        /*0020*/ 	.byte	0x02, 0x4c
        /*0022*/ 	.byte	0x01
	.zero		1


	//----- nvinfo : EIATTR_MERCURY_ISA_VERSION
	.align		4
        /*0024*/ 	.byte	0x03, 0x5f
        /*0026*/ 	.short	0x0101


	//----- nvinfo : EIATTR_INT_WARP_WIDE_INSTR_OFFSETS
	.align		4
        /*0028*/ 	.byte	0x04, 0x31
        /*002a*/ 	.short	(.L_1291 - .L_1290)


	//   ....[0]....
.L_1290:
        /*002c*/ 	.word	0x00001450


	//   ....[1]....
        /*0030*/ 	.word	0x00001470


	//   ....[2]....
        /*0034*/ 	.word	0x00001550


	//   ....[3]....
        /*0038*/ 	.word	0x00001570


	//   ....[4]....
        /*003c*/ 	.word	0x00001680


	//   ....[5]....
        /*0040*/ 	.word	0x000016e0


	//   ....[6]....
        /*0044*/ 	.word	0x000017d0


	//   ....[7]....
        /*0048*/ 	.word	0x000017f0


	//   ....[8]....
        /*004c*/ 	.word	0x00001a40


	//   ....[9]....
        /*0050*/ 	.word	0x00001b30


	//   ....[10]....
        /*0054*/ 	.word	0x00001b50


	//   ....[11]....
        /*0058*/ 	.word	0x00001b70


	//   ....[12]....
        /*005c*/ 	.word	0x00001d90


	//   ....[13]....
        /*0060*/ 	.word	0x00001db0


	//----- nvinfo : EIATTR_COOP_GROUP_MASK_REGIDS
	.align		4
.L_1291:
        /*0064*/ 	.byte	0x04, 0x29
        /*0066*/ 	.short	(.L_1293 - .L_1292)


	//   ....[0]....
.L_1292:
        /*0068*/ 	.word	0xffffffff


	//   ....[1]....
        /*006c*/ 	.word	0xffffffff


	//   ....[2]....
        /*0070*/ 	.word	0xffffffff


	//   ....[3]....
        /*0074*/ 	.word	0xffffffff


	//   ....[4]....
        /*0078*/ 	.word	0xffffffff


	//   ....[5]....
        /*007c*/ 	.word	0xffffffff


	//   ....[6]....
        /*0080*/ 	.word	0xffffffff


	//   ....[7]....
        /*0084*/ 	.word	0xffffffff


	//   ....[8]....
        /*0088*/ 	.word	0xffffffff


	//   ....[9]....
        /*008c*/ 	.word	0xffffffff


	//----- nvinfo : EIATTR_COOP_GROUP_INSTR_OFFSETS
	.align		4
.L_1293:
        /*0090*/ 	.byte	0x04, 0x28
        /*0092*/ 	.short	(.L_1295 - .L_1294)


	//   ....[0]....
.L_1294:
        /*0094*/ 	.word	0x00000b60


	//   ....[1]....
        /*0098*/ 	.word	0x00000b70


	//   ....[2]....
        /*009c*/ 	.word	0x00000ba0


	//   ....[3]....
        /*00a0*/ 	.word	0x00000bb0


	//   ....[4]....
        /*00a4*/ 	.word	0x00000bf0


	//   ....[5]....
        /*00a8*/ 	.word	0x00000c00


	//   ....[6]....
        /*00ac*/ 	.word	0x00000c40


	//   ....[7]....
        /*00b0*/ 	.word	0x00000c50


	//   ....[8]....
        /*00b4*/ 	.word	0x00000cb0


	//   ....[9]....
        /*00b8*/ 	.word	0x00000cc0


	//----- nvinfo : EIATTR_VRC_CTA_INIT_COUNT
	.align		4
.L_1295:
        /*00bc*/ 	.byte	0x02, 0x4a
	.zero		1
	.zero		1


	//----- nvinfo : EIATTR_EXIT_INSTR_OFFSETS
	.align		4
        /*00c0*/ 	.byte	0x04, 0x1c
        /*00c2*/ 	.short	(.L_1297 - .L_1296)


	//   ....[0]....
.L_1296:
        /*00c4*/ 	.word	0x00000070


	//   ....[1]....
        /*00c8*/ 	.word	0x000030a0


	//----- nvinfo : EIATTR_MAX_THREADS
	.align		4
.L_1297:
        /*00cc*/ 	.byte	0x04, 0x05
        /*00ce*/ 	.short	(.L_1299 - .L_1298)
.L_1298:
        /*00d0*/ 	.word	0x00000280
        /*00d4*/ 	.word	0x00000001
        /*00d8*/ 	.word	0x00000001


	//----- nvinfo : EIATTR_CRS_STACK_SIZE
	.align		4
.L_1299:
        /*00dc*/ 	.byte	0x04, 0x1e
        /*00de*/ 	.short	(.L_1301 - .L_1300)
.L_1300:
        /*00e0*/ 	.word	0x00000000


	//----- nvinfo : EIATTR_CBANK_PARAM_SIZE
	.align		4
.L_1301:
        /*00e4*/ 	.byte	0x03, 0x19
        /*00e6*/ 	.short	0x00a0


	//----- nvinfo : EIATTR_PARAM_CBANK
	.align		4
        /*00e8*/ 	.byte	0x04, 0x0a
        /*00ea*/ 	.short	(.L_1303 - .L_1302)
	.align		4
.L_1302:
        /*00ec*/ 	.word	index@(.nv.constant0._Z35group_norm_nhwc_fwd_one_pass_kernelI11Bf16IOBf16WLi64ELi80ELi640EEv26Group_norm_nhwc_fwd_params)
        /*00f0*/ 	.short	0x0380
        /*00f2*/ 	.short	0x00a0


	//----- nvinfo : EIATTR_SW_WAR
	.align		4
.L_1303:
        /*00f4*/ 	.byte	0x04, 0x36
        /*00f6*/ 	.short	(.L_1305 - .L_1304)
.L_1304:
        /*00f8*/ 	.word	0x00000008
.L_1305:


//--------------------- .nv.info._Z35group_norm_nhwc_fwd_one_pass_kernelI11Bf16IOBf16WLi128ELi80ELi640EEv26Group_norm_nhwc_fwd_params --------------------------
	.section	.nv.info._Z35group_norm_nhwc_fwd_one_pass_kernelI11Bf16IOBf16WLi128ELi80ELi640EEv26Group_norm_nhwc_fwd_params,"",@"SHT_CUDA_INFO"
	.sectionflags	@""
	.align	4


	//----- nvinfo : EIATTR_CUDA_API_VERSION
	.align		4
        /*0000*/ 	.byte	0x04, 0x37
        /*0002*/ 	.short	(.L_1307 - .L_1306)
.L_1306:
        /*0004*/ 	.word	0x00000082


	//----- nvinfo : EIATTR_KPARAM_INFO
	.align		4
.L_1307:
        /*0008*/ 	.byte	0x04, 0x17
        /*000a*/ 	.short	(.L_1309 - .L_1308)
.L_1308:
        /*000c*/ 	.word	0x00000000
        /*0010*/ 	.short	0x0000
        /*0012*/ 	.short	0x0000
        /*0014*/ 	.byte	0x00, 0xf0, 0x81, 0x02


	//----- nvinfo : EIATTR_SPARSE_MMA_MASK
	.align		4
.L_1309:
        /*0018*/ 	.byte	0x03, 0x50
        /*001a*/ 	.short	0x0000


	//----- nvinfo : EIATTR_MAXREG_COUNT
	.align		4
        /*001c*/ 	.byte	0x03, 0x1b
        /*001e*/ 	.short	0x0060


	//----- nvinfo : EIATTR_NUM_BARRIERS
	.align		4
        /*0020*/ 	.byte	0x02, 0x4c
        /*0022*/ 	.byte	0x01
	.zero		1


	//----- nvinfo : EIATTR_MERCURY_ISA_VERSION
	.align		4
        /*0024*/ 	.byte	0x03, 0x5f
        /*0026*/ 	.short	0x0101


	//----- nvinfo : EIATTR_INT_WARP_WIDE_INSTR_OFFSETS
	.align		4
        /*0028*/ 	.byte	0x04, 0x31
        /*002a*/ 	.short	(.L_1311 - .L_1310)


	//   ....[0]....
.L_1310:
        /*002c*/ 	.word	0x00001ac0


	//   ....[1]....
        /*0030*/ 	.word	0x00001b00


	//   ....[2]....
        /*0034*/ 	.word	0x00001b80


	//   ....[3]....
        /*0038*/ 	.word	0x00001b90


	//   ....[4]....
        /*003c*/ 	.word	0x00001d30


	//   ....[5]....
        /*0040*/ 	.word	0x00001d90


	//   ....[6]....
        /*0044*/ 	.word	0x00001db0


	//   ....[7]....
        /*0048*/ 	.word	0x00001de0


	//   ....[8]....
        /*004c*/ 	.word	0x00002100


	//   ....[9]....
        /*0050*/ 	.word	0x00002130


	//   ....[10]....
        /*0054*/ 	.word	0x00002150


	//   ....[11]....
        /*0058*/ 	.word	0x00002180


	//   ....[12]....
        /*005c*/ 	.word	0x000023d0


	//   ....[13]....
        /*0060*/ 	.word	0x000023f0


	//----- nvinfo : EIATTR_COOP_GROUP_MASK_REGIDS
	.align		4
.L_1311:
        /*0064*/ 	.byte	0x04, 0x29
        /*0066*/ 	.short	(.L_1313 - .L_1312)


	//   ....[0]....
.L_1312:
        /*0068*/ 	.word	0xffffffff


	//   ....[1]....
        /*006c*/ 	.word	0xffffffff


	//   ....[2]....
        /*0070*/ 	.word	0xffffffff


	//   ....[3]....
        /*0074*/ 	.word	0xffffffff


	//   ....[4]....
        /*0078*/ 	.word	0xffffffff


	//   ....[5]....
        /*007c*/ 	.word	0xffffffff


	//   ....[6]....
        /*0080*/ 	.word	0xffffffff


	//   ....[7]....
        /*0084*/ 	.word	0xffffffff


	//   ....[8]....
        /*0088*/ 	.word	0xffffffff


	//   ....[9]....
        /*008c*/ 	.word	0xffffffff


	//----- nvinfo : EIATTR_COOP_GROUP_INSTR_OFFSETS
	.align		4
.L_1313:
        /*0090*/ 	.byte	0x04, 0x28
        /*0092*/ 	.short	(.L_1315 - .L_1314)


	//   ....[0]....
.L_1314:
        /*0094*/ 	.word	0x00001110


	//   ....[1]....
        /*0098*/ 	.word	0x00001120


	//   ....[2]....
        /*009c*/ 	.word	0x00001150


	//   ....[3]....
        /*00a0*/ 	.word	0x00001160


	//   ....[4]....
        /*00a4*/ 	.word	0x000011a0


	//   ....[5]....
        /*00a8*/ 	.word	0x000011b0


	//   ....[6]....
        /*00ac*/ 	.word	0x000011f0


	//   ....[7]....
        /*00b0*/ 	.word	0x00001200


	//   ....[8]....
        /*00b4*/ 	.word	0x00001290


	//   ....[9]....
        /*00b8*/ 	.word	0x000012a0


	//----- nvinfo : EIATTR_VRC_CTA_INIT_COUNT
	.align		4
.L_1315:
        /*00bc*/ 	.byte	0x02, 0x4a
	.zero		1
	.zero		1


	//----- nvinfo : EIATTR_EXIT_INSTR_OFFSETS
	.align		4
        /*00c0*/ 	.byte	0x04, 0x1c
        /*00c2*/ 	.short	(.L_1317 - .L_1316)


	//   ....[0]....
.L_1316:
        /*00c4*/ 	.word	0x00000070


	//   ....[1]....
        /*00c8*/ 	.word	0x000045a0


	//----- nvinfo : EIATTR_MAX_THREADS
	.align		4
.L_1317:
        /*00cc*/ 	.byte	0x04, 0x05
        /*00ce*/ 	.short	(.L_1319 - .L_1318)
.L_1318:
        /*00d0*/ 	.word	0x00000280
        /*00d4*/ 	.word	0x00000001
        /*00d8*/ 	.word	0x00000001


	//----- nvinfo : EIATTR_CRS_STACK_SIZE
	.align		4
.L_1319:
        /*00dc*/ 	.byte	0x04, 0x1e
        /*00de*/ 	.short	(.L_1321 - .L_1320)
.L_1320:
        /*00e0*/ 	.word	0x00000000


	//----- nvinfo : EIATTR_CBANK_PARAM_SIZE
	.align		4
.L_1321:
        /*00e4*/ 	.byte	0x03, 0x19
        /*00e6*/ 	.short	0x00a0


	//----- nvinfo : EIATTR_PARAM_CBANK
	.align		4
        /*00e8*/ 	.byte	0x04, 0x0a
        /*00ea*/ 	.short	(.L_1323 - .L_1322)
	.align		4
.L_1322:
        /*00ec*/ 	.word	index@(.nv.constant0._Z35group_norm_nhwc_fwd_one_pass_kernelI11Bf16IOBf16WLi128ELi80ELi640EEv26Group_norm_nhwc_fwd_params)
        /*00f0*/ 	.short	0x0380
        /*00f2*/ 	.short	0x00a0


	//----- nvinfo : EIATTR_SW_WAR
	.align		4
.L_1323:
        /*00f4*/ 	.byte	0x04, 0x36
        /*00f6*/ 	.short	(.L_1325 - .L_1324)
.L_1324:
        /*00f8*/ 	.word	0x00000008
.L_1325:


//--------------------- .nv.info._Z35group_norm_nhwc_fwd_one_pass_kernelI11Bf16IOBf16WLi256ELi80ELi640EEv26Group_norm_nhwc_fwd_params --------------------------
	.section	.nv.info._Z35group_norm_nhwc_fwd_one_pass_kernelI11Bf16IOBf16WLi256ELi80ELi640EEv26Group_norm_nhwc_fwd_params,"",@"SHT_CUDA_INFO"
	.sectionflags	@""
	.align	4


	//----- nvinfo : EIATTR_CUDA_API_VERSION
	.align		4
        /*0000*/ 	.byte	0x04, 0x37
        /*0002*/ 	.short	(.L_1327 - .L_1326)
.L_1326:
        /*0004*/ 	.word	0x00000082


	//----- nvinfo : EIATTR_KPARAM_INFO
	.align		4
.L_1327:
        /*0008*/ 	.byte	0x04, 0x17
        /*000a*/ 	.short	(.L_1329 - .L_1328)
.L_1328:
        /*000c*/ 	.word	0x00000000
        /*0010*/ 	.short	0x0000
        /*0012*/ 	.short	0x0000
        /*0014*/ 	.byte	0x00, 0xf0, 0x81, 0x02


	//----- nvinfo : EIATTR_SPARSE_MMA_MASK
	.align		4
.L_1329:
        /*0018*/ 	.byte	0x03, 0x50
        /*001a*/ 	.short	0x0000


	//----- nvinfo : EIATTR_MAXREG_COUNT
	.align		4
        /*001c*/ 	.byte	0x03, 0x1b
        /*001e*/ 	.short	0x0060


	//----- nvinfo : EIATTR_NUM_BARRIERS
	.align		4
        /*0020*/ 	.byte	0x02, 0x4c
        /*0022*/ 	.byte	0x01
	.zero		1


	//----- nvinfo : EIATTR_MERCURY_ISA_VERSION
	.align		4
        /*0024*/ 	.byte	0x03, 0x5f
        /*0026*/ 	.short	0x0101


	//----- nvinfo : EIATTR_COOP_GROUP_MASK_REGIDS
	.align		4
        /*0028*/ 	.byte	0x04, 0x29
        /*002a*/ 	.short	(.L_1331 - .L_1330)


	//   ....[0]....
.L_1330:
        /*002c*/ 	.word	0xffffffff


	//   ....[1]....
        /*0030*/ 	.word	0xffffffff


	//   ....[2]....
        /*0034*/ 	.word	0xffffffff


	//   ....[3]....
        /*0038*/ 	.word	0xffffffff


	//   ....[4]....
        /*003c*/ 	.word	0xffffffff


	//   ....[5]....
        /*0040*/ 	.word	0xffffffff


	//   ....[6]....
        /*0044*/ 	.word	0xffffffff


	//   ....[7]....
        /*0048*/ 	.word	0xffffffff


	//   ....[8]....
        /*004c*/ 	.word	0xffffffff


	//   ....[9]....
        /*0050*/ 	.word	0xffffffff


	//----- nvinfo : EIATTR_COOP_GROUP_INSTR_OFFSETS
	.align		4
.L_1331:
        /*0054*/ 	.byte	0x04, 0x28
        /*0056*/ 	.short	(.L_1333 - .L_1332)


	//   ....[0]....
.L_1332:
        /*0058*/ 	.word	0x00001c20


	//   ....[1]....
        /*005c*/ 	.word	0x00001c30


	//   ....[2]....
        /*0060*/ 	.word	0x00001c70


	//   ....[3]....
        /*0064*/ 	.word	0x00001c80


	//   ....[4]....
        /*0068*/ 	.word	0x00001cc0


	//   ....[5]....
        /*006c*/ 	.word	0x00001cd0


	//   ....[6]....
        /*0070*/ 	.word	0x00001d10


	//   ....[7]....
        /*0074*/ 	.word	0x00001d20


	//   ....[8]....
        /*0078*/ 	.word	0x00001db0


	//   ....[9]....
        /*007c*/ 	.word	0x00001dc0


	//----- nvinfo : EIATTR_VRC_CTA_INIT_COUNT
	.align		4
.L_1333:
        /*0080*/ 	.byte	0x02, 0x4a
	.zero		1
	.zero		1


	//----- nvinfo : EIATTR_EXIT_INSTR_OFFSETS
	.align		4
        /*0084*/ 	.byte	0x04, 0x1c
        /*0086*/ 	.short	(.L_1335 - .L_1334)


	//   ....[0]....
.L_1334:
        /*0088*/ 	.word	0x00000060


	//   ....[1]....
        /*008c*/ 	.word	0x00006950


	//----- nvinfo : EIATTR_MAX_THREADS
	.align		4
.L_1335:
        /*0090*/ 	.byte	0x04, 0x05
        /*0092*/ 	.short	(.L_1337 - .L_1336)
.L_1336:
        /*0094*/ 	.word	0x00000280
        /*0098*/ 	.word	0x00000001
        /*009c*/ 	.word	0x00000001


	//----- nvinfo : EIATTR_CRS_STACK_SIZE
	.align		4
.L_1337:
        /*00a0*/ 	.byte	0x04, 0x1e
        /*00a2*/ 	.short	(.L_1339 - .L_1338)
.L_1338:
        /*00a4*/ 	.word	0x00000000


	//----- nvinfo : EIATTR_CBANK_PARAM_SIZE
	.align		4
.L_1339:
        /*00a8*/ 	.byte	0x03, 0x19
        /*00aa*/ 	.short	0x00a0


	//----- nvinfo : EIATTR_PARAM_CBANK
	.align		4
        /*00ac*/ 	.byte	0x04, 0x0a
        /*00ae*/ 	.short	(.L_1341 - .L_1340)
	.align		4
.L_1340:
        /*00b0*/ 	.word	index@(.nv.constant0._Z35group_norm_nhwc_fwd_one_pass_kernelI11Bf16IOBf16WLi256ELi80ELi640EEv26Group_norm_nhwc_fwd_params)
        /*00b4*/ 	.short	0x0380
        /*00b6*/ 	.short	0x00a0


	//----- nvinfo : EIATTR_SW_WAR
	.align		4
.L_1341:
        /*00b8*/ 	.byte	0x04, 0x36
        /*00ba*/ 	.short	(.L_1343 - .L_1342)
.L_1342:
        /*00bc*/ 	.word	0x00000008
.L_1343:


//--------------------- .nv.info._Z35group_norm_nhwc_fwd_one_pass_kernelI11Bf16IOBf16WLi512ELi80ELi640EEv26Group_norm_nhwc_fwd_params --------------------------
	.section	.nv.info._Z35group_norm_nhwc_fwd_one_pass_kernelI11Bf16IOBf16WLi512ELi80ELi640EEv26Group_norm_nhwc_fwd_params,"",@"SHT_CUDA_INFO"
	.sectionflags	@""
	.align	4


	//----- nvinfo : EIATTR_CUDA_API_VERSION
	.align		4
        /*0000*/ 	.byte	0x04, 0x37
        /*0002*/ 	.short	(.L_1345 - .L_1344)
.L_1344:
        /*0004*/ 	.word	0x00000082


	//----- nvinfo : EIATTR_KPARAM_INFO
	.align		4
.L_1345:
        /*0008*/ 	.byte	0x04, 0x17
        /*000a*/ 	.short	(.L_1347 - .L_1346)
.L_1346:
        /*000c*/ 	.word	0x00000000
        /*0010*/ 	.short	0x0000
        /*0012*/ 	.short	0x0000
        /*0014*/ 	.byte	0x00, 0xf0, 0x81, 0x02


	//----- nvinfo : EIATTR_SPARSE_MMA_MASK
	.align		4
.L_1347:
        /*0018*/ 	.byte	0x03, 0x50
        /*001a*/ 	.short	0x0000


	//----- nvinfo : EIATTR_MAXREG_COUNT
	.align		4
        /*001c*/ 	.byte	0x03, 0x1b
        /*001e*/ 	.short	0x0060


	//----- nvinfo : EIATTR_NUM_BARRIERS
	.align		4
        /*0020*/ 	.byte	0x02, 0x4c
        /*0022*/ 	.byte	0x01
	.zero		1


	//----- nvinfo : EIATTR_MERCURY_ISA_VERSION
	.align		4
        /*0024*/ 	.byte	0x03, 0x5f
        /*0026*/ 	.short	0x0101


	//----- nvinfo : EIATTR_COOP_GROUP_MASK_REGIDS
	.align		4
        /*0028*/ 	.byte	0x04, 0x29
        /*002a*/ 	.short	(.L_1349 - .L_1348)


	//   ....[0]....
.L_1348:
        /*002c*/ 	.word	0xffffffff


	//   ....[1]....
        /*0030*/ 	.word	0xffffffff


	//   ....[2]....
        /*0034*/ 	.word	0xffffffff


	//   ....[3]....
        /*0038*/ 	.word	0xffffffff


	//   ....[4]....
        /*003c*/ 	.word	0xffffffff


	//   ....[5]....
        /*0040*/ 	.word	0xffffffff


	//   ....[6]....
        /*0044*/ 	.word	0xffffffff


	//   ....[7]....
        /*0048*/ 	.word	0xffffffff


	//   ....[8]....
        /*004c*/ 	.word	0xffffffff


	//   ....[9]....
        /*0050*/ 	.word	0xffffffff


	//----- nvinfo : EIATTR_COOP_GROUP_INSTR_OFFSETS
	.align		4
.L_1349:
        /*0054*/ 	.byte	0x04, 0x28
        /*0056*/ 	.short	(.L_1351 - .L_1350)


	//   ....[0]....
.L_1350:
        /*0058*/ 	.word	0x00003490


	//   ....[1]....
        /*005c*/ 	.word	0x000034a0


	//   ....[2]....
        /*0060*/ 	.word	0x000034e0


	//   ....[3]....
        /*0064*/ 	.word	0x000034f0


	//   ....[4]....
        /*0068*/ 	.word	0x00003530


	//   ....[5]....
        /*006c*/ 	.word	0x00003540


	//   ....[6]....
        /*0070*/ 	.word	0x00003590


	//   ....[7]....
        /*0074*/ 	.word	0x000035a0


	//   ....[8]....
        /*0078*/ 	.word	0x00003630


	//   ....[9]....
        /*007c*/ 	.word	0x00003640


	//----- nvinfo : EIATTR_VRC_CTA_INIT_COUNT
	.align		4
.L_1351:
        /*0080*/ 	.byte	0x02, 0x4a
	.zero		1
	.zero		1


	//----- nvinfo : EIATTR_EXIT_INSTR_OFFSETS
	.align		4
        /*0084*/ 	.byte	0x04, 0x1c
        /*0086*/ 	.short	(.L_1353 - .L_1352)


	//   ....[0]....
.L_1352:
        /*0088*/ 	.word	0x00000060


	//   ....[1]....
        /*008c*/ 	.word	0x0000cba0


	//----- nvinfo : EIATTR_MAX_THREADS
	.align		4
.L_1353:
        /*0090*/ 	.byte	0x04, 0x05
        /*0092*/ 	.short	(.L_1355 - .L_1354)
.L_1354:
        /*0094*/ 	.word	0x00000280
        /*0098*/ 	.word	0x00000001
        /*009c*/ 	.word	0x00000001


	//----- nvinfo : EIATTR_CRS_STACK_SIZE
	.align		4
.L_1355:
        /*00a0*/ 	.byte	0x04, 0x1e
        /*00a2*/ 	.short	(.L_1357 - .L_1356)
.L_1356:
        /*00a4*/ 	.word	0x00000000


	//----- nvinfo : EIATTR_CBANK_PARAM_SIZE
	.align		4
.L_1357:
        /*00a8*/ 	.byte	0x03, 0x19
        /*00aa*/ 	.short	0x00a0


	//----- nvinfo : EIATTR_PARAM_CBANK
	.align		4
        /*00ac*/ 	.byte	0x04, 0x0a
        /*00ae*/ 	.short	(.L_1359 - .L_1358)
	.align		4
.L_1358:
        /*00b0*/ 	.word	index@(.nv.constant0._Z35group_norm_nhwc_fwd_one_pass_kernelI11Bf16IOBf16WLi512ELi80ELi640EEv26Group_norm_nhwc_fwd_params)
        /*00b4*/ 	.short	0x0380
        /*00b6*/ 	.short	0x00a0


	//----- nvinfo : EIATTR_SW_WAR
	.align		4
.L_1359:
        /*00b8*/ 	.byte	0x04, 0x36
        /*00ba*/ 	.short	(.L_1361 - .L_1360)
.L_1360:
        /*00bc*/ 	.word	0x00000008
.L_1361:


//--------------------- .nv.info._Z35group_norm_nhwc_fwd_one_pass_kernelI11Bf16IOFp16WLi64ELi80ELi640EEv26Group_norm_nhwc_fwd_params --------------------------
	.section	.nv.info._Z35group_norm_nhwc_fwd_one_pass_kernelI11Bf16IOFp16WLi64ELi80ELi640EEv26Group_norm_nhwc_fwd_params,"",@"SHT_CUDA_INFO"
	.sectionflags	@""
	.align	4


	//----- nvinfo : EIATTR_CUDA_API_VERSION
	.align		4
        /*0000*/ 	.byte	0x04, 0x37
        /*0002*/ 	.short	(.L_1363 - .L_1362)
.L_1362:
        /*0004*/ 	.word	0x00000082


	//----- nvinfo : EIATTR_KPARAM_INFO
	.align		4
.L_1363:
        /*0008*/ 	.byte	0x04, 0x17
        /*000a*/ 	.short	(.L_1365 - .L_1364)
.L_1364:
        /*000c*/ 	.word	0x00000000
        /*0010*/ 	.short	0x0000
        /*0012*/ 	.short	0x0000
        /*0014*/ 	.byte	0x00, 0xf0, 0x81, 0x02


	//----- nvinfo : EIATTR_SPARSE_MMA_MASK
	.align		4
.L_1365:
        /*0018*/ 	.byte	0x03, 0x50
        /*001a*/ 	.short	0x0000


	//----- nvinfo : EIATTR_MAXREG_COUNT
	.align		4
        /*001c*/ 	.byte	0x03, 0x1b
        /*001e*/ 	.short	0x0060


	//----- nvinfo : EIATTR_NUM_BARRIERS
	.align		4
        /*0020*/ 	.byte	0x02, 0x4c
        /*0022*/ 	.byte	0x01
	.zero		1


	//----- nvinfo : EIATTR_MERCURY_ISA_VERSION
	.align		4
        /*0024*/ 	.byte	0x03, 0x5f
        /*0026*/ 	.short	0x0101


	//----- nvinfo : EIATTR_INT_WARP_WIDE_INSTR_OFFSETS
	.align		4
        /*0028*/ 	.byte	0x04, 0x31
        /*002a*/ 	.short	(.L_1367 - .L_1366)


	//   ....[0]....
.L_1366:
        /*002c*/ 	.word	0x00001450


	//   ....[1]....
        /*0030*/ 	.word	0x00001470


	//   ....[2]....
        /*0034*/ 	.word	0x00001550


	//   ....[3]....
        /*0038*/ 	.word	0x00001570


	//   ....[4]....
        /*003c*/ 	.word	0x00001680


	//   ....[5]....
        /*0040*/ 	.word	0x000016e0


	//   ....[6]....
        /*0044*/ 	.word	0x000017d0


	//   ....[7]....
        /*0048*/ 	.word	0x000017f0


	//   ....[8]....
        /*004c*/ 	.word	0x00001a40


	//   ....[9]....
        /*0050*/ 	.word	0x00001b30


	//   ....[10]....
        /*0054*/ 	.word	0x00001b50


	//   ....[11]....
        /*0058*/ 	.word	0x00001b70


	//   ....[12]....
        /*005c*/ 	.word	0x00001d90


	//   ....[13]....
        /*0060*/ 	.word	0x00001db0


	//----- nvinfo : EIATTR_COOP_GROUP_MASK_REGIDS
	.align		4
.L_1367:
        /*0064*/ 	.byte	0x04, 0x29
        /*0066*/ 	.short	(.L_1369 - .L_1368)


	//   ....[0]....
.L_1368:
        /*0068*/ 	.word	0xffffffff


	//   ....[1]....
        /*006c*/ 	.word	0xffffffff


	//   ....[2]....
        /*0070*/ 	.word	0xffffffff


	//   ....[3]....
        /*0074*/ 	.word	0xffffffff


	//   ....[4]....
        /*0078*/ 	.word	0xffffffff


	//   ....[5]....
        /*007c*/ 	.word	0xffffffff


	//   ....[6]....
        /*0080*/ 	.word	0xffffffff


	//   ....[7]....
        /*0084*/ 	.word	0xffffffff


	//   ....[8]....
        /*0088*/ 	.word	0xffffffff


	//   ....[9]....
        /*008c*/ 	.word	0xffffffff


	//----- nvinfo : EIATTR_COOP_GROUP_INSTR_OFFSETS
	.align		4
.L_1369:
        /*0090*/ 	.byte	0x04, 0x28
        /*0092*/ 	.short	(.L_1371 - .L_1370)


	//   ....[0]....
.L_1370:
        /*0094*/ 	.word	0x00000b60


	//   ....[1]....
        /*0098*/ 	.word	0x00000b70


	//   ....[2]....
        /*009c*/ 	.word	0x00000ba0


	//   ....[3]....
        /*00a0*/ 	.word	0x00000bb0


	//   ....[4]....
        /*00a4*/ 	.word	0x00000bf0


	//   ....[5]....
        /*00a8*/ 	.word	0x00000c00


	//   ....[6]....
        /*00ac*/ 	.word	0x00000c40


	//   ....[7]....
        /*00b0*/ 	.word	0x00000c50


	//   ....[8]....
        /*00b4*/ 	.word	0x00000cb0


	//   ....[9]....
        /*00b8*/ 	.word	0x00000cc0


	//----- nvinfo : EIATTR_VRC_CTA_INIT_COUNT
	.align		4
.L_1371:
        /*00bc*/ 	.byte	0x02, 0x4a
	.zero		1
	.zero		1


	//----- nvinfo : EIATTR_EXIT_INSTR_OFFSETS
	.align		4
        /*00c0*/ 	.byte	0x04, 0x1c
        /*00c2*/ 	.short	(.L_1373 - .L_1372)


	//   ....[0]....
.L_1372:
        /*00c4*/ 	.word	0x00000070


	//   ....[1]....
        /*00c8*/ 	.word	0x000030a0


	//----- nvinfo : EIATTR_MAX_THREADS
	.align		4
.L_1373:
        /*00cc*/ 	.byte	0x04, 0x05
        /*00ce*/ 	.short	(.L_1375 - .L_1374)
.L_1374:
        /*00d0*/ 	.word	0x00000280
        /*00d4*/ 	.word	0x00000001
        /*00d8*/ 	.word	0x00000001


	//----- nvinfo : EIATTR_CRS_STACK_SIZE
	.align		4
.L_1375:
        /*00dc*/ 	.byte	0x04, 0x1e
        /*00de*/ 	.short	(.L_1377 - .L_1376)
.L_1376:
        /*00e0*/ 	.word	0x00000000


	//----- nvinfo : EIATTR_CBANK_PARAM_SIZE
	.align		4
.L_1377:
        /*00e4*/ 	.byte	0x03, 0x19
        /*00e6*/ 	.short	0x00a0


	//----- nvinfo : EIATTR_PARAM_CBANK
	.align		4
        /*00e8*/ 	.byte	0x04, 0x0a
        /*00ea*/ 	.short	(.L_1379 - .L_1378)
	.align		4
.L_1378:
        /*00ec*/ 	.word	index@(.nv.constant0._Z35group_norm_nhwc_fwd_one_pass_kernelI11Bf16IOFp16WLi64ELi80ELi640EEv26Group_norm_nhwc_fwd_params)
        /*00f0*/ 	.short	0x0380
        /*00f2*/ 	.short	0x00a0


	//----- nvinfo : EIATTR_SW_WAR
	.align		4
.L_1379:
        /*00f4*/ 	.byte	0x04, 0x36
        /*00f6*/ 	.short	(.L_1381 - .L_1380)
.L_1380:
        /*00f8*/ 	.word	0x00000008
.L_1381:


//--------------------- .nv.info._Z35group_norm_nhwc_fwd_one_pass_kernelI11Bf16IOFp16WLi128ELi80ELi640EEv26Group_norm_nhwc_fwd_params --------------------------
	.section	.nv.info._Z35group_norm_nhwc_fwd_one_pass_kernelI11Bf16IOFp16WLi128ELi80ELi640EEv26Group_norm_nhwc_fwd_params,"",@"SHT_CUDA_INFO"
	.sectionflags	@""
	.align	4


	//----- nvinfo : EIATTR_CUDA_API_VERSION
	.align		4
        /*0000*/ 	.byte	0x04, 0x37
        /*0002*/ 	.short	(.L_1383 - .L_1382)
.L_1382:
        /*0004*/ 	.word	0x00000082


	//----- nvinfo : EIATTR_KPARAM_INFO
	.align		4
.L_1383:
        /*0008*/ 	.byte	0x04, 0x17
        /*000a*/ 	.short	(.L_1385 - .L_1384)
.L_1384:
        /*000c*/ 	.word	0x00000000
        /*0010*/ 	.short	0x0000
        /*0012*/ 	.short	0x0000
        /*0014*/ 	.byte	0x00, 0xf0, 0x81, 0x02


	//----- nvinfo : EIATTR_SPARSE_MMA_MASK
	.align		4
.L_1385:
        /*0018*/ 	.byte	0x03, 0x50
        /*001a*/ 	.short	0x0000


	//----- nvinfo : EIATTR_MAXREG_COUNT
	.align		4
        /*001c*/ 	.byte	0x03, 0x1b
        /*001e*/ 	.short	0x0060


	//----- nvinfo : EIATTR_NUM_BARRIERS
	.align		4
        /*0020*/ 	.byte	0x02, 0x4c
        /*0022*/ 	.byte	0x01
	.zero		1


	//----- nvinfo : EIATTR_MERCURY_ISA_VERSION
	.align		4
        /*0024*/ 	.byte	0x03, 0x5f
        /*0026*/ 	.short	0x0101


	//----- nvinfo : EIATTR_INT_WARP_WIDE_INSTR_OFFSETS
	.align		4
        /*0028*/ 	.byte	0x04, 0x31
        /*002a*/ 	.short	(.L_1387 - .L_1386)


	//   ....[0]....
.L_1386:
        /*002c*/ 	.word	0x00001ac0


	//   ....[1]....
        /*0030*/ 	.word	0x00001b00


	//   ....[2]....
        /*0034*/ 	.word	0x00001b80


	//   ....[3]....
        /*0038*/ 	.word	0x00001b90


	//   ....[4]....
        /*003c*/ 	.word	0x00001d40


	//   ....[5]....
        /*0040*/ 	.word	0x00001d90


	//   ....[6]....
        /*0044*/ 	.word	0x00001db0


	//   ....[7]....
        /*0048*/ 	.word	0x00001de0


	//   ....[8]....
        /*004c*/ 	.word	0x00002100


	//   ....[9]....
        /*0050*/ 	.word	0x00002130


	//   ....[10]....
        /*0054*/ 	.word	0x00002150


	//   ....[11]....
        /*0058*/ 	.word	0x00002180


	//   ....[12]....
        /*005c*/ 	.word	0x000023d0


	//   ....[13]....
        /*0060*/ 	.word	0x000023f0


	//----- nvinfo : EIATTR_COOP_GROUP_MASK_REGIDS
	.align		4
.L_1387:
        /*0064*/ 	.byte	0x04, 0x29
        /*0066*/ 	.short	(.L_1389 - .L_1388)


	//   ....[0]....
.L_1388:
        /*0068*/ 	.word	0xffffffff


	//   ....[1]....
        /*006c*/ 	.word	0xffffffff


	//   ....[2]....
        /*0070*/ 	.word	0xffffffff


	//   ....[3]....
        /*0074*/ 	.word	0xffffffff


	//   ....[4]....
        /*0078*/ 	.word	0xffffffff


	//   ....[5]....
        /*007c*/ 	.word	0xffffffff


	//   ....[6]....
        /*0080*/ 	.word	0xffffffff


	//   ....[7]....
        /*0084*/ 	.word	0xffffffff


	//   ....[8]....
        /*0088*/ 	.word	0xffffffff


	//   ....[9]....
        /*008c*/ 	.word	0xffffffff


	//----- nvinfo : EIATTR_COOP_GROUP_INSTR_OFFSETS
	.align		4
.L_1389:
        /*0090*/ 	.byte	0x04, 0x28
        /*0092*/ 	.short	(.L_1391 - .L_1390)


	//   ....[0]....
.L_1390:
        /*0094*/ 	.word	0x00001110


	//   ....[1]....
        /*0098*/ 	.word	0x00001120


	//   ....[2]....
        /*009c*/ 	.word	0x00001150


	//   ....[3]....
        /*00a0*/ 	.word	0x00001160


	//   ....[4]....
        /*00a4*/ 	.word	0x000011a0


	//   ....[5]....
        /*00a8*/ 	.word	0x000011b0


	//   ....[6]....
        /*00ac*/ 	.word	0x000011f0


	//   ....[7]....
        /*00b0*/ 	.word	0x00001200


	//   ....[8]....
        /*00b4*/ 	.word	0x00001290


	//   ....[9]....
        /*00b8*/ 	.word	0x000012a0


	//----- nvinfo : EIATTR_VRC_CTA_INIT_COUNT
	.align		4
.L_1391:
        /*00bc*/ 	.byte	0x02, 0x4a
	.zero		1
	.zero		1


	//----- nvinfo : EIATTR_EXIT_INSTR_OFFSETS
	.align		4
        /*00c0*/ 	.byte	0x04, 0x1c
        /*00c2*/ 	.short	(.L_1393 - .L_1392)


	//   ....[0]....
.L_1392:
        /*00c4*/ 	.word	0x00000070


	//   ....[1]....
        /*00c8*/ 	.word	0x000045a0


	//----- nvinfo : EIATTR_MAX_THREADS
	.align		4
.L_1393:
        /*00cc*/ 	.byte	0x04, 0x05
        /*00ce*/ 	.short	(.L_1395 - .L_1394)
.L_1394:
        /*00d0*/ 	.word	0x00000280
        /*00d4*/ 	.word	0x00000001
        /*00d8*/ 	.word	0x00000001


	//----- nvinfo : EIATTR_CRS_STACK_SIZE
	.align		4
.L_1395:
        /*00dc*/ 	.byte	0x04, 0x1e
        /*00de*/ 	.short	(.L_1397 - .L_1396)
.L_1396:
        /*00e0*/ 	.word	0x00000000


	//----- nvinfo : EIATTR_CBANK_PARAM_SIZE
	.align		4
.L_1397:
        /*00e4*/ 	.byte	0x03, 0x19
        /*00e6*/ 	.short	0x00a0


	//----- nvinfo : EIATTR_PARAM_CBANK
	.align		4
        /*00e8*/ 	.byte	0x04, 0x0a
        /*00ea*/ 	.short	(.L_1399 - .L_1398)
	.align		4
.L_1398:
        /*00ec*/ 	.word	index@(.nv.constant0._Z35group_norm_nhwc_fwd_one_pass_kernelI11Bf16IOFp16WLi128ELi80ELi640EEv26Group_norm_nhwc_fwd_params)
        /*00f0*/ 	.short	0x0380
        /*00f2*/ 	.short	0x00a0


	//----- nvinfo : EIATTR_SW_WAR
	.align		4
.L_1399:
        /*00f4*/ 	.byte	0x04, 0x36
        /*00f6*/ 	.short	(.L_1401 - .L_1400)
.L_1400:
        /*00f8*/ 	.word	0x00000008
.L_1401:


//--------------------- .nv.info._Z35group_norm_nhwc_fwd_one_pass_kernelI11Bf16IOFp16WLi256ELi80ELi640EEv26Group_norm_nhwc_fwd_params --------------------------
	.section	.nv.info._Z35group_norm_nhwc_fwd_one_pass_kernelI11Bf16IOFp16WLi256ELi80ELi640EEv26Group_norm_nhwc_fwd_params,"",@"SHT_CUDA_INFO"
	.sectionflags	@""
	.align	4


	//----- nvinfo : EIATTR_CUDA_API_VERSION
	.align		4
        /*0000*/ 	.byte	0x04, 0x37
        /*0002*/ 	.short	(.L_1403 - .L_1402)
.L_1402:
        /*0004*/ 	.word	0x00000082


	//----- nvinfo : EIATTR_KPARAM_INFO
	.align		4
.L_1403:
        /*0008*/ 	.byte	0x04, 0x17
        /*000a*/ 	.short	(.L_1405 - .L_1404)
.L_1404:
        /*000c*/ 	.word	0x00000000
        /*0010*/ 	.short	0x0000
        /*0012*/ 	.short	0x0000
        /*0014*/ 	.byte	0x00, 0xf0, 0x81, 0x02


	//----- nvinfo : EIATTR_SPARSE_MMA_MASK
	.align		4
.L_1405:
        /*0018*/ 	.byte	0x03, 0x50
        /*001a*/ 	.short	0x0000


	//----- nvinfo : EIATTR_MAXREG_COUNT
	.align		4
        /*001c*/ 	.byte	0x03, 0x1b
        /*001e*/ 	.short	0x0060


	//----- nvinfo : EIATTR_NUM_BARRIERS
	.align		4
        /*0020*/ 	.byte	0x02, 0x4c
        /*0022*/ 	.byte	0x01
	.zero		1


	//----- nvinfo : EIATTR_MERCURY_ISA_VERSION
	.align		4
        /*0024*/ 	.byte	0x03, 0x5f
        /*0026*/ 	.short	0x0101


	//----- nvinfo : EIATTR_COOP_GROUP_MASK_REGIDS
	.align		4
        /*0028*/ 	.byte	0x04, 0x29
        /*002a*/ 	.short	(.L_1407 - .L_1406)


	//   ....[0]....
.L_1406:
        /*002c*/ 	.word	0xffffffff


	//   ....[1]....
        /*0030*/ 	.word	0xffffffff


	//   ....[2]....
        /*0034*/ 	.word	0xffffffff


	//   ....[3]....
        /*0038*/ 	.word	0xffffffff


	//   ....[4]....
        /*003c*/ 	.word	0xffffffff


	//   ....[5]....
        /*0040*/ 	.word	0xffffffff


	//   ....[6]....
        /*0044*/ 	.word	0xffffffff


	//   ....[7]....
        /*0048*/ 	.word	0xffffffff


	//   ....[8]....
        /*004c*/ 	.word	0xffffffff


	//   ....[9]....
        /*0050*/ 	.word	0xffffffff


	//----- nvinfo : EIATTR_COOP_GROUP_INSTR_OFFSETS
	.align		4
.L_1407:
        /*0054*/ 	.byte	0x04, 0x28
        /*0056*/ 	.short	(.L_1409 - .L_1408)


	//   ....[0]....
.L_1408:
        /*0058*/ 	.word	0x00001c20


	//   ....[1]....
        /*005c*/ 	.word	0x00001c30


	//   ....[2]....
        /*0060*/ 	.word	0x00001c70


	//   ....[3]....
        /*0064*/ 	.word	0x00001c80


	//   ....[4]....
        /*0068*/ 	.word	0x00001cc0


	//   ....[5]....
        /*006c*/ 	.word	0x00001cd0


	//   ....[6]....
        /*0070*/ 	.word	0x00001d10


	//   ....[7]....
        /*0074*/ 	.word	0x00001d20


	//   ....[8]....
        /*0078*/ 	.word	0x00001db0


	//   ....[9]....
        /*007c*/ 	.word	0x00001dc0


	//----- nvinfo : EIATTR_VRC_CTA_INIT_COUNT
	.align		4
.L_1409:
        /*0080*/ 	.byte	0x02, 0x4a
	.zero		1
	.zero		1


	//----- nvinfo : EIATTR_EXIT_INSTR_OFFSETS
	.align		4
        /*0084*/ 	.byte	0x04, 0x1c
        /*0086*/ 	.short	(.L_1411 - .L_1410)


	//   ....[0]....
.L_1410:
        /*0088*/ 	.word	0x00000060


	//   ....[1]....
        /*008c*/ 	.word	0x00006950


	//----- nvinfo : EIATTR_MAX_THREADS
	.align		4
.L_1411:
        /*0090*/ 	.byte	0x04, 0x05
        /*0092*/ 	.short	(.L_1413 - .L_1412)
.L_1412:
        /*0094*/ 	.word	0x00000280
        /*0098*/ 	.word	0x00000001
        /*009c*/ 	.word	0x00000001


	//----- nvinfo : EIATTR_CRS_STACK_SIZE
	.align		4
.L_1413:
        /*00a0*/ 	.byte	0x04, 0x1e
        /*00a2*/ 	.short	(.L_1415 - .L_1414)
.L_1414:
        /*00a4*/ 	.word	0x00000000


	//----- nvinfo : EIATTR_CBANK_PARAM_SIZE
	.align		4
.L_1415:
        /*00a8*/ 	.byte	0x03, 0x19
        /*00aa*/ 	.short	0x00a0


	//----- nvinfo : EIATTR_PARAM_CBANK
	.align		4
        /*00ac*/ 	.byte	0x04, 0x0a
        /*00ae*/ 	.short	(.L_1417 - .L_1416)
	.align		4
.L_1416:
        /*00b0*/ 	.word	index@(.nv.constant0._Z35group_norm_nhwc_fwd_one_pass_kernelI11Bf16IOFp16WLi256ELi80ELi640EEv26Group_norm_nhwc_fwd_params)
        /*00b4*/ 	.short	0x0380
        /*00b6*/ 	.short	0x00a0


	//----- nvinfo : EIATTR_SW_WAR
	.align		4
.L_1417:
        /*00b8*/ 	.byte	0x04, 0x36
        /*00ba*/ 	.short	(.L_1419 - .L_1418)
.L_1418:
        /*00bc*/ 	.word	0x00000008
.L_1419:


//--------------------- .nv.info._Z35group_norm_nhwc_fwd_one_pass_kernelI11Bf16IOFp16WLi512ELi80ELi640EEv26Group_norm_nhwc_fwd_params --------------------------
	.section	.nv.info._Z35group_norm_nhwc_fwd_one_pass_kernelI11Bf16IOFp16WLi512ELi80ELi640EEv26Group_norm_nhwc_fwd_params,"",@"SHT_CUDA_INFO"
	.sectionflags	@""
	.align	4


	//----- nvinfo : EIATTR_CUDA_API_VERSION
	.align		4
        /*0000*/ 	.byte	0x04, 0x37
        /*0002*/ 	.short	(.L_1421 - .L_1420)
.L_1420:
        /*0004*/ 	.word	0x00000082


	//----- nvinfo : EIATTR_KPARAM_INFO
	.align		4
.L_1421:
        /*0008*/ 	.byte	0x04, 0x17
        /*000a*/ 	.short	(.L_1423 - .L_1422)
.L_1422:
        /*000c*/ 	.word	0x00000000
        /*0010*/ 	.short	0x0000
        /*0012*/ 	.short	0x0000
        /*0014*/ 	.byte	0x00, 0xf0, 0x81, 0x02


	//----- nvinfo : EIATTR_SPARSE_MMA_MASK
	.align		4
.L_1423:
        /*0018*/ 	.byte	0x03, 0x50
        /*001a*/ 	.short	0x0000


	//----- nvinfo : EIATTR_MAXREG_COUNT
	.align		4
        /*001c*/ 	.byte	0x03, 0x1b
        /*001e*/ 	.short	0x0060


	//----- nvinfo : EIATTR_NUM_BARRIERS
	.align		4
        /*0020*/ 	.byte	0x02, 0x4c
        /*0022*/ 	.byte	0x01
	.zero		1


	//----- nvinfo : EIATTR_MERCURY_ISA_VERSION
	.align		4
        /*0024*/ 	.byte	0x03, 0x5f
        /*0026*/ 	.short	0x0101


	//----- nvinfo : EIATTR_COOP_GROUP_MASK_REGIDS
	.align		4
        /*0028*/ 	.byte	0x04, 0x29
        /*002a*/ 	.short	(.L_1425 - .L_1424)


	//   ....[0]....
.L_1424:
        /*002c*/ 	.word	0xffffffff


	//   ....[1]....
        /*0030*/ 	.word	0xffffffff


	//   ....[2]....
        /*0034*/ 	.word	0xffffffff


	//   ....[3]....
        /*0038*/ 	.word	0xffffffff


	//   ....[4]....
        /*003c*/ 	.word	0xffffffff


	//   ....[5]....
        /*0040*/ 	.word	0xffffffff


	//   ....[6]....
        /*0044*/ 	.word	0xffffffff


	//   ....[7]....
        /*0048*/ 	.word	0xffffffff


	//   ....[8]....
        /*004c*/ 	.word	0xffffffff


	//   ....[9]....
        /*0050*/ 	.word	0xffffffff


	//----- nvinfo : EIATTR_COOP_GROUP_INSTR_OFFSETS
	.align		4
.L_1425:
        /*0054*/ 	.byte	0x04, 0x28
        /*0056*/ 	.short	(.L_1427 - .L_1426)


	//   ....[0]....
.L_1426:
        /*0058*/ 	.word	0x00003490


	//   ....[1]....
        /*005c*/ 	.word	0x000034a0


	//   ....[2]....
        /*0060*/ 	.word	0x000034e0


	//   ....[3]....
        /*0064*/ 	.word	0x000034f0


	//   ....[4]....
        /*0068*/ 	.word	0x00003530


	//   ....[5]....
        /*006c*/ 	.word	0x00003540


	//   ....[6]....
        /*0070*/ 	.word	0x00003590


	//   ....[7]....
        /*0074*/ 	.word	0x000035a0


	//   ....[8]....
        /*0078*/ 	.word	0x00003630


	//   ....[9]....
        /*007c*/ 	.word	0x00003640


	//----- nvinfo : EIATTR_VRC_CTA_INIT_COUNT
	.align		4
.L_1427:
        /*0080*/ 	.byte	0x02, 0x4a
	.zero		1
	.zero		1


	//----- nvinfo : EIATTR_EXIT_INSTR_OFFSETS
	.align		4
        /*0084*/ 	.byte	0x04, 0x1c
        /*0086*/ 	.short	(.L_1429 - .L_1428)


	//   ....[0]....
.L_1428:
        /*0088*/ 	.word	0x00000060


	//   ....[1]....
        /*008c*/ 	.word	0x0000cba0


	//----- nvinfo : EIATTR_MAX_THREADS
	.align		4
.L_1429:
        /*0090*/ 	.byte	0x04, 0x05
        /*0092*/ 	.short	(.L_1431 - .L_1430)
.L_1430:
        /*0094*/ 	.word	0x00000280
        /*0098*/ 	.word	0x00000001
        /*009c*/ 	.word	0x00000001


	//----- nvinfo : EIATTR_CRS_STACK_SIZE
	.align		4
.L_1431:
        /*00a0*/ 	.byte	0x04, 0x1e
        /*00a2*/ 	.short	(.L_1433 - .L_1432)
.L_1432:
        /*00a4*/ 	.word	0x00000000


	//----- nvinfo : EIATTR_CBANK_PARAM_SIZE
	.align		4
.L_1433:
        /*00a8*/ 	.byte	0x03, 0x19
        /*00aa*/ 	.short	0x00a0


	//----- nvinfo : EIATTR_PARAM_CBANK
	.align		4
        /*00ac*/ 	.byte	0x04, 0x0a
        /*00ae*/ 	.short	(.L_1435 - .L_1434)
	.align		4
.L_1434:
        /*00b0*/ 	.word	index@(.nv.constant0._Z35group_norm_nhwc_fwd_one_pass_kernelI11Bf16IOFp16WLi512ELi80ELi640EEv26Group_norm_nhwc_fwd_params)
        /*00b4*/ 	.short	0x0380
        /*00b6*/ 	.short	0x00a0


	//----- nvinfo : EIATTR_SW_WAR
	.align		4
.L_1435:
        /*00b8*/ 	.byte	0x04, 0x36
        /*00ba*/ 	.short	(.L_1437 - .L_1436)
.L_1436:
        /*00bc*/ 	.word	0x00000008
.L_1437:


//--------------------- .nv.info._Z35group_norm_nhwc_fwd_one_pass_kernelI11Fp16IOFp32WLi64ELi80ELi640EEv26Group_norm_nhwc_fwd_params --------------------------
	.section	.nv.info._Z35group_norm_nhwc_fwd_one_pass_kernelI11Fp16IOFp32WLi64ELi80ELi640EEv26Group_norm_nhwc_fwd_params,"",@"SHT_CUDA_INFO"
	.sectionflags	@""
	.align	4


	//----- nvinfo : EIATTR_CUDA_API_VERSION
	.align		4
        /*0000*/ 	.byte	0x04, 0x37
        /*0002*/ 	.short	(.L_1439 - .L_1438)
.L_1438:
        /*0004*/ 	.word	0x00000082


	//----- nvinfo : EIATTR_KPARAM_INFO
	.align		4
.L_1439:
        /*0008*/ 	.byte	0x04, 0x17
        /*000a*/ 	.short	(.L_1441 - .L_1440)
.L_1440:
        /*000c*/ 	.word	0x00000000
        /*0010*/ 	.short	0x0000
        /*0012*/ 	.short	0x0000
        /*0014*/ 	.byte	0x00, 0xf0, 0x81, 0x02


	//----- nvinfo : EIATTR_SPARSE_MMA_MASK
	.align		4
.L_1441:
        /*0018*/ 	.byte	0x03, 0x50
        /*001a*/ 	.short	0x0000


	//----- nvinfo : EIATTR_MAXREG_COUNT
	.align		4
        /*001c*/ 	.byte	0x03, 0x1b
        /*001e*/ 	.short	0x0060


	//----- nvinfo : EIATTR_NUM_BARRIERS
	.align		4
        /*0020*/ 	.byte	0x02, 0x4c
        /*0022*/ 	.byte	0x01
	.zero		1


	//----- nvinfo : EIATTR_MERCURY_ISA_VERSION
	.align		4
        /*0024*/ 	.byte	0x03, 0x5f
        /*0026*/ 	.short	0x0101


	//----- nvinfo : EIATTR_INT_WARP_WIDE_INSTR_OFFSETS
	.align		4
        /*0028*/ 	.byte	0x04, 0x31
        /*002a*/ 	.short	(.L_1443 - .L_1442)


	//   ....[0]....
.L_1442:
        /*002c*/ 	.word	0x00001430


	//   ....[1]....
        /*0030*/ 	.word	0x00001450


	//   ....[2]....
        /*0034*/ 	.word	0x00001530


	//   ....[3]....
        /*0038*/ 	.word	0x00001580


	//   ....[4]....
        /*003c*/ 	.word	0x00001660


	//   ....[5]....
        /*0040*/ 	.word	0x000016e0


	//   ....[6]....
        /*0044*/ 	.word	0x000017b0


	//   ....[7]....
        /*0048*/ 	.word	0x000017d0


	//   ....[8]....
        /*004c*/ 	.word	0x00001a20


	//   ....[9]....
        /*0050*/ 	.word	0x00001b10


	//   ....[10]....
        /*0054*/ 	.word	0x00001b30


	//   ....[11]....
        /*0058*/ 	.word	0x00001b60


	//   ....[12]....
        /*005c*/ 	.word	0x00001d70


	//   ....[13]....
        /*0060*/ 	.word	0x00001d90


	//----- nvinfo : EIATTR_COOP_GROUP_MASK_REGIDS
	.align		4
.L_1443:
        /*0064*/ 	.byte	0x04, 0x29
        /*0066*/ 	.short	(.L_1445 - .L_1444)


	//   ....[0]....
.L_1444:
        /*0068*/ 	.word	0xffffffff


	//   ....[1]....
        /*006c*/ 	.word	0xffffffff


	//   ....[2]....
        /*0070*/ 	.word	0xffffffff


	//   ....[3]....
        /*0074*/ 	.word	0xffffffff


	//   ....[4]....
        /*0078*/ 	.word	0xffffffff


	//   ....[5]....
        /*007c*/ 	.word	0xffffffff


	//   ....[6]....
        /*0080*/ 	.word	0xffffffff


	//   ....[7]....
        /*0084*/ 	.word	0xffffffff


	//   ....[8]....
        /*0088*/ 	.word	0xffffffff


	//   ....[9]....
        /*008c*/ 	.word	0xffffffff


	//----- nvinfo : EIATTR_COOP_GROUP_INSTR_OFFSETS
	.align		4
.L_1445:
        /*0090*/ 	.byte	0x04, 0x28
        /*0092*/ 	.short	(.L_1447 - .L_1446)


	//   ....[0]....
.L_1446:
        /*0094*/ 	.word	0x00000b40


	//   ....[1]....
        /*0098*/ 	.word	0x00000b50


	//   ....[2]....
        /*009c*/ 	.word	0x00000b80


	//   ....[3]....
        /*00a0*/ 	.word	0x00000ba0


	//   ....[4]....
        /*00a4*/ 	.word	0x00000bd0


	//   ....[5]....
        /*00a8*/ 	.word	0x00000bf0


	//   ....[6]....
        /*00ac*/ 	.word	0x00000c20


	//   ....[7]....
        /*00b0*/ 	.word	0x00000c40


	//   ....[8]....
        /*00b4*/ 	.word	0x00000c90


	//   ....[9]....
        /*00b8*/ 	.word	0x00000ca0


	//----- nvinfo : EIATTR_VRC_CTA_INIT_COUNT
	.align		4
.L_1447:
        /*00bc*/ 	.byte	0x02, 0x4a
	.zero		1
	.zero		1


	//----- nvinfo : EIATTR_EXIT_INSTR_OFFSETS
	.align		4
        /*00c0*/ 	.byte	0x04, 0x1c
        /*00c2*/ 	.short	(.L_1449 - .L_1448)


	//   ....[0]....
.L_1448:
        /*00c4*/ 	.word	0x00000070


	//   ....[1]....
        /*00c8*/ 	.word	0x00003070


	//----- nvinfo : EIATTR_MAX_THREADS
	.align		4
.L_1449:
        /*00cc*/ 	.byte	0x04, 0x05
        /*00ce*/ 	.short	(.L_1451 - .L_1450)
.L_1450:
        /*00d0*/ 	.word	0x00000280
        /*00d4*/ 	.word	0x00000001
        /*00d8*/ 	.word	0x00000001


	//----- nvinfo : EIATTR_CRS_STACK_SIZE
	.align		4
.L_1451:
        /*00dc*/ 	.byte	0x04, 0x1e
        /*00de*/ 	.short	(.L_1453 - .L_1452)
.L_1452:
        /*00e0*/ 	.word	0x00000000


	//----- nvinfo : EIATTR_CBANK_PARAM_SIZE
	.align		4
.L_1453:
        /*00e4*/ 	.byte	0x03, 0x19
        /*00e6*/ 	.short	0x00a0


	//----- nvinfo : EIATTR_PARAM_CBANK
	.align		4
        /*00e8*/ 	.byte	0x04, 0x0a
        /*00ea*/ 	.short	(.L_1455 - .L_1454)
	.align		4
.L_1454:
        /*00ec*/ 	.word	index@(.nv.constant0._Z35group_norm_nhwc_fwd_one_pass_kernelI11Fp16IOFp32WLi64ELi80ELi640EEv26Group_norm_nhwc_fwd_params)
        /*00f0*/ 	.short	0x0380
        /*00f2*/ 	.short	0x00a0


	//----- nvinfo : EIATTR_SW_WAR
	.align		4
.L_1455:
        /*00f4*/ 	.byte	0x04, 0x36
        /*00f6*/ 	.short	(.L_1457 - .L_1456)
.L_1456:
        /*00f8*/ 	.word	0x00000008
.L_1457:


//--------------------- .nv.info._Z35group_norm_nhwc_fwd_one_pass_kernelI11Fp16IOFp32WLi128ELi80ELi640EEv26Group_norm_nhwc_fwd_params --------------------------
	.section	.nv.info._Z35group_norm_nhwc_fwd_one_pass_kernelI11Fp16IOFp32WLi128ELi80ELi640EEv26Group_norm_nhwc_fwd_params,"",@"SHT_CUDA_INFO"
	.sectionflags	@""
	.align	4


	//----- nvinfo : EIATTR_CUDA_API_VERSION
	.align		4
        /*0000*/ 	.byte	0x04, 0x37
        /*0002*/ 	.short	(.L_1459 - .L_1458)
.L_1458:
        /*0004*/ 	.word	0x00000082


	//----- nvinfo : EIATTR_KPARAM_INFO
	.align		4
.L_1459:
        /*0008*/ 	.byte	0x04, 0x17
        /*000a*/ 	.short	(.L_1461 - .L_1460)
.L_1460:
        /*000c*/ 	.word	0x00000000
        /*0010*/ 	.short	0x0000
        /*0012*/ 	.short	0x0000
        /*0014*/ 	.byte	0x00, 0xf0, 0x81, 0x02


	//----- nvinfo : EIATTR_SPARSE_MMA_MASK
	.align		4
.L_1461:
        /*0018*/ 	.byte	0x03, 0x50
        /*001a*/ 	.short	0x0000


	//----- nvinfo : EIATTR_MAXREG_COUNT
	.align		4
        /*001c*/ 	.byte	0x03, 0x1b
        /*001e*/ 	.short	0x0060


	//----- nvinfo : EIATTR_NUM_BARRIERS
	.align		4
        /*0020*/ 	.byte	0x02, 0x4c
        /*0022*/ 	.byte	0x01
	.zero		1


	//----- nvinfo : EIATTR_MERCURY_ISA_VERSION
	.align		4
        /*0024*/ 	.byte	0x03, 0x5f
        /*0026*/ 	.short	0x0101


	//----- nvinfo : EIATTR_INT_WARP_WIDE_INSTR_OFFSETS
	.align		4
        /*0028*/ 	.byte	0x04, 0x31
        /*002a*/ 	.short	(.L_1463 - .L_1462)


	//   ....[0]....
.L_1462:
        /*002c*/ 	.word	0x00001a40


	//   ....[1]....
        /*0030*/ 	.word	0x00001a80


	//   ....[2]....
        /*0034*/ 	.word	0x00001b00


	//   ....[3]....
        /*0038*/ 	.word	0x00001b10


	//   ....[4]....
        /*003c*/ 	.word	0x00001cb0


	//   ....[5]....
        /*0040*/ 	.word	0x00001d10


	//   ....[6]....
        /*0044*/ 	.word	0x00001d30


	//   ....[7]....
        /*0048*/ 	.word	0x00001d60


	//   ....[8]....
        /*004c*/ 	.word	0x00002080


	//   ....[9]....
        /*0050*/ 	.word	0x000020b0


	//   ....[10]....
        /*0054*/ 	.word	0x000020d0


	//   ....[11]....
        /*0058*/ 	.word	0x00002100


	//   ....[12]....
        /*005c*/ 	.word	0x00002350


	//   ....[13]....
        /*0060*/ 	.word	0x00002370


	//----- nvinfo : EIATTR_COOP_GROUP_MASK_REGIDS
	.align		4
.L_1463:
        /*0064*/ 	.byte	0x04, 0x29
        /*0066*/ 	.short	(.L_1465 - .L_1464)


	//   ....[0]....
.L_1464:
        /*0068*/ 	.word	0xffffffff


	//   ....[1]....
        /*006c*/ 	.word	0xffffffff


	//   ....[2]....
        /*0070*/ 	.word	0xffffffff


	//   ....[3]....
        /*0074*/ 	.word	0xffffffff


	//   ....[4]....
        /*0078*/ 	.word	0xffffffff


	//   ....[5]....
        /*007c*/ 	.word	0xffffffff


	//   ....[6]....
        /*0080*/ 	.word	0xffffffff


	//   ....[7]....
        /*0084*/ 	.word	0xffffffff


	//   ....[8]....
        /*0088*/ 	.word	0xffffffff


	//   ....[9]....
        /*008c*/ 	.word	0xffffffff


	//----- nvinfo : EIATTR_COOP_GROUP_INSTR_OFFSETS
	.align		4
.L_1465:
        /*0090*/ 	.byte	0x04, 0x28
        /*0092*/ 	.short	(.L_1467 - .L_1466)


	//   ....[0]....
.L_1466:
        /*0094*/ 	.word	0x00001090


	//   ....[1]....
        /*0098*/ 	.word	0x000010a0


	//   ....[2]....
        /*009c*/ 	.word	0x000010d0


	//   ....[3]....
        /*00a0*/ 	.word	0x000010e0


	//   ....[4]....
        /*00a4*/ 	.word	0x00001120


	//   ....[5]....
        /*00a8*/ 	.word	0x00001130


	//   ....[6]....
        /*00ac*/ 	.word	0x00001170


	//   ....[7]....
        /*00b0*/ 	.word	0x00001180


	//   ....[8]....
        /*00b4*/ 	.word	0x00001210


	//   ....[9]....
        /*00b8*/ 	.word	0x00001220


	//----- nvinfo : EIATTR_VRC_CTA_INIT_COUNT
	.align		4
.L_1467:
        /*00bc*/ 	.byte	0x02, 0x4a
	.zero		1
	.zero		1


	//----- nvinfo : EIATTR_EXIT_INSTR_OFFSETS
	.align		4
        /*00c0*/ 	.byte	0x04, 0x1c
        /*00c2*/ 	.short	(.L_1469 - .L_1468)


	//   ....[0]....
.L_1468:
        /*00c4*/ 	.word	0x00000070


	//   ....[1]....
        /*00c8*/ 	.word	0x000044c0


	//----- nvinfo : EIATTR_MAX_THREADS
	.align		4
.L_1469:
        /*00cc*/ 	.byte	0x04, 0x05
        /*00ce*/ 	.short	(.L_1471 - .L_1470)
.L_1470:
        /*00d0*/ 	.word	0x00000280
        /*00d4*/ 	.word	0x00000001
        /*00d8*/ 	.word	0x00000001


	//----- nvinfo : EIATTR_CRS_STACK_SIZE
	.align		4
.L_1471:
        /*00dc*/ 	.byte	0x04, 0x1e
        /*00de*/ 	.short	(.L_1473 - .L_1472)
.L_1472:
        /*00e0*/ 	.word	0x00000000


	//----- nvinfo : EIATTR_CBANK_PARAM_SIZE
	.align		4
.L_1473:
        /*00e4*/ 	.byte	0x03, 0x19
        /*00e6*/ 	.short	0x00a0


	//----- nvinfo : EIATTR_PARAM_CBANK
	.align		4
        /*00e8*/ 	.byte	0x04, 0x0a
        /*00ea*/ 	.short	(.L_1475 - .L_1474)
	.align		4
.L_1474:
        /*00ec*/ 	.word	index@(.nv.constant0._Z35group_norm_nhwc_fwd_one_pass_kernelI11Fp16IOFp32WLi128ELi80ELi640EEv26Group_norm_nhwc_fwd_params)
        /*00f0*/ 	.short	0x0380
        /*00f2*/ 	.short	0x00a0


	//----- nvinfo : EIATTR_SW_WAR
	.align		4
.L_1475:
        /*00f4*/ 	.byte	0x04, 0x36
        /*00f6*/ 	.short	(.L_1477 - .L_1476)
.L_1476:
        /*00f8*/ 	.word	0x00000008
.L_1477:


//--------------------- .nv.info._Z35group_norm_nhwc_fwd_one_pass_kernelI11Fp16IOFp32WLi256ELi80ELi640EEv26Group_norm_nhwc_fwd_params --------------------------
	.section	.nv.info._Z35group_norm_nhwc_fwd_one_pass_kernelI11Fp16IOFp32WLi256ELi80ELi640EEv26Group_norm_nhwc_fwd_params,"",@"SHT_CUDA_INFO"
	.sectionflags	@""
	.align	4


	//----- nvinfo : EIATTR_CUDA_API_VERSION
	.align		4
        /*0000*/ 	.byte	0x04, 0x37
        /*0002*/ 	.short	(.L_1479 - .L_1478)
.L_1478:
        /*0004*/ 	.word	0x00000082


	//----- nvinfo : EIATTR_KPARAM_INFO
	.align		4
.L_1479:
        /*0008*/ 	.byte	0x04, 0x17
        /*000a*/ 	.short	(.L_1481 - .L_1480)
.L_1480:
        /*000c*/ 	.word	0x00000000
        /*0010*/ 	.short	0x0000
        /*0012*/ 	.short	0x0000
        /*0014*/ 	.byte	0x00, 0xf0, 0x81, 0x02


	//----- nvinfo : EIATTR_SPARSE_MMA_MASK
	.align		4
.L_1481:
        /*0018*/ 	.byte	0x03, 0x50
        /*001a*/ 	.short	0x0000


	//----- nvinfo : EIATTR_MAXREG_COUNT
	.align		4
        /*001c*/ 	.byte	0x03, 0x1b
        /*001e*/ 	.short	0x0060


	//----- nvinfo : EIATTR_NUM_BARRIERS
	.align		4
        /*0020*/ 	.byte	0x02, 0x4c
        /*0022*/ 	.byte	0x01
	.zero		1


	//----- nvinfo : EIATTR_MERCURY_ISA_VERSION
	.align		4
        /*0024*/ 	.byte	0x03, 0x5f
        /*0026*/ 	.short	0x0101


	//----- nvinfo : EIATTR_COOP_GROUP_MASK_REGIDS
	.align		4
        /*0028*/ 	.byte	0x04, 0x29
        /*002a*/ 	.short	(.L_1483 - .L_1482)


	//   ....[0]....
.L_1482:
        /*002c*/ 	.word	0xffffffff


	//   ....[1]....
        /*0030*/ 	.word	0xffffffff


	//   ....[2]....
        /*0034*/ 	.word	0xffffffff


	//   ....[3]....
        /*0038*/ 	.word	0xffffffff


	//   ....[4]....
        /*003c*/ 	.word	0xffffffff


	//   ....[5]....
        /*0040*/ 	.word	0xffffffff


	//   ....[6]....
        /*0044*/ 	.word	0xffffffff


	//   ....[7]....
        /*0048*/ 	.word	0xffffffff


	//   ....[8]....
        /*004c*/ 	.word	0xffffffff


	//   ....[9]....
        /*0050*/ 	.word	0xffffffff


	//----- nvinfo : EIATTR_COOP_GROUP_INSTR_OFFSETS
	.align		4
.L_1483:
        /*0054*/ 	.byte	0x04, 0x28
        /*0056*/ 	.short	(.L_1485 - .L_1484)


	//   ....[0]....
.L_1484:
        /*0058*/ 	.word	0x00001b40


	//   ....[1]....
        /*005c*/ 	.word	0x00001b50


	//   ....[2]....
        /*0060*/ 	.word	0x00001b80


	//   ....[3]....
        /*0064*/ 	.word	0x00001b90


	//   ....[4]....
        /*0068*/ 	.word	0x00001bd0


	//   ....[5]....
        /*006c*/ 	.word	0x00001be0


	//   ....[6]....
        /*0070*/ 	.word	0x00001c20


	//   ....[7]....
        /*0074*/ 	.word	0x00001c30


	//   ....[8]....
        /*0078*/ 	.word	0x00001cc0


	//   ....[9]....
        /*007c*/ 	.word	0x00001cd0


	//----- nvinfo : EIATTR_VRC_CTA_INIT_COUNT
	.align		4
.L_1485:
        /*0080*/ 	.byte	0x02, 0x4a
	.zero		1
	.zero		1


	//----- nvinfo : EIATTR_EXIT_INSTR_OFFSETS
	.align		4
        /*0084*/ 	.byte	0x04, 0x1c
        /*0086*/ 	.short	(.L_1487 - .L_1486)


	//   ....[0]....
.L_1486:
        /*0088*/ 	.word	0x00000060


	//   ....[1]....
        /*008c*/ 	.word	0x00006800


	//----- nvinfo : EIATTR_MAX_THREADS
	.align		4
.L_1487:
        /*0090*/ 	.byte	0x04, 0x05
        /*0092*/ 	.short	(.L_1489 - .L_1488)
.L_1488:
        /*0094*/ 	.word	0x00000280
        /*0098*/ 	.word	0x00000001
        /*009c*/ 	.word	0x00000001


	//----- nvinfo : EIATTR_CRS_STACK_SIZE
	.align		4
.L_1489:
        /*00a0*/ 	.byte	0x04, 0x1e
        /*00a2*/ 	.short	(.L_1491 - .L_1490)
.L_1490:
        /*00a4*/ 	.word	0x00000000


	//----- nvinfo : EIATTR_CBANK_PARAM_SIZE
	.align		4
.L_1491:
        /*00a8*/ 	.byte	0x03, 0x19
        /*00aa*/ 	.short	0x00a0


	//----- nvinfo : EIATTR_PARAM_CBANK
	.align		4
        /*00ac*/ 	.byte	0x04, 0x0a
        /*00ae*/ 	.short	(.L_1493 - .L_1492)
	.align		4
.L_1492:
        /*00b0*/ 	.word	index@(.nv.constant0._Z35group_norm_nhwc_fwd_one_pass_kernelI11Fp16IOFp32WLi256ELi80ELi640EEv26Group_norm_nhwc_fwd_params)
        /*00b4*/ 	.short	0x0380
        /*00b6*/ 	.short	0x00a0


	//----- nvinfo : EIATTR_SW_WAR
	.align		4
.L_1493:
        /*00b8*/ 	.byte	0x04, 0x36
        /*00ba*/ 	.short	(.L_1495 - .L_1494)
.L_1494:
        /*00bc*/ 	.word	0x00000008
.L_1495:


//--------------------- .nv.info._Z35group_norm_nhwc_fwd_one_pass_kernelI11Fp16IOFp32WLi512ELi80ELi640EEv26Group_norm_nhwc_fwd_params --------------------------
	.section	.nv.info._Z35group_norm_nhwc_fwd_one_pass_kernelI11Fp16IOFp32WLi512ELi80ELi640EEv26Group_norm_nhwc_fwd_params,"",@"SHT_CUDA_INFO"
	.sectionflags	@""
	.align	4


	//----- nvinfo : EIATTR_CUDA_API_VERSION
	.align		4
        /*0000*/ 	.byte	0x04, 0x37
        /*0002*/ 	.short	(.L_1497 - .L_1496)
.L_1496:
        /*0004*/ 	.word	0x00000082


	//----- nvinfo : EIATTR_KPARAM_INFO
	.align		4
.L_1497:
        /*0008*/ 	.byte	0x04, 0x17
        /*000a*/ 	.short	(.L_1499 - .L_1498)
.L_1498:
        /*000c*/ 	.word	0x00000000
        /*0010*/ 	.short	0x0000
        /*0012*/ 	.short	0x0000
        /*0014*/ 	.byte	0x00, 0xf0, 0x81, 0x02


	//----- nvinfo : EIATTR_SPARSE_MMA_MASK
	.align		4
.L_1499:
        /*0018*/ 	.byte	0x03, 0x50
        /*001a*/ 	.short	0x0000


	//----- nvinfo : EIATTR_MAXREG_COUNT
	.align		4
        /*001c*/ 	.byte	0x03, 0x1b
        /*001e*/ 	.short	0x0060


	//----- nvinfo : EIATTR_NUM_BARRIERS
	.align		4
        /*0020*/ 	.byte	0x02, 0x4c
        /*0022*/ 	.byte	0x01
	.zero		1


	//----- nvinfo : EIATTR_MERCURY_ISA_VERSION
	.align		4
        /*0024*/ 	.byte	0x03, 0x5f
        /*0026*/ 	.short	0x0101


	//----- nvinfo : EIATTR_COOP_GROUP_MASK_REGIDS
	.align		4
        /*0028*/ 	.byte	0x04, 0x29
        /*002a*/ 	.short	(.L_1501 - .L_1500)


	//   ....[0]....
.L_1500:
        /*002c*/ 	.word	0xffffffff


	//   ....[1]....
        /*0030*/ 	.word	0xffffffff


	//   ....[2]....
        /*0034*/ 	.word	0xffffffff


	//   ....[3]....
        /*0038*/ 	.word	0xffffffff


	//   ....[4]....
        /*003c*/ 	.word	0xffffffff


	//   ....[5]....
        /*0040*/ 	.word	0xffffffff


	//   ....[6]....
        /*0044*/ 	.word	0xffffffff


	//   ....[7]....
        /*0048*/ 	.word	0xffffffff


	//   ....[8]....
        /*004c*/ 	.word	0xffffffff


	//   ....[9]....
        /*0050*/ 	.word	0xffffffff


	//----- nvinfo : EIATTR_COOP_GROUP_INSTR_OFFSETS
	.align		4
.L_1501:
        /*0054*/ 	.byte	0x04, 0x28
        /*0056*/ 	.short	(.L_1503 - .L_1502)


	//   ....[0]....
.L_1502:
        /*0058*/ 	.word	0x00003280


	//   ....[1]....
        /*005c*/ 	.word	0x00003290


	//   ....[2]....
        /*0060*/ 	.word	0x000032d0


	//   ....[3]....
        /*0064*/ 	.word	0x000032e0


	//   ....[4]....
        /*0068*/ 	.word	0x00003320


	//   ....[5]....
        /*006c*/ 	.word	0x00003330


	//   ....[6]....
        /*0070*/ 	.word	0x00003380


	//   ....[7]....
        /*0074*/ 	.word	0x00003390


	//   ....[8]....
        /*0078*/ 	.word	0x00003420


	//   ....[9]....
        /*007c*/ 	.word	0x00003430


	//----- nvinfo : EIATTR_VRC_CTA_INIT_COUNT
	.align		4
.L_1503:
        /*0080*/ 	.byte	0x02, 0x4a
	.zero		1
	.zero		1


	//----- nvinfo : EIATTR_EXIT_INSTR_OFFSETS
	.align		4
        /*0084*/ 	.byte	0x04, 0x1c
        /*0086*/ 	.short	(.L_1505 - .L_1504)


	//   ....[0]....
.L_1504:
        /*0088*/ 	.word	0x00000060


	//   ....[1]....
        /*008c*/ 	.word	0x0000c930


	//----- nvinfo : EIATTR_MAX_THREADS
	.align		4
.L_1505:
        /*0090*/ 	.byte	0x04, 0x05
        /*0092*/ 	.short	(.L_1507 - .L_1506)
.L_1506:
        /*0094*/ 	.word	0x00000280
        /*0098*/ 	.word	0x00000001
        /*009c*/ 	.word	0x00000001


	//----- nvinfo : EIATTR_CRS_STACK_SIZE
	.align		4
.L_1507:
        /*00a0*/ 	.byte	0x04, 0x1e
        /*00a2*/ 	.short	(.L_1509 - .L_1508)
.L_1508:
        /*00a4*/ 	.word	0x00000000


	//----- nvinfo : EIATTR_CBANK_PARAM_SIZE
	.align		4
.L_1509:
        /*00a8*/ 	.byte	0x03, 0x19
        /*00aa*/ 	.short	0x00a0


	//----- nvinfo : EIATTR_PARAM_CBANK
	.align		4
        /*00ac*/ 	.byte	0x04, 0x0a
        /*00ae*/ 	.short	(.L_1511 - .L_1510)
	.align		4
.L_1510:
        /*00b0*/ 	.word	index@(.nv.constant0._Z35group_norm_nhwc_fwd_one_pass_kernelI11Fp16IOFp32WLi512ELi80ELi640EEv26Group_norm_nhwc_fwd_params)
        /*00b4*/ 	.short	0x0380
        /*00b6*/ 	.short	0x00a0


	//----- nvinfo : EIATTR_SW_WAR
	.align		4
.L_1511:
        /*00b8*/ 	.byte	0x04, 0x36
        /*00ba*/ 	.short	(.L_1513 - .L_1512)
.L_1512:
        /*00bc*/ 	.word	0x00000008
.L_1513:


//--------------------- .nv.info._Z35group_norm_nhwc_fwd_one_pass_kernelI11Fp16IOBf16WLi64ELi80ELi640EEv26Group_norm_nhwc_fwd_params --------------------------
	.section	.nv.info._Z35group_norm_nhwc_fwd_one_pass_kernelI11Fp16IOBf16WLi64ELi80ELi640EEv26Group_norm_nhwc_fwd_params,"",@"SHT_CUDA_INFO"
	.sectionflags	@""
	.align	4


	//----- nvinfo : EIATTR_CUDA_API_VERSION
	.align		4
        /*0000*/ 	.byte	0x04, 0x37
        /*0002*/ 	.short	(.L_1515 - .L_1514)
.L_1514:
        /*0004*/ 	.word	0x00000082


	//----- nvinfo : EIATTR_KPARAM_INFO
	.align		4
.L_1515:
        /*0008*/ 	.byte	0x04, 0x17
        /*000a*/ 	.short	(.L_1517 - .L_1516)
.L_1516:
        /*000c*/ 	.word	0x00000000
        /*0010*/ 	.short	0x0000
        /*0012*/ 	.short	0x0000
        /*0014*/ 	.byte	0x00, 0xf0, 0x81, 0x02


	//----- nvinfo : EIATTR_SPARSE_MMA_MASK
	.align		4
.L_1517:
        /*0018*/ 	.byte	0x03, 0x50
        /*001a*/ 	.short	0x0000


	//----- nvinfo : EIATTR_MAXREG_COUNT
	.align		4
        /*001c*/ 	.byte	0x03, 0x1b
        /*001e*/ 	.short	0x0060


	//----- nvinfo : EIATTR_NUM_BARRIERS
	.align		4
        /*0020*/ 	.byte	0x02, 0x4c
        /*0022*/ 	.byte	0x01
	.zero		1


	//----- nvinfo : EIATTR_MERCURY_ISA_VERSION
	.align		4
        /*0024*/ 	.byte	0x03, 0x5f
        /*0026*/ 	.short	0x0101


	//----- nvinfo : EIATTR_INT_WARP_WIDE_INSTR_OFFSETS
	.align		4
        /*0028*/ 	.byte	0x04, 0x31
        /*002a*/ 	.short	(.L_1519 - .L_1518)


	//   ....[0]....
.L_1518:
        /*002c*/ 	.word	0x00001410


	//   ....[1]....
        /*0030*/ 	.word	0x00001430


	//   ....[2]....
        /*0034*/ 	.word	0x00001510


	//   ....[3]....
        /*0038*/ 	.word	0x00001530


	//   ....[4]....
        /*003c*/ 	.word	0x00001640


	//   ....[5]....
        /*0040*/ 	.word	0x000016a0


	//   ....[6]....
        /*0044*/ 	.word	0x00001790


	//   ....[7]....
        /*0048*/ 	.word	0x000017b0


	//   ....[8]....
        /*004c*/ 	.word	0x00001a00


	//   ....[9]....
        /*0050*/ 	.word	0x00001af0


	//   ....[10]....
        /*0054*/ 	.word	0x00001b10


	//   ....[11]....
        /*0058*/ 	.word	0x00001b30


	//   ....[12]....
        /*005c*/ 	.word	0x00001d50


	//   ....[13]....
        /*0060*/ 	.word	0x00001d70


	//----- nvinfo : EIATTR_COOP_GROUP_MASK_REGIDS
	.align		4
.L_1519:
        /*0064*/ 	.byte	0x04, 0x29
        /*0066*/ 	.short	(.L_1521 - .L_1520)


	//   ....[0]....
.L_1520:
        /*0068*/ 	.word	0xffffffff


	//   ....[1]....
        /*006c*/ 	.word	0xffffffff


	//   ....[2]....
        /*0070*/ 	.word	0xffffffff


	//   ....[3]....
        /*0074*/ 	.word	0xffffffff


	//   ....[4]....
        /*0078*/ 	.word	0xffffffff


	//   ....[5]....
        /*007c*/ 	.word	0xffffffff


	//   ....[6]....
        /*0080*/ 	.word	0xffffffff


	//   ....[7]....
        /*0084*/ 	.word	0xffffffff


	//   ....[8]....
        /*0088*/ 	.word	0xffffffff


	//   ....[9]....
        /*008c*/ 	.word	0xffffffff


	//----- nvinfo : EIATTR_COOP_GROUP_INSTR_OFFSETS
	.align		4
.L_1521:
        /*0090*/ 	.byte	0x04, 0x28
        /*0092*/ 	.short	(.L_1523 - .L_1522)


	//   ....[0]....
.L_1522:
        /*0094*/ 	.word	0x00000b20


	//   ....[1]....
        /*0098*/ 	.word	0x00000b30


	//   ....[2]....
        /*009c*/ 	.word	0x00000b60


	//   ....[3]....
        /*00a0*/ 	.word	0x00000b70


	//   ....[4]....
        /*00a4*/ 	.word	0x00000bb0


	//   ....[5]....
        /*00a8*/ 	.word	0x00000bc0


	//   ....[6]....
        /*00ac*/ 	.word	0x00000c00


	//   ....[7]....
        /*00b0*/ 	.word	0x00000c10


	//   ....[8]....
        /*00b4*/ 	.word	0x00000c70


	//   ....[9]....
        /*00b8*/ 	.word	0x00000c80


	//----- nvinfo : EIATTR_VRC_CTA_INIT_COUNT
	.align		4
.L_1523:
        /*00bc*/ 	.byte	0x02, 0x4a
	.zero		1
	.zero		1


	//----- nvinfo : EIATTR_EXIT_INSTR_OFFSETS
	.align		4
        /*00c0*/ 	.byte	0x04, 0x1c
        /*00c2*/ 	.short	(.L_1525 - .L_1524)


	//   ....[0]....
.L_1524:
        /*00c4*/ 	.word	0x00000070


	//   ....[1]....
        /*00c8*/ 	.word	0x00003060


	//----- nvinfo : EIATTR_MAX_THREADS
	.align		4
.L_1525:
        /*00cc*/ 	.byte	0x04, 0x05
        /*00ce*/ 	.short	(.L_1527 - .L_1526)
.L_1526:
        /*00d0*/ 	.word	0x00000280
        /*00d4*/ 	.word	0x00000001
        /*00d8*/ 	.word	0x00000001


	//----- nvinfo : EIATTR_CRS_STACK_SIZE
	.align		4
.L_1527:
        /*00dc*/ 	.byte	0x04, 0x1e
        /*00de*/ 	.short	(.L_1529 - .L_1528)
.L_1528:
        /*00e0*/ 	.word	0x00000000


	//----- nvinfo : EIATTR_CBANK_PARAM_SIZE
	.align		4
.L_1529:
        /*00e4*/ 	.byte	0x03, 0x19
        /*00e6*/ 	.short	0x00a0


	//----- nvinfo : EIATTR_PARAM_CBANK
	.align		4
        /*00e8*/ 	.byte	0x04, 0x0a
        /*00ea*/ 	.short	(.L_1531 - .L_1530)
	.align		4
.L_1530:
        /*00ec*/ 	.word	index@(.nv.constant0._Z35group_norm_nhwc_fwd_one_pass_kernelI11Fp16IOBf16WLi64ELi80ELi640EEv26Group_norm_nhwc_fwd_params)
        /*00f0*/ 	.short	0x0380
        /*00f2*/ 	.short	0x00a0


	//----- nvinfo : EIATTR_SW_WAR
	.align		4
.L_1531:
        /*00f4*/ 	.byte	0x04, 0x36
        /*00f6*/ 	.short	(.L_1533 - .L_1532)
.L_1532:
        /*00f8*/ 	.word	0x00000008
.L_1533:


//--------------------- .nv.info._Z35group_norm_nhwc_fwd_one_pass_kernelI11Fp16IOBf16WLi128ELi80ELi640EEv26Group_norm_nhwc_fwd_params --------------------------
	.section	.nv.info._Z35group_norm_nhwc_fwd_one_pass_kernelI11Fp16IOBf16WLi128ELi80ELi640EEv26Group_norm_nhwc_fwd_params,"",@"SHT_CUDA_INFO"
	.sectionflags	@""
	.align	4


	//----- nvinfo : EIATTR_CUDA_API_VERSION
	.align		4
        /*0000*/ 	.byte	0x04, 0x37
        /*0002*/ 	.short	(.L_1535 - .L_1534)
.L_1534:
        /*0004*/ 	.word	0x00000082


	//----- nvinfo : EIATTR_KPARAM_INFO
	.align		4
.L_1535:
        /*0008*/ 	.byte	0x04, 0x17
        /*000a*/ 	.short	(.L_1537 - .L_1536)
.L_1536:
        /*000c*/ 	.word	0x00000000
        /*0010*/ 	.short	0x0000
        /*0012*/ 	.short	0x0000
        /*0014*/ 	.byte	0x00, 0xf0, 0x81, 0x02


	//----- nvinfo : EIATTR_SPARSE_MMA_MASK
	.align		4
.L_1537:
        /*0018*/ 	.byte	0x03, 0x50
        /*001a*/ 	.short	0x0000


	//----- nvinfo : EIATTR_MAXREG_COUNT
	.align		4
        /*001c*/ 	.byte	0x03, 0x1b
        /*001e*/ 	.short	0x0060


	//----- nvinfo : EIATTR_NUM_BARRIERS
	.align		4
        /*0020*/ 	.byte	0x02, 0x4c
        /*0022*/ 	.byte	0x01
	.zero		1


	//----- nvinfo : EIATTR_MERCURY_ISA_VERSION
	.align		4
        /*0024*/ 	.byte	0x03, 0x5f
        /*0026*/ 	.short	0x0101


	//----- nvinfo : EIATTR_INT_WARP_WIDE_INSTR_OFFSETS
	.align		4
        /*0028*/ 	.byte	0x04, 0x31
        /*002a*/ 	.short	(.L_1539 - .L_1538)


	//   ....[0]....
.L_1538:
        /*002c*/ 	.word	0x00001a40


	//   ....[1]....
        /*0030*/ 	.word	0x00001a80


	//   ....[2]....
        /*0034*/ 	.word	0x00001b00


	//   ....[3]....
        /*0038*/ 	.word	0x00001b10


	//   ....[4]....
        /*003c*/ 	.word	0x00001cb0


	//   ....[5]....
        /*0040*/ 	.word	0x00001d10


	//   ....[6]....
        /*0044*/ 	.word	0x00001d30


	//   ....[7]....
        /*0048*/ 	.word	0x00001d60


	//   ....[8]....
        /*004c*/ 	.word	0x00002080


	//   ....[9]....
        /*0050*/ 	.word	0x000020b0


	//   ....[10]....
        /*0054*/ 	.word	0x000020d0


	//   ....[11]....
        /*0058*/ 	.word	0x00002100


	//   ....[12]....
        /*005c*/ 	.word	0x00002350


	//   ....[13]....
        /*0060*/ 	.word	0x00002370


	//----- nvinfo : EIATTR_COOP_GROUP_MASK_REGIDS
	.align		4
.L_1539:
        /*0064*/ 	.byte	0x04, 0x29
        /*0066*/ 	.short	(.L_1541 - .L_1540)


	//   ....[0]....
.L_1540:
        /*0068*/ 	.word	0xffffffff


	//   ....[1]....
        /*006c*/ 	.word	0xffffffff


	//   ....[2]....
        /*0070*/ 	.word	0xffffffff


	//   ....[3]....
        /*0074*/ 	.word	0xffffffff


	//   ....[4]....
        /*0078*/ 	.word	0xffffffff


	//   ....[5]....
        /*007c*/ 	.word	0xffffffff


	//   ....[6]....
        /*0080*/ 	.word	0xffffffff


	//   ....[7]....
        /*0084*/ 	.word	0xffffffff


	//   ....[8]....
        /*0088*/ 	.word	0xffffffff


	//   ....[9]....
        /*008c*/ 	.word	0xffffffff


	//----- nvinfo : EIATTR_COOP_GROUP_INSTR_OFFSETS
	.align		4
.L_1541:
        /*0090*/ 	.byte	0x04, 0x28
        /*0092*/ 	.short	(.L_1543 - .L_1542)


	//   ....[0]....
.L_1542:
        /*0094*/ 	.word	0x00001090


	//   ....[1]....
        /*0098*/ 	.word	0x000010a0


	//   ....[2]....
        /*009c*/ 	.word	0x000010d0


	//   ....[3]....
        /*00a0*/ 	.word	0x000010e0


	//   ....[4]....
        /*00a4*/ 	.word	0x00001120


	//   ....[5]....
        /*00a8*/ 	.word	0x00001130


	//   ....[6]....
        /*00ac*/ 	.word	0x00001170


	//   ....[7]....
        /*00b0*/ 	.word	0x00001180


	//   ....[8]....
        /*00b4*/ 	.word	0x00001210


	//   ....[9]....
        /*00b8*/ 	.word	0x00001220


	//----- nvinfo : EIATTR_VRC_CTA_INIT_COUNT
	.align		4
.L_1543:
        /*00bc*/ 	.byte	0x02, 0x4a
	.zero		1
	.zero		1


	//----- nvinfo : EIATTR_EXIT_INSTR_OFFSETS
	.align		4
        /*00c0*/ 	.byte	0x04, 0x1c
        /*00c2*/ 	.short	(.L_1545 - .L_1544)


	//   ....[0]....
.L_1544:
        /*00c4*/ 	.word	0x00000070


	//   ....[1]....
        /*00c8*/ 	.word	0x00004520


	//----- nvinfo : EIATTR_MAX_THREADS
	.align		4
.L_1545:
        /*00cc*/ 	.byte	0x04, 0x05
        /*00ce*/ 	.short	(.L_1547 - .L_1546)
.L_1546:
        /*00d0*/ 	.word	0x00000280
        /*00d4*/ 	.word	0x00000001
        /*00d8*/ 	.word	0x00000001


	//----- nvinfo : EIATTR_CRS_STACK_SIZE
	.align		4
.L_1547:
        /*00dc*/ 	.byte	0x04, 0x1e
        /*00de*/ 	.short	(.L_1549 - .L_1548)
.L_1548:
        /*00e0*/ 	.word	0x00000000


	//----- nvinfo : EIATTR_CBANK_PARAM_SIZE
	.align		4
.L_1549:
        /*00e4*/ 	.byte	0x03, 0x19
        /*00e6*/ 	.short	0x00a0


	//----- nvinfo : EIATTR_PARAM_CBANK
	.align		4
        /*00e8*/ 	.byte	0x04, 0x0a
        /*00ea*/ 	.short	(.L_1551 - .L_1550)
	.align		4
.L_1550:
        /*00ec*/ 	.word	index@(.nv.constant0._Z35group_norm_nhwc_fwd_one_pass_kernelI11Fp16IOBf16WLi128ELi80ELi640EEv26Group_norm_nhwc_fwd_params)
        /*00f0*/ 	.short	0x0380
        /*00f2*/ 	.short	0x00a0


	//----- nvinfo : EIATTR_SW_WAR
	.align		4
.L_1551:
        /*00f4*/ 	.byte	0x04, 0x36
        /*00f6*/ 	.short	(.L_1553 - .L_1552)
.L_1552:
        /*00f8*/ 	.word	0x00000008
.L_1553:


//--------------------- .nv.info._Z35group_norm_nhwc_fwd_one_pass_kernelI11Fp16IOBf16WLi256ELi80ELi640EEv26Group_norm_nhwc_fwd_params --------------------------
	.section	.nv.info._Z35group_norm_nhwc_fwd_one_pass_kernelI11Fp16IOBf16WLi256ELi80ELi640EEv26Group_norm_nhwc_fwd_params,"",@"SHT_CUDA_INFO"
	.sectionflags	@""
	.align	4


	//----- nvinfo : EIATTR_CUDA_API_VERSION
	.align		4
        /*0000*/ 	.byte	0x04, 0x37
        /*0002*/ 	.short	(.L_1555 - .L_1554)
.L_1554:
        /*0004*/ 	.word	0x00000082


	//----- nvinfo : EIATTR_KPARAM_INFO
	.align		4
.L_1555:
        /*0008*/ 	.byte	0x04, 0x17
        /*000a*/ 	.short	(.L_1557 - .L_1556)
.L_1556:
        /*000c*/ 	.word	0x00000000
        /*0010*/ 	.short	0x0000
        /*0012*/ 	.short	0x0000
        /*0014*/ 	.byte	0x00, 0xf0, 0x81, 0x02


	//----- nvinfo : EIATTR_SPARSE_MMA_MASK
	.align		4
.L_1557:
        /*0018*/ 	.byte	0x03, 0x50
        /*001a*/ 	.short	0x0000


	//----- nvinfo : EIATTR_MAXREG_COUNT
	.align		4
        /*001c*/ 	.byte	0x03, 0x1b
        /*001e*/ 	.short	0x0060


	//----- nvinfo : EIATTR_NUM_BARRIERS
	.align		4
        /*0020*/ 	.byte	0x02, 0x4c
        /*0022*/ 	.byte	0x01
	.zero		1


	//----- nvinfo : EIATTR_MERCURY_ISA_VERSION
	.align		4
        /*0024*/ 	.byte	0x03, 0x5f
        /*0026*/ 	.short	0x0101


	//----- nvinfo : EIATTR_COOP_GROUP_MASK_REGIDS
	.align		4
        /*0028*/ 	.byte	0x04, 0x29
        /*002a*/ 	.short	(.L_1559 - .L_1558)


	//   ....[0]....
.L_1558:
        /*002c*/ 	.word	0xffffffff


	//   ....[1]....
        /*0030*/ 	.word	0xffffffff


	//   ....[2]....
        /*0034*/ 	.word	0xffffffff


	//   ....[3]....
        /*0038*/ 	.word	0xffffffff


	//   ....[4]....
        /*003c*/ 	.word	0xffffffff


	//   ....[5]....
        /*0040*/ 	.word	0xffffffff


	//   ....[6]....
        /*0044*/ 	.word	0xffffffff


	//   ....[7]....
        /*0048*/ 	.word	0xffffffff


	//   ....[8]....
        /*004c*/ 	.word	0xffffffff


	//   ....[9]....
        /*0050*/ 	.word	0xffffffff


	//----- nvinfo : EIATTR_COOP_GROUP_INSTR_OFFSETS
	.align		4
.L_1559:
        /*0054*/ 	.byte	0x04, 0x28
        /*0056*/ 	.short	(.L_1561 - .L_1560)


	//   ....[0]....
.L_1560:
        /*0058*/ 	.word	0x00001b40


	//   ....[1]....
        /*005c*/ 	.word	0x00001b50


	//   ....[2]....
        /*0060*/ 	.word	0x00001b80


	//   ....[3]....
        /*0064*/ 	.word	0x00001b90


	//   ....[4]....
        /*0068*/ 	.word	0x00001bd0


	//   ....[5]....
        /*006c*/ 	.word	0x00001be0


	//   ....[6]....
        /*0070*/ 	.word	0x00001c20


	//   ....[7]....
        /*0074*/ 	.word	0x00001c30


	//   ....[8]....
        /*0078*/ 	.word	0x00001cc0


	//   ....[9]....
        /*007c*/ 	.word	0x00001cd0


	//----- nvinfo : EIATTR_VRC_CTA_INIT_COUNT
	.align		4
.L_1561:
        /*0080*/ 	.byte	0x02, 0x4a
	.zero		1
	.zero		1


	//----- nvinfo : EIATTR_EXIT_INSTR_OFFSETS
	.align		4
        /*0084*/ 	.byte	0x04, 0x1c
        /*0086*/ 	.short	(.L_1563 - .L_1562)


	//   ....[0]....
.L_1562:
        /*0088*/ 	.word	0x00000060


	//   ....[1]....
        /*008c*/ 	.word	0x00006860


	//----- nvinfo : EIATTR_MAX_THREADS
	.align		4
.L_1563:
        /*0090*/ 	.byte	0x04, 0x05
        /*0092*/ 	.short	(.L_1565 - .L_1564)
.L_1564:
        /*0094*/ 	.word	0x00000280
        /*0098*/ 	.word	0x00000001
        /*009c*/ 	.word	0x00000001


	//----- nvinfo : EIATTR_CRS_STACK_SIZE
	.align		4
.L_1565:
        /*00a0*/ 	.byte	0x04, 0x1e
        /*00a2*/ 	.short	(.L_1567 - .L_1566)
.L_1566:
        /*00a4*/ 	.word	0x00000000


	//----- nvinfo : EIATTR_CBANK_PARAM_SIZE
	.align		4
.L_1567:
        /*00a8*/ 	.byte	0x03, 0x19
        /*00aa*/ 	.short	0x00a0


	//----- nvinfo : EIATTR_PARAM_CBANK
	.align		4
        /*00ac*/ 	.byte	0x04, 0x0a
        /*00ae*/ 	.short	(.L_1569 - .L_1568)
	.align		4
.L_1568:
        /*00b0*/ 	.word	index@(.nv.constant0._Z35group_norm_nhwc_fwd_one_pass_kernelI11Fp16IOBf16WLi256ELi80ELi640EEv26Group_norm_nhwc_fwd_params)
        /*00b4*/ 	.short	0x0380
        /*00b6*/ 	.short	0x00a0


	//----- nvinfo : EIATTR_SW_WAR
	.align		4
.L_1569:
        /*00b8*/ 	.byte	0x04, 0x36
        /*00ba*/ 	.short	(.L_1571 - .L_1570)
.L_1570:
        /*00bc*/ 	.word	0x00000008
.L_1571:


//--------------------- .nv.info._Z35group_norm_nhwc_fwd_one_pass_kernelI11Fp16IOBf16WLi512ELi80ELi640EEv26Group_norm_nhwc_fwd_params --------------------------
	.section	.nv.info._Z35group_norm_nhwc_fwd_one_pass_kernelI11Fp16IOBf16WLi512ELi80ELi640EEv26Group_norm_nhwc_fwd_params,"",@"SHT_CUDA_INFO"
	.sectionflags	@""
	.align	4


	//----- nvinfo : EIATTR_CUDA_API_VERSION
	.align		4
        /*0000*/ 	.byte	0x04, 0x37
        /*0002*/ 	.short	(.L_1573 - .L_1572)
.L_1572:
        /*0004*/ 	.word	0x00000082


	//----- nvinfo : EIATTR_KPARAM_INFO
	.align		4
.L_1573:
        /*0008*/ 	.byte	0x04, 0x17
        /*000a*/ 	.short	(.L_1575 - .L_1574)
.L_1574:
        /*000c*/ 	.word	0x00000000
        /*0010*/ 	.short	0x0000
        /*0012*/ 	.short	0x0000
        /*0014*/ 	.byte	0x00, 0xf0, 0x81, 0x02


	//----- nvinfo : EIATTR_SPARSE_MMA_MASK
	.align		4
.L_1575:
        /*0018*/ 	.byte	0x03, 0x50
        /*001a*/ 	.short	0x0000


	//----- nvinfo : EIATTR_MAXREG_COUNT
	.align		4
        /*001c*/ 	.byte	0x03, 0x1b
        /*001e*/ 	.short	0x0060


	//----- nvinfo : EIATTR_NUM_BARRIERS
	.align		4
        /*0020*/ 	.byte	0x02, 0x4c
        /*0022*/ 	.byte	0x01
	.zero		1


	//----- nvinfo : EIATTR_MERCURY_ISA_VERSION
	.align		4
        /*0024*/ 	.byte	0x03, 0x5f
        /*0026*/ 	.short	0x0101


	//----- nvinfo : EIATTR_COOP_GROUP_MASK_REGIDS
	.align		4
        /*0028*/ 	.byte	0x04, 0x29
        /*002a*/ 	.short	(.L_1577 - .L_1576)


	//   ....[0]....
.L_1576:
        /*002c*/ 	.word	0xffffffff


	//   ....[1]....
        /*0030*/ 	.word	0xffffffff


	//   ....[2]....
        /*0034*/ 	.word	0xffffffff


	//   ....[3]....
        /*0038*/ 	.word	0xffffffff


	//   ....[4]....
        /*003c*/ 	.word	0xffffffff


	//   ....[5]....
        /*0040*/ 	.word	0xffffffff


	//   ....[6]....
        /*0044*/ 	.word	0xffffffff


	//   ....[7]....
        /*0048*/ 	.word	0xffffffff


	//   ....[8]....
        /*004c*/ 	.word	0xffffffff


	//   ....[9]....
        /*0050*/ 	.word	0xffffffff


	//----- nvinfo : EIATTR_COOP_GROUP_INSTR_OFFSETS
	.align		4
.L_1577:
        /*0054*/ 	.byte	0x04, 0x28
        /*0056*/ 	.short	(.L_1579 - .L_1578)


	//   ....[0]....
.L_1578:
        /*0058*/ 	.word	0x00003280


	//   ....[1]....
        /*005c*/ 	.word	0x00003290


	//   ....[2]....
        /*0060*/ 	.word	0x000032d0


	//   ....[3]....
        /*0064*/ 	.word	0x000032e0


	//   ....[4]....
        /*0068*/ 	.word	0x00003320


	//   ....[5]....
        /*006c*/ 	.word	0x00003330


	//   ....[6]....
        /*0070*/ 	.word	0x00003380


	//   ....[7]....
        /*0074*/ 	.word	0x00003390


	//   ....[8]....
        /*0078*/ 	.word	0x00003420


	//   ....[9]....
        /*007c*/ 	.word	0x00003430


	//----- nvinfo : EIATTR_VRC_CTA_INIT_COUNT
	.align		4
.L_1579:
        /*0080*/ 	.byte	0x02, 0x4a
	.zero		1
	.zero		1


	//----- nvinfo : EIATTR_EXIT_INSTR_OFFSETS
	.align		4
        /*0084*/ 	.byte	0x04, 0x1c
        /*0086*/ 	.short	(.L_1581 - .L_1580)


	//   ....[0]....
.L_1580:
        /*0088*/ 	.word	0x00000060


	//   ....[1]....
        /*008c*/ 	.word	0x0000c990


	//----- nvinfo : EIATTR_MAX_THREADS
	.align		4
.L_1581:
        /*0090*/ 	.byte	0x04, 0x05
        /*0092*/ 	.short	(.L_1583 - .L_1582)
.L_1582:
        /*0094*/ 	.word	0x00000280
        /*0098*/ 	.word	0x00000001
        /*009c*/ 	.word	0x00000001


	//----- nvinfo : EIATTR_CRS_STACK_SIZE
	.align		4
.L_1583:
        /*00a0*/ 	.byte	0x04, 0x1e
        /*00a2*/ 	.short	(.L_1585 - .L_1584)
.L_1584:
        /*00a4*/ 	.word	0x00000000


	//----- nvinfo : EIATTR_CBANK_PARAM_SIZE
	.align		4
.L_1585:
        /*00a8*/ 	.byte	0x03, 0x19
        /*00aa*/ 	.short	0x00a0


	//----- nvinfo : EIATTR_PARAM_CBANK
	.align		4
        /*00ac*/ 	.byte	0x04, 0x0a
        /*00ae*/ 	.short	(.L_1587 - .L_1586)
	.align		4
.L_1586:
        /*00b0*/ 	.word	index@(.nv.constant0._Z35group_norm_nhwc_fwd_one_pass_kernelI11Fp16IOBf16WLi512ELi80ELi640EEv26Group_norm_nhwc_fwd_params)
        /*00b4*/ 	.short	0x0380
        /*00b6*/ 	.short	0x00a0


	//----- nvinfo : EIATTR_SW_WAR
	.align		4
.L_1587:
        /*00b8*/ 	.byte	0x04, 0x36
        /*00ba*/ 	.short	(.L_1589 - .L_1588)
.L_1588:
        /*00bc*/ 	.word	0x00000008
.L_1589:


//--------------------- .nv.info._Z35group_norm_nhwc_fwd_one_pass_kernelI11Fp16IOFp16WLi64ELi80ELi640EEv26Group_norm_nhwc_fwd_params --------------------------
	.section	.nv.info._Z35group_norm_nhwc_fwd_one_pass_kernelI11Fp16IOFp16WLi64ELi80ELi640EEv26Group_norm_nhwc_fwd_params,"",@"SHT_CUDA_INFO"
	.sectionflags	@""
	.align	4


	//----- nvinfo : EIATTR_CUDA_API_VERSION
	.align		4
        /*0000*/ 	.byte	0x04, 0x37
        /*0002*/ 	.short	(.L_1591 - .L_1590)
.L_1590:
        /*0004*/ 	.word	0x00000082


	//----- nvinfo : EIATTR_KPARAM_INFO
	.align		4
.L_1591:
        /*0008*/ 	.byte	0x04, 0x17
        /*000a*/ 	.short	(.L_1593 - .L_1592)
.L_1592:
        /*000c*/ 	.word	0x00000000
        /*0010*/ 	.short	0x0000
        /*0012*/ 	.short	0x0000
        /*0014*/ 	.byte	0x00, 0xf0, 0x81, 0x02


	//----- nvinfo : EIATTR_SPARSE_MMA_MASK
	.align		4
.L_1593:
        /*0018*/ 	.byte	0x03, 0x50
        /*001a*/ 	.short	0x0000


	//----- nvinfo : EIATTR_MAXREG_COUNT
	.align		4
        /*001c*/ 	.byte	0x03, 0x1b
        /*001e*/ 	.short	0x0060


	//----- nvinfo : EIATTR_NUM_BARRIERS
	.align		4
        /*0020*/ 	.byte	0x02, 0x4c
        /*0022*/ 	.byte	0x01
	.zero		1


	//----- nvinfo : EIATTR_MERCURY_ISA_VERSION
	.align		4
        /*0024*/ 	.byte	0x03, 0x5f
        /*0026*/ 	.short	0x0101


	//----- nvinfo : EIATTR_INT_WARP_WIDE_INSTR_OFFSETS
	.align		4
        /*0028*/ 	.byte	0x04, 0x31
        /*002a*/ 	.short	(.L_1595 - .L_1594)


	//   ....[0]....
.L_1594:
        /*002c*/ 	.word	0x00001410


	//   ....[1]....
        /*0030*/ 	.word	0x00001430


	//   ....[2]....
        /*0034*/ 	.word	0x00001510


	//   ....[3]....
        /*0038*/ 	.word	0x00001530


	//   ....[4]....
        /*003c*/ 	.word	0x00001640


	//   ....[5]....
        /*0040*/ 	.word	0x000016a0


	//   ....[6]....
        /*0044*/ 	.word	0x00001790


	//   ....[7]....
        /*0048*/ 	.word	0x000017b0


	//   ....[8]....
        /*004c*/ 	.word	0x00001a00


	//   ....[9]....
        /*0050*/ 	.word	0x00001af0


	//   ....[10]....
        /*0054*/ 	.word	0x00001b10


	//   ....[11]....
        /*0058*/ 	.word	0x00001b30


	//   ....[12]....
        /*005c*/ 	.word	0x00001d50


	//   ....[13]....
        /*0060*/ 	.word	0x00001d70


	//----- nvinfo : EIATTR_COOP_GROUP_MASK_REGIDS
	.align		4
.L_1595:
        /*0064*/ 	.byte	0x04, 0x29
        /*0066*/ 	.short	(.L_1597 - .L_1596)


	//   ....[0]....
.L_1596:
        /*0068*/ 	.word	0xffffffff


	//   ....[1]....
        /*006c*/ 	.word	0xffffffff


	//   ....[2]....
        /*0070*/ 	.word	0xffffffff


	//   ....[3]....
        /*0074*/ 	.word	0xffffffff


	//   ....[4]....
        /*0078*/ 	.word	0xffffffff


	//   ....[5]....
        /*007c*/ 	.word	0xffffffff


	//   ....[6]....
        /*0080*/ 	.word	0xffffffff


	//   ....[7]....
        /*0084*/ 	.word	0xffffffff


	//   ....[8]....
        /*0088*/ 	.word	0xffffffff


	//   ....[9]....
        /*008c*/ 	.word	0xffffffff


	//----- nvinfo : EIATTR_COOP_GROUP_INSTR_OFFSETS
	.align		4
.L_1597:
        /*0090*/ 	.byte	0x04, 0x28
        /*0092*/ 	.short	(.L_1599 - .L_1598)


	//   ....[0]....
.L_1598:
        /*0094*/ 	.word	0x00000b20


	//   ....[1]....
        /*0098*/ 	.word	0x00000b30


	//   ....[2]....
        /*009c*/ 	.word	0x00000b60


	//   ....[3]....
        /*00a0*/ 	.word	0x00000b70


	//   ....[4]....
        /*00a4*/ 	.word	0x00000bb0


	//   ....[5]....
        /*00a8*/ 	.word	0x00000bc0


	//   ....[6]....
        /*00ac*/ 	.word	0x00000c00


	//   ....[7]....
        /*00b0*/ 	.word	0x00000c10


	//   ....[8]....
        /*00b4*/ 	.word	0x00000c70


	//   ....[9]....
        /*00b8*/ 	.word	0x00000c80


	//----- nvinfo : EIATTR_VRC_CTA_INIT_COUNT
	.align		4
.L_1599:
        /*00bc*/ 	.byte	0x02, 0x4a
	.zero		1
	.zero		1


	//----- nvinfo : EIATTR_EXIT_INSTR_OFFSETS
	.align		4
        /*00c0*/ 	.byte	0x04, 0x1c
        /*00c2*/ 	.short	(.L_1601 - .L_1600)


	//   ....[0]....
.L_1600:
        /*00c4*/ 	.word	0x00000070


	//   ....[1]....
        /*00c8*/ 	.word	0x00003060


	//----- nvinfo : EIATTR_MAX_THREADS
	.align		4
.L_1601:
        /*00cc*/ 	.byte	0x04, 0x05
        /*00ce*/ 	.short	(.L_1603 - .L_1602)
.L_1602:
        /*00d0*/ 	.word	0x00000280
        /*00d4*/ 	.word	0x00000001
        /*00d8*/ 	.word	0x00000001


	//----- nvinfo : EIATTR_CRS_STACK_SIZE
	.align		4
.L_1603:
        /*00dc*/ 	.byte	0x04, 0x1e
        /*00de*/ 	.short	(.L_1605 - .L_1604)
.L_1604:
        /*00e0*/ 	.word	0x00000000


	//----- nvinfo : EIATTR_CBANK_PARAM_SIZE
	.align		4
.L_1605:
        /*00e4*/ 	.byte	0x03, 0x19
        /*00e6*/ 	.short	0x00a0


	//----- nvinfo : EIATTR_PARAM_CBANK
	.align		4
        /*00e8*/ 	.byte	0x04, 0x0a
        /*00ea*/ 	.short	(.L_1607 - .L_1606)
	.align		4
.L_1606:
        /*00ec*/ 	.word	index@(.nv.constant0._Z35group_norm_nhwc_fwd_one_pass_kernelI11Fp16IOFp16WLi64ELi80ELi640EEv26Group_norm_nhwc_fwd_params)
        /*00f0*/ 	.short	0x0380
        /*00f2*/ 	.short	0x00a0


	//----- nvinfo : EIATTR_SW_WAR
	.align		4
.L_1607:
        /*00f4*/ 	.byte	0x04, 0x36
        /*00f6*/ 	.short	(.L_1609 - .L_1608)
.L_1608:
        /*00f8*/ 	.word	0x00000008
.L_1609:


//--------------------- .nv.info._Z35group_norm_nhwc_fwd_one_pass_kernelI11Fp16IOFp16WLi128ELi80ELi640EEv26Group_norm_nhwc_fwd_params --------------------------
	.section	.nv.info._Z35group_norm_nhwc_fwd_one_pass_kernelI11Fp16IOFp16WLi128ELi80ELi640EEv26Group_norm_nhwc_fwd_params,"",@"SHT_CUDA_INFO"
	.sectionflags	@""
	.align	4


	//----- nvinfo : EIATTR_CUDA_API_VERSION
	.align		4
        /*0000*/ 	.byte	0x04, 0x37
        /*0002*/ 	.short	(.L_1611 - .L_1610)
.L_1610:
        /*0004*/ 	.word	0x00000082


	//----- nvinfo : EIATTR_KPARAM_INFO
	.align		4
.L_1611:
        /*0008*/ 	.byte	0x04, 0x17
        /*000a*/ 	.short	(.L_1613 - .L_1612)
.L_1612:
        /*000c*/ 	.word	0x00000000
        /*0010*/ 	.short	0x0000
        /*0012*/ 	.short	0x0000
        /*0014*/ 	.byte	0x00, 0xf0, 0x81, 0x02


	//----- nvinfo : EIATTR_SPARSE_MMA_MASK
	.align		4
.L_1613:
        /*0018*/ 	.byte	0x03, 0x50
        /*001a*/ 	.short	0x0000


	//----- nvinfo : EIATTR_MAXREG_COUNT
	.align		4
        /*001c*/ 	.byte	0x03, 0x1b
        /*001e*/ 	.short	0x0060


	//----- nvinfo : EIATTR_NUM_BARRIERS
	.align		4
        /*0020*/ 	.byte	0x02, 0x4c
        /*0022*/ 	.byte	0x01
	.zero		1


	//----- nvinfo : EIATTR_MERCURY_ISA_VERSION
	.align		4
        /*0024*/ 	.byte	0x03, 0x5f
        /*0026*/ 	.short	0x0101


	//----- nvinfo : EIATTR_INT_WARP_WIDE_INSTR_OFFSETS
	.align		4
        /*0028*/ 	.byte	0x04, 0x31
        /*002a*/ 	.short	(.L_1615 - .L_1614)


	//   ....[0]....
.L_1614:
        /*002c*/ 	.word	0x00001a40


	//   ....[1]....
        /*0030*/ 	.word	0x00001a80


	//   ....[2]....
        /*0034*/ 	.word	0x00001b00


	//   ....[3]....
        /*0038*/ 	.word	0x00001b10


	//   ....[4]....
        /*003c*/ 	.word	0x00001cb0


	//   ....[5]....
        /*0040*/ 	.word	0x00001d10


	//   ....[6]....
        /*0044*/ 	.word	0x00001d30


	//   ....[7]....
        /*0048*/ 	.word	0x00001d60


	//   ....[8]....
        /*004c*/ 	.word	0x00002080


	//   ....[9]....
        /*0050*/ 	.word	0x000020b0


	//   ....[10]....
        /*0054*/ 	.word	0x000020d0


	//   ....[11]....
        /*0058*/ 	.word	0x00002100


	//   ....[12]....
        /*005c*/ 	.word	0x00002350


	//   ....[13]....
        /*0060*/ 	.word	0x00002370


	//----- nvinfo : EIATTR_COOP_GROUP_MASK_REGIDS
	.align		4
.L_1615:
        /*0064*/ 	.byte	0x04, 0x29
        /*0066*/ 	.short	(.L_1617 - .L_1616)


	//   ....[0]....
.L_1616:
        /*0068*/ 	.word	0xffffffff


	//   ....[1]....
        /*006c*/ 	.word	0xffffffff


	//   ....[2]....
        /*0070*/ 	.word	0xffffffff


	//   ....[3]....
        /*0074*/ 	.word	0xffffffff


	//   ....[4]....
        /*0078*/ 	.word	0xffffffff


	//   ....[5]....
        /*007c*/ 	.word	0xffffffff


	//   ....[6]....
        /*0080*/ 	.word	0xffffffff


	//   ....[7]....
        /*0084*/ 	.word	0xffffffff


	//   ....[8]....
        /*0088*/ 	.word	0xffffffff


	//   ....[9]....
        /*008c*/ 	.word	0xffffffff


	//----- nvinfo : EIATTR_COOP_GROUP_INSTR_OFFSETS
	.align		4
.L_1617:
        /*0090*/ 	.byte	0x04, 0x28
        /*0092*/ 	.short	(.L_1619 - .L_1618)


	//   ....[0]....
.L_1618:
        /*0094*/ 	.word	0x00001090


	//   ....[1]....
        /*0098*/ 	.word	0x000010a0


	//   ....[2]....
        /*009c*/ 	.word	0x000010d0


	//   ....[3]....
        /*00a0*/ 	.word	0x000010e0


	//   ....[4]....
        /*00a4*/ 	.word	0x00001120


	//   ....[5]....
        /*00a8*/ 	.word	0x00001130


	//   ....[6]....
        /*00ac*/ 	.word	0x00001170


	//   ....[7]....
        /*00b0*/ 	.word	0x00001180


	//   ....[8]....
        /*00b4*/ 	.word	0x00001210


	//   ....[9]....
        /*00b8*/ 	.word	0x00001220


	//----- nvinfo : EIATTR_VRC_CTA_INIT_COUNT
	.align		4
.L_1619:
        /*00bc*/ 	.byte	0x02, 0x4a
	.zero		1
	.zero		1


	//----- nvinfo : EIATTR_EXIT_INSTR_OFFSETS
	.align		4
        /*00c0*/ 	.byte	0x04, 0x1c
        /*00c2*/ 	.short	(.L_1621 - .L_1620)


	//   ....[0]....
.L_1620:
        /*00c4*/ 	.word	0x00000070


	//   ....[1]....
        /*00c8*/ 	.word	0x00004520


	//----- nvinfo : EIATTR_MAX_THREADS
	.align		4
.L_1621:
        /*00cc*/ 	.byte	0x04, 0x05
        /*00ce*/ 	.short	(.L_1623 - .L_1622)
.L_1622:
        /*00d0*/ 	.word	0x00000280
        /*00d4*/ 	.word	0x00000001
        /*00d8*/ 	.word	0x00000001


	//----- nvinfo : EIATTR_CRS_STACK_SIZE
	.align		4
.L_1623:
        /*00dc*/ 	.byte	0x04, 0x1e
        /*00de*/ 	.short	(.L_1625 - .L_1624)
.L_1624:
        /*00e0*/ 	.word	0x00000000


	//----- nvinfo : EIATTR_CBANK_PARAM_SIZE
	.align		4
.L_1625:
        /*00e4*/ 	.byte	0x03, 0x19
        /*00e6*/ 	.short	0x00a0


	//----- nvinfo : EIATTR_PARAM_CBANK
	.align		4
        /*00e8*/ 	.byte	0x04, 0x0a
        /*00ea*/ 	.short	(.L_1627 - .L_1626)
	.align		4
.L_1626:
        /*00ec*/ 	.word	index@(.nv.constant0._Z35group_norm_nhwc_fwd_one_pass_kernelI11Fp16IOFp16WLi128ELi80ELi640EEv26Group_norm_nhwc_fwd_params)
        /*00f0*/ 	.short	0x0380
        /*00f2*/ 	.short	0x00a0


	//----- nvinfo : EIATTR_SW_WAR
	.align		4
.L_1627:
        /*00f4*/ 	.byte	0x04, 0x36
        /*00f6*/ 	.short	(.L_1629 - .L_1628)
.L_1628:
        /*00f8*/ 	.word	0x00000008
.L_1629:


//--------------------- .nv.info._Z35group_norm_nhwc_fwd_one_pass_kernelI11Fp16IOFp16WLi256ELi80ELi640EEv26Group_norm_nhwc_fwd_params --------------------------
	.section	.nv.info._Z35group_norm_nhwc_fwd_one_pass_kernelI11Fp16IOFp16WLi256ELi80ELi640EEv26Group_norm_nhwc_fwd_params,"",@"SHT_CUDA_INFO"
	.sectionflags	@""
	.align	4


	//----- nvinfo : EIATTR_CUDA_API_VERSION
	.align		4
        /*0000*/ 	.byte	0x04, 0x37
        /*0002*/ 	.short	(.L_1631 - .L_1630)
.L_1630:
        /*0004*/ 	.word	0x00000082


	//----- nvinfo : EIATTR_KPARAM_INFO
	.align		4
.L_1631:
        /*0008*/ 	.byte	0x04, 0x17
        /*000a*/ 	.short	(.L_1633 - .L_1632)
.L_1632:
        /*000c*/ 	.word	0x00000000
        /*0010*/ 	.short	0x0000
        /*0012*/ 	.short	0x0000
        /*0014*/ 	.byte	0x00, 0xf0, 0x81, 0x02


	//----- nvinfo : EIATTR_SPARSE_MMA_MASK
	.align		4
.L_1633:
        /*0018*/ 	.byte	0x03, 0x50
        /*001a*/ 	.short	0x0000


	//----- nvinfo : EIATTR_MAXREG_COUNT
	.align		4
        /*001c*/ 	.byte	0x03, 0x1b
        /*001e*/ 	.short	0x0060


	//----- nvinfo : EIATTR_NUM_BARRIERS
	.align		4
        /*0020*/ 	.byte	0x02, 0x4c
        /*0022*/ 	.byte	0x01
	.zero		1


	//----- nvinfo : EIATTR_MERCURY_ISA_VERSION
	.align		4
        /*0024*/ 	.byte	0x03, 0x5f
        /*0026*/ 	.short	0x0101


	//----- nvinfo : EIATTR_COOP_GROUP_MASK_REGIDS
	.align		4
        /*0028*/ 	.byte	0x04, 0x29
        /*002a*/ 	.short	(.L_1635 - .L_1634)


	//   ....[0]....
.L_1634:
        /*002c*/ 	.word	0xffffffff


	//   ....[1]....
        /*0030*/ 	.word	0xffffffff


	//   ....[2]....
        /*0034*/ 	.word	0xffffffff


	//   ....[3]....
        /*0038*/ 	.word	0xffffffff


	//   ....[4]....
        /*003c*/ 	.word	0xffffffff


	//   ....[5]....
        /*0040*/ 	.word	0xffffffff


	//   ....[6]....
        /*0044*/ 	.word	0xffffffff


	//   ....[7]....
        /*0048*/ 	.word	0xffffffff


	//   ....[8]....
        /*004c*/ 	.word	0xffffffff


	//   ....[9]....
        /*0050*/ 	.word	0xffffffff


	//----- nvinfo : EIATTR_COOP_GROUP_INSTR_OFFSETS
	.align		4
.L_1635:
        /*0054*/ 	.byte	0x04, 0x28
        /*0056*/ 	.short	(.L_1637 - .L_1636)


	//   ....[0]....
.L_1636:
        /*0058*/ 	.word	0x00001b40


	//   ....[1]....
        /*005c*/ 	.word	0x00001b50


	//   ....[2]....
        /*0060*/ 	.word	0x00001b80


	//   ....[3]....
        /*0064*/ 	.word	0x00001b90


	//   ....[4]....
        /*0068*/ 	.word	0x00001bd0


	//   ....[5]....
        /*006c*/ 	.word	0x00001be0


	//   ....[6]....
        /*0070*/ 	.word	0x00001c20


	//   ....[7]....
        /*0074*/ 	.word	0x00001c30


	//   ....[8]....
        /*0078*/ 	.word	0x00001cc0


	//   ....[9]....
        /*007c*/ 	.word	0x00001cd0


	//----- nvinfo : EIATTR_VRC_CTA_INIT_COUNT
	.align		4
.L_1637:
        /*0080*/ 	.byte	0x02, 0x4a
	.zero		1
	.zero		1


	//----- nvinfo : EIATTR_EXIT_INSTR_OFFSETS
	.align		4
        /*0084*/ 	.byte	0x04, 0x1c
        /*0086*/ 	.short	(.L_1639 - .L_1638)


	//   ....[0]....
.L_1638:
        /*0088*/ 	.word	0x00000060


	//   ....[1]....
        /*008c*/ 	.word	0x00006860


	//----- nvinfo : EIATTR_MAX_THREADS
	.align		4
.L_1639:
        /*0090*/ 	.byte	0x04, 0x05
        /*0092*/ 	.short	(.L_1641 - .L_1640)
.L_1640:
        /*0094*/ 	.word	0x00000280
        /*0098*/ 	.word	0x00000001
        /*009c*/ 	.word	0x00000001


	//----- nvinfo : EIATTR_CRS_STACK_SIZE
	.align		4
.L_1641:
        /*00a0*/ 	.byte	0x04, 0x1e
        /*00a2*/ 	.short	(.L_1643 - .L_1642)
.L_1642:
        /*00a4*/ 	.word	0x00000000


	//----- nvinfo : EIATTR_CBANK_PARAM_SIZE
	.align		4
.L_1643:
        /*00a8*/ 	.byte	0x03, 0x19
        /*00aa*/ 	.short	0x00a0


	//----- nvinfo : EIATTR_PARAM_CBANK
	.align		4
        /*00ac*/ 	.byte	0x04, 0x0a
        /*00ae*/ 	.short	(.L_1645 - .L_1644)
	.align		4
.L_1644:
        /*00b0*/ 	.word	index@(.nv.constant0._Z35group_norm_nhwc_fwd_one_pass_kernelI11Fp16IOFp16WLi256ELi80ELi640EEv26Group_norm_nhwc_fwd_params)
        /*00b4*/ 	.short	0x0380
        /*00b6*/ 	.short	0x00a0


	//----- nvinfo : EIATTR_SW_WAR
	.align		4
.L_1645:
        /*00b8*/ 	.byte	0x04, 0x36
        /*00ba*/ 	.short	(.L_1647 - .L_1646)
.L_1646:
        /*00bc*/ 	.word	0x00000008
.L_1647:


//--------------------- .nv.info._Z35group_norm_nhwc_fwd_one_pass_kernelI11Fp16IOFp16WLi512ELi80ELi640EEv26Group_norm_nhwc_fwd_params --------------------------
	.section	.nv.info._Z35group_norm_nhwc_fwd_one_pass_kernelI11Fp16IOFp16WLi512ELi80ELi640EEv26Group_norm_nhwc_fwd_params,"",@"SHT_CUDA_INFO"
	.sectionflags	@""
	.align	4


	//----- nvinfo : EIATTR_CUDA_API_VERSION
	.align		4
        /*0000*/ 	.byte	0x04, 0x37
        /*0002*/ 	.short	(.L_1649 - .L_1648)
.L_1648:
        /*0004*/ 	.word	0x00000082


	//----- nvinfo : EIATTR_KPARAM_INFO
	.align		4
.L_1649:
        /*0008*/ 	.byte	0x04, 0x17
        /*000a*/ 	.short	(.L_1651 - .L_1650)
.L_1650:
        /*000c*/ 	.word	0x00000000
        /*0010*/ 	.short	0x0000
        /*0012*/ 	.short	0x0000
        /*0014*/ 	.byte	0x00, 0xf0, 0x81, 0x02


	//----- nvinfo : EIATTR_SPARSE_MMA_MASK
	.align		4
.L_1651:
        /*0018*/ 	.byte	0x03, 0x50
        /*001a*/ 	.short	0x0000


	//----- nvinfo : EIATTR_MAXREG_COUNT
	.align		4
        /*001c*/ 	.byte	0x03, 0x1b
        /*001e*/ 	.short	0x0060


	//----- nvinfo : EIATTR_NUM_BARRIERS
	.align		4
        /*0020*/ 	.byte	0x02, 0x4c
        /*0022*/ 	.byte	0x01
	.zero		1


	//----- nvinfo : EIATTR_MERCURY_ISA_VERSION
	.align		4
        /*0024*/ 	.byte	0x03, 0x5f
        /*0026*/ 	.short	0x0101


	//----- nvinfo : EIATTR_COOP_GROUP_MASK_REGIDS
	.align		4
        /*0028*/ 	.byte	0x04, 0x29
        /*002a*/ 	.short	(.L_1653 - .L_1652)


	//   ....[0]....
.L_1652:
        /*002c*/ 	.word	0xffffffff


	//   ....[1]....
        /*0030*/ 	.word	0xffffffff


	//   ....[2]....
        /*0034*/ 	.word	0xffffffff


	//   ....[3]....
        /*0038*/ 	.word	0xffffffff


	//   ....[4]....
        /*003c*/ 	.word	0xffffffff


	//   ....[5]....
        /*0040*/ 	.word	0xffffffff


	//   ....[6]....
        /*0044*/ 	.word	0xffffffff


	//   ....[7]....
        /*0048*/ 	.word	0xffffffff


	//   ....[8]....
        /*004c*/ 	.word	0xffffffff


	//   ....[9]....
        /*0050*/ 	.word	0xffffffff


	//----- nvinfo : EIATTR_COOP_GROUP_INSTR_OFFSETS
	.align		4
.L_1653:
        /*0054*/ 	.byte	0x04, 0x28
        /*0056*/ 	.short	(.L_1655 - .L_1654)


	//   ....[0]....
.L_1654:
        /*0058*/ 	.word	0x00003280


	//   ....[1]....
        /*005c*/ 	.word	0x00003290


	//   ....[2]....
        /*0060*/ 	.word	0x000032d0


	//   ....[3]....
        /*0064*/ 	.word	0x000032e0


	//   ....[4]....
        /*0068*/ 	.word	0x00003320


	//   ....[5]....
        /*006c*/ 	.word	0x00003330


	//   ....[6]....
        /*0070*/ 	.word	0x00003380


	//   ....[7]....
        /*0074*/ 	.word	0x00003390


	//   ....[8]....
        /*0078*/ 	.word	0x00003420


	//   ....[9]....
        /*007c*/ 	.word	0x00003430


	//----- nvinfo : EIATTR_VRC_CTA_INIT_COUNT
	.align		4
.L_1655:
        /*0080*/ 	.byte	0x02, 0x4a
	.zero		1
	.zero		1


	//----- nvinfo : EIATTR_EXIT_INSTR_OFFSETS
	.align		4
        /*0084*/ 	.byte	0x04, 0x1c
        /*0086*/ 	.short	(.L_1657 - .L_1656)


	//   ....[0]....
.L_1656:
        /*0088*/ 	.word	0x00000060


	//   ....[1]....
        /*008c*/ 	.word	0x0000c990


	//----- nvinfo : EIATTR_MAX_THREADS
	.align		4
.L_1657:
        /*0090*/ 	.byte	0x04, 0x05
        /*0092*/ 	.short	(.L_1659 - .L_1658)
.L_1658:
        /*0094*/ 	.word	0x00000280
        /*0098*/ 	.word	0x00000001
        /*009c*/ 	.word	0x00000001


	//----- nvinfo : EIATTR_CRS_STACK_SIZE
	.align		4
.L_1659:
        /*00a0*/ 	.byte	0x04, 0x1e
        /*00a2*/ 	.short	(.L_1661 - .L_1660)
.L_1660:
        /*00a4*/ 	.word	0x00000000


	//----- nvinfo : EIATTR_CBANK_PARAM_SIZE
	.align		4
.L_1661:
        /*00a8*/ 	.byte	0x03, 0x19
        /*00aa*/ 	.short	0x00a0


	//----- nvinfo : EIATTR_PARAM_CBANK
	.align		4
        /*00ac*/ 	.byte	0x04, 0x0a
        /*00ae*/ 	.short	(.L_1663 - .L_1662)
	.align		4
.L_1662:
        /*00b0*/ 	.word	index@(.nv.constant0._Z35group_norm_nhwc_fwd_one_pass_kernelI11Fp16IOFp16WLi512ELi80ELi640EEv26Group_norm_nhwc_fwd_params)
        /*00b4*/ 	.short	0x0380
        /*00b6*/ 	.short	0x00a0


	//----- nvinfo : EIATTR_SW_WAR
	.align		4
.L_1663:
        /*00b8*/ 	.byte	0x04, 0x36
        /*00ba*/ 	.short	(.L_1665 - .L_1664)
.L_1664:
        /*00bc*/ 	.word	0x00000008
.L_1665:


//--------------------- .nv.info._Z35group_norm_nhwc_fwd_one_pass_kernelI11Fp32IOFp32WLi64ELi80ELi640EEv26Group_norm_nhwc_fwd_params --------------------------
	.section	.nv.info._Z35group_norm_nhwc_fwd_one_pass_kernelI11Fp32IOFp32WLi64ELi80ELi640EEv26Group_norm_nhwc_fwd_params,"",@"SHT_CUDA_INFO"
	.sectionflags	@""
	.align	4


	//----- nvinfo : EIATTR_CUDA_API_VERSION
	.align		4
        /*0000*/ 	.byte	0x04, 0x37
        /*0002*/ 	.short	(.L_1667 - .L_1666)
.L_1666:
        /*0004*/ 	.word	0x00000082


	//----- nvinfo : EIATTR_KPARAM_INFO
	.align		4
.L_1667:
        /*0008*/ 	.byte	0x04, 0x17
        /*000a*/ 	.short	(.L_1669 - .L_1668)
.L_1668:
        /*000c*/ 	.word	0x00000000
        /*0010*/ 	.short	0x0000
        /*0012*/ 	.short	0x0000
        /*0014*/ 	.byte	0x00, 0xf0, 0x81, 0x02


	//----- nvinfo : EIATTR_SPARSE_MMA_MASK
	.align		4
.L_1669:
        /*0018*/ 	.byte	0x03, 0x50
        /*001a*/ 	.short	0x0000


	//----- nvinfo : EIATTR_MAXREG_COUNT
	.align		4
        /*001c*/ 	.byte	0x03, 0x1b
        /*001e*/ 	.short	0x0060


	//----- nvinfo : EIATTR_NUM_BARRIERS
	.align		4
        /*0020*/ 	.byte	0x02, 0x4c
        /*0022*/ 	.byte	0x01
	.zero		1


	//----- nvinfo : EIATTR_MERCURY_ISA_VERSION
	.align		4
        /*0024*/ 	.byte	0x03, 0x5f
        /*0026*/ 	.short	0x0101


	//----- nvinfo : EIATTR_INT_WARP_WIDE_INSTR_OFFSETS
	.align		4
        /*0028*/ 	.byte	0x04, 0x31
        /*002a*/ 	.short	(.L_1671 - .L_1670)


	//   ....[0]....
.L_1670:
        /*002c*/ 	.word	0x000013c0


	//   ....[1]....
        /*0030*/ 	.word	0x000013e0


	//   ....[2]....
        /*0034*/ 	.word	0x000014c0


	//   ....[3]....
        /*0038*/ 	.word	0x000014e0


	//   ....[4]....
        /*003c*/ 	.word	0x000015f0


	//   ....[5]....
        /*0040*/ 	.word	0x00001650


	//   ....[6]....
        /*0044*/ 	.word	0x00001740


	//   ....[7]....
        /*0048*/ 	.word	0x00001760


	//   ....[8]....
        /*004c*/ 	.word	0x000019e0


	//   ....[9]....
        /*0050*/ 	.word	0x00001a00


	//   ....[10]....
        /*0054*/ 	.word	0x00001b00


	//   ....[11]....
        /*0058*/ 	.word	0x00001b20


	//   ....[12]....
        /*005c*/ 	.word	0x00001d00


	//   ....[13]....
        /*0060*/ 	.word	0x00001d20


	//----- nvinfo : EIATTR_COOP_GROUP_MASK_REGIDS
	.align		4
.L_1671:
        /*0064*/ 	.byte	0x04, 0x29
        /*0066*/ 	.short	(.L_1673 - .L_1672)


	//   ....[0]....
.L_1672:
        /*0068*/ 	.word	0xffffffff


	//   ....[1]....
        /*006c*/ 	.word	0xffffffff


	//   ....[2]....
        /*0070*/ 	.word	0xffffffff


	//   ....[3]....
        /*0074*/ 	.word	0xffffffff


	//   ....[4]....
        /*0078*/ 	.word	0xffffffff


	//   ....[5]....
        /*007c*/ 	.word	0xffffffff


	//   ....[6]....
        /*0080*/ 	.word	0xffffffff


	//   ....[7]....
        /*0084*/ 	.word	0xffffffff


	//   ....[8]....
        /*0088*/ 	.word	0xffffffff


	//   ....[9]....
        /*008c*/ 	.word	0xffffffff


	//----- nvinfo : EIATTR_COOP_GROUP_INSTR_OFFSETS
	.align		4
.L_1673:
        /*0090*/ 	.byte	0x04, 0x28
        /*0092*/ 	.short	(.L_1675 - .L_1674)


	//   ....[0]....
.L_1674:
        /*0094*/ 	.word	0x00000ad0


	//   ....[1]....
        /*0098*/ 	.word	0x00000ae0


	//   ....[2]....
        /*009c*/ 	.word	0x00000b10


	//   ....[3]....
        /*00a0*/ 	.word	0x00000b20


	//   ....[4]....
        /*00a4*/ 	.word	0x00000b60


	//   ....[5]....
        /*00a8*/ 	.word	0x00000b70


	//   ....[6]....
        /*00ac*/ 	.word	0x00000bb0


	//   ....[7]....
        /*00b0*/ 	.word	0x00000bc0


	//   ....[8]....
        /*00b4*/ 	.word	0x00000c20


	//   ....[9]....
        /*00b8*/ 	.word	0x00000c30


	//----- nvinfo : EIATTR_VRC_CTA_INIT_COUNT
	.align		4
.L_1675:
        /*00bc*/ 	.byte	0x02, 0x4a
	.zero		1
	.zero		1


	//----- nvinfo : EIATTR_EXIT_INSTR_OFFSETS
	.align		4
        /*00c0*/ 	.byte	0x04, 0x1c
        /*00c2*/ 	.short	(.L_1677 - .L_1676)


	//   ....[0]....
.L_1676:
        /*00c4*/ 	.word	0x00000070


	//   ....[1]....
        /*00c8*/ 	.word	0x00002f30


	//----- nvinfo : EIATTR_MAX_THREADS
	.align		4
.L_1677:
        /*00cc*/ 	.byte	0x04, 0x05
        /*00ce*/ 	.short	(.L_1679 - .L_1678)
.L_1678:
        /*00d0*/ 	.word	0x00000280
        /*00d4*/ 	.word	0x00000001
        /*00d8*/ 	.word	0x00000001


	//----- nvinfo : EIATTR_CRS_STACK_SIZE
	.align		4
.L_1679:
        /*00dc*/ 	.byte	0x04, 0x1e
        /*00de*/ 	.short	(.L_1681 - .L_1680)
.L_1680:
        /*00e0*/ 	.word	0x00000000


	//----- nvinfo : EIATTR_CBANK_PARAM_SIZE
	.align		4
.L_1681:
        /*00e4*/ 	.byte	0x03, 0x19
        /*00e6*/ 	.short	0x00a0


	//----- nvinfo : EIATTR_PARAM_CBANK
	.align		4
        /*00e8*/ 	.byte	0x04, 0x0a
        /*00ea*/ 	.short	(.L_1683 - .L_1682)
	.align		4
.L_1682:
        /*00ec*/ 	.word	index@(.nv.constant0._Z35group_norm_nhwc_fwd_one_pass_kernelI11Fp32IOFp32WLi64ELi80ELi640EEv26Group_norm_nhwc_fwd_params)
        /*00f0*/ 	.short	0x0380
        /*00f2*/ 	.short	0x00a0


	//----- nvinfo : EIATTR_SW_WAR
	.align		4
.L_1683:
        /*00f4*/ 	.byte	0x04, 0x36
        /*00f6*/ 	.short	(.L_1685 - .L_1684)
.L_1684:
        /*00f8*/ 	.word	0x00000008
.L_1685:


//--------------------- .nv.info._Z35group_norm_nhwc_fwd_one_pass_kernelI11Fp32IOFp32WLi128ELi80ELi640EEv26Group_norm_nhwc_fwd_params --------------------------
	.section	.nv.info._Z35group_norm_nhwc_fwd_one_pass_kernelI11Fp32IOFp32WLi128ELi80ELi640EEv26Group_norm_nhwc_fwd_params,"",@"SHT_CUDA_INFO"
	.sectionflags	@""
	.align	4


	//----- nvinfo : EIATTR_CUDA_API_VERSION
	.align		4
        /*0000*/ 	.byte	0x04, 0x37
        /*0002*/ 	.short	(.L_1687 - .L_1686)
.L_1686:
        /*0004*/ 	.word	0x00000082


	//----- nvinfo : EIATTR_KPARAM_INFO
	.align		4
.L_1687:
        /*0008*/ 	.byte	0x04, 0x17
        /*000a*/ 	.short	(.L_1689 - .L_1688)
.L_1688:
        /*000c*/ 	.word	0x00000000
        /*0010*/ 	.short	0x0000
        /*0012*/ 	.short	0x0000
        /*0014*/ 	.byte	0x00, 0xf0, 0x81, 0x02


	//----- nvinfo : EIATTR_SPARSE_MMA_MASK
	.align		4
.L_1689:
        /*0018*/ 	.byte	0x03, 0x50
        /*001a*/ 	.short	0x0000


	//----- nvinfo : EIATTR_MAXREG_COUNT
	.align		4
        /*001c*/ 	.byte	0x03, 0x1b
        /*001e*/ 	.short	0x0060


	//----- nvinfo : EIATTR_NUM_BARRIERS
	.align		4
        /*0020*/ 	.byte	0x02, 0x4c
        /*0022*/ 	.byte	0x01
	.zero		1


	//----- nvinfo : EIATTR_MERCURY_ISA_VERSION
	.align		4
        /*0024*/ 	.byte	0x03, 0x5f
        /*0026*/ 	.short	0x0101


	//----- nvinfo : EIATTR_INT_WARP_WIDE_INSTR_OFFSETS
	.align		4
        /*0028*/ 	.byte	0x04, 0x31
        /*002a*/ 	.short	(.L_1691 - .L_1690)


	//   ....[0]....
.L_1690:
        /*002c*/ 	.word	0x00001970


	//   ....[1]....
        /*0030*/ 	.word	0x000019b0


	//   ....[2]....
        /*0034*/ 	.word	0x00001a30


	//   ....[3]....
        /*0038*/ 	.word	0x00001a40


	//   ....[4]....
        /*003c*/ 	.word	0x00001be0


	//   ....[5]....
        /*0040*/ 	.word	0x00001c40


	//   ....[6]....
        /*0044*/ 	.word	0x00001c60


	//   ....[7]....
        /*0048*/ 	.word	0x00001c90


	//   ....[8]....
        /*004c*/ 	.word	0x00001fb0


	//   ....[9]....
        /*0050*/ 	.word	0x00001fe0


	//   ....[10]....
        /*0054*/ 	.word	0x00002000


	//   ....[11]....
        /*0058*/ 	.word	0x00002030


	//   ....[12]....
        /*005c*/ 	.word	0x00002280


	//   ....[13]....
        /*0060*/ 	.word	0x000022a0


	//----- nvinfo : EIATTR_COOP_GROUP_MASK_REGIDS
	.align		4
.L_1691:
        /*0064*/ 	.byte	0x04, 0x29
        /*0066*/ 	.short	(.L_1693 - .L_1692)


	//   ....[0]....
.L_1692:
        /*0068*/ 	.word	0xffffffff


	//   ....[1]....
        /*006c*/ 	.word	0xffffffff


	//   ....[2]....
        /*0070*/ 	.word	0xffffffff


	//   ....[3]....
        /*0074*/ 	.word	0xffffffff


	//   ....[4]....
        /*0078*/ 	.word	0xffffffff


	//   ....[5]....
        /*007c*/ 	.word	0xffffffff


	//   ....[6]....
        /*0080*/ 	.word	0xffffffff


	//   ....[7]....
        /*0084*/ 	.word	0xffffffff


	//   ....[8]....
        /*0088*/ 	.word	0xffffffff


	//   ....[9]....
        /*008c*/ 	.word	0xffffffff


	//----- nvinfo : EIATTR_COOP_GROUP_INSTR_OFFSETS
	.align		4
.L_1693:
        /*0090*/ 	.byte	0x04, 0x28
        /*0092*/ 	.short	(.L_1695 - .L_1694)


	//   ....[0]....
.L_1694:
        /*0094*/ 	.word	0x00000fc0


	//   ....[1]....
        /*0098*/ 	.word	0x00000fd0


	//   ....[2]....
        /*009c*/ 	.word	0x00001000


	//   ....[3]....
        /*00a0*/ 	.word	0x00001010


	//   ....[4]....
        /*00a4*/ 	.word	0x00001050


	//   ....[5]....
        /*00a8*/ 	.word	0x00001060


	//   ....[6]....
        /*00ac*/ 	.word	0x000010a0


	//   ....[7]....
        /*00b0*/ 	.word	0x000010b0


	//   ....[8]....
        /*00b4*/ 	.word	0x00001140


	//   ....[9]....
        /*00b8*/ 	.word	0x00001150


	//----- nvinfo : EIATTR_VRC_CTA_INIT_COUNT
	.align		4
.L_1695:
        /*00bc*/ 	.byte	0x02, 0x4a
	.zero		1
	.zero		1


	//----- nvinfo : EIATTR_EXIT_INSTR_OFFSETS
	.align		4
        /*00c0*/ 	.byte	0x04, 0x1c
        /*00c2*/ 	.short	(.L_1697 - .L_1696)


	//   ....[0]....
.L_1696:
        /*00c4*/ 	.word	0x00000070


	//   ....[1]....
        /*00c8*/ 	.word	0x000042d0


	//----- nvinfo : EIATTR_MAX_THREADS
	.align		4
.L_1697:
        /*00cc*/ 	.byte	0x04, 0x05
        /*00ce*/ 	.short	(.L_1699 - .L_1698)
.L_1698:
        /*00d0*/ 	.word	0x00000280
        /*00d4*/ 	.word	0x00000001
        /*00d8*/ 	.word	0x00000001


	//----- nvinfo : EIATTR_CRS_STACK_SIZE
	.align		4
.L_1699:
        /*00dc*/ 	.byte	0x04, 0x1e
        /*00de*/ 	.short	(.L_1701 - .L_1700)
.L_1700:
        /*00e0*/ 	.word	0x00000000


	//----- nvinfo : EIATTR_CBANK_PARAM_SIZE
	.align		4
.L_1701:
        /*00e4*/ 	.byte	0x03, 0x19
        /*00e6*/ 	.short	0x00a0


	//----- nvinfo : EIATTR_PARAM_CBANK
	.align		4
        /*00e8*/ 	.byte	0x04, 0x0a
        /*00ea*/ 	.short	(.L_1703 - .L_1702)
	.align		4
.L_1702:
        /*00ec*/ 	.word	index@(.nv.constant0._Z35group_norm_nhwc_fwd_one_pass_kernelI11Fp32IOFp32WLi128ELi80ELi640EEv26Group_norm_nhwc_fwd_params)
        /*00f0*/ 	.short	0x0380
        /*00f2*/ 	.short	0x00a0


	//----- nvinfo : EIATTR_SW_WAR
	.align		4
.L_1703:
        /*00f4*/ 	.byte	0x04, 0x36
        /*00f6*/ 	.short	(.L_1705 - .L_1704)
.L_1704:
        /*00f8*/ 	.word	0x00000008
.L_1705:


//--------------------- .nv.info._Z35group_norm_nhwc_fwd_one_pass_kernelI11Fp32IOFp32WLi256ELi80ELi640EEv26Group_norm_nhwc_fwd_params --------------------------
	.section	.nv.info._Z35group_norm_nhwc_fwd_one_pass_kernelI11Fp32IOFp32WLi256ELi80ELi640EEv26Group_norm_nhwc_fwd_params,"",@"SHT_CUDA_INFO"
	.sectionflags	@""
	.align	4


	//----- nvinfo : EIATTR_CUDA_API_VERSION
	.align		4
        /*0000*/ 	.byte	0x04, 0x37
        /*0002*/ 	.short	(.L_1707 - .L_1706)
.L_1706:
        /*0004*/ 	.word	0x00000082


	//----- nvinfo : EIATTR_KPARAM_INFO
	.align		4
.L_1707:
        /*0008*/ 	.byte	0x04, 0x17
        /*000a*/ 	.short	(.L_1709 - .L_1708)
.L_1708:
        /*000c*/ 	.word	0x00000000
        /*0010*/ 	.short	0x0000
        /*0012*/ 	.short	0x0000
        /*0014*/ 	.byte	0x00, 0xf0, 0x81, 0x02


	//----- nvinfo : EIATTR_SPARSE_MMA_MASK
	.align		4
.L_1709:
        /*0018*/ 	.byte	0x03, 0x50
        /*001a*/ 	.short	0x0000


	//----- nvinfo : EIATTR_MAXREG_COUNT
	.align		4
        /*001c*/ 	.byte	0x03, 0x1b
        /*001e*/ 	.short	0x0060


	//----- nvinfo : EIATTR_NUM_BARRIERS
	.align		4
        /*0020*/ 	.byte	0x02, 0x4c
        /*0022*/ 	.byte	0x01
	.zero		1


	//----- nvinfo : EIATTR_MERCURY_ISA_VERSION
	.align		4
        /*0024*/ 	.byte	0x03, 0x5f
        /*0026*/ 	.short	0x0101


	//----- nvinfo : EIATTR_COOP_GROUP_MASK_REGIDS
	.align		4
        /*0028*/ 	.byte	0x04, 0x29
        /*002a*/ 	.short	(.L_1711 - .L_1710)


	//   ....[0]....
.L_1710:
        /*002c*/ 	.word	0xffffffff


	//   ....[1]....
        /*0030*/ 	.word	0xffffffff


	//   ....[2]....
        /*0034*/ 	.word	0xffffffff


	//   ....[3]....
        /*0038*/ 	.word	0xffffffff


	//   ....[4]....
        /*003c*/ 	.word	0xffffffff


	//   ....[5]....
        /*0040*/ 	.word	0xffffffff


	//   ....[6]....
        /*0044*/ 	.word	0xffffffff


	//   ....[7]....
        /*0048*/ 	.word	0xffffffff


	//   ....[8]....
        /*004c*/ 	.word	0xffffffff


	//   ....[9]....
        /*0050*/ 	.word	0xffffffff


	//----- nvinfo : EIATTR_COOP_GROUP_INSTR_OFFSETS
	.align		4
.L_1711:
        /*0054*/ 	.byte	0x04, 0x28
        /*0056*/ 	.short	(.L_1713 - .L_1712)


	//   ....[0]....
.L_1712:
        /*0058*/ 	.word	0x00001980


	//   ....[1]....
        /*005c*/ 	.word	0x00001990


	//   ....[2]....
        /*0060*/ 	.word	0x000019c0


	//   ....[3]....
        /*0064*/ 	.word	0x000019d0


	//   ....[4]....
        /*0068*/ 	.word	0x00001a10


	//   ....[5]....
        /*006c*/ 	.word	0x00001a20


	//   ....[6]....
        /*0070*/ 	.word	0x00001a60


	//   ....[7]....
        /*0074*/ 	.word	0x00001a70


	//   ....[8]....
        /*0078*/ 	.word	0x00001ad0


	//   ....[9]....
        /*007c*/ 	.word	0x00001ae0


	//----- nvinfo : EIATTR_VRC_CTA_INIT_COUNT
	.align		4
.L_1713:
        /*0080*/ 	.byte	0x02, 0x4a
	.zero		1
	.zero		1


	//----- nvinfo : EIATTR_EXIT_INSTR_OFFSETS
	.align		4
        /*0084*/ 	.byte	0x04, 0x1c
        /*0086*/ 	.short	(.L_1715 - .L_1714)


	//   ....[0]....
.L_1714:
        /*0088*/ 	.word	0x00000060


	//   ....[1]....
        /*008c*/ 	.word	0x00006420


	//----- nvinfo : EIATTR_MAX_THREADS
	.align		4
.L_1715:
        /*0090*/ 	.byte	0x04, 0x05
        /*0092*/ 	.short	(.L_1717 - .L_1716)
.L_1716:
        /*0094*/ 	.word	0x00000280
        /*0098*/ 	.word	0x00000001
        /*009c*/ 	.word	0x00000001


	//----- nvinfo : EIATTR_CRS_STACK_SIZE
	.align		4
.L_1717:
        /*00a0*/ 	.byte	0x04, 0x1e
        /*00a2*/ 	.short	(.L_1719 - .L_1718)
.L_1718:
        /*00a4*/ 	.word	0x00000000


	//----- nvinfo : EIATTR_CBANK_PARAM_SIZE
	.align		4
.L_1719:
        /*00a8*/ 	.byte	0x03, 0x19
        /*00aa*/ 	.short	0x00a0


	//----- nvinfo : EIATTR_PARAM_CBANK
	.align		4
        /*00ac*/ 	.byte	0x04, 0x0a
        /*00ae*/ 	.short	(.L_1721 - .L_1720)
	.align		4
.L_1720:
        /*00b0*/ 	.word	index@(.nv.constant0._Z35group_norm_nhwc_fwd_one_pass_kernelI11Fp32IOFp32WLi256ELi80ELi640EEv26Group_norm_nhwc_fwd_params)
        /*00b4*/ 	.short	0x0380
        /*00b6*/ 	.short	0x00a0


	//----- nvinfo : EIATTR_SW_WAR
	.align		4
.L_1721:
        /*00b8*/ 	.byte	0x04, 0x36
        /*00ba*/ 	.short	(.L_1723 - .L_1722)
.L_1722:
        /*00bc*/ 	.word	0x00000008
.L_1723:


//--------------------- .nv.info._Z35group_norm_nhwc_fwd_one_pass_kernelI11Fp32IOFp32WLi512ELi80ELi640EEv26Group_norm_nhwc_fwd_params --------------------------
	.section	.nv.info._Z35group_norm_nhwc_fwd_one_pass_kernelI11Fp32IOFp32WLi512ELi80ELi640EEv26Group_norm_nhwc_fwd_params,"",@"SHT_CUDA_INFO"
	.sectionflags	@""
	.align	4


	//----- nvinfo : EIATTR_CUDA_API_VERSION
	.align		4
        /*0000*/ 	.byte	0x04, 0x37
        /*0002*/ 	.short	(.L_1725 - .L_1724)
.L_1724:
        /*0004*/ 	.word	0x00000082


	//----- nvinfo : EIATTR_KPARAM_INFO
	.align		4
.L_1725:
        /*0008*/ 	.byte	0x04, 0x17
        /*000a*/ 	.short	(.L_1727 - .L_1726)
.L_1726:
        /*000c*/ 	.word	0x00000000
        /*0010*/ 	.short	0x0000
        /*0012*/ 	.short	0x0000
        /*0014*/ 	.byte	0x00, 0xf0, 0x81, 0x02


	//----- nvinfo : EIATTR_SPARSE_MMA_MASK
	.align		4
.L_1727:
        /*0018*/ 	.byte	0x03, 0x50
        /*001a*/ 	.short	0x0000


	//----- nvinfo : EIATTR_MAXREG_COUNT
	.align		4
        /*001c*/ 	.byte	0x03, 0x1b
        /*001e*/ 	.short	0x0060


	//----- nvinfo : EIATTR_NUM_BARRIERS
	.align		4
        /*0020*/ 	.byte	0x02, 0x4c
        /*0022*/ 	.byte	0x01
	.zero		1


	//----- nvinfo : EIATTR_MERCURY_ISA_VERSION
	.align		4
        /*0024*/ 	.byte	0x03, 0x5f
        /*0026*/ 	.short	0x0101


	//----- nvinfo : EIATTR_COOP_GROUP_MASK_REGIDS
	.align		4
        /*0028*/ 	.byte	0x04, 0x29
        /*002a*/ 	.short	(.L_1729 - .L_1728)


	//   ....[0]....
.L_1728:
        /*002c*/ 	.word	0xffffffff


	//   ....[1]....
        /*0030*/ 	.word	0xffffffff


	//   ....[2]....
        /*0034*/ 	.word	0xffffffff


	//   ....[3]....
        /*0038*/ 	.word	0xffffffff


	//   ....[4]....
        /*003c*/ 	.word	0xffffffff


	//   ....[5]....
        /*0040*/ 	.word	0xffffffff


	//   ....[6]....
        /*0044*/ 	.word	0xffffffff


	//   ....[7]....
        /*0048*/ 	.word	0xffffffff


	//   ....[8]....
        /*004c*/ 	.word	0xffffffff


	//   ....[9]....
        /*0050*/ 	.word	0xffffffff


	//----- nvinfo : EIATTR_COOP_GROUP_INSTR_OFFSETS
	.align		4
.L_1729:
        /*0054*/ 	.byte	0x04, 0x28
        /*0056*/ 	.short	(.L_1731 - .L_1730)


	//   ....[0]....
.L_1730:
        /*0058*/ 	.word	0x00002eb0


	//   ....[1]....
        /*005c*/ 	.word	0x00002ec0


	//   ....[2]....
        /*0060*/ 	.word	0x00002ef0


	//   ....[3]....
        /*0064*/ 	.word	0x00002f00


	//   ....[4]....
        /*0068*/ 	.word	0x00002f40


	//   ....[5]....
        /*006c*/ 	.word	0x00002f50


	//   ....[6]....
        /*0070*/ 	.word	0x00002fa0


	//   ....[7]....
        /*0074*/ 	.word	0x00002fb0


	//   ....[8]....
        /*0078*/ 	.word	0x00003040


	//   ....[9]....
        /*007c*/ 	.word	0x00003050


	//----- nvinfo : EIATTR_VRC_CTA_INIT_COUNT
	.align		4
.L_1731:
        /*0080*/ 	.byte	0x02, 0x4a
	.zero		1
	.zero		1


	//----- nvinfo : EIATTR_EXIT_INSTR_OFFSETS
	.align		4
        /*0084*/ 	.byte	0x04, 0x1c
        /*0086*/ 	.short	(.L_1733 - .L_1732)


	//   ....[0]....
.L_1732:
        /*0088*/ 	.word	0x00000060


	//   ....[1]....
        /*008c*/ 	.word	0x0000c150


	//----- nvinfo : EIATTR_MAX_THREADS
	.align		4
.L_1733:
        /*0090*/ 	.byte	0x04, 0x05
        /*0092*/ 	.short	(.L_1735 - .L_1734)
.L_1734:
        /*0094*/ 	.word	0x00000280
        /*0098*/ 	.word	0x00000001
        /*009c*/ 	.word	0x00000001


	//----- nvinfo : EIATTR_CRS_STACK_SIZE
	.align		4
.L_1735:
        /*00a0*/ 	.byte	0x04, 0x1e
        /*00a2*/ 	.short	(.L_1737 - .L_1736)
.L_1736:
        /*00a4*/ 	.word	0x00000000


	//----- nvinfo : EIATTR_CBANK_PARAM_SIZE
	.align		4
.L_1737:
        /*00a8*/ 	.byte	0x03, 0x19
        /*00aa*/ 	.short	0x00a0


	//----- nvinfo : EIATTR_PARAM_CBANK
	.align		4
        /*00ac*/ 	.byte	0x04, 0x0a
        /*00ae*/ 	.short	(.L_1739 - .L_1738)
	.align		4
.L_1738:
        /*00b0*/ 	.word	index@(.nv.constant0._Z35group_norm_nhwc_fwd_one_pass_kernelI11Fp32IOFp32WLi512ELi80ELi640EEv26Group_norm_nhwc_fwd_params)
        /*00b4*/ 	.short	0x0380
        /*00b6*/ 	.short	0x00a0


	//----- nvinfo : EIATTR_SW_WAR
	.align		4
.L_1739:
        /*00b8*/ 	.byte	0x04, 0x36
        /*00ba*/ 	.short	(.L_1741 - .L_1740)
.L_1740:
        /*00bc*/ 	.word	0x00000008
.L_1741:


//--------------------- .nv.info._Z35group_norm_nhwc_fwd_one_pass_kernelI11Fp32IOBf16WLi64ELi80ELi640EEv26Group_norm_nhwc_fwd_params --------------------------
	.section	.nv.info._Z35group_norm_nhwc_fwd_one_pass_kernelI11Fp32IOBf16WLi64ELi80ELi640EEv26Group_norm_nhwc_fwd_params,"",@"SHT_CUDA_INFO"
	.sectionflags	@""
	.align	4


	//----- nvinfo : EIATTR_CUDA_API_VERSION
	.align		4
        /*0000*/ 	.byte	0x04, 0x37
        /*0002*/ 	.short	(.L_1743 - .L_1742)
.L_1742:
        /*0004*/ 	.word	0x00000082


	//----- nvinfo : EIATTR_KPARAM_INFO
	.align		4
.L_1743:
        /*0008*/ 	.byte	0x04, 0x17
        /*000a*/ 	.short	(.L_1745 - .L_1744)
.L_1744:
        /*000c*/ 	.word	0x00000000
        /*0010*/ 	.short	0x0000
        /*0012*/ 	.short	0x0000
        /*0014*/ 	.byte	0x00, 0xf0, 0x81, 0x02


	//----- nvinfo : EIATTR_SPARSE_MMA_MASK
	.align		4
.L_1745:
        /*0018*/ 	.byte	0x03, 0x50
        /*001a*/ 	.short	0x0000


	//----- nvinfo : EIATTR_MAXREG_COUNT
	.align		4
        /*001c*/ 	.byte	0x03, 0x1b
        /*001e*/ 	.short	0x0060


	//----- nvinfo : EIATTR_NUM_BARRIERS
	.align		4
        /*0020*/ 	.byte	0x02, 0x4c
        /*0022*/ 	.byte	0x01
	.zero		1


	//----- nvinfo : EIATTR_MERCURY_ISA_VERSION
	.align		4
        /*0024*/ 	.byte	0x03, 0x5f
        /*0026*/ 	.short	0x0101


	//----- nvinfo : EIATTR_INT_WARP_WIDE_INSTR_OFFSETS
	.align		4
        /*0028*/ 	.byte	0x04, 0x31
        /*002a*/ 	.short	(.L_1747 - .L_1746)


	//   ....[0]....
.L_1746:
        /*002c*/ 	.word	0x00001410


	//   ....[1]....
        /*0030*/ 	.word	0x00001440


	//   ....[2]....
        /*0034*/ 	.word	0x00001460


	//   ....[3]....
        /*0038*/ 	.word	0x00001490


	//   ....[4]....
        /*003c*/ 	.word	0x00001660


	//   ....[5]....
        /*0040*/ 	.word	0x000016c0


	//   ....[6]....
        /*0044*/ 	.word	0x00001700


	//   ....[7]....
        /*0048*/ 	.word	0x00001710


	//   ....[8]....
        /*004c*/ 	.word	0x000019c0


	//   ....[9]....
        /*0050*/ 	.word	0x00001aa0


	//   ....[10]....
        /*0054*/ 	.word	0x00001ab0


	//   ....[11]....
        /*0058*/ 	.word	0x00001b90


	//   ....[12]....
        /*005c*/ 	.word	0x00001d00


	//   ....[13]....
        /*0060*/ 	.word	0x00001d20


	//----- nvinfo : EIATTR_COOP_GROUP_MASK_REGIDS
	.align		4
.L_1747:
        /*0064*/ 	.byte	0x04, 0x29
        /*0066*/ 	.short	(.L_1749 - .L_1748)


	//   ....[0]....
.L_1748:
        /*0068*/ 	.word	0xffffffff


	//   ....[1]....
        /*006c*/ 	.word	0xffffffff


	//   ....[2]....
        /*0070*/ 	.word	0xffffffff


	//   ....[3]....
        /*0074*/ 	.word	0xffffffff


	//   ....[4]....
        /*0078*/ 	.word	0xffffffff


	//   ....[5]....
        /*007c*/ 	.word	0xffffffff


	//   ....[6]....
        /*0080*/ 	.word	0xffffffff


	//   ....[7]....
        /*0084*/ 	.word	0xffffffff


	//   ....[8]....
        /*0088*/ 	.word	0xffffffff


	//   ....[9]....
        /*008c*/ 	.word	0xffffffff


	//----- nvinfo : EIATTR_COOP_GROUP_INSTR_OFFSETS
	.align		4
.L_1749:
        /*0090*/ 	.byte	0x04, 0x28
        /*0092*/ 	.short	(.L_1751 - .L_1750)


	//   ....[0]....
.L_1750:
        /*0094*/ 	.word	0x00000ae0


	//   ....[1]....
        /*0098*/ 	.word	0x00000af0


	//   ....[2]....
        /*009c*/ 	.word	0x00000b20


	//   ....[3]....
        /*00a0*/ 	.word	0x00000b30


	//   ....[4]....
        /*00a4*/ 	.word	0x00000b70


	//   ....[5]....
        /*00a8*/ 	.word	0x00000b80


	//   ....[6]....
        /*00ac*/ 	.word	0x00000bc0


	//   ....[7]....
        /*00b0*/ 	.word	0x00000bd0


	//   ....[8]....
        /*00b4*/ 	.word	0x00000c30


	//   ....[9]....
        /*00b8*/ 	.word	0x00000c40


	//----- nvinfo : EIATTR_VRC_CTA_INIT_COUNT
	.align		4
.L_1751:
        /*00bc*/ 	.byte	0x02, 0x4a
	.zero		1
	.zero		1


	//----- nvinfo : EIATTR_EXIT_INSTR_OFFSETS
	.align		4
        /*00c0*/ 	.byte	0x04, 0x1c
        /*00c2*/ 	.short	(.L_1753 - .L_1752)


	//   ....[0]....
.L_1752:
        /*00c4*/ 	.word	0x00000070


	//   ....[1]....
        /*00c8*/ 	.word	0x00002f90


	//----- nvinfo : EIATTR_MAX_THREADS
	.align		4
.L_1753:
        /*00cc*/ 	.byte	0x04, 0x05
        /*00ce*/ 	.short	(.L_1755 - .L_1754)
.L_1754:
        /*00d0*/ 	.word	0x00000280
        /*00d4*/ 	.word	0x00000001
        /*00d8*/ 	.word	0x00000001


	//----- nvinfo : EIATTR_CRS_STACK_SIZE
	.align		4
.L_1755:
        /*00dc*/ 	.byte	0x04, 0x1e
        /*00de*/ 	.short	(.L_1757 - .L_1756)
.L_1756:
        /*00e0*/ 	.word	0x00000000


	//----- nvinfo : EIATTR_CBANK_PARAM_SIZE
	.align		4
.L_1757:
        /*00e4*/ 	.byte	0x03, 0x19
        /*00e6*/ 	.short	0x00a0


	//----- nvinfo : EIATTR_PARAM_CBANK
	.align		4
        /*00e8*/ 	.byte	0x04, 0x0a
        /*00ea*/ 	.short	(.L_1759 - .L_1758)
	.align		4
.L_1758:
        /*00ec*/ 	.word	index@(.nv.constant0._Z35group_norm_nhwc_fwd_one_pass_kernelI11Fp32IOBf16WLi64ELi80ELi640EEv26Group_norm_nhwc_fwd_params)
        /*00f0*/ 	.short	0x0380
        /*00f2*/ 	.short	0x00a0


	//----- nvinfo : EIATTR_SW_WAR
	.align		4
.L_1759:
        /*00f4*/ 	.byte	0x04, 0x36
        /*00f6*/ 	.short	(.L_1761 - .L_1760)
.L_1760:
        /*00f8*/ 	.word	0x00000008
.L_1761:


//--------------------- .nv.info._Z35group_norm_nhwc_fwd_one_pass_kernelI11Fp32IOBf16WLi128ELi80ELi640EEv26Group_norm_nhwc_fwd_params --------------------------
	.section	.nv.info._Z35group_norm_nhwc_fwd_one_pass_kernelI11Fp32IOBf16WLi128ELi80ELi640EEv26Group_norm_nhwc_fwd_params,"",@"SHT_CUDA_INFO"
	.sectionflags	@""
	.align	4


	//----- nvinfo : EIATTR_CUDA_API_VERSION
	.align		4
        /*0000*/ 	.byte	0x04, 0x37
        /*0002*/ 	.short	(.L_1763 - .L_1762)
.L_1762:
        /*0004*/ 	.word	0x00000082


	//----- nvinfo : EIATTR_KPARAM_INFO
	.align		4
.L_1763:
        /*0008*/ 	.byte	0x04, 0x17
        /*000a*/ 	.short	(.L_1765 - .L_1764)
.L_1764:
        /*000c*/ 	.word	0x00000000
        /*0010*/ 	.short	0x0000
        /*0012*/ 	.short	0x0000
        /*0014*/ 	.byte	0x00, 0xf0, 0x81, 0x02


	//----- nvinfo : EIATTR_SPARSE_MMA_MASK
	.align		4
.L_1765:
        /*0018*/ 	.byte	0x03, 0x50
        /*001a*/ 	.short	0x0000


	//----- nvinfo : EIATTR_MAXREG_COUNT
	.align		4
        /*001c*/ 	.byte	0x03, 0x1b
        /*001e*/ 	.short	0x0060


	//----- nvinfo : EIATTR_NUM_BARRIERS
	.align		4
        /*0020*/ 	.byte	0x02, 0x4c
        /*0022*/ 	.byte	0x01
	.zero		1


	//----- nvinfo : EIATTR_MERCURY_ISA_VERSION
	.align		4
        /*0024*/ 	.byte	0x03, 0x5f
        /*0026*/ 	.short	0x0101


	//----- nvinfo : EIATTR_INT_WARP_WIDE_INSTR_OFFSETS
	.align		4
        /*0028*/ 	.byte	0x04, 0x31
        /*002a*/ 	.short	(.L_1767 - .L_1766)


	//   ....[0]....
.L_1766:
        /*002c*/ 	.word	0x00001970


	//   ....[1]....
        /*0030*/ 	.word	0x000019b0


	//   ....[2]....
        /*0034*/ 	.word	0x00001a30


	//   ....[3]....
        /*0038*/ 	.word	0x00001a40


	//   ....[4]....
        /*003c*/ 	.word	0x00001be0


	//   ....[5]....
        /*0040*/ 	.word	0x00001c40


	//   ....[6]....
        /*0044*/ 	.word	0x00001c60


	//   ....[7]....
        /*0048*/ 	.word	0x00001c90


	//   ....[8]....
        /*004c*/ 	.word	0x00001fb0


	//   ....[9]....
        /*0050*/ 	.word	0x00001fe0


	//   ....[10]....
        /*0054*/ 	.word	0x00002000


	//   ....[11]....
        /*0058*/ 	.word	0x00002030


	//   ....[12]....
        /*005c*/ 	.word	0x00002280


	//   ....[13]....
        /*0060*/ 	.word	0x000022a0


	//----- nvinfo : EIATTR_COOP_GROUP_MASK_REGIDS
	.align		4
.L_1767:
        /*0064*/ 	.byte	0x04, 0x29
        /*0066*/ 	.short	(.L_1769 - .L_1768)


	//   ....[0]....
.L_1768:
        /*0068*/ 	.word	0xffffffff


	//   ....[1]....
        /*006c*/ 	.word	0xffffffff


	//   ....[2]....
        /*0070*/ 	.word	0xffffffff


	//   ....[3]....
        /*0074*/ 	.word	0xffffffff


	//   ....[4]....
        /*0078*/ 	.word	0xffffffff


	//   ....[5]....
        /*007c*/ 	.word	0xffffffff


	//   ....[6]....
        /*0080*/ 	.word	0xffffffff


	//   ....[7]....
        /*0084*/ 	.word	0xffffffff


	//   ....[8]....
        /*0088*/ 	.word	0xffffffff


	//   ....[9]....
        /*008c*/ 	.word	0xffffffff


	//----- nvinfo : EIATTR_COOP_GROUP_INSTR_OFFSETS
	.align		4
.L_1769:
        /*0090*/ 	.byte	0x04, 0x28
        /*0092*/ 	.short	(.L_1771 - .L_1770)


	//   ....[0]....
.L_1770:
        /*0094*/ 	.word	0x00000fc0


	//   ....[1]....
        /*0098*/ 	.word	0x00000fd0


	//   ....[2]....
        /*009c*/ 	.word	0x00001000


	//   ....[3]....
        /*00a0*/ 	.word	0x00001010


	//   ....[4]....
        /*00a4*/ 	.word	0x00001050


	//   ....[5]....
        /*00a8*/ 	.word	0x00001060


	//   ....[6]....
        /*00ac*/ 	.word	0x000010a0


	//   ....[7]....
        /*00b0*/ 	.word	0x000010b0


	//   ....[8]....
        /*00b4*/ 	.word	0x00001140


	//   ....[9]....
        /*00b8*/ 	.word	0x00001150


	//----- nvinfo : EIATTR_VRC_CTA_INIT_COUNT
	.align		4
.L_1771:
        /*00bc*/ 	.byte	0x02, 0x4a
	.zero		1
	.zero		1


	//----- nvinfo : EIATTR_EXIT_INSTR_OFFSETS
	.align		4
        /*00c0*/ 	.byte	0x04, 0x1c
        /*00c2*/ 	.short	(.L_1773 - .L_1772)


	//   ....[0]....
.L_1772:
        /*00c4*/ 	.word	0x00000070


	//   ....[1]....
        /*00c8*/ 	.word	0x00004330


	//----- nvinfo : EIATTR_MAX_THREADS
	.align		4
.L_1773:
        /*00cc*/ 	.byte	0x04, 0x05
        /*00ce*/ 	.short	(.L_1775 - .L_1774)
.L_1774:
        /*00d0*/ 	.word	0x00000280
        /*00d4*/ 	.word	0x00000001
        /*00d8*/ 	.word	0x00000001


	//----- nvinfo : EIATTR_CRS_STACK_SIZE
	.align		4
.L_1775:
        /*00dc*/ 	.byte	0x04, 0x1e
        /*00de*/ 	.short	(.L_1777 - .L_1776)
.L_1776:
        /*00e0*/ 	.word	0x00000000


	//----- nvinfo : EIATTR_CBANK_PARAM_SIZE
	.align		4
.L_1777:
        /*00e4*/ 	.byte	0x03, 0x19
        /*00e6*/ 	.short	0x00a0


	//----- nvinfo : EIATTR_PARAM_CBANK
	.align		4
        /*00e8*/ 	.byte	0x04, 0x0a
        /*00ea*/ 	.short	(.L_1779 - .L_1778)
	.align		4
.L_1778:
        /*00ec*/ 	.word	index@(.nv.constant0._Z35group_norm_nhwc_fwd_one_pass_kernelI11Fp32IOBf16WLi128ELi80ELi640EEv26Group_norm_nhwc_fwd_params)
        /*00f0*/ 	.short	0x0380
        /*00f2*/ 	.short	0x00a0


	//----- nvinfo : EIATTR_SW_WAR
	.align		4
.L_1779:
        /*00f4*/ 	.byte	0x04, 0x36
        /*00f6*/ 	.short	(.L_1781 - .L_1780)
.L_1780:
        /*00f8*/ 	.word	0x00000008
.L_1781:


//--------------------- .nv.info._Z35group_norm_nhwc_fwd_one_pass_kernelI11Fp32IOBf16WLi256ELi80ELi640EEv26Group_norm_nhwc_fwd_params --------------------------
	.section	.nv.info._Z35group_norm_nhwc_fwd_one_pass_kernelI11Fp32IOBf16WLi256ELi80ELi640EEv26Group_norm_nhwc_fwd_params,"",@"SHT_CUDA_INFO"
	.sectionflags	@""
	.align	4


	//----- nvinfo : EIATTR_CUDA_API_VERSION
	.align		4
        /*0000*/ 	.byte	0x04, 0x37
        /*0002*/ 	.short	(.L_1783 - .L_1782)
.L_1782:
        /*0004*/ 	.word	0x00000082


	//----- nvinfo : EIATTR_KPARAM_INFO
	.align		4
.L_1783:
        /*0008*/ 	.byte	0x04, 0x17
        /*000a*/ 	.short	(.L_1785 - .L_1784)
.L_1784:
        /*000c*/ 	.word	0x00000000
        /*0010*/ 	.short	0x0000
        /*0012*/ 	.short	0x0000
        /*0014*/ 	.byte	0x00, 0xf0, 0x81, 0x02


	//----- nvinfo : EIATTR_SPARSE_MMA_MASK
	.align		4
.L_1785:
        /*0018*/ 	.byte	0x03, 0x50
        /*001a*/ 	.short	0x0000


	//----- nvinfo : EIATTR_MAXREG_COUNT
	.align		4
        /*001c*/ 	.byte	0x03, 0x1b
        /*001e*/ 	.short	0x0060


	//----- nvinfo : EIATTR_NUM_BARRIERS
	.align		4
        /*0020*/ 	.byte	0x02, 0x4c
        /*0022*/ 	.byte	0x01
	.zero		1


	//----- nvinfo : EIATTR_MERCURY_ISA_VERSION
	.align		4
        /*0024*/ 	.byte	0x03, 0x5f
        /*0026*/ 	.short	0x0101


	//----- nvinfo : EIATTR_COOP_GROUP_MASK_REGIDS
	.align		4
        /*0028*/ 	.byte	0x04, 0x29
        /*002a*/ 	.short	(.L_1787 - .L_1786)


	//   ....[0]....
.L_1786:
        /*002c*/ 	.word	0xffffffff


	//   ....[1]....
        /*0030*/ 	.word	0xffffffff


	//   ....[2]....
        /*0034*/ 	.word	0xffffffff


	//   ....[3]....
        /*0038*/ 	.word	0xffffffff


	//   ....[4]....
        /*003c*/ 	.word	0xffffffff


	//   ....[5]....
        /*0040*/ 	.word	0xffffffff


	//   ....[6]....
        /*0044*/ 	.word	0xffffffff


	//   ....[7]....
        /*0048*/ 	.word	0xffffffff


	//   ....[8]....
        /*004c*/ 	.word	0xffffffff


	//   ....[9]....
        /*0050*/ 	.word	0xffffffff


	//----- nvinfo : EIATTR_COOP_GROUP_INSTR_OFFSETS
	.align		4
.L_1787:
        /*0054*/ 	.byte	0x04, 0x28
        /*0056*/ 	.short	(.L_1789 - .L_1788)


	//   ....[0]....
.L_1788:
        /*0058*/ 	.word	0x00001940


	//   ....[1]....
        /*005c*/ 	.word	0x00001950


	//   ....[2]....
        /*0060*/ 	.word	0x00001980


	//   ....[3]....
        /*0064*/ 	.word	0x00001990


	//   ....[4]....
        /*0068*/ 	.word	0x000019d0


	//   ....[5]....
        /*006c*/ 	.word	0x000019e0


	//   ....[6]....
        /*0070*/ 	.word	0x00001a20


	//   ....[7]....
        /*0074*/ 	.word	0x00001a30


	//   ....[8]....
        /*0078*/ 	.word	0x00001ac0


	//   ....[9]....
        /*007c*/ 	.word	0x00001ad0


	//----- nvinfo : EIATTR_VRC_CTA_INIT_COUNT
	.align		4
.L_1789:
        /*0080*/ 	.byte	0x02, 0x4a
	.zero		1
	.zero		1


	//----- nvinfo : EIATTR_EXIT_INSTR_OFFSETS
	.align		4
        /*0084*/ 	.byte	0x04, 0x1c
        /*0086*/ 	.short	(.L_1791 - .L_1790)


	//   ....[0]....
.L_1790:
        /*0088*/ 	.word	0x00000060


	//   ....[1]....
        /*008c*/ 	.word	0x00006470


	//----- nvinfo : EIATTR_MAX_THREADS
	.align		4
.L_1791:
        /*0090*/ 	.byte	0x04, 0x05
        /*0092*/ 	.short	(.L_1793 - .L_1792)
.L_1792:
        /*0094*/ 	.word	0x00000280
        /*0098*/ 	.word	0x00000001
        /*009c*/ 	.word	0x00000001


	//----- nvinfo : EIATTR_CRS_STACK_SIZE
	.align		4
.L_1793:
        /*00a0*/ 	.byte	0x04, 0x1e
        /*00a2*/ 	.short	(.L_1795 - .L_1794)
.L_1794:
        /*00a4*/ 	.word	0x00000000


	//----- nvinfo : EIATTR_CBANK_PARAM_SIZE
	.align		4
.L_1795:
        /*00a8*/ 	.byte	0x03, 0x19
        /*00aa*/ 	.short	0x00a0


	//----- nvinfo : EIATTR_PARAM_CBANK
	.align		4
        /*00ac*/ 	.byte	0x04, 0x0a
        /*00ae*/ 	.short	(.L_1797 - .L_1796)
	.align		4
.L_1796:
        /*00b0*/ 	.word	index@(.nv.constant0._Z35group_norm_nhwc_fwd_one_pass_kernelI11Fp32IOBf16WLi256ELi80ELi640EEv26Group_norm_nhwc_fwd_params)
        /*00b4*/ 	.short	0x0380
        /*00b6*/ 	.short	0x00a0


	//----- nvinfo : EIATTR_SW_WAR
	.align		4
.L_1797:
        /*00b8*/ 	.byte	0x04, 0x36
        /*00ba*/ 	.short	(.L_1799 - .L_1798)
.L_1798:
        /*00bc*/ 	.word	0x00000008
.L_1799:


//--------------------- .nv.info._Z35group_norm_nhwc_fwd_one_pass_kernelI11Fp32IOBf16WLi512ELi80ELi640EEv26Group_norm_nhwc_fwd_params --------------------------
	.section	.nv.info._Z35group_norm_nhwc_fwd_one_pass_kernelI11Fp32IOBf16WLi512ELi80ELi640EEv26Group_norm_nhwc_fwd_params,"",@"SHT_CUDA_INFO"
	.sectionflags	@""
	.align	4


	//----- nvinfo : EIATTR_CUDA_API_VERSION
	.align		4
        /*0000*/ 	.byte	0x04, 0x37
        /*0002*/ 	.short	(.L_1801 - .L_1800)
.L_1800:
        /*0004*/ 	.word	0x00000082


	//----- nvinfo : EIATTR_KPARAM_INFO
	.align		4
.L_1801:
        /*0008*/ 	.byte	0x04, 0x17
        /*000a*/ 	.short	(.L_1803 - .L_1802)
.L_1802:
        /*000c*/ 	.word	0x00000000
        /*0010*/ 	.short	0x0000
        /*0012*/ 	.short	0x0000
        /*0014*/ 	.byte	0x00, 0xf0, 0x81, 0x02


	//----- nvinfo : EIATTR_SPARSE_MMA_MASK
	.align		4
.L_1803:
        /*0018*/ 	.byte	0x03, 0x50
        /*001a*/ 	.short	0x0000


	//----- nvinfo : EIATTR_MAXREG_COUNT
	.align		4
        /*001c*/ 	.byte	0x03, 0x1b
        /*001e*/ 	.short	0x0060


	//----- nvinfo : EIATTR_NUM_BARRIERS
	.align		4
        /*0020*/ 	.byte	0x02, 0x4c
        /*0022*/ 	.byte	0x01
	.zero		1


	//----- nvinfo : EIATTR_MERCURY_ISA_VERSION
	.align		4
        /*0024*/ 	.byte	0x03, 0x5f
        /*0026*/ 	.short	0x0101


	//----- nvinfo : EIATTR_COOP_GROUP_MASK_REGIDS
	.align		4
        /*0028*/ 	.byte	0x04, 0x29
        /*002a*/ 	.short	(.L_1805 - .L_1804)


	//   ....[0]....
.L_1804:
        /*002c*/ 	.word	0xffffffff


	//   ....[1]....
        /*0030*/ 	.word	0xffffffff


	//   ....[2]....
        /*0034*/ 	.word	0xffffffff


	//   ....[3]....
        /*0038*/ 	.word	0xffffffff


	//   ....[4]....
        /*003c*/ 	.word	0xffffffff


	//   ....[5]....
        /*0040*/ 	.word	0xffffffff


	//   ....[6]....
        /*0044*/ 	.word	0xffffffff


	//   ....[7]....
        /*0048*/ 	.word	0xffffffff


	//   ....[8]....
        /*004c*/ 	.word	0xffffffff


	//   ....[9]....
        /*0050*/ 	.word	0xffffffff


	//----- nvinfo : EIATTR_COOP_GROUP_INSTR_OFFSETS
	.align		4
.L_1805:
        /*0054*/ 	.byte	0x04, 0x28
        /*0056*/ 	.short	(.L_1807 - .L_1806)


	//   ....[0]....
.L_1806:
        /*0058*/ 	.word	0x00002eb0


	//   ....[1]....
        /*005c*/ 	.word	0x00002ec0


	//   ....[2]....
        /*0060*/ 	.word	0x00002ef0


	//   ....[3]....
        /*0064*/ 	.word	0x00002f00


	//   ....[4]....
        /*0068*/ 	.word	0x00002f40


	//   ....[5]....
        /*006c*/ 	.word	0x00002f50


	//   ....[6]....
        /*0070*/ 	.word	0x00002fa0


	//   ....[7]....
        /*0074*/ 	.word	0x00002fb0


	//   ....[8]....
        /*0078*/ 	.word	0x00003040


	//   ....[9]....
        /*007c*/ 	.word	0x00003050


	//----- nvinfo : EIATTR_VRC_CTA_INIT_COUNT
	.align		4
.L_1807:
        /*0080*/ 	.byte	0x02, 0x4a
	.zero		1
	.zero		1


	//----- nvinfo : EIATTR_EXIT_INSTR_OFFSETS
	.align		4
        /*0084*/ 	.byte	0x04, 0x1c
        /*0086*/ 	.short	(.L_1809 - .L_1808)


	//   ....[0]....
.L_1808:
        /*0088*/ 	.word	0x00000060


	//   ....[1]....
        /*008c*/ 	.word	0x0000c1b0


	//----- nvinfo : EIATTR_MAX_THREADS
	.align		4
.L_1809:
        /*0090*/ 	.byte	0x04, 0x05
        /*0092*/ 	.short	(.L_1811 - .L_1810)
.L_1810:
        /*0094*/ 	.word	0x00000280
        /*0098*/ 	.word	0x00000001
        /*009c*/ 	.word	0x00000001


	//----- nvinfo : EIATTR_CRS_STACK_SIZE
	.align		4
.L_1811:
        /*00a0*/ 	.byte	0x04, 0x1e
        /*00a2*/ 	.short	(.L_1813 - .L_1812)
.L_1812:
        /*00a4*/ 	.word	0x00000000


	//----- nvinfo : EIATTR_CBANK_PARAM_SIZE
	.align		4
.L_1813:
        /*00a8*/ 	.byte	0x03, 0x19
        /*00aa*/ 	.short	0x00a0


	//----- nvinfo : EIATTR_PARAM_CBANK
	.align		4
        /*00ac*/ 	.byte	0x04, 0x0a
        /*00ae*/ 	.short	(.L_1815 - .L_1814)
	.align		4
.L_1814:
        /*00b0*/ 	.word	index@(.nv.constant0._Z35group_norm_nhwc_fwd_one_pass_kernelI11Fp32IOBf16WLi512ELi80ELi640EEv26Group_norm_nhwc_fwd_params)
        /*00b4*/ 	.short	0x0380
        /*00b6*/ 	.short	0x00a0


	//----- nvinfo : EIATTR_SW_WAR
	.align		4
.L_1815:
        /*00b8*/ 	.byte	0x04, 0x36
        /*00ba*/ 	.short	(.L_1817 - .L_1816)
.L_1816:
        /*00bc*/ 	.word	0x00000008
.L_1817:


//--------------------- .nv.info._Z35group_norm_nhwc_fwd_one_pass_kernelI11Fp32IOFp16WLi64ELi80ELi640EEv26Group_norm_nhwc_fwd_params --------------------------
	.section	.nv.info._Z35group_norm_nhwc_fwd_one_pass_kernelI11Fp32IOFp16WLi64ELi80ELi640EEv26Group_norm_nhwc_fwd_params,"",@"SHT_CUDA_INFO"
	.sectionflags	@""
	.align	4


	//----- nvinfo : EIATTR_CUDA_API_VERSION
	.align		4
        /*0000*/ 	.byte	0x04, 0x37
        /*0002*/ 	.short	(.L_1819 - .L_1818)
.L_1818:
        /*0004*/ 	.word	0x00000082


	//----- nvinfo : EIATTR_KPARAM_INFO
	.align		4
.L_1819:
        /*0008*/ 	.byte	0x04, 0x17
        /*000a*/ 	.short	(.L_1821 - .L_1820)
.L_1820:
        /*000c*/ 	.word	0x00000000
        /*0010*/ 	.short	0x0000
        /*0012*/ 	.short	0x0000
        /*0014*/ 	.byte	0x00, 0xf0, 0x81, 0x02


	//----- nvinfo : EIATTR_SPARSE_MMA_MASK
	.align		4
.L_1821:
        /*0018*/ 	.byte	0x03, 0x50
        /*001a*/ 	.short	0x0000


	//----- nvinfo : EIATTR_MAXREG_COUNT
	.align		4
        /*001c*/ 	.byte	0x03, 0x1b
        /*001e*/ 	.short	0x0060


	//----- nvinfo : EIATTR_NUM_BARRIERS
	.align		4
        /*0020*/ 	.byte	0x02, 0x4c
        /*0022*/ 	.byte	0x01
	.zero		1


	//----- nvinfo : EIATTR_MERCURY_ISA_VERSION
	.align		4
        /*0024*/ 	.byte	0x03, 0x5f
        /*0026*/ 	.short	0x0101


	//----- nvinfo : EIATTR_INT_WARP_WIDE_INSTR_OFFSETS
	.align		4
        /*0028*/ 	.byte	0x04, 0x31
        /*002a*/ 	.short	(.L_1823 - .L_1822)


	//   ....[0]....
.L_1822:
        /*002c*/ 	.word	0x00001410


	//   ....[1]....
        /*0030*/ 	.word	0x00001440


	//   ....[2]....
        /*0034*/ 	.word	0x00001450


	//   ....[3]....
        /*0038*/ 	.word	0x00001490


	//   ....[4]....
        /*003c*/ 	.word	0x00001660


	//   ....[5]....
        /*0040*/ 	.word	0x000016c0


	//   ....[6]....
        /*0044*/ 	.word	0x00001700


	//   ....[7]....
        /*0048*/ 	.word	0x00001710


	//   ....[8]....
        /*004c*/ 	.word	0x000019c0


	//   ....[9]....
        /*0050*/ 	.word	0x00001aa0


	//   ....[10]....
        /*0054*/ 	.word	0x00001ab0


	//   ....[11]....
        /*0058*/ 	.word	0x00001b80


	//   ....[12]....
        /*005c*/ 	.word	0x00001d00


	//   ....[13]....
        /*0060*/ 	.word	0x00001d20


	//----- nvinfo : EIATTR_COOP_GROUP_MASK_REGIDS
	.align		4
.L_1823:
        /*0064*/ 	.byte	0x04, 0x29
        /*0066*/ 	.short	(.L_1825 - .L_1824)


	//   ....[0]....
.L_1824:
        /*0068*/ 	.word	0xffffffff


	//   ....[1]....
        /*006c*/ 	.word	0xffffffff


	//   ....[2]....
        /*0070*/ 	.word	0xffffffff


	//   ....[3]....
        /*0074*/ 	.word	0xffffffff


	//   ....[4]....
        /*0078*/ 	.word	0xffffffff


	//   ....[5]....
        /*007c*/ 	.word	0xffffffff


	//   ....[6]....
        /*0080*/ 	.word	0xffffffff


	//   ....[7]....
        /*0084*/ 	.word	0xffffffff


	//   ....[8]....
        /*0088*/ 	.word	0xffffffff


	//   ....[9]....
        /*008c*/ 	.word	0xffffffff


	//----- nvinfo : EIATTR_COOP_GROUP_INSTR_OFFSETS
	.align		4
.L_1825:
        /*0090*/ 	.byte	0x04, 0x28
        /*0092*/ 	.short	(.L_1827 - .L_1826)


	//   ....[0]....
.L_1826:
        /*0094*/ 	.word	0x00000ae0


	//   ....[1]....
        /*0098*/ 	.word	0x00000af0


	//   ....[2]....
        /*009c*/ 	.word	0x00000b20


	//   ....[3]....
        /*00a0*/ 	.word	0x00000b30


	//   ....[4]....
        /*00a4*/ 	.word	0x00000b70


	//   ....[5]....
        /*00a8*/ 	.word	0x00000b80


	//   ....[6]....
        /*00ac*/ 	.word	0x00000bc0


	//   ....[7]....
        /*00b0*/ 	.word	0x00000bd0


	//   ....[8]....
        /*00b4*/ 	.word	0x00000c30


	//   ....[9]....
        /*00b8*/ 	.word	0x00000c40


	//----- nvinfo : EIATTR_VRC_CTA_INIT_COUNT
	.align		4
.L_1827:
        /*00bc*/ 	.byte	0x02, 0x4a
	.zero		1
	.zero		1


	//----- nvinfo : EIATTR_EXIT_INSTR_OFFSETS
	.align		4
        /*00c0*/ 	.byte	0x04, 0x1c
        /*00c2*/ 	.short	(.L_1829 - .L_1828)


	//   ....[0]....
.L_1828:
        /*00c4*/ 	.word	0x00000070


	//   ....[1]....
        /*00c8*/ 	.word	0x00002f90


	//----- nvinfo : EIATTR_MAX_THREADS
	.align		4
.L_1829:
        /*00cc*/ 	.byte	0x04, 0x05
        /*00ce*/ 	.short	(.L_1831 - .L_1830)
.L_1830:
        /*00d0*/ 	.word	0x00000280
        /*00d4*/ 	.word	0x00000001
        /*00d8*/ 	.word	0x00000001


	//----- nvinfo : EIATTR_CRS_STACK_SIZE
	.align		4
.L_1831:
        /*00dc*/ 	.byte	0x04, 0x1e
        /*00de*/ 	.short	(.L_1833 - .L_1832)
.L_1832:
        /*00e0*/ 	.word	0x00000000


	//----- nvinfo : EIATTR_CBANK_PARAM_SIZE
	.align		4
.L_1833:
        /*00e4*/ 	.byte	0x03, 0x19
        /*00e6*/ 	.short	0x00a0


	//----- nvinfo : EIATTR_PARAM_CBANK
	.align		4
        /*00e8*/ 	.byte	0x04, 0x0a
        /*00ea*/ 	.short	(.L_1835 - .L_1834)
	.align		4
.L_1834:
        /*00ec*/ 	.word	index@(.nv.constant0._Z35group_norm_nhwc_fwd_one_pass_kernelI11Fp32IOFp16WLi64ELi80ELi640EEv26Group_norm_nhwc_fwd_params)
        /*00f0*/ 	.short	0x0380
        /*00f2*/ 	.short	0x00a0


	//----- nvinfo : EIATTR_SW_WAR
	.align		4
.L_1835:
        /*00f4*/ 	.byte	0x04, 0x36
        /*00f6*/ 	.short	(.L_1837 - .L_1836)
.L_1836:
        /*00f8*/ 	.word	0x00000008
.L_1837:


//--------------------- .nv.info._Z35group_norm_nhwc_fwd_one_pass_kernelI11Fp32IOFp16WLi128ELi80ELi640EEv26Group_norm_nhwc_fwd_params --------------------------
	.section	.nv.info._Z35group_norm_nhwc_fwd_one_pass_kernelI11Fp32IOFp16WLi128ELi80ELi640EEv26Group_norm_nhwc_fwd_params,"",@"SHT_CUDA_INFO"
	.sectionflags	@""
	.align	4


	//----- nvinfo : EIATTR_CUDA_API_VERSION
	.align		4
        /*0000*/ 	.byte	0x04, 0x37
        /*0002*/ 	.short	(.L_1839 - .L_1838)
.L_1838:
        /*0004*/ 	.word	0x00000082


	//----- nvinfo : EIATTR_KPARAM_INFO
	.align		4
.L_1839:
        /*0008*/ 	.byte	0x04, 0x17
        /*000a*/ 	.short	(.L_1841 - .L_1840)
.L_1840:
        /*000c*/ 	.word	0x00000000
        /*0010*/ 	.short	0x0000
        /*0012*/ 	.short	0x0000
        /*0014*/ 	.byte	0x00, 0xf0, 0x81, 0x02


	//----- nvinfo : EIATTR_SPARSE_MMA_MASK
	.align		4
.L_1841:
        /*0018*/ 	.byte	0x03, 0x50
        /*001a*/ 	.short	0x0000


	//----- nvinfo : EIATTR_MAXREG_COUNT
	.align		4
        /*001c*/ 	.byte	0x03, 0x1b
        /*001e*/ 	.short	0x0060


	//----- nvinfo : EIATTR_NUM_BARRIERS
	.align		4
        /*0020*/ 	.byte	0x02, 0x4c
        /*0022*/ 	.byte	0x01
	.zero		1


	//----- nvinfo : EIATTR_MERCURY_ISA_VERSION
	.align		4
        /*0024*/ 	.byte	0x03, 0x5f
        /*0026*/ 	.short	0x0101


	//----- nvinfo : EIATTR_INT_WARP_WIDE_INSTR_OFFSETS
	.align		4
        /*0028*/ 	.byte	0x04, 0x31
        /*002a*/ 	.short	(.L_1843 - .L_1842)


	//   ....[0]....
.L_1842:
        /*002c*/ 	.word	0x00001970


	//   ....[1]....
        /*0030*/ 	.word	0x000019b0


	//   ....[2]....
        /*0034*/ 	.word	0x00001a30


	//   ....[3]....
        /*0038*/ 	.word	0x00001a40


	//   ....[4]....
        /*003c*/ 	.word	0x00001be0


	//   ....[5]....
        /*0040*/ 	.word	0x00001c40


	//   ....[6]....
        /*0044*/ 	.word	0x00001c60


	//   ....[7]....
        /*0048*/ 	.word	0x00001c90


	//   ....[8]....
        /*004c*/ 	.word	0x00001fb0


	//   ....[9]....
        /*0050*/ 	.word	0x00001fe0


	//   ....[10]....
        /*0054*/ 	.word	0x00002000


	//   ....[11]....
        /*0058*/ 	.word	0x00002030


	//   ....[12]....
        /*005c*/ 	.word	0x00002280


	//   ....[13]....
        /*0060*/ 	.word	0x000022a0


	//----- nvinfo : EIATTR_COOP_GROUP_MASK_REGIDS
	.align		4
.L_1843:
        /*0064*/ 	.byte	0x04, 0x29
        /*0066*/ 	.short	(.L_1845 - .L_1844)


	//   ....[0]....
.L_1844:
        /*0068*/ 	.word	0xffffffff


	//   ....[1]....
        /*006c*/ 	.word	0xffffffff


	//   ....[2]....
        /*0070*/ 	.word	0xffffffff


	//   ....[3]....
        /*0074*/ 	.word	0xffffffff


	//   ....[4]....
        /*0078*/ 	.word	0xffffffff


	//   ....[5]....
        /*007c*/ 	.word	0xffffffff


	//   ....[6]....
        /*0080*/ 	.word	0xffffffff


	//   ....[7]....
        /*0084*/ 	.word	0xffffffff


	//   ....[8]....
        /*0088*/ 	.word	0xffffffff


	//   ....[9]....
        /*008c*/ 	.word	0xffffffff


	//----- nvinfo : EIATTR_COOP_GROUP_INSTR_OFFSETS
	.align		4
.L_1845:
        /*0090*/ 	.byte	0x04, 0x28
        /*0092*/ 	.short	(.L_1847 - .L_1846)


	//   ....[0]....
.L_1846:
        /*0094*/ 	.word	0x00000fc0


	//   ....[1]....
        /*0098*/ 	.word	0x00000fd0


	//   ....[2]....
        /*009c*/ 	.word	0x00001000


	//   ....[3]....
        /*00a0*/ 	.word	0x00001010


	//   ....[4]....
        /*00a4*/ 	.word	0x00001050


	//   ....[5]....
        /*00a8*/ 	.word	0x00001060


	//   ....[6]....
        /*00ac*/ 	.word	0x000010a0


	//   ....[7]....
        /*00b0*/ 	.word	0x000010b0


	//   ....[8]....
        /*00b4*/ 	.word	0x00001140


	//   ....[9]....
        /*00b8*/ 	.word	0x00001150


	//----- nvinfo : EIATTR_VRC_CTA_INIT_COUNT
	.align		4
.L_1847:
        /*00bc*/ 	.byte	0x02, 0x4a
	.zero		1
	.zero		1


	//----- nvinfo : EIATTR_EXIT_INSTR_OFFSETS
	.align		4
        /*00c0*/ 	.byte	0x04, 0x1c
        /*00c2*/ 	.short	(.L_1849 - .L_1848)


	//   ....[0]....
.L_1848:
        /*00c4*/ 	.word	0x00000070


	//   ....[1]....
        /*00c8*/ 	.word	0x00004330


	//----- nvinfo : EIATTR_MAX_THREADS
	.align		4
.L_1849:
        /*00cc*/ 	.byte	0x04, 0x05
        /*00ce*/ 	.short	(.L_1851 - .L_1850)
.L_1850:
        /*00d0*/ 	.word	0x00000280
        /*00d4*/ 	.word	0x00000001
        /*00d8*/ 	.word	0x00000001


	//----- nvinfo : EIATTR_CRS_STACK_SIZE
	.align		4
.L_1851:
        /*00dc*/ 	.byte	0x04, 0x1e
        /*00de*/ 	.short	(.L_1853 - .L_1852)
.L_1852:
        /*00e0*/ 	.word	0x00000000


	//----- nvinfo : EIATTR_CBANK_PARAM_SIZE
	.align		4
.L_1853:
        /*00e4*/ 	.byte	0x03, 0x19
        /*00e6*/ 	.short	0x00a0


	//----- nvinfo : EIATTR_PARAM_CBANK
	.align		4
        /*00e8*/ 	.byte	0x04, 0x0a
        /*00ea*/ 	.short	(.L_1855 - .L_1854)
	.align		4
.L_1854:
        /*00ec*/ 	.word	index@(.nv.constant0._Z35group_norm_nhwc_fwd_one_pass_kernelI11Fp32IOFp16WLi128ELi80ELi640EEv26Group_norm_nhwc_fwd_params)
        /*00f0*/ 	.short	0x0380
        /*00f2*/ 	.short	0x00a0


	//----- nvinfo : EIATTR_SW_WAR
	.align		4
.L_1855:
        /*00f4*/ 	.byte	0x04, 0x36
        /*00f6*/ 	.short	(.L_1857 - .L_1856)
.L_1856:
        /*00f8*/ 	.word	0x00000008
.L_1857:


//--------------------- .nv.info._Z35group_norm_nhwc_fwd_one_pass_kernelI11Fp32IOFp16WLi256ELi80ELi640EEv26Group_norm_nhwc_fwd_params --------------------------
	.section	.nv.info._Z35group_norm_nhwc_fwd_one_pass_kernelI11Fp32IOFp16WLi256ELi80ELi640EEv26Group_norm_nhwc_fwd_params,"",@"SHT_CUDA_INFO"
	.sectionflags	@""
	.align	4


	//----- nvinfo : EIATTR_CUDA_API_VERSION
	.align		4
        /*0000*/ 	.byte	0x04, 0x37
        /*0002*/ 	.short	(.L_1859 - .L_1858)
.L_1858:
        /*0004*/ 	.word	0x00000082


	//----- nvinfo : EIATTR_KPARAM_INFO
	.align		4
.L_1859:
        /*0008*/ 	.byte	0x04, 0x17
        /*000a*/ 	.short	(.L_1861 - .L_1860)
.L_1860:
        /*000c*/ 	.word	0x00000000
        /*0010*/ 	.short	0x0000
        /*0012*/ 	.short	0x0000
        /*0014*/ 	.byte	0x00, 0xf0, 0x81, 0x02


	//----- nvinfo : EIATTR_SPARSE_MMA_MASK
	.align		4
.L_1861:
        /*0018*/ 	.byte	0x03, 0x50
        /*001a*/ 	.short	0x0000


	//----- nvinfo : EIATTR_MAXREG_COUNT
	.align		4
        /*001c*/ 	.byte	0x03, 0x1b
        /*001e*/ 	.short	0x0060


	//----- nvinfo : EIATTR_NUM_BARRIERS
	.align		4
        /*0020*/ 	.byte	0x02, 0x4c
        /*0022*/ 	.byte	0x01
	.zero		1


	//----- nvinfo : EIATTR_MERCURY_ISA_VERSION
	.align		4
        /*0024*/ 	.byte	0x03, 0x5f
        /*0026*/ 	.short	0x0101


	//----- nvinfo : EIATTR_COOP_GROUP_MASK_REGIDS
	.align		4
        /*0028*/ 	.byte	0x04, 0x29
        /*002a*/ 	.short	(.L_1863 - .L_1862)


	//   ....[0]....
.L_1862:
        /*002c*/ 	.word	0xffffffff


	//   ....[1]....
        /*0030*/ 	.word	0xffffffff


	//   ....[2]....
        /*0034*/ 	.word	0xffffffff


	//   ....[3]....
        /*0038*/ 	.word	0xffffffff


	//   ....[4]....
        /*003c*/ 	.word	0xffffffff


	//   ....[5]....
        /*0040*/ 	.word	0xffffffff


	//   ....[6]....
        /*0044*/ 	.word	0xffffffff


	//   ....[7]....
        /*0048*/ 	.word	0xffffffff


	//   ....[8]....
        /*004c*/ 	.word	0xffffffff


	//   ....[9]....
        /*0050*/ 	.word	0xffffffff


	//----- nvinfo : EIATTR_COOP_GROUP_INSTR_OFFSETS
	.align		4
.L_1863:
        /*0054*/ 	.byte	0x04, 0x28
        /*0056*/ 	.short	(.L_1865 - .L_1864)


	//   ....[0]....
.L_1864:
        /*0058*/ 	.word	0x00001940


	//   ....[1]....
        /*005c*/ 	.word	0x00001950


	//   ....[2]....
        /*0060*/ 	.word	0x00001980


	//   ....[3]....
        /*0064*/ 	.word	0x00001990


	//   ....[4]....
        /*0068*/ 	.word	0x000019d0


	//   ....[5]....
        /*006c*/ 	.word	0x000019e0


	//   ....[6]....
        /*0070*/ 	.word	0x00001a20


	//   ....[7]....
        /*0074*/ 	.word	0x00001a30


	//   ....[8]....
        /*0078*/ 	.word	0x00001ac0


	//   ....[9]....
        /*007c*/ 	.word	0x00001ad0


	//----- nvinfo : EIATTR_VRC_CTA_INIT_COUNT
	.align		4
.L_1865:
        /*0080*/ 	.byte	0x02, 0x4a
	.zero		1
	.zero		1


	//----- nvinfo : EIATTR_EXIT_INSTR_OFFSETS
	.align		4
        /*0084*/ 	.byte	0x04, 0x1c
        /*0086*/ 	.short	(.L_1867 - .L_1866)


	//   ....[0]....
.L_1866:
        /*0088*/ 	.word	0x00000060


	//   ....[1]....
        /*008c*/ 	.word	0x00006470


	//----- nvinfo : EIATTR_MAX_THREADS
	.align		4
.L_1867:
        /*0090*/ 	.byte	0x04, 0x05
        /*0092*/ 	.short	(.L_1869 - .L_1868)
.L_1868:
        /*0094*/ 	.word	0x00000280
        /*0098*/ 	.word	0x00000001
        /*009c*/ 	.word	0x00000001


	//----- nvinfo : EIATTR_CRS_STACK_SIZE
	.align		4
.L_1869:
        /*00a0*/ 	.byte	0x04, 0x1e
        /*00a2*/ 	.short	(.L_1871 - .L_1870)
.L_1870:
        /*00a4*/ 	.word	0x00000000


	//----- nvinfo : EIATTR_CBANK_PARAM_SIZE
	.align		4
.L_1871:
        /*00a8*/ 	.byte	0x03, 0x19
        /*00aa*/ 	.short	0x00a0


	//----- nvinfo : EIATTR_PARAM_CBANK
	.align		4
        /*00ac*/ 	.byte	0x04, 0x0a
        /*00ae*/ 	.short	(.L_1873 - .L_1872)
	.align		4
.L_1872:
        /*00b0*/ 	.word	index@(.nv.constant0._Z35group_norm_nhwc_fwd_one_pass_kernelI11Fp32IOFp16WLi256ELi80ELi640EEv26Group_norm_nhwc_fwd_params)
        /*00b4*/ 	.short	0x0380
        /*00b6*/ 	.short	0x00a0


	//----- nvinfo : EIATTR_SW_WAR
	.align		4
.L_1873:
        /*00b8*/ 	.byte	0x04, 0x36
        /*00ba*/ 	.short	(.L_1875 - .L_1874)
.L_1874:
        /*00bc*/ 	.word	0x00000008
.L_1875:


//--------------------- .nv.info._Z35group_norm_nhwc_fwd_one_pass_kernelI11Fp32IOFp16WLi512ELi80ELi640EEv26Group_norm_nhwc_fwd_params --------------------------
	.section	.nv.info._Z35group_norm_nhwc_fwd_one_pass_kernelI11Fp32IOFp16WLi512ELi80ELi640EEv26Group_norm_nhwc_fwd_params,"",@"SHT_CUDA_INFO"
	.sectionflags	@""
	.align	4


	//----- nvinfo : EIATTR_CUDA_API_VERSION
	.align		4
        /*0000*/ 	.byte	0x04, 0x37
        /*0002*/ 	.short	(.L_1877 - .L_1876)
.L_1876:
        /*0004*/ 	.word	0x00000082


	//----- nvinfo : EIATTR_KPARAM_INFO
	.align		4
.L_1877:
        /*0008*/ 	.byte	0x04, 0x17
        /*000a*/ 	.short	(.L_1879 - .L_1878)
.L_1878:
        /*000c*/ 	.word	0x00000000
        /*0010*/ 	.short	0x0000
        /*0012*/ 	.short	0x0000
        /*0014*/ 	.byte	0x00, 0xf0, 0x81, 0x02


	//----- nvinfo : EIATTR_SPARSE_MMA_MASK
	.align		4
.L_1879:
        /*0018*/ 	.byte	0x03, 0x50
        /*001a*/ 	.short	0x0000


	//----- nvinfo : EIATTR_MAXREG_COUNT
	.align		4
        /*001c*/ 	.byte	0x03, 0x1b
        /*001e*/ 	.short	0x0060


	//----- nvinfo : EIATTR_NUM_BARRIERS
	.align		4
        /*0020*/ 	.byte	0x02, 0x4c
        /*0022*/ 	.byte	0x01
	.zero		1


	//----- nvinfo : EIATTR_MERCURY_ISA_VERSION
	.align		4
        /*0024*/ 	.byte	0x03, 0x5f
        /*0026*/ 	.short	0x0101


	//----- nvinfo : EIATTR_COOP_GROUP_MASK_REGIDS
	.align		4
        /*0028*/ 	.byte	0x04, 0x29
        /*002a*/ 	.short	(.L_1881 - .L_1880)


	//   ....[0]....
.L_1880:
        /*002c*/ 	.word	0xffffffff


	//   ....[1]....
        /*0030*/ 	.word	0xffffffff


	//   ....[2]....
        /*0034*/ 	.word	0xffffffff


	//   ....[3]....
        /*0038*/ 	.word	0xffffffff


	//   ....[4]....
        /*003c*/ 	.word	0xffffffff


	//   ....[5]....
        /*0040*/ 	.word	0xffffffff


	//   ....[6]....
        /*0044*/ 	.word	0xffffffff


	//   ....[7]....
        /*0048*/ 	.word	0xffffffff


	//   ....[8]....
        /*004c*/ 	.word	0xffffffff


	//   ....[9]....
        /*0050*/ 	.word	0xffffffff


	//----- nvinfo : EIATTR_COOP_GROUP_INSTR_OFFSETS
	.align		4
.L_1881:
        /*0054*/ 	.byte	0x04, 0x28
        /*0056*/ 	.short	(.L_1883 - .L_1882)


	//   ....[0]....
.L_1882:
        /*0058*/ 	.word	0x00002eb0


	//   ....[1]....
        /*005c*/ 	.word	0x00002ec0


	//   ....[2]....
        /*0060*/ 	.word	0x00002ef0


	//   ....[3]....
        /*0064*/ 	.word	0x00002f00


	//   ....[4]....
        /*0068*/ 	.word	0x00002f40


	//   ....[5]....
        /*006c*/ 	.word	0x00002f50


	//   ....[6]....
        /*0070*/ 	.word	0x00002fa0


	//   ....[7]....
        /*0074*/ 	.word	0x00002fb0


	//   ....[8]....
        /*0078*/ 	.word	0x00003040


	//   ....[9]....
        /*007c*/ 	.word	0x00003050


	//----- nvinfo : EIATTR_VRC_CTA_INIT_COUNT
	.align		4
.L_1883:
        /*0080*/ 	.byte	0x02, 0x4a
	.zero		1
	.zero		1


	//----- nvinfo : EIATTR_EXIT_INSTR_OFFSETS
	.align		4
        /*0084*/ 	.byte	0x04, 0x1c
        /*0086*/ 	.short	(.L_1885 - .L_1884)


	//   ....[0]....
.L_1884:
        /*0088*/ 	.word	0x00000060


	//   ....[1]....
        /*008c*/ 	.word	0x0000c1b0


	//----- nvinfo : EIATTR_MAX_THREADS
	.align		4
.L_1885:
        /*0090*/ 	.byte	0x04, 0x05
        /*0092*/ 	.short	(.L_1887 - .L_1886)
.L_1886:
        /*0094*/ 	.word	0x00000280
        /*0098*/ 	.word	0x00000001
        /*009c*/ 	.word	0x00000001


	//----- nvinfo : EIATTR_CRS_STACK_SIZE
	.align		4
.L_1887:
        /*00a0*/ 	.byte	0x04, 0x1e
        /*00a2*/ 	.short	(.L_1889 - .L_1888)
.L_1888:
        /*00a4*/ 	.word	0x00000000


	//----- nvinfo : EIATTR_CBANK_PARAM_SIZE
	.align		4
.L_1889:
        /*00a8*/ 	.byte	0x03, 0x19
        /*00aa*/ 	.short	0x00a0


	//----- nvinfo : EIATTR_PARAM_CBANK
	.align		4
        /*00ac*/ 	.byte	0x04, 0x0a
        /*00ae*/ 	.short	(.L_1891 - .L_1890)
	.align		4
.L_1890:
        /*00b0*/ 	.word	index@(.nv.constant0._Z35group_norm_nhwc_fwd_one_pass_kernelI11Fp32IOFp16WLi512ELi80ELi640EEv26Group_norm_nhwc_fwd_params)
        /*00b4*/ 	.short	0x0380
        /*00b6*/ 	.short	0x00a0


	//----- nvinfo : EIATTR_SW_WAR
	.align		4
.L_1891:
        /*00b8*/ 	.byte	0x04, 0x36
        /*00ba*/ 	.short	(.L_1893 - .L_1892)
.L_1892:
        /*00bc*/ 	.word	0x00000008
.L_1893:


//--------------------- .nv.callgraph             --------------------------
	.section	.nv.callgraph,"",@"SHT_CUDA_CALLGRAPH"
	.align	4
	.sectionentsize	8
	.align		4
        /*0000*/ 	.word	0x00000000
	.align		4
        /*0004*/ 	.word	0xffffffff
	.align		4
        /*0008*/ 	.word	0x00000000
	.align		4
        /*000c*/ 	.word	0xfffffffe
	.align		4
        /*0010*/ 	.word	0x00000000
	.align		4
        /*0014*/ 	.word	0xfffffffd
	.align		4
        /*0018*/ 	.word	0x00000000
	.align		4
        /*001c*/ 	.word	0xfffffffc


//--------------------- .nv.constant4             --------------------------
	.section	.nv.constant4,"a",@progbits
	.align	8
	.align		8
.nv.constant4:
        /*0000*/ 	.dword	_ZN61_INTERNAL_cc224905_30_group_norm_nhwc_one_pass_80_cu_79d83c824cuda3std3__45__cpo5beginE
	.align		8
        /*0008*/ 	.dword	_ZN61_INTERNAL_cc224905_30_group_norm_nhwc_one_pass_80_cu_79d83c824cuda3std3__45__cpo3endE
	.align		8
        /*0010*/ 	.dword	_ZN61_INTERNAL_cc224905_30_group_norm_nhwc_one_pass_80_cu_79d83c824cuda3std3__45__cpo6cbeginE
	.align		8
        /*0018*/ 	.dword	_ZN61_INTERNAL_cc224905_30_group_norm_nhwc_one_pass_80_cu_79d83c824cuda3std3__45__cpo4cendE
	.align		8
        /*0020*/ 	.dword	_ZN61_INTERNAL_cc224905_30_group_norm_nhwc_one_pass_80_cu_79d83c824cuda3std3__45__cpo6rbeginE
	.align		8
        /*0028*/ 	.dword	_ZN61_INTERNAL_cc224905_30_group_norm_nhwc_one_pass_80_cu_79d83c824cuda3std3__45__cpo4rendE
	.align		8
        /*0030*/ 	.dword	_ZN61_INTERNAL_cc224905_30_group_norm_nhwc_one_pass_80_cu_79d83c824cuda3std3__45__cpo7crbeginE
	.align		8
        /*0038*/ 	.dword	_ZN61_INTERNAL_cc224905_30_group_norm_nhwc_one_pass_80_cu_79d83c824cuda3std3__45__cpo5crendE
	.align		8
        /*0040*/ 	.dword	_ZN61_INTERNAL_cc224905_30_group_norm_nhwc_one_pass_80_cu_79d83c824cuda3std3__463_GLOBAL__N__cc224905_30_group_norm_nhwc_one_pass_80_cu_79d83c826ignoreE
	.align		8
        /*0048*/ 	.dword	_ZN61_INTERNAL_cc224905_30_group_norm_nhwc_one_pass_80_cu_79d83c824cuda3std3__419piecewise_constructE
	.align		8
        /*0050*/ 	.dword	_ZN61_INTERNAL_cc224905_30_group_norm_nhwc_one_pass_80_cu_79d83c824cuda3std3__48in_placeE
	.align		8
        /*0058*/ 	.dword	_ZN61_INTERNAL_cc224905_30_group_norm_nhwc_one_pass_80_cu_79d83c824cuda3std3__420unreachable_sentinelE
	.align		8
        /*0060*/ 	.dword	_ZN61_INTERNAL_cc224905_30_group_norm_nhwc_one_pass_80_cu_79d83c824cuda3std3__47nulloptE
	.align		8
        /*0068*/ 	.dword	_ZN61_INTERNAL_cc224905_30_group_norm_nhwc_one_pass_80_cu_79d83c824cuda3std3__48unexpectE
	.align		8
        /*0070*/ 	.dword	_ZN61_INTERNAL_cc224905_30_group_norm_nhwc_one_pass_80_cu_79d83c824cuda3std6ranges3__45__cpo4swapE
	.align		8
        /*0078*/ 	.dword	_ZN61_INTERNAL_cc224905_30_group_norm_nhwc_one_pass_80_cu_79d83c824cuda3std6ranges3__45__cpo9iter_moveE
	.align		8
        /*0080*/ 	.dword	_ZN61_INTERNAL_cc224905_30_group_norm_nhwc_one_pass_80_cu_79d83c824cuda3std6ranges3__45__cpo5beginE
	.align		8
        /*0088*/ 	.dword	_ZN61_INTERNAL_cc224905_30_group_norm_nhwc_one_pass_80_cu_79d83c824cuda3std6ranges3__45__cpo3endE
	.align		8
        /*0090*/ 	.dword	_ZN61_INTERNAL_cc224905_30_group_norm_nhwc_one_pass_80_cu_79d83c824cuda3std6ranges3__45__cpo6cbeginE
	.align		8
        /*0098*/ 	.dword	_ZN61_INTERNAL_cc224905_30_group_norm_nhwc_one_pass_80_cu_79d83c824cuda3std6ranges3__45__cpo4cendE
	.align		8
        /*00a0*/ 	.dword	_ZN61_INTERNAL_cc224905_30_group_norm_nhwc_one_pass_80_cu_79d83c824cuda3std6ranges3__45__cpo7advanceE
	.align		8
        /*00a8*/ 	.dword	_ZN61_INTERNAL_cc224905_30_group_norm_nhwc_one_pass_80_cu_79d83c824cuda3std6ranges3__45__cpo9iter_swapE
	.align		8
        /*00b0*/ 	.dword	_ZN61_INTERNAL_cc224905_30_group_norm_nhwc_one_pass_80_cu_79d83c824cuda3std6ranges3__45__cpo4nextE
	.align		8
        /*00b8*/ 	.dword	_ZN61_INTERNAL_cc224905_30_group_norm_nhwc_one_pass_80_cu_79d83c824cuda3std6ranges3__45__cpo4prevE
	.align		8
        /*00c0*/ 	.dword	_ZN61_INTERNAL_cc224905_30_group_norm_nhwc_one_pass_80_cu_79d83c824cuda3std6ranges3__45__cpo4dataE
	.align		8
        /*00c8*/ 	.dword	_ZN61_INTERNAL_cc224905_30_group_norm_nhwc_one_pass_80_cu_79d83c824cuda3std6ranges3__45__cpo5cdataE
	.align		8
        /*00d0*/ 	.dword	_ZN61_INTERNAL_cc224905_30_group_norm_nhwc_one_pass_80_cu_79d83c824cuda3std6ranges3__45__cpo4sizeE
	.align		8
        /*00d8*/ 	.dword	_ZN61_INTERNAL_cc224905_30_group_norm_nhwc_one_pass_80_cu_79d83c824cuda3std6ranges3__45__cpo5ssizeE
	.align		8
        /*00e0*/ 	.dword	_ZN61_INTERNAL_cc224905_30_group_norm_nhwc_one_pass_80_cu_79d83c824cuda3std6ranges3__45__cpo8distanceE
	.align		8
        /*00e8*/ 	.dword	_ZN61_INTERNAL_cc224905_30_group_norm_nhwc_one_pass_80_cu_79d83c826thrust24THRUST_300001_SM_1000_NS6system6detail10sequential3seqE
	.align		8
        /*00f0*/ 	.dword	_ZN61_INTERNAL_cc224905_30_group_norm_nhwc_one_pass_80_cu_79d83c826thrust24THRUST_300001_SM_1000_NS12placeholders2_1E
	.align		8
        /*00f8*/ 	.dword	_ZN61_INTERNAL_cc224905_30_group_norm_nhwc_one_pass_80_cu_79d83c826thrust24THRUST_300001_SM_1000_NS12placeholders2_2E
	.align		8
        /*0100*/ 	.dword	_ZN61_INTERNAL_cc224905_30_group_norm_nhwc_one_pass_80_cu_79d83c826thrust24THRUST_300001_SM_1000_NS12placeholders2_3E
	.align		8
        /*0108*/ 	.dword	_ZN61_INTERNAL_cc224905_30_group_norm_nhwc_one_pass_80_cu_79d83c826thrust24THRUST_300001_SM_1000_NS12placeholders2_4E
	.align		8
        /*0110*/ 	.dword	_ZN61_INTERNAL_cc224905_30_group_norm_nhwc_one_pass_80_cu_79d83c826thrust24THRUST_300001_SM_1000_NS12placeholders2_5E
	.align		8
        /*0118*/ 	.dword	_ZN61_INTERNAL_cc224905_30_group_norm_nhwc_one_pass_80_cu_79d83c826thrust24THRUST_300001_SM_1000_NS12placeholders2_6E
	.align		8
        /*0120*/ 	.dword	_ZN61_INTERNAL_cc224905_30_group_norm_nhwc_one_pass_80_cu_79d83c826thrust24THRUST_300001_SM_1000_NS12placeholders2_7E
	.align		8
        /*0128*/ 	.dword	_ZN61_INTERNAL_cc224905_30_group_norm_nhwc_one_pass_80_cu_79d83c826thrust24THRUST_300001_SM_1000_NS12placeholders2_8E
	.align		8
        /*0130*/ 	.dword	_ZN61_INTERNAL_cc224905_30_group_norm_nhwc_one_pass_80_cu_79d83c826thrust24THRUST_300001_SM_1000_NS12placeholders2_9E
	.align		8
        /*0138*/ 	.dword	_ZN61_INTERNAL_cc224905_30_group_norm_nhwc_one_pass_80_cu_79d83c826thrust24THRUST_300001_SM_1000_NS12placeholders3_10E


//--------------------- .text._ZN3cub18CUB_300001_SM_10006detail11EmptyKernelIvEEvv --------------------------
	.section	.text._ZN3cub18CUB_300001_SM_10006detail11EmptyKernelIvEEvv,"ax",@progbits
	.align	128
        .global         _ZN3cub18CUB_300001_SM_10006detail11EmptyKernelIvEEvv
        .type           _ZN3cub18CUB_300001_SM_10006detail11EmptyKernelIvEEvv,@function
        .size           _ZN3cub18CUB_300001_SM_10006detail11EmptyKernelIvEEvv,(.L_x_4492 - _ZN3cub18CUB_300001_SM_10006detail11EmptyKernelIvEEvv)
        .other          _ZN3cub18CUB_300001_SM_10006detail11EmptyKernelIvEEvv,@"STO_CUDA_ENTRY STV_DEFAULT"
_ZN3cub18CUB_300001_SM_10006detail11EmptyKernelIvEEvv:
.text._ZN3cub18CUB_300001_SM_10006detail11EmptyKernelIvEEvv:
[----:B------:R-:W-:Y:S01]  /*0000*/  LDC R1, c[0x0][0x37c] ;  /* 0x0000df00ff017b82 */ /* 0x000fe20000000800 */
[----:B------:R-:W-:Y:S05]  /*0010*/  EXIT ;  /* 0x000000000000794d */ /* 0x000fea0003800000 */
.L_x_0:
[----:B------:R-:W-:-:S00]  /*0020*/  BRA `(.L_x_0) ;  /* 0xfffffffc00fc7947 */ /* 0x000fc0000383ffff */
[----:B------:R-:W-:-:S00]  /*0030*/  NOP ;  /* 0x0000000000007918 */ /* 0x000fc00000000000 */
        /* <DEDUP_REMOVED lines=12> */
.L_x_4492:


//--------------------- .text._Z35group_norm_nhwc_bwd_one_pass_kernelI11Bf16IOFp32WLi64ELi80ELi640EEv26Group_norm_nhwc_bwd_params --------------------------
	.section	.text._Z35group_norm_nhwc_bwd_one_pass_kernelI11Bf16IOFp32WLi64ELi80ELi640EEv26Group_norm_nhwc_bwd_params,"ax",@progbits
	.align	128
        .global         _Z35group_norm_nhwc_bwd_one_pass_kernelI11Bf16IOFp32WLi64ELi80ELi640EEv26Group_norm_nhwc_bwd_params
        .type           _Z35group_norm_nhwc_bwd_one_pass_kernelI11Bf16IOFp32WLi64ELi80ELi640EEv26Group_norm_nhwc_bwd_params,@function
        .size           _Z35group_norm_nhwc_bwd_one_pass_kernelI11Bf16IOFp32WLi64ELi80ELi640EEv26Group_norm_nhwc_bwd_params,(.L_x_4493 - _Z35group_norm_nhwc_bwd_one_pass_kernelI11Bf16IOFp32WLi64ELi80ELi640EEv26Group_norm_nhwc_bwd_params)
        .other          _Z35group_norm_nhwc_bwd_one_pass_kernelI11Bf16IOFp32WLi64ELi80ELi640EEv26Group_norm_nhwc_bwd_params,@"STO_CUDA_ENTRY STV_DEFAULT"
_Z35group_norm_nhwc_bwd_one_pass_kernelI11Bf16IOFp32WLi64ELi80ELi640EEv26Group_norm_nhwc_bwd_params:
.text._Z35group_norm_nhwc_bwd_one_pass_kernelI11Bf16IOFp32WLi64ELi80ELi640EEv26Group_norm_nhwc_bwd_params:
[----:B------:R-:W-:Y:S01]  /*0000*/  LDC R1, c[0x0][0x37c] ;  /* 0x0000df00ff017b82 */ /* 0x000fe20000000800 */
[----:B------:R-:W0:Y:S01]  /*0010*/  S2R R0, SR_CTAID.Y ;  /* 0x0000000000007919 */ /* 0x000e220000002600 */
[----:B------:R-:W1:Y:S06]  /*0020*/  LDCU UR4, c[0x0][0x410] ;  /* 0x00008200ff0477ac */ /* 0x000e6c0008000800 */
[----:B------:R-:W2:Y:S01]  /*0030*/  S2UR UR10, SR_CTAID.X ;  /* 0x00000000000a79c3 */ /* 0x000ea20000002500 */
[----:B------:R-:W3:Y:S01]  /*0040*/  S2R R2, SR_TID.X ;  /* 0x0000000000027919 */ /* 0x000ee20000002100 */
[----:B------:R-:W1:Y:S01]  /*0050*/  LDCU UR5, c[0x0][0x3e0] ;  /* 0x00007c00ff0577ac */ /* 0x000e620008000800 */
[----:B------:R-:W4:Y:S01]  /*0060*/  LDCU.64 UR8, c[0x0][0x358] ;  /* 0x00006b00ff0877ac */ /* 0x000f220008000a00 */
[----:B-1----:R-:W-:-:S06]  /*0070*/  UIMAD UR4, UR4, UR5, URZ ;  /* 0x00000005040472a4 */ /* 0x002fcc000f8e02ff */
[----:B0-----:R-:W-:-:S13]  /*0080*/  ISETP.GE.AND P0, PT, R0, UR4, PT ;  /* 0x0000000400007c0c */ /* 0x001fda000bf06270 */
[----:B--234-:R-:W-:Y:S05]  /*0090*/  @P0 BRA `(.L_x_1) ;  /* 0x0000003c00680947 */ /* 0x01cfea0003800000 */
[----:B------:R-:W0:Y:S01]  /*00a0*/  LDC R55, c[0x0][0x41c] ;  /* 0x00010700ff377b82 */ /* 0x000e220000000800 */
[----:B------:R-:W-:Y:S01]  /*00b0*/  LOP3.LUT R4, R2, 0xffff, RZ, 0xc0, !PT ;  /* 0x0000ffff02047812 */ /* 0x000fe200078ec0ff */
[----:B------:R-:W1:Y:S01]  /*00c0*/  S2R R5, SR_LANEID ;  /* 0x0000000000057919 */ /* 0x000e620000000000 */
[----:B------:R-:W-:Y:S01]  /*00d0*/  UMOV UR5, 0x400 ;  /* 0x0000040000057882 */ /* 0x000fe20000000000 */
[----:B------:R-:W-:Y:S01]  /*00e0*/  SHF.R.U32.HI R53, RZ, 0x2, R2 ;  /* 0x00000002ff357819 */ /* 0x000fe20000011602 */
[----:B------:R-:W-:Y:S01]  /*00f0*/  UIADD3 UR6, UPT, UPT, UR5, 0xd0, URZ ;  /* 0x000000d005067890 */ /* 0x000fe2000fffe0ff */
[----:B------:R-:W-:Y:S02]  /*0100*/  IMAD R6, R4, 0x667, RZ ;  /* 0x0000066704067824 */ /* 0x000fe400078e02ff */
[----:B------:R-:W-:Y:S01]  /*0110*/  HFMA2 R39, -RZ, RZ, 0, 0 ;  /* 0x00000000ff277431 */ /* 0x000fe200000001ff */
[----:B------:R-:W2:Y:S01]  /*0120*/  S2UR UR7, SR_CgaCtaId ;  /* 0x00000000000779c3 */ /* 0x000ea20000008800 */
[----:B------:R-:W-:Y:S01]  /*0130*/  MOV R40, R0 ;  /* 0x0000000000287202 */ /* 0x000fe20000000f00 */
[----:B------:R-:W3:Y:S01]  /*0140*/  LDCU.U8 UR11, c[0x0][0x414] ;  /* 0x00008280ff0b77ac */ /* 0x000ee20008000000 */
[----:B------:R-:W-:-:S02]  /*0150*/  SHF.R.U32.HI R6, RZ, 0x10, R6 ;  /* 0x00000010ff067819 */ /* 0x000fc40000011606 */
[----:B------:R-:W-:-:S03]  /*0160*/  LOP3.LUT R53, R53, 0xf8, RZ, 0xc0, !PT ;  /* 0x000000f835357812 */ /* 0x000fc600078ec0ff */
[----:B------:R-:W4:Y:S01]  /*0170*/  LDC R3, c[0x0][0x374] ;  /* 0x0000dd00ff037b82 */ /* 0x000f220000000800 */
[----:B0-----:R-:W-:Y:S01]  /*0180*/  IMAD R55, R55, UR10, R6 ;  /* 0x0000000a37377c24 */ /* 0x001fe2000f8e0206 */
[----:B------:R-:W-:-:S06]  /*0190*/  PRMT R6, R6, 0x9910, RZ ;  /* 0x0000991006067816 */ /* 0x000fcc00000000ff */
[----:B------:R-:W0:Y:S01]  /*01a0*/  LDC R4, c[0x0][0x370] ;  /* 0x0000dc00ff047b82 */ /* 0x000e220000000800 */
[C---:B------:R-:W-:Y:S01]  /*01b0*/  IADD3 R50, PT, PT, R55.reuse, 0x10, RZ ;  /* 0x0000001037327810 */ /* 0x040fe20007ffe0ff */
[----:B------:R-:W-:Y:S01]  /*01c0*/  IMAD R6, R6, 0x28, RZ ;  /* 0x0000002806067824 */ /* 0x000fe200078e02ff */
[C---:B------:R-:W-:Y:S01]  /*01d0*/  IADD3 R49, PT, PT, R55.reuse, 0x20, RZ ;  /* 0x0000002037317810 */ /* 0x040fe20007ffe0ff */
[----:B--2---:R-:W-:Y:S01]  /*01e0*/  ULEA UR6, UR7, UR6, 0x18 ;  /* 0x0000000607067291 */ /* 0x004fe2000f8ec0ff */
[----:B------:R-:W-:Y:S01]  /*01f0*/  IADD3 R48, PT, PT, R55, 0x30, RZ ;  /* 0x0000003037307810 */ /* 0x000fe20007ffe0ff */
[----:B------:R-:W-:Y:S01]  /*0200*/  ULEA UR5, UR7, UR5, 0x18 ;  /* 0x0000000507057291 */ /* 0x000fe2000f8ec0ff */
[----:B------:R-:W-:Y:S02]  /*0210*/  IADD3 R6, PT, PT, RZ, -R6, RZ ;  /* 0x80000006ff067210 */ /* 0x000fe40007ffe0ff */
[----:B------:R-:W-:Y:S02]  /*0220*/  SHF.R.S32.HI R7, RZ, 0x1f, R55 ;  /* 0x0000001fff077819 */ /* 0x000fe40000011437 */
[----:B------:R-:W-:Y:S01]  /*0230*/  PRMT R9, R6, 0x7710, RZ ;  /* 0x0000771006097816 */ /* 0x000fe200000000ff */
[C-C-:B----4-:R-:W-:Y:S01]  /*0240*/  IMAD R52, R3.reuse, UR10, R0.reuse ;  /* 0x0000000a03347c24 */ /* 0x150fe2000f8e0200 */
[C---:B------:R-:W-:Y:S01]  /*0250*/  LEA R43, R3.reuse, R0, 0x2 ;  /* 0x00000000032b7211 */ /* 0x040fe200078e10ff */
[--C-:B------:R-:W-:Y:S01]  /*0260*/  IMAD R46, R3, 0x7, R0.reuse ;  /* 0x00000007032e7824 */ /* 0x100fe200078e0200 */
[----:B------:R-:W-:Y:S01]  /*0270*/  IADD3 R6, PT, PT, R9, R2, RZ ;  /* 0x0000000209067210 */ /* 0x000fe20007ffe0ff */
[C-C-:B------:R-:W-:Y:S01]  /*0280*/  IMAD R45, R3.reuse, 0x6, R0.reuse ;  /* 0x00000006032d7824 */ /* 0x140fe200078e0200 */
[C---:B------:R-:W-:Y:S01]  /*0290*/  LEA R41, R3.reuse, R0, 0x1 ;  /* 0x0000000003297211 */ /* 0x040fe200078e08ff */
[C-C-:B------:R-:W-:Y:S01]  /*02a0*/  IMAD R44, R3.reuse, 0x5, R0.reuse ;  /* 0x00000005032c7824 */ /* 0x140fe200078e0200 */
[----:B------:R-:W-:Y:S01]  /*02b0*/  SHF.L.U32 R6, R6, 0x1, RZ ;  /* 0x0000000106067819 */ /* 0x000fe200000006ff */
[----:B------:R-:W-:Y:S01]  /*02c0*/  IMAD R42, R3, 0x3, R0 ;  /* 0x00000003032a7824 */ /* 0x000fe200078e0200 */
[----:B------:R-:W-:-:S02]  /*02d0*/  LEA R54, R2, UR6, 0x4 ;  /* 0x0000000602367c11 */ /* 0x000fc4000f8e20ff */
[C---:B0-----:R-:W-:Y:S02]  /*02e0*/  LOP3.LUT R51, R4.reuse, 0x7, RZ, 0xc0, !PT ;  /* 0x0000000704337812 */ /* 0x041fe400078ec0ff */
[----:B------:R-:W-:Y:S02]  /*02f0*/  LOP3.LUT R47, R4, 0x7ffffff8, RZ, 0xc0, !PT ;  /* 0x7ffffff8042f7812 */ /* 0x000fe400078ec0ff */
[----:B------:R-:W-:Y:S02]  /*0300*/  SHF.R.S32.HI R9, RZ, 0x1f, R50 ;  /* 0x0000001fff097819 */ /* 0x000fe40000011432 */
[----:B------:R-:W-:Y:S02]  /*0310*/  SHF.R.S32.HI R11, RZ, 0x1f, R49 ;  /* 0x0000001fff0b7819 */ /* 0x000fe40000011431 */
[----:B------:R-:W-:Y:S02]  /*0320*/  SHF.R.S32.HI R13, RZ, 0x1f, R48 ;  /* 0x0000001fff0d7819 */ /* 0x000fe40000011430 */
[----:B-1-3--:R-:W-:-:S07]  /*0330*/  LOP3.LUT R6, R6, 0xffff, RZ, 0xc0, !PT ;  /* 0x0000ffff06067812 */ /* 0x00afce00078ec0ff */
.L_x_32:
[----:B0-----:R-:W0:Y:S01]  /*0340*/  LDC R21, c[0x0][0x410] ;  /* 0x00010400ff157b82 */ /* 0x001e220000000800 */
[----:B-1----:R-:W1:Y:S01]  /*0350*/  LDCU.128 UR12, c[0x0][0x400] ;  /* 0x00008000ff0c77ac */ /* 0x002e620008000c00 */
[----:B------:R-:W-:Y:S02]  /*0360*/  ISETP.GE.AND P2, PT, R40, RZ, PT ;  /* 0x000000ff2800720c */ /* 0x000fe40003f46270 */
[----:B-1----:R-:W-:-:S04]  /*0370*/  ISETP.GE.U32.AND P1, PT, R50, UR12, PT ;  /* 0x0000000c32007c0c */ /* 0x002fc8000bf26070 */
[----:B------:R-:W-:Y:S02]  /*0380*/  ISETP.GE.AND.EX P1, PT, R9, UR13, PT, P1 ;  /* 0x0000000d09007c0c */ /* 0x000fe4000bf26310 */
[----:B0-2---:R-:W-:-:S04]  /*0390*/  IABS R17, R21 ;  /* 0x0000001500117213 */ /* 0x005fc80000000000 */
[----:B------:R-:W0:Y:S07]  /*03a0*/  I2F.RP R8, R17 ;  /* 0x0000001100087306 */ /* 0x000e2e0000209400 */
[----:B------:R-:W1:Y:S01]  /*03b0*/  @!P1 LDC.64 R28, c[0x0][0x3a0] ;  /* 0x0000e800ff1c9b82 */ /* 0x000e620000000a00 */
[----:B0-----:R-:W0:Y:S07]  /*03c0*/  MUFU.RCP R8, R8 ;  /* 0x0000000800087308 */ /* 0x001e2e0000001000 */
[----:B------:R-:W2:Y:S01]  /*03d0*/  @!P1 LDC.64 R30, c[0x0][0x398] ;  /* 0x0000e600ff1e9b82 */ /* 0x000ea20000000a00 */
[----:B0-----:R-:W-:-:S04]  /*03e0*/  IADD3 R14, PT, PT, R8, 0xffffffe, RZ ;  /* 0x0ffffffe080e7810 */ /* 0x001fc80007ffe0ff */
[----:B------:R0:W3:Y:S02]  /*03f0*/  F2I.FTZ.U32.TRUNC.NTZ R15, R14 ;  /* 0x0000000e000f7305 */ /* 0x0000e4000021f000 */
[----:B0-----:R-:W-:Y:S02]  /*0400*/  MOV R14, RZ ;  /* 0x000000ff000e7202 */ /* 0x001fe40000000f00 */
[----:B---3--:R-:W-:-:S05]  /*0410*/  IADD3 R10, PT, PT, RZ, -R15, RZ ;  /* 0x8000000fff0a7210 */ /* 0x008fca0007ffe0ff */
[----:B------:R-:W-:Y:S01]  /*0420*/  IMAD R19, R10, R17, RZ ;  /* 0x000000110a137224 */ /* 0x000fe200078e02ff */
[----:B------:R-:W-:-:S03]  /*0430*/  IABS R10, R40 ;  /* 0x00000028000a7213 */ /* 0x000fc60000000000 */
[----:B------:R-:W-:-:S06]  /*0440*/  IMAD.HI.U32 R15, R15, R19, R14 ;  /* 0x000000130f0f7227 */ /* 0x000fcc00078e000e */
[----:B------:R-:W-:-:S05]  /*0450*/  IMAD.HI.U32 R15, R15, R10, RZ ;  /* 0x0000000a0f0f7227 */ /* 0x000fca00078e00ff */
[----:B------:R-:W-:-:S05]  /*0460*/  IADD3 R8, PT, PT, -R15, RZ, RZ ;  /* 0x000000ff0f087210 */ /* 0x000fca0007ffe1ff */
[----:B------:R-:W-:Y:S01]  /*0470*/  IMAD R8, R17, R8, R10 ;  /* 0x0000000811087224 */ /* 0x000fe200078e020a */
[----:B------:R-:W-:-:S04]  /*0480*/  LOP3.LUT R10, R40, R21, RZ, 0x3c, !PT ;  /* 0x00000015280a7212 */ /* 0x000fc800078e3cff */
[----:B------:R-:W-:Y:S02]  /*0490*/  ISETP.GT.U32.AND P4, PT, R17, R8, PT ;  /* 0x000000081100720c */ /* 0x000fe40003f84070 */
[----:B------:R-:W-:-:S11]  /*04a0*/  ISETP.GE.AND P0, PT, R10, RZ, PT ;  /* 0x000000ff0a00720c */ /* 0x000fd60003f06270 */
[-C--:B------:R-:W-:Y:S02]  /*04b0*/  @!P4 IADD3 R8, PT, PT, R8, -R17.reuse, RZ ;  /* 0x800000110808c210 */ /* 0x080fe40007ffe0ff */
[----:B------:R-:W-:Y:S02]  /*04c0*/  @!P4 IADD3 R15, PT, PT, R15, 0x1, RZ ;  /* 0x000000010f0fc810 */ /* 0x000fe40007ffe0ff */
[CC--:B------:R-:W-:Y:S02]  /*04d0*/  ISETP.GE.U32.AND P3, PT, R8.reuse, R17.reuse, PT ;  /* 0x000000110800720c */ /* 0x0c0fe40003f66070 */
[----:B------:R-:W-:Y:S02]  /*04e0*/  ISETP.GT.U32.AND P4, PT, R17, R8, PT ;  /* 0x000000081100720c */ /* 0x000fe40003f84070 */
[----:B------:R-:W-:-:S04]  /*04f0*/  IADD3 R17, PT, PT, R8, -R17, RZ ;  /* 0x8000001108117210 */ /* 0x000fc80007ffe0ff */
[----:B------:R-:W-:Y:S02]  /*0500*/  SEL R8, R17, R8, !P4 ;  /* 0x0000000811087207 */ /* 0x000fe40006000000 */
[----:B------:R-:W-:Y:S02]  /*0510*/  LOP3.LUT R17, RZ, R21, RZ, 0x33, !PT ;  /* 0x00000015ff117212 */ /* 0x000fe400078e33ff */
[----:B------:R-:W-:Y:S02]  /*0520*/  @!P2 IADD3 R8, PT, PT, -R8, RZ, RZ ;  /* 0x000000ff0808a210 */ /* 0x000fe40007ffe1ff */
[----:B------:R-:W-:Y:S02]  /*0530*/  @P3 IADD3 R15, PT, PT, R15, 0x1, RZ ;  /* 0x000000010f0f3810 */ /* 0x000fe40007ffe0ff */
[----:B------:R-:W-:Y:S02]  /*0540*/  ISETP.NE.AND P3, PT, R21, RZ, PT ;  /* 0x000000ff1500720c */ /* 0x000fe40003f65270 */
[----:B------:R-:W-:Y:S01]  /*0550*/  ISETP.GE.U32.AND P2, PT, R49, UR12, PT ;  /* 0x0000000c31007c0c */ /* 0x000fe2000bf46070 */
[----:B------:R-:W0:Y:S01]  /*0560*/  @!P1 LDC.64 R20, c[0x0][0x3f8] ;  /* 0x0000fe00ff149b82 */ /* 0x000e220000000a00 */
[----:B------:R-:W-:-:S02]  /*0570*/  SEL R65, R17, R8, !P3 ;  /* 0x0000000811417207 */ /* 0x000fc40005800000 */
[----:B------:R-:W-:Y:S02]  /*0580*/  ISETP.GE.AND.EX P2, PT, R11, UR13, PT, P2 ;  /* 0x0000000d0b007c0c */ /* 0x000fe4000bf46320 */
[----:B------:R-:W-:Y:S01]  /*0590*/  @!P0 IADD3 R15, PT, PT, -R15, RZ, RZ ;  /* 0x000000ff0f0f8210 */ /* 0x000fe20007ffe1ff */
[----:B------:R-:W-:-:S03]  /*05a0*/  IMAD R35, R65, 0x50, RZ ;  /* 0x0000005041237824 */ /* 0x000fc600078e02ff */
[----:B------:R-:W-:Y:S02]  /*05b0*/  SEL R15, R17, R15, !P3 ;  /* 0x0000000f110f7207 */ /* 0x000fe40005800000 */
[C---:B------:R-:W-:Y:S01]  /*05c0*/  IADD3 R68, P0, PT, R35.reuse, R6, RZ ;  /* 0x0000000623447210 */ /* 0x040fe20007f1e0ff */
[----:B------:R-:W3:Y:S01]  /*05d0*/  LDC.64 R16, c[0x0][0x3b8] ;  /* 0x0000ee00ff107b82 */ /* 0x000ee20000000a00 */
[----:B------:R-:W-:Y:S02]  /*05e0*/  SHF.R.S32.HI R8, RZ, 0x1f, R15 ;  /* 0x0000001fff087819 */ /* 0x000fe4000001140f */
[----:B------:R-:W-:Y:S02]  /*05f0*/  LEA.HI.X.SX32 R69, R35, RZ, 0x1, P0 ;  /* 0x000000ff23457211 */ /* 0x000fe400000f0eff */
[----:B------:R-:W-:Y:S01]  /*0600*/  ISETP.GE.U32.AND P0, PT, R55, UR12, PT ;  /* 0x0000000c37007c0c */ /* 0x000fe2000bf06070 */
[----:B------:R-:W-:Y:S01]  /*0610*/  IMAD R8, R8, UR14, RZ ;  /* 0x0000000e08087c24 */ /* 0x000fe2000f8e02ff */
[----:B------:R-:W-:Y:S01]  /*0620*/  ISETP.GE.U32.AND P3, PT, R48, UR12, PT ;  /* 0x0000000c30007c0c */ /* 0x000fe2000bf66070 */
[----:B------:R-:W4:Y:S01]  /*0630*/  @!P2 LDC.64 R18, c[0x0][0x3f8] ;  /* 0x0000fe00ff12ab82 */ /* 0x000f220000000a00 */
[----:B------:R-:W-:Y:S01]  /*0640*/  IMAD.WIDE.U32 R68, R15, UR14, R68 ;  /* 0x0000000e0f447c25 */ /* 0x000fe2000f8e0044 */
[----:B------:R-:W-:-:S02]  /*0650*/  ISETP.GE.AND.EX P0, PT, R7, UR13, PT, P0 ;  /* 0x0000000d07007c0c */ /* 0x000fc4000bf06300 */
[----:B------:R-:W-:Y:S01]  /*0660*/  ISETP.GE.AND.EX P3, PT, R13, UR13, PT, P3 ;  /* 0x0000000d0d007c0c */ /* 0x000fe2000bf66330 */
[----:B------:R-:W-:Y:S01]  /*0670*/  IMAD R67, R15, UR15, R8 ;  /* 0x0000000f0f437c24 */ /* 0x000fe2000f8e0208 */
[----:B------:R-:W-:Y:S01]  /*0680*/  @!P1 MOV R66, R68 ;  /* 0x0000004400429202 */ /* 0x000fe20000000f00 */
[----:B0-----:R-:W-:Y:S01]  /*0690*/  @!P1 IMAD R8, R9, R20, RZ ;  /* 0x0000001409089224 */ /* 0x001fe200078e02ff */
[----:B------:R-:W-:Y:S01]  /*06a0*/  @!P2 MOV R22, R68 ;  /* 0x000000440016a202 */ /* 0x000fe20000000f00 */
[----:B------:R-:W0:Y:S01]  /*06b0*/  @!P2 LDC.64 R24, c[0x0][0x3a0] ;  /* 0x0000e800ff18ab82 */ /* 0x000e220000000a00 */
[----:B------:R-:W-:Y:S01]  /*06c0*/  IADD3 R67, PT, PT, R69, R67, RZ ;  /* 0x0000004345437210 */ /* 0x000fe20007ffe0ff */
[----:B------:R-:W-:-:S03]  /*06d0*/  @!P1 IMAD R21, R50, R21, R8 ;  /* 0x0000001532159224 */ /* 0x000fc600078e0208 */
[----:B------:R-:W-:Y:S01]  /*06e0*/  @!P2 MOV R23, R67 ;  /* 0x000000430017a202 */ /* 0x000fe20000000f00 */
[----:B------:R-:W-:-:S04]  /*06f0*/  @!P1 IMAD.WIDE.U32 R14, R50, R20, R66 ;  /* 0x00000014320e9225 */ /* 0x000fc800078e0042 */
[----:B---3--:R-:W-:Y:S01]  /*0700*/  IMAD.WIDE R36, R40, 0x8, R16 ;  /* 0x0000000828247825 */ /* 0x008fe200078e0210 */
[----:B------:R-:W-:Y:S02]  /*0710*/  @!P1 IADD3 R15, PT, PT, R15, R21, RZ ;  /* 0x000000150f0f9210 */ /* 0x000fe40007ffe0ff */
[C---:B------:R-:W-:Y:S01]  /*0720*/  @!P1 SHF.L.U32 R27, R14.reuse, 0x1, RZ ;  /* 0x000000010e1b9819 */ /* 0x040fe200000006ff */
[----:B------:R-:W3:Y:S01]  /*0730*/  @!P0 LDC.64 R20, c[0x0][0x3f8] ;  /* 0x0000fe00ff148b82 */ /* 0x000ee20000000a00 */
[----:B----4-:R-:W-:Y:S01]  /*0740*/  @!P2 IMAD R8, R11, R18, RZ ;  /* 0x000000120b08a224 */ /* 0x010fe200078e02ff */
[----:B------:R-:W-:Y:S02]  /*0750*/  @!P1 SHF.L.U64.HI R10, R14, 0x1, R15 ;  /* 0x000000010e0a9819 */ /* 0x000fe4000001020f */
[----:B-1----:R-:W-:Y:S01]  /*0760*/  @!P1 IADD3 R28, P4, PT, R27, R28, RZ ;  /* 0x0000001c1b1c9210 */ /* 0x002fe20007f9e0ff */
[C---:B------:R-:W-:Y:S01]  /*0770*/  @!P2 IMAD R33, R49.reuse, R19, R8 ;  /* 0x000000133121a224 */ /* 0x040fe200078e0208 */
[----:B------:R-:W-:Y:S01]  /*0780*/  MOV R8, RZ ;  /* 0x000000ff00087202 */ /* 0x000fe20000000f00 */
[----:B------:R-:W-:Y:S01]  /*0790*/  @!P2 IMAD.WIDE.U32 R18, R49, R18, R22 ;  /* 0x000000123112a225 */ /* 0x000fe200078e0016 */
[----:B------:R-:W1:Y:S01]  /*07a0*/  @!P2 LDC.64 R14, c[0x0][0x398] ;  /* 0x0000e600ff0eab82 */ /* 0x000e620000000a00 */
[----:B------:R-:W-:-:S02]  /*07b0*/  @!P1 IADD3.X R29, PT, PT, R10, R29, RZ, P4, !PT ;  /* 0x0000001d0a1d9210 */ /* 0x000fc400027fe4ff */
[----:B--2---:R-:W-:Y:S02]  /*07c0*/  @!P1 IADD3 R30, P4, PT, R27, R30, RZ ;  /* 0x0000001e1b1e9210 */ /* 0x004fe40007f9e0ff */
[----:B------:R-:W-:Y:S01]  /*07d0*/  @!P2 IADD3 R17, PT, PT, R19, R33, RZ ;  /* 0x000000211311a210 */ /* 0x000fe20007ffe0ff */
[----:B------:R-:W2:Y:S01]  /*07e0*/  @!P1 LDG.E R8, desc[UR8][R28.64] ;  /* 0x000000081c089981 */ /* 0x000ea2000c1e1900 */
[C---:B------:R-:W-:Y:S01]  /*07f0*/  @!P2 SHF.L.U32 R57, R18.reuse, 0x1, RZ ;  /* 0x000000011239a819 */ /* 0x040fe200000006ff */
[----:B------:R-:W4:Y:S01]  /*0800*/  @!P0 LDC.64 R22, c[0x0][0x3a0] ;  /* 0x0000e800ff168b82 */ /* 0x000f220000000a00 */
[----:B------:R-:W-:Y:S02]  /*0810*/  @!P2 SHF.L.U64.HI R34, R18, 0x1, R17 ;  /* 0x000000011222a819 */ /* 0x000fe40000010211 */
[----:B------:R3:W2:Y:S01]  /*0820*/  LDG.E.64 R18, desc[UR8][R36.64] ;  /* 0x0000000824127981 */ /* 0x0006a2000c1e1b00 */
[----:B------:R-:W-:Y:S02]  /*0830*/  @!P1 IADD3.X R31, PT, PT, R10, R31, RZ, P4, !PT ;  /* 0x0000001f0a1f9210 */ /* 0x000fe400027fe4ff */
[----:B------:R-:W-:-:S02]  /*0840*/  MOV R10, RZ ;  /* 0x000000ff000a7202 */ /* 0x000fc40000000f00 */
[----:B------:R-:W4:Y:S01]  /*0850*/  @!P3 LDC.64 R16, c[0x0][0x3f8] ;  /* 0x0000fe00ff10bb82 */ /* 0x000f220000000a00 */
[----:B0-----:R-:W-:-:S03]  /*0860*/  @!P2 IADD3 R32, P4, PT, R57, R24, RZ ;  /* 0x000000183920a210 */ /* 0x001fc60007f9e0ff */
[----:B------:R0:W2:Y:S04]  /*0870*/  @!P1 LDG.E R10, desc[UR8][R30.64] ;  /* 0x000000081e0a9981 */ /* 0x0000a8000c1e1900 */
[----:B------:R-:W4:Y:S01]  /*0880*/  @!P0 LDC.64 R26, c[0x0][0x398] ;  /* 0x0000e600ff1a8b82 */ /* 0x000f220000000a00 */
[----:B-1----:R-:W-:Y:S01]  /*0890*/  @!P2 IADD3 R24, P1, PT, R57, R14, RZ ;  /* 0x0000000e3918a210 */ /* 0x002fe20007f3e0ff */
[----:B---3--:R-:W-:Y:S01]  /*08a0*/  @!P0 IMAD R14, R7, R20, RZ ;  /* 0x00000014070e8224 */ /* 0x008fe200078e02ff */
[----:B------:R-:W-:Y:S02]  /*08b0*/  @!P0 MOV R36, R68 ;  /* 0x0000004400248202 */ /* 0x000fe40000000f00 */
[----:B------:R-:W-:Y:S02]  /*08c0*/  @!P0 MOV R37, R67 ;  /* 0x0000004300258202 */ /* 0x000fe40000000f00 */
[C---:B------:R-:W-:Y:S01]  /*08d0*/  @!P2 IADD3.X R33, PT, PT, R34.reuse, R25, RZ, P4, !PT ;  /* 0x000000192221a210 */ /* 0x040fe200027fe4ff */
[----:B------:R-:W1:Y:S01]  /*08e0*/  @!P3 LDC.64 R28, c[0x0][0x3a0] ;  /* 0x0000e800ff1cbb82 */ /* 0x000e620000000a00 */
[----:B------:R-:W-:Y:S01]  /*08f0*/  @!P2 IADD3.X R25, PT, PT, R34, R15, RZ, P1, !PT ;  /* 0x0000000f2219a210 */ /* 0x000fe20000ffe4ff */
[----:B------:R-:W-:-:S02]  /*0900*/  @!P0 IMAD R15, R55, R21, R14 ;  /* 0x00000015370f8224 */ /* 0x000fc400078e020e */
[----:B------:R-:W-:Y:S01]  /*0910*/  @!P0 IMAD.WIDE.U32 R36, R55, R20, R36 ;  /* 0x0000001437248225 */ /* 0x000fe200078e0024 */
[----:B------:R-:W-:Y:S02]  /*0920*/  ISETP.NE.AND P4, PT, RZ, UR11, PT ;  /* 0x0000000bff007c0c */ /* 0x000fe4000bf85270 */
[----:B------:R-:W-:Y:S01]  /*0930*/  MOV R12, RZ ;  /* 0x000000ff000c7202 */ /* 0x000fe20000000f00 */
[----:B------:R-:W3:Y:S01]  /*0940*/  @!P3 LDC.64 R20, c[0x0][0x398] ;  /* 0x0000e600ff14bb82 */ /* 0x000ee20000000a00 */
[----:B------:R-:W-:Y:S02]  /*0950*/  MOV R14, RZ ;  /* 0x000000ff000e7202 */ /* 0x000fe40000000f00 */
[----:B0-----:R-:W-:Y:S02]  /*0960*/  @!P0 IADD3 R31, PT, PT, R37, R15, RZ ;  /* 0x0000000f251f8210 */ /* 0x001fe40007ffe0ff */
[C---:B------:R-:W-:Y:S01]  /*0970*/  @!P0 SHF.L.U32 R15, R36.reuse, 0x1, RZ ;  /* 0x00000001240f8819 */ /* 0x040fe200000006ff */
[----:B------:R0:W2:Y:S01]  /*0980*/  @!P2 LDG.E R12, desc[UR8][R32.64] ;  /* 0x00000008200ca981 */ /* 0x0000a2000c1e1900 */
[----:B----4-:R-:W-:Y:S01]  /*0990*/  @!P3 IMAD R30, R13, R16, RZ ;  /* 0x000000100d1eb224 */ /* 0x010fe200078e02ff */
[----:B------:R-:W-:-:S02]  /*09a0*/  @!P0 SHF.L.U64.HI R36, R36, 0x1, R31 ;  /* 0x0000000124248819 */ /* 0x000fc4000001021f */
[----:B------:R4:W2:Y:S01]  /*09b0*/  @!P2 LDG.E R14, desc[UR8][R24.64] ;  /* 0x00000008180ea981 */ /* 0x0008a2000c1e1900 */
[C---:B------:R-:W-:Y:S02]  /*09c0*/  @!P0 IADD3 R26, P2, PT, R15.reuse, R26, RZ ;  /* 0x0000001a0f1a8210 */ /* 0x040fe40007f5e0ff */
[----:B0-----:R-:W-:Y:S02]  /*09d0*/  @!P0 IADD3 R32, P1, PT, R15, R22, RZ ;  /* 0x000000160f208210 */ /* 0x001fe40007f3e0ff */
[----:B----4-:R-:W-:Y:S02]  /*09e0*/  @!P3 MOV R24, R68 ;  /* 0x000000440018b202 */ /* 0x010fe40000000f00 */
[----:B------:R-:W-:Y:S01]  /*09f0*/  @!P3 MOV R25, R67 ;  /* 0x000000430019b202 */ /* 0x000fe20000000f00 */
[----:B------:R-:W-:Y:S01]  /*0a00*/  @!P3 IMAD R15, R48, R17, R30 ;  /* 0x00000011300fb224 */ /* 0x000fe200078e021e */
[----:B------:R-:W-:Y:S02]  /*0a10*/  @!P0 IADD3.X R33, PT, PT, R36, R23, RZ, P1, !PT ;  /* 0x0000001724218210 */ /* 0x000fe40000ffe4ff */
[----:B------:R-:W0:Y:S01]  /*0a20*/  @P4 LDC.64 R22, c[0x0][0x3b0] ;  /* 0x0000ec00ff164b82 */ /* 0x000e220000000a00 */
[----:B------:R-:W-:-:S07]  /*0a30*/  @!P3 IMAD.WIDE.U32 R16, R48, R16, R24 ;  /* 0x000000103010b225 */ /* 0x000fce00078e0018 */
[----:B------:R-:W4:Y:S01]  /*0a40*/  LDC.64 R24, c[0x0][0x3a8] ;  /* 0x0000ea00ff187b82 */ /* 0x000f220000000a00 */
[----:B------:R-:W-:Y:S02]  /*0a50*/  @!P3 IADD3 R15, PT, PT, R17, R15, RZ ;  /* 0x0000000f110fb210 */ /* 0x000fe40007ffe0ff */
[----:B------:R-:W-:Y:S02]  /*0a60*/  @!P3 SHF.L.U32 R31, R16, 0x1, RZ ;  /* 0x00000001101fb819 */ /* 0x000fe400000006ff */
[----:B------:R-:W-:Y:S02]  /*0a70*/  @!P0 IADD3.X R27, PT, PT, R36, R27, RZ, P2, !PT ;  /* 0x0000001b241b8210 */ /* 0x000fe400017fe4ff */
[----:B------:R-:W-:Y:S02]  /*0a80*/  @!P3 SHF.L.U64.HI R16, R16, 0x1, R15 ;  /* 0x000000011010b819 */ /* 0x000fe4000001020f */
[C---:B-1----:R-:W-:Y:S02]  /*0a90*/  @!P3 IADD3 R28, P1, PT, R31.reuse, R28, RZ ;  /* 0x0000001c1f1cb210 */ /* 0x042fe40007f3e0ff */
[----:B---3--:R-:W-:-:S02]  /*0aa0*/  @!P3 IADD3 R30, P2, PT, R31, R20, RZ ;  /* 0x000000141f1eb210 */ /* 0x008fc40007f5e0ff */
[----:B------:R-:W-:Y:S02]  /*0ab0*/  MOV R38, RZ ;  /* 0x000000ff00267202 */ /* 0x000fe40000000f00 */
[----:B------:R-:W-:Y:S02]  /*0ac0*/  IADD3 R35, PT, PT, R35, R6, RZ ;  /* 0x0000000623237210 */ /* 0x000fe40007ffe0ff */
[C---:B------:R-:W-:Y:S02]  /*0ad0*/  @!P3 IADD3.X R29, PT, PT, R16.reuse, R29, RZ, P1, !PT ;  /* 0x0000001d101db210 */ /* 0x040fe40000ffe4ff */
[----:B------:R-:W-:Y:S01]  /*0ae0*/  @!P3 IADD3.X R31, PT, PT, R16, R21, RZ, P2, !PT ;  /* 0x00000015101fb210 */ /* 0x000fe200017fe4ff */
[----:B------:R0:W3:Y:S01]  /*0af0*/  @!P0 LDG.E R38, desc[UR8][R32.64] ;  /* 0x0000000820268981 */ /* 0x0000e2000c1e1900 */
[----:B------:R-:W-:Y:S02]  /*0b00*/  MOV R17, RZ ;  /* 0x000000ff00117202 */ /* 0x000fe40000000f00 */
[----:B------:R-:W-:-:S02]  /*0b10*/  MOV R15, RZ ;  /* 0x000000ff000f7202 */ /* 0x000fc40000000f00 */
[----:B------:R-:W-:Y:S02]  /*0b20*/  MOV R16, RZ ;  /* 0x000000ff00107202 */ /* 0x000fe40000000f00 */
[----:B------:R-:W-:Y:S01]  /*0b30*/  CS2R R20, SRZ ;  /* 0x0000000000147805 */ /* 0x000fe2000001ff00 */
[----:B------:R-:W3:Y:S01]  /*0b40*/  @!P0 LDG.E R17, desc[UR8][R26.64] ;  /* 0x000000081a118981 */ /* 0x000ee2000c1e1900 */
[----:B0-----:R-:W-:-:S03]  /*0b50*/  @P4 IMAD.WIDE R32, R35, 0x4, R22 ;  /* 0x0000000423204825 */ /* 0x001fc600078e0216 */
[----:B------:R-:W3:Y:S01]  /*0b60*/  @!P3 LDG.E R15, desc[UR8][R28.64] ;  /* 0x000000081c0fb981 */ /* 0x000ee2000c1e1900 */
[----:B----4-:R-:W-:-:S03]  /*0b70*/  IMAD.WIDE R22, R35, 0x4, R24 ;  /* 0x0000000423167825 */ /* 0x010fc600078e0218 */
[----:B------:R-:W4:Y:S04]  /*0b80*/  @!P3 LDG.E R16, desc[UR8][R30.64] ;  /* 0x000000081e10b981 */ /* 0x000f28000c1e1900 */
[----:B------:R0:W5:Y:S04]  /*0b90*/  @P4 LDG.E.64 R20, desc[UR8][R32.64] ;  /* 0x0000000820144981 */ /* 0x000168000c1e1b00 */
[----:B------:R-:W5:Y:S01]  /*0ba0*/  LDG.E.64 R22, desc[UR8][R22.64] ;  /* 0x0000000816167981 */ /* 0x000f62000c1e1b00 */
[----:B------:R-:W-:Y:S01]  /*0bb0*/  MOV R63, 0x3f800000 ;  /* 0x3f800000003f7802 */ /* 0x000fe20000000f00 */
[----:B------:R-:W-:Y:S01]  /*0bc0*/  UISETP.NE.AND UP0, UPT, UR11, URZ, UPT ;  /* 0x000000ff0b00728c */ /* 0x000fe2000bf05270 */
[----:B--2---:R-:W-:-:S05]  /*0bd0*/  FFMA.FTZ R19, -R18, R18, R19 ;  /* 0x0000001212137223 */ /* 0x004fca0000010113 */
[----:B------:R-:W-:-:S13]  /*0be0*/  FSETP.GTU.FTZ.AND P1, PT, R19, RZ, PT ;  /* 0x000000ff1300720b */ /* 0x000fda0003f3c000 */
[----:B------:R-:W1:Y:S01]  /*0bf0*/  @P1 LDC R24, c[0x0][0x3c0] ;  /* 0x0000f000ff181b82 */ /* 0x000e620000000800 */
[----:B------:R-:W-:Y:S02]  /*0c00*/  PRMT R59, R8, 0x7632, R59 ;  /* 0x00007632083b7816 */ /* 0x000fe4000000003b */
[----:B------:R-:W-:Y:S01]  /*0c10*/  PRMT R60, R10, 0x7632, R60 ;  /* 0x000076320a3c7816 */ /* 0x000fe2000000003c */
[----:B-1----:R-:W-:-:S04]  /*0c20*/  @P1 FADD.FTZ R24, R19, R24 ;  /* 0x0000001813181221 */ /* 0x002fc80000010000 */
[----:B------:R0:W1:Y:S01]  /*0c30*/  @P1 MUFU.RSQ R63, R24 ;  /* 0x00000018003f1308 */ /* 0x0000620000001400 */
[----:B------:R-:W-:Y:S02]  /*0c40*/  PRMT R57, R12, 0x7632, R57 ;  /* 0x000076320c397816 */ /* 0x000fe40000000039 */
[----:B------:R-:W-:Y:S02]  /*0c50*/  PRMT R58, R14, 0x7632, R58 ;  /* 0x000076320e3a7816 */ /* 0x000fe4000000003a */
[----:B---3--:R-:W-:Y:S02]  /*0c60*/  PRMT R61, R38, 0x7632, R61 ;  /* 0x00007632263d7816 */ /* 0x008fe4000000003d */
[----:B------:R-:W-:Y:S02]  /*0c70*/  PRMT R62, R17, 0x7632, R62 ;  /* 0x00007632113e7816 */ /* 0x000fe4000000003e */
[----:B------:R-:W-:Y:S02]  /*0c80*/  PRMT R19, R15, 0x7632, R19 ;  /* 0x000076320f137816 */ /* 0x000fe40000000013 */
[----:B----4-:R-:W-:Y:S01]  /*0c90*/  PRMT R56, R16, 0x7632, R56 ;  /* 0x0000763210387816 */ /* 0x010fe20000000038 */
[----:B01----:R-:W-:Y:S06]  /*0ca0*/  BRA.U UP0, `(.L_x_2) ;  /* 0x0000000500247547 */ /* 0x003fec000b800000 */
[----:B------:R-:W-:Y:S02]  /*0cb0*/  SHF.L.U32 R27, R38, 0x10, RZ ;  /* 0x00000010261b7819 */ /* 0x000fe400000006ff */
[----:B------:R-:W-:Y:S02]  /*0cc0*/  SHF.L.U32 R29, R61, 0x10, RZ ;  /* 0x000000103d1d7819 */ /* 0x000fe400000006ff */
[----:B------:R-:W-:Y:S01]  /*0cd0*/  SHF.L.U32 R25, R17, 0x10, RZ ;  /* 0x0000001011197819 */ /* 0x000fe200000006ff */
[----:B------:R-:W-:Y:S01]  /*0ce0*/  FADD.FTZ R26, -R18, R27 ;  /* 0x0000001b121a7221 */ /* 0x000fe20000010100 */
[----:B------:R-:W-:Y:S01]  /*0cf0*/  SHF.L.U32 R24, R62, 0x10, RZ ;  /* 0x000000103e187819 */ /* 0x000fe200000006ff */
[----:B------:R-:W-:Y:S02]  /*0d00*/  FADD.FTZ R28, -R18, R29 ;  /* 0x0000001d121c7221 */ /* 0x000fe40000010100 */
[----:B-----5:R-:W-:Y:S01]  /*0d10*/  FMUL.FTZ R29, R22, R25 ;  /* 0x00000019161d7220 */ /* 0x020fe20000410000 */
[-C--:B------:R-:W-:Y:S01]  /*0d20*/  FMUL.FTZ R26, R26, R63.reuse ;  /* 0x0000003f1a1a7220 */ /* 0x080fe20000410000 */
[----:B------:R-:W-:Y:S01]  /*0d30*/  FMUL.FTZ R27, R28, R63 ;  /* 0x0000003f1c1b7220 */ /* 0x000fe20000410000 */
[----:B------:R-:W-:Y:S01]  /*0d40*/  FMUL.FTZ R30, R23, R24 ;  /* 0x00000018171e7220 */ /* 0x000fe20000410000 */
[----:B------:R-:W-:Y:S01]  /*0d50*/  FADD.FTZ R31, RZ, R29 ;  /* 0x0000001dff1f7221 */ /* 0x000fe20000010000 */
[----:B------:R-:W-:Y:S01]  /*0d60*/  FFMA.FTZ R28, R26, R29, RZ ;  /* 0x0000001d1a1c7223 */ /* 0x000fe200000100ff */
[----:B------:R-:W-:Y:S01]  /*0d70*/  SHF.L.U32 R29, R8, 0x10, RZ ;  /* 0x00000010081d7819 */ /* 0x000fe200000006ff */
[----:B------:R-:W-:Y:S01]  /*0d80*/  FFMA.FTZ R26, R25, R26, RZ ;  /* 0x0000001a191a7223 */ /* 0x000fe200000100ff */
[----:B------:R-:W-:Y:S01]  /*0d90*/  FADD.FTZ R31, R30, R31 ;  /* 0x0000001f1e1f7221 */ /* 0x000fe20000010000 */
[----:B------:R-:W-:Y:S01]  /*0da0*/  FFMA.FTZ R28, R27, R30, R28 ;  /* 0x0000001e1b1c7223 */ /* 0x000fe2000001001c */
[----:B------:R-:W-:Y:S01]  /*0db0*/  FADD.FTZ R32, RZ, R25 ;  /* 0x00000019ff207221 */ /* 0x000fe20000010000 */
[----:B------:R-:W-:Y:S01]  /*0dc0*/  FADD.FTZ R30, -R18, R29 ;  /* 0x0000001d121e7221 */ /* 0x000fe20000010100 */
[----:B------:R-:W-:Y:S01]  /*0dd0*/  SHF.L.U32 R29, R10, 0x10, RZ ;  /* 0x000000100a1d7819 */ /* 0x000fe200000006ff */
[----:B------:R-:W-:Y:S01]  /*0de0*/  FFMA.FTZ R27, R24, R27, RZ ;  /* 0x0000001b181b7223 */ /* 0x000fe200000100ff */
[----:B------:R-:W-:Y:S01]  /*0df0*/  SHF.L.U32 R25, R59, 0x10, RZ ;  /* 0x000000103b197819 */ /* 0x000fe200000006ff */
[----:B------:R-:W-:-:S02]  /*0e00*/  FMUL.FTZ R33, R30, R63 ;  /* 0x0000003f1e217220 */ /* 0x000fc40000410000 */
[C---:B------:R-:W-:Y:S01]  /*0e10*/  FADD.FTZ R32, R29.reuse, R32 ;  /* 0x000000201d207221 */ /* 0x040fe20000010000 */
[----:B------:R-:W-:Y:S01]  /*0e20*/  FMUL.FTZ R34, R22, R29 ;  /* 0x0000001d16227220 */ /* 0x000fe20000410000 */
[----:B------:R-:W-:Y:S01]  /*0e30*/  FFMA.FTZ R30, R29, R33, R26 ;  /* 0x000000211d1e7223 */ /* 0x000fe2000001001a */
[----:B------:R-:W-:Y:S01]  /*0e40*/  FADD.FTZ R26, -R18, R25 ;  /* 0x00000019121a7221 */ /* 0x000fe20000010100 */
[----:B------:R-:W-:Y:S01]  /*0e50*/  FADD.FTZ R29, RZ, R24 ;  /* 0x00000018ff1d7221 */ /* 0x000fe20000010000 */
[----:B------:R-:W-:Y:S01]  /*0e60*/  SHF.L.U32 R24, R60, 0x10, RZ ;  /* 0x000000103c187819 */ /* 0x000fe200000006ff */
[----:B------:R-:W-:Y:S01]  /*0e70*/  FFMA.FTZ R28, R33, R34, R28 ;  /* 0x00000022211c7223 */ /* 0x000fe2000001001c */
[----:B------:R-:W-:Y:S01]  /*0e80*/  FMUL.FTZ R25, R26, R63 ;  /* 0x0000003f1a197220 */ /* 0x000fe20000410000 */
[----:B------:R-:W-:Y:S02]  /*0e90*/  FADD.FTZ R31, R31, R34 ;  /* 0x000000221f1f7221 */ /* 0x000fe40000010000 */
[C---:B------:R-:W-:Y:S01]  /*0ea0*/  FADD.FTZ R29, R24.reuse, R29 ;  /* 0x0000001d181d7221 */ /* 0x040fe20000010000 */
[----:B------:R-:W-:Y:S01]  /*0eb0*/  FFMA.FTZ R27, R24, R25, R27 ;  /* 0x00000019181b7223 */ /* 0x000fe2000001001b */
[----:B------:R-:W-:-:S04]  /*0ec0*/  FMUL.FTZ R24, R23, R24 ;  /* 0x0000001817187220 */ /* 0x000fc80000410000 */
[----:B------:R-:W-:Y:S01]  /*0ed0*/  FFMA.FTZ R28, R25, R24, R28 ;  /* 0x00000018191c7223 */ /* 0x000fe2000001001c */
[----:B------:R-:W-:Y:S01]  /*0ee0*/  SHF.L.U32 R25, R12, 0x10, RZ ;  /* 0x000000100c197819 */ /* 0x000fe200000006ff */
[----:B------:R-:W-:-:S04]  /*0ef0*/  FADD.FTZ R31, R24, R31 ;  /* 0x0000001f181f7221 */ /* 0x000fc80000010000 */
[----:B------:R-:W-:Y:S01]  /*0f00*/  FADD.FTZ R24, -R18, R25 ;  /* 0x0000001912187221 */ /* 0x000fe20000010100 */
[----:B------:R-:W-:-:S03]  /*0f10*/  SHF.L.U32 R25, R14, 0x10, RZ ;  /* 0x000000100e197819 */ /* 0x000fc600000006ff */
[----:B------:R-:W-:Y:S01]  /*0f20*/  FMUL.FTZ R33, R24, R63 ;  /* 0x0000003f18217220 */ /* 0x000fe20000410000 */
[----:B------:R-:W-:Y:S01]  /*0f30*/  SHF.L.U32 R24, R58, 0x10, RZ ;  /* 0x000000103a187819 */ /* 0x000fe200000006ff */
[----:B------:R-:W-:Y:S01]  /*0f40*/  FADD.FTZ R32, R32, R25 ;  /* 0x0000001920207221 */ /* 0x000fe20000010000 */
[----:B------:R-:W-:Y:S01]  /*0f50*/  FMUL.FTZ R34, R22, R25 ;  /* 0x0000001916227220 */ /* 0x000fe20000410000 */
[----:B------:R-:W-:Y:S01]  /*0f60*/  FFMA.FTZ R30, R25, R33, R30 ;  /* 0x00000021191e7223 */ /* 0x000fe2000001001e */
[----:B------:R-:W-:Y:S01]  /*0f70*/  SHF.L.U32 R25, R57, 0x10, RZ ;  /* 0x0000001039197819 */ /* 0x000fe200000006ff */
[----:B------:R-:W-:Y:S01]  /*0f80*/  FADD.FTZ R29, R29, R24 ;  /* 0x000000181d1d7221 */ /* 0x000fe20000010000 */
[----:B------:R-:W-:Y:S01]  /*0f90*/  FFMA.FTZ R33, R33, R34, R28 ;  /* 0x0000002221217223 */ /* 0x000fe2000001001c */
[----:B------:R-:W-:Y:S01]  /*0fa0*/  FADD.FTZ R34, R31, R34 ;  /* 0x000000221f227221 */ /* 0x000fe20000010000 */
[----:B------:R-:W-:Y:S01]  /*0fb0*/  SHF.L.U32 R31, R15, 0x10, RZ ;  /* 0x000000100f1f7819 */ /* 0x000fe200000006ff */
[----:B------:R-:W-:Y:S01]  /*0fc0*/  FADD.FTZ R26, -R18, R25 ;  /* 0x00000019121a7221 */ /* 0x000fe20000010100 */
[----:B------:R-:W-:Y:S01]  /*0fd0*/  FMUL.FTZ R25, R23, R24 ;  /* 0x0000001817197220 */ /* 0x000fe20000410000 */
[----:B------:R-:W-:-:S02]  /*0fe0*/  SHF.L.U32 R28, R56, 0x10, RZ ;  /* 0x00000010381c7819 */ /* 0x000fc400000006ff */
[----:B------:R-:W-:Y:S01]  /*0ff0*/  FMUL.FTZ R26, R26, R63 ;  /* 0x0000003f1a1a7220 */ /* 0x000fe20000410000 */
[----:B------:R-:W-:-:S03]  /*1000*/  FADD.FTZ R34, R25, R34 ;  /* 0x0000002219227221 */ /* 0x000fc60000010000 */
[----:B------:R-:W-:Y:S01]  /*1010*/  FFMA.FTZ R27, R24, R26, R27 ;  /* 0x0000001a181b7223 */ /* 0x000fe2000001001b */
[----:B------:R-:W-:Y:S01]  /*1020*/  FADD.FTZ R24, -R18, R31 ;  /* 0x0000001f12187221 */ /* 0x000fe20000010100 */
[----:B------:R-:W-:Y:S01]  /*1030*/  SHF.L.U32 R31, R16, 0x10, RZ ;  /* 0x00000010101f7819 */ /* 0x000fe200000006ff */
[----:B------:R-:W-:Y:S02]  /*1040*/  FFMA.FTZ R33, R26, R25, R33 ;  /* 0x000000191a217223 */ /* 0x000fe40000010021 */
[----:B------:R-:W-:Y:S02]  /*1050*/  FMUL.FTZ R26, R24, R63 ;  /* 0x0000003f181a7220 */ /* 0x000fe40000410000 */
[----:B------:R-:W-:-:S04]  /*1060*/  FMUL.FTZ R25, R22, R31 ;  /* 0x0000001f16197220 */ /* 0x000fc80000410000 */
[----:B------:R-:W-:Y:S01]  /*1070*/  FADD.FTZ R35, R34, R25 ;  /* 0x0000001922237221 */ /* 0x000fe20000010000 */
[----:B------:R-:W-:Y:S01]  /*1080*/  FFMA.FTZ R34, R26, R25, R33 ;  /* 0x000000191a227223 */ /* 0x000fe20000010021 */
[----:B------:R-:W-:-:S05]  /*1090*/  SHF.L.U32 R25, R19, 0x10, RZ ;  /* 0x0000001013197819 */ /* 0x000fca00000006ff */
[----:B------:R-:W-:-:S04]  /*10a0*/  FADD.FTZ R24, -R18, R25 ;  /* 0x0000001912187221 */ /* 0x000fc80000010100 */
[----:B------:R-:W-:Y:S01]  /*10b0*/  FMUL.FTZ R25, R24, R63 ;  /* 0x0000003f18197220 */ /* 0x000fe20000410000 */
[----:B------:R-:W-:-:S04]  /*10c0*/  FMUL.FTZ R24, R23, R28 ;  /* 0x0000001c17187220 */ /* 0x000fc80000410000 */
[----:B------:R-:W-:Y:S01]  /*10d0*/  FADD.FTZ R35, R24, R35 ;  /* 0x0000002318237221 */ /* 0x000fe20000010000 */
[----:B------:R-:W-:Y:S01]  /*10e0*/  FFMA.FTZ R34, R25, R24, R34 ;  /* 0x0000001819227223 */ /* 0x000fe20000010022 */
[----:B------:R-:W-:Y:S01]  /*10f0*/  FFMA.FTZ R24, R31, R26, R30 ;  /* 0x0000001a1f187223 */ /* 0x000fe2000001001e */
[----:B------:R-:W-:Y:S01]  /*1100*/  FFMA.FTZ R25, R28, R25, R27 ;  /* 0x000000191c197223 */ /* 0x000fe2000001001b */
[----:B------:R-:W-:Y:S01]  /*1110*/  FADD.FTZ R26, R32, R31 ;  /* 0x0000001f201a7221 */ /* 0x000fe20000010000 */
[----:B------:R-:W-:Y:S01]  /*1120*/  FADD.FTZ R27, R29, R28 ;  /* 0x0000001c1d1b7221 */ /* 0x000fe20000010000 */
[----:B------:R-:W-:Y:S06]  /*1130*/  BRA `(.L_x_3) ;  /* 0x0000000800407947 */ /* 0x000fec0003800000 */
.L_x_2:
[----:B------:R-:W-:Y:S02]  /*1140*/  SHF.L.U32 R25, R38, 0x10, RZ ;  /* 0x0000001026197819 */ /* 0x000fe400000006ff */
[----:B------:R-:W-:Y:S02]  /*1150*/  SHF.L.U32 R27, R61, 0x10, RZ ;  /* 0x000000103d1b7819 */ /* 0x000fe400000006ff */
[----:B------:R-:W-:Y:S01]  /*1160*/  SHF.L.U32 R35, R59, 0x10, RZ ;  /* 0x000000103b237819 */ /* 0x000fe200000006ff */
[----:B------:R-:W-:Y:S01]  /*1170*/  FADD.FTZ R24, -R18, R25 ;  /* 0x0000001912187221 */ /* 0x000fe20000010100 */
[----:B------:R-:W-:Y:S02]  /*1180*/  SHF.L.U32 R37, R62, 0x10, RZ ;  /* 0x000000103e257819 */ /* 0x000fe400000006ff */
[----:B------:R-:W-:Y:S01]  /*1190*/  SHF.L.U32 R36, R10, 0x10, RZ ;  /* 0x000000100a247819 */ /* 0x000fe200000006ff */
[----:B------:R-:W-:Y:S01]  /*11a0*/  FMUL.FTZ R25, R24, R63 ;  /* 0x0000003f18197220 */ /* 0x000fe20000410000 */
[----:B------:R-:W-:Y:S01]  /*11b0*/  FADD.FTZ R24, -R18, R27 ;  /* 0x0000001b12187221 */ /* 0x000fe20000010100 */
[----:B------:R-:W-:-:S02]  /*11c0*/  SHF.L.U32 R27, R8, 0x10, RZ ;  /* 0x00000010081b7819 */ /* 0x000fc400000006ff */
[--C-:B-----5:R-:W-:Y:S01]  /*11d0*/  FFMA.FTZ R26, R22, R25, R20.reuse ;  /* 0x00000019161a7223 */ /* 0x120fe20000010014 */
[-C--:B------:R-:W-:Y:S01]  /*11e0*/  FMUL.FTZ R24, R24, R63.reuse ;  /* 0x0000003f18187220 */ /* 0x080fe20000410000 */
[----:B------:R-:W-:Y:S01]  /*11f0*/  SHF.L.U32 R64, R14, 0x10, RZ ;  /* 0x000000100e407819 */ /* 0x000fe200000006ff */
[----:B------:R-:W-:Y:S01]  /*1200*/  FADD.FTZ R34, -R18, R27 ;  /* 0x0000001b12227221 */ /* 0x000fe20000010100 */
[----:B------:R-:W-:Y:S01]  /*1210*/  FMUL.FTZ R29, R26, -1.4426950216293334961 ;  /* 0xbfb8aa3b1a1d7820 */ /* 0x000fe20000410000 */
[----:B------:R-:W-:Y:S02]  /*1220*/  FFMA.FTZ R28, R23, R24, R21 ;  /* 0x00000018171c7223 */ /* 0x000fe40000010015 */
[----:B------:R-:W-:Y:S02]  /*1230*/  FMUL.FTZ R27, R34, R63 ;  /* 0x0000003f221b7220 */ /* 0x000fe40000410000 */
[----:B------:R-:W-:Y:S01]  /*1240*/  FMUL.FTZ R31, R28, -1.4426950216293334961 ;  /* 0xbfb8aa3b1c1f7820 */ /* 0x000fe20000410000 */
[----:B------:R-:W0:Y:S01]  /*1250*/  MUFU.EX2 R29, R29 ;  /* 0x0000001d001d7308 */ /* 0x000e220000000800 */
[----:B------:R-:W-:-:S04]  /*1260*/  FFMA.FTZ R33, R22, R27, R20 ;  /* 0x0000001b16217223 */ /* 0x000fc80000010014 */
[----:B------:R-:W-:-:S03]  /*1270*/  FMUL.FTZ R34, R33, -1.4426950216293334961 ;  /* 0xbfb8aa3b21227820 */ /* 0x000fc60000410000 */
[----:B------:R-:W1:Y:S08]  /*1280*/  MUFU.EX2 R31, R31 ;  /* 0x0000001f001f7308 */ /* 0x000e700000000800 */
[----:B------:R-:W-:Y:S01]  /*1290*/  MUFU.EX2 R34, R34 ;  /* 0x0000002200227308 */ /* 0x000fe20000000800 */
[----:B0-----:R-:W-:-:S07]  /*12a0*/  FADD.FTZ R30, R29, 1 ;  /* 0x3f8000001d1e7421 */ /* 0x001fce0000010000 */
[----:B------:R-:W0:Y:S01]  /*12b0*/  MUFU.RCP R30, R30 ;  /* 0x0000001e001e7308 */ /* 0x000e220000001000 */
[----:B-1----:R-:W-:Y:S01]  /*12c0*/  FADD.FTZ R32, R31, 1 ;  /* 0x3f8000001f207421 */ /* 0x002fe20000010000 */
[----:B------:R-:W-:-:S06]  /*12d0*/  SHF.L.U32 R31, R17, 0x10, RZ ;  /* 0x00000010111f7819 */ /* 0x000fcc00000006ff */
[----:B------:R-:W1:Y:S01]  /*12e0*/  MUFU.RCP R32, R32 ;  /* 0x0000002000207308 */ /* 0x000e620000001000 */
[----:B0-----:R-:W-:Y:S01]  /*12f0*/  FADD.FTZ R29, -R30, 1 ;  /* 0x3f8000001e1d7421 */ /* 0x001fe20000010100 */
[----:B------:R-:W-:-:S03]  /*1300*/  FMUL.FTZ R30, R31, R30 ;  /* 0x0000001e1f1e7220 */ /* 0x000fc60000410000 */
[----:B------:R-:W-:Y:S01]  /*1310*/  FFMA.FTZ R29, R26, R29, 1 ;  /* 0x3f8000001a1d7423 */ /* 0x000fe2000001001d */
[----:B------:R-:W-:Y:S01]  /*1320*/  FADD.FTZ R26, -R18, R35 ;  /* 0x00000023121a7221 */ /* 0x000fe20000010100 */
[----:B------:R-:W-:Y:S01]  /*1330*/  FADD.FTZ R35, R34, 1 ;  /* 0x3f80000022237421 */ /* 0x000fe20000010000 */
[----:B-1----:R-:W-:Y:S02]  /*1340*/  FADD.FTZ R31, -R32, 1 ;  /* 0x3f800000201f7421 */ /* 0x002fe40000010100 */
[----:B------:R-:W-:Y:S01]  /*1350*/  FMUL.FTZ R26, R26, R63 ;  /* 0x0000003f1a1a7220 */ /* 0x000fe20000410000 */
[----:B------:R-:W-:Y:S01]  /*1360*/  FMUL.FTZ R29, R30, R29 ;  /* 0x0000001d1e1d7220 */ /* 0x000fe20000410000 */
[----:B------:R-:W-:Y:S02]  /*1370*/  FFMA.FTZ R31, R28, R31, 1 ;  /* 0x3f8000001c1f7423 */ /* 0x000fe4000001001f */
[----:B------:R-:W-:Y:S01]  /*1380*/  FFMA.FTZ R34, R23, R26, R21 ;  /* 0x0000001a17227223 */ /* 0x000fe20000010015 */
[----:B------:R-:W-:Y:S01]  /*1390*/  FMUL.FTZ R28, R37, R32 ;  /* 0x00000020251c7220 */ /* 0x000fe20000410000 */
[----:B------:R-:W0:Y:S02]  /*13a0*/  MUFU.RCP R35, R35 ;  /* 0x0000002300237308 */ /* 0x000e240000001000 */
[----:B------:R-:W-:Y:S01]  /*13b0*/  FMUL.FTZ R32, R34, -1.4426950216293334961 ;  /* 0xbfb8aa3b22207820 */ /* 0x000fe20000410000 */
[----:B------:R-:W-:-:S04]  /*13c0*/  FMUL.FTZ R28, R28, R31 ;  /* 0x0000001f1c1c7220 */ /* 0x000fc80000410000 */
[----:B------:R-:W-:Y:S01]  /*13d0*/  FMUL.FTZ R31, R23, R28 ;  /* 0x0000001c171f7220 */ /* 0x000fe20000410000 */
[----:B------:R-:W1:Y:S01]  /*13e0*/  MUFU.EX2 R32, R32 ;  /* 0x0000002000207308 */ /* 0x000e620000000800 */
[----:B0-----:R-:W-:-:S04]  /*13f0*/  FADD.FTZ R30, -R35, 1 ;  /* 0x3f800000231e7421 */ /* 0x001fc80000010100 */
[----:B------:R-:W-:Y:S01]  /*1400*/  FFMA.FTZ R33, R33, R30, 1 ;  /* 0x3f80000021217423 */ /* 0x000fe2000001001e */
[----:B------:R-:W-:Y:S01]  /*1410*/  FMUL.FTZ R30, R36, R35 ;  /* 0x00000023241e7220 */ /* 0x000fe20000410000 */
[----:B-1----:R-:W-:-:S03]  /*1420*/  FADD.FTZ R36, R32, 1 ;  /* 0x3f80000020247421 */ /* 0x002fc60000010000 */
[----:B------:R-:W-:Y:S01]  /*1430*/  FMUL.FTZ R35, R30, R33 ;  /* 0x000000211e237220 */ /* 0x000fe20000410000 */
[----:B------:R-:W-:Y:S02]  /*1440*/  FMUL.FTZ R30, R22, R29 ;  /* 0x0000001d161e7220 */ /* 0x000fe40000410000 */
[----:B------:R-:W0:Y:S02]  /*1450*/  MUFU.RCP R36, R36 ;  /* 0x0000002400247308 */ /* 0x000e240000001000 */
[----:B------:R-:W-:Y:S01]  /*1460*/  FFMA.FTZ R33, R25, R30, RZ ;  /* 0x0000001e19217223 */ /* 0x000fe200000100ff */
[----:B------:R-:W-:-:S03]  /*1470*/  FADD.FTZ R30, RZ, R30 ;  /* 0x0000001eff1e7221 */ /* 0x000fc60000010000 */
[----:B------:R-:W-:Y:S01]  /*1480*/  FFMA.FTZ R32, R24, R31, R33 ;  /* 0x0000001f18207223 */ /* 0x000fe20000010021 */
[----:B------:R-:W-:Y:S01]  /*1490*/  SHF.L.U32 R33, R60, 0x10, RZ ;  /* 0x000000103c217819 */ /* 0x000fe200000006ff */
[----:B------:R-:W-:-:S04]  /*14a0*/  FADD.FTZ R31, R31, R30 ;  /* 0x0000001e1f1f7221 */ /* 0x000fc80000010000 */
[----:B0-----:R-:W-:Y:S01]  /*14b0*/  FMUL.FTZ R30, R33, R36 ;  /* 0x00000024211e7220 */ /* 0x001fe20000410000 */
[----:B------:R-:W-:-:S04]  /*14c0*/  FADD.FTZ R33, -R36, 1 ;  /* 0x3f80000024217421 */ /* 0x000fc80000010100 */
[----:B------:R-:W-:-:S04]  /*14d0*/  FFMA.FTZ R33, R34, R33, 1 ;  /* 0x3f80000022217423 */ /* 0x000fc80000010021 */
[----:B------:R-:W-:Y:S01]  /*14e0*/  FMUL.FTZ R33, R30, R33 ;  /* 0x000000211e217220 */ /* 0x000fe20000410000 */
[----:B------:R-:W-:Y:S01]  /*14f0*/  FFMA.FTZ R30, R25, R29, RZ ;  /* 0x0000001d191e7223 */ /* 0x000fe200000100ff */
[----:B------:R-:W-:Y:S01]  /*1500*/  SHF.L.U32 R25, R12, 0x10, RZ ;  /* 0x000000100c197819 */ /* 0x000fe200000006ff */
[----:B------:R-:W-:Y:S02]  /*1510*/  FADD.FTZ R29, RZ, R29 ;  /* 0x0000001dff1d7221 */ /* 0x000fe40000010000 */
[-C--:B------:R-:W-:Y:S02]  /*1520*/  FFMA.FTZ R30, R27, R35.reuse, R30 ;  /* 0x000000231b1e7223 */ /* 0x080fe4000001001e */
[----:B------:R-:W-:Y:S01]  /*1530*/  FADD.FTZ R34, -R18, R25 ;  /* 0x0000001912227221 */ /* 0x000fe20000010100 */
[----:B------:R-:W-:Y:S01]  /*1540*/  FADD.FTZ R29, R29, R35 ;  /* 0x000000231d1d7221 */ /* 0x000fe20000010000 */
[----:B------:R-:W-:Y:S02]  /*1550*/  FMUL.FTZ R35, R22, R35 ;  /* 0x0000002316237220 */ /* 0x000fe40000410000 */
[----:B------:R-:W-:-:S02]  /*1560*/  FMUL.FTZ R25, R34, R63 ;  /* 0x0000003f22197220 */ /* 0x000fc40000410000 */
[----:B------:R-:W-:Y:S01]  /*1570*/  FFMA.FTZ R32, R27, R35, R32 ;  /* 0x000000231b207223 */ /* 0x000fe20000010020 */
[----:B------:R-:W-:Y:S01]  /*1580*/  FADD.FTZ R34, R31, R35 ;  /* 0x000000231f227221 */ /* 0x000fe20000010000 */
[----:B------:R-:W-:-:S04]  /*1590*/  FFMA.FTZ R27, R22, R25, R20 ;  /* 0x00000019161b7223 */ /* 0x000fc80000010014 */
[----:B------:R-:W-:-:S06]  /*15a0*/  FMUL.FTZ R36, R27, -1.4426950216293334961 ;  /* 0xbfb8aa3b1b247820 */ /* 0x000fcc0000410000 */
[----:B------:R-:W0:Y:S02]  /*15b0*/  MUFU.EX2 R36, R36 ;  /* 0x0000002400247308 */ /* 0x000e240000000800 */
[----:B0-----:R-:W-:Y:S01]  /*15c0*/  FADD.FTZ R37, R36, 1 ;  /* 0x3f80000024257421 */ /* 0x001fe20000010000 */
[----:B------:R-:W-:-:S05]  /*15d0*/  SHF.L.U32 R36, R58, 0x10, RZ ;  /* 0x000000103a247819 */ /* 0x000fca00000006ff */
[----:B------:R-:W0:Y:S02]  /*15e0*/  MUFU.RCP R37, R37 ;  /* 0x0000002500257308 */ /* 0x000e240000001000 */
[----:B0-----:R-:W-:Y:S01]  /*15f0*/  FMUL.FTZ R31, R64, R37 ;  /* 0x00000025401f7220 */ /* 0x001fe20000410000 */
[----:B------:R-:W-:-:S04]  /*1600*/  FADD.FTZ R64, -R37, 1 ;  /* 0x3f80000025407421 */ /* 0x000fc80000010100 */
[----:B------:R-:W-:Y:S01]  /*1610*/  FFMA.FTZ R64, R27, R64, 1 ;  /* 0x3f8000001b407423 */ /* 0x000fe20000010040 */
[----:B------:R-:W-:-:S03]  /*1620*/  SHF.L.U32 R27, R57, 0x10, RZ ;  /* 0x00000010391b7819 */ /* 0x000fc600000006ff */
[----:B------:R-:W-:Y:S01]  /*1630*/  FMUL.FTZ R64, R31, R64 ;  /* 0x000000401f407220 */ /* 0x000fe20000410000 */
[----:B------:R-:W-:Y:S01]  /*1640*/  FFMA.FTZ R31, R24, R28, RZ ;  /* 0x0000001c181f7223 */ /* 0x000fe200000100ff */
[----:B------:R-:W-:Y:S01]  /*1650*/  FADD.FTZ R28, RZ, R28 ;  /* 0x0000001cff1c7221 */ /* 0x000fe20000010000 */
[----:B------:R-:W-:Y:S01]  /*1660*/  FADD.FTZ R24, -R18, R27 ;  /* 0x0000001b12187221 */ /* 0x000fe20000010100 */
[----:B------:R-:W-:Y:S01]  /*1670*/  FFMA.FTZ R30, R25, R64, R30 ;  /* 0x00000040191e7223 */ /* 0x000fe2000001001e */
[-C--:B------:R-:W-:Y:S01]  /*1680*/  FFMA.FTZ R31, R26, R33.reuse, R31 ;  /* 0x000000211a1f7223 */ /* 0x080fe2000001001f */
[----:B------:R-:W-:Y:S01]  /*1690*/  FADD.FTZ R28, R28, R33 ;  /* 0x000000211c1c7221 */ /* 0x000fe20000010000 */
[----:B------:R-:W-:Y:S01]  /*16a0*/  FMUL.FTZ R33, R23, R33 ;  /* 0x0000002117217220 */ /* 0x000fe20000410000 */
[----:B------:R-:W-:Y:S01]  /*16b0*/  FMUL.FTZ R24, R24, R63 ;  /* 0x0000003f18187220 */ /* 0x000fe20000410000 */
[----:B------:R-:W-:Y:S02]  /*16c0*/  FADD.FTZ R29, R29, R64 ;  /* 0x000000401d1d7221 */ /* 0x000fe40000010000 */
[----:B------:R-:W-:Y:S01]  /*16d0*/  FFMA.FTZ R32, R26, R33, R32 ;  /* 0x000000211a207223 */ /* 0x000fe20000010020 */
[----:B------:R-:W-:Y:S01]  /*16e0*/  FFMA.FTZ R26, R23, R24, R21 ;  /* 0x00000018171a7223 */ /* 0x000fe20000010015 */
[----:B------:R-:W-:-:S03]  /*16f0*/  FADD.FTZ R34, R33, R34 ;  /* 0x0000002221227221 */ /* 0x000fc60000010000 */
[----:B------:R-:W-:-:S06]  /*1700*/  FMUL.FTZ R27, R26, -1.4426950216293334961 ;  /* 0xbfb8aa3b1a1b7820 */ /* 0x000fcc0000410000 */
[----:B------:R-:W0:Y:S02]  /*1710*/  MUFU.EX2 R27, R27 ;  /* 0x0000001b001b7308 */ /* 0x000e240000000800 */
[----:B0-----:R-:W-:-:S06]  /*1720*/  FADD.FTZ R35, R27, 1 ;  /* 0x3f8000001b237421 */ /* 0x001fcc0000010000 */
[----:B------:R-:W0:Y:S02]  /*1730*/  MUFU.RCP R35, R35 ;  /* 0x0000002300237308 */ /* 0x000e240000001000 */
[----:B0-----:R-:W-:Y:S01]  /*1740*/  FADD.FTZ R37, -R35, 1 ;  /* 0x3f80000023257421 */ /* 0x001fe20000010100 */
[----:B------:R-:W-:-:S03]  /*1750*/  FMUL.FTZ R33, R36, R35 ;  /* 0x0000002324217220 */ /* 0x000fc60000410000 */
[----:B------:R-:W-:-:S04]  /*1760*/  FFMA.FTZ R26, R26, R37, 1 ;  /* 0x3f8000001a1a7423 */ /* 0x000fc80000010025 */
[----:B------:R-:W-:Y:S01]  /*1770*/  FMUL.FTZ R26, R33, R26 ;  /* 0x0000001a211a7220 */ /* 0x000fe20000410000 */
[----:B------:R-:W-:-:S03]  /*1780*/  SHF.L.U32 R33, R15, 0x10, RZ ;  /* 0x000000100f217819 */ /* 0x000fc600000006ff */
[----:B------:R-:W-:Y:S01]  /*1790*/  FFMA.FTZ R31, R24, R26, R31 ;  /* 0x0000001a181f7223 */ /* 0x000fe2000001001f */
[----:B------:R-:W-:Y:S01]  /*17a0*/  FADD.FTZ R28, R28, R26 ;  /* 0x0000001a1c1c7221 */ /* 0x000fe20000010000 */
[----:B------:R-:W-:Y:S01]  /*17b0*/  FADD.FTZ R36, -R18, R33 ;  /* 0x0000002112247221 */ /* 0x000fe20000010100 */
[----:B------:R-:W-:-:S03]  /*17c0*/  FMUL.FTZ R33, R22, R64 ;  /* 0x0000004016217220 */ /* 0x000fc60000410000 */
[----:B------:R-:W-:Y:S01]  /*17d0*/  FMUL.FTZ R27, R36, R63 ;  /* 0x0000003f241b7220 */ /* 0x000fe20000410000 */
[----:B------:R-:W-:Y:S01]  /*17e0*/  FFMA.FTZ R32, R25, R33, R32 ;  /* 0x0000002119207223 */ /* 0x000fe20000010020 */
[----:B------:R-:W-:Y:S01]  /*17f0*/  FADD.FTZ R34, R34, R33 ;  /* 0x0000002122227221 */ /* 0x000fe20000010000 */
[----:B------:R-:W-:Y:S01]  /*1800*/  SHF.L.U32 R33, R16, 0x10, RZ ;  /* 0x0000001010217819 */ /* 0x000fe200000006ff */
[----:B------:R-:W-:-:S04]  /*1810*/  FFMA.FTZ R25, R22, R27, R20 ;  /* 0x0000001b16197223 */ /* 0x000fc80000010014 */
[----:B------:R-:W-:-:S06]  /*1820*/  FMUL.FTZ R35, R25, -1.4426950216293334961 ;  /* 0xbfb8aa3b19237820 */ /* 0x000fcc0000410000 */
[----:B------:R-:W0:Y:S02]  /*1830*/  MUFU.EX2 R35, R35 ;  /* 0x0000002300237308 */ /* 0x000e240000000800 */
[----:B0-----:R-:W-:-:S06]  /*1840*/  FADD.FTZ R36, R35, 1 ;  /* 0x3f80000023247421 */ /* 0x001fcc0000010000 */
[----:B------:R-:W0:Y:S02]  /*1850*/  MUFU.RCP R36, R36 ;  /* 0x0000002400247308 */ /* 0x000e240000001000 */
[----:B0-----:R-:W-:Y:S01]  /*1860*/  FADD.FTZ R64, -R36, 1 ;  /* 0x3f80000024407421 */ /* 0x001fe20000010100 */
[----:B------:R-:W-:-:S03]  /*1870*/  FMUL.FTZ R33, R33, R36 ;  /* 0x0000002421217220 */ /* 0x000fc60000410000 */
[----:B------:R-:W-:Y:S01]  /*1880*/  FFMA.FTZ R64, R25, R64, 1 ;  /* 0x3f80000019407423 */ /* 0x000fe20000010040 */
[----:B------:R-:W-:-:S03]  /*1890*/  SHF.L.U32 R25, R19, 0x10, RZ ;  /* 0x0000001013197819 */ /* 0x000fc600000006ff */
[----:B------:R-:W-:Y:S02]  /*18a0*/  FMUL.FTZ R64, R33, R64 ;  /* 0x0000004021407220 */ /* 0x000fe40000410000 */
[----:B------:R-:W-:Y:S01]  /*18b0*/  FADD.FTZ R70, -R18, R25 ;  /* 0x0000001912467221 */ /* 0x000fe20000010100 */
[----:B------:R-:W-:-:S03]  /*18c0*/  FMUL.FTZ R25, R23, R26 ;  /* 0x0000001a17197220 */ /* 0x000fc60000410000 */
[----:B------:R-:W-:Y:S01]  /*18d0*/  FMUL.FTZ R72, R70, R63 ;  /* 0x0000003f46487220 */ /* 0x000fe20000410000 */
[----:B------:R-:W-:Y:S01]  /*18e0*/  FFMA.FTZ R32, R24, R25, R32 ;  /* 0x0000001918207223 */ /* 0x000fe20000010020 */
[----:B------:R-:W-:Y:S01]  /*18f0*/  FADD.FTZ R34, R25, R34 ;  /* 0x0000002219227221 */ /* 0x000fe20000010000 */
[----:B------:R-:W-:Y:S01]  /*1900*/  FMUL.FTZ R25, R22, R64 ;  /* 0x0000004016197220 */ /* 0x000fe20000410000 */
[----:B------:R-:W-:-:S03]  /*1910*/  FFMA.FTZ R24, R23, R72, R21 ;  /* 0x0000004817187223 */ /* 0x000fc60000010015 */
[----:B------:R-:W-:Y:S01]  /*1920*/  FFMA.FTZ R36, R27, R25, R32 ;  /* 0x000000191b247223 */ /* 0x000fe20000010020 */
[----:B------:R-:W-:Y:S01]  /*1930*/  FMUL.FTZ R26, R24, -1.4426950216293334961 ;  /* 0xbfb8aa3b181a7820 */ /* 0x000fe20000410000 */
[----:B------:R-:W-:Y:S01]  /*1940*/  SHF.L.U32 R32, R56, 0x10, RZ ;  /* 0x0000001038207819 */ /* 0x000fe200000006ff */
[----:B------:R-:W-:-:S04]  /*1950*/  FADD.FTZ R70, R34, R25 ;  /* 0x0000001922467221 */ /* 0x000fc80000010000 */
[----:B------:R-:W0:Y:S02]  /*1960*/  MUFU.EX2 R26, R26 ;  /* 0x0000001a001a7308 */ /* 0x000e240000000800 */
[----:B0-----:R-:W-:Y:S01]  /*1970*/  FADD.FTZ R33, R26, 1 ;  /* 0x3f8000001a217421 */ /* 0x001fe20000010000 */
[----:B------:R-:W-:-:S05]  /*1980*/  FADD.FTZ R26, R29, R64 ;  /* 0x000000401d1a7221 */ /* 0x000fca0000010000 */
[----:B------:R-:W0:Y:S02]  /*1990*/  MUFU.RCP R33, R33 ;  /* 0x0000002100217308 */ /* 0x000e240000001000 */
[----:B0-----:R-:W-:Y:S01]  /*19a0*/  FADD.FTZ R35, -R33, 1 ;  /* 0x3f80000021237421 */ /* 0x001fe20000010100 */
[----:B------:R-:W-:-:S03]  /*19b0*/  FMUL.FTZ R25, R32, R33 ;  /* 0x0000002120197220 */ /* 0x000fc60000410000 */
[----:B------:R-:W-:-:S04]  /*19c0*/  FFMA.FTZ R24, R24, R35, 1 ;  /* 0x3f80000018187423 */ /* 0x000fc80000010023 */
[----:B------:R-:W-:Y:S01]  /*19d0*/  FMUL.FTZ R32, R25, R24 ;  /* 0x0000001819207220 */ /* 0x000fe20000410000 */
[----:B------:R-:W-:-:S03]  /*19e0*/  FFMA.FTZ R24, R27, R64, R30 ;  /* 0x000000401b187223 */ /* 0x000fc6000001001e */
[-C--:B------:R-:W-:Y:S01]  /*19f0*/  FMUL.FTZ R35, R23, R32.reuse ;  /* 0x0000002017237220 */ /* 0x080fe20000410000 */
[----:B------:R-:W-:Y:S01]  /*1a00*/  FFMA.FTZ R25, R72, R32, R31 ;  /* 0x0000002048197223 */ /* 0x000fe2000001001f */
[----:B------:R-:W-:Y:S02]  /*1a10*/  FADD.FTZ R27, R28, R32 ;  /* 0x000000201c1b7221 */ /* 0x000fe40000010000 */
[----:B------:R-:W-:Y:S01]  /*1a20*/  FFMA.FTZ R34, R72, R35, R36 ;  /* 0x0000002348227223 */ /* 0x000fe20000010024 */
[----:B------:R-:W-:-:S07]  /*1a30*/  FADD.FTZ R35, R35, R70 ;  /* 0x0000004623237221 */ /* 0x000fce0000010000 */
.L_x_3:
[----:B------:R-:W0:Y:S01]  /*1a40*/  SHFL.DOWN PT, R28, R34, 0x1, 0x1f ;  /* 0x08201f00221c7f89 */ /* 0x000e2200000e0000 */
[C---:B------:R-:W-:Y:S01]  /*1a50*/  ISETP.GT.AND P1, PT, R5.reuse, 0x1e, PT ;  /* 0x0000001e0500780c */ /* 0x040fe20003f24270 */
[----:B------:R-:W-:Y:S01]  /*1a60*/  BSSY.RECONVERGENT B0, `(.L_x_4) ;  /* 0x0000021000007945 */ /* 0x000fe20003800200 */
[C---:B------:R-:W-:Y:S01]  /*1a70*/  ISETP.GT.AND P6, PT, R5.reuse, 0xf, PT ;  /* 0x0000000f0500780c */ /* 0x040fe20003fc4270 */
[----:B------:R-:W1:Y:S01]  /*1a80*/  SHFL.DOWN PT, R29, R35, 0x1, 0x1f ;  /* 0x08201f00231d7f89 */ /* 0x000e6200000e0000 */
[----:B------:R-:W-:Y:S02]  /*1a90*/  ISETP.GT.AND P5, PT, R5, 0x17, PT ;  /* 0x000000170500780c */ /* 0x000fe40003fa4270 */
[----:B------:R-:W-:Y:S01]  /*1aa0*/  ISETP.NE.AND P2, PT, R2, RZ, PT ;  /* 0x000000ff0200720c */ /* 0x000fe20003f45270 */
[----:B------:R-:W-:Y:S01]  /*1ab0*/  STS.128 [R54], R24 ;  /* 0x0000001836007388 */ /* 0x000fe20000000c00 */
[----:B------:R-:W-:-:S05]  /*1ac0*/  ISETP.GE.U32.AND P3, PT, R4, 0x2, PT ;  /* 0x000000020400780c */ /* 0x000fca0003f66070 */
[----:B0-----:R-:W-:Y:S01]  /*1ad0*/  @!P1 FADD.FTZ R34, R28, R34 ;  /* 0x000000221c229221 */ /* 0x001fe20000010000 */
[----:B-1----:R-:W-:-:S04]  /*1ae0*/  @!P1 FADD.FTZ R35, R29, R35 ;  /* 0x000000231d239221 */ /* 0x002fc80000010000 */
[----:B------:R-:W0:Y:S01]  /*1af0*/  SHFL.DOWN PT, R28, R34, 0x2, 0x1f ;  /* 0x08401f00221c7f89 */ /* 0x000e2200000e0000 */
[----:B------:R-:W-:-:S03]  /*1b00*/  ISETP.GT.AND P1, PT, R5, 0x1d, PT ;  /* 0x0000001d0500780c */ /* 0x000fc60003f24270 */
[----:B------:R-:W1:Y:S10]  /*1b10*/  SHFL.DOWN PT, R29, R35, 0x2, 0x1f ;  /* 0x08401f00231d7f89 */ /* 0x000e7400000e0000 */
        /* <DEDUP_REMOVED lines=8> */
[----:B------:R-:W-:-:S03]  /*1ba0*/  ISETP.GT.U32.AND P1, PT, R2, 0x27, PT ;  /* 0x000000270200780c */ /* 0x000fc60003f24070 */
[----:B------:R-:W1:Y:S01]  /*1bb0*/  SHFL.DOWN PT, R29, R35, 0x8, 0x1f ;  /* 0x09001f00231d7f89 */ /* 0x000e6200000e0000 */
[----:B0-----:R-:W-:Y:S01]  /*1bc0*/  FADD.FTZ R31, R34, R28 ;  /* 0x0000001c221f7221 */ /* 0x001fe20000010000 */
[----:B-1----:R-:W-:-:S04]  /*1bd0*/  FADD.FTZ R28, R35, R29 ;  /* 0x0000001d231c7221 */ /* 0x002fc80000010000 */
[----:B------:R-:W-:Y:S02]  /*1be0*/  FSEL R36, R34, R31, P5 ;  /* 0x0000001f22247208 */ /* 0x000fe40002800000 */
[----:B------:R-:W-:-:S03]  /*1bf0*/  FSEL R37, R35, R28, P5 ;  /* 0x0000001c23257208 */ /* 0x000fc60002800000 */
[----:B------:R0:W1:Y:S04]  /*1c00*/  SHFL.DOWN PT, R30, R36, 0x10, 0x1f ;  /* 0x0a001f00241e7f89 */ /* 0x00006800000e0000 */
[----:B------:R0:W2:Y:S01]  /*1c10*/  SHFL.DOWN PT, R29, R37, 0x10, 0x1f ;  /* 0x0a001f00251d7f89 */ /* 0x0000a200000e0000 */
[----:B------:R-:W-:Y:S05]  /*1c20*/  @P6 BRA `(.L_x_5) ;  /* 0x0000000000106947 */ /* 0x000fea0003800000 */
[----:B------:R-:W-:Y:S01]  /*1c30*/  ISETP.NE.AND P5, PT, R5, RZ, PT ;  /* 0x000000ff0500720c */ /* 0x000fe20003fa5270 */
[----:B01----:R-:W-:Y:S01]  /*1c40*/  FADD.FTZ R36, R31, R30 ;  /* 0x0000001e1f247221 */ /* 0x003fe20000010000 */
[----:B--2---:R-:W-:-:S11]  /*1c50*/  FADD.FTZ R37, R28, R29 ;  /* 0x0000001d1c257221 */ /* 0x004fd60000010000 */
[----:B------:R3:W-:Y:S02]  /*1c60*/  @!P5 STS.64 [R53+UR5+0x18], R36 ;  /* 0x000018243500d988 */ /* 0x0007e40008000a05 */
.L_x_5:
[----:B------:R-:W-:Y:S05]  /*1c70*/  BSYNC.RECONVERGENT B0 ;  /* 0x0000000000007941 */ /* 0x000fea0003800200 */
.L_x_4:
[----:B------:R-:W-:Y:S06]  /*1c80*/  BAR.SYNC.DEFER_BLOCKING 0x0 ;  /* 0x0000000000007b1d */ /* 0x000fec0000010000 */
[----:B------:R-:W-:Y:S04]  /*1c90*/  BSSY.RECONVERGENT B0, `(.L_x_6) ;  /* 0x0000035000007945 */ /* 0x000fe80003800200 */
[----:B------:R-:W-:Y:S05]  /*1ca0*/  @P2 BRA `(.L_x_7) ;  /* 0x0000000000cc2947 */ /* 0x000fea0003800000 */
[----:B------:R-:W4:Y:S01]  /*1cb0*/  S2UR UR7, SR_CgaCtaId ;  /* 0x00000000000779c3 */ /* 0x000f220000008800 */
[----:B------:R-:W-:Y:S02]  /*1cc0*/  UMOV UR6, 0x400 ;  /* 0x0000040000067882 */ /* 0x000fe40000000000 */
[----:B----4-:R-:W-:-:S09]  /*1cd0*/  ULEA UR6, UR7, UR6, 0x18 ;  /* 0x0000000607067291 */ /* 0x010fd2000f8ec0ff */
[----:B-12---:R-:W1:Y:S04]  /*1ce0*/  LDS.128 R28, [UR6+0x20] ;  /* 0x00002006ff1c7984 */ /* 0x006e680008000c00 */
[----:B------:R-:W2:Y:S01]  /*1cf0*/  LDS.128 R32, [UR6+0x30] ;  /* 0x00003006ff207984 */ /* 0x000ea20008000c00 */
[----:B-1----:R-:W-:Y:S01]  /*1d00*/  FADD.FTZ R71, R36, R28 ;  /* 0x0000001c24477221 */ /* 0x002fe20000010000 */
[----:B------:R-:W-:Y:S02]  /*1d10*/  FADD.FTZ R28, R37, R29 ;  /* 0x0000001d251c7221 */ /* 0x000fe40000010000 */
[----:B0--3--:R-:W-:Y:S01]  /*1d20*/  LDS.64 R36, [UR6+0xb0] ;  /* 0x0000b006ff247984 */ /* 0x009fe20008000a00 */
[----:B------:R-:W-:Y:S01]  /*1d30*/  FADD.FTZ R71, R71, R30 ;  /* 0x0000001e47477221 */ /* 0x000fe20000010000 */
[----:B------:R-:W-:-:S03]  /*1d40*/  FADD.FTZ R28, R28, R31 ;  /* 0x0000001f1c1c7221 */ /* 0x000fc60000010000 */
[----:B--2---:R-:W-:Y:S01]  /*1d50*/  FADD.FTZ R71, R71, R32 ;  /* 0x0000002047477221 */ /* 0x004fe20000010000 */
[----:B------:R-:W-:Y:S02]  /*1d60*/  FADD.FTZ R32, R28, R33 ;  /* 0x000000211c207221 */ /* 0x000fe40000010000 */
[----:B------:R-:W0:Y:S01]  /*1d70*/  LDS.128 R28, [UR6+0x40] ;  /* 0x00004006ff1c7984 */ /* 0x000e220008000c00 */
[----:B------:R-:W-:Y:S01]  /*1d80*/  FADD.FTZ R71, R71, R34 ;  /* 0x0000002247477221 */ /* 0x000fe20000010000 */
[----:B------:R-:W-:-:S03]  /*1d90*/  FADD.FTZ R32, R32, R35 ;  /* 0x0000002320207221 */ /* 0x000fc60000010000 */
[----:B0-----:R-:W-:Y:S01]  /*1da0*/  FADD.FTZ R71, R71, R28 ;  /* 0x0000001c47477221 */ /* 0x001fe20000010000 */
        /* <DEDUP_REMOVED lines=23> */
[----:B------:R-:W-:-:S04]  /*1f20*/  FADD.FTZ R28, R28, R31 ;  /* 0x0000001f1c1c7221 */ /* 0x000fc80000010000 */
[----:B0-----:R-:W-:Y:S01]  /*1f30*/  FADD.FTZ R28, R28, R33 ;  /* 0x000000211c1c7221 */ /* 0x001fe20000010000 */
[----:B------:R-:W-:-:S03]  /*1f40*/  FADD.FTZ R71, R71, R32 ;  /* 0x0000002047477221 */ /* 0x000fc60000010000 */
[----:B------:R-:W-:Y:S01]  /*1f50*/  FADD.FTZ R32, R28, R35 ;  /* 0x000000231c207221 */ /* 0x000fe20000010000 */
[----:B------:R-:W-:Y:S01]  /*1f60*/  FADD.FTZ R71, R71, R34 ;  /* 0x0000002247477221 */ /* 0x000fe20000010000 */
[----:B------:R-:W0:Y:S03]  /*1f70*/  LDS.128 R28, [UR6+0xa0] ;  /* 0x0000a006ff1c7984 */ /* 0x000e260008000c00 */
[----:B0-----:R-:W-:Y:S01]  /*1f80*/  FADD.FTZ R71, R71, R28 ;  /* 0x0000001c47477221 */ /* 0x001fe20000010000 */
[----:B------:R-:W-:-:S03]  /*1f90*/  FADD.FTZ R32, R32, R29 ;  /* 0x0000001d20207221 */ /* 0x000fc60000010000 */
[----:B------:R-:W-:Y:S01]  /*1fa0*/  FADD.FTZ R71, R71, R30 ;  /* 0x0000001e47477221 */ /* 0x000fe20000010000 */
[----:B------:R-:W-:-:S03]  /*1fb0*/  FADD.FTZ R32, R32, R31 ;  /* 0x0000001f20207221 */ /* 0x000fc60000010000 */
[----:B------:R-:W-:Y:S01]  /*1fc0*/  FADD.FTZ R36, R71, R36 ;  /* 0x0000002447247221 */ /* 0x000fe20000010000 */
[----:B------:R-:W-:-:S07]  /*1fd0*/  FADD.FTZ R37, R32, R37 ;  /* 0x0000002520257221 */ /* 0x000fce0000010000 */
.L_x_7:
[----:B------:R-:W-:Y:S05]  /*1fe0*/  BSYNC.RECONVERGENT B0 ;  /* 0x0000000000007941 */ /* 0x000fea0003800200 */
.L_x_6:
[----:B------:R-:W-:Y:S06]  /*1ff0*/  BAR.SYNC.DEFER_BLOCKING 0x0 ;  /* 0x0000000000007b1d */ /* 0x000fec0000010000 */
[----:B------:R-:W-:Y:S04]  /*2000*/  BSSY.RECONVERGENT B0, `(.L_x_8) ;  /* 0x000004d000007945 */ /* 0x000fe80003800200 */
[----:B------:R-:W-:Y:S05]  /*2010*/  @P1 BRA `(.L_x_9) ;  /* 0x00000004002c1947 */ /* 0x000fea0003800000 */
[----:B-12---:R-:W1:Y:S04]  /*2020*/  LDS.128 R28, [R54+0x280] ;  /* 0x00028000361c7984 */ /* 0x006e680000000c00 */
[----:B------:R-:W2:Y:S01]  /*2030*/  LDS.128 R32, [R54+0x500] ;  /* 0x0005000036207984 */ /* 0x000ea20000000c00 */
[----:B-1----:R-:W-:Y:S01]  /*2040*/  FADD.FTZ R71, R24, R28 ;  /* 0x0000001c18477221 */ /* 0x002fe20000010000 */
[----:B------:R-:W-:Y:S01]  /*2050*/  FADD.FTZ R24, R25, R29 ;  /* 0x0000001d19187221 */ /* 0x000fe20000010000 */
[----:B------:R-:W-:Y:S01]  /*2060*/  FADD.FTZ R29, R26, R30 ;  /* 0x0000001e1a1d7221 */ /* 0x000fe20000010000 */
[----:B------:R-:W-:Y:S01]  /*2070*/  FADD.FTZ R28, R27, R31 ;  /* 0x0000001f1b1c7221 */ /* 0x000fe20000010000 */
[----:B--2---:R-:W-:Y:S01]  /*2080*/  FADD.FTZ R71, R71, R32 ;  /* 0x0000002047477221 */ /* 0x004fe20000010000 */
[----:B------:R-:W-:Y:S01]  /*2090*/  FADD.FTZ R30, R24, R33 ;  /* 0x00000021181e7221 */ /* 0x000fe20000010000 */
[----:B------:R-:W-:Y:S01]  /*20a0*/  FADD.FTZ R33, R29, R34 ;  /* 0x000000221d217221 */ /* 0x000fe20000010000 */
[----:B------:R-:W1:Y:S01]  /*20b0*/  LDS.128 R24, [R54+0x780] ;  /* 0x0007800036187984 */ /* 0x000e620000000c00 */
[----:B------:R-:W-:Y:S01]  /*20c0*/  FADD.FTZ R32, R28, R35 ;  /* 0x000000231c207221 */ /* 0x000fe20000010000 */
[----:B-1----:R-:W-:Y:S01]  /*20d0*/  FADD.FTZ R71, R71, R24 ;  /* 0x0000001847477221 */ /* 0x002fe20000010000 */
        /* <DEDUP_REMOVED lines=62> */
[----:B------:R-:W-:-:S07]  /*24c0*/  FADD.FTZ R27, R32, R27 ;  /* 0x0000001b201b7221 */ /* 0x000fce0000010000 */
.L_x_9:
[----:B------:R-:W-:Y:S05]  /*24d0*/  BSYNC.RECONVERGENT B0 ;  /* 0x0000000000007941 */ /* 0x000fea0003800200 */
.L_x_8:
[----:B------:R-:W-:Y:S04]  /*24e0*/  BSSY.RECONVERGENT B0, `(.L_x_10) ;  /* 0x000001d000007945 */ /* 0x000fe80003800200 */
[----:B------:R-:W-:Y:S05]  /*24f0*/  @P1 BRA `(.L_x_11) ;  /* 0x00000000006c1947 */ /* 0x000fea0003800000 */
[----:B--2---:R-:W2:Y:S01]  /*2500*/  LDC.64 R28, c[0x0][0x3f8] ;  /* 0x0000fe00ff1c7b82 */ /* 0x004ea20000000a00 */
[----:B------:R-:W-:-:S07]  /*2510*/  IMAD R33, R65, 0x28, R2 ;  /* 0x0000002841217824 */ /* 0x000fce00078e0202 */
[----:B-1----:R-:W1:Y:S01]  /*2520*/  LDC.64 R30, c[0x0][0x3d8] ;  /* 0x0000f600ff1e7b82 */ /* 0x002e620000000a00 */
[----:B--2---:R-:W-:Y:S01]  /*2530*/  LEA.HI R35, P1, R29, R28, RZ, 0x1 ;  /* 0x0000001c1d237211 */ /* 0x004fe200078308ff */
[----:B-1----:R-:W-:-:S03]  /*2540*/  IMAD.WIDE R32, R33, 0x4, R30 ;  /* 0x0000000421207825 */ /* 0x002fc600078e021e */
[----:B------:R-:W-:Y:S02]  /*2550*/  SHF.L.U32 R31, R35, 0x1, RZ ;  /* 0x00000001231f7819 */ /* 0x000fe400000006ff */
[----:B------:R-:W-:Y:S02]  /*2560*/  IADD3.X R30, PT, PT, RZ, R29, RZ, P1, !PT ;  /* 0x0000001dff1e7210 */ /* 0x000fe40000ffe4ff */
[----:B------:R-:W-:Y:S01]  /*2570*/  LOP3.LUT R31, R31, 0xfffffffc, RZ, 0xc0, !PT ;  /* 0xfffffffc1f1f7812 */ /* 0x000fe200078ec0ff */
[----:B------:R1:W-:Y:S01]  /*2580*/  REDG.E.ADD.F32.FTZ.RN.STRONG.GPU desc[UR8][R32.64], R24 ;  /* 0x00000018200079a6 */ /* 0x0003e2000c12f308 */
[----:B------:R-:W-:Y:S02]  /*2590*/  SHF.L.U64.HI R35, R35, 0x1, R30 ;  /* 0x0000000123237819 */ /* 0x000fe4000001021e */
[----:B------:R-:W-:Y:S02]  /*25a0*/  IADD3 R30, P1, PT, R32, R31, RZ ;  /* 0x0000001f201e7210 */ /* 0x000fe40007f3e0ff */
[----:B------:R-:W-:-:S02]  /*25b0*/  LEA R65, R29, R29, 0x1 ;  /* 0x0000001d1d417211 */ /* 0x000fc400078e08ff */
[----:B------:R-:W-:Y:S01]  /*25c0*/  IADD3.X R31, PT, PT, R33, R35, RZ, P1, !PT ;  /* 0x00000023211f7210 */ /* 0x000fe20000ffe4ff */
[----:B------:R-:W-:-:S04]  /*25d0*/  IMAD.WIDE.U32 R34, R28, 0x3, RZ ;  /* 0x000000031c227825 */ /* 0x000fc800078e00ff */
[----:B------:R4:W-:Y:S01]  /*25e0*/  REDG.E.ADD.F32.FTZ.RN.STRONG.GPU desc[UR8][R30.64], R25 ;  /* 0x000000191e0079a6 */ /* 0x0009e2000c12f308 */
[----:B------:R-:W-:-:S04]  /*25f0*/  IADD3 R65, PT, PT, R35, R65, RZ ;  /* 0x0000004123417210 */ /* 0x000fc80007ffe0ff */
[----:B------:R-:W-:-:S04]  /*2600*/  LEA.HI R34, P1, R65, R34, RZ, 0x1 ;  /* 0x0000002241227211 */ /* 0x000fc800078308ff */
[C---:B------:R-:W-:Y:S02]  /*2610*/  SHF.L.U32 R35, R34.reuse, 0x1, RZ ;  /* 0x0000000122237819 */ /* 0x040fe400000006ff */
[----:B------:R-:W-:Y:S02]  /*2620*/  IADD3.X R65, PT, PT, RZ, R65, RZ, P1, !PT ;  /* 0x00000041ff417210 */ /* 0x000fe40000ffe4ff */
[----:B------:R-:W-:Y:S02]  /*2630*/  LOP3.LUT R35, R35, 0xfffffffc, RZ, 0xc0, !PT ;  /* 0xfffffffc23237812 */ /* 0x000fe400078ec0ff */
[----:B------:R-:W-:Y:S02]  /*2640*/  SHF.L.U64.HI R65, R34, 0x1, R65 ;  /* 0x0000000122417819 */ /* 0x000fe40000010241 */
[----:B------:R-:W-:Y:S02]  /*2650*/  LEA R34, P1, R28, R32, 0x2 ;  /* 0x000000201c227211 */ /* 0x000fe400078210ff */
[----:B-1----:R-:W-:-:S02]  /*2660*/  IADD3 R32, P5, PT, R32, R35, RZ ;  /* 0x0000002320207210 */ /* 0x002fc40007fbe0ff */
[----:B------:R-:W-:Y:S02]  /*2670*/  LEA.HI.X R35, R28, R33, R29, 0x2, P1 ;  /* 0x000000211c237211 */ /* 0x000fe400008f141d */
[----:B------:R-:W-:-:S03]  /*2680*/  IADD3.X R33, PT, PT, R33, R65, RZ, P5, !PT ;  /* 0x0000004121217210 */ /* 0x000fc60002ffe4ff */
[----:B------:R4:W-:Y:S04]  /*2690*/  REDG.E.ADD.F32.FTZ.RN.STRONG.GPU desc[UR8][R34.64], R26 ;  /* 0x0000001a220079a6 */ /* 0x0009e8000c12f308 */
[----:B------:R4:W-:Y:S02]  /*26a0*/  REDG.E.ADD.F32.FTZ.RN.STRONG.GPU desc[UR8][R32.64], R27 ;  /* 0x0000001b200079a6 */ /* 0x0009e4000c12f308 */
.L_x_11:
[----:B------:R-:W-:Y:S05]  /*26b0*/  BSYNC.RECONVERGENT B0 ;  /* 0x0000000000007941 */ /* 0x000fea0003800200 */
.L_x_10:
[----:B------:R-:W-:Y:S05]  /*26c0*/  @!P3 BRA `(.L_x_12) ;  /* 0x00000008008cb947 */ /* 0x000fea0003800000 */
[----:B----4-:R-:W4:Y:S01]  /*26d0*/  LDC.64 R32, c[0x0][0x3d0] ;  /* 0x0000f400ff207b82 */ /* 0x010f220000000a00 */
[----:B------:R-:W-:Y:S02]  /*26e0*/  LOP3.LUT R24, R39, 0x1, RZ, 0xc0, !PT ;  /* 0x0000000127187812 */ /* 0x000fe400078ec0ff */
[----:B------:R-:W-:-:S03]  /*26f0*/  ISETP.GE.U32.AND P3, PT, R4, 0x8, PT ;  /* 0x000000080400780c */ /* 0x000fc60003f66070 */
[----:B------:R-:W-:-:S04]  /*2700*/  IMAD R27, R24, R3, RZ ;  /* 0x00000003181b7224 */ /* 0x000fc800078e02ff */
[----:B------:R-:W-:-:S05]  /*2710*/  IMAD R24, R27, R4, RZ ;  /* 0x000000041b187224 */ /* 0x000fca00078e02ff */
[----:B------:R-:W-:-:S05]  /*2720*/  SHF.L.U32 R25, R24, 0x1, RZ ;  /* 0x0000000118197819 */ /* 0x000fca00000006ff */
[----:B----4-:R-:W-:Y:S01]  /*2730*/  IMAD.WIDE R32, R25, 0x4, R32 ;  /* 0x0000000419207825 */ /* 0x010fe200078e0220 */
[----:B------:R-:W-:Y:S06]  /*2740*/  @P2 BRA `(.L_x_13) ;  /* 0x00000000004c2947 */ /* 0x000fec0003800000 */
[----:B------:R-:W4:Y:S01]  /*2750*/  LDC.64 R24, c[0x0][0x3c8] ;  /* 0x0000f200ff187b82 */ /* 0x000f220000000a00 */
[----:B------:R-:W-:Y:S02]  /*2760*/  LOP3.LUT P1, R28, R39, 0x2, RZ, 0xc0, !PT ;  /* 0x00000002271c7812 */ /* 0x000fe4000782c0ff */
[----:B------:R-:W-:Y:S02]  /*2770*/  IADD3 R27, PT, PT, R27, R0, RZ ;  /* 0x000000001b1b7210 */ /* 0x000fe40007ffe0ff */
[----:B------:R-:W-:Y:S02]  /*2780*/  SEL R31, R4, RZ, !P1 ;  /* 0x000000ff041f7207 */ /* 0x000fe40004800000 */
[----:B--2---:R-:W-:Y:S02]  /*2790*/  IADD3 R29, PT, PT, -R28, 0x1, RZ ;  /* 0x000000011c1d7810 */ /* 0x004fe40007ffe1ff */
[----:B------:R-:W-:Y:S01]  /*27a0*/  ISETP.NE.AND P1, PT, R31, -0x1, PT ;  /* 0xffffffff1f00780c */ /* 0x000fe20003f25270 */
[----:B----4-:R-:W-:-:S04]  /*27b0*/  IMAD.WIDE.U32 R24, R27, 0x4, R24 ;  /* 0x000000041b187825 */ /* 0x010fc800078e0018 */
[----:B------:R-:W-:-:S05]  /*27c0*/  IMAD.WIDE.U32 R26, R52, 0x8, R32 ;  /* 0x00000008341a7825 */ /* 0x000fca00078e0020 */
[----:B------:R4:W-:Y:S01]  /*27d0*/  STG.E.64 desc[UR8][R26.64], R36 ;  /* 0x000000241a007986 */ /* 0x0009e2000c101b08 */
[----:B------:R-:W-:Y:S06]  /*27e0*/  MEMBAR.ALL.GPU ;  /* 0x0000000000007992 */ /* 0x000fec000000a000 */
[----:B------:R-:W-:-:S00]  /*27f0*/  ERRBAR ;  /* 0x00000000000079ab */ /* 0x000fc00000000000 */
[----:B------:R-:W-:Y:S06]  /*2800*/  CGAERRBAR ;  /* 0x00000000000075ab */ /* 0x000fec0000000000 */
[----:B------:R4:W-:Y:S01]  /*2810*/  REDG.E.ADD.S32.STRONG.GPU desc[UR8][R24.64], R29 ;  /* 0x0000001d1800798e */ /* 0x0009e2000c12e308 */
[----:B------:R-:W-:Y:S05]  /*2820*/  @!P1 BRA `(.L_x_13) ;  /* 0x0000000000149947 */ /* 0x000fea0003800000 */
.L_x_14:
[----:B----4-:R-:W2:Y:S04]  /*2830*/  LDG.E.STRONG.GPU R26, desc[UR8][R24.64] ;  /* 0x00000008181a7981 */ /* 0x010ea8000c1ef900 */
[----:B--2---:R-:W-:Y:S01]  /*2840*/  CCTL.IVALL ;  /* 0x00000000ff00798f */ /* 0x004fe20002000000 */
[----:B------:R-:W-:Y:S05]  /*2850*/  YIELD ;  /* 0x0000000000007946 */ /* 0x000fea0003800000 */
[----:B------:R-:W-:-:S13]  /*2860*/  ISETP.NE.AND P1, PT, R26, R31, PT ;  /* 0x0000001f1a00720c */ /* 0x000fda0003f25270 */
[----:B------:R-:W-:Y:S05]  /*2870*/  @P1 BRA `(.L_x_14) ;  /* 0xfffffffc00ec1947 */ /* 0x000fea000383ffff */
.L_x_13:
[----:B------:R-:W-:Y:S05]  /*2880*/  WARPSYNC.ALL ;  /* 0x0000000000007948 */ /* 0x000fea0003800000 */
[----:B------:R-:W-:Y:S01]  /*2890*/  BAR.SYNC.DEFER_BLOCKING 0x0 ;  /* 0x0000000000007b1d */ /* 0x000fe20000010000 */
[----:B------:R-:W-:-:S05]  /*28a0*/  HFMA2 R34, -RZ, RZ, 0, 0 ;  /* 0x00000000ff227431 */ /* 0x000fca00000001ff */
[----:B------:R-:W-:Y:S05]  /*28b0*/  @!P3 BRA `(.L_x_15) ;  /* 0x000000040018b947 */ /* 0x000fea0003800000 */
[----:B------:R-:W-:Y:S01]  /*28c0*/  IADD3 R34, PT, PT, R0, R3, RZ ;  /* 0x0000000300227210 */ /* 0x000fe20007ffe0ff */
[----:B------:R-:W-:Y:S01]  /*28d0*/  UIADD3 UR6, UPT, UPT, -UR10, URZ, URZ ;  /* 0x000000ff0a067290 */ /* 0x000fe2000fffe1ff */
[----:B------:R-:W-:Y:S02]  /*28e0*/  MOV R72, RZ ;  /* 0x000000ff00487202 */ /* 0x000fe40000000f00 */
[----:B------:R-:W-:Y:S02]  /*28f0*/  MOV R31, R0 ;  /* 0x00000000001f7202 */ /* 0x000fe40000000f00 */
[----:B-1----:R-:W-:Y:S02]  /*2900*/  MOV R30, R41 ;  /* 0x00000029001e7202 */ /* 0x002fe40000000f00 */
[----:B------:R-:W-:Y:S02]  /*2910*/  MOV R35, R42 ;  /* 0x0000002a00237202 */ /* 0x000fe40000000f00 */
[----:B------:R-:W-:-:S02]  /*2920*/  MOV R64, R43 ;  /* 0x0000002b00407202 */ /* 0x000fc40000000f00 */
[----:B------:R-:W-:Y:S02]  /*2930*/  MOV R65, R44 ;  /* 0x0000002c00417202 */ /* 0x000fe40000000f00 */
[----:B------:R-:W-:Y:S02]  /*2940*/  MOV R70, R45 ;  /* 0x0000002d00467202 */ /* 0x000fe40000000f00 */
[----:B------:R-:W-:-:S07]  /*2950*/  MOV R71, R46 ;  /* 0x0000002e00477202 */ /* 0x000fce0000000f00 */
.L_x_16:
[----:B------:R-:W-:-:S13]  /*2960*/  ISETP.EQ.OR P1, PT, RZ, UR6, P2 ;  /* 0x00000006ff007c0c */ /* 0x000fda0009722670 */
[----:B----4-:R-:W-:-:S05]  /*2970*/  @!P1 IMAD.WIDE.U32 R26, R31, 0x8, R32 ;  /* 0x000000081f1a9825 */ /* 0x010fca00078e0020 */
[----:B------:R-:W0:Y:S02]  /*2980*/  @!P1 LDG.E.64 R24, desc[UR8][R26.64] ;  /* 0x000000081a189981 */ /* 0x000e24000c1e1b00 */
[----:B0--3--:R-:W-:Y:S01]  /*2990*/  @!P1 FADD.FTZ R36, R36, R24 ;  /* 0x0000001824249221 */ /* 0x009fe20000010000 */
[----:B------:R-:W-:Y:S01]  /*29a0*/  IADD3 R24, PT, PT, R72, 0x1, RZ ;  /* 0x0000000148187810 */ /* 0x000fe20007ffe0ff */
[----:B------:R-:W-:-:S03]  /*29b0*/  @!P1 FADD.FTZ R37, R37, R25 ;  /* 0x0000001925259221 */ /* 0x000fc60000010000 */
[----:B------:R-:W-:-:S13]  /*29c0*/  ISETP.EQ.OR P1, PT, R24, UR10, P2 ;  /* 0x0000000a18007c0c */ /* 0x000fda0009722670 */
[----:B--2---:R-:W-:-:S05]  /*29d0*/  @!P1 IMAD.WIDE.U32 R28, R34, 0x8, R32 ;  /* 0x00000008221c9825 */ /* 0x004fca00078e0020 */
[----:B------:R-:W2:Y:S02]  /*29e0*/  @!P1 LDG.E.64 R24, desc[UR8][R28.64] ;  /* 0x000000081c189981 */ /* 0x000ea4000c1e1b00 */
[----:B--2---:R-:W-:Y:S01]  /*29f0*/  @!P1 FADD.FTZ R36, R36, R24 ;  /* 0x0000001824249221 */ /* 0x004fe20000010000 */
[----:B------:R-:W-:Y:S01]  /*2a00*/  IADD3 R24, PT, PT, R72, 0x2, RZ ;  /* 0x0000000248187810 */ /* 0x000fe20007ffe0ff */
[----:B------:R-:W-:-:S03]  /*2a10*/  @!P1 FADD.FTZ R37, R37, R25 ;  /* 0x0000001925259221 */ /* 0x000fc60000010000 */
[----:B------:R-:W-:-:S13]  /*2a20*/  ISETP.EQ.OR P1, PT, R24, UR10, P2 ;  /* 0x0000000a18007c0c */ /* 0x000fda0009722670 */
[----:B------:R-:W-:-:S05]  /*2a30*/  @!P1 IMAD.WIDE.U32 R26, R30, 0x8, R32 ;  /* 0x000000081e1a9825 */ /* 0x000fca00078e0020 */
        /* <DEDUP_REMOVED lines=29> */
[----:B------:R-:W-:-:S06]  /*2c10*/  @!P1 IMAD.WIDE.U32 R24, R71, 0x8, R32 ;  /* 0x0000000847189825 */ /* 0x000fcc00078e0020 */
[----:B------:R-:W2:Y:S01]  /*2c20*/  @!P1 LDG.E.64 R24, desc[UR8][R24.64] ;  /* 0x0000000818189981 */ /* 0x000ea2000c1e1b00 */
[----:B------:R-:W-:Y:S01]  /*2c30*/  IADD3 R72, PT, PT, R72, 0x8, RZ ;  /* 0x0000000848487810 */ /* 0x000fe20007ffe0ff */
[----:B------:R-:W-:Y:S01]  /*2c40*/  UIADD3 UR6, UPT, UPT, UR6, 0x8, URZ ;  /* 0x0000000806067890 */ /* 0x000fe2000fffe0ff */
[C---:B------:R-:W-:Y:S02]  /*2c50*/  LEA R31, R3.reuse, R31, 0x3 ;  /* 0x0000001f031f7211 */ /* 0x040fe400078e18ff */
[C---:B------:R-:W-:Y:S02]  /*2c60*/  LEA R34, R3.reuse, R34, 0x3 ;  /* 0x0000002203227211 */ /* 0x040fe400078e18ff */
[C---:B------:R-:W-:Y:S02]  /*2c70*/  LEA R30, R3.reuse, R30, 0x3 ;  /* 0x0000001e031e7211 */ /* 0x040fe400078e18ff */
[C---:B------:R-:W-:Y:S02]  /*2c80*/  LEA R35, R3.reuse, R35, 0x3 ;  /* 0x0000002303237211 */ /* 0x040fe400078e18ff */
[----:B------:R-:W-:-:S02]  /*2c90*/  LEA R64, R3, R64, 0x3 ;  /* 0x0000004003407211 */ /* 0x000fc400078e18ff */
[C---:B------:R-:W-:Y:S02]  /*2ca0*/  LEA R65, R3.reuse, R65, 0x3 ;  /* 0x0000004103417211 */ /* 0x040fe400078e18ff */
[C---:B------:R-:W-:Y:S02]  /*2cb0*/  LEA R70, R3.reuse, R70, 0x3 ;  /* 0x0000004603467211 */ /* 0x040fe400078e18ff */
[----:B------:R-:W-:Y:S01]  /*2cc0*/  LEA R71, R3, R71, 0x3 ;  /* 0x0000004703477211 */ /* 0x000fe200078e18ff */
[----:B--2---:R-:W-:Y:S01]  /*2cd0*/  @!P1 FADD.FTZ R36, R36, R24 ;  /* 0x0000001824249221 */ /* 0x004fe20000010000 */
[----:B------:R-:W-:Y:S01]  /*2ce0*/  @!P1 FADD.FTZ R37, R37, R25 ;  /* 0x0000001925259221 */ /* 0x000fe20000010000 */
[----:B------:R-:W-:-:S13]  /*2cf0*/  ISETP.NE.AND P1, PT, R72, R47, PT ;  /* 0x0000002f4800720c */ /* 0x000fda0003f25270 */
[----:B------:R-:W-:Y:S05]  /*2d00*/  @P1 BRA `(.L_x_16) ;  /* 0xfffffffc00141947 */ /* 0x000fea000383ffff */
[----:B------:R-:W-:-:S07]  /*2d10*/  MOV R34, R47 ;  /* 0x0000002f00227202 */ /* 0x000fce0000000f00 */
.L_x_15:
[----:B------:R-:W-:-:S13]  /*2d20*/  ISETP.NE.AND P1, PT, R51, RZ, PT ;  /* 0x000000ff3300720c */ /* 0x000fda0003f25270 */
[----:B------:R-:W-:Y:S05]  /*2d30*/  @!P1 BRA `(.L_x_12) ;  /* 0x0000000000f09947 */ /* 0x000fea0003800000 */
[----:B----4-:R-:W-:-:S04]  /*2d40*/  IADD3 R24, PT, PT, R51, -0x1, RZ ;  /* 0xffffffff33187810 */ /* 0x010fc80007ffe0ff */
[----:B------:R-:W-:-:S13]  /*2d50*/  ISETP.GE.U32.AND P1, PT, R24, 0x3, PT ;  /* 0x000000031800780c */ /* 0x000fda0003f26070 */
[----:B------:R-:W-:Y:S05]  /*2d60*/  @!P1 BRA `(.L_x_17) ;  /* 0x0000000000709947 */ /* 0x000fea0003800000 */
[C---:B------:R-:W-:Y:S02]  /*2d70*/  ISETP.EQ.OR P1, PT, R34.reuse, UR10, P2 ;  /* 0x0000000a22007c0c */ /* 0x040fe40009722670 */
[C---:B------:R-:W-:Y:S02]  /*2d80*/  IADD3 R27, PT, PT, R34.reuse, 0x1, RZ ;  /* 0x00000001221b7810 */ /* 0x040fe40007ffe0ff */
[C---:B--2---:R-:W-:Y:S02]  /*2d90*/  IADD3 R29, PT, PT, R34.reuse, 0x2, RZ ;  /* 0x00000002221d7810 */ /* 0x044fe40007ffe0ff */
[----:B------:R-:W-:Y:S02]  /*2da0*/  ISETP.EQ.OR P3, PT, R27, UR10, P2 ;  /* 0x0000000a1b007c0c */ /* 0x000fe40009762670 */
[----:B------:R-:W-:Y:S02]  /*2db0*/  ISETP.EQ.OR P5, PT, R29, UR10, P2 ;  /* 0x0000000a1d007c0c */ /* 0x000fe400097a2670 */
[----:B------:R-:W-:-:S03]  /*2dc0*/  IADD3 R31, PT, PT, R34, 0x3, RZ ;  /* 0x00000003221f7810 */ /* 0x000fc60007ffe0ff */
[----:B------:R-:W-:Y:S01]  /*2dd0*/  @!P1 IMAD R25, R34, R3, R0 ;  /* 0x0000000322199224 */ /* 0x000fe200078e0200 */
[----:B------:R-:W-:-:S03]  /*2de0*/  ISETP.EQ.OR P6, PT, R31, UR10, P2 ;  /* 0x0000000a1f007c0c */ /* 0x000fc600097c2670 */
[----:B------:R-:W-:-:S04]  /*2df0*/  @!P1 IMAD.WIDE.U32 R24, R25, 0x8, R32 ;  /* 0x0000000819189825 */ /* 0x000fc800078e0020 */
[-CC-:B------:R-:W-:Y:S02]  /*2e00*/  @!P3 IMAD R27, R27, R3.reuse, R0.reuse ;  /* 0x000000031b1bb224 */ /* 0x180fe400078e0200 */
[----:B------:R-:W-:Y:S01]  /*2e10*/  @!P5 IMAD R29, R29, R3, R0 ;  /* 0x000000031d1dd224 */ /* 0x000fe200078e0200 */
[----:B------:R-:W0:Y:S01]  /*2e20*/  @!P1 LDG.E.64 R24, desc[UR8][R24.64] ;  /* 0x0000000818189981 */ /* 0x000e22000c1e1b00 */
[----:B------:R-:W-:-:S04]  /*2e30*/  @!P3 IMAD.WIDE.U32 R26, R27, 0x8, R32 ;  /* 0x000000081b1ab825 */ /* 0x000fc800078e0020 */
[----:B------:R-:W-:Y:S02]  /*2e40*/  @!P5 IMAD.WIDE.U32 R28, R29, 0x8, R32 ;  /* 0x000000081d1cd825 */ /* 0x000fe400078e0020 */
[----:B------:R-:W2:Y:S02]  /*2e50*/  @!P3 LDG.E.64 R26, desc[UR8][R26.64] ;  /* 0x000000081a1ab981 */ /* 0x000ea4000c1e1b00 */
[----:B------:R-:W-:Y:S02]  /*2e60*/  @!P6 IMAD R31, R31, R3, R0 ;  /* 0x000000031f1fe224 */ /* 0x000fe400078e0200 */
[----:B------:R-:W4:Y:S02]  /*2e70*/  @!P5 LDG.E.64 R28, desc[UR8][R28.64] ;  /* 0x000000081c1cd981 */ /* 0x000f24000c1e1b00 */
[----:B-1----:R-:W-:-:S06]  /*2e80*/  @!P6 IMAD.WIDE.U32 R30, R31, 0x8, R32 ;  /* 0x000000081f1ee825 */ /* 0x002fcc00078e0020 */
[----:B------:R-:W5:Y:S01]  /*2e90*/  @!P6 LDG.E.64 R30, desc[UR8][R30.64] ;  /* 0x000000081e1ee981 */ /* 0x000f62000c1e1b00 */
[----:B------:R-:W-:Y:S01]  /*2ea0*/  IADD3 R34, PT, PT, R34, 0x4, RZ ;  /* 0x0000000422227810 */ /* 0x000fe20007ffe0ff */
[----:B0--3--:R-:W-:Y:S01]  /*2eb0*/  @!P1 FADD.FTZ R36, R36, R24 ;  /* 0x0000001824249221 */ /* 0x009fe20000010000 */
[----:B------:R-:W-:-:S03]  /*2ec0*/  @!P1 FADD.FTZ R37, R37, R25 ;  /* 0x0000001925259221 */ /* 0x000fc60000010000 */
[----:B--2---:R-:W-:Y:S01]  /*2ed0*/  @!P3 FADD.FTZ R36, R36, R26 ;  /* 0x0000001a2424b221 */ /* 0x004fe20000010000 */
[----:B------:R-:W-:-:S03]  /*2ee0*/  @!P3 FADD.FTZ R37, R37, R27 ;  /* 0x0000001b2525b221 */ /* 0x000fc60000010000 */
[----:B----4-:R-:W-:Y:S01]  /*2ef0*/  @!P5 FADD.FTZ R36, R36, R28 ;  /* 0x0000001c2424d221 */ /* 0x010fe20000010000 */
[----:B------:R-:W-:-:S03]  /*2f00*/  @!P5 FADD.FTZ R37, R37, R29 ;  /* 0x0000001d2525d221 */ /* 0x000fc60000010000 */
[----:B-----5:R-:W-:Y:S01]  /*2f10*/  @!P6 FADD.FTZ R36, R36, R30 ;  /* 0x0000001e2424e221 */ /* 0x020fe20000010000 */
[----:B------:R-:W-:-:S07]  /*2f20*/  @!P6 FADD.FTZ R37, R37, R31 ;  /* 0x0000001f2525e221 */ /* 0x000fce0000010000 */
.L_x_17:
[----:B------:R-:W-:-:S13]  /*2f30*/  LOP3.LUT P1, R24, R4, 0x3, RZ, 0xc0, !PT ;  /* 0x0000000304187812 */ /* 0x000fda000782c0ff */
[----:B------:R-:W-:Y:S05]  /*2f40*/  @!P1 BRA `(.L_x_12) ;  /* 0x00000000006c9947 */ /* 0x000fea0003800000 */
[----:B------:R-:W-:Y:S02]  /*2f50*/  ISETP.NE.AND P1, PT, R24, 0x1, PT ;  /* 0x000000011800780c */ /* 0x000fe40003f25270 */
[----:B------:R-:W-:-:S11]  /*2f60*/  LOP3.LUT R28, R4, 0x1, RZ, 0xc0, !PT ;  /* 0x00000001041c7812 */ /* 0x000fd600078ec0ff */
[----:B------:R-:W-:Y:S05]  /*2f70*/  @!P1 BRA `(.L_x_18) ;  /* 0x0000000000389947 */ /* 0x000fea0003800000 */
[C---:B------:R-:W-:Y:S02]  /*2f80*/  ISETP.EQ.OR P3, PT, R34.reuse, UR10, P2 ;  /* 0x0000000a22007c0c */ /* 0x040fe40009762670 */
[----:B------:R-:W-:-:S04]  /*2f90*/  IADD3 R27, PT, PT, R34, 0x1, RZ ;  /* 0x00000001221b7810 */ /* 0x000fc80007ffe0ff */
[----:B------:R-:W-:-:S07]  /*2fa0*/  ISETP.EQ.OR P1, PT, R27, UR10, P2 ;  /* 0x0000000a1b007c0c */ /* 0x000fce0009722670 */
[----:B------:R-:W-:-:S04]  /*2fb0*/  @!P3 IMAD R25, R34, R3, R0 ;  /* 0x000000032219b224 */ /* 0x000fc800078e0200 */
[----:B------:R-:W-:-:S04]  /*2fc0*/  @!P3 IMAD.WIDE.U32 R24, R25, 0x8, R32 ;  /* 0x000000081918b825 */ /* 0x000fc800078e0020 */
[----:B------:R-:W-:Y:S02]  /*2fd0*/  @!P1 IMAD R27, R27, R3, R0 ;  /* 0x000000031b1b9224 */ /* 0x000fe400078e0200 */
[----:B------:R-:W0:Y:S02]  /*2fe0*/  @!P3 LDG.E.64 R24, desc[UR8][R24.64] ;  /* 0x000000081818b981 */ /* 0x000e24000c1e1b00 */
[----:B------:R-:W-:-:S06]  /*2ff0*/  @!P1 IMAD.WIDE.U32 R26, R27, 0x8, R32 ;  /* 0x000000081b1a9825 */ /* 0x000fcc00078e0020 */
[----:B------:R-:W4:Y:S01]  /*3000*/  @!P1 LDG.E.64 R26, desc[UR8][R26.64] ;  /* 0x000000081a1a9981 */ /* 0x000f22000c1e1b00 */
[----:B------:R-:W-:Y:S01]  /*3010*/  IADD3 R34, PT, PT, R34, 0x2, RZ ;  /* 0x0000000222227810 */ /* 0x000fe20007ffe0ff */
[----:B0--3--:R-:W-:Y:S01]  /*3020*/  @!P3 FADD.FTZ R36, R36, R24 ;  /* 0x000000182424b221 */ /* 0x009fe20000010000 */
[----:B------:R-:W-:-:S03]  /*3030*/  @!P3 FADD.FTZ R37, R37, R25 ;  /* 0x000000192525b221 */ /* 0x000fc60000010000 */
[----:B----4-:R-:W-:Y:S01]  /*3040*/  @!P1 FADD.FTZ R36, R36, R26 ;  /* 0x0000001a24249221 */ /* 0x010fe20000010000 */
[----:B------:R-:W-:-:S07]  /*3050*/  @!P1 FADD.FTZ R37, R37, R27 ;  /* 0x0000001b25259221 */ /* 0x000fce0000010000 */
.L_x_18:
[----:B------:R-:W-:Y:S01]  /*3060*/  ISETP.EQ.OR P1, PT, R34, UR10, P2 ;  /* 0x0000000a22007c0c */ /* 0x000fe20009722670 */
[----:B------:R-:W-:Y:S03]  /*3070*/  BSSY.RECONVERGENT B0, `(.L_x_12) ;  /* 0x0000008000007945 */ /* 0x000fe60003800200 */
[----:B------:R-:W-:-:S13]  /*3080*/  ISETP.NE.U32.OR P1, PT, R28, 0x1, P1 ;  /* 0x000000011c00780c */ /* 0x000fda0000f25470 */
[----:B------:R-:W-:Y:S05]  /*3090*/  @P1 BRA `(.L_x_19) ;  /* 0x0000000000141947 */ /* 0x000fea0003800000 */
[----:B------:R-:W-:-:S04]  /*30a0*/  IMAD R25, R3, R34, R0 ;  /* 0x0000002203197224 */ /* 0x000fc800078e0200 */
[----:B------:R-:W-:-:S06]  /*30b0*/  IMAD.WIDE.U32 R24, R25, 0x8, R32 ;  /* 0x0000000819187825 */ /* 0x000fcc00078e0020 */
[----:B------:R-:W0:Y:S02]  /*30c0*/  LDG.E.64 R24, desc[UR8][R24.64] ;  /* 0x0000000818187981 */ /* 0x000e24000c1e1b00 */
[----:B0--3--:R-:W-:Y:S01]  /*30d0*/  FADD.FTZ R36, R36, R24 ;  /* 0x0000001824247221 */ /* 0x009fe20000010000 */
[----:B------:R-:W-:-:S07]  /*30e0*/  FADD.FTZ R37, R37, R25 ;  /* 0x0000001925257221 */ /* 0x000fce0000010000 */
.L_x_19:
[----:B------:R-:W-:Y:S05]  /*30f0*/  BSYNC.RECONVERGENT B0 ;  /* 0x0000000000007941 */ /* 0x000fea0003800200 */
.L_x_12:
[----:B------:R-:W5:Y:S01]  /*3100*/  S2UR UR7, SR_CgaCtaId ;  /* 0x00000000000779c3 */ /* 0x000f620000008800 */
[----:B------:R-:W-:Y:S01]  /*3110*/  UMOV UR6, 0x400 ;  /* 0x0000040000067882 */ /* 0x000fe20000000000 */
[----:B----4-:R-:W-:Y:S01]  /*3120*/  SHF.L.U32 R27, R38, 0x10, RZ ;  /* 0x00000010261b7819 */ /* 0x010fe200000006ff */
[----:B------:R-:W4:Y:S01]  /*3130*/  LDCU.64 UR14, c[0x0][0x400] ;  /* 0x00008000ff0e77ac */ /* 0x000f220008000a00 */
[----:B------:R-:W-:Y:S02]  /*3140*/  SHF.L.U32 R61, R61, 0x10, RZ ;  /* 0x000000103d3d7819 */ /* 0x000fe400000006ff */
[----:B--2---:R-:W-:Y:S02]  /*3150*/  SHF.L.U32 R29, R8, 0x10, RZ ;  /* 0x00000010081d7819 */ /* 0x004fe400000006ff */
[----:B------:R-:W-:Y:S01]  /*3160*/  SHF.L.U32 R59, R59, 0x10, RZ ;  /* 0x000000103b3b7819 */ /* 0x000fe200000006ff */
[----:B------:R-:W-:Y:S01]  /*3170*/  FADD.FTZ R38, -R18, R61 ;  /* 0x0000003d12267221 */ /* 0x000fe20000010100 */
[----:B------:R-:W-:Y:S01]  /*3180*/  SHF.L.U32 R31, R12, 0x10, RZ ;  /* 0x000000100c1f7819 */ /* 0x000fe200000006ff */
[C---:B------:R-:W-:Y:S01]  /*3190*/  FADD.FTZ R28, -R18.reuse, R29 ;  /* 0x0000001d121c7221 */ /* 0x040fe20000010100 */
[----:B------:R-:W-:Y:S01]  /*31a0*/  SHF.L.U32 R57, R57, 0x10, RZ ;  /* 0x0000001039397819 */ /* 0x000fe200000006ff */
[C---:B------:R-:W-:Y:S01]  /*31b0*/  FADD.FTZ R34, -R18.reuse, R59 ;  /* 0x0000003b12227221 */ /* 0x040fe20000010100 */
[----:B------:R-:W-:Y:S01]  /*31c0*/  SHF.L.U32 R15, R15, 0x10, RZ ;  /* 0x000000100f0f7819 */ /* 0x000fe200000006ff */
[C---:B------:R-:W-:Y:S01]  /*31d0*/  FADD.FTZ R32, -R18.reuse, R31 ;  /* 0x0000001f12207221 */ /* 0x040fe20000010100 */
[----:B------:R-:W-:Y:S01]  /*31e0*/  SHF.L.U32 R19, R19, 0x10, RZ ;  /* 0x0000001013137819 */ /* 0x000fe200000006ff */
[C---:B-1----:R-:W-:Y:S01]  /*31f0*/  FADD.FTZ R30, -R18.reuse, R57 ;  /* 0x00000039121e7221 */ /* 0x042fe20000010100 */
[----:B------:R-:W-:Y:S01]  /*3200*/  SHF.L.U32 R17, R17, 0x10, RZ ;  /* 0x0000001011117819 */ /* 0x000fe200000006ff */
[----:B------:R-:W-:Y:S01]  /*3210*/  FADD.FTZ R8, -R18, R15 ;  /* 0x0000000f12087221 */ /* 0x000fe20000010100 */
[----:B------:R-:W-:Y:S01]  /*3220*/  SHF.L.U32 R62, R62, 0x10, RZ ;  /* 0x000000103e3e7819 */ /* 0x000fe200000006ff */
[----:B------:R-:W-:Y:S01]  /*3230*/  FADD.FTZ R26, -R18, R19 ;  /* 0x00000013121a7221 */ /* 0x000fe20000010100 */
[----:B------:R-:W-:Y:S01]  /*3240*/  FMUL.FTZ R38, R38, R63 ;  /* 0x0000003f26267220 */ /* 0x000fe20000410000 */
[----:B-----5:R-:W-:-:S09]  /*3250*/  ULEA UR6, UR7, UR6, 0x18 ;  /* 0x0000000607067291 */ /* 0x020fd2000f8ec0ff */
[----:B------:R0:W-:Y:S01]  /*3260*/  @!P2 STS.64 [UR6+0xc0], R36 ;  /* 0x0000c024ff00a988 */ /* 0x0001e20008000a06 */
[----:B------:R-:W-:Y:S01]  /*3270*/  BAR.SYNC.DEFER_BLOCKING 0x0 ;  /* 0x0000000000007b1d */ /* 0x000fe20000010000 */
[----:B0--3--:R-:W-:-:S04]  /*3280*/  FADD.FTZ R36, -R18, R27 ;  /* 0x0000001b12247221 */ /* 0x009fc80000010100 */
[----:B------:R-:W-:Y:S01]  /*3290*/  FMUL.FTZ R33, R36, R63 ;  /* 0x0000003f24217220 */ /* 0x000fe20000410000 */
[----:B------:R-:W0:Y:S01]  /*32a0*/  LDS.64 R24, [UR6+0xc0] ;  /* 0x0000c006ff187984 */ /* 0x000e220008000a00 */
[----:B------:R-:W0:Y:S02]  /*32b0*/  LDCU UR6, c[0x0][0x42c] ;  /* 0x00008580ff0677ac */ /* 0x000e240008000800 */
[----:B0-----:R-:W-:Y:S01]  /*32c0*/  FMUL.FTZ R12, R24, UR6 ;  /* 0x00000006180c7c20 */ /* 0x001fe20008410000 */
[----:B------:R-:W-:Y:S01]  /*32d0*/  FMUL.FTZ R29, R25, UR6 ;  /* 0x00000006191d7c20 */ /* 0x000fe20008410000 */
[----:B----4-:R-:W-:Y:S06]  /*32e0*/  @!P4 BRA `(.L_x_20) ;  /* 0x000000000048c947 */ /* 0x010fec0003800000 */
[----:B------:R-:W-:Y:S01]  /*32f0*/  FFMA.FTZ R15, R22, R33, R20 ;  /* 0x00000021160f7223 */ /* 0x000fe20000010014 */
[----:B------:R-:W-:-:S03]  /*3300*/  FFMA.FTZ R18, R23, R38, R21 ;  /* 0x0000002617127223 */ /* 0x000fc60000010015 */
[----:B------:R-:W-:Y:S01]  /*3310*/  FMUL.FTZ R19, R15, -1.4426950216293334961 ;  /* 0xbfb8aa3b0f137820 */ /* 0x000fe20000410000 */
[----:B------:R-:W-:-:S05]  /*3320*/  FMUL.FTZ R25, R18, -1.4426950216293334961 ;  /* 0xbfb8aa3b12197820 */ /* 0x000fca0000410000 */
[----:B------:R-:W0:Y:S08]  /*3330*/  MUFU.EX2 R19, R19 ;  /* 0x0000001300137308 */ /* 0x000e300000000800 */
[----:B------:R-:W1:Y:S01]  /*3340*/  MUFU.EX2 R25, R25 ;  /* 0x0000001900197308 */ /* 0x000e620000000800 */
[----:B0-----:R-:W-:-:S07]  /*3350*/  FADD.FTZ R24, R19, 1 ;  /* 0x3f80000013187421 */ /* 0x001fce0000010000 */
[----:B------:R-:W0:Y:S01]  /*3360*/  MUFU.RCP R24, R24 ;  /* 0x0000001800187308 */ /* 0x000e220000001000 */
[----:B-1----:R-:W-:-:S07]  /*3370*/  FADD.FTZ R27, R25, 1 ;  /* 0x3f800000191b7421 */ /* 0x002fce0000010000 */
[----:B------:R-:W1:Y:S01]  /*3380*/  MUFU.RCP R27, R27 ;  /* 0x0000001b001b7308 */ /* 0x000e620000001000 */
[----:B0-----:R-:W-:Y:S01]  /*3390*/  FADD.FTZ R36, -R24, 1 ;  /* 0x3f80000018247421 */ /* 0x001fe20000010100 */
[----:B------:R-:W-:-:S03]  /*33a0*/  FMUL.FTZ R17, R17, R24 ;  /* 0x0000001811117220 */ /* 0x000fc60000410000 */
[----:B------:R-:W-:Y:S01]  /*33b0*/  FFMA.FTZ R36, R15, R36, 1 ;  /* 0x3f8000000f247423 */ /* 0x000fe20000010024 */
[----:B-1----:R-:W-:Y:S01]  /*33c0*/  FADD.FTZ R31, -R27, 1 ;  /* 0x3f8000001b1f7421 */ /* 0x002fe20000010100 */
[----:B------:R-:W-:Y:S02]  /*33d0*/  FMUL.FTZ R62, R62, R27 ;  /* 0x0000001b3e3e7220 */ /* 0x000fe40000410000 */
[----:B------:R-:W-:Y:S01]  /*33e0*/  FMUL.FTZ R17, R17, R36 ;  /* 0x0000002411117220 */ /* 0x000fe20000410000 */
[----:B------:R-:W-:-:S04]  /*33f0*/  FFMA.FTZ R31, R18, R31, 1 ;  /* 0x3f800000121f7423 */ /* 0x000fc8000001001f */
[----:B------:R-:W-:-:S07]  /*3400*/  FMUL.FTZ R62, R62, R31 ;  /* 0x0000001f3e3e7220 */ /* 0x000fce0000410000 */
.L_x_20:
[----:B------:R-:W-:Y:S04]  /*3410*/  BSSY.RECONVERGENT B0, `(.L_x_21) ;  /* 0x0000014000007945 */ /* 0x000fe80003800200 */
[----:B------:R-:W-:Y:S05]  /*3420*/  @P0 BRA `(.L_x_22) ;  /* 0x0000000000480947 */ /* 0x000fea0003800000 */
[----:B------:R-:W0:Y:S01]  /*3430*/  LDCU.64 UR12, c[0x0][0x3f8] ;  /* 0x00007f00ff0c77ac */ /* 0x000e220008000a00 */
[C-C-:B------:R-:W-:Y:S01]  /*3440*/  FFMA.FTZ R18, R12.reuse, R38, R29.reuse ;  /* 0x000000260c127223 */ /* 0x140fe2000001001d */
[----:B------:R-:W-:Y:S01]  /*3450*/  FFMA.FTZ R15, R12, R33, R29 ;  /* 0x000000210c0f7223 */ /* 0x000fe2000001001d */
[----:B------:R-:W-:Y:S01]  /*3460*/  MOV R19, R67 ;  /* 0x0000004300137202 */ /* 0x000fe20000000f00 */
[----:B------:R-:W1:Y:S01]  /*3470*/  LDCU.64 UR6, c[0x0][0x380] ;  /* 0x00007000ff0677ac */ /* 0x000e620008000a00 */
[----:B------:R-:W-:Y:S01]  /*3480*/  FFMA.FTZ R62, R23, R62, -R18 ;  /* 0x0000003e173e7223 */ /* 0x000fe20000010812 */
[----:B------:R-:W-:Y:S01]  /*3490*/  MOV R18, R68 ;  /* 0x0000004400127202 */ /* 0x000fe20000000f00 */
[----:B------:R-:W-:Y:S02]  /*34a0*/  FFMA.FTZ R24, R22, R17, -R15 ;  /* 0x0000001116187223 */ /* 0x000fe4000001080f */
[----:B------:R-:W-:Y:S01]  /*34b0*/  FMUL.FTZ R15, R62, R63 ;  /* 0x0000003f3e0f7220 */ /* 0x000fe20000410000 */
[----:B0-----:R-:W-:-:S02]  /*34c0*/  IMAD R36, R7, UR12, RZ ;  /* 0x0000000c07247c24 */ /* 0x001fc4000f8e02ff */
[----:B------:R-:W-:-:S04]  /*34d0*/  IMAD.WIDE.U32 R18, R55, UR12, R18 ;  /* 0x0000000c37127c25 */ /* 0x000fc8000f8e0012 */
[----:B------:R-:W-:Y:S02]  /*34e0*/  IMAD R17, R55, UR13, R36 ;  /* 0x0000000d37117c24 */ /* 0x000fe4000f8e0224 */
[----:B------:R-:W-:Y:S01]  /*34f0*/  FMUL.FTZ R36, R24, R63 ;  /* 0x0000003f18247220 */ /* 0x000fe20000410000 */
[C---:B-1----:R-:W-:Y:S02]  /*3500*/  LEA R24, P0, R18.reuse, UR6, 0x1 ;  /* 0x0000000612187c11 */ /* 0x042fe4000f8008ff */
[----:B------:R-:W-:Y:S02]  /*3510*/  IADD3 R17, PT, PT, R19, R17, RZ ;  /* 0x0000001113117210 */ /* 0x000fe40007ffe0ff */
[----:B------:R-:W-:Y:S02]  /*3520*/  F2FP.BF16.F32.PACK_AB R15, R15, R36 ;  /* 0x000000240f0f723e */ /* 0x000fe400000010ff */
[----:B------:R-:W-:-:S05]  /*3530*/  LEA.HI.X R25, R18, UR7, R17, 0x1, P0 ;  /* 0x0000000712197c11 */ /* 0x000fca00080f0c11 */
[----:B------:R0:W-:Y:S02]  /*3540*/  STG.E desc[UR8][R24.64], R15 ;  /* 0x0000000f18007986 */ /* 0x0001e4000c101908 */
.L_x_22:
[----:B------:R-:W-:Y:S05]  /*3550*/  BSYNC.RECONVERGENT B0 ;  /* 0x0000000000007941 */ /* 0x000fea0003800200 */
.L_x_21:
[----:B------:R-:W-:Y:S01]  /*3560*/  UISETP.NE.AND UP0, UPT, UR11, URZ, UPT ;  /* 0x000000ff0b00728c */ /* 0x000fe2000bf05270 */
[-C--:B0-----:R-:W-:Y:S01]  /*3570*/  FMUL.FTZ R25, R28, R63.reuse ;  /* 0x0000003f1c197220 */ /* 0x081fe20000410000 */
[-C--:B------:R-:W-:Y:S01]  /*3580*/  FMUL.FTZ R34, R34, R63.reuse ;  /* 0x0000003f22227220 */ /* 0x080fe20000410000 */
[-C--:B------:R-:W-:Y:S01]  /*3590*/  FMUL.FTZ R36, R32, R63.reuse ;  /* 0x0000003f20247220 */ /* 0x080fe20000410000 */
[-C--:B------:R-:W-:Y:S01]  /*35a0*/  FMUL.FTZ R30, R30, R63.reuse ;  /* 0x0000003f1e1e7220 */ /* 0x080fe20000410000 */
[-C--:B------:R-:W-:Y:S01]  /*35b0*/  FMUL.FTZ R15, R8, R63.reuse ;  /* 0x0000003f080f7220 */ /* 0x080fe20000410000 */
[----:B------:R-:W-:Y:S01]  /*35c0*/  ISETP.GE.U32.AND P0, PT, R50, UR14, PT ;  /* 0x0000000e32007c0c */ /* 0x000fe2000bf06070 */
[----:B------:R-:W-:Y:S01]  /*35d0*/  FMUL.FTZ R8, R26, R63 ;  /* 0x0000003f1a087220 */ /* 0x000fe20000410000 */
[----:B------:R-:W-:Y:S01]  /*35e0*/  ISETP.GE.U32.AND P1, PT, R49, UR14, PT ;  /* 0x0000000e31007c0c */ /* 0x000fe2000bf26070 */
[C-C-:B------:R-:W-:Y:S01]  /*35f0*/  FFMA.FTZ R37, R12.reuse, R25, R29.reuse ;  /* 0x000000190c257223 */ /* 0x140fe2000001001d */
[C-C-:B------:R-:W-:Y:S01]  /*3600*/  FFMA.FTZ R32, R12.reuse, R34, R29.reuse ;  /* 0x000000220c207223 */ /* 0x140fe2000001001d */
[C-C-:B------:R-:W-:Y:S01]  /*3610*/  FFMA.FTZ R27, R12.reuse, R36, R29.reuse ;  /* 0x000000240c1b7223 */ /* 0x140fe2000001001d */
[C-C-:B------:R-:W-:Y:S01]  /*3620*/  FFMA.FTZ R26, R12.reuse, R30, R29.reuse ;  /* 0x0000001e0c1a7223 */ /* 0x140fe2000001001d */
[--C-:B------:R-:W-:Y:S01]  /*3630*/  FFMA.FTZ R17, R12, R15, R29.reuse ;  /* 0x0000000f0c117223 */ /* 0x100fe2000001001d */
[----:B------:R-:W-:Y:S01]  /*3640*/  ISETP.GE.U32.AND P2, PT, R48, UR14, PT ;  /* 0x0000000e30007c0c */ /* 0x000fe2000bf46070 */
[----:B------:R-:W-:Y:S01]  /*3650*/  FFMA.FTZ R12, R12, R8, R29 ;  /* 0x000000080c0c7223 */ /* 0x000fe2000001001d */
[----:B------:R-:W-:-:S02]  /*3660*/  ISETP.GE.AND.EX P0, PT, R9, UR15, PT, P0 ;  /* 0x0000000f09007c0c */ /* 0x000fc4000bf06300 */
[----:B------:R-:W-:Y:S02]  /*3670*/  ISETP.GE.AND.EX P1, PT, R11, UR15, PT, P1 ;  /* 0x0000000f0b007c0c */ /* 0x000fe4000bf26310 */
[----:B------:R-:W-:Y:S02]  /*3680*/  SHF.L.U32 R19, R10, 0x10, RZ ;  /* 0x000000100a137819 */ /* 0x000fe400000006ff */
[----:B------:R-:W-:Y:S01]  /*3690*/  SHF.L.U32 R60, R60, 0x10, RZ ;  /* 0x000000103c3c7819 */ /* 0x000fe200000006ff */
[----:B------:R-:W-:Y:S08]  /*36a0*/  BRA.U !UP0, `(.L_x_23) ;  /* 0x0000000108487547 */ /* 0x000ff0000b800000 */
        /* <DEDUP_REMOVED lines=18> */
.L_x_23:
[----:B------:R-:W-:Y:S01]  /*37d0*/  BSSY.RECONVERGENT B0, `(.L_x_24) ;  /* 0x0000012000007945 */ /* 0x000fe20003800200 */
[----:B------:R-:W-:Y:S01]  /*37e0*/  FFMA.FTZ R10, R22, R19, -R37 ;  /* 0x00000013160a7223 */ /* 0x000fe20000010825 */
[----:B------:R-:W-:Y:S02]  /*37f0*/  FFMA.FTZ R32, R23, R60, -R32 ;  /* 0x0000003c17207223 */ /* 0x000fe40000010820 */
[----:B------:R-:W-:Y:S05]  /*3800*/  @P0 BRA `(.L_x_25) ;  /* 0x0000000000380947 */ /* 0x000fea0003800000 */
[----:B------:R-:W0:Y:S01]  /*3810*/  LDCU.64 UR6, c[0x0][0x3f8] ;  /* 0x00007f00ff0677ac */ /* 0x000e220008000a00 */
[----:B------:R-:W-:Y:S01]  /*3820*/  MOV R18, R68 ;  /* 0x0000004400127202 */ /* 0x000fe20000000f00 */
[----:B------:R-:W-:Y:S01]  /*3830*/  FMUL.FTZ R29, R10, R63 ;  /* 0x0000003f0a1d7220 */ /* 0x000fe20000410000 */
[----:B------:R-:W-:Y:S01]  /*3840*/  MOV R19, R67 ;  /* 0x0000004300137202 */ /* 0x000fe20000000f00 */
[----:B------:R-:W1:Y:S01]  /*3850*/  LDCU.64 UR12, c[0x0][0x380] ;  /* 0x00007000ff0c77ac */ /* 0x000e620008000a00 */
[----:B------:R-:W-:Y:S01]  /*3860*/  FMUL.FTZ R10, R32, R63 ;  /* 0x0000003f200a7220 */ /* 0x000fe20000410000 */
[----:B0-----:R-:W-:Y:S02]  /*3870*/  IMAD R25, R9, UR6, RZ ;  /* 0x0000000609197c24 */ /* 0x001fe4000f8e02ff */
[----:B------:R-:W-:-:S04]  /*3880*/  IMAD.WIDE.U32 R18, R50, UR6, R18 ;  /* 0x0000000632127c25 */ /* 0x000fc8000f8e0012 */
[----:B------:R-:W-:Y:S01]  /*3890*/  IMAD R25, R50, UR7, R25 ;  /* 0x0000000732197c24 */ /* 0x000fe2000f8e0219 */
[----:B-1----:R-:W-:-:S04]  /*38a0*/  LEA R24, P0, R18, UR12, 0x1 ;  /* 0x0000000c12187c11 */ /* 0x002fc8000f8008ff */
[----:B------:R-:W-:Y:S02]  /*38b0*/  IADD3 R25, PT, PT, R19, R25, RZ ;  /* 0x0000001913197210 */ /* 0x000fe40007ffe0ff */
[----:B------:R-:W-:Y:S02]  /*38c0*/  F2FP.BF16.F32.PACK_AB R19, R10, R29 ;  /* 0x0000001d0a13723e */ /* 0x000fe400000010ff */
[----:B------:R-:W-:-:S05]  /*38d0*/  LEA.HI.X R25, R18, UR13, R25, 0x1, P0 ;  /* 0x0000000d12197c11 */ /* 0x000fca00080f0c19 */
[----:B------:R0:W-:Y:S02]  /*38e0*/  STG.E desc[UR8][R24.64], R19 ;  /* 0x0000001318007986 */ /* 0x0001e4000c101908 */
.L_x_25:
[----:B------:R-:W-:Y:S05]  /*38f0*/  BSYNC.RECONVERGENT B0 ;  /* 0x0000000000007941 */ /* 0x000fea0003800200 */
.L_x_24:
[----:B------:R-:W-:Y:S02]  /*3900*/  SHF.L.U32 R14, R14, 0x10, RZ ;  /* 0x000000100e0e7819 */ /* 0x000fe400000006ff */
[----:B------:R-:W-:Y:S01]  /*3910*/  SHF.L.U32 R58, R58, 0x10, RZ ;  /* 0x000000103a3a7819 */ /* 0x000fe200000006ff */
[----:B------:R-:W-:Y:S06]  /*3920*/  BRA.U !UP0, `(.L_x_26) ;  /* 0x0000000108487547 */ /* 0x000fec000b800000 */
[----:B------:R-:W-:Y:S01]  /*3930*/  FFMA.FTZ R10, R22, R36, R20 ;  /* 0x00000024160a7223 */ /* 0x000fe20000010014 */
[----:B------:R-:W-:-:S03]  /*3940*/  FFMA.FTZ R30, R23, R30, R21 ;  /* 0x0000001e171e7223 */ /* 0x000fc60000010015 */
[----:B------:R-:W-:Y:S01]  /*3950*/  FMUL.FTZ R18, R10, -1.4426950216293334961 ;  /* 0xbfb8aa3b0a127820 */ /* 0x000fe20000410000 */
[----:B0-----:R-:W-:-:S05]  /*3960*/  FMUL.FTZ R24, R30, -1.4426950216293334961 ;  /* 0xbfb8aa3b1e187820 */ /* 0x001fca0000410000 */
        /* <DEDUP_REMOVED lines=14> */
.L_x_26:
[----:B------:R-:W-:Y:S01]  /*3a50*/  BSSY.RECONVERGENT B0, `(.L_x_27) ;  /* 0x0000012000007945 */ /* 0x000fe20003800200 */
[----:B------:R-:W-:Y:S01]  /*3a60*/  FFMA.FTZ R14, R22, R14, -R27 ;  /* 0x0000000e160e7223 */ /* 0x000fe2000001081b */
[----:B------:R-:W-:Y:S02]  /*3a70*/  FFMA.FTZ R10, R23, R58, -R26 ;  /* 0x0000003a170a7223 */ /* 0x000fe4000001081a */
[----:B------:R-:W-:Y:S05]  /*3a80*/  @P1 BRA `(.L_x_28) ;  /* 0x0000000000381947 */ /* 0x000fea0003800000 */
[----:B------:R-:W1:Y:S01]  /*3a90*/  LDCU.64 UR6, c[0x0][0x3f8] ;  /* 0x00007f00ff0677ac */ /* 0x000e620008000a00 */
[----:B------:R-:W-:Y:S01]  /*3aa0*/  MOV R18, R68 ;  /* 0x0000004400127202 */ /* 0x000fe20000000f00 */
[----:B------:R-:W-:Y:S01]  /*3ab0*/  FMUL.FTZ R27, R14, R63 ;  /* 0x0000003f0e1b7220 */ /* 0x000fe20000410000 */
[----:B0-----:R-:W-:Y:S01]  /*3ac0*/  MOV R19, R67 ;  /* 0x0000004300137202 */ /* 0x001fe20000000f00 */
[----:B------:R-:W0:Y:S01]  /*3ad0*/  LDCU.64 UR12, c[0x0][0x380] ;  /* 0x00007000ff0c77ac */ /* 0x000e220008000a00 */
[----:B------:R-:W-:Y:S01]  /*3ae0*/  FMUL.FTZ R10, R10, R63 ;  /* 0x0000003f0a0a7220 */ /* 0x000fe20000410000 */
[----:B-1----:R-:W-:Y:S02]  /*3af0*/  IMAD R24, R11, UR6, RZ ;  /* 0x000000060b187c24 */ /* 0x002fe4000f8e02ff */
[----:B------:R-:W-:-:S04]  /*3b00*/  IMAD.WIDE.U32 R18, R49, UR6, R18 ;  /* 0x0000000631127c25 */ /* 0x000fc8000f8e0012 */
[----:B------:R-:W-:Y:S01]  /*3b10*/  IMAD R25, R49, UR7, R24 ;  /* 0x0000000731197c24 */ /* 0x000fe2000f8e0218 */
[----:B0-----:R-:W-:-:S04]  /*3b20*/  LEA R24, P0, R18, UR12, 0x1 ;  /* 0x0000000c12187c11 */ /* 0x001fc8000f8008ff */
[----:B------:R-:W-:Y:S02]  /*3b30*/  IADD3 R25, PT, PT, R19, R25, RZ ;  /* 0x0000001913197210 */ /* 0x000fe40007ffe0ff */
[----:B------:R-:W-:Y:S02]  /*3b40*/  F2FP.BF16.F32.PACK_AB R19, R10, R27 ;  /* 0x0000001b0a13723e */ /* 0x000fe400000010ff */
[----:B------:R-:W-:-:S05]  /*3b50*/  LEA.HI.X R25, R18, UR13, R25, 0x1, P0 ;  /* 0x0000000d12197c11 */ /* 0x000fca00080f0c19 */
[----:B------:R1:W-:Y:S02]  /*3b60*/  STG.E desc[UR8][R24.64], R19 ;  /* 0x0000001318007986 */ /* 0x0003e4000c101908 */
.L_x_28:
[----:B------:R-:W-:Y:S05]  /*3b70*/  BSYNC.RECONVERGENT B0 ;  /* 0x0000000000007941 */ /* 0x000fea0003800200 */
.L_x_27:
[----:B------:R-:W-:Y:S02]  /*3b80*/  SHF.L.U32 R16, R16, 0x10, RZ ;  /* 0x0000001010107819 */ /* 0x000fe400000006ff */
[----:B------:R-:W-:Y:S01]  /*3b90*/  SHF.L.U32 R56, R56, 0x10, RZ ;  /* 0x0000001038387819 */ /* 0x000fe200000006ff */
[----:B------:R-:W-:Y:S06]  /*3ba0*/  BRA.U !UP0, `(.L_x_29) ;  /* 0x0000000108487547 */ /* 0x000fec000b800000 */
[----:B------:R-:W-:Y:S01]  /*3bb0*/  FFMA.FTZ R15, R22, R15, R20 ;  /* 0x0000000f160f7223 */ /* 0x000fe20000010014 */
[----:B------:R-:W-:-:S03]  /*3bc0*/  FFMA.FTZ R8, R23, R8, R21 ;  /* 0x0000000817087223 */ /* 0x000fc60000010015 */
[----:B------:R-:W-:Y:S01]  /*3bd0*/  FMUL.FTZ R10, R15, -1.4426950216293334961 ;  /* 0xbfb8aa3b0f0a7820 */ /* 0x000fe20000410000 */
[----:B------:R-:W-:-:S05]  /*3be0*/  FMUL.FTZ R18, R8, -1.4426950216293334961 ;  /* 0xbfb8aa3b08127820 */ /* 0x000fca0000410000 */
[----:B------:R-:W2:Y:S08]  /*3bf0*/  MUFU.EX2 R10, R10 ;  /* 0x0000000a000a7308 */ /* 0x000eb00000000800 */
[----:B------:R-:W3:Y:S01]  /*3c00*/  MUFU.EX2 R18, R18 ;  /* 0x0000001200127308 */ /* 0x000ee20000000800 */
[----:B--2---:R-:W-:-:S07]  /*3c10*/  FADD.FTZ R14, R10, 1 ;  /* 0x3f8000000a0e7421 */ /* 0x004fce0000010000 */
[----:B01----:R-:W0:Y:S01]  /*3c20*/  MUFU.RCP R19, R14 ;  /* 0x0000000e00137308 */ /* 0x003e220000001000 */
[----:B---3--:R-:W-:-:S07]  /*3c30*/  FADD.FTZ R20, R18, 1 ;  /* 0x3f80000012147421 */ /* 0x008fce0000010000 */
        /* <DEDUP_REMOVED lines=9> */
.L_x_29:
[----:B------:R-:W-:Y:S01]  /*3cd0*/  ISETP.GE.AND.EX P2, PT, R13, UR15, PT, P2 ;  /* 0x0000000f0d007c0c */ /* 0x000fe2000bf46320 */
[----:B------:R-:W-:Y:S01]  /*3ce0*/  FFMA.FTZ R16, R22, R16, -R17 ;  /* 0x0000001016107223 */ /* 0x000fe20000010811 */
[----:B------:R-:W-:Y:S01]  /*3cf0*/  FFMA.FTZ R12, R23, R56, -R12 ;  /* 0x00000038170c7223 */ /* 0x000fe2000001080c */
[----:B------:R-:W-:Y:S02]  /*3d00*/  BSSY.RECONVERGENT B0, `(.L_x_30) ;  /* 0x000000f000007945 */ /* 0x000fe40003800200 */
[-C--:B------:R-:W-:Y:S01]  /*3d10*/  FMUL.FTZ R16, R16, R63.reuse ;  /* 0x0000003f10107220 */ /* 0x080fe20000410000 */
[----:B------:R-:W-:-:S07]  /*3d20*/  FMUL.FTZ R17, R12, R63 ;  /* 0x0000003f0c117220 */ /* 0x000fce0000410000 */
[----:B------:R-:W-:Y:S05]  /*3d30*/  @P2 BRA `(.L_x_31) ;  /* 0x00000000002c2947 */ /* 0x000fea0003800000 */
[----:B------:R-:W2:Y:S01]  /*3d40*/  LDCU.64 UR6, c[0x0][0x3f8] ;  /* 0x00007f00ff0677ac */ /* 0x000ea20008000a00 */
[----:B------:R-:W-:Y:S02]  /*3d50*/  MOV R66, R68 ;  /* 0x0000004400427202 */ /* 0x000fe40000000f00 */
[----:B------:R-:W-:Y:S01]  /*3d60*/  F2FP.BF16.F32.PACK_AB R17, R17, R16 ;  /* 0x000000101111723e */ /* 0x000fe200000010ff */
[----:B------:R-:W3:Y:S01]  /*3d70*/  LDCU.64 UR12, c[0x0][0x380] ;  /* 0x00007000ff0c77ac */ /* 0x000ee20008000a00 */
[----:B--2---:R-:W-:Y:S02]  /*3d80*/  IMAD R15, R13, UR6, RZ ;  /* 0x000000060d0f7c24 */ /* 0x004fe4000f8e02ff */
[----:B------:R-:W-:-:S04]  /*3d90*/  IMAD.WIDE.U32 R66, R48, UR6, R66 ;  /* 0x0000000630427c25 */ /* 0x000fc8000f8e0042 */
[----:B------:R-:W-:Y:S01]  /*3da0*/  IMAD R15, R48, UR7, R15 ;  /* 0x00000007300f7c24 */ /* 0x000fe2000f8e020f */
[----:B---3--:R-:W-:-:S04]  /*3db0*/  LEA R14, P0, R66, UR12, 0x1 ;  /* 0x0000000c420e7c11 */ /* 0x008fc8000f8008ff */
[----:B------:R-:W-:-:S04]  /*3dc0*/  IADD3 R15, PT, PT, R67, R15, RZ ;  /* 0x0000000f430f7210 */ /* 0x000fc80007ffe0ff */
[----:B------:R-:W-:-:S05]  /*3dd0*/  LEA.HI.X R15, R66, UR13, R15, 0x1, P0 ;  /* 0x0000000d420f7c11 */ /* 0x000fca00080f0c0f */
[----:B------:R2:W-:Y:S02]  /*3de0*/  STG.E desc[UR8][R14.64], R17 ;  /* 0x000000110e007986 */ /* 0x0005e4000c101908 */
.L_x_31:
[----:B------:R-:W-:Y:S05]  /*3df0*/  BSYNC.RECONVERGENT B0 ;  /* 0x0000000000007941 */ /* 0x000fea0003800200 */
.L_x_30:
[----:B------:R-:W-:Y:S02]  /*3e00*/  IADD3 R40, PT, PT, R3, R40, RZ ;  /* 0x0000002803287210 */ /* 0x000fe40007ffe0ff */
[----:B------:R-:W-:Y:S02]  /*3e10*/  IADD3 R39, PT, PT, R39, 0x1, RZ ;  /* 0x0000000127277810 */ /* 0x000fe40007ffe0ff */
[----:B------:R-:W-:-:S13]  /*3e20*/  ISETP.GE.AND P0, PT, R40, UR4, PT ;  /* 0x0000000428007c0c */ /* 0x000fda000bf06270 */
[----:B------:R-:W-:Y:S05]  /*3e30*/  @!P0 BRA `(.L_x_32) ;  /* 0xffffffc400408947 */ /* 0x000fea000383ffff */
.L_x_1:
[----:B------:R-:W3:Y:S01]  /*3e40*/  LDC R6, c[0x0][0x370] ;  /* 0x0000dc00ff067b82 */ /* 0x000ee20000000800 */
[----:B------:R-:W-:Y:S01]  /*3e50*/  ISETP.NE.AND P2, PT, R2, RZ, PT ;  /* 0x000000ff0200720c */ /* 0x000fe20003f45270 */
[----:B------:R-:W-:Y:S06]  /*3e60*/  BSSY.RECONVERGENT B0, `(.L_x_33) ;  /* 0x0000011000007945 */ /* 0x000fec0003800200 */
[----:B------:R-:W4:Y:S08]  /*3e70*/  LDC R7, c[0x0][0x374] ;  /* 0x0000dd00ff077b82 */ /* 0x000f300000000800 */
[----:B------:R-:W5:Y:S01]  /*3e80*/  LDC.64 R4, c[0x0][0x3c8] ;  /* 0x0000f200ff047b82 */ /* 0x000f620000000a00 */
[----:B---3--:R-:W-:-:S02]  /*3e90*/  ISETP.NE.AND P1, PT, R6, 0x1, PT ;  /* 0x000000010600780c */ /* 0x008fc40003f25270 */
[----:B------:R-:W-:Y:S02]  /*3ea0*/  IADD3 R8, PT, PT, R6, -0x1, RZ ;  /* 0xffffffff06087810 */ /* 0x000fe40007ffe0ff */
[----:B----4-:R-:W-:-:S04]  /*3eb0*/  IADD3 R3, PT, PT, R7, -0x1, RZ ;  /* 0xffffffff07037810 */ /* 0x010fc80007ffe0ff */
[----:B------:R-:W-:Y:S02]  /*3ec0*/  ISETP.NE.AND P0, PT, R0, R3, PT ;  /* 0x000000030000720c */ /* 0x000fe40003f05270 */
[----:B------:R-:W-:Y:S02]  /*3ed0*/  SHF.L.U32 R0, R7, 0x1, RZ ;  /* 0x0000000107007819 */ /* 0x000fe400000006ff */
[----:B------:R-:W-:Y:S02]  /*3ee0*/  ISETP.NE.OR P0, PT, R8, UR10, P0 ;  /* 0x0000000a08007c0c */ /* 0x000fe40008705670 */
[----:B------:R-:W-:-:S05]  /*3ef0*/  SEL R3, R0, RZ, P1 ;  /* 0x000000ff00037207 */ /* 0x000fca0000800000 */
[----:B-----5:R-:W-:Y:S01]  /*3f00*/  IMAD.WIDE.U32 R4, R3, 0x4, R4 ;  /* 0x0000000403047825 */ /* 0x020fe200078e0004 */
[----:B------:R-:W-:Y:S06]  /*3f10*/  @P2 BRA `(.L_x_34) ;  /* 0x0000000000142947 */ /* 0x000fec0003800000 */
[----:B------:R-:W-:Y:S01]  /*3f20*/  HFMA2 R3, -RZ, RZ, 0, 5.9604644775390625e-08 ;  /* 0x00000001ff037431 */ /* 0x000fe200000001ff */
[----:B------:R-:W-:Y:S06]  /*3f30*/  MEMBAR.ALL.GPU ;  /* 0x0000000000007992 */ /* 0x000fec000000a000 */
[----:B------:R-:W-:-:S00]  /*3f40*/  ERRBAR ;  /* 0x00000000000079ab */ /* 0x000fc00000000000 */
[----:B------:R-:W-:Y:S06]  /*3f50*/  CGAERRBAR ;  /* 0x00000000000075ab */ /* 0x000fec0000000000 */
[----:B------:R3:W-:Y:S02]  /*3f60*/  REDG.E.ADD.S32.STRONG.GPU desc[UR8][R4.64], R3 ;  /* 0x000000030400798e */ /* 0x0007e4000c12e308 */
.L_x_34:
[----:B------:R-:W-:Y:S05]  /*3f70*/  BSYNC.RECONVERGENT B0 ;  /* 0x0000000000007941 */ /* 0x000fea0003800200 */
.L_x_33:
[----:B------:R-:W-:Y:S05]  /*3f80*/  @P0 EXIT ;  /* 0x000000000000094d */ /* 0x000fea0003800000 */
[----:B------:R-:W-:Y:S05]  /*3f90*/  @P2 BRA `(.L_x_35) ;  /* 0x0000000000202947 */ /* 0x000fea0003800000 */
[----:B------:R-:W-:-:S05]  /*3fa0*/  IMAD R0, R6, R7, RZ ;  /* 0x0000000706007224 */ /* 0x000fca00078e02ff */
[----:B------:R-:W-:-:S13]  /*3fb0*/  ISETP.NE.AND P0, PT, R0, -0x1, PT ;  /* 0xffffffff0000780c */ /* 0x000fda0003f05270 */
[----:B------:R-:W-:Y:S05]  /*3fc0*/  @!P0 BRA `(.L_x_35) ;  /* 0x0000000000148947 */ /* 0x000fea0003800000 */
.L_x_36:
[----:B---3--:R-:W3:Y:S04]  /*3fd0*/  LDG.E.STRONG.GPU R3, desc[UR8][R4.64] ;  /* 0x0000000804037981 */ /* 0x008ee8000c1ef900 */
[----:B---3--:R-:W-:Y:S01]  /*3fe0*/  CCTL.IVALL ;  /* 0x00000000ff00798f */ /* 0x008fe20002000000 */
[----:B------:R-:W-:Y:S05]  /*3ff0*/  YIELD ;  /* 0x0000000000007946 */ /* 0x000fea0003800000 */
[----:B------:R-:W-:-:S13]  /*4000*/  ISETP.NE.AND P0, PT, R3, R0, PT ;  /* 0x000000000300720c */ /* 0x000fda0003f05270 */
[----:B------:R-:W-:Y:S05]  /*4010*/  @P0 BRA `(.L_x_36) ;  /* 0xfffffffc00ec0947 */ /* 0x000fea000383ffff */
.L_x_35:
[----:B------:R-:W-:Y:S05]  /*4020*/  WARPSYNC.ALL ;  /* 0x0000000000007948 */ /* 0x000fea0003800000 */
[----:B---3--:R-:W3:Y:S08]  /*4030*/  LDC.64 R4, c[0x0][0x3f8] ;  /* 0x0000fe00ff047b82 */ /* 0x008ef00000000a00 */
[----:B------:R-:W-:Y:S01]  /*4040*/  BAR.SYNC.DEFER_BLOCKING 0x0 ;  /* 0x0000000000007b1d */ /* 0x000fe20000010000 */
[----:B---3--:R-:W-:-:S04]  /*4050*/  LEA.HI R3, P0, R5, R4, RZ, 0x1 ;  /* 0x0000000405037211 */ /* 0x008fc800078108ff */
[----:B------:R-:W-:-:S04]  /*4060*/  IADD3.X R0, PT, PT, RZ, R5, RZ, P0, !PT ;  /* 0x00000005ff007210 */ /* 0x000fc800007fe4ff */
[--C-:B------:R-:W-:Y:S02]  /*4070*/  SHF.R.S64 R3, R3, 0x1, R0.reuse ;  /* 0x0000000103037819 */ /* 0x100fe40000001000 */
[----:B------:R-:W-:Y:S02]  /*4080*/  SHF.R.S32.HI R0, RZ, 0x1, R0 ;  /* 0x00000001ff007819 */ /* 0x000fe40000011400 */
[----:B------:R-:W-:-:S04]  /*4090*/  ISETP.GT.U32.AND P0, PT, R3, R2, PT ;  /* 0x000000020300720c */ /* 0x000fc80003f04070 */
[----:B------:R-:W-:-:S13]  /*40a0*/  ISETP.GT.AND.EX P0, PT, R0, RZ, PT, P0 ;  /* 0x000000ff0000720c */ /* 0x000fda0003f04300 */
[----:B------:R-:W-:Y:S05]  /*40b0*/  @!P0 EXIT ;  /* 0x000000000000894d */ /* 0x000fea0003800000 */
[----:B------:R-:W-:Y:S01]  /*40c0*/  IADD3 R6, P1, PT, R2, 0x280, RZ ;  /* 0x0000028002067810 */ /* 0x000fe20007f3e0ff */
[----:B------:R-:W-:Y:S01]  /*40d0*/  BSSY.RECONVERGENT B0, `(.L_x_37) ;  /* 0x000005b000007945 */ /* 0x000fe20003800200 */
[----:B------:R-:W-:Y:S02]  /*40e0*/  MOV R7, RZ ;  /* 0x000000ff00077202 */ /* 0x000fe40000000f00 */
[----:B------:R-:W-:Y:S02]  /*40f0*/  ISETP.GT.U32.AND P0, PT, R3, R6, PT ;  /* 0x000000060300720c */ /* 0x000fe40003f04070 */
[----:B------:R-:W-:-:S04]  /*4100*/  IADD3.X R9, PT, PT, RZ, R7, RZ, P1, !PT ;  /* 0x00000007ff097210 */ /* 0x000fc80000ffe4ff */
[----:B------:R-:W-:-:S04]  /*4110*/  ISETP.GT.AND.EX P0, PT, R0, R9, PT, P0 ;  /* 0x000000090000720c */ /* 0x000fc80003f04300 */
[----:B------:R-:W-:Y:S02]  /*4120*/  SEL R13, R3, R6, P0 ;  /* 0x00000006030d7207 */ /* 0x000fe40000000000 */
[----:B------:R-:W-:Y:S02]  /*4130*/  SEL R6, R0, R9, P0 ;  /* 0x0000000900067207 */ /* 0x000fe40000000000 */
[----:B------:R-:W-:-:S04]  /*4140*/  IADD3 R13, P0, PT, R13, -0x280, RZ ;  /* 0xfffffd800d0d7810 */ /* 0x000fc80007f1e0ff */
[----:B------:R-:W-:Y:S02]  /*4150*/  IADD3.X R6, PT, PT, R6, -0x1, RZ, P0, !PT ;  /* 0xffffffff06067810 */ /* 0x000fe400007fe4ff */
[----:B------:R-:W-:-:S04]  /*4160*/  ISETP.NE.U32.AND P0, PT, R13, R2, PT ;  /* 0x000000020d00720c */ /* 0x000fc80003f05070 */
[----:B------:R-:W-:-:S04]  /*4170*/  ISETP.NE.AND.EX P0, PT, R6, R7, PT, P0 ;  /* 0x000000070600720c */ /* 0x000fc80003f05300 */
[----:B--2---:R-:W-:-:S04]  /*4180*/  SEL R17, RZ, 0x1, !P0 ;  /* 0x00000001ff117807 */ /* 0x004fc80004000000 */
[----:B------:R-:W-:-:S04]  /*4190*/  IADD3 R13, P0, P1, R13, -R17, -R2 ;  /* 0x800000110d0d7210 */ /* 0x000fc8000791e802 */
[----:B------:R-:W-:-:S05]  /*41a0*/  IADD3.X R15, PT, PT, R6, -0x1, ~R7, P0, P1 ;  /* 0xffffffff060f7810 */ /* 0x000fca00007e2c07 */
[----:B------:R-:W-:-:S04]  /*41b0*/  IMAD.WIDE.U32 R8, R15, -0x33333333, RZ ;  /* 0xcccccccd0f087825 */ /* 0x000fc800078e00ff */
[----:B------:R-:W-:-:S04]  /*41c0*/  IMAD.WIDE.U32 R10, P0, R13, -0x33333334, R8 ;  /* 0xcccccccc0d0a7825 */ /* 0x000fc80007800008 */
[----:B------:R-:W-:Y:S01]  /*41d0*/  IMAD.WIDE.U32 R8, R13, -0x33333333, RZ ;  /* 0xcccccccd0d087825 */ /* 0x000fe200078e00ff */
[----:B------:R-:W-:Y:S02]  /*41e0*/  IADD3.X R13, PT, PT, RZ, RZ, RZ, P0, !PT ;  /* 0x000000ffff0d7210 */ /* 0x000fe400007fe4ff */
[----:B------:R-:W-:Y:S02]  /*41f0*/  MOV R12, R11 ;  /* 0x0000000b000c7202 */ /* 0x000fe40000000f00 */
[----:B------:R-:W-:Y:S01]  /*4200*/  IADD3 RZ, P0, PT, R9, R10, RZ ;  /* 0x0000000a09ff7210 */ /* 0x000fe20007f1e0ff */
[----:B------:R-:W-:-:S04]  /*4210*/  IMAD.WIDE.U32 R10, R4, 0x3, RZ ;  /* 0x00000003040a7825 */ /* 0x000fc800078e00ff */
[----:B------:R-:W-:Y:S01]  /*4220*/  IMAD.WIDE.U32.X R8, R15, -0x33333334, R12, P0 ;  /* 0xcccccccc0f087825 */ /* 0x000fe200000e040c */
[----:B------:R-:W-:-:S04]  /*4230*/  LEA R13, R5, R5, 0x1 ;  /* 0x00000005050d7211 */ /* 0x000fc800078e08ff */
[----:B------:R-:W-:Y:S02]  /*4240*/  SHF.R.U64 R6, R8, 0x9, R9 ;  /* 0x0000000908067819 */ /* 0x000fe40000001209 */
[----:B------:R-:W-:Y:S02]  /*4250*/  IADD3 R13, PT, PT, R11, R13, RZ ;  /* 0x0000000d0b0d7210 */ /* 0x000fe40007ffe0ff */
[----:B------:R-:W-:Y:S02]  /*4260*/  IADD3 R6, P0, PT, R6, R17, RZ ;  /* 0x0000001106067210 */ /* 0x000fe40007f1e0ff */
[----:B------:R-:W-:Y:S02]  /*4270*/  LEA.HI R30, P2, R13, R10, RZ, 0x1 ;  /* 0x0000000a0d1e7211 */ /* 0x000fe400078508ff */
[----:B------:R-:W-:Y:S02]  /*4280*/  LOP3.LUT R12, R6, 0x3, RZ, 0xc0, !PT ;  /* 0x00000003060c7812 */ /* 0x000fe400078ec0ff */
[----:B------:R-:W-:-:S02]  /*4290*/  LEA.HI.X R8, R9, RZ, RZ, 0x17, P0 ;  /* 0x000000ff09087211 */ /* 0x000fc400000fbcff */
[----:B------:R-:W-:Y:S02]  /*42a0*/  ISETP.NE.U32.AND P1, PT, R12, 0x3, PT ;  /* 0x000000030c00780c */ /* 0x000fe40003f25070 */
[----:B------:R-:W-:Y:S02]  /*42b0*/  ISETP.GE.U32.AND P0, PT, R6, 0x3, PT ;  /* 0x000000030600780c */ /* 0x000fe40003f06070 */
[----:B------:R-:W-:Y:S02]  /*42c0*/  ISETP.NE.AND.EX P1, PT, RZ, RZ, PT, P1 ;  /* 0x000000ffff00720c */ /* 0x000fe40003f25310 */
[----:B------:R-:W-:Y:S02]  /*42d0*/  IADD3.X R13, PT, PT, RZ, R13, RZ, P2, !PT ;  /* 0x0000000dff0d7210 */ /* 0x000fe400017fe4ff */
[----:B------:R-:W-:Y:S02]  /*42e0*/  ISETP.GE.U32.AND.EX P0, PT, R8, RZ, PT, P0 ;  /* 0x000000ff0800720c */ /* 0x000fe40003f06100 */
[----:B------:R-:W-:-:S02]  /*42f0*/  SHF.R.S64 R30, R30, 0x1, R13 ;  /* 0x000000011e1e7819 */ /* 0x000fc4000000100d */
[----:B------:R-:W-:-:S05]  /*4300*/  SHF.R.S32.HI R35, RZ, 0x1, R13 ;  /* 0x00000001ff237819 */ /* 0x000fca000001140d */
[----:B------:R-:W-:Y:S05]  /*4310*/  @!P1 BRA `(.L_x_38) ;  /* 0x0000000000d89947 */ /* 0x000fea0003800000 */
[----:B------:R-:W2:Y:S01]  /*4320*/  LDCU.64 UR4, c[0x0][0x3d8] ;  /* 0x00007b00ff0477ac */ /* 0x000ea20008000a00 */
[----:B------:R-:W-:Y:S02]  /*4330*/  IADD3 R11, PT, PT, R6, 0x1, RZ ;  /* 0x00000001060b7810 */ /* 0x000fe40007ffe0ff */
[----:B------:R-:W-:Y:S01]  /*4340*/  MOV R6, R2 ;  /* 0x0000000200067202 */ /* 0x000fe20000000f00 */
[----:B------:R-:W3:Y:S01]  /*4350*/  LDCU.64 UR6, c[0x0][0x390] ;  /* 0x00007200ff0677ac */ /* 0x000ee20008000a00 */
[----:B------:R-:W-:Y:S02]  /*4360*/  LOP3.LUT R11, R11, 0x3, RZ, 0xc0, !PT ;  /* 0x000000030b0b7812 */ /* 0x000fe400078ec0ff */
[C---:B------:R-:W-:Y:S01]  /*4370*/  SHF.L.U32 R23, R2.reuse, 0x3, RZ ;  /* 0x0000000302177819 */ /* 0x040fe200000006ff */
[----:B------:R-:W4:Y:S01]  /*4380*/  LDCU.64 UR10, c[0x0][0x388] ;  /* 0x00007100ff0a77ac */ /* 0x000f220008000a00 */
[--C-:B01----:R-:W-:Y:S01]  /*4390*/  SHF.L.U64.HI R24, R2, 0x3, R7.reuse ;  /* 0x0000000302187819 */ /* 0x103fe20000010207 */
[----:B------:R-:W-:Y:S01]  /*43a0*/  IMAD.WIDE.U32 R8, R11, 0x280, R6 ;  /* 0x000002800b087825 */ /* 0x000fe200078e0006 */
[----:B------:R-:W-:-:S02]  /*43b0*/  SHF.L.U32 R31, R5, 0x2, RZ ;  /* 0x00000002051f7819 */ /* 0x000fc400000006ff */
[----:B------:R-:W-:Y:S02]  /*43c0*/  SHF.L.U64.HI R33, R3, 0x2, R0 ;  /* 0x0000000203217819 */ /* 0x000fe40000010200 */
[----:B------:R-:W-:Y:S02]  /*43d0*/  SHF.L.U64.HI R29, R30, 0x2, R35 ;  /* 0x000000021e1d7819 */ /* 0x000fe40000010223 */
[C---:B--2---:R-:W-:Y:S01]  /*43e0*/  LEA R27, P1, R2.reuse, UR4, 0x2 ;  /* 0x00000004021b7c11 */ /* 0x044fe2000f8210ff */
[----:B------:R-:W-:Y:S01]  /*43f0*/  UMOV UR4, URZ ;  /* 0x000000ff00047c82 */ /* 0x000fe20008000000 */
[----:B---3--:R-:W-:Y:S02]  /*4400*/  IADD3 R25, P2, PT, R23, UR6, RZ ;  /* 0x0000000617197c10 */ /* 0x008fe4000ff5e0ff */
[----:B------:R-:W-:Y:S02]  /*4410*/  LEA.HI.X R28, R2, UR5, R7, 0x2, P1 ;  /* 0x00000005021c7c11 */ /* 0x000fe400088f1407 */
[----:B------:R-:W-:-:S02]  /*4420*/  IADD3 R7, PT, PT, R9, UR4, RZ ;  /* 0x0000000409077c10 */ /* 0x000fc4000fffe0ff */
[----:B------:R-:W-:Y:S01]  /*4430*/  MOV R2, R8 ;  /* 0x0000000800027202 */ /* 0x000fe20000000f00 */
[----:B------:R-:W-:Y:S01]  /*4440*/  IMAD.WIDE.U32 R8, R4, 0x4, RZ ;  /* 0x0000000404087825 */ /* 0x000fe200078e00ff */
[C---:B------:R-:W-:Y:S02]  /*4450*/  IADD3.X R26, PT, PT, R24.reuse, UR7, RZ, P2, !PT ;  /* 0x00000007181a7c10 */ /* 0x040fe400097fe4ff */
[----:B----4-:R-:W-:Y:S02]  /*4460*/  IADD3 R23, P1, PT, R23, UR10, RZ ;  /* 0x0000000a17177c10 */ /* 0x010fe4000ff3e0ff */
[----:B------:R-:W-:Y:S02]  /*4470*/  IADD3 R6, P2, PT, RZ, -R11, RZ ;  /* 0x8000000bff067210 */ /* 0x000fe40007f5e0ff */
[----:B------:R-:W-:Y:S02]  /*4480*/  IADD3.X R24, PT, PT, R24, UR11, RZ, P1, !PT ;  /* 0x0000000b18187c10 */ /* 0x000fe40008ffe4ff */
[----:B------:R-:W-:-:S02]  /*4490*/  IADD3 R31, PT, PT, R9, R31, RZ ;  /* 0x0000001f091f7210 */ /* 0x000fc40007ffe0ff */
[----:B------:R-:W-:-:S07]  /*44a0*/  IADD3.X R22, PT, PT, RZ, -0x1, RZ, P2, !PT ;  /* 0xffffffffff167810 */ /* 0x000fce00017fe4ff */
.L_x_39:
[-C--:B--2---:R-:W-:Y:S02]  /*44b0*/  LEA R12, P1, R3, R27.reuse, 0x2 ;  /* 0x0000001b030c7211 */ /* 0x084fe400078210ff */
[----:B------:R-:W-:Y:S02]  /*44c0*/  IADD3 R14, P2, PT, R27, R8, RZ ;  /* 0x000000081b0e7210 */ /* 0x000fe40007f5e0ff */
[----:B------:R-:W-:Y:S02]  /*44d0*/  LEA R16, P3, R30, R27, 0x2 ;  /* 0x0000001b1e107211 */ /* 0x000fe400078610ff */
[C---:B------:R-:W-:Y:S02]  /*44e0*/  IADD3.X R13, PT, PT, R28.reuse, R33, RZ, P1, !PT ;  /* 0x000000211c0d7210 */ /* 0x040fe40000ffe4ff */
[----:B------:R-:W-:Y:S02]  /*44f0*/  MOV R10, R27 ;  /* 0x0000001b000a7202 */ /* 0x000fe40000000f00 */
[----:B------:R-:W-:Y:S01]  /*4500*/  MOV R11, R28 ;  /* 0x0000001c000b7202 */ /* 0x000fe20000000f00 */
[----:B------:R0:W2:Y:S01]  /*4510*/  LDG.E R19, desc[UR8][R12.64] ;  /* 0x000000080c137981 */ /* 0x0000a2000c1e1900 */
[----:B------:R-:W-:-:S02]  /*4520*/  IADD3.X R15, PT, PT, R28, R31, RZ, P2, !PT ;  /* 0x0000001f1c0f7210 */ /* 0x000fc400017fe4ff */
[----:B------:R-:W-:Y:S01]  /*4530*/  IADD3.X R17, PT, PT, R28, R29, RZ, P3, !PT ;  /* 0x0000001d1c117210 */ /* 0x000fe20001ffe4ff */
[----:B------:R1:W2:Y:S04]  /*4540*/  LDG.E R18, desc[UR8][R10.64] ;  /* 0x000000080a127981 */ /* 0x0002a8000c1e1900 */
[----:B------:R-:W3:Y:S04]  /*4550*/  LDG.E R20, desc[UR8][R14.64] ;  /* 0x000000080e147981 */ /* 0x000ee8000c1e1900 */
[----:B------:R-:W3:Y:S01]  /*4560*/  LDG.E R21, desc[UR8][R16.64] ;  /* 0x0000000810157981 */ /* 0x000ee2000c1e1900 */
[----:B0-----:R-:W-:-:S02]  /*4570*/  MOV R12, R25 ;  /* 0x00000019000c7202 */ /* 0x001fc40000000f00 */
[----:B-1----:R-:W-:Y:S02]  /*4580*/  MOV R10, R23 ;  /* 0x00000017000a7202 */ /* 0x002fe40000000f00 */
[----:B------:R-:W-:Y:S02]  /*4590*/  MOV R11, R24 ;  /* 0x00000018000b7202 */ /* 0x000fe40000000f00 */
[----:B------:R-:W-:Y:S02]  /*45a0*/  MOV R13, R26 ;  /* 0x0000001a000d7202 */ /* 0x000fe40000000f00 */
[----:B------:R-:W-:-:S04]  /*45b0*/  IADD3 R6, P1, PT, R6, 0x1, RZ ;  /* 0x0000000106067810 */ /* 0x000fc80007f3e0ff */
[----:B------:R-:W-:Y:S02]  /*45c0*/  IADD3.X R22, PT, PT, RZ, R22, RZ, P1, !PT ;  /* 0x00000016ff167210 */ /* 0x000fe40000ffe4ff */
[----:B------:R-:W-:-:S04]  /*45d0*/  ISETP.NE.U32.AND P1, PT, R6, RZ, PT ;  /* 0x000000ff0600720c */ /* 0x000fc80003f25070 */
[----:B------:R-:W-:Y:S02]  /*45e0*/  ISETP.NE.AND.EX P1, PT, R22, RZ, PT, P1 ;  /* 0x000000ff1600720c */ /* 0x000fe40003f25310 */
[----:B------:R-:W-:Y:S02]  /*45f0*/  IADD3 R27, P2, PT, R27, 0xa00, RZ ;  /* 0x00000a001b1b7810 */ /* 0x000fe40007f5e0ff */
[----:B------:R-:W-:Y:S02]  /*4600*/  IADD3 R25, P3, PT, R25, 0x1400, RZ ;  /* 0x0000140019197810 */ /* 0x000fe40007f7e0ff */
[----:B------:R-:W-:Y:S02]  /*4610*/  IADD3 R23, P4, PT, R23, 0x1400, RZ ;  /* 0x0000140017177810 */ /* 0x000fe40007f9e0ff */
[----:B------:R-:W-:Y:S02]  /*4620*/  IADD3.X R28, PT, PT, RZ, R28, RZ, P2, !PT ;  /* 0x0000001cff1c7210 */ /* 0x000fe400017fe4ff */
[----:B------:R-:W-:-:S02]  /*4630*/  IADD3.X R26, PT, PT, RZ, R26, RZ, P3, !PT ;  /* 0x0000001aff1a7210 */ /* 0x000fc40001ffe4ff */
[----:B------:R-:W-:Y:S01]  /*4640*/  IADD3.X R24, PT, PT, RZ, R24, RZ, P4, !PT ;  /* 0x00000018ff187210 */ /* 0x000fe200027fe4ff */
[----:B--2---:R2:W-:Y:S04]  /*4650*/  STG.E.64 desc[UR8][R10.64], R18 ;  /* 0x000000120a007986 */ /* 0x0045e8000c101b08 */
[----:B---3--:R2:W-:Y:S01]  /*4660*/  STG.E.64 desc[UR8][R12.64], R20 ;  /* 0x000000140c007986 */ /* 0x0085e2000c101b08 */
[----:B------:R-:W-:Y:S05]  /*4670*/  @P1 BRA `(.L_x_39) ;  /* 0xfffffffc008c1947 */ /* 0x000fea000383ffff */
.L_x_38:
[----:B------:R-:W-:Y:S05]  /*4680*/  BSYNC.RECONVERGENT B0 ;  /* 0x0000000000007941 */ /* 0x000fea0003800200 */
.L_x_37:
[----:B------:R-:W-:Y:S05]  /*4690*/  @!P0 EXIT ;  /* 0x000000000000894d */ /* 0x000fea0003800000 */
[----:B------:R-:W-:Y:S01]  /*46a0*/  SHF.L.U64.HI R39, R30, 0x2, R35 ;  /* 0x000000021e277819 */ /* 0x000fe20000010223 */
[----:B------:R-:W3:Y:S01]  /*46b0*/  LDCU.64 UR4, c[0x0][0x3d8] ;  /* 0x00007b00ff0477ac */ /* 0x000ee20008000a00 */
[C---:B------:R-:W-:Y:S02]  /*46c0*/  SHF.L.U64.HI R33, R4.reuse, 0x2, R5 ;  /* 0x0000000204217819 */ /* 0x040fe40000010205 */
[----:B------:R-:W-:Y:S01]  /*46d0*/  SHF.L.U32 R31, R4, 0x2, RZ ;  /* 0x00000002041f7819 */ /* 0x000fe200000006ff */
[----:B------:R-:W4:Y:S01]  /*46e0*/  LDCU.64 UR6, c[0x0][0x388] ;  /* 0x00007100ff0677ac */ /* 0x000f220008000a00 */
[----:B------:R-:W-:Y:S02]  /*46f0*/  SHF.L.U32 R41, R30, 0x2, RZ ;  /* 0x000000021e297819 */ /* 0x000fe400000006ff */
[C---:B------:R-:W-:Y:S01]  /*4700*/  SHF.L.U64.HI R35, R3.reuse, 0x2, R0 ;  /* 0x0000000203237819 */ /* 0x040fe20000010200 */
[----:B------:R-:W0:Y:S01]  /*4710*/  LDCU.64 UR10, c[0x0][0x390] ;  /* 0x00007200ff0a77ac */ /* 0x000e220008000a00 */
[----:B------:R-:W-:-:S07]  /*4720*/  SHF.L.U32 R37, R3, 0x2, RZ ;  /* 0x0000000203257819 */ /* 0x000fce00000006ff */
.L_x_40:
[C---:B--2---:R-:W-:Y:S02]  /*4730*/  SHF.L.U32 R18, R2.reuse, 0x2, RZ ;  /* 0x0000000202127819 */ /* 0x044fe400000006ff */
[----:B------:R-:W-:Y:S02]  /*4740*/  SHF.L.U64.HI R6, R2, 0x2, R7 ;  /* 0x0000000202067819 */ /* 0x000fe40000010207 */
[----:B---3--:R-:W-:-:S04]  /*4750*/  IADD3 R4, P0, PT, R18, UR4, RZ ;  /* 0x0000000412047c10 */ /* 0x008fc8000ff1e0ff */
[----:B------:R-:W-:Y:S02]  /*4760*/  IADD3.X R5, PT, PT, R6, UR5, RZ, P0, !PT ;  /* 0x0000000506057c10 */ /* 0x000fe400087fe4ff */
[C---:B------:R-:W-:Y:S02]  /*4770*/  IADD3 R8, P0, PT, R4.reuse, R37, RZ ;  /* 0x0000002504087210 */ /* 0x040fe40007f1e0ff */
[C---:B-1----:R-:W-:Y:S01]  /*4780*/  IADD3 R12, P1, PT, R4.reuse, R41, RZ ;  /* 0x00000029040c7210 */ /* 0x042fe20007f3e0ff */
[----:B------:R2:W3:Y:S01]  /*4790*/  LDG.E R20, desc[UR8][R4.64] ;  /* 0x0000000804147981 */ /* 0x0004e2000c1e1900 */
[C---:B------:R-:W-:Y:S02]  /*47a0*/  IADD3.X R9, PT, PT, R5.reuse, R35, RZ, P0, !PT ;  /* 0x0000002305097210 */ /* 0x040fe400007fe4ff */
[----:B------:R-:W-:Y:S02]  /*47b0*/  IADD3 R10, P0, PT, R4, R31, RZ ;  /* 0x0000001f040a7210 */ /* 0x000fe40007f1e0ff */
[C---:B------:R-:W-:Y:S01]  /*47c0*/  IADD3.X R13, PT, PT, R5.reuse, R39, RZ, P1, !PT ;  /* 0x00000027050d7210 */ /* 0x040fe20000ffe4ff */
[----:B------:R5:W3:Y:S01]  /*47d0*/  LDG.E R21, desc[UR8][R8.64] ;  /* 0x0000000808157981 */ /* 0x000ae2000c1e1900 */
[----:B------:R-:W-:-:S03]  /*47e0*/  IADD3.X R11, PT, PT, R5, R33, RZ, P0, !PT ;  /* 0x00000021050b7210 */ /* 0x000fc600007fe4ff */
[----:B------:R-:W3:Y:S04]  /*47f0*/  LDG.E R23, desc[UR8][R12.64] ;  /* 0x000000080c177981 */ /* 0x000ee8000c1e1900 */
[----:B------:R-:W3:Y:S01]  /*4800*/  LDG.E R22, desc[UR8][R10.64] ;  /* 0x000000080a167981 */ /* 0x000ee2000c1e1900 */
[C---:B------:R-:W-:Y:S02]  /*4810*/  SHF.L.U32 R28, R2.reuse, 0x3, RZ ;  /* 0x00000003021c7819 */ /* 0x040fe400000006ff */
[----:B------:R-:W-:Y:S02]  /*4820*/  SHF.L.U64.HI R29, R2, 0x3, R7 ;  /* 0x00000003021d7819 */ /* 0x000fe40000010207 */
[----:B------:R-:W-:Y:S02]  /*4830*/  LOP3.LUT R16, R28, 0xfffffff8, RZ, 0xc0, !PT ;  /* 0xfffffff81c107812 */ /* 0x000fe400078ec0ff */
[----:B------:R-:W-:-:S02]  /*4840*/  LOP3.LUT R18, R18, 0xfffffffc, RZ, 0xc0, !PT ;  /* 0xfffffffc12127812 */ /* 0x000fc400078ec0ff */
[----:B--2---:R-:W-:Y:S02]  /*4850*/  LOP3.LUT R5, R29, 0x3, RZ, 0xc0, !PT ;  /* 0x000000031d057812 */ /* 0x004fe400078ec0ff */
[----:B----4-:R-:W-:Y:S02]  /*4860*/  IADD3 R14, P0, PT, R16, UR6, RZ ;  /* 0x00000006100e7c10 */ /* 0x010fe4000ff1e0ff */
[----:B------:R-:W-:Y:S02]  /*4870*/  LOP3.LUT R4, R6, 0x3, RZ, 0xc0, !PT ;  /* 0x0000000306047812 */ /* 0x000fe400078ec0ff */
[----:B------:R-:W-:Y:S02]  /*4880*/  IADD3 R18, P2, PT, R18, UR4, RZ ;  /* 0x0000000412127c10 */ /* 0x000fe4000ff5e0ff */
[----:B0-----:R-:W-:Y:S02]  /*4890*/  IADD3 R16, P1, PT, R16, UR10, RZ ;  /* 0x0000000a10107c10 */ /* 0x001fe4000ff3e0ff */
[----:B------:R-:W-:-:S02]  /*48a0*/  IADD3.X R15, PT, PT, R5, UR7, RZ, P0, !PT ;  /* 0x00000007050f7c10 */ /* 0x000fc400087fe4ff */
[----:B-1----:R-:W-:Y:S02]  /*48b0*/  IADD3.X R19, PT, PT, R4, UR5, RZ, P2, !PT ;  /* 0x0000000504137c10 */ /* 0x002fe400097fe4ff */
[----:B------:R-:W-:Y:S02]  /*48c0*/  IADD3.X R17, PT, PT, R5, UR11, RZ, P1, !PT ;  /* 0x0000000b05117c10 */ /* 0x000fe40008ffe4ff */
[C---:B------:R-:W-:Y:S02]  /*48d0*/  IADD3 R4, P0, PT, R18.reuse, R37, RZ ;  /* 0x0000002512047210 */ /* 0x040fe40007f1e0ff */
[C---:B------:R-:W-:Y:S02]  /*48e0*/  IADD3 R6, P1, PT, R18.reuse, R31, RZ ;  /* 0x0000001f12067210 */ /* 0x040fe40007f3e0ff */
[----:B-----5:R-:W-:Y:S02]  /*48f0*/  IADD3 R8, P2, PT, R18, R41, RZ ;  /* 0x0000002912087210 */ /* 0x020fe40007f5e0ff */
[----:B------:R-:W-:-:S02]  /*4900*/  IADD3.X R5, PT, PT, R19, R35, RZ, P0, !PT ;  /* 0x0000002313057210 */ /* 0x000fc400007fe4ff */
[C---:B------:R-:W-:Y:S02]  /*4910*/  IADD3.X R7, PT, PT, R19.reuse, R33, RZ, P1, !PT ;  /* 0x0000002113077210 */ /* 0x040fe40000ffe4ff */
[----:B------:R-:W-:Y:S01]  /*4920*/  IADD3.X R9, PT, PT, R19, R39, RZ, P2, !PT ;  /* 0x0000002713097210 */ /* 0x000fe200017fe4ff */
[----:B---3--:R-:W-:Y:S04]  /*4930*/  STG.E.64 desc[UR8][R14.64], R20 ;  /* 0x000000140e007986 */ /* 0x008fe8000c101b08 */
[----:B------:R0:W-:Y:S04]  /*4940*/  STG.E.64 desc[UR8][R16.64], R22 ;  /* 0x0000001610007986 */ /* 0x0001e8000c101b08 */
[----:B------:R-:W2:Y:S04]  /*4950*/  LDG.E R24, desc[UR8][R18.64+0xa00] ;  /* 0x000a000812187981 */ /* 0x000ea8000c1e1900 */
[----:B------:R-:W2:Y:S04]  /*4960*/  LDG.E R25, desc[UR8][R4.64+0xa00] ;  /* 0x000a000804197981 */ /* 0x000ea8000c1e1900 */
[----:B------:R-:W3:Y:S04]  /*4970*/  LDG.E R26, desc[UR8][R6.64+0xa00] ;  /* 0x000a0008061a7981 */ /* 0x000ee8000c1e1900 */
[----:B------:R-:W3:Y:S01]  /*4980*/  LDG.E R27, desc[UR8][R8.64+0xa00] ;  /* 0x000a0008081b7981 */ /* 0x000ee2000c1e1900 */
[----:B------:R-:W-:-:S04]  /*4990*/  IADD3 R12, P0, PT, R28, 0x1400, RZ ;  /* 0x000014001c0c7810 */ /* 0x000fc80007f1e0ff */
[----:B------:R-:W-:Y:S02]  /*49a0*/  IADD3.X R13, PT, PT, RZ, R29, RZ, P0, !PT ;  /* 0x0000001dff0d7210 */ /* 0x000fe400007fe4ff */
[----:B------:R-:W-:Y:S02]  /*49b0*/  LOP3.LUT R12, R12, 0xfffffff8, RZ, 0xc0, !PT ;  /* 0xfffffff80c0c7812 */ /* 0x000fe400078ec0ff */
[----:B------:R-:W-:Y:S02]  /*49c0*/  LOP3.LUT R13, R13, 0x3, RZ, 0xc0, !PT ;  /* 0x000000030d0d7812 */ /* 0x000fe400078ec0ff */
[C---:B------:R-:W-:Y:S02]  /*49d0*/  IADD3 R10, P0, PT, R12.reuse, UR6, RZ ;  /* 0x000000060c0a7c10 */ /* 0x040fe4000ff1e0ff */
[----:B------:R-:W-:Y:S02]  /*49e0*/  IADD3 R12, P1, PT, R12, UR10, RZ ;  /* 0x0000000a0c0c7c10 */ /* 0x000fe4000ff3e0ff */
[----:B------:R-:W-:-:S02]  /*49f0*/  IADD3.X R11, PT, PT, R13, UR7, RZ, P0, !PT ;  /* 0x000000070d0b7c10 */ /* 0x000fc400087fe4ff */
[----:B------:R-:W-:-:S03]  /*4a00*/  IADD3.X R13, PT, PT, R13, UR11, RZ, P1, !PT ;  /* 0x0000000b0d0d7c10 */ /* 0x000fc60008ffe4ff */
[----:B--2---:R1:W-:Y:S04]  /*4a10*/  STG.E.64 desc[UR8][R10.64], R24 ;  /* 0x000000180a007986 */ /* 0x0043e8000c101b08 */
[----:B---3--:R2:W-:Y:S04]  /*4a20*/  STG.E.64 desc[UR8][R12.64], R26 ;  /* 0x0000001a0c007986 */ /* 0x0085e8000c101b08 */
[----:B0-----:R-:W3:Y:S04]  /*4a30*/  LDG.E R16, desc[UR8][R18.64+0x1400] ;  /* 0x0014000812107981 */ /* 0x001ee8000c1e1900 */
[----:B------:R-:W3:Y:S04]  /*4a40*/  LDG.E R17, desc[UR8][R4.64+0x1400] ;  /* 0x0014000804117981 */ /* 0x000ee8000c1e1900 */
[----:B------:R-:W4:Y:S04]  /*4a50*/  LDG.E R20, desc[UR8][R6.64+0x1400] ;  /* 0x0014000806147981 */ /* 0x000f28000c1e1900 */
[----:B------:R-:W4:Y:S01]  /*4a60*/  LDG.E R21, desc[UR8][R8.64+0x1400] ;  /* 0x0014000808157981 */ /* 0x000f22000c1e1900 */
[----:B------:R-:W-:-:S04]  /*4a70*/  IADD3 R15, P0, PT, R28, 0x2800, RZ ;  /* 0x000028001c0f7810 */ /* 0x000fc80007f1e0ff */
[----:B------:R-:W-:Y:S02]  /*4a80*/  IADD3.X R22, PT, PT, RZ, R29, RZ, P0, !PT ;  /* 0x0000001dff167210 */ /* 0x000fe400007fe4ff */
[----:B------:R-:W-:Y:S02]  /*4a90*/  LOP3.LUT R15, R15, 0xfffffff8, RZ, 0xc0, !PT ;  /* 0xfffffff80f0f7812 */ /* 0x000fe400078ec0ff */
[----:B------:R-:W-:Y:S02]  /*4aa0*/  LOP3.LUT R22, R22, 0x3, RZ, 0xc0, !PT ;  /* 0x0000000316167812 */ /* 0x000fe400078ec0ff */
[C---:B------:R-:W-:Y:S02]  /*4ab0*/  IADD3 R14, P0, PT, R15.reuse, UR6, RZ ;  /* 0x000000060f0e7c10 */ /* 0x040fe4000ff1e0ff */
[----:B-1----:R-:W-:Y:S02]  /*4ac0*/  IADD3 R10, P1, PT, R15, UR10, RZ ;  /* 0x0000000a0f0a7c10 */ /* 0x002fe4000ff3e0ff */
[----:B------:R-:W-:-:S02]  /*4ad0*/  IADD3.X R15, PT, PT, R22, UR7, RZ, P0, !PT ;  /* 0x00000007160f7c10 */ /* 0x000fc400087fe4ff */
[----:B------:R-:W-:-:S03]  /*4ae0*/  IADD3.X R11, PT, PT, R22, UR11, RZ, P1, !PT ;  /* 0x0000000b160b7c10 */ /* 0x000fc60008ffe4ff */
[----:B---3--:R0:W-:Y:S04]  /*4af0*/  STG.E.64 desc[UR8][R14.64], R16 ;  /* 0x000000100e007986 */ /* 0x0081e8000c101b08 */
[----:B----4-:R1:W-:Y:S04]  /*4b00*/  STG.E.64 desc[UR8][R10.64], R20 ;  /* 0x000000140a007986 */ /* 0x0103e8000c101b08 */
[----:B------:R-:W3:Y:S04]  /*4b10*/  LDG.E R22, desc[UR8][R18.64+0x1e00] ;  /* 0x001e000812167981 */ /* 0x000ee8000c1e1900 */
[----:B------:R-:W3:Y:S04]  /*4b20*/  LDG.E R23, desc[UR8][R4.64+0x1e00] ;  /* 0x001e000804177981 */ /* 0x000ee8000c1e1900 */
[----:B------:R4:W5:Y:S04]  /*4b30*/  LDG.E R24, desc[UR8][R6.64+0x1e00] ;  /* 0x001e000806187981 */ /* 0x000968000c1e1900 */
[----:B------:R-:W5:Y:S01]  /*4b40*/  LDG.E R25, desc[UR8][R8.64+0x1e00] ;  /* 0x001e000808197981 */ /* 0x000f62000c1e1900 */
[----:B--2---:R-:W-:-:S04]  /*4b50*/  IADD3 R13, P0, PT, R28, 0x3c00, RZ ;  /* 0x00003c001c0d7810 */ /* 0x004fc80007f1e0ff */
[----:B------:R-:W-:Y:S02]  /*4b60*/  IADD3.X R26, PT, PT, RZ, R29, RZ, P0, !PT ;  /* 0x0000001dff1a7210 */ /* 0x000fe400007fe4ff */
[----:B------:R-:W-:Y:S02]  /*4b70*/  LOP3.LUT R13, R13, 0xfffffff8, RZ, 0xc0, !PT ;  /* 0xfffffff80d0d7812 */ /* 0x000fe400078ec0ff */
[----:B------:R-:W-:Y:S02]  /*4b80*/  LOP3.LUT R26, R26, 0x3, RZ, 0xc0, !PT ;  /* 0x000000031a1a7812 */ /* 0x000fe400078ec0ff */
[C---:B------:R-:W-:Y:S02]  /*4b90*/  IADD3 R12, P0, PT, R13.reuse, UR6, RZ ;  /* 0x000000060d0c7c10 */ /* 0x040fe4000ff1e0ff */
[----:B0-----:R-:W-:Y:S02]  /*4ba0*/  IADD3 R14, P1, PT, R13, UR10, RZ ;  /* 0x0000000a0d0e7c10 */ /* 0x001fe4000ff3e0ff */
[----:B------:R-:W-:-:S02]  /*4bb0*/  IADD3.X R13, PT, PT, R26, UR7, RZ, P0, !PT ;  /* 0x000000071a0d7c10 */ /* 0x000fc400087fe4ff */
[----:B------:R-:W-:Y:S02]  /*4bc0*/  IADD3.X R15, PT, PT, R26, UR11, RZ, P1, !PT ;  /* 0x0000000b1a0f7c10 */ /* 0x000fe40008ffe4ff */
[----:B------:R-:W-:-:S04]  /*4bd0*/  IADD3 R2, PT, PT, R2, 0xa00, RZ ;  /* 0x00000a0002027810 */ /* 0x000fc80007ffe0ff */
[----:B------:R-:W-:-:S04]  /*4be0*/  ISETP.GT.U32.AND P0, PT, R3, R2, PT ;  /* 0x000000020300720c */ /* 0x000fc80003f04070 */
[----:B------:R-:W-:Y:S01]  /*4bf0*/  ISETP.GT.AND.EX P0, PT, R0, RZ, PT, P0 ;  /* 0x000000ff0000720c */ /* 0x000fe20003f04300 */
[----:B----4-:R-:W-:Y:S01]  /*4c00*/  HFMA2 R7, -RZ, RZ, 0, 0 ;  /* 0x00000000ff077431 */ /* 0x010fe200000001ff */
[----:B---3--:R1:W-:Y:S04]  /*4c10*/  STG.E.64 desc[UR8][R12.64], R22 ;  /* 0x000000160c007986 */ /* 0x0083e8000c101b08 */
[----:B-----5:R1:W-:Y:S07]  /*4c20*/  STG.E.64 desc[UR8][R14.64], R24 ;  /* 0x000000180e007986 */ /* 0x0203ee000c101b08 */
[----:B------:R-:W-:Y:S05]  /*4c30*/  @P0 BRA `(.L_x_40) ;  /* 0xfffffff800bc0947 */ /* 0x000fea000383ffff */
[----:B------:R-:W-:Y:S05]  /*4c40*/  EXIT ;  /* 0x000000000000794d */ /* 0x000fea0003800000 */
.L_x_41:
        /* <DEDUP_REMOVED lines=11> */
.L_x_4493:


//--------------------- .text._Z35group_norm_nhwc_bwd_one_pass_kernelI11Bf16IOFp32WLi128ELi80ELi640EEv26Group_norm_nhwc_bwd_params --------------------------
	.section	.text._Z35group_norm_nhwc_bwd_one_pass_kernelI11Bf16IOFp32WLi128ELi80ELi640EEv26Group_norm_nhwc_bwd_params,"ax",@progbits
	.align	128
        .global         _Z35group_norm_nhwc_bwd_one_pass_kernelI11Bf16IOFp32WLi128ELi80ELi640EEv26Group_norm_nhwc_bwd_params
        .type           _Z35group_norm_nhwc_bwd_one_pass_kernelI11Bf16IOFp32WLi128ELi80ELi640EEv26Group_norm_nhwc_bwd_params,@function
        .size           _Z35group_norm_nhwc_bwd_one_pass_kernelI11Bf16IOFp32WLi128ELi80ELi640EEv26Group_norm_nhwc_bwd_params,(.L_x_4494 - _Z35group_norm_nhwc_bwd_one_pass_kernelI11Bf16IOFp32WLi128ELi80ELi640EEv26Group_norm_nhwc_bwd_params)
        .other          _Z35group_norm_nhwc_bwd_one_pass_kernelI11Bf16IOFp32WLi128ELi80ELi640EEv26Group_norm_nhwc_bwd_params,@"STO_CUDA_ENTRY STV_DEFAULT"
_Z35group_norm_nhwc_bwd_one_pass_kernelI11Bf16IOFp32WLi128ELi80ELi640EEv26Group_norm_nhwc_bwd_params:
.text._Z35group_norm_nhwc_bwd_one_pass_kernelI11Bf16IOFp32WLi128ELi80ELi640EEv26Group_norm_nhwc_bwd_params:
[----:B------:R-:W-:Y:S08]  /*0000*/  LDC R1, c[0x0][0x37c] ;  /* 0x0000df00ff017b82 */ /* 0x000ff00000000800 */
[----:B------:R-:W0:Y:S01]  /*0010*/  S2UR UR8, SR_CTAID.Y ;  /* 0x00000000000879c3 */ /* 0x000e220000002600 */
[----:B------:R-:W1:Y:S01]  /*0020*/  LDCU UR4, c[0x0][0x410] ;  /* 0x00008200ff0477ac */ /* 0x000e620008000800 */
[----:B------:R-:W1:Y:S01]  /*0030*/  LDCU UR5, c[0x0][0x3e0] ;  /* 0x00007c00ff0577ac */ /* 0x000e620008000800 */
[----:B------:R-:W2:Y:S01]  /*0040*/  LDCU.64 UR6, c[0x0][0x358] ;  /* 0x00006b00ff0677ac */ /* 0x000ea20008000a00 */
[----:B-1----:R-:W-:-:S04]  /*0050*/  UIMAD UR4, UR4, UR5, URZ ;  /* 0x00000005040472a4 */ /* 0x002fc8000f8e02ff */
[----:B0-----:R-:W-:-:S09]  /*0060*/  UISETP.GE.AND UP0, UPT, UR8, UR4, UPT ;  /* 0x000000040800728c */ /* 0x001fd2000bf06270 */
[----:B--2---:R-:W-:Y:S05]  /*0070*/  BRA.U UP0, `(.L_x_42) ;  /* 0x0000005d00c47547 */ /* 0x004fea000b800000 */
[----:B------:R-:W0:Y:S01]  /*0080*/  S2R R4, SR_TID.X ;  /* 0x0000000000047919 */ /* 0x000e220000002100 */
[----:B------:R-:W-:Y:S01]  /*0090*/  HFMA2 R40, -RZ, RZ, 0, 0 ;  /* 0x00000000ff287431 */ /* 0x000fe200000001ff */
[----:B------:R-:W-:Y:S02]  /*00a0*/  MOV R43, UR8 ;  /* 0x00000008002b7c02 */ /* 0x000fe40008000f00 */
[----:B0-----:R-:W-:-:S05]  /*00b0*/  LOP3.LUT R0, R4, 0xffff, RZ, 0xc0, !PT ;  /* 0x0000ffff04007812 */ /* 0x001fca00078ec0ff */
[----:B------:R-:W-:-:S05]  /*00c0*/  IMAD R0, R0, 0x667, RZ ;  /* 0x0000066700007824 */ /* 0x000fca00078e02ff */
[----:B------:R-:W-:Y:S02]  /*00d0*/  SHF.R.U32.HI R42, RZ, 0x10, R0 ;  /* 0x00000010ff2a7819 */ /* 0x000fe40000011600 */
[----:B------:R-:W0:Y:S02]  /*00e0*/  S2R R0, SR_LANEID ;  /* 0x0000000000007919 */ /* 0x000e240000000000 */
[----:B------:R-:W-:-:S05]  /*00f0*/  PRMT R2, R42, 0x9910, RZ ;  /* 0x000099102a027816 */ /* 0x000fca00000000ff */
[----:B------:R-:W-:-:S05]  /*0100*/  IMAD R2, R2, 0x28, RZ ;  /* 0x0000002802027824 */ /* 0x000fca00078e02ff */
[----:B------:R-:W-:-:S04]  /*0110*/  IADD3 R2, PT, PT, RZ, -R2, RZ ;  /* 0x80000002ff027210 */ /* 0x000fc80007ffe0ff */
[----:B------:R-:W-:-:S04]  /*0120*/  PRMT R41, R2, 0x7710, RZ ;  /* 0x0000771002297816 */ /* 0x000fc800000000ff */
[----:B------:R-:W-:-:S04]  /*0130*/  IADD3 R41, PT, PT, R41, R4, RZ ;  /* 0x0000000429297210 */ /* 0x000fc80007ffe0ff */
[----:B------:R-:W-:-:S04]  /*0140*/  SHF.L.U32 R41, R41, 0x1, RZ ;  /* 0x0000000129297819 */ /* 0x000fc800000006ff */
[----:B------:R-:W-:-:S07]  /*0150*/  LOP3.LUT R2, R41, 0xffff, RZ, 0xc0, !PT ;  /* 0x0000ffff29027812 */ /* 0x000fce00078ec0ff */
.L_x_85:
[----:B-1----:R-:W1:Y:S01]  /*0160*/  LDC R10, c[0x0][0x410] ;  /* 0x00010400ff0a7b82 */ /* 0x002e620000000800 */
[----:B--2---:R-:W2:Y:S01]  /*0170*/  LDCU UR4, c[0x0][0x41c] ;  /* 0x00008380ff0477ac */ /* 0x004ea20008000800 */
[----:B------:R-:W-:Y:S02]  /*0180*/  ISETP.GE.AND P2, PT, R43, RZ, PT ;  /* 0x000000ff2b00720c */ /* 0x000fe40003f46270 */
[----:B------:R-:W-:Y:S01]  /*0190*/  CS2R R38, SRZ ;  /* 0x0000000000267805 */ /* 0x000fe2000001ff00 */
[----:B---3--:R-:W3:Y:S01]  /*01a0*/  LDCU.128 UR8, c[0x0][0x400] ;  /* 0x00008000ff0877ac */ /* 0x008ee20008000c00 */
[----:B01--4-:R-:W-:-:S04]  /*01b0*/  IABS R7, R10 ;  /* 0x0000000a00077213 */ /* 0x013fc80000000000 */
[----:B------:R-:W1:Y:S08]  /*01c0*/  I2F.RP R6, R7 ;  /* 0x0000000700067306 */ /* 0x000e700000209400 */
[----:B-1----:R-:W1:Y:S02]  /*01d0*/  MUFU.RCP R6, R6 ;  /* 0x0000000600067308 */ /* 0x002e640000001000 */
[----:B-1----:R-:W-:-:S06]  /*01e0*/  IADD3 R4, PT, PT, R6, 0xffffffe, RZ ;  /* 0x0ffffffe06047810 */ /* 0x002fcc0007ffe0ff */
[----:B------:R1:W4:Y:S02]  /*01f0*/  F2I.FTZ.U32.TRUNC.NTZ R5, R4 ;  /* 0x0000000400057305 */ /* 0x000324000021f000 */
[----:B-1----:R-:W-:Y:S02]  /*0200*/  MOV R4, RZ ;  /* 0x000000ff00047202 */ /* 0x002fe40000000f00 */
[----:B----4-:R-:W-:-:S05]  /*0210*/  IADD3 R8, PT, PT, RZ, -R5, RZ ;  /* 0x80000005ff087210 */ /* 0x010fca0007ffe0ff */
[----:B------:R-:W-:Y:S01]  /*0220*/  IMAD R3, R8, R7, RZ ;  /* 0x0000000708037224 */ /* 0x000fe200078e02ff */
[----:B------:R-:W-:-:S03]  /*0230*/  IABS R8, R43 ;  /* 0x0000002b00087213 */ /* 0x000fc60000000000 */
[----:B------:R-:W-:Y:S02]  /*0240*/  IMAD.HI.U32 R5, R5, R3, R4 ;  /* 0x0000000305057227 */ /* 0x000fe400078e0004 */
[----:B------:R-:W2:Y:S04]  /*0250*/  S2R R3, SR_CTAID.X ;  /* 0x0000000000037919 */ /* 0x000ea80000002500 */
[----:B------:R-:W-:-:S05]  /*0260*/  IMAD.HI.U32 R6, R5, R8, RZ ;  /* 0x0000000805067227 */ /* 0x000fca00078e00ff */
[----:B------:R-:W-:-:S05]  /*0270*/  IADD3 R5, PT, PT, -R6, RZ, RZ ;  /* 0x000000ff06057210 */ /* 0x000fca0007ffe1ff */
[----:B------:R-:W-:Y:S01]  /*0280*/  IMAD R4, R7, R5, R8 ;  /* 0x0000000507047224 */ /* 0x000fe200078e0208 */
[----:B------:R-:W-:-:S04]  /*0290*/  LOP3.LUT R8, R43, R10, RZ, 0x3c, !PT ;  /* 0x0000000a2b087212 */ /* 0x000fc800078e3cff */
[----:B------:R-:W-:Y:S02]  /*02a0*/  ISETP.GT.U32.AND P3, PT, R7, R4, PT ;  /* 0x000000040700720c */ /* 0x000fe40003f64070 */
[----:B------:R-:W-:Y:S01]  /*02b0*/  ISETP.GE.AND P4, PT, R8, RZ, PT ;  /* 0x000000ff0800720c */ /* 0x000fe20003f86270 */
[----:B--2---:R-:W-:-:S10]  /*02c0*/  IMAD R5, R3, UR4, R42 ;  /* 0x0000000403057c24 */ /* 0x004fd4000f8e022a */
[-C--:B------:R-:W-:Y:S01]  /*02d0*/  @!P3 IADD3 R4, PT, PT, R4, -R7.reuse, RZ ;  /* 0x800000070404b210 */ /* 0x080fe20007ffe0ff */
[----:B------:R-:W1:Y:S01]  /*02e0*/  LDCU.U8 UR4, c[0x0][0x414] ;  /* 0x00008280ff0477ac */ /* 0x000e620008000000 */
[----:B------:R-:W-:Y:S02]  /*02f0*/  @!P3 IADD3 R6, PT, PT, R6, 0x1, RZ ;  /* 0x000000010606b810 */ /* 0x000fe40007ffe0ff */
[----:B---3--:R-:W-:Y:S02]  /*0300*/  ISETP.GE.U32.AND P1, PT, R5, UR8, PT ;  /* 0x0000000805007c0c */ /* 0x008fe4000bf26070 */
[----:B------:R-:W-:Y:S02]  /*0310*/  SHF.R.S32.HI R11, RZ, 0x1f, R5 ;  /* 0x0000001fff0b7819 */ /* 0x000fe40000011405 */
[----:B------:R-:W-:Y:S02]  /*0320*/  ISETP.GE.U32.AND P0, PT, R4, R7, PT ;  /* 0x000000070400720c */ /* 0x000fe40003f06070 */
[----:B------:R-:W-:-:S02]  /*0330*/  ISETP.GT.U32.AND P5, PT, R7, R4, PT ;  /* 0x000000040700720c */ /* 0x000fc40003fa4070 */
[----:B------:R-:W-:Y:S02]  /*0340*/  IADD3 R7, PT, PT, R4, -R7, RZ ;  /* 0x8000000704077210 */ /* 0x000fe40007ffe0ff */
[----:B------:R-:W-:Y:S02]  /*0350*/  ISETP.GE.AND.EX P1, PT, R11, UR9, PT, P1 ;  /* 0x000000090b007c0c */ /* 0x000fe4000bf26310 */
[----:B------:R-:W-:Y:S02]  /*0360*/  SEL R4, R7, R4, !P5 ;  /* 0x0000000407047207 */ /* 0x000fe40006800000 */
[----:B------:R-:W-:Y:S02]  /*0370*/  ISETP.NE.AND P5, PT, R10, RZ, PT ;  /* 0x000000ff0a00720c */ /* 0x000fe40003fa5270 */
[----:B------:R-:W-:Y:S02]  /*0380*/  LOP3.LUT R7, RZ, R10, RZ, 0x33, !PT ;  /* 0x0000000aff077212 */ /* 0x000fe400078e33ff */
[----:B------:R-:W-:-:S02]  /*0390*/  @!P2 IADD3 R4, PT, PT, -R4, RZ, RZ ;  /* 0x000000ff0404a210 */ /* 0x000fc40007ffe1ff */
[----:B------:R-:W-:Y:S02]  /*03a0*/  @P0 IADD3 R6, PT, PT, R6, 0x1, RZ ;  /* 0x0000000106060810 */ /* 0x000fe40007ffe0ff */
[----:B------:R-:W-:Y:S01]  /*03b0*/  SEL R61, R7, R4, !P5 ;  /* 0x00000004073d7207 */ /* 0x000fe20006800000 */
[----:B------:R-:W2:Y:S01]  /*03c0*/  @!P1 LDC.64 R18, c[0x0][0x3f8] ;  /* 0x0000fe00ff129b82 */ /* 0x000ea20000000a00 */
[----:B------:R-:W-:Y:S02]  /*03d0*/  @!P4 IADD3 R6, PT, PT, -R6, RZ, RZ ;  /* 0x000000ff0606c210 */ /* 0x000fe40007ffe1ff */
[----:B------:R-:W-:Y:S01]  /*03e0*/  IADD3 R13, PT, PT, R5, 0x10, RZ ;  /* 0x00000010050d7810 */ /* 0x000fe20007ffe0ff */
[----:B------:R-:W-:Y:S01]  /*03f0*/  IMAD R9, R61, 0x50, RZ ;  /* 0x000000503d097824 */ /* 0x000fe200078e02ff */
[----:B------:R-:W-:Y:S02]  /*0400*/  SEL R7, R7, R6, !P5 ;  /* 0x0000000607077207 */ /* 0x000fe40006800000 */
[----:B------:R-:W-:Y:S01]  /*0410*/  ISETP.GE.U32.AND P3, PT, R13, UR8, PT ;  /* 0x000000080d007c0c */ /* 0x000fe2000bf66070 */
[----:B------:R-:W3:Y:S01]  /*0420*/  @!P1 LDC.64 R22, c[0x0][0x3a0] ;  /* 0x0000e800ff169b82 */ /* 0x000ee20000000a00 */
[----:B------:R-:W-:-:S02]  /*0430*/  SHF.R.S32.HI R17, RZ, 0x1f, R13 ;  /* 0x0000001fff117819 */ /* 0x000fc4000001140d */
[----:B------:R-:W-:Y:S02]  /*0440*/  IADD3 R64, P0, PT, R9, R2, RZ ;  /* 0x0000000209407210 */ /* 0x000fe40007f1e0ff */
[----:B------:R-:W-:Y:S02]  /*0450*/  SHF.R.S32.HI R2, RZ, 0x1f, R7 ;  /* 0x0000001fff027819 */ /* 0x000fe40000011407 */
[----:B------:R-:W-:Y:S01]  /*0460*/  ISETP.GE.AND.EX P3, PT, R17, UR9, PT, P3 ;  /* 0x0000000911007c0c */ /* 0x000fe2000bf66330 */
[----:B------:R-:W4:Y:S01]  /*0470*/  @!P1 LDC.64 R24, c[0x0][0x398] ;  /* 0x0000e600ff189b82 */ /* 0x000f220000000a00 */
[----:B------:R-:W-:Y:S01]  /*0480*/  LEA.HI.X.SX32 R65, R9, RZ, 0x1, P0 ;  /* 0x000000ff09417211 */ /* 0x000fe200000f0eff */
[----:B------:R-:W-:Y:S01]  /*0490*/  IMAD R2, R2, UR10, RZ ;  /* 0x0000000a02027c24 */ /* 0x000fe2000f8e02ff */
[----:B------:R-:W-:-:S03]  /*04a0*/  IADD3 R15, PT, PT, R5, 0x20, RZ ;  /* 0x00000020050f7810 */ /* 0x000fc60007ffe0ff */
[----:B------:R-:W-:Y:S01]  /*04b0*/  IMAD R67, R7, UR11, R2 ;  /* 0x0000000b07437c24 */ /* 0x000fe2000f8e0202 */
[----:B------:R-:W-:Y:S01]  /*04c0*/  ISETP.GE.U32.AND P0, PT, R15, UR8, PT ;  /* 0x000000080f007c0c */ /* 0x000fe2000bf06070 */
[----:B------:R-:W-:Y:S01]  /*04d0*/  IMAD.WIDE.U32 R64, R7, UR10, R64 ;  /* 0x0000000a07407c25 */ /* 0x000fe2000f8e0040 */
[----:B------:R-:W-:-:S03]  /*04e0*/  SHF.R.S32.HI R21, RZ, 0x1f, R15 ;  /* 0x0000001fff157819 */ /* 0x000fc6000001140f */
[----:B------:R-:W0:Y:S01]  /*04f0*/  @!P3 LDC.64 R26, c[0x0][0x3f8] ;  /* 0x0000fe00ff1abb82 */ /* 0x000e220000000a00 */
[----:B------:R-:W-:Y:S01]  /*0500*/  IADD3 R67, PT, PT, R65, R67, RZ ;  /* 0x0000004341437210 */ /* 0x000fe20007ffe0ff */
[----:B--2---:R-:W-:Y:S01]  /*0510*/  @!P1 IMAD R2, R11, R18, RZ ;  /* 0x000000120b029224 */ /* 0x004fe200078e02ff */
[-C--:B------:R-:W-:Y:S02]  /*0520*/  @!P1 MOV R66, R64.reuse ;  /* 0x0000004000429202 */ /* 0x080fe40000000f00 */
[----:B------:R-:W-:Y:S01]  /*0530*/  ISETP.GE.AND.EX P0, PT, R21, UR9, PT, P0 ;  /* 0x0000000915007c0c */ /* 0x000fe2000bf06300 */
[C---:B------:R-:W-:Y:S01]  /*0540*/  @!P1 IMAD R9, R5.reuse, R19, R2 ;  /* 0x0000001305099224 */ /* 0x040fe200078e0202 */
[----:B------:R-:W-:Y:S01]  /*0550*/  @!P3 MOV R10, R64 ;  /* 0x00000040000ab202 */ /* 0x000fe20000000f00 */
[----:B------:R-:W-:Y:S01]  /*0560*/  @!P1 IMAD.WIDE.U32 R6, R5, R18, R66 ;  /* 0x0000001205069225 */ /* 0x000fe200078e0042 */
[----:B------:R-:W2:Y:S01]  /*0570*/  @!P3 LDC.64 R28, c[0x0][0x3a0] ;  /* 0x0000e800ff1cbb82 */ /* 0x000ea20000000a00 */
[----:B------:R-:W-:-:S03]  /*0580*/  @!P3 MOV R11, R67 ;  /* 0x00000043000bb202 */ /* 0x000fc60000000f00 */
[----:B------:R-:W-:Y:S02]  /*0590*/  @!P1 IADD3 R7, PT, PT, R7, R9, RZ ;  /* 0x0000000907079210 */ /* 0x000fe40007ffe0ff */
[C---:B------:R-:W-:Y:S02]  /*05a0*/  @!P1 SHF.L.U32 R9, R6.reuse, 0x1, RZ ;  /* 0x0000000106099819 */ /* 0x040fe400000006ff */
[----:B------:R-:W-:Y:S01]  /*05b0*/  @!P1 SHF.L.U64.HI R2, R6, 0x1, R7 ;  /* 0x0000000106029819 */ /* 0x000fe20000010207 */
[----:B------:R-:W1:Y:S01]  /*05c0*/  @!P3 LDC.64 R30, c[0x0][0x398] ;  /* 0x0000e600ff1ebb82 */ /* 0x000e620000000a00 */
[----:B---3--:R-:W-:Y:S02]  /*05d0*/  @!P1 IADD3 R6, P2, PT, R9, R22, RZ ;  /* 0x0000001609069210 */ /* 0x008fe40007f5e0ff */
[----:B------:R-:W-:Y:S02]  /*05e0*/  IADD3 R19, PT, PT, R5, 0x30, RZ ;  /* 0x0000003005137810 */ /* 0x000fe40007ffe0ff */
[C---:B------:R-:W-:Y:S01]  /*05f0*/  @!P1 IADD3.X R7, PT, PT, R2.reuse, R23, RZ, P2, !PT ;  /* 0x0000001702079210 */ /* 0x040fe200017fe4ff */
[----:B0-----:R-:W-:Y:S01]  /*0600*/  @!P3 IMAD R4, R17, R26, RZ ;  /* 0x0000001a1104b224 */ /* 0x001fe200078e02ff */
[----:B------:R-:W-:Y:S01]  /*0610*/  ISETP.GE.U32.AND P2, PT, R19, UR8, PT ;  /* 0x0000000813007c0c */ /* 0x000fe2000bf46070 */
[----:B------:R-:W0:Y:S01]  /*0620*/  @!P0 LDC.64 R32, c[0x0][0x3f8] ;  /* 0x0000fe00ff208b82 */ /* 0x000e220000000a00 */
[----:B------:R-:W-:Y:S01]  /*0630*/  SHF.R.S32.HI R23, RZ, 0x1f, R19 ;  /* 0x0000001fff177819 */ /* 0x000fe20000011413 */
[----:B------:R-:W-:Y:S01]  /*0640*/  @!P3 IMAD R17, R13, R27, R4 ;  /* 0x0000001b0d11b224 */ /* 0x000fe200078e0204 */
[----:B----4-:R-:W-:Y:S01]  /*0650*/  @!P1 IADD3 R8, P4, PT, R9, R24, RZ ;  /* 0x0000001809089210 */ /* 0x010fe20007f9e0ff */
[----:B------:R-:W-:Y:S01]  /*0660*/  @!P3 IMAD.WIDE.U32 R10, R13, R26, R10 ;  /* 0x0000001a0d0ab225 */ /* 0x000fe200078e000a */
[----:B------:R-:W-:Y:S01]  /*0670*/  ISETP.GE.AND.EX P2, PT, R23, UR9, PT, P2 ;  /* 0x0000000917007c0c */ /* 0x000fe2000bf46320 */
[----:B------:R1:W3:Y:S01]  /*0680*/  @!P1 LDG.E R39, desc[UR6][R6.64] ;  /* 0x0000000606279981 */ /* 0x0002e2000c1e1900 */
[----:B------:R-:W-:-:S02]  /*0690*/  @!P1 IADD3.X R9, PT, PT, R2, R25, RZ, P4, !PT ;  /* 0x0000001902099210 */ /* 0x000fc400027fe4ff */
[----:B------:R-:W-:Y:S01]  /*06a0*/  @!P3 IADD3 R13, PT, PT, R11, R17, RZ ;  /* 0x000000110b0db210 */ /* 0x000fe20007ffe0ff */
[----:B------:R-:W4:Y:S01]  /*06b0*/  @!P0 LDC.64 R24, c[0x0][0x3a0] ;  /* 0x0000e800ff188b82 */ /* 0x000f220000000a00 */
[C---:B------:R-:W-:Y:S01]  /*06c0*/  @!P3 SHF.L.U32 R11, R10.reuse, 0x1, RZ ;  /* 0x000000010a0bb819 */ /* 0x040fe200000006ff */
[----:B------:R0:W3:Y:S01]  /*06d0*/  @!P1 LDG.E R38, desc[UR6][R8.64] ;  /* 0x0000000608269981 */ /* 0x0000e2000c1e1900 */
[----:B------:R-:W-:Y:S02]  /*06e0*/  @!P3 SHF.L.U64.HI R2, R10, 0x1, R13 ;  /* 0x000000010a02b819 */ /* 0x000fe4000001020d */
[C---:B--2---:R-:W-:Y:S02]  /*06f0*/  @!P3 IADD3 R10, P1, PT, R11.reuse, R28, RZ ;  /* 0x0000001c0b0ab210 */ /* 0x044fe40007f3e0ff */
[----:B-1----:R-:W-:Y:S01]  /*0700*/  @!P3 IADD3 R6, P4, PT, R11, R30, RZ ;  /* 0x0000001e0b06b210 */ /* 0x002fe20007f9e0ff */
[----:B------:R-:W1:Y:S01]  /*0710*/  @!P2 LDC.64 R34, c[0x0][0x3f8] ;  /* 0x0000fe00ff22ab82 */ /* 0x000e620000000a00 */
[----:B------:R-:W-:-:S02]  /*0720*/  @!P3 IADD3.X R11, PT, PT, R2, R29, RZ, P1, !PT ;  /* 0x0000001d020bb210 */ /* 0x000fc40000ffe4ff */
[----:B------:R-:W-:Y:S02]  /*0730*/  @!P3 IADD3.X R7, PT, PT, R2, R31, RZ, P4, !PT ;  /* 0x0000001f0207b210 */ /* 0x000fe400027fe4ff */
[----:B------:R-:W-:Y:S01]  /*0740*/  IADD3 R37, PT, PT, R5, 0x40, RZ ;  /* 0x0000004005257810 */ /* 0x000fe20007ffe0ff */
[----:B0-----:R-:W-:Y:S01]  /*0750*/  @!P0 IMAD R2, R21, R32, RZ ;  /* 0x0000002015028224 */ /* 0x001fe200078e02ff */
[----:B------:R-:W-:Y:S01]  /*0760*/  @!P0 MOV R8, R64 ;  /* 0x0000004000088202 */ /* 0x000fe20000000f00 */
[----:B------:R-:W0:Y:S01]  /*0770*/  @!P0 LDC.64 R28, c[0x0][0x398] ;  /* 0x0000e600ff1c8b82 */ /* 0x000e220000000a00 */
[----:B------:R-:W-:Y:S01]  /*0780*/  @!P0 MOV R9, R67 ;  /* 0x0000004300098202 */ /* 0x000fe20000000f00 */
[----:B------:R-:W-:Y:S01]  /*0790*/  @!P0 IMAD R13, R15, R33, R2 ;  /* 0x000000210f0d8224 */ /* 0x000fe200078e0202 */
[----:B------:R-:W-:Y:S02]  /*07a0*/  MOV R4, RZ ;  /* 0x000000ff00047202 */ /* 0x000fe40000000f00 */
[----:B------:R-:W-:Y:S01]  /*07b0*/  ISETP.GE.U32.AND P1, PT, R37, UR8, PT ;  /* 0x0000000825007c0c */ /* 0x000fe2000bf26070 */
[----:B------:R-:W-:Y:S01]  /*07c0*/  @!P0 IMAD.WIDE.U32 R8, R15, R32, R8 ;  /* 0x000000200f088225 */ /* 0x000fe200078e0008 */
[----:B------:R-:W-:Y:S01]  /*07d0*/  SHF.R.S32.HI R33, RZ, 0x1f, R37 ;  /* 0x0000001fff217819 */ /* 0x000fe20000011425 */
[----:B------:R-:W2:Y:S01]  /*07e0*/  @!P2 LDC.64 R14, c[0x0][0x3a0] ;  /* 0x0000e800ff0eab82 */ /* 0x000ea20000000a00 */
[----:B------:R-:W-:Y:S01]  /*07f0*/  IADD3 R45, PT, PT, R5, 0x50, RZ ;  /* 0x00000050052d7810 */ /* 0x000fe20007ffe0ff */
[----:B------:R4:W3:Y:S01]  /*0800*/  @!P3 LDG.E R4, desc[UR6][R6.64] ;  /* 0x000000060604b981 */ /* 0x0008e2000c1e1900 */
[----:B------:R-:W-:-:S02]  /*0810*/  ISETP.GE.AND.EX P1, PT, R33, UR9, PT, P1 ;  /* 0x0000000921007c0c */ /* 0x000fc4000bf26310 */
[----:B------:R-:W-:Y:S02]  /*0820*/  MOV R17, RZ ;  /* 0x000000ff00117202 */ /* 0x000fe40000000f00 */
[C---:B------:R-:W-:Y:S01]  /*0830*/  @!P0 SHF.L.U32 R31, R8.reuse, 0x1, RZ ;  /* 0x00000001081f8819 */ /* 0x040fe200000006ff */
[----:B------:R-:W2:Y:S01]  /*0840*/  @!P2 LDC.64 R20, c[0x0][0x398] ;  /* 0x0000e600ff14ab82 */ /* 0x000ea20000000a00 */
[----:B------:R-:W-:Y:S02]  /*0850*/  ISETP.GE.U32.AND P4, PT, R45, UR8, PT ;  /* 0x000000082d007c0c */ /* 0x000fe4000bf86070 */
[----:B----4-:R-:W-:Y:S01]  /*0860*/  @!P0 IADD3 R7, PT, PT, R9, R13, RZ ;  /* 0x0000000d09078210 */ /* 0x010fe20007ffe0ff */
[----:B------:R1:W4:Y:S01]  /*0870*/  @!P3 LDG.E R17, desc[UR6][R10.64] ;  /* 0x000000060a11b981 */ /* 0x000322000c1e1900 */
[----:B------:R-:W-:Y:S02]  /*0880*/  SHF.R.S32.HI R47, RZ, 0x1f, R45 ;  /* 0x0000001fff2f7819 */ /* 0x000fe4000001142d */
[----:B------:R-:W-:-:S02]  /*0890*/  @!P0 SHF.L.U64.HI R6, R8, 0x1, R7 ;  /* 0x0000000108068819 */ /* 0x000fc40000010207 */
[----:B------:R-:W-:Y:S01]  /*08a0*/  @!P0 IADD3 R22, P6, PT, R31, R24, RZ ;  /* 0x000000181f168210 */ /* 0x000fe20007fde0ff */
[----:B------:R-:W2:Y:S01]  /*08b0*/  @!P1 LDC.64 R8, c[0x0][0x3f8] ;  /* 0x0000fe00ff089b82 */ /* 0x000ea20000000a00 */
[----:B------:R-:W-:Y:S01]  /*08c0*/  ISETP.GE.AND.EX P4, PT, R47, UR9, PT, P4 ;  /* 0x000000092f007c0c */ /* 0x000fe2000bf86340 */
[----:B-1----:R-:W-:Y:S01]  /*08d0*/  @!P2 IMAD R10, R23, R34, RZ ;  /* 0x00000022170aa224 */ /* 0x002fe200078e02ff */
[----:B------:R-:W-:Y:S02]  /*08e0*/  @!P0 IADD3.X R23, PT, PT, R6, R25, RZ, P6, !PT ;  /* 0x0000001906178210 */ /* 0x000fe400037fe4ff */
[----:B------:R-:W-:Y:S02]  /*08f0*/  @!P2 MOV R24, R64 ;  /* 0x000000400018a202 */ /* 0x000fe40000000f00 */
[----:B------:R-:W-:Y:S01]  /*0900*/  @!P2 MOV R25, R67 ;  /* 0x000000430019a202 */ /* 0x000fe20000000f00 */
[C---:B------:R-:W-:Y:S02]  /*0910*/  @!P2 IMAD R7, R19.reuse, R35, R10 ;  /* 0x000000231307a224 */ /* 0x040fe400078e020a */
[----:B------:R-:W-:-:S04]  /*0920*/  @!P2 IMAD.WIDE.U32 R24, R19, R34, R24 ;  /* 0x000000221318a225 */ /* 0x000fc800078e0018 */
[----:B------:R-:W1:Y:S01]  /*0930*/  @!P4 LDC.64 R18, c[0x0][0x3f8] ;  /* 0x0000fe00ff12cb82 */ /* 0x000e620000000a00 */
[----:B------:R-:W-:Y:S02]  /*0940*/  @!P2 IADD3 R7, PT, PT, R25, R7, RZ ;  /* 0x000000071907a210 */ /* 0x000fe40007ffe0ff */
[----:B0-----:R-:W-:Y:S02]  /*0950*/  @!P0 IADD3 R30, P6, PT, R31, R28, RZ ;  /* 0x0000001c1f1e8210 */ /* 0x001fe40007fde0ff */
[C---:B------:R-:W-:Y:S02]  /*0960*/  @!P2 SHF.L.U32 R35, R24.reuse, 0x1, RZ ;  /* 0x000000011823a819 */ /* 0x040fe400000006ff */
[----:B------:R-:W-:Y:S02]  /*0970*/  @!P2 SHF.L.U64.HI R10, R24, 0x1, R7 ;  /* 0x00000001180aa819 */ /* 0x000fe40000010207 */
[----:B------:R-:W0:Y:S01]  /*0980*/  @!P1 LDC.64 R24, c[0x0][0x3a0] ;  /* 0x0000e800ff189b82 */ /* 0x000e220000000a00 */
[----:B------:R-:W-:-:S02]  /*0990*/  IADD3 R11, PT, PT, R5, 0x60, RZ ;  /* 0x00000060050b7810 */ /* 0x000fc40007ffe0ff */
[----:B------:R-:W-:Y:S02]  /*09a0*/  @!P0 IADD3.X R31, PT, PT, R6, R29, RZ, P6, !PT ;  /* 0x0000001d061f8210 */ /* 0x000fe400037fe4ff */
[----:B------:R-:W-:Y:S02]  /*09b0*/  MOV R6, RZ ;  /* 0x000000ff00067202 */ /* 0x000fe40000000f00 */
[----:B------:R-:W-:Y:S01]  /*09c0*/  ISETP.GE.U32.AND P5, PT, R11, UR8, PT ;  /* 0x000000080b007c0c */ /* 0x000fe2000bfa6070 */
[----:B------:R-:W0:Y:S01]  /*09d0*/  LDC.64 R28, c[0x0][0x3b8] ;  /* 0x0000ee00ff1c7b82 */ /* 0x000e220000000a00 */
[----:B------:R-:W-:Y:S02]  /*09e0*/  SHF.R.S32.HI R27, RZ, 0x1f, R11 ;  /* 0x0000001fff1b7819 */ /* 0x000fe4000001140b */
[----:B------:R-:W-:Y:S01]  /*09f0*/  IADD3 R2, PT, PT, R5, 0x70, RZ ;  /* 0x0000007005027810 */ /* 0x000fe20007ffe0ff */
[----:B------:R2:W4:Y:S01]  /*0a00*/  @!P0 LDG.E R6, desc[UR6][R30.64] ;  /* 0x000000061e068981 */ /* 0x000522000c1e1900 */
[----:B------:R-:W-:Y:S01]  /*0a10*/  ISETP.GE.AND.EX P5, PT, R27, UR9, PT, P5 ;  /* 0x000000091b007c0c */ /* 0x000fe2000bfa6350 */
[----:B--2---:R-:W-:Y:S01]  /*0a20*/  @!P1 IMAD R12, R33, R8, RZ ;  /* 0x00000008210c9224 */ /* 0x004fe200078e02ff */
[----:B------:R-:W-:-:S02]  /*0a30*/  MOV R5, RZ ;  /* 0x000000ff00057202 */ /* 0x000fc40000000f00 */
[----:B------:R-:W-:Y:S02]  /*0a40*/  @!P1 MOV R30, R64 ;  /* 0x00000040001e9202 */ /* 0x000fe40000000f00 */
[----:B------:R-:W-:Y:S01]  /*0a50*/  @!P1 MOV R31, R67 ;  /* 0x00000043001f9202 */ /* 0x000fe20000000f00 */
[----:B------:R-:W-:Y:S01]  /*0a60*/  @!P1 IMAD R9, R37, R9, R12 ;  /* 0x0000000925099224 */ /* 0x000fe200078e020c */
[----:B------:R2:W4:Y:S01]  /*0a70*/  @!P0 LDG.E R5, desc[UR6][R22.64] ;  /* 0x0000000616058981 */ /* 0x000522000c1e1900 */
[----:B------:R-:W-:Y:S01]  /*0a80*/  @!P2 IADD3 R32, P0, PT, R35, R14, RZ ;  /* 0x0000000e2320a210 */ /* 0x000fe20007f1e0ff */
[----:B------:R-:W-:Y:S01]  /*0a90*/  @!P1 IMAD.WIDE.U32 R30, R37, R8, R30 ;  /* 0x00000008251e9225 */ /* 0x000fe200078e001e */
[----:B------:R-:W-:-:S03]  /*0aa0*/  @!P2 IADD3 R34, P6, PT, R35, R20, RZ ;  /* 0x000000142322a210 */ /* 0x000fc60007fde0ff */
[----:B-1----:R-:W-:Y:S01]  /*0ab0*/  @!P4 IMAD R12, R47, R18, RZ ;  /* 0x000000122f0cc224 */ /* 0x002fe200078e02ff */
[----:B--2---:R-:W1:Y:S01]  /*0ac0*/  @!P1 LDC.64 R22, c[0x0][0x398] ;  /* 0x0000e600ff169b82 */ /* 0x004e620000000a00 */
[----:B------:R-:W-:Y:S02]  /*0ad0*/  @!P1 IADD3 R9, PT, PT, R31, R9, RZ ;  /* 0x000000091f099210 */ /* 0x000fe40007ffe0ff */
[----:B------:R-:W-:Y:S02]  /*0ae0*/  @!P1 SHF.L.U32 R47, R30, 0x1, RZ ;  /* 0x000000011e2f9819 */ /* 0x000fe400000006ff */
[C---:B------:R-:W-:Y:S02]  /*0af0*/  @!P2 IADD3.X R33, PT, PT, R10.reuse, R15, RZ, P0, !PT ;  /* 0x0000000f0a21a210 */ /* 0x040fe400007fe4ff */
[----:B------:R-:W-:Y:S01]  /*0b00*/  @!P2 IADD3.X R35, PT, PT, R10, R21, RZ, P6, !PT ;  /* 0x000000150a23a210 */ /* 0x000fe200037fe4ff */
[----:B------:R-:W2:Y:S01]  /*0b10*/  @!P5 LDC.64 R14, c[0x0][0x3f8] ;  /* 0x0000fe00ff0edb82 */ /* 0x000ea20000000a00 */
[----:B------:R-:W-:-:S02]  /*0b20*/  @!P1 SHF.L.U64.HI R10, R30, 0x1, R9 ;  /* 0x000000011e0a9819 */ /* 0x000fc40000010209 */
[----:B0-----:R-:W-:Y:S02]  /*0b30*/  @!P1 IADD3 R36, P0, PT, R47, R24, RZ ;  /* 0x000000182f249210 */ /* 0x001fe40007f1e0ff */
[----:B------:R-:W-:-:S03]  /*0b40*/  @!P4 MOV R30, R64 ;  /* 0x00000040001ec202 */ /* 0x000fc60000000f00 */
[----:B------:R-:W0:Y:S01]  /*0b50*/  @!P4 LDC.64 R20, c[0x0][0x3a0] ;  /* 0x0000e800ff14cb82 */ /* 0x000e220000000a00 */
[----:B------:R-:W-:Y:S02]  /*0b60*/  @!P4 MOV R31, R67 ;  /* 0x00000043001fc202 */ /* 0x000fe40000000f00 */
[----:B------:R-:W-:Y:S01]  /*0b70*/  @!P1 IADD3.X R37, PT, PT, R10, R25, RZ, P0, !PT ;  /* 0x000000190a259210 */ /* 0x000fe200007fe4ff */
[C---:B------:R-:W-:Y:S01]  /*0b80*/  @!P4 IMAD R49, R45.reuse, R19, R12 ;  /* 0x000000132d31c224 */ /* 0x040fe200078e020c */
[----:B------:R-:W-:Y:S01]  /*0b90*/  ISETP.GE.U32.AND P3, PT, R2, UR8, PT ;  /* 0x0000000802007c0c */ /* 0x000fe2000bf66070 */
[----:B------:R-:W-:Y:S01]  /*0ba0*/  @!P4 IMAD.WIDE.U32 R30, R45, R18, R30 ;  /* 0x000000122d1ec225 */ /* 0x000fe200078e001e */
[----:B------:R-:W-:Y:S01]  /*0bb0*/  SHF.R.S32.HI R13, RZ, 0x1f, R2 ;  /* 0x0000001fff0d7819 */ /* 0x000fe20000011402 */
[----:B------:R-:W0:Y:S01]  /*0bc0*/  @!P4 LDC.64 R24, c[0x0][0x398] ;  /* 0x0000e600ff18cb82 */ /* 0x000e220000000a00 */
[----:B------:R-:W-:Y:S01]  /*0bd0*/  MOV R7, RZ ;  /* 0x000000ff00077202 */ /* 0x000fe20000000f00 */
[----:B------:R-:W-:Y:S01]  /*0be0*/  IMAD.WIDE R18, R43, 0x8, R28 ;  /* 0x000000082b127825 */ /* 0x000fe200078e021c */
[----:B------:R-:W-:-:S02]  /*0bf0*/  ISETP.GE.AND.EX P3, PT, R13, UR9, PT, P3 ;  /* 0x000000090d007c0c */ /* 0x000fc4000bf66330 */
[----:B------:R-:W-:Y:S02]  /*0c00*/  @!P4 IADD3 R29, PT, PT, R31, R49, RZ ;  /* 0x000000311f1dc210 */ /* 0x000fe40007ffe0ff */
[----:B------:R1:W4:Y:S01]  /*0c10*/  @!P2 LDG.E R7, desc[UR6][R32.64] ;  /* 0x000000062007a981 */ /* 0x000322000c1e1900 */
[----:B------:R-:W-:Y:S02]  /*0c20*/  MOV R8, RZ ;  /* 0x000000ff00087202 */ /* 0x000fe40000000f00 */
[C---:B------:R-:W-:Y:S01]  /*0c30*/  @!P4 SHF.L.U32 R45, R30.reuse, 0x1, RZ ;  /* 0x000000011e2dc819 */ /* 0x040fe200000006ff */
[----:B------:R-:W4:Y:S01]  /*0c40*/  LDG.E.64 R18, desc[UR6][R18.64] ;  /* 0x0000000612127981 */ /* 0x000f22000c1e1b00 */
[----:B------:R-:W-:Y:S02]  /*0c50*/  @!P4 SHF.L.U64.HI R12, R30, 0x1, R29 ;  /* 0x000000011e0cc819 */ /* 0x000fe4000001021d */
[----:B------:R-:W0:Y:S01]  /*0c60*/  @!P5 LDC.64 R28, c[0x0][0x3a0] ;  /* 0x0000e800ff1cdb82 */ /* 0x000e220000000a00 */
[----:B------:R0:W4:Y:S01]  /*0c70*/  @!P2 LDG.E R8, desc[UR6][R34.64] ;  /* 0x000000062208a981 */ /* 0x000122000c1e1900 */
[----:B-1----:R-:W-:-:S06]  /*0c80*/  @!P1 IADD3 R32, P0, PT, R47, R22, RZ ;  /* 0x000000162f209210 */ /* 0x002fcc0007f1e0ff */
[----:B------:R-:W1:Y:S01]  /*0c90*/  @!P5 LDC.64 R30, c[0x0][0x398] ;  /* 0x0000e600ff1edb82 */ /* 0x000e620000000a00 */
[----:B------:R-:W-:Y:S01]  /*0ca0*/  @!P1 IADD3.X R33, PT, PT, R10, R23, RZ, P0, !PT ;  /* 0x000000170a219210 */ /* 0x000fe200007fe4ff */
[----:B--2---:R-:W-:Y:S01]  /*0cb0*/  @!P5 IMAD R10, R27, R14, RZ ;  /* 0x0000000e1b0ad224 */ /* 0x004fe200078e02ff */
[----:B------:R-:W-:Y:S02]  /*0cc0*/  @!P5 MOV R22, R64 ;  /* 0x000000400016d202 */ /* 0x000fe40000000f00 */
[----:B------:R-:W-:Y:S02]  /*0cd0*/  @!P5 MOV R23, R67 ;  /* 0x000000430017d202 */ /* 0x000fe40000000f00 */
[----:B0-----:R-:W-:Y:S01]  /*0ce0*/  @!P4 IADD3 R34, P0, PT, R45, R20, RZ ;  /* 0x000000142d22c210 */ /* 0x001fe20007f1e0ff */
[----:B------:R-:W0:Y:S01]  /*0cf0*/  @!P3 LDC.64 R26, c[0x0][0x3f8] ;  /* 0x0000fe00ff1abb82 */ /* 0x000e220000000a00 */
[C---:B------:R-:W-:Y:S02]  /*0d00*/  @!P5 IMAD R47, R11.reuse, R15, R10 ;  /* 0x0000000f0b2fd224 */ /* 0x040fe400078e020a */
[----:B------:R-:W-:Y:S01]  /*0d10*/  @!P5 IMAD.WIDE.U32 R14, R11, R14, R22 ;  /* 0x0000000e0b0ed225 */ /* 0x000fe200078e0016 */
[----:B------:R-:W-:-:S02]  /*0d20*/  @!P4 IADD3.X R35, PT, PT, R12, R21, RZ, P0, !PT ;  /* 0x000000150c23c210 */ /* 0x000fc400007fe4ff */
[----:B------:R-:W-:Y:S02]  /*0d30*/  @!P4 IADD3 R24, P0, PT, R45, R24, RZ ;  /* 0x000000182d18c210 */ /* 0x000fe40007f1e0ff */
[----:B------:R-:W-:Y:S02]  /*0d40*/  @!P5 IADD3 R21, PT, PT, R15, R47, RZ ;  /* 0x0000002f0f15d210 */ /* 0x000fe40007ffe0ff */
[----:B------:R-:W-:Y:S02]  /*0d50*/  CS2R R10, SRZ ;  /* 0x00000000000a7805 */ /* 0x000fe4000001ff00 */
[----:B------:R-:W-:Y:S01]  /*0d60*/  @!P4 IADD3.X R25, PT, PT, R12, R25, RZ, P0, !PT ;  /* 0x000000190c19c210 */ /* 0x000fe200007fe4ff */
[----:B------:R-:W2:Y:S01]  /*0d70*/  @!P3 LDC.64 R22, c[0x0][0x3a0] ;  /* 0x0000e800ff16bb82 */ /* 0x000ea20000000a00 */
[----:B------:R-:W-:Y:S02]  /*0d80*/  ISETP.NE.AND P0, PT, RZ, UR4, PT ;  /* 0x00000004ff007c0c */ /* 0x000fe4000bf05270 */
[----:B------:R-:W-:Y:S01]  /*0d90*/  MOV R9, RZ ;  /* 0x000000ff00097202 */ /* 0x000fe20000000f00 */
[----:B------:R-:W4:Y:S01]  /*0da0*/  @!P1 LDG.E R10, desc[UR6][R32.64] ;  /* 0x00000006200a9981 */ /* 0x000f22000c1e1900 */
[----:B------:R-:W-:-:S02]  /*0db0*/  @!P5 SHF.L.U32 R15, R14, 0x1, RZ ;  /* 0x000000010e0fd819 */ /* 0x000fc400000006ff */
[----:B------:R-:W-:Y:S01]  /*0dc0*/  @!P5 SHF.L.U64.HI R14, R14, 0x1, R21 ;  /* 0x000000010e0ed819 */ /* 0x000fe20000010215 */
[----:B------:R0:W4:Y:S01]  /*0dd0*/  @!P4 LDG.E R11, desc[UR6][R34.64] ;  /* 0x00000006220bc981 */ /* 0x000122000c1e1900 */
[----:B------:R-:W2:Y:S01]  /*0de0*/  @!P3 LDC.64 R20, c[0x0][0x398] ;  /* 0x0000e600ff14bb82 */ /* 0x000ea20000000a00 */
[C---:B-1----:R-:W-:Y:S02]  /*0df0*/  @!P5 IADD3 R30, P2, PT, R15.reuse, R30, RZ ;  /* 0x0000001e0f1ed210 */ /* 0x042fe40007f5e0ff */
[----:B------:R1:W4:Y:S01]  /*0e00*/  @!P1 LDG.E R9, desc[UR6][R36.64] ;  /* 0x0000000624099981 */ /* 0x000322000c1e1900 */
[----:B------:R-:W-:Y:S01]  /*0e10*/  @!P5 IADD3 R28, P1, PT, R15, R28, RZ ;  /* 0x0000001c0f1cd210 */ /* 0x000fe20007f3e0ff */
[----:B0-----:R-:W-:Y:S01]  /*0e20*/  @!P3 IMAD R13, R13, R26, RZ ;  /* 0x0000001a0d0db224 */ /* 0x001fe200078e02ff */
[C---:B------:R-:W-:Y:S02]  /*0e30*/  @!P5 IADD3.X R31, PT, PT, R14.reuse, R31, RZ, P2, !PT ;  /* 0x0000001f0e1fd210 */ /* 0x040fe400017fe4ff */
[----:B------:R-:W-:Y:S01]  /*0e40*/  @!P5 IADD3.X R29, PT, PT, R14, R29, RZ, P1, !PT ;  /* 0x0000001d0e1dd210 */ /* 0x000fe20000ffe4ff */
[----:B------:R-:W0:Y:S01]  /*0e50*/  LDC.64 R34, c[0x0][0x3a8] ;  /* 0x0000ea00ff227b82 */ /* 0x000e220000000a00 */
[----:B------:R-:W-:-:S02]  /*0e60*/  @!P3 MOV R14, R64 ;  /* 0x00000040000eb202 */ /* 0x000fc40000000f00 */
[----:B------:R-:W-:Y:S01]  /*0e70*/  @!P3 MOV R15, R67 ;  /* 0x00000043000fb202 */ /* 0x000fe20000000f00 */
[----:B------:R-:W-:-:S04]  /*0e80*/  @!P3 IMAD R33, R2, R27, R13 ;  /* 0x0000001b0221b224 */ /* 0x000fc800078e020d */
[----:B-1----:R-:W1:Y:S01]  /*0e90*/  @P0 LDC.64 R36, c[0x0][0x3b0] ;  /* 0x0000ec00ff240b82 */ /* 0x002e620000000a00 */
[----:B------:R-:W-:-:S05]  /*0ea0*/  @!P3 IMAD.WIDE.U32 R26, R2, R26, R14 ;  /* 0x0000001a021ab225 */ /* 0x000fca00078e000e */
[----:B------:R-:W-:Y:S02]  /*0eb0*/  @!P3 IADD3 R15, PT, PT, R27, R33, RZ ;  /* 0x000000211b0fb210 */ /* 0x000fe40007ffe0ff */
[C---:B------:R-:W-:Y:S02]  /*0ec0*/  @!P3 SHF.L.U32 R33, R26.reuse, 0x1, RZ ;  /* 0x000000011a21b819 */ /* 0x040fe400000006ff */
[----:B------:R-:W-:Y:S02]  /*0ed0*/  @!P3 SHF.L.U64.HI R16, R26, 0x1, R15 ;  /* 0x000000011a10b819 */ /* 0x000fe4000001020f */
[----:B--2---:R-:W-:Y:S02]  /*0ee0*/  @!P3 IADD3 R26, P1, PT, R33, R22, RZ ;  /* 0x00000016211ab210 */ /* 0x004fe40007f3e0ff */
[----:B------:R-:W-:Y:S02]  /*0ef0*/  LOP3.LUT R2, R41, 0xffff, RZ, 0xc0, !PT ;  /* 0x0000ffff29027812 */ /* 0x000fe400078ec0ff */
[----:B------:R-:W-:-:S02]  /*0f00*/  @!P3 IADD3 R32, P2, PT, R33, R20, RZ ;  /* 0x000000142120b210 */ /* 0x000fc40007f5e0ff */
[----:B------:R-:W-:Y:S02]  /*0f10*/  MOV R12, RZ ;  /* 0x000000ff000c7202 */ /* 0x000fe40000000f00 */
[C---:B------:R-:W-:Y:S01]  /*0f20*/  @!P3 IADD3.X R27, PT, PT, R16.reuse, R23, RZ, P1, !PT ;  /* 0x00000017101bb210 */ /* 0x040fe20000ffe4ff */
[----:B------:R-:W-:Y:S01]  /*0f30*/  IMAD R23, R61, 0x50, R2 ;  /* 0x000000503d177824 */ /* 0x000fe200078e0202 */
[----:B------:R-:W-:Y:S02]  /*0f40*/  @!P3 IADD3.X R33, PT, PT, R16, R21, RZ, P2, !PT ;  /* 0x000000151021b210 */ /* 0x000fe400017fe4ff */
[----:B------:R-:W-:Y:S01]  /*0f50*/  MOV R13, RZ ;  /* 0x000000ff000d7202 */ /* 0x000fe20000000f00 */
[----:B------:R1:W2:Y:S01]  /*0f60*/  @!P4 LDG.E R12, desc[UR6][R24.64] ;  /* 0x00000006180cc981 */ /* 0x0002a2000c1e1900 */
[----:B------:R-:W-:Y:S02]  /*0f70*/  MOV R14, RZ ;  /* 0x000000ff000e7202 */ /* 0x000fe40000000f00 */
[----:B------:R-:W-:-:S02]  /*0f80*/  MOV R15, RZ ;  /* 0x000000ff000f7202 */ /* 0x000fc40000000f00 */
[----:B------:R-:W-:Y:S01]  /*0f90*/  MOV R16, RZ ;  /* 0x000000ff00107202 */ /* 0x000fe20000000f00 */
[----:B------:R4:W2:Y:S01]  /*0fa0*/  @!P5 LDG.E R13, desc[UR6][R28.64] ;  /* 0x000000061c0dd981 */ /* 0x0008a2000c1e1900 */
[----:B-1----:R-:W-:-:S03]  /*0fb0*/  @P0 IMAD.WIDE R24, R23, 0x4, R36 ;  /* 0x0000000417180825 */ /* 0x002fc600078e0224 */
[----:B------:R-:W2:Y:S01]  /*0fc0*/  @!P5 LDG.E R14, desc[UR6][R30.64] ;  /* 0x000000061e0ed981 */ /* 0x000ea2000c1e1900 */
[----:B0-----:R-:W-:-:S03]  /*0fd0*/  IMAD.WIDE R22, R23, 0x4, R34 ;  /* 0x0000000417167825 */ /* 0x001fc600078e0222 */
[----:B------:R-:W2:Y:S04]  /*0fe0*/  @!P3 LDG.E R15, desc[UR6][R26.64] ;  /* 0x000000061a0fb981 */ /* 0x000ea8000c1e1900 */
[----:B------:R-:W2:Y:S04]  /*0ff0*/  @!P3 LDG.E R16, desc[UR6][R32.64] ;  /* 0x000000062010b981 */ /* 0x000ea8000c1e1900 */
[----:B------:R-:W5:Y:S01]  /*1000*/  LDG.E.64 R22, desc[UR6][R22.64] ;  /* 0x0000000616167981 */ /* 0x000f62000c1e1b00 */
[----:B------:R-:W-:-:S06]  /*1010*/  CS2R R20, SRZ ;  /* 0x0000000000147805 */ /* 0x000fcc000001ff00 */
[----:B------:R0:W5:Y:S01]  /*1020*/  @P0 LDG.E.64 R20, desc[UR6][R24.64] ;  /* 0x0000000618140981 */ /* 0x000162000c1e1b00 */
[----:B------:R-:W-:Y:S01]  /*1030*/  UISETP.NE.AND UP0, UPT, UR4, URZ, UPT ;  /* 0x000000ff0400728c */ /* 0x000fe2000bf05270 */
[----:B------:R-:W-:Y:S02]  /*1040*/  MOV R59, 0x3f800000 ;  /* 0x3f800000003b7802 */ /* 0x000fe40000000f00 */
[----:B---3--:R-:W-:Y:S02]  /*1050*/  PRMT R57, R39, 0x7632, R57 ;  /* 0x0000763227397816 */ /* 0x008fe40000000039 */
[----:B------:R-:W-:Y:S02]  /*1060*/  PRMT R58, R38, 0x7632, R58 ;  /* 0x00007632263a7816 */ /* 0x000fe4000000003a */
[----:B------:R-:W-:Y:S02]  /*1070*/  PRMT R56, R4, 0x7632, R56 ;  /* 0x0000763204387816 */ /* 0x000fe40000000038 */
[----:B----4-:R-:W-:-:S02]  /*1080*/  PRMT R55, R17, 0x7632, R55 ;  /* 0x0000763211377816 */ /* 0x010fc40000000037 */
[----:B------:R-:W-:Y:S01]  /*1090*/  PRMT R54, R6, 0x7632, R54 ;  /* 0x0000763206367816 */ /* 0x000fe20000000036 */
[----:B------:R-:W-:-:S05]  /*10a0*/  FFMA.FTZ R28, -R18, R18, R19 ;  /* 0x00000012121c7223 */ /* 0x000fca0000010113 */
[----:B------:R-:W-:-:S13]  /*10b0*/  FSETP.GTU.FTZ.AND P0, PT, R28, RZ, PT ;  /* 0x000000ff1c00720b */ /* 0x000fda0003f1c000 */
[----:B------:R-:W1:Y:S01]  /*10c0*/  @P0 LDC R19, c[0x0][0x3c0] ;  /* 0x0000f000ff130b82 */ /* 0x000e620000000800 */
[----:B------:R-:W-:Y:S02]  /*10d0*/  PRMT R53, R5, 0x7632, R53 ;  /* 0x0000763205357816 */ /* 0x000fe40000000035 */
[----:B------:R-:W-:Y:S02]  /*10e0*/  PRMT R51, R7, 0x7632, R51 ;  /* 0x0000763207337816 */ /* 0x000fe40000000033 */
[----:B------:R-:W-:Y:S02]  /*10f0*/  PRMT R52, R8, 0x7632, R52 ;  /* 0x0000763208347816 */ /* 0x000fe40000000034 */
[----:B------:R-:W-:Y:S01]  /*1100*/  PRMT R50, R10, 0x7632, R50 ;  /* 0x000076320a327816 */ /* 0x000fe20000000032 */
[----:B-1----:R-:W-:Y:S01]  /*1110*/  @P0 FADD.FTZ R19, R28, R19 ;  /* 0x000000131c130221 */ /* 0x002fe20000010000 */
[----:B------:R-:W-:Y:S02]  /*1120*/  PRMT R49, R9, 0x7632, R49 ;  /* 0x0000763209317816 */ /* 0x000fe40000000031 */
[----:B------:R-:W-:Y:S01]  /*1130*/  PRMT R47, R11, 0x7632, R47 ;  /* 0x000076320b2f7816 */ /* 0x000fe2000000002f */
[----:B------:R1:W3:Y:S01]  /*1140*/  @P0 MUFU.RSQ R59, R19 ;  /* 0x00000013003b0308 */ /* 0x0002e20000001400 */
[----:B--2---:R-:W-:-:S02]  /*1150*/  PRMT R48, R12, 0x7632, R48 ;  /* 0x000076320c307816 */ /* 0x004fc40000000030 */
[----:B------:R-:W-:Y:S02]  /*1160*/  PRMT R45, R13, 0x7632, R45 ;  /* 0x000076320d2d7816 */ /* 0x000fe4000000002d */
[----:B------:R-:W-:Y:S02]  /*1170*/  PRMT R46, R14, 0x7632, R46 ;  /* 0x000076320e2e7816 */ /* 0x000fe4000000002e */
[----:B-1----:R-:W-:Y:S02]  /*1180*/  PRMT R19, R15, 0x7632, R19 ;  /* 0x000076320f137816 */ /* 0x002fe40000000013 */
[----:B------:R-:W-:Y:S01]  /*1190*/  PRMT R44, R16, 0x7632, R44 ;  /* 0x00007632102c7816 */ /* 0x000fe2000000002c */
[----:B0--3--:R-:W-:Y:S06]  /*11a0*/  BRA.U UP0, `(.L_x_43) ;  /* 0x0000000900447547 */ /* 0x009fec000b800000 */
[----:B------:R-:W-:Y:S02]  /*11b0*/  SHF.L.U32 R27, R39, 0x10, RZ ;  /* 0x00000010271b7819 */ /* 0x000fe400000006ff */
[----:B------:R-:W-:Y:S02]  /*11c0*/  SHF.L.U32 R29, R57, 0x10, RZ ;  /* 0x00000010391d7819 */ /* 0x000fe400000006ff */
[----:B------:R-:W-:Y:S01]  /*11d0*/  SHF.L.U32 R25, R38, 0x10, RZ ;  /* 0x0000001026197819 */ /* 0x000fe200000006ff */
[----:B------:R-:W-:Y:S01]  /*11e0*/  FADD.FTZ R26, -R18, R27 ;  /* 0x0000001b121a7221 */ /* 0x000fe20000010100 */
[----:B------:R-:W-:Y:S01]  /*11f0*/  SHF.L.U32 R24, R58, 0x10, RZ ;  /* 0x000000103a187819 */ /* 0x000fe200000006ff */
[----:B------:R-:W-:Y:S01]  /*1200*/  FADD.FTZ R28, -R18, R29 ;  /* 0x0000001d121c7221 */ /* 0x000fe20000010100 */
[----:B------:R-:W-:Y:S01]  /*1210*/  SHF.L.U32 R33, R17, 0x10, RZ ;  /* 0x0000001011217819 */ /* 0x000fe200000006ff */
[----:B-----5:R-:W-:Y:S01]  /*1220*/  FMUL.FTZ R29, R22, R25 ;  /* 0x00000019161d7220 */ /* 0x020fe20000410000 */
[-C--:B------:R-:W-:Y:S01]  /*1230*/  FMUL.FTZ R26, R26, R59.reuse ;  /* 0x0000003b1a1a7220 */ /* 0x080fe20000410000 */
[----:B------:R-:W-:Y:S01]  /*1240*/  FMUL.FTZ R27, R28, R59 ;  /* 0x0000003b1c1b7220 */ /* 0x000fe20000410000 */
[----:B------:R-:W-:Y:S01]  /*1250*/  FMUL.FTZ R30, R23, R24 ;  /* 0x00000018171e7220 */ /* 0x000fe20000410000 */
[----:B------:R-:W-:Y:S01]  /*1260*/  FADD.FTZ R31, RZ, R29 ;  /* 0x0000001dff1f7221 */ /* 0x000fe20000010000 */
[----:B------:R-:W-:Y:S01]  /*1270*/  FFMA.FTZ R28, R26, R29, RZ ;  /* 0x0000001d1a1c7223 */ /* 0x000fe200000100ff */
[----:B------:R-:W-:Y:S01]  /*1280*/  SHF.L.U32 R29, R4, 0x10, RZ ;  /* 0x00000010041d7819 */ /* 0x000fe200000006ff */
[----:B------:R-:W-:Y:S01]  /*1290*/  FADD.FTZ R32, -R18, R33 ;  /* 0x0000002112207221 */ /* 0x000fe20000010100 */
[----:B------:R-:W-:Y:S01]  /*12a0*/  FADD.FTZ R31, R30, R31 ;  /* 0x0000001f1e1f7221 */ /* 0x000fe20000010000 */
[----:B------:R-:W-:Y:S01]  /*12b0*/  FFMA.FTZ R28, R27, R30, R28 ;  /* 0x0000001e1b1c7223 */ /* 0x000fe2000001001c */
[----:B------:R-:W-:Y:S01]  /*12c0*/  FFMA.FTZ R26, R25, R26, RZ ;  /* 0x0000001a191a7223 */ /* 0x000fe200000100ff */
[----:B------:R-:W-:Y:S01]  /*12d0*/  FADD.FTZ R30, RZ, R25 ;  /* 0x00000019ff1e7221 */ /* 0x000fe20000010000 */
[----:B------:R-:W-:Y:S01]  /*12e0*/  FMUL.FTZ R34, R22, R29 ;  /* 0x0000001d16227220 */ /* 0x000fe20000410000 */
[----:B------:R-:W-:Y:S01]  /*12f0*/  FMUL.FTZ R33, R32, R59 ;  /* 0x0000003b20217220 */ /* 0x000fe20000410000 */
[----:B------:R-:W-:Y:S01]  /*1300*/  SHF.L.U32 R25, R55, 0x10, RZ ;  /* 0x0000001037197819 */ /* 0x000fe200000006ff */
[----:B------:R-:W-:Y:S01]  /*1310*/  FADD.FTZ R30, R29, R30 ;  /* 0x0000001e1d1e7221 */ /* 0x000fe20000010000 */
[----:B------:R-:W-:Y:S01]  /*1320*/  FADD.FTZ R31, R31, R34 ;  /* 0x000000221f1f7221 */ /* 0x000fe20000010000 */
[----:B------:R-:W-:Y:S01]  /*1330*/  FFMA.FTZ R32, R29, R33, R26 ;  /* 0x000000211d207223 */ /* 0x000fe2000001001a */
[----:B------:R-:W-:Y:S01]  /*1340*/  FFMA.FTZ R34, R33, R34, R28 ;  /* 0x0000002221227223 */ /* 0x000fe2000001001c */
[----:B------:R-:W-:Y:S01]  /*1350*/  FADD.FTZ R28, -R18, R25 ;  /* 0x00000019121c7221 */ /* 0x000fe20000010100 */
[----:B------:R-:W-:Y:S01]  /*1360*/  SHF.L.U32 R26, R56, 0x10, RZ ;  /* 0x00000010381a7819 */ /* 0x000fe200000006ff */
[----:B------:R-:W-:Y:S01]  /*1370*/  FFMA.FTZ R27, R24, R27, RZ ;  /* 0x0000001b181b7223 */ /* 0x000fe200000100ff */
[----:B------:R-:W-:Y:S01]  /*1380*/  FADD.FTZ R29, RZ, R24 ;  /* 0x00000018ff1d7221 */ /* 0x000fe20000010000 */
[----:B------:R-:W-:Y:S01]  /*1390*/  FMUL.FTZ R25, R28, R59 ;  /* 0x0000003b1c197220 */ /* 0x000fe20000410000 */
[----:B------:R-:W-:Y:S01]  /*13a0*/  SHF.L.U32 R33, R5, 0x10, RZ ;  /* 0x0000001005217819 */ /* 0x000fe200000006ff */
[----:B------:R-:W-:Y:S01]  /*13b0*/  FMUL.FTZ R24, R23, R26 ;  /* 0x0000001a17187220 */ /* 0x000fe20000410000 */
[----:B------:R-:W-:Y:S01]  /*13c0*/  SHF.L.U32 R35, R53, 0x10, RZ ;  /* 0x0000001035237819 */ /* 0x000fe200000006ff */
[C---:B------:R-:W-:Y:S01]  /*13d0*/  FADD.FTZ R29, R26.reuse, R29 ;  /* 0x0000001d1a1d7221 */ /* 0x040fe20000010000 */
[----:B------:R-:W-:Y:S01]  /*13e0*/  FFMA.FTZ R27, R26, R25, R27 ;  /* 0x000000191a1b7223 */ /* 0x000fe2000001001b */
[----:B------:R-:W-:Y:S01]  /*13f0*/  FFMA.FTZ R34, R25, R24, R34 ;  /* 0x0000001819227223 */ /* 0x000fe20000010022 */
[----:B------:R-:W-:Y:S01]  /*1400*/  FADD.FTZ R26, -R18, R33 ;  /* 0x00000021121a7221 */ /* 0x000fe20000010100 */
[----:B------:R-:W-:Y:S01]  /*1410*/  SHF.L.U32 R25, R6, 0x10, RZ ;  /* 0x0000001006197819 */ /* 0x000fe200000006ff */
[----:B------:R-:W-:Y:S01]  /*1420*/  FADD.FTZ R28, -R18, R35 ;  /* 0x00000023121c7221 */ /* 0x000fe20000010100 */
[----:B------:R-:W-:Y:S01]  /*1430*/  FADD.FTZ R31, R24, R31 ;  /* 0x0000001f181f7221 */ /* 0x000fe20000010000 */
[----:B------:R-:W-:Y:S01]  /*1440*/  SHF.L.U32 R24, R54, 0x10, RZ ;  /* 0x0000001036187819 */ /* 0x000fe200000006ff */
[-C--:B------:R-:W-:Y:S01]  /*1450*/  FMUL.FTZ R33, R26, R59.reuse ;  /* 0x0000003b1a217220 */ /* 0x080fe20000410000 */
[----:B------:R-:W-:Y:S01]  /*1460*/  FMUL.FTZ R28, R28, R59 ;  /* 0x0000003b1c1c7220 */ /* 0x000fe20000410000 */
[----:B------:R-:W-:Y:S01]  /*1470*/  SHF.L.U32 R35, R7, 0x10, RZ ;  /* 0x0000001007237819 */ /* 0x000fe200000006ff */
[----:B------:R-:W-:Y:S01]  /*1480*/  FMUL.FTZ R26, R22, R25 ;  /* 0x00000019161a7220 */ /* 0x000fe20000410000 */
[----:B------:R-:W-:Y:S01]  /*1490*/  FADD.FTZ R30, R30, R25 ;  /* 0x000000191e1e7221 */ /* 0x000fe20000010000 */
[----:B------:R-:W-:Y:S01]  /*14a0*/  FFMA.FTZ R32, R25, R33, R32 ;  /* 0x0000002119207223 */ /* 0x000fe20000010020 */
[----:B------:R-:W-:Y:S01]  /*14b0*/  FADD.FTZ R29, R29, R24 ;  /* 0x000000181d1d7221 */ /* 0x000fe20000010000 */
[----:B------:R-:W-:Y:S01]  /*14c0*/  FFMA.FTZ R27, R24, R28, R27 ;  /* 0x0000001c181b7223 */ /* 0x000fe2000001001b */
[----:B------:R-:W-:Y:S01]  /*14d0*/  FMUL.FTZ R25, R23, R24 ;  /* 0x0000001817197220 */ /* 0x000fe20000410000 */
[----:B------:R-:W-:Y:S01]  /*14e0*/  FADD.FTZ R24, R31, R26 ;  /* 0x0000001a1f187221 */ /* 0x000fe20000010000 */
[----:B------:R-:W-:Y:S01]  /*14f0*/  FFMA.FTZ R33, R33, R26, R34 ;  /* 0x0000001a21217223 */ /* 0x000fe20000010022 */
[----:B------:R-:W-:Y:S01]  /*1500*/  FADD.FTZ R26, -R18, R35 ;  /* 0x00000023121a7221 */ /* 0x000fe20000010100 */
[----:B------:R-:W-:Y:S01]  /*1510*/  SHF.L.U32 R31, R8, 0x10, RZ ;  /* 0x00000010081f7819 */ /* 0x000fe200000006ff */
[----:B------:R-:W-:Y:S01]  /*1520*/  FADD.FTZ R24, R25, R24 ;  /* 0x0000001819187221 */ /* 0x000fe20000010000 */
[----:B------:R-:W-:Y:S01]  /*1530*/  FFMA.FTZ R33, R28, R25, R33 ;  /* 0x000000191c217223 */ /* 0x000fe20000010021 */
[----:B------:R-:W-:Y:S01]  /*1540*/  FMUL.FTZ R26, R26, R59 ;  /* 0x0000003b1a1a7220 */ /* 0x000fe20000410000 */
[----:B------:R-:W-:Y:S01]  /*1550*/  SHF.L.U32 R25, R51, 0x10, RZ ;  /* 0x0000001033197819 */ /* 0x000fe200000006ff */
[----:B------:R-:W-:Y:S01]  /*1560*/  FMUL.FTZ R35, R22, R31 ;  /* 0x0000001f16237220 */ /* 0x000fe20000410000 */
[----:B------:R-:W-:Y:S01]  /*1570*/  FADD.FTZ R30, R30, R31 ;  /* 0x0000001f1e1e7221 */ /* 0x000fe20000010000 */
[----:B------:R-:W-:Y:S01]  /*1580*/  FFMA.FTZ R32, R31, R26, R32 ;  /* 0x0000001a1f207223 */ /* 0x000fe20000010020 */
[----:B------:R-:W-:Y:S01]  /*1590*/  SHF.L.U32 R31, R9, 0x10, RZ ;  /* 0x00000010091f7819 */ /* 0x000fe200000006ff */
[----:B------:R-:W-:Y:S01]  /*15a0*/  FADD.FTZ R28, R24, R35 ;  /* 0x00000023181c7221 */ /* 0x000fe20000010000 */
[----:B------:R-:W-:Y:S01]  /*15b0*/  FFMA.FTZ R33, R26, R35, R33 ;  /* 0x000000231a217223 */ /* 0x000fe20000010021 */
[----:B------:R-:W-:Y:S01]  /*15c0*/  SHF.L.U32 R24, R52, 0x10, RZ ;  /* 0x0000001034187819 */ /* 0x000fe200000006ff */
[C---:B------:R-:W-:Y:S01]  /*15d0*/  FADD.FTZ R26, -R18.reuse, R25 ;  /* 0x00000019121a7221 */ /* 0x040fe20000010100 */
[----:B------:R-:W-:Y:S01]  /*15e0*/  FADD.FTZ R34, -R18, R31 ;  /* 0x0000001f12227221 */ /* 0x000fe20000010100 */
[----:B------:R-:W-:-:S02]  /*15f0*/  SHF.L.U32 R31, R49, 0x10, RZ ;  /* 0x00000010311f7819 */ /* 0x000fc400000006ff */
[-C--:B------:R-:W-:Y:S01]  /*1600*/  FMUL.FTZ R26, R26, R59.reuse ;  /* 0x0000003b1a1a7220 */ /* 0x080fe20000410000 */
[----:B------:R-:W-:Y:S01]  /*1610*/  FMUL.FTZ R25, R23, R24 ;  /* 0x0000001817197220 */ /* 0x000fe20000410000 */
[----:B------:R-:W-:Y:S01]  /*1620*/  SHF.L.U32 R35, R10, 0x10, RZ ;  /* 0x000000100a237819 */ /* 0x000fe200000006ff */
[----:B------:R-:W-:Y:S01]  /*1630*/  FMUL.FTZ R34, R34, R59 ;  /* 0x0000003b22227220 */ /* 0x000fe20000410000 */
[----:B------:R-:W-:Y:S01]  /*1640*/  FFMA.FTZ R27, R24, R26, R27 ;  /* 0x0000001a181b7223 */ /* 0x000fe2000001001b */
[----:B------:R-:W-:Y:S01]  /*1650*/  FFMA.FTZ R33, R26, R25, R33 ;  /* 0x000000191a217223 */ /* 0x000fe20000010021 */
[----:B------:R-:W-:Y:S01]  /*1660*/  FADD.FTZ R26, -R18, R31 ;  /* 0x0000001f121a7221 */ /* 0x000fe20000010100 */
[----:B------:R-:W-:Y:S01]  /*1670*/  FADD.FTZ R29, R29, R24 ;  /* 0x000000181d1d7221 */ /* 0x000fe20000010000 */
[----:B------:R-:W-:Y:S01]  /*1680*/  FADD.FTZ R30, R30, R35 ;  /* 0x000000231e1e7221 */ /* 0x000fe20000010000 */
[----:B------:R-:W-:Y:S01]  /*1690*/  FFMA.FTZ R32, R35, R34, R32 ;  /* 0x0000002223207223 */ /* 0x000fe20000010020 */
[----:B------:R-:W-:Y:S01]  /*16a0*/  FMUL.FTZ R35, R22, R35 ;  /* 0x0000002316237220 */ /* 0x000fe20000410000 */
[----:B------:R-:W-:Y:S01]  /*16b0*/  FADD.FTZ R28, R25, R28 ;  /* 0x0000001c191c7221 */ /* 0x000fe20000010000 */
[----:B------:R-:W-:Y:S01]  /*16c0*/  SHF.L.U32 R24, R50, 0x10, RZ ;  /* 0x0000001032187819 */ /* 0x000fe200000006ff */
[----:B------:R-:W-:Y:S01]  /*16d0*/  FMUL.FTZ R26, R26, R59 ;  /* 0x0000003b1a1a7220 */ /* 0x000fe20000410000 */
[----:B------:R-:W-:Y:S01]  /*16e0*/  SHF.L.U32 R31, R11, 0x10, RZ ;  /* 0x000000100b1f7819 */ /* 0x000fe200000006ff */
[----:B------:R-:W-:Y:S01]  /*16f0*/  FADD.FTZ R28, R28, R35 ;  /* 0x000000231c1c7221 */ /* 0x000fe20000010000 */
[----:B------:R-:W-:Y:S01]  /*1700*/  FFMA.FTZ R33, R34, R35, R33 ;  /* 0x0000002322217223 */ /* 0x000fe20000010021 */
[----:B------:R-:W-:Y:S01]  /*1710*/  FMUL.FTZ R25, R23, R24 ;  /* 0x0000001817197220 */ /* 0x000fe20000410000 */
[----:B------:R-:W-:Y:S01]  /*1720*/  SHF.L.U32 R35, R47, 0x10, RZ ;  /* 0x000000102f237819 */ /* 0x000fe200000006ff */
[----:B------:R-:W-:Y:S01]  /*1730*/  FADD.FTZ R29, R29, R24 ;  /* 0x000000181d1d7221 */ /* 0x000fe20000010000 */
[----:B------:R-:W-:Y:S01]  /*1740*/  FFMA.FTZ R27, R24, R26, R27 ;  /* 0x0000001a181b7223 */ /* 0x000fe2000001001b */
[----:B------:R-:W-:Y:S01]  /*1750*/  FADD.FTZ R24, -R18, R31 ;  /* 0x0000001f12187221 */ /* 0x000fe20000010100 */
[----:B------:R-:W-:Y:S01]  /*1760*/  FADD.FTZ R28, R25, R28 ;  /* 0x0000001c191c7221 */ /* 0x000fe20000010000 */
[----:B------:R-:W-:Y:S01]  /*1770*/  FFMA.FTZ R33, R26, R25, R33 ;  /* 0x000000191a217223 */ /* 0x000fe20000010021 */
[----:B------:R-:W-:Y:S01]  /*1780*/  SHF.L.U32 R25, R12, 0x10, RZ ;  /* 0x000000100c197819 */ /* 0x000fe200000006ff */
[----:B------:R-:W-:Y:S01]  /*1790*/  FADD.FTZ R34, -R18, R35 ;  /* 0x0000002312227221 */ /* 0x000fe20000010100 */
[----:B------:R-:W-:Y:S01]  /*17a0*/  FMUL.FTZ R36, R24, R59 ;  /* 0x0000003b18247220 */ /* 0x000fe20000410000 */
[----:B------:R-:W-:-:S02]  /*17b0*/  SHF.L.U32 R26, R48, 0x10, RZ ;  /* 0x00000010301a7819 */ /* 0x000fc400000006ff */
[----:B------:R-:W-:Y:S01]  /*17c0*/  SHF.L.U32 R31, R13, 0x10, RZ ;  /* 0x000000100d1f7819 */ /* 0x000fe200000006ff */
[----:B------:R-:W-:Y:S01]  /*17d0*/  FMUL.FTZ R34, R34, R59 ;  /* 0x0000003b22227220 */ /* 0x000fe20000410000 */
[----:B------:R-:W-:Y:S01]  /*17e0*/  FADD.FTZ R30, R30, R25 ;  /* 0x000000191e1e7221 */ /* 0x000fe20000010000 */
[----:B------:R-:W-:Y:S01]  /*17f0*/  FFMA.FTZ R32, R25, R36, R32 ;  /* 0x0000002419207223 */ /* 0x000fe20000010020 */
[----:B------:R-:W-:Y:S01]  /*1800*/  FMUL.FTZ R25, R22, R25 ;  /* 0x0000001916197220 */ /* 0x000fe20000410000 */
[----:B------:R-:W-:Y:S01]  /*1810*/  FADD.FTZ R24, R29, R26 ;  /* 0x0000001a1d187221 */ /* 0x000fe20000010000 */
[----:B------:R-:W-:Y:S01]  /*1820*/  FFMA.FTZ R27, R26, R34, R27 ;  /* 0x000000221a1b7223 */ /* 0x000fe2000001001b */
[----:B------:R-:W-:Y:S01]  /*1830*/  FMUL.FTZ R29, R23, R26 ;  /* 0x0000001a171d7220 */ /* 0x000fe20000410000 */
[----:B------:R-:W-:Y:S01]  /*1840*/  FADD.FTZ R26, -R18, R31 ;  /* 0x0000001f121a7221 */ /* 0x000fe20000010100 */
[----:B------:R-:W-:Y:S01]  /*1850*/  FADD.FTZ R28, R28, R25 ;  /* 0x000000191c1c7221 */ /* 0x000fe20000010000 */
[----:B------:R-:W-:Y:S01]  /*1860*/  FFMA.FTZ R33, R36, R25, R33 ;  /* 0x0000001924217223 */ /* 0x000fe20000010021 */
[----:B------:R-:W-:Y:S01]  /*1870*/  SHF.L.U32 R31, R14, 0x10, RZ ;  /* 0x000000100e1f7819 */ /* 0x000fe200000006ff */
[----:B------:R-:W-:Y:S01]  /*1880*/  FMUL.FTZ R36, R26, R59 ;  /* 0x0000003b1a247220 */ /* 0x000fe20000410000 */
[----:B------:R-:W-:Y:S01]  /*1890*/  SHF.L.U32 R25, R45, 0x10, RZ ;  /* 0x000000102d197819 */ /* 0x000fe200000006ff */
[----:B------:R-:W-:Y:S01]  /*18a0*/  FADD.FTZ R28, R29, R28 ;  /* 0x0000001c1d1c7221 */ /* 0x000fe20000010000 */
[----:B------:R-:W-:Y:S01]  /*18b0*/  FFMA.FTZ R33, R34, R29, R33 ;  /* 0x0000001d22217223 */ /* 0x000fe20000010021 */
[----:B------:R-:W-:Y:S01]  /*18c0*/  FADD.FTZ R29, R30, R31 ;  /* 0x0000001f1e1d7221 */ /* 0x000fe20000010000 */
[----:B------:R-:W-:Y:S01]  /*18d0*/  FFMA.FTZ R32, R31, R36, R32 ;  /* 0x000000241f207223 */ /* 0x000fe20000010020 */
        /* <DEDUP_REMOVED lines=8> */
[----:B------:R-:W-:Y:S01]  /*1960*/  SHF.L.U32 R35, R16, 0x10, RZ ;  /* 0x0000001010237819 */ /* 0x000fe200000006ff */
[----:B------:R-:W-:Y:S01]  /*1970*/  FADD.FTZ R34, -R18, R25 ;  /* 0x0000001912227221 */ /* 0x000fe20000010100 */
[----:B------:R-:W-:Y:S01]  /*1980*/  FFMA.FTZ R25, R26, R30, R27 ;  /* 0x0000001e1a197223 */ /* 0x000fe2000001001b */
[----:B------:R-:W-:Y:S01]  /*1990*/  SHF.L.U32 R27, R19, 0x10, RZ ;  /* 0x00000010131b7819 */ /* 0x000fe200000006ff */
[----:B------:R-:W-:Y:S01]  /*19a0*/  FADD.FTZ R28, R31, R28 ;  /* 0x0000001c1f1c7221 */ /* 0x000fe20000010000 */
[----:B------:R-:W-:Y:S01]  /*19b0*/  FFMA.FTZ R33, R30, R31, R33 ;  /* 0x0000001f1e217223 */ /* 0x000fe20000010021 */
[----:B------:R-:W-:Y:S01]  /*19c0*/  FMUL.FTZ R31, R22, R35 ;  /* 0x00000023161f7220 */ /* 0x000fe20000410000 */
[----:B------:R-:W-:Y:S01]  /*19d0*/  FMUL.FTZ R36, R34, R59 ;  /* 0x0000003b22247220 */ /* 0x000fe20000410000 */
[----:B------:R-:W-:Y:S01]  /*19e0*/  SHF.L.U32 R30, R44, 0x10, RZ ;  /* 0x000000102c1e7819 */ /* 0x000fe200000006ff */
[----:B------:R-:W-:Y:S01]  /*19f0*/  FADD.FTZ R34, -R18, R27 ;  /* 0x0000001b12227221 */ /* 0x000fe20000010100 */
[----:B------:R-:W-:Y:S01]  /*1a00*/  FADD.FTZ R28, R28, R31 ;  /* 0x0000001f1c1c7221 */ /* 0x000fe20000010000 */
[----:B------:R-:W-:Y:S01]  /*1a10*/  FFMA.FTZ R33, R36, R31, R33 ;  /* 0x0000001f24217223 */ /* 0x000fe20000010021 */
[----:B------:R-:W-:Y:S01]  /*1a20*/  FADD.FTZ R27, R24, R26 ;  /* 0x0000001a181b7221 */ /* 0x000fe20000010000 */
[----:B------:R-:W-:Y:S01]  /*1a30*/  FMUL.FTZ R31, R23, R30 ;  /* 0x0000001e171f7220 */ /* 0x000fe20000410000 */
[----:B------:R-:W-:Y:S01]  /*1a40*/  FMUL.FTZ R34, R34, R59 ;  /* 0x0000003b22227220 */ /* 0x000fe20000410000 */
[----:B------:R-:W-:Y:S01]  /*1a50*/  FADD.FTZ R26, R29, R35 ;  /* 0x000000231d1a7221 */ /* 0x000fe20000010000 */
[----:B------:R-:W-:Y:S01]  /*1a60*/  FFMA.FTZ R24, R35, R36, R32 ;  /* 0x0000002423187223 */ /* 0x000fe20000010020 */
[----:B------:R-:W-:Y:S01]  /*1a70*/  FADD.FTZ R28, R31, R28 ;  /* 0x0000001c1f1c7221 */ /* 0x000fe20000010000 */
[----:B------:R-:W-:Y:S01]  /*1a80*/  FFMA.FTZ R31, R34, R31, R33 ;  /* 0x0000001f221f7223 */ /* 0x000fe20000010021 */
[----:B------:R-:W-:Y:S01]  /*1a90*/  FADD.FTZ R27, R27, R30 ;  /* 0x0000001e1b1b7221 */ /* 0x000fe20000010000 */
[----:B------:R-:W-:Y:S01]  /*1aa0*/  FFMA.FTZ R25, R30, R34, R25 ;  /* 0x000000221e197223 */ /* 0x000fe20000010019 */
[----:B------:R-:W-:Y:S06]  /*1ab0*/  BRA `(.L_x_44) ;  /* 0x0000001000807947 */ /* 0x000fec0003800000 */
.L_x_43:
        /* <DEDUP_REMOVED lines=10> */
[-C--:B------:R-:W-:Y:S02]  /*1b60*/  FMUL.FTZ R24, R24, R59.reuse ;  /* 0x0000003b18187220 */ /* 0x080fe40000410000 */
        /* <DEDUP_REMOVED lines=10> */
[----:B0-----:R-:W-:Y:S01]  /*1c10*/  FADD.FTZ R30, R26, 1 ;  /* 0x3f8000001a1e7421 */ /* 0x001fe20000010000 */
[----:B------:R-:W-:-:S04]  /*1c20*/  FADD.FTZ R26, -R18, R33 ;  /* 0x00000021121a7221 */ /* 0x000fc80000010100 */
[----:B------:R-:W-:Y:S02]  /*1c30*/  FMUL.FTZ R26, R26, R59 ;  /* 0x0000003b1a1a7220 */ /* 0x000fe40000410000 */
[----:B------:R-:W0:Y:S01]  /*1c40*/  MUFU.RCP R30, R30 ;  /* 0x0000001e001e7308 */ /* 0x000e220000001000 */
[----:B-1----:R-:W-:Y:S01]  /*1c50*/  FADD.FTZ R32, R31, 1 ;  /* 0x3f8000001f207421 */ /* 0x002fe20000010000 */
[----:B------:R-:W-:-:S04]  /*1c60*/  FFMA.FTZ R35, R23, R26, R21 ;  /* 0x0000001a17237223 */ /* 0x000fc80000010015 */
[----:B------:R-:W-:Y:S02]  /*1c70*/  FMUL.FTZ R37, R35, -1.4426950216293334961 ;  /* 0xbfb8aa3b23257820 */ /* 0x000fe40000410000 */
[----:B------:R-:W1:Y:S08]  /*1c80*/  MUFU.RCP R32, R32 ;  /* 0x0000002000207308 */ /* 0x000e700000001000 */
[----:B------:R-:W2:Y:S01]  /*1c90*/  MUFU.EX2 R37, R37 ;  /* 0x0000002500257308 */ /* 0x000ea20000000800 */
[----:B0-----:R-:W-:-:S04]  /*1ca0*/  FADD.FTZ R31, -R30, 1 ;  /* 0x3f8000001e1f7421 */ /* 0x001fc80000010100 */
[----:B------:R-:W-:Y:S01]  /*1cb0*/  FFMA.FTZ R28, R28, R31, 1 ;  /* 0x3f8000001c1c7423 */ /* 0x000fe2000001001f */
[----:B------:R-:W-:-:S05]  /*1cc0*/  SHF.L.U32 R31, R38, 0x10, RZ ;  /* 0x00000010261f7819 */ /* 0x000fca00000006ff */
[----:B------:R-:W-:-:S04]  /*1cd0*/  FMUL.FTZ R31, R31, R30 ;  /* 0x0000001e1f1f7220 */ /* 0x000fc80000410000 */
[----:B------:R-:W-:Y:S01]  /*1ce0*/  FMUL.FTZ R31, R31, R28 ;  /* 0x0000001c1f1f7220 */ /* 0x000fe20000410000 */
[----:B-1----:R-:W-:-:S04]  /*1cf0*/  FADD.FTZ R28, -R32, 1 ;  /* 0x3f800000201c7421 */ /* 0x002fc80000010100 */
[----:B------:R-:W-:Y:S01]  /*1d00*/  FFMA.FTZ R33, R29, R28, 1 ;  /* 0x3f8000001d217423 */ /* 0x000fe2000001001c */
[----:B------:R-:W-:Y:S01]  /*1d10*/  FADD.FTZ R28, R36, 1 ;  /* 0x3f800000241c7421 */ /* 0x000fe20000010000 */
[----:B------:R-:W-:Y:S01]  /*1d20*/  SHF.L.U32 R29, R58, 0x10, RZ ;  /* 0x000000103a1d7819 */ /* 0x000fe200000006ff */
[----:B------:R-:W-:Y:S01]  /*1d30*/  FADD.FTZ R36, -R18, R63 ;  /* 0x0000003f12247221 */ /* 0x000fe20000010100 */
[----:B------:R-:W-:-:S03]  /*1d40*/  SHF.L.U32 R63, R4, 0x10, RZ ;  /* 0x00000010043f7819 */ /* 0x000fc600000006ff */
[----:B------:R-:W-:Y:S01]  /*1d50*/  FMUL.FTZ R30, R29, R32 ;  /* 0x000000201d1e7220 */ /* 0x000fe20000410000 */
[----:B------:R-:W0:Y:S01]  /*1d60*/  MUFU.RCP R28, R28 ;  /* 0x0000001c001c7308 */ /* 0x000e220000001000 */
[----:B--2---:R-:W-:Y:S01]  /*1d70*/  FADD.FTZ R32, R37, 1 ;  /* 0x3f80000025207421 */ /* 0x004fe20000010000 */
[----:B------:R-:W-:Y:S01]  /*1d80*/  FMUL.FTZ R29, R36, R59 ;  /* 0x0000003b241d7220 */ /* 0x000fe20000410000 */
[----:B------:R-:W-:-:S03]  /*1d90*/  FMUL.FTZ R30, R30, R33 ;  /* 0x000000211e1e7220 */ /* 0x000fc60000410000 */
[----:B------:R-:W-:Y:S02]  /*1da0*/  FFMA.FTZ R36, R22, R29, R20 ;  /* 0x0000001d16247223 */ /* 0x000fe40000010014 */
[----:B------:R-:W1:Y:S02]  /*1db0*/  MUFU.RCP R32, R32 ;  /* 0x0000002000207308 */ /* 0x000e640000001000 */
[----:B------:R-:W-:-:S06]  /*1dc0*/  FMUL.FTZ R37, R36, -1.4426950216293334961 ;  /* 0xbfb8aa3b24257820 */ /* 0x000fcc0000410000 */
[----:B------:R-:W2:Y:S01]  /*1dd0*/  MUFU.EX2 R37, R37 ;  /* 0x0000002500257308 */ /* 0x000ea20000000800 */
[----:B0-----:R-:W-:-:S04]  /*1de0*/  FADD.FTZ R33, -R28, 1 ;  /* 0x3f8000001c217421 */ /* 0x001fc80000010100 */
[----:B------:R-:W-:Y:S01]  /*1df0*/  FFMA.FTZ R34, R34, R33, 1 ;  /* 0x3f80000022227423 */ /* 0x000fe20000010021 */
[----:B------:R-:W-:Y:S01]  /*1e00*/  FMUL.FTZ R33, R63, R28 ;  /* 0x0000001c3f217220 */ /* 0x000fe20000410000 */
[----:B------:R-:W-:Y:S01]  /*1e10*/  SHF.L.U32 R63, R53, 0x10, RZ ;  /* 0x00000010353f7819 */ /* 0x000fe200000006ff */
[----:B-1----:R-:W-:Y:S02]  /*1e20*/  FADD.FTZ R28, -R32, 1 ;  /* 0x3f800000201c7421 */ /* 0x002fe40000010100 */
[----:B------:R-:W-:Y:S01]  /*1e30*/  FMUL.FTZ R62, R33, R34 ;  /* 0x00000022213e7220 */ /* 0x000fe20000410000 */
[----:B------:R-:W-:Y:S01]  /*1e40*/  FMUL.FTZ R34, R22, R31 ;  /* 0x0000001f16227220 */ /* 0x000fe20000410000 */
[----:B------:R-:W-:Y:S01]  /*1e50*/  FFMA.FTZ R35, R35, R28, 1 ;  /* 0x3f80000023237423 */ /* 0x000fe2000001001c */
[----:B------:R-:W-:Y:S01]  /*1e60*/  FADD.FTZ R28, -R18, R63 ;  /* 0x0000003f121c7221 */ /* 0x000fe20000010100 */
[----:B------:R-:W-:Y:S01]  /*1e70*/  SHF.L.U32 R63, R56, 0x10, RZ ;  /* 0x00000010383f7819 */ /* 0x000fe200000006ff */
[----:B--2---:R-:W-:-:S02]  /*1e80*/  FADD.FTZ R60, R37, 1 ;  /* 0x3f800000253c7421 */ /* 0x004fc40000010000 */
[----:B------:R-:W-:Y:S02]  /*1e90*/  FMUL.FTZ R28, R28, R59 ;  /* 0x0000003b1c1c7220 */ /* 0x000fe40000410000 */
[----:B------:R-:W-:Y:S02]  /*1ea0*/  FMUL.FTZ R32, R63, R32 ;  /* 0x000000203f207220 */ /* 0x000fe40000410000 */
[----:B------:R-:W-:Y:S01]  /*1eb0*/  FFMA.FTZ R63, R23, R28, R21 ;  /* 0x0000001c173f7223 */ /* 0x000fe20000010015 */
[----:B------:R-:W0:Y:S01]  /*1ec0*/  MUFU.RCP R60, R60 ;  /* 0x0000003c003c7308 */ /* 0x000e220000001000 */
[----:B------:R-:W-:Y:S02]  /*1ed0*/  FMUL.FTZ R33, R32, R35 ;  /* 0x0000002320217220 */ /* 0x000fe40000410000 */
[----:B------:R-:W-:-:S06]  /*1ee0*/  FMUL.FTZ R37, R63, -1.4426950216293334961 ;  /* 0xbfb8aa3b3f257820 */ /* 0x000fcc0000410000 */
[----:B------:R-:W1:Y:S01]  /*1ef0*/  MUFU.EX2 R37, R37 ;  /* 0x0000002500257308 */ /* 0x000e620000000800 */
[----:B0-----:R-:W-:Y:S01]  /*1f00*/  FADD.FTZ R35, -R60, 1 ;  /* 0x3f8000003c237421 */ /* 0x001fe20000010100 */
[----:B------:R-:W-:-:S03]  /*1f10*/  FMUL.FTZ R32, R69, R60 ;  /* 0x0000003c45207220 */ /* 0x000fc60000410000 */
[----:B------:R-:W-:-:S04]  /*1f20*/  FFMA.FTZ R35, R36, R35, 1 ;  /* 0x3f80000024237423 */ /* 0x000fc80000010023 */
[----:B------:R-:W-:Y:S01]  /*1f30*/  FMUL.FTZ R32, R32, R35 ;  /* 0x0000002320207220 */ /* 0x000fe20000410000 */
[----:B-1----:R-:W-:Y:S01]  /*1f40*/  FADD.FTZ R36, R37, 1 ;  /* 0x3f80000025247421 */ /* 0x002fe20000010000 */
[----:B------:R-:W-:Y:S01]  /*1f50*/  FFMA.FTZ R37, R25, R34, RZ ;  /* 0x0000002219257223 */ /* 0x000fe200000100ff */
[----:B------:R-:W-:Y:S01]  /*1f60*/  FMUL.FTZ R35, R23, R30 ;  /* 0x0000001e17237220 */ /* 0x000fe20000410000 */
[----:B------:R-:W-:-:S03]  /*1f70*/  FADD.FTZ R34, RZ, R34 ;  /* 0x00000022ff227221 */ /* 0x000fc60000010000 */
[----:B------:R-:W0:Y:S01]  /*1f80*/  MUFU.RCP R36, R36 ;  /* 0x0000002400247308 */ /* 0x000e220000001000 */
[----:B------:R-:W-:Y:S01]  /*1f90*/  FFMA.FTZ R60, R24, R35, R37 ;  /* 0x00000023183c7223 */ /* 0x000fe20000010025 */
[----:B------:R-:W-:Y:S01]  /*1fa0*/  SHF.L.U32 R37, R54, 0x10, RZ ;  /* 0x0000001036257819 */ /* 0x000fe200000006ff */
[----:B------:R-:W-:-:S04]  /*1fb0*/  FADD.FTZ R35, R35, R34 ;  /* 0x0000002223237221 */ /* 0x000fc80000010000 */
[----:B0-----:R-:W-:Y:S01]  /*1fc0*/  FMUL.FTZ R34, R37, R36 ;  /* 0x0000002425227220 */ /* 0x001fe20000410000 */
[----:B------:R-:W-:Y:S01]  /*1fd0*/  FADD.FTZ R68, -R36, 1 ;  /* 0x3f80000024447421 */ /* 0x000fe20000010100 */
[----:B------:R-:W-:Y:S01]  /*1fe0*/  FFMA.FTZ R36, R25, R31, RZ ;  /* 0x0000001f19247223 */ /* 0x000fe200000100ff */
[----:B------:R-:W-:Y:S01]  /*1ff0*/  SHF.L.U32 R25, R7, 0x10, RZ ;  /* 0x0000001007197819 */ /* 0x000fe200000006ff */
[----:B------:R-:W-:Y:S01]  /*2000*/  FMUL.FTZ R37, R22, R62 ;  /* 0x0000003e16257220 */ /* 0x000fe20000410000 */
[----:B------:R-:W-:Y:S01]  /*2010*/  FFMA.FTZ R63, R63, R68, 1 ;  /* 0x3f8000003f3f7423 */ /* 0x000fe20000010044 */
[C---:B------:R-:W-:Y:S01]  /*2020*/  FFMA.FTZ R36, R27.reuse, R62, R36 ;  /* 0x0000003e1b247223 */ /* 0x040fe20000010024 */
[----:B------:R-:W-:Y:S01]  /*2030*/  FADD.FTZ R31, RZ, R31 ;  /* 0x0000001fff1f7221 */ /* 0x000fe20000010000 */
[----:B------:R-:W-:Y:S01]  /*2040*/  FADD.FTZ R68, -R18, R25 ;  /* 0x0000001912447221 */ /* 0x000fe20000010100 */
[----:B------:R-:W-:Y:S01]  /*2050*/  FFMA.FTZ R60, R27, R37, R60 ;  /* 0x000000251b3c7223 */ /* 0x000fe2000001003c */
[----:B------:R-:W-:Y:S01]  /*2060*/  FMUL.FTZ R34, R34, R63 ;  /* 0x0000003f22227220 */ /* 0x000fe20000410000 */
[----:B------:R-:W-:Y:S01]  /*2070*/  FADD.FTZ R31, R31, R62 ;  /* 0x0000003e1f1f7221 */ /* 0x000fe20000010000 */
[----:B------:R-:W-:Y:S01]  /*2080*/  FMUL.FTZ R25, R68, R59 ;  /* 0x0000003b44197220 */ /* 0x000fe20000410000 */
[----:B------:R-:W-:Y:S01]  /*2090*/  FADD.FTZ R62, R35, R37 ;  /* 0x00000025233e7221 */ /* 0x000fe20000010000 */
[----:B------:R-:W-:Y:S01]  /*20a0*/  SHF.L.U32 R35, R8, 0x10, RZ ;  /* 0x0000001008237819 */ /* 0x000fe200000006ff */
[----:B------:R-:W-:Y:S01]  /*20b0*/  FFMA.FTZ R36, R29, R32, R36 ;  /* 0x000000201d247223 */ /* 0x000fe20000010024 */
[----:B------:R-:W-:Y:S01]  /*20c0*/  FFMA.FTZ R27, R22, R25, R20 ;  /* 0x00000019161b7223 */ /* 0x000fe20000010014 */
[----:B------:R-:W-:-:S03]  /*20d0*/  SHF.L.U32 R37, R51, 0x10, RZ ;  /* 0x0000001033257819 */ /* 0x000fc600000006ff */
[----:B------:R-:W-:-:S06]  /*20e0*/  FMUL.FTZ R63, R27, -1.4426950216293334961 ;  /* 0xbfb8aa3b1b3f7820 */ /* 0x000fcc0000410000 */
[----:B------:R-:W0:Y:S02]  /*20f0*/  MUFU.EX2 R63, R63 ;  /* 0x0000003f003f7308 */ /* 0x000e240000000800 */
[----:B0-----:R-:W-:-:S06]  /*2100*/  FADD.FTZ R68, R63, 1 ;  /* 0x3f8000003f447421 */ /* 0x001fcc0000010000 */
[----:B------:R-:W0:Y:S02]  /*2110*/  MUFU.RCP R68, R68 ;  /* 0x0000004400447308 */ /* 0x000e240000001000 */
[----:B0-----:R-:W-:Y:S01]  /*2120*/  FADD.FTZ R70, -R68, 1 ;  /* 0x3f80000044467421 */ /* 0x001fe20000010100 */
[----:B------:R-:W-:Y:S01]  /*2130*/  FMUL.FTZ R35, R35, R68 ;  /* 0x0000004423237220 */ /* 0x000fe20000410000 */
[----:B------:R-:W-:Y:S02]  /*2140*/  SHF.L.U32 R68, R52, 0x10, RZ ;  /* 0x0000001034447819 */ /* 0x000fe400000006ff */
[----:B------:R-:W-:-:S04]  /*2150*/  FFMA.FTZ R70, R27, R70, 1 ;  /* 0x3f8000001b467423 */ /* 0x000fc80000010046 */
        /* <DEDUP_REMOVED lines=9> */
[----:B------:R-:W-:Y:S01]  /*21f0*/  FFMA.FTZ R35, R28, R34, R35 ;  /* 0x000000221c237223 */ /* 0x000fe20000010023 */
[----:B------:R-:W-:Y:S01]  /*2200*/  FADD.FTZ R37, R37, R34 ;  /* 0x0000002225257221 */ /* 0x000fe20000010000 */
[----:B------:R-:W-:Y:S01]  /*2210*/  FFMA.FTZ R30, R26, R33, R60 ;  /* 0x000000211a1e7223 */ /* 0x000fe2000001003c */
[----:B------:R-:W-:Y:S01]  /*2220*/  FFMA.FTZ R26, R23, R24, R21 ;  /* 0x00000018171a7223 */ /* 0x000fe20000010015 */
[----:B------:R-:W-:-:S03]  /*2230*/  FADD.FTZ R62, R33, R62 ;  /* 0x0000003e213e7221 */ /* 0x000fc60000010000 */
[----:B------:R-:W-:-:S06]  /*2240*/  FMUL.FTZ R60, R26, -1.4426950216293334961 ;  /* 0xbfb8aa3b1a3c7820 */ /* 0x000fcc0000410000 */
[----:B------:R-:W0:Y:S02]  /*2250*/  MUFU.EX2 R60, R60 ;  /* 0x0000003c003c7308 */ /* 0x000e240000000800 */
[----:B0-----:R-:W-:Y:S01]  /*2260*/  FADD.FTZ R63, R60, 1 ;  /* 0x3f8000003c3f7421 */ /* 0x001fe20000010000 */
[----:B------:R-:W-:-:S04]  /*2270*/  FADD.FTZ R60, R31, R32 ;  /* 0x000000201f3c7221 */ /* 0x000fc80000010000 */
[----:B------:R-:W-:Y:S01]  /*2280*/  FADD.FTZ R60, R60, R27 ;  /* 0x0000001b3c3c7221 */ /* 0x000fe20000010000 */
[----:B------:R-:W0:Y:S02]  /*2290*/  MUFU.RCP R63, R63 ;  /* 0x0000003f003f7308 */ /* 0x000e240000001000 */
[----:B0-----:R-:W-:Y:S01]  /*22a0*/  FADD.FTZ R69, -R63, 1 ;  /* 0x3f8000003f457421 */ /* 0x001fe20000010100 */
[----:B------:R-:W-:-:S03]  /*22b0*/  FMUL.FTZ R33, R68, R63 ;  /* 0x0000003f44217220 */ /* 0x000fc60000410000 */
[----:B------:R-:W-:-:S04]  /*22c0*/  FFMA.FTZ R26, R26, R69, 1 ;  /* 0x3f8000001a1a7423 */ /* 0x000fc80000010045 */
[----:B------:R-:W-:Y:S01]  /*22d0*/  FMUL.FTZ R26, R33, R26 ;  /* 0x0000001a211a7220 */ /* 0x000fe20000410000 */
[----:B------:R-:W-:-:S03]  /*22e0*/  SHF.L.U32 R33, R9, 0x10, RZ ;  /* 0x0000001009217819 */ /* 0x000fc600000006ff */
[----:B------:R-:W-:Y:S01]  /*22f0*/  FADD.FTZ R37, R37, R26 ;  /* 0x0000001a25257221 */ /* 0x000fe20000010000 */
[----:B------:R-:W-:Y:S01]  /*2300*/  FFMA.FTZ R35, R24, R26, R35 ;  /* 0x0000001a18237223 */ /* 0x000fe20000010023 */
[----:B------:R-:W-:Y:S01]  /*2310*/  FADD.FTZ R68, -R18, R33 ;  /* 0x0000002112447221 */ /* 0x000fe20000010100 */
[----:B------:R-:W-:-:S03]  /*2320*/  FMUL.FTZ R33, R22, R32 ;  /* 0x0000002016217220 */ /* 0x000fc60000410000 */
[----:B------:R-:W-:Y:S01]  /*2330*/  FMUL.FTZ R31, R68, R59 ;  /* 0x0000003b441f7220 */ /* 0x000fe20000410000 */
[----:B------:R-:W-:Y:S01]  /*2340*/  FFMA.FTZ R32, R29, R33, R30 ;  /* 0x000000211d207223 */ /* 0x000fe2000001001e */
[----:B------:R-:W-:Y:S01]  /*2350*/  SHF.L.U32 R68, R10, 0x10, RZ ;  /* 0x000000100a447819 */ /* 0x000fe200000006ff */
[----:B------:R-:W-:Y:S01]  /*2360*/  FADD.FTZ R62, R62, R33 ;  /* 0x000000213e3e7221 */ /* 0x000fe20000010000 */
[----:B------:R-:W-:-:S04]  /*2370*/  FFMA.FTZ R29, R22, R31, R20 ;  /* 0x0000001f161d7223 */ /* 0x000fc80000010014 */
[----:B------:R-:W-:-:S06]  /*2380*/  FMUL.FTZ R30, R29, -1.4426950216293334961 ;  /* 0xbfb8aa3b1d1e7820 */ /* 0x000fcc0000410000 */
[----:B------:R-:W0:Y:S02]  /*2390*/  MUFU.EX2 R30, R30 ;  /* 0x0000001e001e7308 */ /* 0x000e240000000800 */
[----:B0-----:R-:W-:-:S06]  /*23a0*/  FADD.FTZ R63, R30, 1 ;  /* 0x3f8000001e3f7421 */ /* 0x001fcc0000010000 */
[----:B------:R-:W0:Y:S02]  /*23b0*/  MUFU.RCP R63, R63 ;  /* 0x0000003f003f7308 */ /* 0x000e240000001000 */
[----:B0-----:R-:W-:Y:S01]  /*23c0*/  FMUL.FTZ R33, R68, R63 ;  /* 0x0000003f44217220 */ /* 0x001fe20000410000 */
[----:B------:R-:W-:-:S04]  /*23d0*/  FADD.FTZ R68, -R63, 1 ;  /* 0x3f8000003f447421 */ /* 0x000fc80000010100 */
        /* <DEDUP_REMOVED lines=76> */
[-C--:B------:R-:W-:Y:S01]  /*28a0*/  FFMA.FTZ R36, R29, R31.reuse, R36 ;  /* 0x0000001f1d247223 */ /* 0x080fe20000010024 */
[----:B------:R-:W-:Y:S01]  /*28b0*/  FADD.FTZ R68, -R18, R33 ;  /* 0x0000002112447221 */ /* 0x000fe20000010100 */
[----:B------:R-:W-:Y:S01]  /*28c0*/  FMUL.FTZ R33, R23, R28 ;  /* 0x0000001c17217220 */ /* 0x000fe20000410000 */
[----:B------:R-:W-:Y:S02]  /*28d0*/  FMUL.FTZ R31, R22, R31 ;  /* 0x0000001f161f7220 */ /* 0x000fe40000410000 */
        /* <DEDUP_REMOVED lines=31> */
[----:B------:R-:W-:-:S05]  /*2ad0*/  SHF.L.U32 R33, R19, 0x10, RZ ;  /* 0x0000001013217819 */ /* 0x000fca00000006ff */
[----:B------:R-:W-:Y:S01]  /*2ae0*/  FADD.FTZ R68, -R18, R33 ;  /* 0x0000002112447221 */ /* 0x000fe20000010100 */
[----:B------:R-:W-:-:S03]  /*2af0*/  FMUL.FTZ R33, R23, R24 ;  /* 0x0000001817217220 */ /* 0x000fc60000410000 */
[----:B------:R-:W-:Y:S01]  /*2b00*/  FMUL.FTZ R32, R68, R59 ;  /* 0x0000003b44207220 */ /* 0x000fe20000410000 */
[----:B------:R-:W-:Y:S01]  /*2b10*/  FFMA.FTZ R34, R26, R33, R34 ;  /* 0x000000211a227223 */ /* 0x000fe20000010022 */
[----:B------:R-:W-:Y:S01]  /*2b20*/  FADD.FTZ R62, R33, R62 ;  /* 0x0000003e213e7221 */ /* 0x000fe20000010000 */
[----:B------:R-:W-:Y:S01]  /*2b30*/  SHF.L.U32 R68, R44, 0x10, RZ ;  /* 0x000000102c447819 */ /* 0x000fe200000006ff */
[----:B------:R-:W-:Y:S01]  /*2b40*/  FFMA.FTZ R24, R23, R32, R21 ;  /* 0x0000002017187223 */ /* 0x000fe20000010015 */
[----:B------:R-:W-:Y:S01]  /*2b50*/  FFMA.FTZ R34, R29, R31, R34 ;  /* 0x0000001f1d227223 */ /* 0x000fe20000010022 */
[----:B------:R-:W-:Y:S01]  /*2b60*/  FADD.FTZ R62, R62, R31 ;  /* 0x0000001f3e3e7221 */ /* 0x000fe20000010000 */
[----:B------:R-:W-:Y:S01]  /*2b70*/  FMUL.FTZ R29, R23, R30 ;  /* 0x0000001e171d7220 */ /* 0x000fe20000410000 */
[----:B------:R-:W-:-:S03]  /*2b80*/  FMUL.FTZ R26, R24, -1.4426950216293334961 ;  /* 0xbfb8aa3b181a7820 */ /* 0x000fc60000410000 */
[----:B------:R-:W-:Y:S01]  /*2b90*/  FFMA.FTZ R34, R28, R29, R34 ;  /* 0x0000001d1c227223 */ /* 0x000fe20000010022 */
[----:B------:R-:W-:Y:S01]  /*2ba0*/  FADD.FTZ R62, R29, R62 ;  /* 0x0000003e1d3e7221 */ /* 0x000fe20000010000 */
[----:B------:R-:W-:Y:S01]  /*2bb0*/  FMUL.FTZ R29, R22, R27 ;  /* 0x0000001b161d7220 */ /* 0x000fe20000410000 */
[----:B------:R-:W0:Y:S03]  /*2bc0*/  MUFU.EX2 R26, R26 ;  /* 0x0000001a001a7308 */ /* 0x000e260000000800 */
[----:B------:R-:W-:Y:S01]  /*2bd0*/  FFMA.FTZ R31, R25, R29, R34 ;  /* 0x0000001d191f7223 */ /* 0x000fe20000010022 */
[----:B------:R-:W-:Y:S01]  /*2be0*/  FADD.FTZ R62, R62, R29 ;  /* 0x0000001d3e3e7221 */ /* 0x000fe20000010000 */
        /* <DEDUP_REMOVED lines=9> */
[C---:B------:R-:W-:Y:S01]  /*2c80*/  FFMA.FTZ R25, R32.reuse, R68, R35 ;  /* 0x0000004420197223 */ /* 0x040fe20000010023 */
[----:B------:R-:W-:Y:S02]  /*2c90*/  FADD.FTZ R27, R37, R68 ;  /* 0x00000044251b7221 */ /* 0x000fe40000010000 */
[----:B------:R-:W-:Y:S01]  /*2ca0*/  FFMA.FTZ R31, R32, R29, R31 ;  /* 0x0000001d201f7223 */ /* 0x000fe2000001001f */
[----:B------:R-:W-:-:S07]  /*2cb0*/  FADD.FTZ R28, R29, R62 ;  /* 0x0000003e1d1c7221 */ /* 0x000fce0000010000 */
.L_x_44:
[----:B------:R-:W-:Y:S01]  /*2cc0*/  MOV R30, R28 ;  /* 0x0000001c001e7202 */ /* 0x000fe20000000f00 */
[----:B------:R-:W0:Y:S01]  /*2cd0*/  S2R R60, SR_TID.X ;  /* 0x00000000003c7919 */ /* 0x000e220000002100 */
[C---:B------:R-:W-:Y:S01]  /*2ce0*/  ISETP.GT.AND P0, PT, R0.reuse, 0x1e, PT ;  /* 0x0000001e0000780c */ /* 0x040fe20003f04270 */
[----:B------:R-:W1:Y:S01]  /*2cf0*/  S2UR UR8, SR_CgaCtaId ;  /* 0x00000000000879c3 */ /* 0x000e620000008800 */
[----:B------:R-:W-:Y:S01]  /*2d00*/  UMOV UR5, 0x400 ;  /* 0x0000040000057882 */ /* 0x000fe20000000000 */
[----:B------:R-:W2:Y:S01]  /*2d10*/  SHFL.DOWN PT, R28, R31, 0x1, 0x1f ;  /* 0x08201f001f1c7f89 */ /* 0x000ea200000e0000 */
[----:B------:R-:W-:Y:S01]  /*2d20*/  UIADD3 UR4, UPT, UPT, UR5, 0xd0, URZ ;  /* 0x000000d005047890 */ /* 0x000fe2000fffe0ff */
[----:B------:R-:W-:Y:S01]  /*2d30*/  ISETP.GT.AND P2, PT, R0, 0xf, PT ;  /* 0x0000000f0000780c */ /* 0x000fe20003f44270 */
[----:B------:R-:W-:Y:S01]  /*2d40*/  BSSY.RECONVERGENT B0, `(.L_x_45) ;  /* 0x0000025000007945 */ /* 0x000fe20003800200 */
[----:B------:R-:W3:Y:S01]  /*2d50*/  SHFL.DOWN PT, R29, R30, 0x1, 0x1f ;  /* 0x08201f001e1d7f89 */ /* 0x000ee200000e0000 */
[----:B-1----:R-:W-:-:S05]  /*2d60*/  ULEA UR4, UR8, UR4, 0x18 ;  /* 0x0000000408047291 */ /* 0x002fca000f8ec0ff */
[----:B--2---:R-:W-:Y:S01]  /*2d70*/  @!P0 FADD.FTZ R31, R28, R31 ;  /* 0x0000001f1c1f8221 */ /* 0x004fe20000010000 */
[----:B---3--:R-:W-:-:S04]  /*2d80*/  @!P0 FADD.FTZ R30, R29, R30 ;  /* 0x0000001e1d1e8221 */ /* 0x008fc80000010000 */
[----:B------:R-:W1:Y:S01]  /*2d90*/  SHFL.DOWN PT, R28, R31, 0x2, 0x1f ;  /* 0x08401f001f1c7f89 */ /* 0x000e6200000e0000 */
[----:B------:R-:W-:Y:S02]  /*2da0*/  ISETP.GT.AND P0, PT, R0, 0x1d, PT ;  /* 0x0000001d0000780c */ /* 0x000fe40003f04270 */
[C---:B0-----:R-:W-:Y:S01]  /*2db0*/  LEA R62, R60.reuse, UR4, 0x4 ;  /* 0x000000043c3e7c11 */ /* 0x041fe2000f8e20ff */
[----:B------:R-:W0:Y:S01]  /*2dc0*/  SHFL.DOWN PT, R29, R30, 0x2, 0x1f ;  /* 0x08401f001e1d7f89 */ /* 0x000e2200000e0000 */
[C---:B------:R-:W-:Y:S02]  /*2dd0*/  ISETP.NE.AND P1, PT, R60.reuse, RZ, PT ;  /* 0x000000ff3c00720c */ /* 0x040fe40003f25270 */
[----:B------:R-:W-:Y:S01]  /*2de0*/  ISETP.GT.U32.AND P3, PT, R60, 0x27, PT ;  /* 0x000000273c00780c */ /* 0x000fe20003f64070 */
[----:B------:R-:W-:Y:S06]  /*2df0*/  STS.128 [R62], R24 ;  /* 0x000000183e007388 */ /* 0x000fec0000000c00 */
[----:B-1----:R-:W-:Y:S01]  /*2e00*/  @!P0 FADD.FTZ R31, R31, R28 ;  /* 0x0000001c1f1f8221 */ /* 0x002fe20000010000 */
[----:B0-----:R-:W-:-:S04]  /*2e10*/  @!P0 FADD.FTZ R30, R30, R29 ;  /* 0x0000001d1e1e8221 */ /* 0x001fc80000010000 */
[----:B------:R-:W0:Y:S01]  /*2e20*/  SHFL.DOWN PT, R28, R31, 0x4, 0x1f ;  /* 0x08801f001f1c7f89 */ /* 0x000e2200000e0000 */
[----:B------:R-:W-:-:S03]  /*2e30*/  ISETP.GT.AND P0, PT, R0, 0x1b, PT ;  /* 0x0000001b0000780c */ /* 0x000fc60003f04270 */
[----:B------:R-:W1:Y:S10]  /*2e40*/  SHFL.DOWN PT, R29, R30, 0x4, 0x1f ;  /* 0x08801f001e1d7f89 */ /* 0x000e7400000e0000 */
[----:B0-----:R-:W-:Y:S01]  /*2e50*/  @!P0 FADD.FTZ R31, R31, R28 ;  /* 0x0000001c1f1f8221 */ /* 0x001fe20000010000 */
[----:B-1----:R-:W-:-:S04]  /*2e60*/  @!P0 FADD.FTZ R30, R30, R29 ;  /* 0x0000001d1e1e8221 */ /* 0x002fc80000010000 */
[----:B------:R-:W0:Y:S01]  /*2e70*/  SHFL.DOWN PT, R28, R31, 0x8, 0x1f ;  /* 0x09001f001f1c7f89 */ /* 0x000e2200000e0000 */
[----:B------:R-:W-:-:S03]  /*2e80*/  ISETP.GT.AND P0, PT, R0, 0x17, PT ;  /* 0x000000170000780c */ /* 0x000fc60003f04270 */
        /* <DEDUP_REMOVED lines=11> */
[----:B------:R-:W-:Y:S01]  /*2f40*/  VOTEU.ALL UP0, P0 ;  /* 0x0000000000ff7886 */ /* 0x000fe20000000000 */
[----:B------:R-:W-:-:S04]  /*2f50*/  @!P0 SHF.R.U32.HI R28, RZ, 0x2, R60 ;  /* 0x00000002ff1c8819 */ /* 0x000fc8000001163c */
[----:B------:R-:W-:Y:S01]  /*2f60*/  @!UP0 ULEA UR4, UR8, UR5, 0x18 ;  /* 0x0000000508048291 */ /* 0x000fe2000f8ec0ff */
[----:B------:R-:W-:-:S08]  /*2f70*/  @!P0 LOP3.LUT R28, R28, 0xf8, RZ, 0xc0, !PT ;  /* 0x000000f81c1c8812 */ /* 0x000fd000078ec0ff */
[----:B------:R3:W-:Y:S03]  /*2f80*/  @!P0 STS.64 [R28+UR4+0x18], R36 ;  /* 0x000018241c008988 */ /* 0x0007e60008000a04 */
.L_x_46:
[----:B------:R-:W-:Y:S05]  /*2f90*/  BSYNC.RECONVERGENT B0 ;  /* 0x0000000000007941 */ /* 0x000fea0003800200 */
.L_x_45:
[----:B------:R-:W-:Y:S06]  /*2fa0*/  BAR.SYNC.DEFER_BLOCKING 0x0 ;  /* 0x0000000000007b1d */ /* 0x000fec0000010000 */
[----:B------:R-:W-:Y:S04]  /*2fb0*/  BSSY.RECONVERGENT B0, `(.L_x_47) ;  /* 0x0000033000007945 */ /* 0x000fe80003800200 */
[----:B------:R-:W-:Y:S05]  /*2fc0*/  @P1 BRA `(.L_x_48) ;  /* 0x0000000000c41947 */ /* 0x000fea0003800000 */
[----:B------:R-:W-:-:S09]  /*2fd0*/  ULEA UR4, UR8, UR5, 0x18 ;  /* 0x0000000508047291 */ /* 0x000fd2000f8ec0ff */
[----:B-123--:R-:W1:Y:S04]  /*2fe0*/  LDS.128 R28, [UR4+0x20] ;  /* 0x00002004ff1c7984 */ /* 0x00ee680008000c00 */
[----:B------:R-:W2:Y:S01]  /*2ff0*/  LDS.128 R32, [UR4+0x30] ;  /* 0x00003004ff207984 */ /* 0x000ea20008000c00 */
[----:B-1----:R-:W-:Y:S01]  /*3000*/  FADD.FTZ R63, R36, R28 ;  /* 0x0000001c243f7221 */ /* 0x002fe20000010000 */
[----:B------:R-:W-:-:S03]  /*3010*/  FADD.FTZ R28, R37, R29 ;  /* 0x0000001d251c7221 */ /* 0x000fc60000010000 */
[----:B------:R-:W-:Y:S01]  /*3020*/  FADD.FTZ R63, R63, R30 ;  /* 0x0000001e3f3f7221 */ /* 0x000fe20000010000 */
[----:B------:R-:W-:-:S03]  /*3030*/  FADD.FTZ R28, R28, R31 ;  /* 0x0000001f1c1c7221 */ /* 0x000fc60000010000 */
[----:B--2---:R-:W-:Y:S01]  /*3040*/  FADD.FTZ R63, R63, R32 ;  /* 0x000000203f3f7221 */ /* 0x004fe20000010000 */
[----:B------:R-:W-:Y:S02]  /*3050*/  FADD.FTZ R32, R28, R33 ;  /* 0x000000211c207221 */ /* 0x000fe40000010000 */
[----:B------:R-:W1:Y:S01]  /*3060*/  LDS.128 R28, [UR4+0x40] ;  /* 0x00004004ff1c7984 */ /* 0x000e620008000c00 */
[----:B------:R-:W-:Y:S01]  /*3070*/  FADD.FTZ R63, R63, R34 ;  /* 0x000000223f3f7221 */ /* 0x000fe20000010000 */
[----:B0-----:R-:W-:Y:S02]  /*3080*/  FADD.FTZ R36, R32, R35 ;  /* 0x0000002320247221 */ /* 0x001fe40000010000 */
[----:B------:R-:W0:Y:S01]  /*3090*/  LDS.128 R32, [UR4+0x50] ;  /* 0x00005004ff207984 */ /* 0x000e220008000c00 */
[----:B-1----:R-:W-:Y:S01]  /*30a0*/  FADD.FTZ R63, R63, R28 ;  /* 0x0000001c3f3f7221 */ /* 0x002fe20000010000 */
[----:B------:R-:W-:-:S03]  /*30b0*/  FADD.FTZ R36, R36, R29 ;  /* 0x0000001d24247221 */ /* 0x000fc60000010000 */
[----:B------:R-:W-:Y:S01]  /*30c0*/  FADD.FTZ R63, R63, R30 ;  /* 0x0000001e3f3f7221 */ /* 0x000fe20000010000 */
[----:B------:R-:W-:Y:S02]  /*30d0*/  FADD.FTZ R36, R36, R31 ;  /* 0x0000001f24247221 */ /* 0x000fe40000010000 */
[----:B------:R-:W1:Y:S01]  /*30e0*/  LDS.128 R28, [UR4+0x60] ;  /* 0x00006004ff1c7984 */ /* 0x000e620008000c00 */
[----:B0-----:R-:W-:Y:S01]  /*30f0*/  FADD.FTZ R63, R63, R32 ;  /* 0x000000203f3f7221 */ /* 0x001fe20000010000 */
[----:B------:R-:W-:-:S03]  /*3100*/  FADD.FTZ R36, R36, R33 ;  /* 0x0000002124247221 */ /* 0x000fc60000010000 */
[----:B------:R-:W-:Y:S01]  /*3110*/  FADD.FTZ R63, R63, R34 ;  /* 0x000000223f3f7221 */ /* 0x000fe20000010000 */
[----:B------:R-:W-:Y:S02]  /*3120*/  FADD.FTZ R36, R36, R35 ;  /* 0x0000002324247221 */ /* 0x000fe40000010000 */
        /* <DEDUP_REMOVED lines=17> */
[----:B------:R-:W-:Y:S02]  /*3240*/  FADD.FTZ R32, R36, R33 ;  /* 0x0000002124207221 */ /* 0x000fe40000010000 */
[----:B------:R-:W0:Y:S01]  /*3250*/  LDS.64 R36, [UR4+0xb0] ;  /* 0x0000b004ff247984 */ /* 0x000e220008000a00 */
[----:B------:R-:W-:Y:S01]  /*3260*/  FADD.FTZ R63, R63, R34 ;  /* 0x000000223f3f7221 */ /* 0x000fe20000010000 */
[----:B------:R-:W-:-:S03]  /*3270*/  FADD.FTZ R32, R32, R35 ;  /* 0x0000002320207221 */ /* 0x000fc60000010000 */
[----:B-1----:R-:W-:Y:S01]  /*3280*/  FADD.FTZ R63, R63, R28 ;  /* 0x0000001c3f3f7221 */ /* 0x002fe20000010000 */
[----:B------:R-:W-:-:S03]  /*3290*/  FADD.FTZ R32, R32, R29 ;  /* 0x0000001d20207221 */ /* 0x000fc60000010000 */
[----:B------:R-:W-:Y:S01]  /*32a0*/  FADD.FTZ R63, R63, R30 ;  /* 0x0000001e3f3f7221 */ /* 0x000fe20000010000 */
[----:B------:R-:W-:-:S03]  /*32b0*/  FADD.FTZ R32, R32, R31 ;  /* 0x0000001f20207221 */ /* 0x000fc60000010000 */
[----:B0-----:R-:W-:Y:S01]  /*32c0*/  FADD.FTZ R36, R63, R36 ;  /* 0x000000243f247221 */ /* 0x001fe20000010000 */
[----:B------:R-:W-:-:S07]  /*32d0*/  FADD.FTZ R37, R32, R37 ;  /* 0x0000002520257221 */ /* 0x000fce0000010000 */
.L_x_48:
[----:B------:R-:W-:Y:S05]  /*32e0*/  BSYNC.RECONVERGENT B0 ;  /* 0x0000000000007941 */ /* 0x000fea0003800200 */
.L_x_47:
[----:B------:R-:W-:Y:S06]  /*32f0*/  BAR.SYNC.DEFER_BLOCKING 0x0 ;  /* 0x0000000000007b1d */ /* 0x000fec0000010000 */
[----:B------:R-:W-:Y:S04]  /*3300*/  BSSY.RECONVERGENT B0, `(.L_x_49) ;  /* 0x000004d000007945 */ /* 0x000fe80003800200 */
[----:B------:R-:W-:Y:S05]  /*3310*/  @P3 BRA `(.L_x_50) ;  /* 0x00000004002c3947 */ /* 0x000fea0003800000 */
[----:B-123--:R-:W1:Y:S02]  /*3320*/  LDS.128 R28, [R62+0x280] ;  /* 0x000280003e1c7984 */ /* 0x00ee640000000c00 */
[----:B-1----:R-:W-:Y:S01]  /*3330*/  FADD.FTZ R33, R24, R28 ;  /* 0x0000001c18217221 */ /* 0x002fe20000010000 */
[----:B------:R-:W-:Y:S01]  /*3340*/  FADD.FTZ R32, R25, R29 ;  /* 0x0000001d19207221 */ /* 0x000fe20000010000 */
[----:B------:R-:W-:Y:S01]  /*3350*/  FADD.FTZ R35, R26, R30 ;  /* 0x0000001e1a237221 */ /* 0x000fe20000010000 */
[----:B------:R-:W-:Y:S02]  /*3360*/  FADD.FTZ R34, R27, R31 ;  /* 0x0000001f1b227221 */ /* 0x000fe40000010000 */
[----:B------:R-:W1:Y:S04]  /*3370*/  LDS.128 R24, [R62+0x500] ;  /* 0x000500003e187984 */ /* 0x000e680000000c00 */
[----:B------:R-:W2:Y:S01]  /*3380*/  LDS.128 R28, [R62+0x780] ;  /* 0x000780003e1c7984 */ /* 0x000ea20000000c00 */
[----:B-1----:R-:W-:Y:S01]  /*3390*/  FADD.FTZ R33, R33, R24 ;  /* 0x0000001821217221 */ /* 0x002fe20000010000 */
[----:B------:R-:W-:Y:S01]  /*33a0*/  FADD.FTZ R32, R32, R25 ;  /* 0x0000001920207221 */ /* 0x000fe20000010000 */
[----:B------:R-:W-:Y:S01]  /*33b0*/  FADD.FTZ R35, R35, R26 ;  /* 0x0000001a23237221 */ /* 0x000fe20000010000 */
[----:B------:R-:W-:Y:S01]  /*33c0*/  FADD.FTZ R34, R34, R27 ;  /* 0x0000001b22227221 */ /* 0x000fe20000010000 */
[----:B--2---:R-:W-:Y:S01]  /*33d0*/  FADD.FTZ R33, R33, R28 ;  /* 0x0000001c21217221 */ /* 0x004fe20000010000 */
[----:B------:R-:W1:Y:S01]  /*33e0*/  LDS.128 R24, [R62+0xa00] ;  /* 0x000a00003e187984 */ /* 0x000e620000000c00 */
[----:B------:R-:W-:Y:S01]  /*33f0*/  FADD.FTZ R32, R32, R29 ;  /* 0x0000001d20207221 */ /* 0x000fe20000010000 */
[----:B------:R-:W-:Y:S01]  /*3400*/  FADD.FTZ R35, R35, R30 ;  /* 0x0000001e23237221 */ /* 0x000fe20000010000 */
[----:B------:R-:W-:-:S02]  /*3410*/  FADD.FTZ R34, R34, R31 ;  /* 0x0000001f22227221 */ /* 0x000fc40000010000 */
[----:B------:R-:W2:Y:S01]  /*3420*/  LDS.128 R28, [R62+0xc80] ;  /* 0x000c80003e1c7984 */ /* 0x000ea20000000c00 */
[----:B-1----:R-:W-:Y:S01]  /*3430*/  FADD.FTZ R33, R33, R24 ;  /* 0x0000001821217221 */ /* 0x002fe20000010000 */
[----:B------:R-:W-:Y:S01]  /*3440*/  FADD.FTZ R32, R32, R25 ;  /* 0x0000001920207221 */ /* 0x000fe20000010000 */
[----:B------:R-:W-:Y:S01]  /*3450*/  FADD.FTZ R35, R35, R26 ;  /* 0x0000001a23237221 */ /* 0x000fe20000010000 */
[----:B------:R-:W-:Y:S02]  /*3460*/  FADD.FTZ R34, R34, R27 ;  /* 0x0000001b22227221 */ /* 0x000fe40000010000 */
[----:B------:R-:W1:Y:S01]  /*3470*/  LDS.128 R24, [R62+0xf00] ;  /* 0x000f00003e187984 */ /* 0x000e620000000c00 */
[----:B--2---:R-:W-:Y:S01]  /*3480*/  FADD.FTZ R33, R33, R28 ;  /* 0x0000001c21217221 */ /* 0x004fe20000010000 */
        /* <DEDUP_REMOVED lines=28> */
[----:B------:R-:W-:Y:S01]  /*3650*/  LDS.128 R24, [R62+0x2080] ;  /* 0x002080003e187984 */ /* 0x000fe20000000c00 */
[----:B--2---:R-:W-:Y:S01]  /*3660*/  FADD.FTZ R33, R33, R28 ;  /* 0x0000001c21217221 */ /* 0x004fe20000010000 */
[----:B------:R-:W-:Y:S01]  /*3670*/  FADD.FTZ R32, R32, R29 ;  /* 0x0000001d20207221 */ /* 0x000fe20000010000 */
[----:B------:R-:W-:Y:S01]  /*3680*/  FADD.FTZ R35, R35, R30 ;  /* 0x0000001e23237221 */ /* 0x000fe20000010000 */
[----:B------:R-:W-:-:S02]  /*3690*/  FADD.FTZ R34, R34, R31 ;  /* 0x0000001f22227221 */ /* 0x000fc40000010000 */
[----:B------:R-:W1:Y:S02]  /*36a0*/  LDS.128 R28, [R62+0x1e00] ;  /* 0x001e00003e1c7984 */ /* 0x000e640000000c00 */
[----:B-1----:R-:W-:Y:S01]  /*36b0*/  FADD.FTZ R33, R33, R28 ;  /* 0x0000001c21217221 */ /* 0x002fe20000010000 */
[----:B------:R-:W-:Y:S01]  /*36c0*/  FADD.FTZ R32, R32, R29 ;  /* 0x0000001d20207221 */ /* 0x000fe20000010000 */
[----:B------:R-:W-:Y:S01]  /*36d0*/  FADD.FTZ R35, R35, R30 ;  /* 0x0000001e23237221 */ /* 0x000fe20000010000 */
[----:B------:R-:W-:Y:S01]  /*36e0*/  FADD.FTZ R68, R34, R31 ;  /* 0x0000001f22447221 */ /* 0x000fe20000010000 */
[----:B------:R-:W-:Y:S01]  /*36f0*/  FADD.FTZ R63, R33, R24 ;  /* 0x00000018213f7221 */ /* 0x000fe20000010000 */
[----:B------:R-:W1:Y:S01]  /*3700*/  LDS.128 R28, [R62+0x2300] ;  /* 0x002300003e1c7984 */ /* 0x000e620000000c00 */
[----:B------:R-:W-:Y:S01]  /*3710*/  FADD.FTZ R24, R32, R25 ;  /* 0x0000001920187221 */ /* 0x000fe20000010000 */
[----:B------:R-:W-:Y:S01]  /*3720*/  FADD.FTZ R25, R35, R26 ;  /* 0x0000001a23197221 */ /* 0x000fe20000010000 */
[----:B------:R-:W-:Y:S01]  /*3730*/  FADD.FTZ R68, R68, R27 ;  /* 0x0000001b44447221 */ /* 0x000fe20000010000 */
        /* <DEDUP_REMOVED lines=8> */
[----:B------:R-:W-:-:S07]  /*37c0*/  FADD.FTZ R27, R68, R35 ;  /* 0x00000023441b7221 */ /* 0x000fce0000010000 */
.L_x_50:
[----:B------:R-:W-:Y:S05]  /*37d0*/  BSYNC.RECONVERGENT B0 ;  /* 0x0000000000007941 */ /* 0x000fea0003800200 */
.L_x_49:
[----:B------:R-:W4:Y:S01]  /*37e0*/  LDC R32, c[0x0][0x374] ;  /* 0x0000dd00ff207b82 */ /* 0x000f220000000800 */
[----:B------:R-:W-:Y:S01]  /*37f0*/  BSSY.RECONVERGENT B0, `(.L_x_51) ;  /* 0x000001f000007945 */ /* 0x000fe20003800200 */
[----:B------:R-:W-:-:S06]  /*3800*/  IMAD R61, R61, 0x28, R60 ;  /* 0x000000283d3d7824 */ /* 0x000fcc00078e023c */
[----:B------:R-:W5:Y:S02]  /*3810*/  LDC R33, c[0x0][0x370] ;  /* 0x0000dc00ff217b82 */ /* 0x000f640000000800 */
[----:B-----5:R-:W-:Y:S01]  /*3820*/  ISETP.GE.U32.AND P0, PT, R33, 0x2, PT ;  /* 0x000000022100780c */ /* 0x020fe20003f06070 */
[----:B----4-:R-:W-:-:S12]  /*3830*/  @P3 BRA `(.L_x_52) ;  /* 0x0000000000683947 */ /* 0x010fd80003800000 */
[----:B---3--:R-:W1:Y:S08]  /*3840*/  LDC.64 R28, c[0x0][0x3f8] ;  /* 0x0000fe00ff1c7b82 */ /* 0x008e700000000a00 */
[----:B------:R-:W3:Y:S01]  /*3850*/  LDC.64 R34, c[0x0][0x3d8] ;  /* 0x0000f600ff227b82 */ /* 0x000ee20000000a00 */
[----:B-12---:R-:W-:Y:S01]  /*3860*/  IMAD.WIDE.U32 R30, R28, 0x3, RZ ;  /* 0x000000031c1e7825 */ /* 0x006fe200078e00ff */
[----:B------:R-:W-:-:S04]  /*3870*/  LEA R63, R29, R29, 0x1 ;  /* 0x0000001d1d3f7211 */ /* 0x000fc800078e08ff */
[----:B------:R-:W-:Y:S01]  /*3880*/  IADD3 R63, PT, PT, R31, R63, RZ ;  /* 0x0000003f1f3f7210 */ /* 0x000fe20007ffe0ff */
[----:B---3--:R-:W-:-:S03]  /*3890*/  IMAD.WIDE R34, R61, 0x4, R34 ;  /* 0x000000043d227825 */ /* 0x008fc600078e0222 */
[----:B------:R-:W-:Y:S02]  /*38a0*/  LEA.HI R60, P4, R63, R30, RZ, 0x1 ;  /* 0x0000001e3f3c7211 */ /* 0x000fe400078908ff */
[----:B------:R-:W-:Y:S02]  /*38b0*/  LEA.HI R61, P2, R29, R28, RZ, 0x1 ;  /* 0x0000001c1d3d7211 */ /* 0x000fe400078508ff */
[C---:B------:R-:W-:Y:S01]  /*38c0*/  LEA R30, P3, R28.reuse, R34, 0x2 ;  /* 0x000000221c1e7211 */ /* 0x040fe200078610ff */
[----:B------:R4:W-:Y:S01]  /*38d0*/  REDG.E.ADD.F32.FTZ.RN.STRONG.GPU desc[UR6][R34.64], R24 ;  /* 0x00000018220079a6 */ /* 0x0009e2000c12f306 */
[----:B------:R-:W-:Y:S02]  /*38e0*/  IADD3.X R63, PT, PT, RZ, R63, RZ, P4, !PT ;  /* 0x0000003fff3f7210 */ /* 0x000fe400027fe4ff */
[----:B------:R-:W-:Y:S02]  /*38f0*/  LEA.HI.X R31, R28, R35, R29, 0x2, P3 ;  /* 0x000000231c1f7211 */ /* 0x000fe400018f141d */
[----:B------:R-:W-:-:S02]  /*3900*/  IADD3.X R28, PT, PT, RZ, R29, RZ, P2, !PT ;  /* 0x0000001dff1c7210 */ /* 0x000fc400017fe4ff */
[C---:B------:R-:W-:Y:S02]  /*3910*/  SHF.L.U32 R29, R60.reuse, 0x1, RZ ;  /* 0x000000013c1d7819 */ /* 0x040fe400000006ff */
[C---:B------:R-:W-:Y:S02]  /*3920*/  SHF.L.U64.HI R69, R61.reuse, 0x1, R28 ;  /* 0x000000013d457819 */ /* 0x040fe4000001021c */
[----:B------:R-:W-:Y:S02]  /*3930*/  SHF.L.U32 R61, R61, 0x1, RZ ;  /* 0x000000013d3d7819 */ /* 0x000fe400000006ff */
[----:B------:R-:W-:Y:S02]  /*3940*/  SHF.L.U64.HI R63, R60, 0x1, R63 ;  /* 0x000000013c3f7819 */ /* 0x000fe4000001023f */
[----:B------:R-:W-:Y:S02]  /*3950*/  LOP3.LUT R61, R61, 0xfffffffc, RZ, 0xc0, !PT ;  /* 0xfffffffc3d3d7812 */ /* 0x000fe400078ec0ff */
[----:B------:R-:W-:-:S02]  /*3960*/  LOP3.LUT R29, R29, 0xfffffffc, RZ, 0xc0, !PT ;  /* 0xfffffffc1d1d7812 */ /* 0x000fc400078ec0ff */
[----:B------:R-:W-:-:S04]  /*3970*/  IADD3 R60, P2, PT, R34, R61, RZ ;  /* 0x0000003d223c7210 */ /* 0x000fc80007f5e0ff */
[----:B------:R-:W-:Y:S02]  /*3980*/  IADD3.X R61, PT, PT, R35, R69, RZ, P2, !PT ;  /* 0x00000045233d7210 */ /* 0x000fe400017fe4ff */
[----:B------:R-:W-:-:S03]  /*3990*/  IADD3 R28, P2, PT, R34, R29, RZ ;  /* 0x0000001d221c7210 */ /* 0x000fc60007f5e0ff */
[----:B------:R4:W-:Y:S01]  /*39a0*/  REDG.E.ADD.F32.FTZ.RN.STRONG.GPU desc[UR6][R60.64], R25 ;  /* 0x000000193c0079a6 */ /* 0x0009e2000c12f306 */
[----:B------:R-:W-:-:S03]  /*39b0*/  IADD3.X R29, PT, PT, R35, R63, RZ, P2, !PT ;  /* 0x0000003f231d7210 */ /* 0x000fc600017fe4ff */
[----:B------:R4:W-:Y:S04]  /*39c0*/  REDG.E.ADD.F32.FTZ.RN.STRONG.GPU desc[UR6][R30.64], R26 ;  /* 0x0000001a1e0079a6 */ /* 0x0009e8000c12f306 */
[----:B------:R4:W-:Y:S02]  /*39d0*/  REDG.E.ADD.F32.FTZ.RN.STRONG.GPU desc[UR6][R28.64], R27 ;  /* 0x0000001b1c0079a6 */ /* 0x0009e4000c12f306 */
.L_x_52:
[----:B------:R-:W-:Y:S05]  /*39e0*/  BSYNC.RECONVERGENT B0 ;  /* 0x0000000000007941 */ /* 0x000fea0003800200 */
.L_x_51:
[----:B------:R-:W-:Y:S05]  /*39f0*/  @!P0 BRA `(.L_x_53) ;  /* 0x0000000800988947 */ /* 0x000fea0003800000 */
[----:B----4-:R-:W4:Y:S01]  /*3a00*/  LDC.64 R34, c[0x0][0x3d0] ;  /* 0x0000f400ff227b82 */ /* 0x010f220000000a00 */
[----:B------:R-:W0:Y:S01]  /*3a10*/  S2R R61, SR_CTAID.Y ;  /* 0x00000000003d7919 */ /* 0x000e220000002600 */
[----:B------:R-:W-:Y:S02]  /*3a20*/  LOP3.LUT R25, R40, 0x1, RZ, 0xc0, !PT ;  /* 0x0000000128197812 */ /* 0x000fe400078ec0ff */
[----:B------:R-:W-:-:S03]  /*3a30*/  ISETP.GE.U32.AND P2, PT, R33, 0x8, PT ;  /* 0x000000082100780c */ /* 0x000fc60003f46070 */
[----:B------:R-:W-:-:S04]  /*3a40*/  IMAD R26, R25, R32, RZ ;  /* 0x00000020191a7224 */ /* 0x000fc800078e02ff */
[----:B------:R-:W-:-:S05]  /*3a50*/  IMAD R24, R26, R33, RZ ;  /* 0x000000211a187224 */ /* 0x000fca00078e02ff */
[----:B------:R-:W-:-:S05]  /*3a60*/  SHF.L.U32 R25, R24, 0x1, RZ ;  /* 0x0000000118197819 */ /* 0x000fca00000006ff */
[----:B----4-:R-:W-:Y:S01]  /*3a70*/  IMAD.WIDE R34, R25, 0x4, R34 ;  /* 0x0000000419227825 */ /* 0x010fe200078e0222 */
[----:B0-----:R-:W-:Y:S06]  /*3a80*/  @P1 BRA `(.L_x_54) ;  /* 0x0000000000501947 */ /* 0x001fec0003800000 */
[----:B------:R-:W0:Y:S01]  /*3a90*/  LDC.64 R24, c[0x0][0x3c8] ;  /* 0x0000f200ff187b82 */ /* 0x000e220000000a00 */
[----:B---3--:R-:W-:Y:S01]  /*3aa0*/  LOP3.LUT P0, R28, R40, 0x2, RZ, 0xc0, !PT ;  /* 0x00000002281c7812 */ /* 0x008fe2000780c0ff */
[----:B------:R-:W-:Y:S01]  /*3ab0*/  IMAD R29, R3, R32, R61 ;  /* 0x00000020031d7224 */ /* 0x000fe200078e023d */
[----:B------:R-:W-:Y:S02]  /*3ac0*/  IADD3 R27, PT, PT, R26, R61, RZ ;  /* 0x0000003d1a1b7210 */ /* 0x000fe40007ffe0ff */
[----:B-1----:R-:W-:-:S04]  /*3ad0*/  SEL R31, R33, RZ, !P0 ;  /* 0x000000ff211f7207 */ /* 0x002fc80004000000 */
[----:B------:R-:W-:Y:S01]  /*3ae0*/  ISETP.NE.AND P0, PT, R31, -0x1, PT ;  /* 0xffffffff1f00780c */ /* 0x000fe20003f05270 */
[----:B0-----:R-:W-:-:S04]  /*3af0*/  IMAD.WIDE.U32 R24, R27, 0x4, R24 ;  /* 0x000000041b187825 */ /* 0x001fc800078e0018 */
[----:B------:R-:W-:Y:S01]  /*3b00*/  IMAD.WIDE.U32 R26, R29, 0x8, R34 ;  /* 0x000000081d1a7825 */ /* 0x000fe200078e0022 */
[----:B------:R-:W-:-:S04]  /*3b10*/  IADD3 R29, PT, PT, -R28, 0x1, RZ ;  /* 0x000000011c1d7810 */ /* 0x000fc80007ffe1ff */
[----:B------:R0:W-:Y:S01]  /*3b20*/  STG.E.64 desc[UR6][R26.64], R36 ;  /* 0x000000241a007986 */ /* 0x0001e2000c101b06 */
[----:B------:R-:W-:Y:S06]  /*3b30*/  MEMBAR.ALL.GPU ;  /* 0x0000000000007992 */ /* 0x000fec000000a000 */
[----:B------:R-:W-:-:S00]  /*3b40*/  ERRBAR ;  /* 0x00000000000079ab */ /* 0x000fc00000000000 */
[----:B------:R-:W-:Y:S06]  /*3b50*/  CGAERRBAR ;  /* 0x00000000000075ab */ /* 0x000fec0000000000 */
[----:B------:R0:W-:Y:S01]  /*3b60*/  REDG.E.ADD.S32.STRONG.GPU desc[UR6][R24.64], R29 ;  /* 0x0000001d1800798e */ /* 0x0001e2000c12e306 */
[----:B------:R-:W-:Y:S05]  /*3b70*/  @!P0 BRA `(.L_x_54) ;  /* 0x0000000000148947 */ /* 0x000fea0003800000 */
.L_x_55:
[----:B0-----:R-:W3:Y:S04]  /*3b80*/  LDG.E.STRONG.GPU R26, desc[UR6][R24.64] ;  /* 0x00000006181a7981 */ /* 0x001ee8000c1ef900 */
[----:B---3--:R-:W-:Y:S01]  /*3b90*/  CCTL.IVALL ;  /* 0x00000000ff00798f */ /* 0x008fe20002000000 */
[----:B------:R-:W-:Y:S05]  /*3ba0*/  YIELD ;  /* 0x0000000000007946 */ /* 0x000fea0003800000 */
[----:B------:R-:W-:-:S13]  /*3bb0*/  ISETP.NE.AND P0, PT, R26, R31, PT ;  /* 0x0000001f1a00720c */ /* 0x000fda0003f05270 */
[----:B------:R-:W-:Y:S05]  /*3bc0*/  @P0 BRA `(.L_x_55) ;  /* 0xfffffffc00ec0947 */ /* 0x000fea000383ffff */
.L_x_54:
[----:B------:R-:W-:Y:S05]  /*3bd0*/  WARPSYNC.ALL ;  /* 0x0000000000007948 */ /* 0x000fea0003800000 */
[----:B------:R-:W-:Y:S01]  /*3be0*/  BAR.SYNC.DEFER_BLOCKING 0x0 ;  /* 0x0000000000007b1d */ /* 0x000fe20000010000 */
[----:B------:R-:W-:-:S05]  /*3bf0*/  HFMA2 R60, -RZ, RZ, 0, 0 ;  /* 0x00000000ff3c7431 */ /* 0x000fca00000001ff */
[----:B------:R-:W-:Y:S05]  /*3c00*/  @!P2 BRA `(.L_x_56) ;  /* 0x00000004001ca947 */ /* 0x000fea0003800000 */
[C-C-:B------:R-:W-:Y:S01]  /*3c10*/  IMAD R63, R32.reuse, 0x3, R61.reuse ;  /* 0x00000003203f7824 */ /* 0x140fe200078e023d */
[CC--:B------:R-:W-:Y:S01]  /*3c20*/  LEA R75, R32.reuse, R61.reuse, 0x1 ;  /* 0x0000003d204b7211 */ /* 0x0c0fe200078e08ff */
[C-C-:B------:R-:W-:Y:S01]  /*3c30*/  IMAD R73, R32.reuse, 0x6, R61.reuse ;  /* 0x0000000620497824 */ /* 0x140fe200078e023d */
[CC--:B-1----:R-:W-:Y:S01]  /*3c40*/  LEA R31, R32.reuse, R61.reuse, 0x2 ;  /* 0x0000003d201f7211 */ /* 0x0c2fe200078e10ff */
[C-C-:B------:R-:W-:Y:S01]  /*3c50*/  IMAD R69, R32.reuse, 0x7, R61.reuse ;  /* 0x0000000720457824 */ /* 0x140fe200078e023d */
[----:B------:R-:W-:Y:S01]  /*3c60*/  IADD3 R79, PT, PT, R61, R32, RZ ;  /* 0x000000203d4f7210 */ /* 0x000fe20007ffe0ff */
[----:B------:R-:W-:Y:S01]  /*3c70*/  IMAD R71, R32, 0x5, R61 ;  /* 0x0000000520477824 */ /* 0x000fe200078e023d */
[----:B------:R-:W-:Y:S01]  /*3c80*/  IADD3 R60, PT, PT, -R3, RZ, RZ ;  /* 0x000000ff033c7210 */ /* 0x000fe20007ffe1ff */
[----:B------:R-:W-:Y:S01]  /*3c90*/  UMOV UR4, URZ ;  /* 0x000000ff00047c82 */ /* 0x000fe20008000000 */
[----:B------:R-:W-:Y:S02]  /*3ca0*/  MOV R77, R61 ;  /* 0x0000003d004d7202 */ /* 0x000fe40000000f00 */
[----:B--2---:R-:W-:-:S07]  /*3cb0*/  LOP3.LUT R30, R33, 0x7ffffff8, RZ, 0xc0, !PT ;  /* 0x7ffffff8211e7812 */ /* 0x004fce00078ec0ff */
.L_x_57:
[----:B------:R-:W-:-:S13]  /*3cc0*/  ISETP.EQ.OR P0, PT, R60, RZ, P1 ;  /* 0x000000ff3c00720c */ /* 0x000fda0000f02670 */
[----:B0-----:R-:W-:-:S05]  /*3cd0*/  @!P0 IMAD.WIDE.U32 R26, R77, 0x8, R34 ;  /* 0x000000084d1a8825 */ /* 0x001fca00078e0022 */
[----:B------:R-:W3:Y:S01]  /*3ce0*/  @!P0 LDG.E.64 R24, desc[UR6][R26.64] ;  /* 0x000000061a188981 */ /* 0x000ee2000c1e1b00 */
[----:B------:R-:W-:Y:S01]  /*3cf0*/  UIADD3 UR5, UPT, UPT, UR4, 0x1, URZ ;  /* 0x0000000104057890 */ /* 0x000fe2000fffe0ff */
[----:B---3--:R-:W-:Y:S01]  /*3d00*/  @!P0 FADD.FTZ R36, R36, R24 ;  /* 0x0000001824248221 */ /* 0x008fe20000010000 */
[----:B------:R-:W-:-:S04]  /*3d10*/  @!P0 FADD.FTZ R37, R37, R25 ;  /* 0x0000001925258221 */ /* 0x000fc80000010000 */
[----:B------:R-:W-:-:S13]  /*3d20*/  ISETP.EQ.OR P0, PT, R3, UR5, P1 ;  /* 0x0000000503007c0c */ /* 0x000fda0008f02670 */
[----:B------:R-:W-:-:S05]  /*3d30*/  @!P0 IMAD.WIDE.U32 R28, R79, 0x8, R34 ;  /* 0x000000084f1c8825 */ /* 0x000fca00078e0022 */
[----:B------:R-:W2:Y:S01]  /*3d40*/  @!P0 LDG.E.64 R24, desc[UR6][R28.64] ;  /* 0x000000061c188981 */ /* 0x000ea2000c1e1b00 */
[----:B------:R-:W-:Y:S01]  /*3d50*/  UIADD3 UR5, UPT, UPT, UR4, 0x2, URZ ;  /* 0x0000000204057890 */ /* 0x000fe2000fffe0ff */
[----:B--2---:R-:W-:Y:S01]  /*3d60*/  @!P0 FADD.FTZ R36, R36, R24 ;  /* 0x0000001824248221 */ /* 0x004fe20000010000 */
        /* <DEDUP_REMOVED lines=32> */
[----:B------:R-:W-:-:S06]  /*3f70*/  @!P0 IMAD.WIDE.U32 R24, R69, 0x8, R34 ;  /* 0x0000000845188825 */ /* 0x000fcc00078e0022 */
[----:B------:R-:W2:Y:S01]  /*3f80*/  @!P0 LDG.E.64 R24, desc[UR6][R24.64] ;  /* 0x0000000618188981 */ /* 0x000ea2000c1e1b00 */
[----:B------:R-:W-:Y:S01]  /*3f90*/  UIADD3 UR4, UPT, UPT, UR4, 0x8, URZ ;  /* 0x0000000804047890 */ /* 0x000fe2000fffe0ff */
[----:B------:R-:W-:Y:S02]  /*3fa0*/  IADD3 R60, PT, PT, R60, 0x8, RZ ;  /* 0x000000083c3c7810 */ /* 0x000fe40007ffe0ff */
[C---:B------:R-:W-:Y:S02]  /*3fb0*/  LEA R77, R32.reuse, R77, 0x3 ;  /* 0x0000004d204d7211 */ /* 0x040fe400078e18ff */
[C---:B------:R-:W-:Y:S02]  /*3fc0*/  LEA R79, R32.reuse, R79, 0x3 ;  /* 0x0000004f204f7211 */ /* 0x040fe400078e18ff */
[C---:B------:R-:W-:Y:S02]  /*3fd0*/  LEA R75, R32.reuse, R75, 0x3 ;  /* 0x0000004b204b7211 */ /* 0x040fe400078e18ff */
[----:B------:R-:W-:-:S02]  /*3fe0*/  LEA R63, R32, R63, 0x3 ;  /* 0x0000003f203f7211 */ /* 0x000fc400078e18ff */
[C---:B------:R-:W-:Y:S02]  /*3ff0*/  LEA R31, R32.reuse, R31, 0x3 ;  /* 0x0000001f201f7211 */ /* 0x040fe400078e18ff */
[C---:B------:R-:W-:Y:S02]  /*4000*/  LEA R71, R32.reuse, R71, 0x3 ;  /* 0x0000004720477211 */ /* 0x040fe400078e18ff */
[C---:B------:R-:W-:Y:S02]  /*4010*/  LEA R73, R32.reuse, R73, 0x3 ;  /* 0x0000004920497211 */ /* 0x040fe400078e18ff */
[----:B------:R-:W-:Y:S01]  /*4020*/  LEA R69, R32, R69, 0x3 ;  /* 0x0000004520457211 */ /* 0x000fe200078e18ff */
[----:B--2---:R-:W-:Y:S01]  /*4030*/  @!P0 FADD.FTZ R36, R36, R24 ;  /* 0x0000001824248221 */ /* 0x004fe20000010000 */
[----:B------:R-:W-:Y:S01]  /*4040*/  @!P0 FADD.FTZ R37, R37, R25 ;  /* 0x0000001925258221 */ /* 0x000fe20000010000 */
[----:B------:R-:W-:-:S13]  /*4050*/  ISETP.NE.AND P0, PT, R30, UR4, PT ;  /* 0x000000041e007c0c */ /* 0x000fda000bf05270 */
[----:B------:R-:W-:Y:S05]  /*4060*/  @P0 BRA `(.L_x_57) ;  /* 0xfffffffc00140947 */ /* 0x000fea000383ffff */
[----:B------:R-:W-:-:S07]  /*4070*/  MOV R60, R30 ;  /* 0x0000001e003c7202 */ /* 0x000fce0000000f00 */
.L_x_56:
[----:B0-----:R-:W-:-:S13]  /*4080*/  LOP3.LUT P0, R24, R33, 0x7, RZ, 0xc0, !PT ;  /* 0x0000000721187812 */ /* 0x001fda000780c0ff */
[----:B------:R-:W-:Y:S05]  /*4090*/  @!P0 BRA `(.L_x_53) ;  /* 0x0000000000f08947 */ /* 0x000fea0003800000 */
[----:B------:R-:W-:-:S04]  /*40a0*/  IADD3 R24, PT, PT, R24, -0x1, RZ ;  /* 0xffffffff18187810 */ /* 0x000fc80007ffe0ff */
[----:B------:R-:W-:-:S13]  /*40b0*/  ISETP.GE.U32.AND P0, PT, R24, 0x3, PT ;  /* 0x000000031800780c */ /* 0x000fda0003f06070 */
[----:B------:R-:W-:Y:S05]  /*40c0*/  @!P0 BRA `(.L_x_58) ;  /* 0x0000000000708947 */ /* 0x000fea0003800000 */
[CC--:B------:R-:W-:Y:S02]  /*40d0*/  ISETP.EQ.OR P0, PT, R60.reuse, R3.reuse, P1 ;  /* 0x000000033c00720c */ /* 0x0c0fe40000f02670 */
[C---:B------:R-:W-:Y:S02]  /*40e0*/  IADD3 R26, PT, PT, R60.reuse, 0x1, RZ ;  /* 0x000000013c1a7810 */ /* 0x040fe40007ffe0ff */
[----:B---3--:R-:W-:Y:S02]  /*40f0*/  IADD3 R28, PT, PT, R60, 0x2, RZ ;  /* 0x000000023c1c7810 */ /* 0x008fe40007ffe0ff */
[-C--:B------:R-:W-:Y:S02]  /*4100*/  ISETP.EQ.OR P2, PT, R26, R3.reuse, P1 ;  /* 0x000000031a00720c */ /* 0x080fe40000f42670 */
[----:B------:R-:W-:Y:S02]  /*4110*/  ISETP.EQ.OR P3, PT, R28, R3, P1 ;  /* 0x000000031c00720c */ /* 0x000fe40000f62670 */
[----:B--2---:R-:W-:-:S03]  /*4120*/  IADD3 R30, PT, PT, R60, 0x3, RZ ;  /* 0x000000033c1e7810 */ /* 0x004fc60007ffe0ff */
[----:B------:R-:W-:Y:S01]  /*4130*/  @!P0 IMAD R25, R60, R32, R61 ;  /* 0x000000203c198224 */ /* 0x000fe200078e023d */
[----:B------:R-:W-:-:S03]  /*4140*/  ISETP.EQ.OR P4, PT, R30, R3, P1 ;  /* 0x000000031e00720c */ /* 0x000fc60000f82670 */
[----:B------:R-:W-:-:S04]  /*4150*/  @!P0 IMAD.WIDE.U32 R24, R25, 0x8, R34 ;  /* 0x0000000819188825 */ /* 0x000fc800078e0022 */
[-CC-:B------:R-:W-:Y:S02]  /*4160*/  @!P2 IMAD R27, R26, R32.reuse, R61.reuse ;  /* 0x000000201a1ba224 */ /* 0x180fe400078e023d */
[----:B------:R-:W-:Y:S01]  /*4170*/  @!P3 IMAD R29, R28, R32, R61 ;  /* 0x000000201c1db224 */ /* 0x000fe200078e023d */
[----:B------:R-:W2:Y:S01]  /*4180*/  @!P0 LDG.E.64 R24, desc[UR6][R24.64] ;  /* 0x0000000618188981 */ /* 0x000ea2000c1e1b00 */
[----:B------:R-:W-:-:S04]  /*4190*/  @!P2 IMAD.WIDE.U32 R26, R27, 0x8, R34 ;  /* 0x000000081b1aa825 */ /* 0x000fc800078e0022 */
[----:B------:R-:W-:Y:S02]  /*41a0*/  @!P3 IMAD.WIDE.U32 R28, R29, 0x8, R34 ;  /* 0x000000081d1cb825 */ /* 0x000fe400078e0022 */
[----:B------:R-:W3:Y:S02]  /*41b0*/  @!P2 LDG.E.64 R26, desc[UR6][R26.64] ;  /* 0x000000061a1aa981 */ /* 0x000ee4000c1e1b00 */
[----:B-1----:R-:W-:Y:S02]  /*41c0*/  @!P4 IMAD R31, R30, R32, R61 ;  /* 0x000000201e1fc224 */ /* 0x002fe400078e023d */
[----:B------:R-:W4:Y:S02]  /*41d0*/  @!P3 LDG.E.64 R28, desc[UR6][R28.64] ;  /* 0x000000061c1cb981 */ /* 0x000f24000c1e1b00 */
[----:B------:R-:W-:-:S06]  /*41e0*/  @!P4 IMAD.WIDE.U32 R30, R31, 0x8, R34 ;  /* 0x000000081f1ec825 */ /* 0x000fcc00078e0022 */
[----:B------:R-:W5:Y:S01]  /*41f0*/  @!P4 LDG.E.64 R30, desc[UR6][R30.64] ;  /* 0x000000061e1ec981 */ /* 0x000f62000c1e1b00 */
[----:B------:R-:W-:Y:S01]  /*4200*/  IADD3 R60, PT, PT, R60, 0x4, RZ ;  /* 0x000000043c3c7810 */ /* 0x000fe20007ffe0ff */
[----:B--2---:R-:W-:Y:S01]  /*4210*/  @!P0 FADD.FTZ R36, R36, R24 ;  /* 0x0000001824248221 */ /* 0x004fe20000010000 */
[----:B------:R-:W-:-:S03]  /*4220*/  @!P0 FADD.FTZ R37, R37, R25 ;  /* 0x0000001925258221 */ /* 0x000fc60000010000 */
[----:B---3--:R-:W-:Y:S01]  /*4230*/  @!P2 FADD.FTZ R36, R36, R26 ;  /* 0x0000001a2424a221 */ /* 0x008fe20000010000 */
[----:B------:R-:W-:-:S03]  /*4240*/  @!P2 FADD.FTZ R37, R37, R27 ;  /* 0x0000001b2525a221 */ /* 0x000fc60000010000 */
[----:B----4-:R-:W-:Y:S01]  /*4250*/  @!P3 FADD.FTZ R36, R36, R28 ;  /* 0x0000001c2424b221 */ /* 0x010fe20000010000 */
[----:B------:R-:W-:-:S03]  /*4260*/  @!P3 FADD.FTZ R37, R37, R29 ;  /* 0x0000001d2525b221 */ /* 0x000fc60000010000 */
[----:B-----5:R-:W-:Y:S01]  /*4270*/  @!P4 FADD.FTZ R36, R36, R30 ;  /* 0x0000001e2424c221 */ /* 0x020fe20000010000 */
[----:B------:R-:W-:-:S07]  /*4280*/  @!P4 FADD.FTZ R37, R37, R31 ;  /* 0x0000001f2525c221 */ /* 0x000fce0000010000 */
.L_x_58:
[----:B------:R-:W-:-:S13]  /*4290*/  LOP3.LUT P0, R24, R33, 0x3, RZ, 0xc0, !PT ;  /* 0x0000000321187812 */ /* 0x000fda000780c0ff */
[----:B------:R-:W-:Y:S05]  /*42a0*/  @!P0 BRA `(.L_x_53) ;  /* 0x00000000006c8947 */ /* 0x000fea0003800000 */
[----:B------:R-:W-:Y:S02]  /*42b0*/  ISETP.NE.AND P0, PT, R24, 0x1, PT ;  /* 0x000000011800780c */ /* 0x000fe40003f05270 */
[----:B------:R-:W-:-:S11]  /*42c0*/  LOP3.LUT R33, R33, 0x1, RZ, 0xc0, !PT ;  /* 0x0000000121217812 */ /* 0x000fd600078ec0ff */
[----:B------:R-:W-:Y:S05]  /*42d0*/  @!P0 BRA `(.L_x_59) ;  /* 0x0000000000388947 */ /* 0x000fea0003800000 */
[C---:B------:R-:W-:Y:S02]  /*42e0*/  IADD3 R24, PT, PT, R60.reuse, 0x1, RZ ;  /* 0x000000013c187810 */ /* 0x040fe40007ffe0ff */
[-C--:B------:R-:W-:Y:S02]  /*42f0*/  ISETP.EQ.OR P2, PT, R60, R3.reuse, P1 ;  /* 0x000000033c00720c */ /* 0x080fe40000f42670 */
[----:B------:R-:W-:-:S11]  /*4300*/  ISETP.EQ.OR P0, PT, R24, R3, P1 ;  /* 0x000000031800720c */ /* 0x000fd60000f02670 */
[-CC-:B------:R-:W-:Y:S02]  /*4310*/  @!P2 IMAD R25, R60, R32.reuse, R61.reuse ;  /* 0x000000203c19a224 */ /* 0x180fe400078e023d */
[----:B------:R-:W-:Y:S02]  /*4320*/  @!P0 IMAD R27, R24, R32, R61 ;  /* 0x00000020181b8224 */ /* 0x000fe400078e023d */
[----:B------:R-:W-:-:S04]  /*4330*/  @!P2 IMAD.WIDE.U32 R24, R25, 0x8, R34 ;  /* 0x000000081918a825 */ /* 0x000fc800078e0022 */
[----:B------:R-:W-:Y:S02]  /*4340*/  @!P0 IMAD.WIDE.U32 R26, R27, 0x8, R34 ;  /* 0x000000081b1a8825 */ /* 0x000fe400078e0022 */
[----:B------:R-:W3:Y:S04]  /*4350*/  @!P2 LDG.E.64 R24, desc[UR6][R24.64] ;  /* 0x000000061818a981 */ /* 0x000ee8000c1e1b00 */
[----:B------:R-:W4:Y:S01]  /*4360*/  @!P0 LDG.E.64 R26, desc[UR6][R26.64] ;  /* 0x000000061a1a8981 */ /* 0x000f22000c1e1b00 */
[----:B------:R-:W-:Y:S01]  /*4370*/  IADD3 R60, PT, PT, R60, 0x2, RZ ;  /* 0x000000023c3c7810 */ /* 0x000fe20007ffe0ff */
[----:B---3--:R-:W-:Y:S01]  /*4380*/  @!P2 FADD.FTZ R36, R36, R24 ;  /* 0x000000182424a221 */ /* 0x008fe20000010000 */
[----:B------:R-:W-:-:S03]  /*4390*/  @!P2 FADD.FTZ R37, R37, R25 ;  /* 0x000000192525a221 */ /* 0x000fc60000010000 */
[----:B----4-:R-:W-:Y:S01]  /*43a0*/  @!P0 FADD.FTZ R36, R36, R26 ;  /* 0x0000001a24248221 */ /* 0x010fe20000010000 */
[----:B------:R-:W-:-:S07]  /*43b0*/  @!P0 FADD.FTZ R37, R37, R27 ;  /* 0x0000001b25258221 */ /* 0x000fce0000010000 */
.L_x_59:
[----:B------:R-:W-:Y:S01]  /*43c0*/  ISETP.EQ.OR P0, PT, R60, R3, P1 ;  /* 0x000000033c00720c */ /* 0x000fe20000f02670 */
[----:B------:R-:W-:Y:S03]  /*43d0*/  BSSY.RECONVERGENT B0, `(.L_x_53) ;  /* 0x0000008000007945 */ /* 0x000fe60003800200 */
[----:B------:R-:W-:-:S13]  /*43e0*/  ISETP.NE.U32.OR P0, PT, R33, 0x1, P0 ;  /* 0x000000012100780c */ /* 0x000fda0000705470 */
[----:B------:R-:W-:Y:S05]  /*43f0*/  @P0 BRA `(.L_x_60) ;  /* 0x0000000000140947 */ /* 0x000fea0003800000 */
[----:B------:R-:W-:-:S04]  /*4400*/  IMAD R25, R32, R60, R61 ;  /* 0x0000003c20197224 */ /* 0x000fc800078e023d */
[----:B------:R-:W-:-:S06]  /*4410*/  IMAD.WIDE.U32 R24, R25, 0x8, R34 ;  /* 0x0000000819187825 */ /* 0x000fcc00078e0022 */
[----:B------:R-:W3:Y:S02]  /*4420*/  LDG.E.64 R24, desc[UR6][R24.64] ;  /* 0x0000000618187981 */ /* 0x000ee4000c1e1b00 */
[----:B---3--:R-:W-:Y:S01]  /*4430*/  FADD.FTZ R36, R36, R24 ;  /* 0x0000001824247221 */ /* 0x008fe20000010000 */
[----:B------:R-:W-:-:S07]  /*4440*/  FADD.FTZ R37, R37, R25 ;  /* 0x0000001925257221 */ /* 0x000fce0000010000 */
.L_x_60:
[----:B------:R-:W-:Y:S05]  /*4450*/  BSYNC.RECONVERGENT B0 ;  /* 0x0000000000007941 */ /* 0x000fea0003800200 */
.L_x_53:
[----:B------:R-:W5:Y:S01]  /*4460*/  S2UR UR5, SR_CgaCtaId ;  /* 0x00000000000579c3 */ /* 0x000f620000008800 */
[----:B------:R-:W-:Y:S01]  /*4470*/  UMOV UR4, 0x400 ;  /* 0x0000040000047882 */ /* 0x000fe20000000000 */
[----:B------:R-:W-:Y:S02]  /*4480*/  SHF.L.U32 R39, R39, 0x10, RZ ;  /* 0x0000001027277819 */ /* 0x000fe400000006ff */
[----:B------:R-:W-:Y:S02]  /*4490*/  SHF.L.U32 R57, R57, 0x10, RZ ;  /* 0x0000001039397819 */ /* 0x000fe400000006ff */
[----:B----4-:R-:W-:Y:S01]  /*44a0*/  SHF.L.U32 R27, R38, 0x10, RZ ;  /* 0x00000010261b7819 */ /* 0x010fe200000006ff */
[----:B---3--:R-:W-:Y:S01]  /*44b0*/  FADD.FTZ R28, -R18, R39 ;  /* 0x00000027121c7221 */ /* 0x008fe20000010100 */
[----:B------:R-:W-:Y:S01]  /*44c0*/  SHF.L.U32 R26, R58, 0x10, RZ ;  /* 0x000000103a1a7819 */ /* 0x000fe200000006ff */
[----:B------:R-:W-:Y:S01]  /*44d0*/  FADD.FTZ R76, -R18, R57 ;  /* 0x00000039124c7221 */ /* 0x000fe20000010100 */
[----:B------:R-:W-:-:S02]  /*44e0*/  SHF.L.U32 R55, R55, 0x10, RZ ;  /* 0x0000001037377819 */ /* 0x000fc400000006ff */
[----:B------:R-:W-:Y:S01]  /*44f0*/  SHF.L.U32 R39, R5, 0x10, RZ ;  /* 0x0000001005277819 */ /* 0x000fe200000006ff */
[-C--:B------:R-:W-:Y:S01]  /*4500*/  FMUL.FTZ R76, R76, R59.reuse ;  /* 0x0000003b4c4c7220 */ /* 0x080fe20000410000 */
[----:B------:R-:W-:Y:S01]  /*4510*/  SHF.L.U32 R53, R53, 0x10, RZ ;  /* 0x0000001035357819 */ /* 0x000fe200000006ff */
[----:B-----5:R-:W-:Y:S01]  /*4520*/  ULEA UR4, UR5, UR4, 0x18 ;  /* 0x0000000405047291 */ /* 0x020fe2000f8ec0ff */
[----:B------:R-:W3:Y:S08]  /*4530*/  LDCU.U8 UR5, c[0x0][0x414] ;  /* 0x00008280ff0577ac */ /* 0x000ef00008000000 */
[----:B------:R0:W-:Y:S01]  /*4540*/  @!P1 STS.64 [UR4+0xc0], R36 ;  /* 0x0000c024ff009988 */ /* 0x0001e20008000a04 */
[----:B------:R-:W-:Y:S01]  /*4550*/  BAR.SYNC.DEFER_BLOCKING 0x0 ;  /* 0x0000000000007b1d */ /* 0x000fe20000010000 */
[----:B0-----:R-:W-:Y:S01]  /*4560*/  SHF.L.U32 R37, R17, 0x10, RZ ;  /* 0x0000001011257819 */ /* 0x001fe200000006ff */
[----:B---3--:R-:W-:Y:S01]  /*4570*/  UISETP.NE.AND UP0, UPT, UR5, URZ, UPT ;  /* 0x000000ff0500728c */ /* 0x008fe2000bf05270 */
[----:B------:R-:W-:-:S03]  /*4580*/  FMUL.FTZ R17, R28, R59 ;  /* 0x0000003b1c117220 */ /* 0x000fc60000410000 */
[----:B------:R-:W0:Y:S01]  /*4590*/  LDS.64 R24, [UR4+0xc0] ;  /* 0x0000c004ff187984 */ /* 0x000e220008000a00 */
[----:B------:R-:W0:Y:S02]  /*45a0*/  LDCU UR4, c[0x0][0x42c] ;  /* 0x00008580ff0477ac */ /* 0x000e240008000800 */
[----:B0-----:R-:W-:Y:S01]  /*45b0*/  FMUL.FTZ R24, R24, UR4 ;  /* 0x0000000418187c20 */ /* 0x001fe20008410000 */
[----:B------:R-:W-:Y:S01]  /*45c0*/  FMUL.FTZ R25, R25, UR4 ;  /* 0x0000000419197c20 */ /* 0x000fe20008410000 */
[----:B------:R-:W-:Y:S06]  /*45d0*/  BRA.U !UP0, `(.L_x_61) ;  /* 0x0000000108487547 */ /* 0x000fec000b800000 */
[----:B------:R-:W-:Y:S01]  /*45e0*/  FFMA.FTZ R5, R22, R17, R20 ;  /* 0x0000001116057223 */ /* 0x000fe20000010014 */
[----:B------:R-:W-:-:S03]  /*45f0*/  FFMA.FTZ R28, R23, R76, R21 ;  /* 0x0000004c171c7223 */ /* 0x000fc60000010015 */
[----:B------:R-:W-:Y:S01]  /*4600*/  FMUL.FTZ R29, R5, -1.4426950216293334961 ;  /* 0xbfb8aa3b051d7820 */ /* 0x000fe20000410000 */
[----:B-1----:R-:W-:-:S05]  /*4610*/  FMUL.FTZ R31, R28, -1.4426950216293334961 ;  /* 0xbfb8aa3b1c1f7820 */ /* 0x002fca0000410000 */
[----:B------:R-:W2:Y:S08]  /*4620*/  MUFU.EX2 R29, R29 ;  /* 0x0000001d001d7308 */ /* 0x000eb00000000800 */
[----:B------:R-:W0:Y:S01]  /*4630*/  MUFU.EX2 R31, R31 ;  /* 0x0000001f001f7308 */ /* 0x000e220000000800 */
[----:B--2---:R-:W-:-:S07]  /*4640*/  FADD.FTZ R30, R29, 1 ;  /* 0x3f8000001d1e7421 */ /* 0x004fce0000010000 */
[----:B------:R-:W1:Y:S01]  /*4650*/  MUFU.RCP R30, R30 ;  /* 0x0000001e001e7308 */ /* 0x000e620000001000 */
[----:B0-----:R-:W-:-:S07]  /*4660*/  FADD.FTZ R33, R31, 1 ;  /* 0x3f8000001f217421 */ /* 0x001fce0000010000 */
[----:B------:R-:W0:Y:S01]  /*4670*/  MUFU.RCP R33, R33 ;  /* 0x0000002100217308 */ /* 0x000e220000001000 */
[----:B-1----:R-:W-:Y:S01]  /*4680*/  FADD.FTZ R34, -R30, 1 ;  /* 0x3f8000001e227421 */ /* 0x002fe20000010100 */
[----:B------:R-:W-:-:S03]  /*4690*/  FMUL.FTZ R27, R27, R30 ;  /* 0x0000001e1b1b7220 */ /* 0x000fc60000410000 */
[----:B------:R-:W-:Y:S01]  /*46a0*/  FFMA.FTZ R34, R5, R34, 1 ;  /* 0x3f80000005227423 */ /* 0x000fe20000010022 */
[----:B0-----:R-:W-:Y:S01]  /*46b0*/  FADD.FTZ R35, -R33, 1 ;  /* 0x3f80000021237421 */ /* 0x001fe20000010100 */
[----:B------:R-:W-:Y:S02]  /*46c0*/  FMUL.FTZ R26, R26, R33 ;  /* 0x000000211a1a7220 */ /* 0x000fe40000410000 */
[----:B------:R-:W-:Y:S01]  /*46d0*/  FMUL.FTZ R27, R27, R34 ;  /* 0x000000221b1b7220 */ /* 0x000fe20000410000 */
[----:B------:R-:W-:-:S04]  /*46e0*/  FFMA.FTZ R35, R28, R35, 1 ;  /* 0x3f8000001c237423 */ /* 0x000fc80000010023 */
[----:B------:R-:W-:-:S07]  /*46f0*/  FMUL.FTZ R26, R26, R35 ;  /* 0x000000231a1a7220 */ /* 0x000fce0000410000 */
.L_x_61:
[----:B------:R-:W0:Y:S01]  /*4700*/  LDCU UR4, c[0x0][0x41c] ;  /* 0x00008380ff0477ac */ /* 0x000e220008000800 */
[----:B------:R-:W-:Y:S01]  /*4710*/  SHF.L.U32 R9, R9, 0x10, RZ ;  /* 0x0000001009097819 */ /* 0x000fe200000006ff */
[C---:B------:R-:W-:Y:S01]  /*4720*/  FADD.FTZ R78, -R18.reuse, R37 ;  /* 0x00000025124e7221 */ /* 0x040fe20000010100 */
[----:B------:R-:W-:Y:S01]  /*4730*/  SHF.L.U32 R7, R7, 0x10, RZ ;  /* 0x0000001007077819 */ /* 0x000fe200000006ff */
[----:B------:R-:W3:Y:S01]  /*4740*/  LDCU.64 UR8, c[0x0][0x400] ;  /* 0x00008000ff0877ac */ /* 0x000ee20008000a00 */
[----:B------:R-:W-:Y:S01]  /*4750*/  SHF.L.U32 R51, R51, 0x10, RZ ;  /* 0x0000001033337819 */ /* 0x000fe200000006ff */
[C---:B------:R-:W-:Y:S01]  /*4760*/  FADD.FTZ R70, -R18.reuse, R9 ;  /* 0x0000000912467221 */ /* 0x040fe20000010100 */
        /* <DEDUP_REMOVED lines=11> */
[----:B0-----:R-:W-:Y:S01]  /*4820*/  IMAD R3, R3, UR4, R42 ;  /* 0x0000000403037c24 */ /* 0x001fe2000f8e022a */
[----:B------:R-:W-:Y:S01]  /*4830*/  SHF.L.U32 R19, R19, 0x10, RZ ;  /* 0x0000001013137819 */ /* 0x000fe200000006ff */
[C---:B------:R-:W-:Y:S01]  /*4840*/  FADD.FTZ R62, -R18.reuse, R49 ;  /* 0x00000031123e7221 */ /* 0x040fe20000010100 */
[C---:B------:R-:W-:Y:S01]  /*4850*/  FADD.FTZ R60, -R18.reuse, R11 ;  /* 0x0000000b123c7221 */ /* 0x040fe20000010100 */
[C---:B------:R-:W-:Y:S01]  /*4860*/  FADD.FTZ R58, -R18.reuse, R47 ;  /* 0x0000002f123a7221 */ /* 0x040fe20000010100 */
[C---:B---3--:R-:W-:Y:S01]  /*4870*/  ISETP.GE.U32.AND P0, PT, R3.reuse, UR8, PT ;  /* 0x0000000803007c0c */ /* 0x048fe2000bf06070 */
[C---:B------:R-:W-:Y:S01]  /*4880*/  FADD.FTZ R38, -R18.reuse, R13 ;  /* 0x0000000d12267221 */ /* 0x040fe20000010100 */
[----:B------:R-:W-:Y:S01]  /*4890*/  SHF.R.S32.HI R9, RZ, 0x1f, R3 ;  /* 0x0000001fff097819 */ /* 0x000fe20000011403 */
[C---:B--2---:R-:W-:Y:S01]  /*48a0*/  FADD.FTZ R30, -R18.reuse, R45 ;  /* 0x0000002d121e7221 */ /* 0x044fe20000010100 */
[----:B------:R-:W-:Y:S01]  /*48b0*/  IADD3 R5, PT, PT, R3, 0x10, RZ ;  /* 0x0000001003057810 */ /* 0x000fe20007ffe0ff */
[C---:B------:R-:W-:Y:S01]  /*48c0*/  FADD.FTZ R34, -R18.reuse, R15 ;  /* 0x0000000f12227221 */ /* 0x040fe20000010100 */
[----:B------:R-:W-:Y:S01]  /*48d0*/  ISETP.GE.AND.EX P0, PT, R9, UR9, PT, P0 ;  /* 0x0000000909007c0c */ /* 0x000fe2000bf06300 */
[----:B------:R-:W-:Y:S01]  /*48e0*/  FADD.FTZ R36, -R18, R19 ;  /* 0x0000001312247221 */ /* 0x000fe20000010100 */
[----:B------:R-:W-:Y:S01]  /*48f0*/  ISETP.GE.U32.AND P1, PT, R5, UR8, PT ;  /* 0x0000000805007c0c */ /* 0x000fe2000bf26070 */
[C---:B------:R-:W-:Y:S01]  /*4900*/  FFMA.FTZ R17, R24.reuse, R17, R25 ;  /* 0x0000001118117223 */ /* 0x040fe20000010019 */
[----:B------:R-:W-:Y:S01]  /*4910*/  SHF.R.S32.HI R7, RZ, 0x1f, R5 ;  /* 0x0000001fff077819 */ /* 0x000fe20000011405 */
[----:B------:R-:W-:Y:S01]  /*4920*/  FFMA.FTZ R18, R24, R76, R25 ;  /* 0x0000004c18127223 */ /* 0x000fe20000010019 */
[----:B------:R-:W-:Y:S01]  /*4930*/  BSSY.RECONVERGENT B0, `(.L_x_62) ;  /* 0x0000015000007945 */ /* 0x000fe20003800200 */
[----:B------:R-:W-:Y:S01]  /*4940*/  FFMA.FTZ R76, R22, R27, -R17 ;  /* 0x0000001b164c7223 */ /* 0x000fe20000010811 */
[----:B------:R-:W-:Y:S01]  /*4950*/  ISETP.GE.AND.EX P1, PT, R7, UR9, PT, P1 ;  /* 0x0000000907007c0c */ /* 0x000fe2000bf26310 */
[-C--:B------:R-:W-:Y:S01]  /*4960*/  FMUL.FTZ R13, R78, R59.reuse ;  /* 0x0000003b4e0d7220 */ /* 0x080fe20000410000 */
[----:B------:R-:W-:Y:S01]  /*4970*/  FMUL.FTZ R80, R80, R59 ;  /* 0x0000003b50507220 */ /* 0x000fe20000410000 */
[----:B------:R-:W-:-:S02]  /*4980*/  FFMA.FTZ R26, R23, R26, -R18 ;  /* 0x0000001a171a7223 */ /* 0x000fc40000010812 */
[----:B------:R-:W-:Y:S08]  /*4990*/  @P0 BRA `(.L_x_63) ;  /* 0x0000000000380947 */ /* 0x000ff00003800000 */
[----:B------:R-:W0:Y:S01]  /*49a0*/  LDCU.64 UR10, c[0x0][0x3f8] ;  /* 0x00007f00ff0a77ac */ /* 0x000e220008000a00 */
[----:B------:R-:W-:Y:S01]  /*49b0*/  MOV R18, R64 ;  /* 0x0000004000127202 */ /* 0x000fe20000000f00 */
[----:B------:R-:W-:Y:S01]  /*49c0*/  FMUL.FTZ R76, R76, R59 ;  /* 0x0000003b4c4c7220 */ /* 0x000fe20000410000 */
[----:B------:R-:W-:Y:S01]  /*49d0*/  MOV R19, R67 ;  /* 0x0000004300137202 */ /* 0x000fe20000000f00 */
[----:B------:R-:W2:Y:S01]  /*49e0*/  LDCU.64 UR4, c[0x0][0x380] ;  /* 0x00007000ff0477ac */ /* 0x000ea20008000a00 */
[----:B0-----:R-:W-:Y:S02]  /*49f0*/  IMAD R78, R9, UR10, RZ ;  /* 0x0000000a094e7c24 */ /* 0x001fe4000f8e02ff */
[----:B------:R-:W-:Y:S01]  /*4a00*/  FMUL.FTZ R9, R26, R59 ;  /* 0x0000003b1a097220 */ /* 0x000fe20000410000 */
[----:B------:R-:W-:-:S04]  /*4a10*/  IMAD.WIDE.U32 R18, R3, UR10, R18 ;  /* 0x0000000a03127c25 */ /* 0x000fc8000f8e0012 */
[----:B------:R-:W-:Y:S01]  /*4a20*/  IMAD R11, R3, UR11, R78 ;  /* 0x0000000b030b7c24 */ /* 0x000fe2000f8e024e */
[----:B--2---:R-:W-:Y:S02]  /*4a30*/  LEA R26, P0, R18, UR4, 0x1 ;  /* 0x00000004121a7c11 */ /* 0x004fe4000f8008ff */
[----:B------:R-:W-:Y:S02]  /*4a40*/  F2FP.BF16.F32.PACK_AB R9, R9, R76 ;  /* 0x0000004c0909723e */ /* 0x000fe400000010ff */
[----:B------:R-:W-:-:S04]  /*4a50*/  IADD3 R11, PT, PT, R19, R11, RZ ;  /* 0x0000000b130b7210 */ /* 0x000fc80007ffe0ff */
[----:B------:R-:W-:-:S05]  /*4a60*/  LEA.HI.X R27, R18, UR5, R11, 0x1, P0 ;  /* 0x00000005121b7c11 */ /* 0x000fca00080f0c0b */
[----:B------:R0:W-:Y:S02]  /*4a70*/  STG.E desc[UR6][R26.64], R9 ;  /* 0x000000091a007986 */ /* 0x0001e4000c101906 */
.L_x_63:
[----:B------:R-:W-:Y:S05]  /*4a80*/  BSYNC.RECONVERGENT B0 ;  /* 0x0000000000007941 */ /* 0x000fea0003800200 */
.L_x_62:
[----:B0-----:R-:W-:Y:S01]  /*4a90*/  SHF.L.U32 R9, R4, 0x10, RZ ;  /* 0x0000001004097819 */ /* 0x001fe200000006ff */
[C-C-:B------:R-:W-:Y:S01]  /*4aa0*/  FFMA.FTZ R29, R24.reuse, R13, R25.reuse ;  /* 0x0000000d181d7223 */ /* 0x140fe20000010019 */
[----:B------:R-:W-:Y:S01]  /*4ab0*/  FFMA.FTZ R76, R24, R80, R25 ;  /* 0x00000050184c7223 */ /* 0x000fe20000010019 */
[----:B------:R-:W-:Y:S01]  /*4ac0*/  SHF.L.U32 R56, R56, 0x10, RZ ;  /* 0x0000001038387819 */ /* 0x000fe200000006ff */
[----:B------:R-:W-:Y:S06]  /*4ad0*/  BRA.U !UP0, `(.L_x_64) ;  /* 0x0000000108487547 */ /* 0x000fec000b800000 */
[----:B------:R-:W-:Y:S01]  /*4ae0*/  FFMA.FTZ R11, R23, R80, R21 ;  /* 0x00000050170b7223 */ /* 0x000fe20000010015 */
[----:B------:R-:W-:-:S03]  /*4af0*/  FFMA.FTZ R4, R22, R13, R20 ;  /* 0x0000000d16047223 */ /* 0x000fc60000010014 */
[----:B------:R-:W-:Y:S01]  /*4b00*/  FMUL.FTZ R17, R11, -1.4426950216293334961 ;  /* 0xbfb8aa3b0b117820 */ /* 0x000fe20000410000 */
[----:B------:R-:W-:-:S05]  /*4b10*/  FMUL.FTZ R13, R4, -1.4426950216293334961 ;  /* 0xbfb8aa3b040d7820 */ /* 0x000fca0000410000 */
[----:B------:R-:W0:Y:S08]  /*4b20*/  MUFU.EX2 R17, R17 ;  /* 0x0000001100117308 */ /* 0x000e300000000800 */
[----:B------:R-:W2:Y:S01]  /*4b30*/  MUFU.EX2 R13, R13 ;  /* 0x0000000d000d7308 */ /* 0x000ea20000000800 */
[----:B0-----:R-:W-:-:S07]  /*4b40*/  FADD.FTZ R19, R17, 1 ;  /* 0x3f80000011137421 */ /* 0x001fce0000010000 */
[----:B------:R-:W0:Y:S01]  /*4b50*/  MUFU.RCP R19, R19 ;  /* 0x0000001300137308 */ /* 0x000e220000001000 */
[----:B--2---:R-:W-:-:S07]  /*4b60*/  FADD.FTZ R15, R13, 1 ;  /* 0x3f8000000d0f7421 */ /* 0x004fce0000010000 */
[----:B------:R-:W2:Y:S01]  /*4b70*/  MUFU.RCP R18, R15 ;  /* 0x0000000f00127308 */ /* 0x000ea20000001000 */
[----:B0-----:R-:W-:Y:S01]  /*4b80*/  FADD.FTZ R26, -R19, 1 ;  /* 0x3f800000131a7421 */ /* 0x001fe20000010100 */
[----:B------:R-:W-:-:S03]  /*4b90*/  FMUL.FTZ R56, R56, R19 ;  /* 0x0000001338387220 */ /* 0x000fc60000410000 */
[----:B------:R-:W-:Y:S01]  /*4ba0*/  FFMA.FTZ R11, R11, R26, 1 ;  /* 0x3f8000000b0b7423 */ /* 0x000fe2000001001a */
[----:B--2---:R-:W-:Y:S01]  /*4bb0*/  FADD.FTZ R27, -R18, 1 ;  /* 0x3f800000121b7421 */ /* 0x004fe20000010100 */
[----:B------:R-:W-:Y:S02]  /*4bc0*/  FMUL.FTZ R9, R9, R18 ;  /* 0x0000001209097220 */ /* 0x000fe40000410000 */
[----:B------:R-:W-:Y:S01]  /*4bd0*/  FMUL.FTZ R56, R56, R11 ;  /* 0x0000000b38387220 */ /* 0x000fe20000410000 */
[----:B------:R-:W-:-:S04]  /*4be0*/  FFMA.FTZ R4, R4, R27, 1 ;  /* 0x3f80000004047423 */ /* 0x000fc8000001001b */
[----:B------:R-:W-:-:S07]  /*4bf0*/  FMUL.FTZ R9, R9, R4 ;  /* 0x0000000409097220 */ /* 0x000fce0000410000 */
.L_x_64:
[----:B------:R-:W-:Y:S01]  /*4c00*/  BSSY.RECONVERGENT B0, `(.L_x_65) ;  /* 0x0000012000007945 */ /* 0x000fe20003800200 */
[----:B------:R-:W-:Y:S01]  /*4c10*/  FFMA.FTZ R4, R22, R9, -R29 ;  /* 0x0000000916047223 */ /* 0x000fe2000001081d */
[----:B------:R-:W-:Y:S02]  /*4c20*/  FFMA.FTZ R76, R23, R56, -R76 ;  /* 0x00000038174c7223 */ /* 0x000fe4000001084c */
[----:B------:R-:W-:Y:S05]  /*4c30*/  @P1 BRA `(.L_x_66) ;  /* 0x0000000000381947 */ /* 0x000fea0003800000 */
[----:B------:R-:W0:Y:S01]  /*4c40*/  LDCU.64 UR4, c[0x0][0x3f8] ;  /* 0x00007f00ff0477ac */ /* 0x000e220008000a00 */
[----:B------:R-:W-:Y:S02]  /*4c50*/  MOV R18, R64 ;  /* 0x0000004000127202 */ /* 0x000fe40000000f00 */
[----:B------:R-:W-:Y:S01]  /*4c60*/  MOV R19, R67 ;  /* 0x0000004300137202 */ /* 0x000fe20000000f00 */
[----:B------:R-:W2:Y:S01]  /*4c70*/  LDCU.64 UR10, c[0x0][0x380] ;  /* 0x00007000ff0a77ac */ /* 0x000ea20008000a00 */
[----:B0-----:R-:W-:Y:S02]  /*4c80*/  IMAD R26, R7, UR4, RZ ;  /* 0x00000004071a7c24 */ /* 0x001fe4000f8e02ff */
[----:B------:R-:W-:Y:S01]  /*4c90*/  FMUL.FTZ R7, R76, R59 ;  /* 0x0000003b4c077220 */ /* 0x000fe20000410000 */
[----:B------:R-:W-:-:S04]  /*4ca0*/  IMAD.WIDE.U32 R18, R5, UR4, R18 ;  /* 0x0000000405127c25 */ /* 0x000fc8000f8e0012 */
[----:B------:R-:W-:Y:S02]  /*4cb0*/  IMAD R5, R5, UR5, R26 ;  /* 0x0000000505057c24 */ /* 0x000fe4000f8e021a */
[----:B------:R-:W-:Y:S01]  /*4cc0*/  FMUL.FTZ R26, R4, R59 ;  /* 0x0000003b041a7220 */ /* 0x000fe20000410000 */
[C---:B--2---:R-:W-:Y:S02]  /*4cd0*/  LEA R4, P0, R18.reuse, UR10, 0x1 ;  /* 0x0000000a12047c11 */ /* 0x044fe4000f8008ff */
[----:B------:R-:W-:Y:S02]  /*4ce0*/  IADD3 R5, PT, PT, R19, R5, RZ ;  /* 0x0000000513057210 */ /* 0x000fe40007ffe0ff */
[----:B------:R-:W-:Y:S02]  /*4cf0*/  F2FP.BF16.F32.PACK_AB R7, R7, R26 ;  /* 0x0000001a0707723e */ /* 0x000fe400000010ff */
[----:B------:R-:W-:-:S05]  /*4d00*/  LEA.HI.X R5, R18, UR11, R5, 0x1, P0 ;  /* 0x0000000b12057c11 */ /* 0x000fca00080f0c05 */
[----:B------:R0:W-:Y:S02]  /*4d10*/  STG.E desc[UR6][R4.64], R7 ;  /* 0x0000000704007986 */ /* 0x0001e4000c101906 */
.L_x_66:
[----:B------:R-:W-:Y:S05]  /*4d20*/  BSYNC.RECONVERGENT B0 ;  /* 0x0000000000007941 */ /* 0x000fea0003800200 */
.L_x_65:
[----:B0-----:R-:W-:Y:S01]  /*4d30*/  SHF.L.U32 R5, R6, 0x10, RZ ;  /* 0x0000001006057819 */ /* 0x001fe200000006ff */
[-C--:B------:R-:W-:Y:S01]  /*4d40*/  FMUL.FTZ R19, R74, R59.reuse ;  /* 0x0000003b4a137220 */ /* 0x080fe20000410000 */
[----:B------:R-:W-:Y:S01]  /*4d50*/  SHF.L.U32 R4, R54, 0x10, RZ ;  /* 0x0000001036047819 */ /* 0x000fe200000006ff */
[-C--:B------:R-:W-:Y:S01]  /*4d60*/  FMUL.FTZ R72, R72, R59.reuse ;  /* 0x0000003b48487220 */ /* 0x080fe20000410000 */
        /* <DEDUP_REMOVED lines=9> */
[----:B------:R-:W-:Y:S01]  /*4e00*/  FMUL.FTZ R28, R28, R59 ;  /* 0x0000003b1c1c7220 */ /* 0x000fe20000410000 */
        /* <DEDUP_REMOVED lines=19> */
.L_x_67:
[C---:B------:R-:W-:Y:S01]  /*4f40*/  IADD3 R39, PT, PT, R3.reuse, 0x20, RZ ;  /* 0x0000002003277810 */ /* 0x040fe20007ffe0ff */
[C-C-:B------:R-:W-:Y:S01]  /*4f50*/  FFMA.FTZ R7, R24.reuse, R19, R25.reuse ;  /* 0x0000001318077223 */ /* 0x140fe20000010019 */
[----:B------:R-:W-:Y:S01]  /*4f60*/  IADD3 R33, PT, PT, R3, 0x30, RZ ;  /* 0x0000003003217810 */ /* 0x000fe20007ffe0ff */
[C---:B------:R-:W-:Y:S01]  /*4f70*/  FFMA.FTZ R74, R24.reuse, R28, R25 ;  /* 0x0000001c184a7223 */ /* 0x040fe20000010019 */
[----:B------:R-:W-:Y:S01]  /*4f80*/  ISETP.GE.U32.AND P3, PT, R39, UR8, PT ;  /* 0x0000000827007c0c */ /* 0x000fe2000bf66070 */
[----:B------:R-:W-:Y:S01]  /*4f90*/  BSSY.RECONVERGENT B0, `(.L_x_68) ;  /* 0x000002f000007945 */ /* 0x000fe20003800200 */
[----:B------:R-:W-:Y:S01]  /*4fa0*/  SHF.R.S32.HI R45, RZ, 0x1f, R39 ;  /* 0x0000001fff2d7819 */ /* 0x000fe20000011427 */
[C-C-:B------:R-:W-:Y:S01]  /*4fb0*/  FFMA.FTZ R37, R24.reuse, R72, R25.reuse ;  /* 0x0000004818257223 */ /* 0x140fe20000010019 */
[----:B------:R-:W-:Y:S01]  /*4fc0*/  IADD3 R27, PT, PT, R3, 0x40, RZ ;  /* 0x00000040031b7810 */ /* 0x000fe20007ffe0ff */
[C-C-:B------:R-:W-:Y:S01]  /*4fd0*/  FFMA.FTZ R56, R24.reuse, R68, R25.reuse ;  /* 0x0000004418387223 */ /* 0x140fe20000010019 */
[----:B------:R-:W-:Y:S01]  /*4fe0*/  ISETP.GE.AND.EX P3, PT, R45, UR9, PT, P3 ;  /* 0x000000092d007c0c */ /* 0x000fe2000bf66330 */
[C-C-:B------:R-:W-:Y:S01]  /*4ff0*/  FFMA.FTZ R29, R24.reuse, R70, R25.reuse ;  /* 0x00000046181d7223 */ /* 0x140fe20000010019 */
[C---:B------:R-:W-:Y:S01]  /*5000*/  IADD3 R17, PT, PT, R3.reuse, 0x50, RZ ;  /* 0x0000005003117810 */ /* 0x040fe20007ffe0ff */
[C-C-:B------:R-:W-:Y:S01]  /*5010*/  FFMA.FTZ R54, R24.reuse, R62, R25.reuse ;  /* 0x0000003e18367223 */ /* 0x140fe20000010019 */
[C---:B------:R-:W-:Y:S01]  /*5020*/  IADD3 R11, PT, PT, R3.reuse, 0x60, RZ ;  /* 0x00000060030b7810 */ /* 0x040fe20007ffe0ff */
[C-C-:B------:R-:W-:Y:S01]  /*5030*/  FFMA.FTZ R19, R24.reuse, R60, R25.reuse ;  /* 0x0000003c18137223 */ /* 0x140fe20000010019 */
[----:B------:R-:W-:Y:S01]  /*5040*/  IADD3 R3, PT, PT, R3, 0x70, RZ ;  /* 0x0000007003037810 */ /* 0x000fe20007ffe0ff */
[C-C-:B------:R-:W-:Y:S01]  /*5050*/  FFMA.FTZ R28, R24.reuse, R58, R25.reuse ;  /* 0x0000003a181c7223 */ /* 0x140fe20000010019 */
[----:B------:R-:W-:Y:S01]  /*5060*/  ISETP.GE.U32.AND P0, PT, R33, UR8, PT ;  /* 0x0000000821007c0c */ /* 0x000fe2000bf06070 */
[C-C-:B------:R-:W-:Y:S01]  /*5070*/  FFMA.FTZ R15, R24.reuse, R38, R25.reuse ;  /* 0x00000026180f7223 */ /* 0x140fe20000010019 */
[----:B------:R-:W-:Y:S01]  /*5080*/  ISETP.GE.U32.AND P4, PT, R27, UR8, PT ;  /* 0x000000081b007c0c */ /* 0x000fe2000bf86070 */
[C-C-:B------:R-:W-:Y:S01]  /*5090*/  FFMA.FTZ R18, R24.reuse, R30, R25.reuse ;  /* 0x0000001e18127223 */ /* 0x140fe20000010019 */
[----:B------:R-:W-:Y:S01]  /*50a0*/  ISETP.GE.U32.AND P5, PT, R17, UR8, PT ;  /* 0x0000000811007c0c */ /* 0x000fe2000bfa6070 */
[C-C-:B------:R-:W-:Y:S01]  /*50b0*/  FFMA.FTZ R9, R24.reuse, R34, R25.reuse ;  /* 0x0000002218097223 */ /* 0x140fe20000010019 */
[----:B------:R-:W-:Y:S01]  /*50c0*/  ISETP.GE.U32.AND P2, PT, R11, UR8, PT ;  /* 0x000000080b007c0c */ /* 0x000fe2000bf46070 */
[----:B------:R-:W-:Y:S01]  /*50d0*/  FFMA.FTZ R24, R24, R36, R25 ;  /* 0x0000002418187223 */ /* 0x000fe20000010019 */
[----:B------:R-:W-:Y:S01]  /*50e0*/  SHF.R.S32.HI R35, RZ, 0x1f, R33 ;  /* 0x0000001fff237819 */ /* 0x000fe20000011421 */
[----:B------:R-:W-:Y:S01]  /*50f0*/  FFMA.FTZ R6, R22, R5, -R7 ;  /* 0x0000000516067223 */ /* 0x000fe20000010807 */
[----:B-1----:R-:W-:Y:S01]  /*5100*/  SHF.R.S32.HI R31, RZ, 0x1f, R27 ;  /* 0x0000001fff1f7819 */ /* 0x002fe2000001141b */
[----:B------:R-:W-:Y:S01]  /*5110*/  FFMA.FTZ R76, R23, R4, -R74 ;  /* 0x00000004174c7223 */ /* 0x000fe2000001084a */
[----:B------:R-:W-:-:S02]  /*5120*/  SHF.R.S32.HI R26, RZ, 0x1f, R17 ;  /* 0x0000001fff1a7819 */ /* 0x000fc40000011411 */
[----:B------:R-:W-:Y:S02]  /*5130*/  SHF.R.S32.HI R13, RZ, 0x1f, R11 ;  /* 0x0000001fff0d7819 */ /* 0x000fe4000001140b */
[----:B------:R-:W-:Y:S02]  /*5140*/  ISETP.GE.U32.AND P1, PT, R3, UR8, PT ;  /* 0x0000000803007c0c */ /* 0x000fe4000bf26070 */
[----:B------:R-:W-:Y:S02]  /*5150*/  ISETP.GE.AND.EX P0, PT, R35, UR9, PT, P0 ;  /* 0x0000000923007c0c */ /* 0x000fe4000bf06300 */
[----:B------:R-:W-:Y:S02]  /*5160*/  ISETP.GE.AND.EX P4, PT, R31, UR9, PT, P4 ;  /* 0x000000091f007c0c */ /* 0x000fe4000bf86340 */
[----:B------:R-:W-:Y:S02]  /*5170*/  ISETP.GE.AND.EX P5, PT, R26, UR9, PT, P5 ;  /* 0x000000091a007c0c */ /* 0x000fe4000bfa6350 */
[----:B------:R-:W-:Y:S01]  /*5180*/  ISETP.GE.AND.EX P2, PT, R13, UR9, PT, P2 ;  /* 0x000000090d007c0c */ /* 0x000fe2000bf46320 */
[----:B------:R-:W-:-:S12]  /*5190*/  @P3 BRA `(.L_x_69) ;  /* 0x0000000000383947 */ /* 0x000fd80003800000 */
[----:B------:R-:W0:Y:S01]  /*51a0*/  LDCU.64 UR4, c[0x0][0x3f8] ;  /* 0x00007f00ff0477ac */ /* 0x000e220008000a00 */
[----:B------:R-:W-:Y:S01]  /*51b0*/  MOV R4, R64 ;  /* 0x0000004000047202 */ /* 0x000fe20000000f00 */
[----:B------:R-:W-:Y:S01]  /*51c0*/  FMUL.FTZ R25, R76, R59 ;  /* 0x0000003b4c197220 */ /* 0x000fe20000410000 */
[----:B------:R-:W-:Y:S01]  /*51d0*/  MOV R5, R67 ;  /* 0x0000004300057202 */ /* 0x000fe20000000f00 */
[----:B------:R-:W1:Y:S01]  /*51e0*/  LDCU.64 UR10, c[0x0][0x380] ;  /* 0x00007000ff0a77ac */ /* 0x000e620008000a00 */
[----:B0-----:R-:W-:Y:S02]  /*51f0*/  IMAD R74, R45, UR4, RZ ;  /* 0x000000042d4a7c24 */ /* 0x001fe4000f8e02ff */
        /* <DEDUP_REMOVED lines=8> */
.L_x_69:
[----:B------:R-:W-:Y:S05]  /*5280*/  BSYNC.RECONVERGENT B0 ;  /* 0x0000000000007941 */ /* 0x000fea0003800200 */
.L_x_68:
        /* <DEDUP_REMOVED lines=21> */
.L_x_70:
[----:B------:R-:W-:Y:S01]  /*53e0*/  BSSY.RECONVERGENT B0, `(.L_x_71) ;  /* 0x0000012000007945 */ /* 0x000fe20003800200 */
[----:B------:R-:W-:Y:S01]  /*53f0*/  FFMA.FTZ R8, R22, R8, -R37 ;  /* 0x0000000816087223 */ /* 0x000fe20000010825 */
[----:B------:R-:W-:Y:S02]  /*5400*/  FFMA.FTZ R56, R23, R52, -R56 ;  /* 0x0000003417387223 */ /* 0x000fe40000010838 */
[----:B------:R-:W-:Y:S05]  /*5410*/  @P0 BRA `(.L_x_72) ;  /* 0x0000000000380947 */ /* 0x000fea0003800000 */
[----:B------:R-:W1:Y:S01]  /*5420*/  LDCU.64 UR4, c[0x0][0x3f8] ;  /* 0x00007f00ff0477ac */ /* 0x000e620008000a00 */
[----:B------:R-:W-:Y:S01]  /*5430*/  MOV R4, R64 ;  /* 0x0000004000047202 */ /* 0x000fe20000000f00 */
[----:B0-----:R-:W-:Y:S01]  /*5440*/  FMUL.FTZ R25, R8, R59 ;  /* 0x0000003b08197220 */ /* 0x001fe20000410000 */
[----:B------:R-:W-:Y:S01]  /*5450*/  MOV R5, R67 ;  /* 0x0000004300057202 */ /* 0x000fe20000000f00 */
        /* <DEDUP_REMOVED lines=10> */
.L_x_72:
[----:B------:R-:W-:Y:S05]  /*5500*/  BSYNC.RECONVERGENT B0 ;  /* 0x0000000000007941 */ /* 0x000fea0003800200 */
.L_x_71:
[----:B------:R-:W-:Y:S02]  /*5510*/  SHF.L.U32 R10, R10, 0x10, RZ ;  /* 0x000000100a0a7819 */ /* 0x000fe400000006ff */
[----:B------:R-:W-:Y:S01]  /*5520*/  SHF.L.U32 R50, R50, 0x10, RZ ;  /* 0x0000001032327819 */ /* 0x000fe200000006ff */
[----:B------:R-:W-:Y:S06]  /*5530*/  BRA.U !UP0, `(.L_x_73) ;  /* 0x0000000108487547 */ /* 0x000fec000b800000 */
[----:B------:R-:W-:Y:S01]  /*5540*/  FFMA.FTZ R70, R22, R70, R20 ;  /* 0x0000004616467223 */ /* 0x000fe20000010014 */
[----:B------:R-:W-:-:S03]  /*5550*/  FFMA.FTZ R62, R23, R62, R21 ;  /* 0x0000003e173e7223 */ /* 0x000fc60000010015 */
[----:B------:R-:W-:Y:S01]  /*5560*/  FMUL.FTZ R4, R70, -1.4426950216293334961 ;  /* 0xbfb8aa3b46047820 */ /* 0x000fe20000410000 */
[----:B01----:R-:W-:-:S05]  /*5570*/  FMUL.FTZ R6, R62, -1.4426950216293334961 ;  /* 0xbfb8aa3b3e067820 */ /* 0x003fca0000410000 */
        /* <DEDUP_REMOVED lines=14> */
.L_x_73:
[----:B------:R-:W-:Y:S01]  /*5660*/  BSSY.RECONVERGENT B0, `(.L_x_74) ;  /* 0x0000012000007945 */ /* 0x000fe20003800200 */
[----:B------:R-:W-:Y:S01]  /*5670*/  FFMA.FTZ R10, R22, R10, -R29 ;  /* 0x0000000a160a7223 */ /* 0x000fe2000001081d */
[----:B------:R-:W-:Y:S02]  /*5680*/  FFMA.FTZ R8, R23, R50, -R54 ;  /* 0x0000003217087223 */ /* 0x000fe40000010836 */
[----:B------:R-:W-:Y:S05]  /*5690*/  @P4 BRA `(.L_x_75) ;  /* 0x0000000000384947 */ /* 0x000fea0003800000 */
[----:B------:R-:W2:Y:S01]  /*56a0*/  LDCU.64 UR4, c[0x0][0x3f8] ;  /* 0x00007f00ff0477ac */ /* 0x000ea20008000a00 */
[----:B------:R-:W-:Y:S01]  /*56b0*/  MOV R4, R64 ;  /* 0x0000004000047202 */ /* 0x000fe20000000f00 */
[----:B0-----:R-:W-:Y:S01]  /*56c0*/  FMUL.FTZ R25, R10, R59 ;  /* 0x0000003b0a197220 */ /* 0x001fe20000410000 */
[----:B-1----:R-:W-:Y:S01]  /*56d0*/  MOV R5, R67 ;  /* 0x0000004300057202 */ /* 0x002fe20000000f00 */
[----:B------:R-:W0:Y:S01]  /*56e0*/  LDCU.64 UR10, c[0x0][0x380] ;  /* 0x00007000ff0a77ac */ /* 0x000e220008000a00 */
[----:B------:R-:W-:Y:S01]  /*56f0*/  FMUL.FTZ R8, R8, R59 ;  /* 0x0000003b08087220 */ /* 0x000fe20000410000 */
[----:B--2---:R-:W-:Y:S02]  /*5700*/  IMAD R50, R31, UR4, RZ ;  /* 0x000000041f327c24 */ /* 0x004fe4000f8e02ff */
[----:B------:R-:W-:-:S04]  /*5710*/  IMAD.WIDE.U32 R6, R27, UR4, R4 ;  /* 0x000000041b067c25 */ /* 0x000fc8000f8e0004 */
[----:B------:R-:W-:Y:S01]  /*5720*/  IMAD R27, R27, UR5, R50 ;  /* 0x000000051b1b7c24 */ /* 0x000fe2000f8e0232 */
[----:B0-----:R-:W-:-:S04]  /*5730*/  LEA R4, P0, R6, UR10, 0x1 ;  /* 0x0000000a06047c11 */ /* 0x001fc8000f8008ff */
[----:B------:R-:W-:Y:S02]  /*5740*/  IADD3 R27, PT, PT, R7, R27, RZ ;  /* 0x0000001b071b7210 */ /* 0x000fe40007ffe0ff */
[----:B------:R-:W-:Y:S02]  /*5750*/  F2FP.BF16.F32.PACK_AB R7, R8, R25 ;  /* 0x000000190807723e */ /* 0x000fe400000010ff */
[----:B------:R-:W-:-:S05]  /*5760*/  LEA.HI.X R5, R6, UR11, R27, 0x1, P0 ;  /* 0x0000000b06057c11 */ /* 0x000fca00080f0c1b */
[----:B------:R2:W-:Y:S02]  /*5770*/  STG.E desc[UR6][R4.64], R7 ;  /* 0x0000000704007986 */ /* 0x0005e4000c101906 */
.L_x_75:
[----:B------:R-:W-:Y:S05]  /*5780*/  BSYNC.RECONVERGENT B0 ;  /* 0x0000000000007941 */ /* 0x000fea0003800200 */
.L_x_74:
[----:B------:R-:W-:Y:S02]  /*5790*/  SHF.L.U32 R12, R12, 0x10, RZ ;  /* 0x000000100c0c7819 */ /* 0x000fe400000006ff */
[----:B------:R-:W-:Y:S01]  /*57a0*/  SHF.L.U32 R48, R48, 0x10, RZ ;  /* 0x0000001030307819 */ /* 0x000fe200000006ff */
[----:B------:R-:W-:Y:S06]  /*57b0*/  BRA.U !UP0, `(.L_x_76) ;  /* 0x0000000108487547 */ /* 0x000fec000b800000 */
[----:B------:R-:W-:Y:S01]  /*57c0*/  FFMA.FTZ R60, R22, R60, R20 ;  /* 0x0000003c163c7223 */ /* 0x000fe20000010014 */
[----:B------:R-:W-:-:S03]  /*57d0*/  FFMA.FTZ R58, R23, R58, R21 ;  /* 0x0000003a173a7223 */ /* 0x000fc60000010015 */
[----:B--2---:R-:W-:Y:S01]  /*57e0*/  FMUL.FTZ R4, R60, -1.4426950216293334961 ;  /* 0xbfb8aa3b3c047820 */ /* 0x004fe20000410000 */
        /* <DEDUP_REMOVED lines=15> */
.L_x_76:
[----:B------:R-:W-:Y:S01]  /*58e0*/  BSSY.RECONVERGENT B0, `(.L_x_77) ;  /* 0x0000012000007945 */ /* 0x000fe20003800200 */
[----:B------:R-:W-:Y:S01]  /*58f0*/  FFMA.FTZ R12, R22, R12, -R19 ;  /* 0x0000000c160c7223 */ /* 0x000fe20000010813 */
[----:B------:R-:W-:Y:S02]  /*5900*/  FFMA.FTZ R8, R23, R48, -R28 ;  /* 0x0000003017087223 */ /* 0x000fe4000001081c */
[----:B------:R-:W-:Y:S05]  /*5910*/  @P5 BRA `(.L_x_78) ;  /* 0x0000000000385947 */ /* 0x000fea0003800000 */
[----:B------:R-:W3:Y:S01]  /*5920*/  LDCU.64 UR4, c[0x0][0x3f8] ;  /* 0x00007f00ff0477ac */ /* 0x000ee20008000a00 */
[----:B--2---:R-:W-:Y:S01]  /*5930*/  MOV R4, R64 ;  /* 0x0000004000047202 */ /* 0x004fe20000000f00 */
[----:B------:R-:W-:Y:S01]  /*5940*/  FMUL.FTZ R8, R8, R59 ;  /* 0x0000003b08087220 */ /* 0x000fe20000410000 */
[----:B-1----:R-:W-:Y:S01]  /*5950*/  MOV R5, R67 ;  /* 0x0000004300057202 */ /* 0x002fe20000000f00 */
[----:B------:R-:W1:Y:S01]  /*5960*/  LDCU.64 UR10, c[0x0][0x380] ;  /* 0x00007000ff0a77ac */ /* 0x000e620008000a00 */
[----:B---3--:R-:W-:Y:S02]  /*5970*/  IMAD R26, R26, UR4, RZ ;  /* 0x000000041a1a7c24 */ /* 0x008fe4000f8e02ff */
[----:B0-----:R-:W-:-:S04]  /*5980*/  IMAD.WIDE.U32 R6, R17, UR4, R4 ;  /* 0x0000000411067c25 */ /* 0x001fc8000f8e0004 */
[----:B------:R-:W-:Y:S02]  /*5990*/  IMAD R5, R17, UR5, R26 ;  /* 0x0000000511057c24 */ /* 0x000fe4000f8e021a */
[----:B------:R-:W-:Y:S01]  /*59a0*/  FMUL.FTZ R17, R12, R59 ;  /* 0x0000003b0c117220 */ /* 0x000fe20000410000 */
[----:B-1----:R-:W-:Y:S02]  /*59b0*/  LEA R4, P0, R6, UR10, 0x1 ;  /* 0x0000000a06047c11 */ /* 0x002fe4000f8008ff */
[----:B------:R-:W-:Y:S02]  /*59c0*/  IADD3 R5, PT, PT, R7, R5, RZ ;  /* 0x0000000507057210 */ /* 0x000fe40007ffe0ff */
[----:B------:R-:W-:Y:S02]  /*59d0*/  F2FP.BF16.F32.PACK_AB R7, R8, R17 ;  /* 0x000000110807723e */ /* 0x000fe400000010ff */
[----:B------:R-:W-:-:S05]  /*59e0*/  LEA.HI.X R5, R6, UR11, R5, 0x1, P0 ;  /* 0x0000000b06057c11 */ /* 0x000fca00080f0c05 */
[----:B------:R3:W-:Y:S02]  /*59f0*/  STG.E desc[UR6][R4.64], R7 ;  /* 0x0000000704007986 */ /* 0x0007e4000c101906 */
.L_x_78:
[----:B------:R-:W-:Y:S05]  /*5a00*/  BSYNC.RECONVERGENT B0 ;  /* 0x0000000000007941 */ /* 0x000fea0003800200 */
.L_x_77:
[----:B------:R-:W-:Y:S02]  /*5a10*/  SHF.L.U32 R14, R14, 0x10, RZ ;  /* 0x000000100e0e7819 */ /* 0x000fe400000006ff */
[----:B------:R-:W-:Y:S01]  /*5a20*/  SHF.L.U32 R46, R46, 0x10, RZ ;  /* 0x000000102e2e7819 */ /* 0x000fe200000006ff */
[----:B------:R-:W-:Y:S06]  /*5a30*/  BRA.U !UP0, `(.L_x_79) ;  /* 0x0000000108487547 */ /* 0x000fec000b800000 */
[----:B------:R-:W-:Y:S01]  /*5a40*/  FFMA.FTZ R38, R22, R38, R20 ;  /* 0x0000002616267223 */ /* 0x000fe20000010014 */
[----:B------:R-:W-:-:S03]  /*5a50*/  FFMA.FTZ R30, R23, R30, R21 ;  /* 0x0000001e171e7223 */ /* 0x000fc60000010015 */
[----:B--23--:R-:W-:Y:S01]  /*5a60*/  FMUL.FTZ R4, R38, -1.4426950216293334961 ;  /* 0xbfb8aa3b26047820 */ /* 0x00cfe20000410000 */
        /* <DEDUP_REMOVED lines=15> */
.L_x_79:
[----:B------:R-:W-:Y:S01]  /*5b60*/  BSSY.RECONVERGENT B0, `(.L_x_80) ;  /* 0x0000012000007945 */ /* 0x000fe20003800200 */
[----:B------:R-:W-:Y:S01]  /*5b70*/  FFMA.FTZ R14, R22, R14, -R15 ;  /* 0x0000000e160e7223 */ /* 0x000fe2000001080f */
[----:B------:R-:W-:Y:S02]  /*5b80*/  FFMA.FTZ R8, R23, R46, -R18 ;  /* 0x0000002e17087223 */ /* 0x000fe40000010812 */
[----:B------:R-:W-:Y:S05]  /*5b90*/  @P2 BRA `(.L_x_81) ;  /* 0x0000000000382947 */ /* 0x000fea0003800000 */
[----:B------:R-:W4:Y:S01]  /*5ba0*/  LDCU.64 UR4, c[0x0][0x3f8] ;  /* 0x00007f00ff0477ac */ /* 0x000f220008000a00 */
[----:B--23--:R-:W-:Y:S01]  /*5bb0*/  MOV R4, R64 ;  /* 0x0000004000047202 */ /* 0x00cfe20000000f00 */
[----:B------:R-:W-:Y:S01]  /*5bc0*/  FMUL.FTZ R8, R8, R59 ;  /* 0x0000003b08087220 */ /* 0x000fe20000410000 */
[----:B-1----:R-:W-:Y:S01]  /*5bd0*/  MOV R5, R67 ;  /* 0x0000004300057202 */ /* 0x002fe20000000f00 */
[----:B------:R-:W1:Y:S01]  /*5be0*/  LDCU.64 UR10, c[0x0][0x380] ;  /* 0x00007000ff0a77ac */ /* 0x000e620008000a00 */
[----:B----4-:R-:W-:Y:S02]  /*5bf0*/  IMAD R10, R13, UR4, RZ ;  /* 0x000000040d0a7c24 */ /* 0x010fe4000f8e02ff */
        /* <DEDUP_REMOVED lines=8> */
.L_x_81:
[----:B------:R-:W-:Y:S05]  /*5c80*/  BSYNC.RECONVERGENT B0 ;  /* 0x0000000000007941 */ /* 0x000fea0003800200 */
.L_x_80:
[----:B------:R-:W-:Y:S02]  /*5c90*/  SHF.L.U32 R16, R16, 0x10, RZ ;  /* 0x0000001010107819 */ /* 0x000fe400000006ff */
[----:B------:R-:W-:Y:S02]  /*5ca0*/  SHF.R.S32.HI R10, RZ, 0x1f, R3 ;  /* 0x0000001fff0a7819 */ /* 0x000fe40000011403 */
[----:B------:R-:W-:Y:S01]  /*5cb0*/  SHF.L.U32 R44, R44, 0x10, RZ ;  /* 0x000000102c2c7819 */ /* 0x000fe200000006ff */
[----:B------:R-:W-:Y:S06]  /*5cc0*/  BRA.U !UP0, `(.L_x_82) ;  /* 0x0000000108487547 */ /* 0x000fec000b800000 */
[----:B------:R-:W-:Y:S01]  /*5cd0*/  FFMA.FTZ R20, R22, R34, R20 ;  /* 0x0000002216147223 */ /* 0x000fe20000010014 */
[----:B------:R-:W-:-:S03]  /*5ce0*/  FFMA.FTZ R21, R23, R36, R21 ;  /* 0x0000002417157223 */ /* 0x000fc60000010015 */
[----:B--234-:R-:W-:Y:S01]  /*5cf0*/  FMUL.FTZ R4, R20, -1.4426950216293334961 ;  /* 0xbfb8aa3b14047820 */ /* 0x01cfe20000410000 */
        /* <DEDUP_REMOVED lines=15> */
.L_x_82:
[----:B------:R-:W-:Y:S01]  /*5df0*/  ISETP.GE.AND.EX P1, PT, R10, UR9, PT, P1 ;  /* 0x000000090a007c0c */ /* 0x000fe2000bf26310 */
[----:B------:R-:W-:Y:S01]  /*5e00*/  FFMA.FTZ R16, R22, R16, -R9 ;  /* 0x0000001016107223 */ /* 0x000fe20000010809 */
[----:B------:R-:W-:Y:S01]  /*5e10*/  FFMA.FTZ R24, R23, R44, -R24 ;  /* 0x0000002c17187223 */ /* 0x000fe20000010818 */
[----:B------:R-:W-:Y:S02]  /*5e20*/  BSSY.RECONVERGENT B0, `(.L_x_83) ;  /* 0x000000f000007945 */ /* 0x000fe40003800200 */
[-C--:B------:R-:W-:Y:S01]  /*5e30*/  FMUL.FTZ R16, R16, R59.reuse ;  /* 0x0000003b10107220 */ /* 0x080fe20000410000 */
[----:B------:R-:W-:-:S07]  /*5e40*/  FMUL.FTZ R59, R24, R59 ;  /* 0x0000003b183b7220 */ /* 0x000fce0000410000 */
[----:B------:R-:W-:Y:S05]  /*5e50*/  @P1 BRA `(.L_x_84) ;  /* 0x00000000002c1947 */ /* 0x000fea0003800000 */
[----:B------:R-:W5:Y:S01]  /*5e60*/  LDCU.64 UR4, c[0x0][0x3f8] ;  /* 0x00007f00ff0477ac */ /* 0x000f620008000a00 */
[----:B------:R-:W-:Y:S01]  /*5e70*/  MOV R65, R67 ;  /* 0x0000004300417202 */ /* 0x000fe20000000f00 */
[----:B------:R-:W2:Y:S01]  /*5e80*/  LDCU.64 UR8, c[0x0][0x380] ;  /* 0x00007000ff0877ac */ /* 0x000ea20008000a00 */
[----:B-----5:R-:W-:Y:S02]  /*5e90*/  IMAD R10, R10, UR4, RZ ;  /* 0x000000040a0a7c24 */ /* 0x020fe4000f8e02ff */
[----:B------:R-:W-:-:S04]  /*5ea0*/  IMAD.WIDE.U32 R64, R3, UR4, R64 ;  /* 0x0000000403407c25 */ /* 0x000fc8000f8e0040 */
[----:B------:R-:W-:Y:S01]  /*5eb0*/  IMAD R3, R3, UR5, R10 ;  /* 0x0000000503037c24 */ /* 0x000fe2000f8e020a */
[----:B--234-:R-:W-:-:S04]  /*5ec0*/  LEA R4, P0, R64, UR8, 0x1 ;  /* 0x0000000840047c11 */ /* 0x01cfc8000f8008ff */
[----:B------:R-:W-:-:S04]  /*5ed0*/  IADD3 R3, PT, PT, R65, R3, RZ ;  /* 0x0000000341037210 */ /* 0x000fc80007ffe0ff */
[----:B-1----:R-:W-:Y:S02]  /*5ee0*/  LEA.HI.X R5, R64, UR9, R3, 0x1, P0 ;  /* 0x0000000940057c11 */ /* 0x002fe400080f0c03 */
[----:B------:R-:W-:-:S05]  /*5ef0*/  F2FP.BF16.F32.PACK_AB R3, R59, R16 ;  /* 0x000000103b03723e */ /* 0x000fca00000010ff */
[----:B------:R1:W-:Y:S02]  /*5f00*/  STG.E desc[UR6][R4.64], R3 ;  /* 0x0000000304007986 */ /* 0x0003e4000c101906 */
.L_x_84:
[----:B------:R-:W-:Y:S05]  /*5f10*/  BSYNC.RECONVERGENT B0 ;  /* 0x0000000000007941 */ /* 0x000fea0003800200 */
.L_x_83:
[----:B------:R-:W5:Y:S01]  /*5f20*/  LDCU UR4, c[0x0][0x410] ;  /* 0x00008200ff0477ac */ /* 0x000f620008000800 */
[----:B------:R-:W-:Y:S02]  /*5f30*/  IADD3 R43, PT, PT, R32, R43, RZ ;  /* 0x0000002b202b7210 */ /* 0x000fe40007ffe0ff */
[----:B------:R-:W-:Y:S01]  /*5f40*/  IADD3 R40, PT, PT, R40, 0x1, RZ ;  /* 0x0000000128287810 */ /* 0x000fe20007ffe0ff */
[----:B------:R-:W5:Y:S02]  /*5f50*/  LDCU UR5, c[0x0][0x3e0] ;  /* 0x00007c00ff0577ac */ /* 0x000f640008000800 */
[----:B-----5:R-:W-:-:S06]  /*5f60*/  UIMAD UR4, UR4, UR5, URZ ;  /* 0x00000005040472a4 */ /* 0x020fcc000f8e02ff */
[----:B------:R-:W-:-:S13]  /*5f70*/  ISETP.GE.AND P0, PT, R43, UR4, PT ;  /* 0x000000042b007c0c */ /* 0x000fda000bf06270 */
[----:B------:R-:W-:Y:S05]  /*5f80*/  @!P0 BRA `(.L_x_85) ;  /* 0xffffffa000748947 */ /* 0x000fea000383ffff */
.L_x_42:
[----:B------:R-:W5:Y:S01]  /*5f90*/  S2R R9, SR_TID.X ;  /* 0x0000000000097919 */ /* 0x000f620000002100 */
[----:B-1234-:R-:W1:Y:S01]  /*5fa0*/  LDC R4, c[0x0][0x370] ;  /* 0x0000dc00ff047b82 */ /* 0x01ee620000000800 */
[----:B------:R-:W-:Y:S07]  /*5fb0*/  BSSY.RECONVERGENT B0, `(.L_x_86) ;  /* 0x000000e000007945 */ /* 0x000fee0003800200 */
[----:B0-----:R-:W0:Y:S08]  /*5fc0*/  LDC R7, c[0x0][0x374] ;  /* 0x0000dd00ff077b82 */ /* 0x001e300000000800 */
[----:B------:R-:W2:Y:S01]  /*5fd0*/  LDC.64 R2, c[0x0][0x3c8] ;  /* 0x0000f200ff027b82 */ /* 0x000ea20000000a00 */
[----:B-1----:R-:W-:-:S02]  /*5fe0*/  ISETP.NE.AND P0, PT, R4, 0x1, PT ;  /* 0x000000010400780c */ /* 0x002fc40003f05270 */
[----:B-----5:R-:W-:Y:S02]  /*5ff0*/  ISETP.NE.AND P1, PT, R9, RZ, PT ;  /* 0x000000ff0900720c */ /* 0x020fe40003f25270 */
[----:B0-----:R-:W-:-:S04]  /*6000*/  SHF.L.U32 R0, R7, 0x1, RZ ;  /* 0x0000000107007819 */ /* 0x001fc800000006ff */
[----:B------:R-:W-:-:S05]  /*6010*/  SEL R5, R0, RZ, P0 ;  /* 0x000000ff00057207 */ /* 0x000fca0000000000 */
[----:B--2---:R-:W-:Y:S02]  /*6020*/  IMAD.WIDE.U32 R2, R5, 0x4, R2 ;  /* 0x0000000405027825 */ /* 0x004fe400078e0002 */
[----:B------:R-:W-:Y:S05]  /*6030*/  @P1 BRA `(.L_x_87) ;  /* 0x0000000000141947 */ /* 0x000fea0003800000 */
[----:B------:R-:W-:Y:S01]  /*6040*/  HFMA2 R5, -RZ, RZ, 0, 5.9604644775390625e-08 ;  /* 0x00000001ff057431 */ /* 0x000fe200000001ff */
[----:B------:R-:W-:Y:S06]  /*6050*/  MEMBAR.ALL.GPU ;  /* 0x0000000000007992 */ /* 0x000fec000000a000 */
[----:B------:R-:W-:-:S00]  /*6060*/  ERRBAR ;  /* 0x00000000000079ab */ /* 0x000fc00000000000 */
[----:B------:R-:W-:Y:S06]  /*6070*/  CGAERRBAR ;  /* 0x00000000000075ab */ /* 0x000fec0000000000 */
[----:B------:R0:W-:Y:S02]  /*6080*/  REDG.E.ADD.S32.STRONG.GPU desc[UR6][R2.64], R5 ;  /* 0x000000050200798e */ /* 0x0001e4000c12e306 */
.L_x_87:
[----:B------:R-:W-:Y:S05]  /*6090*/  BSYNC.RECONVERGENT B0 ;  /* 0x0000000000007941 */ /* 0x000fea0003800200 */
.L_x_86:
[----:B------:R-:W1:Y:S01]  /*60a0*/  S2UR UR5, SR_CTAID.Y ;  /* 0x00000000000579c3 */ /* 0x000e620000002600 */
[----:B0-----:R-:W-:Y:S02]  /*60b0*/  IADD3 R5, PT, PT, R7, -0x1, RZ ;  /* 0xffffffff07057810 */ /* 0x001fe40007ffe0ff */
[----:B------:R-:W-:-:S05]  /*60c0*/  IADD3 R0, PT, PT, R4, -0x1, RZ ;  /* 0xffffffff04007810 */ /* 0x000fca0007ffe0ff */
[----:B------:R-:W0:Y:S01]  /*60d0*/  S2UR UR4, SR_CTAID.X ;  /* 0x00000000000479c3 */ /* 0x000e220000002500 */
[----:B-1----:R-:W-:-:S04]  /*60e0*/  ISETP.NE.AND P0, PT, R5, UR5, PT ;  /* 0x0000000505007c0c */ /* 0x002fc8000bf05270 */
[----:B0-----:R-:W-:-:S13]  /*60f0*/  ISETP.NE.OR P0, PT, R0, UR4, P0 ;  /* 0x0000000400007c0c */ /* 0x001fda0008705670 */
[----:B------:R-:W-:Y:S05]  /*6100*/  @P0 EXIT ;  /* 0x000000000000094d */ /* 0x000fea0003800000 */
[----:B------:R-:W-:Y:S05]  /*6110*/  @P1 BRA `(.L_x_88) ;  /* 0x0000000000201947 */ /* 0x000fea0003800000 */
[----:B------:R-:W-:-:S05]  /*6120*/  IMAD R0, R4, R7, RZ ;  /* 0x0000000704007224 */ /* 0x000fca00078e02ff */
[----:B------:R-:W-:-:S13]  /*6130*/  ISETP.NE.AND P0, PT, R0, -0x1, PT ;  /* 0xffffffff0000780c */ /* 0x000fda0003f05270 */
[----:B------:R-:W-:Y:S05]  /*6140*/  @!P0 BRA `(.L_x_88) ;  /* 0x0000000000148947 */ /* 0x000fea0003800000 */
.L_x_89:
[----:B------:R-:W2:Y:S04]  /*6150*/  LDG.E.STRONG.GPU R5, desc[UR6][R2.64] ;  /* 0x0000000602057981 */ /* 0x000ea8000c1ef900 */
[----:B--2---:R-:W-:Y:S01]  /*6160*/  CCTL.IVALL ;  /* 0x00000000ff00798f */ /* 0x004fe20002000000 */
[----:B------:R-:W-:Y:S05]  /*6170*/  YIELD ;  /* 0x0000000000007946 */ /* 0x000fea0003800000 */
[----:B------:R-:W-:-:S13]  /*6180*/  ISETP.NE.AND P0, PT, R5, R0, PT ;  /* 0x000000000500720c */ /* 0x000fda0003f05270 */
[----:B------:R-:W-:Y:S05]  /*6190*/  @P0 BRA `(.L_x_89) ;  /* 0xfffffffc00ec0947 */ /* 0x000fea000383ffff */
.L_x_88:
[----:B------:R-:W-:Y:S05]  /*61a0*/  WARPSYNC.ALL ;  /* 0x0000000000007948 */ /* 0x000fea0003800000 */
[----:B------:R-:W0:Y:S08]  /*61b0*/  LDC.64 R4, c[0x0][0x3f8] ;  /* 0x0000fe00ff047b82 */ /* 0x000e300000000a00 */
[----:B------:R-:W-:Y:S01]  /*61c0*/  BAR.SYNC.DEFER_BLOCKING 0x0 ;  /* 0x0000000000007b1d */ /* 0x000fe20000010000 */
[----:B0-----:R-:W-:-:S04]  /*61d0*/  LEA.HI R0, P0, R5, R4, RZ, 0x1 ;  /* 0x0000000405007211 */ /* 0x001fc800078108ff */
[----:B------:R-:W-:-:S04]  /*61e0*/  IADD3.X R3, PT, PT, RZ, R5, RZ, P0, !PT ;  /* 0x00000005ff037210 */ /* 0x000fc800007fe4ff */
[--C-:B------:R-:W-:Y:S02]  /*61f0*/  SHF.R.S64 R0, R0, 0x1, R3.reuse ;  /* 0x0000000100007819 */ /* 0x100fe40000001003 */
[----:B------:R-:W-:Y:S02]  /*6200*/  SHF.R.S32.HI R3, RZ, 0x1, R3 ;  /* 0x00000001ff037819 */ /* 0x000fe40000011403 */
[----:B------:R-:W-:-:S04]  /*6210*/  ISETP.GT.U32.AND P0, PT, R0, R9, PT ;  /* 0x000000090000720c */ /* 0x000fc80003f04070 */
[----:B------:R-:W-:-:S13]  /*6220*/  ISETP.GT.AND.EX P0, PT, R3, RZ, PT, P0 ;  /* 0x000000ff0300720c */ /* 0x000fda0003f04300 */
[----:B------:R-:W-:Y:S05]  /*6230*/  @!P0 EXIT ;  /* 0x000000000000894d */ /* 0x000fea0003800000 */
[----:B------:R-:W-:Y:S01]  /*6240*/  HFMA2 R7, -RZ, RZ, 0, 0 ;  /* 0x00000000ff077431 */ /* 0x000fe200000001ff */
[----:B------:R-:W-:Y:S01]  /*6250*/  MOV R2, R9 ;  /* 0x0000000900027202 */ /* 0x000fe20000000f00 */
[----:B------:R-:W-:Y:S03]  /*6260*/  BSSY.RECONVERGENT B0, `(.L_x_90) ;  /* 0x000005b000007945 */ /* 0x000fe60003800200 */
[----:B------:R-:W-:-:S04]  /*6270*/  IADD3 R13, P1, PT, R2, 0x280, RZ ;  /* 0x00000280020d7810 */ /* 0x000fc80007f3e0ff */
        /* <DEDUP_REMOVED lines=9> */
[----:B------:R-:W-:-:S04]  /*6310*/  SEL R17, RZ, 0x1, !P0 ;  /* 0x00000001ff117807 */ /* 0x000fc80004000000 */
        /* <DEDUP_REMOVED lines=25> */
[----:B------:R-:W0:Y:S01]  /*64b0*/  LDCU.64 UR4, c[0x0][0x3d8] ;  /* 0x00007b00ff0477ac */ /* 0x000e220008000a00 */
[----:B------:R-:W-:Y:S02]  /*64c0*/  IADD3 R11, PT, PT, R6, 0x1, RZ ;  /* 0x00000001060b7810 */ /* 0x000fe40007ffe0ff */
[----:B------:R-:W-:Y:S01]  /*64d0*/  MOV R6, R2 ;  /* 0x0000000200067202 */ /* 0x000fe20000000f00 */
[----:B------:R-:W1:Y:S01]  /*64e0*/  LDCU.64 UR8, c[0x0][0x390] ;  /* 0x00007200ff0877ac */ /* 0x000e620008000a00 */
[----:B------:R-:W-:Y:S02]  /*64f0*/  LOP3.LUT R11, R11, 0x3, RZ, 0xc0, !PT ;  /* 0x000000030b0b7812 */ /* 0x000fe400078ec0ff */
[C---:B------:R-:W-:Y:S01]  /*6500*/  SHF.L.U32 R23, R2.reuse, 0x3, RZ ;  /* 0x0000000302177819 */ /* 0x040fe200000006ff */
[----:B------:R-:W2:Y:S01]  /*6510*/  LDCU.64 UR10, c[0x0][0x388] ;  /* 0x00007100ff0a77ac */ /* 0x000ea20008000a00 */
[--C-:B------:R-:W-:Y:S01]  /*6520*/  SHF.L.U64.HI R24, R2, 0x3, R7.reuse ;  /* 0x0000000302187819 */ /* 0x100fe20000010207 */
[----:B------:R-:W-:Y:S01]  /*6530*/  IMAD.WIDE.U32 R8, R11, 0x280, R6 ;  /* 0x000002800b087825 */ /* 0x000fe200078e0006 */
[----:B------:R-:W-:-:S02]  /*6540*/  SHF.L.U32 R31, R5, 0x2, RZ ;  /* 0x00000002051f7819 */ /* 0x000fc400000006ff */
[----:B------:R-:W-:Y:S02]  /*6550*/  SHF.L.U64.HI R33, R0, 0x2, R3 ;  /* 0x0000000200217819 */ /* 0x000fe40000010203 */
[----:B------:R-:W-:Y:S02]  /*6560*/  SHF.L.U64.HI R29, R30, 0x2, R35 ;  /* 0x000000021e1d7819 */ /* 0x000fe40000010223 */
[C---:B0-----:R-:W-:Y:S01]  /*6570*/  LEA R27, P1, R2.reuse, UR4, 0x2 ;  /* 0x00000004021b7c11 */ /* 0x041fe2000f8210ff */
[----:B------:R-:W-:Y:S01]  /*6580*/  UMOV UR4, URZ ;  /* 0x000000ff00047c82 */ /* 0x000fe20008000000 */
[----:B-1----:R-:W-:Y:S02]  /*6590*/  IADD3 R25, P2, PT, R23, UR8, RZ ;  /* 0x0000000817197c10 */ /* 0x002fe4000ff5e0ff */
[----:B------:R-:W-:Y:S02]  /*65a0*/  LEA.HI.X R28, R2, UR5, R7, 0x2, P1 ;  /* 0x00000005021c7c11 */ /* 0x000fe400088f1407 */
[----:B------:R-:W-:-:S02]  /*65b0*/  IADD3 R7, PT, PT, R9, UR4, RZ ;  /* 0x0000000409077c10 */ /* 0x000fc4000fffe0ff */
[----:B------:R-:W-:Y:S01]  /*65c0*/  MOV R2, R8 ;  /* 0x0000000800027202 */ /* 0x000fe20000000f00 */
[----:B------:R-:W-:Y:S01]  /*65d0*/  IMAD.WIDE.U32 R8, R4, 0x4, RZ ;  /* 0x0000000404087825 */ /* 0x000fe200078e00ff */
[C---:B------:R-:W-:Y:S02]  /*65e0*/  IADD3.X R26, PT, PT, R24.reuse, UR9, RZ, P2, !PT ;  /* 0x00000009181a7c10 */ /* 0x040fe400097fe4ff */
[----:B--2---:R-:W-:Y:S02]  /*65f0*/  IADD3 R23, P1, PT, R23, UR10, RZ ;  /* 0x0000000a17177c10 */ /* 0x004fe4000ff3e0ff */
[----:B------:R-:W-:Y:S02]  /*6600*/  IADD3 R6, P2, PT, RZ, -R11, RZ ;  /* 0x8000000bff067210 */ /* 0x000fe40007f5e0ff */
[----:B------:R-:W-:Y:S02]  /*6610*/  IADD3.X R24, PT, PT, R24, UR11, RZ, P1, !PT ;  /* 0x0000000b18187c10 */ /* 0x000fe40008ffe4ff */
[----:B------:R-:W-:-:S02]  /*6620*/  IADD3 R31, PT, PT, R9, R31, RZ ;  /* 0x0000001f091f7210 */ /* 0x000fc40007ffe0ff */
[----:B------:R-:W-:-:S07]  /*6630*/  IADD3.X R22, PT, PT, RZ, -0x1, RZ, P2, !PT ;  /* 0xffffffffff167810 */ /* 0x000fce00017fe4ff */
.L_x_92:
[-C--:B0-----:R-:W-:Y:S02]  /*6640*/  LEA R12, P1, R0, R27.reuse, 0x2 ;  /* 0x0000001b000c7211 */ /* 0x081fe400078210ff */
        /* <DEDUP_REMOVED lines=28> */
.L_x_91:
[----:B------:R-:W-:Y:S05]  /*6810*/  BSYNC.RECONVERGENT B0 ;  /* 0x0000000000007941 */ /* 0x000fea0003800200 */
.L_x_90:
[----:B------:R-:W-:Y:S05]  /*6820*/  @!P0 EXIT ;  /* 0x000000000000894d */ /* 0x000fea0003800000 */
[----:B------:R-:W-:Y:S01]  /*6830*/  SHF.L.U64.HI R39, R30, 0x2, R35 ;  /* 0x000000021e277819 */ /* 0x000fe20000010223 */
[----:B------:R-:W1:Y:S01]  /*6840*/  LDCU.64 UR4, c[0x0][0x3d8] ;  /* 0x00007b00ff0477ac */ /* 0x000e620008000a00 */
[C---:B------:R-:W-:Y:S02]  /*6850*/  SHF.L.U64.HI R33, R4.reuse, 0x2, R5 ;  /* 0x0000000204217819 */ /* 0x040fe40000010205 */
[----:B------:R-:W-:Y:S01]  /*6860*/  SHF.L.U32 R31, R4, 0x2, RZ ;  /* 0x00000002041f7819 */ /* 0x000fe200000006ff */
[----:B------:R-:W2:Y:S01]  /*6870*/  LDCU.64 UR8, c[0x0][0x388] ;  /* 0x00007100ff0877ac */ /* 0x000ea20008000a00 */
[----:B------:R-:W-:Y:S02]  /*6880*/  SHF.L.U32 R41, R30, 0x2, RZ ;  /* 0x000000021e297819 */ /* 0x000fe400000006ff */
[C---:B------:R-:W-:Y:S01]  /*6890*/  SHF.L.U64.HI R35, R0.reuse, 0x2, R3 ;  /* 0x0000000200237819 */ /* 0x040fe20000010203 */
[----:B------:R-:W3:Y:S01]  /*68a0*/  LDCU.64 UR10, c[0x0][0x390] ;  /* 0x00007200ff0a77ac */ /* 0x000ee20008000a00 */
[----:B------:R-:W-:-:S07]  /*68b0*/  SHF.L.U32 R37, R0, 0x2, RZ ;  /* 0x0000000200257819 */ /* 0x000fce00000006ff */
.L_x_93:
[C---:B0-----:R-:W-:Y:S02]  /*68c0*/  SHF.L.U32 R18, R2.reuse, 0x2, RZ ;  /* 0x0000000202127819 */ /* 0x041fe400000006ff */
[----:B------:R-:W-:Y:S02]  /*68d0*/  SHF.L.U64.HI R6, R2, 0x2, R7 ;  /* 0x0000000202067819 */ /* 0x000fe40000010207 */
[----:B-1----:R-:W-:-:S04]  /*68e0*/  IADD3 R4, P0, PT, R18, UR4, RZ ;  /* 0x0000000412047c10 */ /* 0x002fc8000ff1e0ff */
[----:B------:R-:W-:Y:S02]  /*68f0*/  IADD3.X R5, PT, PT, R6, UR5, RZ, P0, !PT ;  /* 0x0000000506057c10 */ /* 0x000fe400087fe4ff */
[C---:B------:R-:W-:Y:S02]  /*6900*/  IADD3 R8, P0, PT, R4.reuse, R37, RZ ;  /* 0x0000002504087210 */ /* 0x040fe40007f1e0ff */
[C---:B----4-:R-:W-:Y:S01]  /*6910*/  IADD3 R12, P1, PT, R4.reuse, R41, RZ ;  /* 0x00000029040c7210 */ /* 0x050fe20007f3e0ff */
[----:B------:R0:W4:Y:S01]  /*6920*/  LDG.E R20, desc[UR6][R4.64] ;  /* 0x0000000604147981 */ /* 0x000122000c1e1900 */
[C---:B------:R-:W-:Y:S02]  /*6930*/  IADD3.X R9, PT, PT, R5.reuse, R35, RZ, P0, !PT ;  /* 0x0000002305097210 */ /* 0x040fe400007fe4ff */
[----:B------:R-:W-:Y:S02]  /*6940*/  IADD3 R10, P0, PT, R4, R31, RZ ;  /* 0x0000001f040a7210 */ /* 0x000fe40007f1e0ff */
[C---:B------:R-:W-:Y:S01]  /*6950*/  IADD3.X R13, PT, PT, R5.reuse, R39, RZ, P1, !PT ;  /* 0x00000027050d7210 */ /* 0x040fe20000ffe4ff */
[----:B------:R1:W4:Y:S01]  /*6960*/  LDG.E R21, desc[UR6][R8.64] ;  /* 0x0000000608157981 */ /* 0x000322000c1e1900 */
[----:B------:R-:W-:-:S03]  /*6970*/  IADD3.X R11, PT, PT, R5, R33, RZ, P0, !PT ;  /* 0x00000021050b7210 */ /* 0x000fc600007fe4ff */
[----:B------:R-:W5:Y:S04]  /*6980*/  LDG.E R23, desc[UR6][R12.64] ;  /* 0x000000060c177981 */ /* 0x000f68000c1e1900 */
[----:B------:R-:W5:Y:S01]  /*6990*/  LDG.E R22, desc[UR6][R10.64] ;  /* 0x000000060a167981 */ /* 0x000f62000c1e1900 */
[C---:B------:R-:W-:Y:S02]  /*69a0*/  SHF.L.U32 R28, R2.reuse, 0x3, RZ ;  /* 0x00000003021c7819 */ /* 0x040fe400000006ff */
[----:B------:R-:W-:Y:S02]  /*69b0*/  SHF.L.U64.HI R29, R2, 0x3, R7 ;  /* 0x00000003021d7819 */ /* 0x000fe40000010207 */
[----:B------:R-:W-:Y:S02]  /*69c0*/  LOP3.LUT R16, R28, 0xfffffff8, RZ, 0xc0, !PT ;  /* 0xfffffff81c107812 */ /* 0x000fe400078ec0ff */
[----:B------:R-:W-:-:S02]  /*69d0*/  LOP3.LUT R18, R18, 0xfffffffc, RZ, 0xc0, !PT ;  /* 0xfffffffc12127812 */ /* 0x000fc400078ec0ff */
[----:B0-----:R-:W-:Y:S02]  /*69e0*/  LOP3.LUT R5, R29, 0x3, RZ, 0xc0, !PT ;  /* 0x000000031d057812 */ /* 0x001fe400078ec0ff */
[----:B--2---:R-:W-:Y:S02]  /*69f0*/  IADD3 R14, P0, PT, R16, UR8, RZ ;  /* 0x00000008100e7c10 */ /* 0x004fe4000ff1e0ff */
[----:B------:R-:W-:Y:S02]  /*6a00*/  LOP3.LUT R4, R6, 0x3, RZ, 0xc0, !PT ;  /* 0x0000000306047812 */ /* 0x000fe400078ec0ff */
[----:B------:R-:W-:Y:S02]  /*6a10*/  IADD3 R18, P2, PT, R18, UR4, RZ ;  /* 0x0000000412127c10 */ /* 0x000fe4000ff5e0ff */
[----:B---3--:R-:W-:Y:S02]  /*6a20*/  IADD3 R16, P1, PT, R16, UR10, RZ ;  /* 0x0000000a10107c10 */ /* 0x008fe4000ff3e0ff */
[----:B------:R-:W-:-:S02]  /*6a30*/  IADD3.X R15, PT, PT, R5, UR9, RZ, P0, !PT ;  /* 0x00000009050f7c10 */ /* 0x000fc400087fe4ff */
[----:B------:R-:W-:Y:S02]  /*6a40*/  IADD3.X R19, PT, PT, R4, UR5, RZ, P2, !PT ;  /* 0x0000000504137c10 */ /* 0x000fe400097fe4ff */
[----:B------:R-:W-:Y:S02]  /*6a50*/  IADD3.X R17, PT, PT, R5, UR11, RZ, P1, !PT ;  /* 0x0000000b05117c10 */ /* 0x000fe40008ffe4ff */
[C---:B------:R-:W-:Y:S02]  /*6a60*/  IADD3 R4, P0, PT, R18.reuse, R37, RZ ;  /* 0x0000002512047210 */ /* 0x040fe40007f1e0ff */
[C---:B------:R-:W-:Y:S02]  /*6a70*/  IADD3 R6, P1, PT, R18.reuse, R31, RZ ;  /* 0x0000001f12067210 */ /* 0x040fe40007f3e0ff */
[----:B-1----:R-:W-:Y:S02]  /*6a80*/  IADD3 R8, P2, PT, R18, R41, RZ ;  /* 0x0000002912087210 */ /* 0x002fe40007f5e0ff */
[----:B------:R-:W-:-:S02]  /*6a90*/  IADD3.X R5, PT, PT, R19, R35, RZ, P0, !PT ;  /* 0x0000002313057210 */ /* 0x000fc400007fe4ff */
[C---:B------:R-:W-:Y:S02]  /*6aa0*/  IADD3.X R7, PT, PT, R19.reuse, R33, RZ, P1, !PT ;  /* 0x0000002113077210 */ /* 0x040fe40000ffe4ff */
[----:B------:R-:W-:Y:S01]  /*6ab0*/  IADD3.X R9, PT, PT, R19, R39, RZ, P2, !PT ;  /* 0x0000002713097210 */ /* 0x000fe200017fe4ff */
[----:B----4-:R-:W-:Y:S04]  /*6ac0*/  STG.E.64 desc[UR6][R14.64], R20 ;  /* 0x000000140e007986 */ /* 0x010fe8000c101b06 */
[----:B-----5:R0:W-:Y:S04]  /*6ad0*/  STG.E.64 desc[UR6][R16.64], R22 ;  /* 0x0000001610007986 */ /* 0x0201e8000c101b06 */
        /* <DEDUP_REMOVED lines=43> */
[----:B-1----:R-:W-:Y:S01]  /*6d90*/  HFMA2 R7, -RZ, RZ, 0, 0 ;  /* 0x00000000ff077431 */ /* 0x002fe200000001ff */
[----:B---3--:R4:W-:Y:S04]  /*6da0*/  STG.E.64 desc[UR6][R12.64], R22 ;  /* 0x000000160c007986 */ /* 0x0089e8000c101b06 */
[----:B-----5:R4:W-:Y:S07]  /*6db0*/  STG.E.64 desc[UR6][R14.64], R24 ;  /* 0x000000180e007986 */ /* 0x0209ee000c101b06 */
[----:B------:R-:W-:Y:S05]  /*6dc0*/  @P0 BRA `(.L_x_93) ;  /* 0xfffffff800bc0947 */ /* 0x000fea000383ffff */
[----:B------:R-:W-:Y:S05]  /*6dd0*/  EXIT ;  /* 0x000000000000794d */ /* 0x000fea0003800000 */
.L_x_94:
        /* <DEDUP_REMOVED lines=10> */
.L_x_4494:


//--------------------- .text._Z35group_norm_nhwc_bwd_one_pass_kernelI11Bf16IOFp32WLi256ELi80ELi640EEv26Group_norm_nhwc_bwd_params --------------------------
	.section	.text._Z35group_norm_nhwc_bwd_one_pass_kernelI11Bf16IOFp32WLi256ELi80ELi640EEv26Group_norm_nhwc_bwd_params,"ax",@progbits
	.align	128
        .global         _Z35group_norm_nhwc_bwd_one_pass_kernelI11Bf16IOFp32WLi256ELi80ELi640EEv26Group_norm_nhwc_bwd_params
        .type           _Z35group_norm_nhwc_bwd_one_pass_kernelI11Bf16IOFp32WLi256ELi80ELi640EEv26Group_norm_nhwc_bwd_params,@function
        .size           _Z35group_norm_nhwc_bwd_one_pass_kernelI11Bf16IOFp32WLi256ELi80ELi640EEv26Group_norm_nhwc_bwd_params,(.L_x_4495 - _Z35group_norm_nhwc_bwd_one_pass_kernelI11Bf16IOFp32WLi256ELi80ELi640EEv26Group_norm_nhwc_bwd_params)
        .other          _Z35group_norm_nhwc_bwd_one_pass_kernelI11Bf16IOFp32WLi256ELi80ELi640EEv26Group_norm_nhwc_bwd_params,@"STO_CUDA_ENTRY STV_DEFAULT"
_Z35group_norm_nhwc_bwd_one_pass_kernelI11Bf16IOFp32WLi256ELi80ELi640EEv26Group_norm_nhwc_bwd_params:
.text._Z35group_norm_nhwc_bwd_one_pass_kernelI11Bf16IOFp32WLi256ELi80ELi640EEv26Group_norm_nhwc_bwd_params:
[----:B------:R-:W-:Y:S08]  /*0000*/  LDC R1, c[0x0][0x37c] ;  /* 0x0000df00ff017b82 */ /* 0x000ff00000000800 */
[----:B------:R-:W0:Y:S01]  /*0010*/  S2UR UR5, SR_CTAID.Y ;  /* 0x00000000000579c3 */ /* 0x000e220000002600 */
[----:B------:R-:W1:Y:S01]  /*0020*/  LDCU UR4, c[0x0][0x410] ;  /* 0x00008200ff0477ac */ /* 0x000e620008000800 */
[----:B------:R-:W2:Y:S01]  /*0030*/  S2R R0, SR_TID.X ;  /* 0x0000000000007919 */ /* 0x000ea20000002100 */
[----:B------:R-:W1:Y:S01]  /*0040*/  LDCU UR6, c[0x0][0x3e0] ;  /* 0x00007c00ff0677ac */ /* 0x000e620008000800 */
[----:B------:R-:W3:Y:S01]  /*0050*/  LDCU.64 UR10, c[0x0][0x358] ;  /* 0x00006b00ff0a77ac */ /* 0x000ee20008000a00 */
[----:B-1----:R-:W-:-:S04]  /*0060*/  UIMAD UR4, UR4, UR6, URZ ;  /* 0x00000006040472a4 */ /* 0x002fc8000f8e02ff */
[----:B0-----:R-:W-:-:S09]  /*0070*/  UISETP.GE.AND UP0, UPT, UR5, UR4, UPT ;  /* 0x000000040500728c */ /* 0x001fd2000bf06270 */
[----:B--23--:R-:W-:Y:S05]  /*0080*/  BRA.U UP0, `(.L_x_95) ;  /* 0x000000a900b07547 */ /* 0x00cfea000b800000 */
[----:B------:R-:W-:Y:S01]  /*0090*/  LOP3.LUT R2, R0, 0xffff, RZ, 0xc0, !PT ;  /* 0x0000ffff00027812 */ /* 0x000fe200078ec0ff */
[----:B------:R-:W-:-:S04]  /*00a0*/  UMOV UR4, UR5 ;  /* 0x0000000500047c82 */ /* 0x000fc80008000000 */
[----:B------:R-:W-:-:S05]  /*00b0*/  IMAD R2, R2, 0x667, RZ ;  /* 0x0000066702027824 */ /* 0x000fca00078e02ff */
[----:B------:R-:W-:-:S04]  /*00c0*/  SHF.R.U32.HI R92, RZ, 0x10, R2 ;  /* 0x00000010ff5c7819 */ /* 0x000fc80000011602 */
[----:B------:R-:W-:-:S05]  /*00d0*/  PRMT R2, R92, 0x9910, RZ ;  /* 0x000099105c027816 */ /* 0x000fca00000000ff */
[----:B------:R-:W-:-:S05]  /*00e0*/  IMAD R2, R2, 0x28, RZ ;  /* 0x0000002802027824 */ /* 0x000fca00078e02ff */
[----:B------:R-:W-:-:S04]  /*00f0*/  IADD3 R2, PT, PT, RZ, -R2, RZ ;  /* 0x80000002ff027210 */ /* 0x000fc80007ffe0ff */
[----:B------:R-:W-:Y:S01]  /*0100*/  PRMT R93, R2, 0x7710, RZ ;  /* 0x00007710025d7816 */ /* 0x000fe200000000ff */
[----:B------:R-:W-:-:S03]  /*0110*/  HFMA2 R2, -RZ, RZ, 0, 0 ;  /* 0x00000000ff027431 */ /* 0x000fc600000001ff */
[----:B------:R-:W-:-:S04]  /*0120*/  IADD3 R93, PT, PT, R93, R0, RZ ;  /* 0x000000005d5d7210 */ /* 0x000fc80007ffe0ff */
[----:B------:R-:W-:-:S04]  /*0130*/  SHF.L.U32 R93, R93, 0x1, RZ ;  /* 0x000000015d5d7819 */ /* 0x000fc800000006ff */
[----:B------:R-:W-:-:S07]  /*0140*/  LOP3.LUT R91, R93, 0xffff, RZ, 0xc0, !PT ;  /* 0x0000ffff5d5b7812 */ /* 0x000fce00078ec0ff */
.L_x_162:
[----:B0-----:R-:W0:Y:S01]  /*0150*/  LDC R8, c[0x0][0x410] ;  /* 0x00010400ff087b82 */ /* 0x001e220000000800 */
[----:B------:R-:W1:Y:S01]  /*0160*/  LDCU.128 UR12, c[0x0][0x400] ;  /* 0x00008000ff0c77ac */ /* 0x000e620008000c00 */
[----:B------:R-:W-:-:S06]  /*0170*/  ISETP.LE.AND P3, PT, RZ, UR4, PT ;  /* 0x00000004ff007c0c */ /* 0x000fcc000bf63270 */
[----:B------:R-:W2:Y:S08]  /*0180*/  S2UR UR8, SR_CTAID.X ;  /* 0x00000000000879c3 */ /* 0x000eb00000002500 */
[----:B------:R-:W2:Y:S01]  /*0190*/  LDC R9, c[0x0][0x41c] ;  /* 0x00010700ff097b82 */ /* 0x000ea20000000800 */
[----:B------:R-:W-:Y:S02]  /*01a0*/  CS2R R60, SRZ ;  /* 0x00000000003c7805 */ /* 0x000fe4000001ff00 */
[----:B------:R-:W-:-:S02]  /*01b0*/  CS2R R58, SRZ ;  /* 0x00000000003a7805 */ /* 0x000fc4000001ff00 */
[----:B------:R-:W-:Y:S02]  /*01c0*/  MOV R46, RZ ;  /* 0x000000ff002e7202 */ /* 0x000fe40000000f00 */
[----:B------:R-:W-:Y:S02]  /*01d0*/  CS2R R44, SRZ ;  /* 0x00000000002c7805 */ /* 0x000fe4000001ff00 */
[----:B------:R-:W-:Y:S02]  /*01e0*/  CS2R R56, SRZ ;  /* 0x0000000000387805 */ /* 0x000fe4000001ff00 */
[----:B------:R-:W-:Y:S01]  /*01f0*/  CS2R R54, SRZ ;  /* 0x0000000000367805 */ /* 0x000fe2000001ff00 */
[----:B------:R-:W3:Y:S01]  /*0200*/  LDCU.64 UR6, c[0x0][0x3b8] ;  /* 0x00007700ff0677ac */ /* 0x000ee20008000a00 */
[----:B0-----:R-:W-:-:S04]  /*0210*/  IABS R3, R8 ;  /* 0x0000000800037213 */ /* 0x001fc80000000000 */
[----:B------:R-:W0:Y:S01]  /*0220*/  I2F.RP R0, R3 ;  /* 0x0000000300007306 */ /* 0x000e220000209400 */
[----:B--2---:R-:W-:-:S07]  /*0230*/  IMAD R9, R9, UR8, R92 ;  /* 0x0000000809097c24 */ /* 0x004fce000f8e025c */
[----:B0-----:R-:W0:Y:S01]  /*0240*/  MUFU.RCP R0, R0 ;  /* 0x0000000000007308 */ /* 0x001e220000001000 */
[C---:B-1----:R-:W-:Y:S02]  /*0250*/  ISETP.GE.U32.AND P2, PT, R9.reuse, UR12, PT ;  /* 0x0000000c09007c0c */ /* 0x042fe4000bf46070 */
[C---:B------:R-:W-:Y:S02]  /*0260*/  IADD3 R11, PT, PT, R9.reuse, 0x10, RZ ;  /* 0x00000010090b7810 */ /* 0x040fe40007ffe0ff */
[----:B------:R-:W-:Y:S02]  /*0270*/  IADD3 R13, PT, PT, R9, 0x20, RZ ;  /* 0x00000020090d7810 */ /* 0x000fe40007ffe0ff */
[----:B------:R-:W-:Y:S02]  /*0280*/  SHF.R.S32.HI R15, RZ, 0x1f, R11 ;  /* 0x0000001fff0f7819 */ /* 0x000fe4000001140b */
[----:B------:R-:W-:Y:S02]  /*0290*/  SHF.R.S32.HI R25, RZ, 0x1f, R13 ;  /* 0x0000001fff197819 */ /* 0x000fe4000001140d */
[----:B0-----:R-:W-:-:S04]  /*02a0*/  IADD3 R4, PT, PT, R0, 0xffffffe, RZ ;  /* 0x0ffffffe00047810 */ /* 0x001fc80007ffe0ff */
[----:B------:R0:W1:Y:S02]  /*02b0*/  F2I.FTZ.U32.TRUNC.NTZ R5, R4 ;  /* 0x0000000400057305 */ /* 0x000064000021f000 */
[----:B0-----:R-:W-:Y:S02]  /*02c0*/  MOV R4, RZ ;  /* 0x000000ff00047202 */ /* 0x001fe40000000f00 */
[----:B-1----:R-:W-:-:S05]  /*02d0*/  IADD3 R6, PT, PT, RZ, -R5, RZ ;  /* 0x80000005ff067210 */ /* 0x002fca0007ffe0ff */
[----:B------:R-:W-:Y:S01]  /*02e0*/  IMAD R7, R6, R3, RZ ;  /* 0x0000000306077224 */ /* 0x000fe200078e02ff */
[----:B------:R-:W-:-:S03]  /*02f0*/  IABS R6, UR4 ;  /* 0x0000000400067c13 */ /* 0x000fc60008000000 */
[----:B------:R-:W-:Y:S01]  /*0300*/  IMAD.HI.U32 R5, R5, R7, R4 ;  /* 0x0000000705057227 */ /* 0x000fe200078e0004 */
[----:B------:R-:W-:Y:S02]  /*0310*/  SHF.R.S32.HI R7, RZ, 0x1f, R9 ;  /* 0x0000001fff077819 */ /* 0x000fe40000011409 */
[----:B------:R-:W-:Y:S02]  /*0320*/  LOP3.LUT R4, R8, UR4, RZ, 0x3c, !PT ;  /* 0x0000000408047c12 */ /* 0x000fe4000f8e3cff */
[----:B------:R-:W-:Y:S01]  /*0330*/  ISETP.GE.AND.EX P2, PT, R7, UR13, PT, P2 ;  /* 0x0000000d07007c0c */ /* 0x000fe2000bf46320 */
[----:B------:R-:W-:Y:S01]  /*0340*/  IMAD.HI.U32 R5, R5, R6, RZ ;  /* 0x0000000605057227 */ /* 0x000fe200078e00ff */
[----:B------:R-:W-:-:S04]  /*0350*/  ISETP.GE.AND P0, PT, R4, RZ, PT ;  /* 0x000000ff0400720c */ /* 0x000fc80003f06270 */
[----:B------:R-:W-:-:S05]  /*0360*/  IADD3 R0, PT, PT, -R5, RZ, RZ ;  /* 0x000000ff05007210 */ /* 0x000fca0007ffe1ff */
[C---:B------:R-:W-:Y:S02]  /*0370*/  IMAD R0, R3.reuse, R0, R6 ;  /* 0x0000000003007224 */ /* 0x040fe400078e0206 */
[----:B------:R-:W0:Y:S03]  /*0380*/  @!P2 LDC.64 R20, c[0x0][0x3f8] ;  /* 0x0000fe00ff14ab82 */ /* 0x000e260000000a00 */
[----:B------:R-:W-:-:S05]  /*0390*/  ISETP.GT.U32.AND P4, PT, R3, R0, PT ;  /* 0x000000000300720c */ /* 0x000fca0003f84070 */
[----:B------:R-:W1:Y:S08]  /*03a0*/  @!P2 LDC.64 R28, c[0x0][0x3a0] ;  /* 0x0000e800ff1cab82 */ /* 0x000e700000000a00 */
[----:B------:R-:W-:Y:S01]  /*03b0*/  @!P4 IADD3 R0, PT, PT, R0, -R3, RZ ;  /* 0x800000030000c210 */ /* 0x000fe20007ffe0ff */
[----:B------:R-:W2:Y:S01]  /*03c0*/  @!P2 LDC.64 R30, c[0x0][0x398] ;  /* 0x0000e600ff1eab82 */ /* 0x000ea20000000a00 */
[----:B------:R-:W-:-:S02]  /*03d0*/  @!P4 IADD3 R5, PT, PT, R5, 0x1, RZ ;  /* 0x000000010505c810 */ /* 0x000fc40007ffe0ff */
[CC--:B------:R-:W-:Y:S02]  /*03e0*/  ISETP.GE.U32.AND P1, PT, R0.reuse, R3.reuse, PT ;  /* 0x000000030000720c */ /* 0x0c0fe40003f26070 */
[-C--:B------:R-:W-:Y:S02]  /*03f0*/  ISETP.GT.U32.AND P5, PT, R3, R0.reuse, PT ;  /* 0x000000000300720c */ /* 0x080fe40003fa4070 */
[----:B------:R-:W-:Y:S02]  /*0400*/  IADD3 R3, PT, PT, R0, -R3, RZ ;  /* 0x8000000300037210 */ /* 0x000fe40007ffe0ff */
[----:B------:R-:W-:Y:S02]  /*0410*/  ISETP.GE.U32.AND P4, PT, R11, UR12, PT ;  /* 0x0000000c0b007c0c */ /* 0x000fe4000bf86070 */
[----:B------:R-:W-:Y:S02]  /*0420*/  SEL R0, R3, R0, !P5 ;  /* 0x0000000003007207 */ /* 0x000fe40006800000 */
[----:B------:R-:W-:-:S02]  /*0430*/  ISETP.NE.AND P5, PT, R8, RZ, PT ;  /* 0x000000ff0800720c */ /* 0x000fc40003fa5270 */
[----:B------:R-:W-:Y:S02]  /*0440*/  LOP3.LUT R3, RZ, R8, RZ, 0x33, !PT ;  /* 0x00000008ff037212 */ /* 0x000fe400078e33ff */
[----:B------:R-:W-:Y:S02]  /*0450*/  @!P3 IADD3 R0, PT, PT, -R0, RZ, RZ ;  /* 0x000000ff0000b210 */ /* 0x000fe40007ffe1ff */
[----:B------:R-:W-:Y:S02]  /*0460*/  @P1 IADD3 R5, PT, PT, R5, 0x1, RZ ;  /* 0x0000000105051810 */ /* 0x000fe40007ffe0ff */
[----:B------:R-:W-:Y:S02]  /*0470*/  SEL R62, R3, R0, !P5 ;  /* 0x00000000033e7207 */ /* 0x000fe40006800000 */
[----:B------:R-:W-:Y:S02]  /*0480*/  @!P0 IADD3 R5, PT, PT, -R5, RZ, RZ ;  /* 0x000000ff05058210 */ /* 0x000fe40007ffe1ff */
[----:B------:R-:W-:Y:S01]  /*0490*/  ISETP.GE.AND.EX P4, PT, R15, UR13, PT, P4 ;  /* 0x0000000d0f007c0c */ /* 0x000fe2000bf86340 */
[----:B------:R-:W-:Y:S01]  /*04a0*/  IMAD R0, R62, 0x50, RZ ;  /* 0x000000503e007824 */ /* 0x000fe200078e02ff */
[----:B------:R-:W-:-:S02]  /*04b0*/  SEL R3, R3, R5, !P5 ;  /* 0x0000000503037207 */ /* 0x000fc40006800000 */
[----:B------:R-:W-:Y:S02]  /*04c0*/  ISETP.GE.U32.AND P3, PT, R13, UR12, PT ;  /* 0x0000000c0d007c0c */ /* 0x000fe4000bf66070 */
[C---:B------:R-:W-:Y:S02]  /*04d0*/  IADD3 R16, P0, PT, R0.reuse, R91, RZ ;  /* 0x0000005b00107210 */ /* 0x040fe40007f1e0ff */
[----:B------:R-:W-:Y:S02]  /*04e0*/  SHF.R.S32.HI R4, RZ, 0x1f, R3 ;  /* 0x0000001fff047819 */ /* 0x000fe40000011403 */
[----:B------:R-:W-:Y:S01]  /*04f0*/  LEA.HI.X.SX32 R17, R0, RZ, 0x1, P0 ;  /* 0x000000ff00117211 */ /* 0x000fe200000f0eff */
[----:B0-----:R-:W-:Y:S01]  /*0500*/  @!P2 IMAD R0, R7, R20, RZ ;  /* 0x000000140700a224 */ /* 0x001fe200078e02ff */
[----:B------:R-:W-:Y:S01]  /*0510*/  ISETP.GE.AND.EX P3, PT, R25, UR13, PT, P3 ;  /* 0x0000000d19007c0c */ /* 0x000fe2000bf66330 */
[----:B------:R-:W-:Y:S01]  /*0520*/  IMAD R4, R4, UR14, RZ ;  /* 0x0000000e04047c24 */ /* 0x000fe2000f8e02ff */
[----:B------:R-:W0:Y:S01]  /*0530*/  @!P4 LDC.64 R32, c[0x0][0x3f8] ;  /* 0x0000fe00ff20cb82 */ /* 0x000e220000000a00 */
[----:B------:R-:W-:-:S04]  /*0540*/  IMAD.WIDE.U32 R16, R3, UR14, R16 ;  /* 0x0000000e03107c25 */ /* 0x000fc8000f8e0010 */
[----:B------:R-:W-:Y:S01]  /*0550*/  IMAD R19, R3, UR15, R4 ;  /* 0x0000000f03137c24 */ /* 0x000fe2000f8e0204 */
[----:B------:R-:W-:Y:S01]  /*0560*/  @!P2 MOV R18, R16 ;  /* 0x000000100012a202 */ /* 0x000fe20000000f00 */
[C---:B------:R-:W-:Y:S01]  /*0570*/  @!P2 IMAD R3, R9.reuse, R21, R0 ;  /* 0x000000150903a224 */ /* 0x040fe200078e0200 */
[----:B------:R-:W-:Y:S01]  /*0580*/  IADD3 R21, PT, PT, R9, 0x30, RZ ;  /* 0x0000003009157810 */ /* 0x000fe20007ffe0ff */
[----:B------:R-:W4:Y:S01]  /*0590*/  @!P4 LDC.64 R34, c[0x0][0x3a0] ;  /* 0x0000e800ff22cb82 */ /* 0x000f220000000a00 */
[----:B------:R-:W-:Y:S02]  /*05a0*/  IADD3 R19, PT, PT, R17, R19, RZ ;  /* 0x0000001311137210 */ /* 0x000fe40007ffe0ff */
[----:B------:R-:W-:Y:S02]  /*05b0*/  ISETP.GE.U32.AND P0, PT, R21, UR12, PT ;  /* 0x0000000c15007c0c */ /* 0x000fe4000bf06070 */
[----:B------:R-:W-:Y:S01]  /*05c0*/  SHF.R.S32.HI R27, RZ, 0x1f, R21 ;  /* 0x0000001fff1b7819 */ /* 0x000fe20000011415 */
[----:B------:R-:W-:-:S02]  /*05d0*/  @!P2 IMAD.WIDE.U32 R4, R9, R20, R18 ;  /* 0x000000140904a225 */ /* 0x000fc400078e0012 */
[----:B------:R-:W3:Y:S01]  /*05e0*/  @!P3 LDC.64 R36, c[0x0][0x3f8] ;  /* 0x0000fe00ff24bb82 */ /* 0x000ee20000000a00 */
[----:B------:R-:W-:Y:S02]  /*05f0*/  ISETP.GE.AND.EX P0, PT, R27, UR13, PT, P0 ;  /* 0x0000000d1b007c0c */ /* 0x000fe4000bf06300 */
[----:B------:R-:W-:Y:S02]  /*0600*/  @!P2 IADD3 R3, PT, PT, R5, R3, RZ ;  /* 0x000000030503a210 */ /* 0x000fe40007ffe0ff */
[C---:B------:R-:W-:Y:S02]  /*0610*/  @!P2 SHF.L.U32 R23, R4.reuse, 0x1, RZ ;  /* 0x000000010417a819 */ /* 0x040fe400000006ff */
[----:B------:R-:W-:Y:S01]  /*0620*/  @!P2 SHF.L.U64.HI R0, R4, 0x1, R3 ;  /* 0x000000010400a819 */ /* 0x000fe20000010203 */
[----:B0-----:R-:W-:Y:S01]  /*0630*/  @!P4 IMAD R4, R15, R32, RZ ;  /* 0x000000200f04c224 */ /* 0x001fe200078e02ff */
[----:B------:R-:W-:Y:S01]  /*0640*/  @!P4 MOV R5, R19 ;  /* 0x000000130005c202 */ /* 0x000fe20000000f00 */
[----:B------:R-:W0:Y:S01]  /*0650*/  @!P3 LDC.64 R38, c[0x0][0x3a0] ;  /* 0x0000e800ff26bb82 */ /* 0x000e220000000a00 */
[----:B-1----:R-:W-:Y:S01]  /*0660*/  @!P2 IADD3 R6, P1, PT, R23, R28, RZ ;  /* 0x0000001c1706a210 */ /* 0x002fe20007f3e0ff */
[----:B------:R-:W-:Y:S01]  /*0670*/  @!P4 IMAD R15, R11, R33, R4 ;  /* 0x000000210b0fc224 */ /* 0x000fe200078e0204 */
[----:B------:R-:W-:-:S02]  /*0680*/  @!P4 MOV R4, R16 ;  /* 0x000000100004c202 */ /* 0x000fc40000000f00 */
[C---:B------:R-:W-:Y:S02]  /*0690*/  @!P2 IADD3.X R7, PT, PT, R0.reuse, R29, RZ, P1, !PT ;  /* 0x0000001d0007a210 */ /* 0x040fe40000ffe4ff */
[----:B--2---:R-:W-:Y:S01]  /*06a0*/  @!P2 IADD3 R10, P1, PT, R23, R30, RZ ;  /* 0x0000001e170aa210 */ /* 0x004fe20007f3e0ff */
[----:B------:R-:W-:Y:S01]  /*06b0*/  @!P4 IMAD.WIDE.U32 R4, R11, R32, R4 ;  /* 0x000000200b04c225 */ /* 0x000fe200078e0004 */
[----:B------:R-:W-:Y:S01]  /*06c0*/  MOV R3, RZ ;  /* 0x000000ff00037202 */ /* 0x000fe20000000f00 */
[----:B------:R-:W1:Y:S03]  /*06d0*/  @!P4 LDC.64 R32, c[0x0][0x398] ;  /* 0x0000e600ff20cb82 */ /* 0x000e660000000a00 */
[----:B------:R-:W-:Y:S02]  /*06e0*/  @!P4 IADD3 R15, PT, PT, R5, R15, RZ ;  /* 0x0000000f050fc210 */ /* 0x000fe40007ffe0ff */
[----:B------:R-:W-:Y:S01]  /*06f0*/  @!P2 IADD3.X R11, PT, PT, R0, R31, RZ, P1, !PT ;  /* 0x0000001f000ba210 */ /* 0x000fe20000ffe4ff */
[----:B------:R4:W2:Y:S01]  /*0700*/  @!P2 LDG.E R3, desc[UR10][R6.64] ;  /* 0x0000000a0603a981 */ /* 0x0008a2000c1e1900 */
[C---:B------:R-:W-:Y:S01]  /*0710*/  @!P4 SHF.L.U32 R5, R4.reuse, 0x1, RZ ;  /* 0x000000010405c819 */ /* 0x040fe200000006ff */
[----:B------:R-:W0:Y:S01]  /*0720*/  @!P0 LDC.64 R30, c[0x0][0x3f8] ;  /* 0x0000fe00ff1e8b82 */ /* 0x000e220000000a00 */
[----:B------:R-:W-:Y:S01]  /*0730*/  @!P4 SHF.L.U64.HI R0, R4, 0x1, R15 ;  /* 0x000000010400c819 */ /* 0x000fe2000001020f */
[----:B---3--:R-:W-:Y:S01]  /*0740*/  @!P3 IMAD R8, R25, R36, RZ ;  /* 0x000000241908b224 */ /* 0x008fe200078e02ff */
[----:B------:R-:W-:-:S02]  /*0750*/  IADD3 R23, PT, PT, R9, 0x40, RZ ;  /* 0x0000004009177810 */ /* 0x000fc40007ffe0ff */
[----:B------:R-:W-:Y:S02]  /*0760*/  MOV R4, RZ ;  /* 0x000000ff00047202 */ /* 0x000fe40000000f00 */
[----:B------:R-:W-:Y:S02]  /*0770*/  ISETP.GE.U32.AND P1, PT, R23, UR12, PT ;  /* 0x0000000c17007c0c */ /* 0x000fe4000bf26070 */
[----:B----4-:R-:W-:Y:S02]  /*0780*/  @!P4 IADD3 R6, P5, PT, R5, R34, RZ ;  /* 0x000000220506c210 */ /* 0x010fe40007fbe0ff */
[----:B------:R-:W-:Y:S01]  /*0790*/  SHF.R.S32.HI R29, RZ, 0x1f, R23 ;  /* 0x0000001fff1d7819 */ /* 0x000fe20000011417 */
[----:B------:R-:W3:Y:S01]  /*07a0*/  @!P2 LDG.E R4, desc[UR10][R10.64] ;  /* 0x0000000a0a04a981 */ /* 0x000ee2000c1e1900 */
[----:B------:R-:W-:Y:S02]  /*07b0*/  @!P3 MOV R14, R16 ;  /* 0x00000010000eb202 */ /* 0x000fe40000000f00 */
[----:B------:R-:W-:-:S02]  /*07c0*/  @!P3 MOV R15, R19 ;  /* 0x00000013000fb202 */ /* 0x000fc40000000f00 */
[C---:B------:R-:W-:Y:S02]  /*07d0*/  @!P4 IADD3.X R7, PT, PT, R0.reuse, R35, RZ, P5, !PT ;  /* 0x000000230007c210 */ /* 0x040fe40002ffe4ff */
[----:B-1----:R-:W-:Y:S01]  /*07e0*/  @!P4 IADD3 R12, P2, PT, R5, R32, RZ ;  /* 0x00000020050cc210 */ /* 0x002fe20007f5e0ff */
[----:B------:R-:W1:Y:S01]  /*07f0*/  @!P3 LDC.64 R34, c[0x0][0x398] ;  /* 0x0000e600ff22bb82 */ /* 0x000e620000000a00 */
[----:B------:R-:W-:Y:S01]  /*0800*/  ISETP.GE.AND.EX P1, PT, R29, UR13, PT, P1 ;  /* 0x0000000d1d007c0c */ /* 0x000fe2000bf26310 */
[C---:B------:R-:W-:Y:S01]  /*0810*/  @!P3 IMAD R25, R13.reuse, R37, R8 ;  /* 0x000000250d19b224 */ /* 0x040fe200078e0208 */
[----:B------:R4:W2:Y:S01]  /*0820*/  @!P4 LDG.E R61, desc[UR10][R6.64] ;  /* 0x0000000a063dc981 */ /* 0x0008a2000c1e1900 */
[----:B------:R-:W-:Y:S01]  /*0830*/  @!P3 IMAD.WIDE.U32 R14, R13, R36, R14 ;  /* 0x000000240d0eb225 */ /* 0x000fe200078e000e */
[----:B------:R-:W-:-:S03]  /*0840*/  @!P4 IADD3.X R13, PT, PT, R0, R33, RZ, P2, !PT ;  /* 0x00000021000dc210 */ /* 0x000fc600017fe4ff */
[----:B------:R-:W1:Y:S01]  /*0850*/  @!P0 LDC.64 R32, c[0x0][0x3a0] ;  /* 0x0000e800ff208b82 */ /* 0x000e620000000a00 */
[----:B------:R-:W-:Y:S01]  /*0860*/  @!P3 IADD3 R5, PT, PT, R15, R25, RZ ;  /* 0x000000190f05b210 */ /* 0x000fe20007ffe0ff */
[----:B0-----:R-:W-:Y:S01]  /*0870*/  @!P0 IMAD R0, R27, R30, RZ ;  /* 0x0000001e1b008224 */ /* 0x001fe200078e02ff */
[C---:B------:R-:W-:Y:S02]  /*0880*/  @!P3 SHF.L.U32 R15, R14.reuse, 0x1, RZ ;  /* 0x000000010e0fb819 */ /* 0x040fe400000006ff */
[----:B----4-:R-:W-:Y:S02]  /*0890*/  @!P0 MOV R6, R16 ;  /* 0x0000001000068202 */ /* 0x010fe40000000f00 */
[----:B------:R-:W-:Y:S01]  /*08a0*/  @!P0 MOV R7, R19 ;  /* 0x0000001300078202 */ /* 0x000fe20000000f00 */
[----:B------:R-:W0:Y:S01]  /*08b0*/  @!P1 LDC.64 R40, c[0x0][0x3f8] ;  /* 0x0000fe00ff289b82 */ /* 0x000e220000000a00 */
[----:B------:R-:W-:Y:S02]  /*08c0*/  @!P3 SHF.L.U64.HI R14, R14, 0x1, R5 ;  /* 0x000000010e0eb819 */ /* 0x000fe40000010205 */
[----:B------:R-:W-:Y:S01]  /*08d0*/  MOV R5, RZ ;  /* 0x000000ff00057202 */ /* 0x000fe20000000f00 */
[----:B------:R-:W-:-:S02]  /*08e0*/  @!P0 IMAD R31, R21, R31, R0 ;  /* 0x0000001f151f8224 */ /* 0x000fc400078e0200 */
[----:B------:R-:W-:Y:S01]  /*08f0*/  @!P0 IMAD.WIDE.U32 R6, R21, R30, R6 ;  /* 0x0000001e15068225 */ /* 0x000fe200078e0006 */
[----:B------:R-:W-:Y:S01]  /*0900*/  @!P3 IADD3 R10, P2, PT, R15, R38, RZ ;  /* 0x000000260f0ab210 */ /* 0x000fe20007f5e0ff */
[----:B------:R-:W4:Y:S01]  /*0910*/  @!P0 LDC.64 R36, c[0x0][0x398] ;  /* 0x0000e600ff248b82 */ /* 0x000f220000000a00 */
[----:B------:R1:W2:Y:S01]  /*0920*/  @!P4 LDG.E R5, desc[UR10][R12.64] ;  /* 0x0000000a0c05c981 */ /* 0x0002a2000c1e1900 */
[----:B------:R-:W-:Y:S02]  /*0930*/  IADD3 R27, PT, PT, R9, 0x50, RZ ;  /* 0x00000050091b7810 */ /* 0x000fe40007ffe0ff */
[----:B------:R-:W-:Y:S02]  /*0940*/  @!P0 IADD3 R7, PT, PT, R7, R31, RZ ;  /* 0x0000001f07078210 */ /* 0x000fe40007ffe0ff */
[----:B------:R-:W-:Y:S02]  /*0950*/  @!P3 IADD3.X R11, PT, PT, R14, R39, RZ, P2, !PT ;  /* 0x000000270e0bb210 */ /* 0x000fe400017fe4ff */
[----:B-1----:R-:W-:-:S03]  /*0960*/  @!P3 IADD3 R12, P4, PT, R15, R34, RZ ;  /* 0x000000220f0cb210 */ /* 0x002fc60007f9e0ff */
[----:B------:R1:W2:Y:S01]  /*0970*/  @!P3 LDG.E R60, desc[UR10][R10.64] ;  /* 0x0000000a0a3cb981 */ /* 0x0002a2000c1e1900 */
[----:B------:R-:W-:Y:S01]  /*0980*/  @!P0 SHF.L.U32 R15, R6, 0x1, RZ ;  /* 0x00000001060f8819 */ /* 0x000fe200000006ff */
[----:B------:R-:W4:Y:S01]  /*0990*/  @!P1 LDC.64 R38, c[0x0][0x3a0] ;  /* 0x0000e800ff269b82 */ /* 0x000f220000000a00 */
[----:B------:R-:W-:Y:S02]  /*09a0*/  ISETP.GE.U32.AND P2, PT, R27, UR12, PT ;  /* 0x0000000c1b007c0c */ /* 0x000fe4000bf46070 */
[----:B------:R-:W-:Y:S02]  /*09b0*/  SHF.R.S32.HI R25, RZ, 0x1f, R27 ;  /* 0x0000001fff197819 */ /* 0x000fe4000001141b */
[----:B------:R-:W-:Y:S02]  /*09c0*/  @!P3 IADD3.X R13, PT, PT, R14, R35, RZ, P4, !PT ;  /* 0x000000230e0db210 */ /* 0x000fe400027fe4ff */
[----:B------:R-:W-:Y:S02]  /*09d0*/  @!P0 SHF.L.U64.HI R0, R6, 0x1, R7 ;  /* 0x0000000106008819 */ /* 0x000fe40000010207 */
[----:B------:R-:W-:-:S02]  /*09e0*/  @!P0 IADD3 R20, P4, PT, R15, R32, RZ ;  /* 0x000000200f148210 */ /* 0x000fc40007f9e0ff */
[----:B------:R-:W-:Y:S02]  /*09f0*/  IADD3 R7, PT, PT, R9, 0x60, RZ ;  /* 0x0000006009077810 */ /* 0x000fe40007ffe0ff */
[----:B------:R-:W-:Y:S02]  /*0a00*/  ISETP.GE.AND.EX P2, PT, R25, UR13, PT, P2 ;  /* 0x0000000d19007c0c */ /* 0x000fe4000bf46320 */
[----:B------:R-:W-:Y:S02]  /*0a10*/  @!P0 IADD3.X R21, PT, PT, R0, R33, RZ, P4, !PT ;  /* 0x0000002100158210 */ /* 0x000fe400027fe4ff */
[----:B------:R-:W-:Y:S02]  /*0a20*/  ISETP.GE.U32.AND P4, PT, R7, UR12, PT ;  /* 0x0000000c07007c0c */ /* 0x000fe4000bf86070 */
[----:B------:R-:W-:Y:S01]  /*0a30*/  SHF.R.S32.HI R33, RZ, 0x1f, R7 ;  /* 0x0000001fff217819 */ /* 0x000fe20000011407 */
[----:B0-----:R-:W-:Y:S01]  /*0a40*/  @!P1 IMAD R8, R29, R40, RZ ;  /* 0x000000281d089224 */ /* 0x001fe200078e02ff */
[----:B-1----:R-:W-:Y:S01]  /*0a50*/  @!P1 MOV R10, R16 ;  /* 0x00000010000a9202 */ /* 0x002fe20000000f00 */
[----:B------:R-:W2:Y:S01]  /*0a60*/  @!P0 LDG.E R59, desc[UR10][R20.64] ;  /* 0x0000000a143b8981 */ /* 0x000ea2000c1e1900 */
[----:B------:R-:W-:-:S02]  /*0a70*/  @!P1 MOV R11, R19 ;  /* 0x00000013000b9202 */ /* 0x000fc40000000f00 */
[----:B------:R-:W-:Y:S01]  /*0a80*/  ISETP.GE.AND.EX P4, PT, R33, UR13, PT, P4 ;  /* 0x0000000d21007c0c */ /* 0x000fe2000bf86340 */
[C---:B------:R-:W-:Y:S01]  /*0a90*/  @!P1 IMAD R29, R23.reuse, R41, R8 ;  /* 0x00000029171d9224 */ /* 0x040fe200078e0208 */
[----:B------:R-:W-:Y:S01]  /*0aa0*/  MOV R6, RZ ;  /* 0x000000ff00067202 */ /* 0x000fe20000000f00 */
[----:B------:R-:W-:Y:S01]  /*0ab0*/  @!P1 IMAD.WIDE.U32 R10, R23, R40, R10 ;  /* 0x00000028170a9225 */ /* 0x000fe200078e000a */
[----:B------:R-:W0:Y:S04]  /*0ac0*/  @!P2 LDC.64 R42, c[0x0][0x3f8] ;  /* 0x0000fe00ff2aab82 */ /* 0x000e280000000a00 */
[----:B------:R1:W2:Y:S04]  /*0ad0*/  @!P3 LDG.E R6, desc[UR10][R12.64] ;  /* 0x0000000a0c06b981 */ /* 0x0002a8000c1e1900 */
[----:B------:R-:W0:Y:S01]  /*0ae0*/  @!P1 LDC.64 R40, c[0x0][0x398] ;  /* 0x0000e600ff289b82 */ /* 0x000e220000000a00 */
[----:B----4-:R-:W-:-:S02]  /*0af0*/  @!P0 IADD3 R22, P3, PT, R15, R36, RZ ;  /* 0x000000240f168210 */ /* 0x010fc40007f7e0ff */
[----:B------:R-:W-:-:S05]  /*0b00*/  @!P1 IADD3 R11, PT, PT, R11, R29, RZ ;  /* 0x0000001d0b0b9210 */ /* 0x000fca0007ffe0ff */
[----:B------:R-:W4:Y:S01]  /*0b10*/  @!P4 LDC.64 R14, c[0x0][0x3f8] ;  /* 0x0000fe00ff0ecb82 */ /* 0x000f220000000a00 */
[----:B------:R-:W-:Y:S02]  /*0b20*/  IADD3 R31, PT, PT, R9, 0x70, RZ ;  /* 0x00000070091f7810 */ /* 0x000fe40007ffe0ff */
[----:B------:R-:W-:Y:S02]  /*0b30*/  @!P0 IADD3.X R23, PT, PT, R0, R37, RZ, P3, !PT ;  /* 0x0000002500178210 */ /* 0x000fe40001ffe4ff */
[C---:B------:R-:W-:Y:S02]  /*0b40*/  @!P1 SHF.L.U32 R29, R10.reuse, 0x1, RZ ;  /* 0x000000010a1d9819 */ /* 0x040fe400000006ff */
[----:B------:R-:W-:Y:S01]  /*0b50*/  @!P1 SHF.L.U64.HI R0, R10, 0x1, R11 ;  /* 0x000000010a009819 */ /* 0x000fe2000001020b */
[----:B-1----:R-:W1:Y:S01]  /*0b60*/  @!P2 LDC.64 R12, c[0x0][0x398] ;  /* 0x0000e600ff0cab82 */ /* 0x002e620000000a00 */
[----:B------:R-:W-:Y:S01]  /*0b70*/  ISETP.GE.U32.AND P3, PT, R31, UR12, PT ;  /* 0x0000000c1f007c0c */ /* 0x000fe2000bf66070 */
[----:B------:R4:W2:Y:S01]  /*0b80*/  @!P0 LDG.E R46, desc[UR10][R22.64] ;  /* 0x0000000a162e8981 */ /* 0x0008a2000c1e1900 */
[----:B------:R-:W-:-:S05]  /*0b90*/  SHF.R.S32.HI R35, RZ, 0x1f, R31 ;  /* 0x0000001fff237819 */ /* 0x000fca000001141f */
[----:B------:R-:W1:Y:S01]  /*0ba0*/  @!P2 LDC.64 R10, c[0x0][0x3a0] ;  /* 0x0000e800ff0aab82 */ /* 0x000e620000000a00 */
[----:B------:R-:W-:Y:S02]  /*0bb0*/  ISETP.GE.AND.EX P3, PT, R35, UR13, PT, P3 ;  /* 0x0000000d23007c0c */ /* 0x000fe4000bf66330 */
[C---:B------:R-:W-:Y:S02]  /*0bc0*/  @!P1 IADD3 R24, P5, PT, R29.reuse, R38, RZ ;  /* 0x000000261d189210 */ /* 0x040fe40007fbe0ff */
[----:B0-----:R-:W-:Y:S01]  /*0bd0*/  @!P1 IADD3 R26, P0, PT, R29, R40, RZ ;  /* 0x000000281d1a9210 */ /* 0x001fe20007f1e0ff */
[----:B------:R-:W-:Y:S01]  /*0be0*/  @!P2 IMAD R8, R25, R42, RZ ;  /* 0x0000002a1908a224 */ /* 0x000fe200078e02ff */
[----:B------:R-:W-:Y:S02]  /*0bf0*/  @!P2 MOV R28, R16 ;  /* 0x00000010001ca202 */ /* 0x000fe40000000f00 */
[----:B------:R-:W-:Y:S01]  /*0c00*/  @!P2 MOV R29, R19 ;  /* 0x00000013001da202 */ /* 0x000fe20000000f00 */
[C---:B------:R-:W-:Y:S01]  /*0c10*/  @!P2 IMAD R37, R27.reuse, R43, R8 ;  /* 0x0000002b1b25a224 */ /* 0x040fe200078e0208 */
[C---:B------:R-:W-:Y:S01]  /*0c20*/  @!P1 IADD3.X R25, PT, PT, R0.reuse, R39, RZ, P5, !PT ;  /* 0x0000002700199210 */ /* 0x040fe20002ffe4ff */
[----:B------:R-:W-:Y:S01]  /*0c30*/  @!P2 IMAD.WIDE.U32 R28, R27, R42, R28 ;  /* 0x0000002a1b1ca225 */ /* 0x000fe200078e001c */
[----:B------:R-:W-:Y:S01]  /*0c40*/  @!P1 IADD3.X R27, PT, PT, R0, R41, RZ, P0, !PT ;  /* 0x00000029001b9210 */ /* 0x000fe200007fe4ff */
[----:B------:R-:W0:Y:S02]  /*0c50*/  @!P3 LDC.64 R20, c[0x0][0x3f8] ;  /* 0x0000fe00ff14bb82 */ /* 0x000e240000000a00 */
[----:B------:R1:W2:Y:S01]  /*0c60*/  @!P1 LDG.E R58, desc[UR10][R24.64] ;  /* 0x0000000a183a9981 */ /* 0x0002a2000c1e1900 */
[----:B----4-:R-:W-:Y:S01]  /*0c70*/  @!P4 IMAD R0, R33, R14, RZ ;  /* 0x0000000e2100c224 */ /* 0x010fe200078e02ff */
[----:B------:R-:W-:-:S02]  /*0c80*/  IADD3 R33, PT, PT, R9, 0x80, RZ ;  /* 0x0000008009217810 */ /* 0x000fc40007ffe0ff */
[----:B------:R-:W-:Y:S01]  /*0c90*/  @!P2 IADD3 R29, PT, PT, R29, R37, RZ ;  /* 0x000000251d1da210 */ /* 0x000fe20007ffe0ff */
[----:B------:R4:W2:Y:S01]  /*0ca0*/  @!P1 LDG.E R45, desc[UR10][R26.64] ;  /* 0x0000000a1a2d9981 */ /* 0x0008a2000c1e1900 */
[----:B------:R-:W-:Y:S02]  /*0cb0*/  ISETP.GE.U32.AND P1, PT, R33, UR12, PT ;  /* 0x0000000c21007c0c */ /* 0x000fe4000bf26070 */
[----:B------:R-:W-:Y:S02]  /*0cc0*/  SHF.R.S32.HI R37, RZ, 0x1f, R33 ;  /* 0x0000001fff257819 */ /* 0x000fe40000011421 */
[----:B------:R-:W-:Y:S01]  /*0cd0*/  @!P2 SHF.L.U32 R23, R28, 0x1, RZ ;  /* 0x000000011c17a819 */ /* 0x000fe200000006ff */
[----:B-1----:R-:W1:Y:S01]  /*0ce0*/  @!P4 LDC.64 R24, c[0x0][0x3a0] ;  /* 0x0000e800ff18cb82 */ /* 0x002e620000000a00 */
[----:B------:R-:W-:Y:S02]  /*0cf0*/  ISETP.GE.AND.EX P1, PT, R37, UR13, PT, P1 ;  /* 0x0000000d25007c0c */ /* 0x000fe4000bf26310 */
[----:B----4-:R-:W-:-:S02]  /*0d00*/  @!P4 MOV R26, R16 ;  /* 0x00000010001ac202 */ /* 0x010fc40000000f00 */
[----:B------:R-:W-:Y:S01]  /*0d10*/  @!P4 MOV R27, R19 ;  /* 0x00000013001bc202 */ /* 0x000fe20000000f00 */
[----:B------:R-:W-:Y:S01]  /*0d20*/  @!P4 IMAD R39, R7, R15, R0 ;  /* 0x0000000f0727c224 */ /* 0x000fe200078e0200 */
[----:B------:R-:W-:Y:S02]  /*0d30*/  @!P2 SHF.L.U64.HI R8, R28, 0x1, R29 ;  /* 0x000000011c08a819 */ /* 0x000fe4000001021d */
[----:B------:R-:W-:Y:S01]  /*0d40*/  @!P2 IADD3 R28, P0, PT, R23, R10, RZ ;  /* 0x0000000a171ca210 */ /* 0x000fe20007f1e0ff */
[----:B------:R-:W-:Y:S01]  /*0d50*/  @!P4 IMAD.WIDE.U32 R26, R7, R14, R26 ;  /* 0x0000000e071ac225 */ /* 0x000fe200078e001a */
[----:B------:R-:W-:Y:S01]  /*0d60*/  @!P2 IADD3 R22, P5, PT, R23, R12, RZ ;  /* 0x0000000c1716a210 */ /* 0x000fe20007fbe0ff */
[----:B------:R-:W4:Y:S01]  /*0d70*/  @!P3 LDC.64 R14, c[0x0][0x3a0] ;  /* 0x0000e800ff0ebb82 */ /* 0x000f220000000a00 */
[C---:B------:R-:W-:Y:S02]  /*0d80*/  @!P2 IADD3.X R29, PT, PT, R8.reuse, R11, RZ, P0, !PT ;  /* 0x0000000b081da210 */ /* 0x040fe400007fe4ff */
[----:B------:R-:W-:-:S02]  /*0d90*/  @!P2 IADD3.X R23, PT, PT, R8, R13, RZ, P5, !PT ;  /* 0x0000000d0817a210 */ /* 0x000fc40002ffe4ff */
[----:B------:R-:W-:-:S03]  /*0da0*/  @!P4 IADD3 R13, PT, PT, R27, R39, RZ ;  /* 0x000000271b0dc210 */ /* 0x000fc60007ffe0ff */
[----:B------:R-:W4:Y:S01]  /*0db0*/  @!P4 LDC.64 R10, c[0x0][0x398] ;  /* 0x0000e600ff0acb82 */ /* 0x000f220000000a00 */
[C---:B------:R-:W-:Y:S01]  /*0dc0*/  @!P4 SHF.L.U64.HI R30, R26.reuse, 0x1, R13 ;  /* 0x000000011a1ec819 */ /* 0x040fe2000001020d */
[----:B0-----:R-:W-:Y:S01]  /*0dd0*/  @!P3 IMAD R8, R35, R20, RZ ;  /* 0x000000142308b224 */ /* 0x001fe200078e02ff */
[----:B------:R-:W-:Y:S01]  /*0de0*/  IADD3 R0, PT, PT, R9, 0x90, RZ ;  /* 0x0000009009007810 */ /* 0x000fe20007ffe0ff */
[----:B------:R-:W2:Y:S04]  /*0df0*/  @!P2 LDG.E R57, desc[UR10][R28.64] ;  /* 0x0000000a1c39a981 */ /* 0x000ea8000c1e1900 */
[----:B------:R-:W0:Y:S01]  /*0e00*/  @!P1 LDC.64 R12, c[0x0][0x3f8] ;  /* 0x0000fe00ff0c9b82 */ /* 0x000e220000000a00 */
[----:B------:R-:W-:Y:S01]  /*0e10*/  @!P4 SHF.L.U32 R35, R26, 0x1, RZ ;  /* 0x000000011a23c819 */ /* 0x000fe200000006ff */
[----:B------:R1:W2:Y:S01]  /*0e20*/  @!P2 LDG.E R44, desc[UR10][R22.64] ;  /* 0x0000000a162ca981 */ /* 0x0002a2000c1e1900 */
[----:B------:R-:W-:-:S02]  /*0e30*/  @!P3 MOV R26, R16 ;  /* 0x00000010001ab202 */ /* 0x000fc40000000f00 */
[----:B------:R-:W-:Y:S02]  /*0e40*/  @!P3 MOV R27, R19 ;  /* 0x00000013001bb202 */ /* 0x000fe40000000f00 */
[----:B------:R-:W-:Y:S02]  /*0e50*/  ISETP.GE.U32.AND P5, PT, R0, UR12, PT ;  /* 0x0000000c00007c0c */ /* 0x000fe4000bfa6070 */
[----:B------:R-:W-:Y:S01]  /*0e60*/  SHF.R.S32.HI R7, RZ, 0x1f, R0 ;  /* 0x0000001fff077819 */ /* 0x000fe20000011400 */
[C---:B------:R-:W-:Y:S02]  /*0e70*/  @!P3 IMAD R39, R31.reuse, R21, R8 ;  /* 0x000000151f27b224 */ /* 0x040fe400078e0208 */
[----:B------:R-:W-:Y:S01]  /*0e80*/  @!P3 IMAD.WIDE.U32 R20, R31, R20, R26 ;  /* 0x000000141f14b225 */ /* 0x000fe200078e001a */
[----:B------:R-:W-:Y:S01]  /*0e90*/  ISETP.GE.AND.EX P5, PT, R7, UR13, PT, P5 ;  /* 0x0000000d07007c0c */ /* 0x000fe2000bfa6350 */
[----:B-1----:R-:W1:Y:S01]  /*0ea0*/  @!P1 LDC.64 R22, c[0x0][0x3a0] ;  /* 0x0000e800ff169b82 */ /* 0x002e620000000a00 */
[----:B------:R-:W-:-:S02]  /*0eb0*/  @!P4 IADD3 R26, P0, PT, R35, R24, RZ ;  /* 0x00000018231ac210 */ /* 0x000fc40007f1e0ff */
[----:B----4-:R-:W-:Y:S02]  /*0ec0*/  @!P4 IADD3 R10, P2, PT, R35, R10, RZ ;  /* 0x0000000a230ac210 */ /* 0x010fe40007f5e0ff */
[----:B------:R-:W-:Y:S02]  /*0ed0*/  @!P4 IADD3.X R27, PT, PT, R30, R25, RZ, P0, !PT ;  /* 0x000000191e1bc210 */ /* 0x000fe400007fe4ff */
[----:B------:R-:W-:Y:S01]  /*0ee0*/  @!P3 IADD3 R21, PT, PT, R21, R39, RZ ;  /* 0x000000271515b210 */ /* 0x000fe20007ffe0ff */
[----:B------:R-:W4:Y:S01]  /*0ef0*/  @!P3 LDC.64 R24, c[0x0][0x398] ;  /* 0x0000e600ff18bb82 */ /* 0x000f220000000a00 */
[C---:B------:R-:W-:Y:S01]  /*0f00*/  @!P3 SHF.L.U32 R35, R20.reuse, 0x1, RZ ;  /* 0x000000011423b819 */ /* 0x040fe200000006ff */
[----:B------:R0:W2:Y:S01]  /*0f10*/  @!P4 LDG.E R56, desc[UR10][R26.64] ;  /* 0x0000000a1a38c981 */ /* 0x0000a2000c1e1900 */
[----:B------:R-:W-:Y:S02]  /*0f20*/  @!P3 SHF.L.U64.HI R8, R20, 0x1, R21 ;  /* 0x000000011408b819 */ /* 0x000fe40000010215 */
[----:B------:R-:W-:Y:S01]  /*0f30*/  @!P3 IADD3 R28, P0, PT, R35, R14, RZ ;  /* 0x0000000e231cb210 */ /* 0x000fe20007f1e0ff */
[----:B0-----:R-:W-:-:S02]  /*0f40*/  @!P1 IMAD R14, R37, R12, RZ ;  /* 0x0000000c250e9224 */ /* 0x001fc400078e02ff */
[----:B------:R-:W0:Y:S01]  /*0f50*/  @!P5 LDC.64 R20, c[0x0][0x3f8] ;  /* 0x0000fe00ff14db82 */ /* 0x000e220000000a00 */
[----:B------:R-:W-:Y:S01]  /*0f60*/  @!P3 IADD3.X R29, PT, PT, R8, R15, RZ, P0, !PT ;  /* 0x0000000f081db210 */ /* 0x000fe200007fe4ff */
[----:B------:R-:W-:Y:S01]  /*0f70*/  @!P1 IMAD R39, R33, R13, R14 ;  /* 0x0000000d21279224 */ /* 0x000fe200078e020e */
[----:B------:R-:W-:Y:S02]  /*0f80*/  IADD3 R31, PT, PT, R9, 0xa0, RZ ;  /* 0x000000a0091f7810 */ /* 0x000fe40007ffe0ff */
[----:B------:R-:W-:Y:S02]  /*0f90*/  @!P1 MOV R26, R16 ;  /* 0x00000010001a9202 */ /* 0x000fe40000000f00 */
[----:B------:R-:W-:Y:S02]  /*0fa0*/  CS2R R42, SRZ ;  /* 0x00000000002a7805 */ /* 0x000fe4000001ff00 */
[----:B------:R-:W-:Y:S01]  /*0fb0*/  @!P1 MOV R27, R19 ;  /* 0x00000013001b9202 */ /* 0x000fe20000000f00 */
[----:B------:R-:W3:Y:S01]  /*0fc0*/  @!P1 LDC.64 R14, c[0x0][0x398] ;  /* 0x0000e600ff0e9b82 */ /* 0x000ee20000000a00 */
[----:B------:R-:W-:Y:S01]  /*0fd0*/  ISETP.GE.U32.AND P0, PT, R31, UR12, PT ;  /* 0x0000000c1f007c0c */ /* 0x000fe2000bf06070 */
[----:B------:R1:W2:Y:S01]  /*0fe0*/  @!P3 LDG.E R55, desc[UR10][R28.64] ;  /* 0x0000000a1c37b981 */ /* 0x0002a2000c1e1900 */
[----:B------:R-:W-:Y:S01]  /*0ff0*/  SHF.R.S32.HI R37, RZ, 0x1f, R31 ;  /* 0x0000001fff257819 */ /* 0x000fe2000001141f */
[----:B------:R-:W-:Y:S01]  /*1000*/  @!P1 IMAD.WIDE.U32 R26, R33, R12, R26 ;  /* 0x0000000c211a9225 */ /* 0x000fe200078e001a */
[----:B------:R-:W-:-:S02]  /*1010*/  @!P4 IADD3.X R11, PT, PT, R30, R11, RZ, P2, !PT ;  /* 0x0000000b1e0bc210 */ /* 0x000fc400017fe4ff */
[----:B------:R-:W-:Y:S01]  /*1020*/  ISETP.GE.AND.EX P0, PT, R37, UR13, PT, P0 ;  /* 0x0000000d25007c0c */ /* 0x000fe2000bf06300 */
[----:B------:R-:W3:Y:S01]  /*1030*/  @!P5 LDC.64 R12, c[0x0][0x398] ;  /* 0x0000e600ff0cdb82 */ /* 0x000ee20000000a00 */
[----:B----4-:R-:W-:Y:S01]  /*1040*/  @!P3 IADD3 R24, P2, PT, R35, R24, RZ ;  /* 0x000000182318b210 */ /* 0x010fe20007f5e0ff */
[----:B------:R4:W2:Y:S01]  /*1050*/  @!P4 LDG.E R43, desc[UR10][R10.64] ;  /* 0x0000000a0a2bc981 */ /* 0x0008a2000c1e1900 */
[----:B-1----:R-:W-:Y:S02]  /*1060*/  @!P1 IADD3 R29, PT, PT, R27, R39, RZ ;  /* 0x000000271b1d9210 */ /* 0x002fe40007ffe0ff */
[----:B------:R-:W-:Y:S02]  /*1070*/  @!P1 SHF.L.U32 R27, R26, 0x1, RZ ;  /* 0x000000011a1b9819 */ /* 0x000fe400000006ff */
[----:B------:R-:W-:Y:S01]  /*1080*/  @!P3 IADD3.X R25, PT, PT, R8, R25, RZ, P2, !PT ;  /* 0x000000190819b210 */ /* 0x000fe200017fe4ff */
[----:B----4-:R-:W1:Y:S01]  /*1090*/  @!P5 LDC.64 R10, c[0x0][0x3a0] ;  /* 0x0000e800ff0adb82 */ /* 0x010e620000000a00 */
[----:B------:R-:W-:Y:S01]  /*10a0*/  @!P1 SHF.L.U64.HI R8, R26, 0x1, R29 ;  /* 0x000000011a089819 */ /* 0x000fe2000001021d */
[----:B0-----:R-:W-:Y:S01]  /*10b0*/  @!P5 IMAD R7, R7, R20, RZ ;  /* 0x000000140707d224 */ /* 0x001fe200078e02ff */
[----:B------:R-:W-:-:S02]  /*10c0*/  @!P5 MOV R28, R16 ;  /* 0x00000010001cd202 */ /* 0x000fc40000000f00 */
[----:B------:R-:W-:Y:S02]  /*10d0*/  CS2R R52, SRZ ;  /* 0x0000000000347805 */ /* 0x000fe4000001ff00 */
[----:B------:R-:W-:Y:S02]  /*10e0*/  @!P5 MOV R29, R19 ;  /* 0x00000013001dd202 */ /* 0x000fe40000000f00 */
[----:B------:R-:W-:Y:S01]  /*10f0*/  @!P1 IADD3 R22, P2, PT, R27, R22, RZ ;  /* 0x000000161b169210 */ /* 0x000fe20007f5e0ff */
[C---:B------:R-:W-:Y:S01]  /*1100*/  @!P5 IMAD R7, R0.reuse, R21, R7 ;  /* 0x000000150007d224 */ /* 0x040fe200078e0207 */
[----:B------:R-:W-:Y:S01]  /*1110*/  IADD3 R35, PT, PT, R9, 0xb0, RZ ;  /* 0x000000b009237810 */ /* 0x000fe20007ffe0ff */
[----:B------:R-:W-:Y:S01]  /*1120*/  @!P5 IMAD.WIDE.U32 R28, R0, R20, R28 ;  /* 0x00000014001cd225 */ /* 0x000fe200078e001c */
[C---:B------:R-:W-:Y:S01]  /*1130*/  @!P1 IADD3.X R23, PT, PT, R8.reuse, R23, RZ, P2, !PT ;  /* 0x0000001708179210 */ /* 0x040fe200017fe4ff */
[----:B------:R-:W0:Y:S01]  /*1140*/  @!P0 LDC.64 R20, c[0x0][0x3f8] ;  /* 0x0000fe00ff148b82 */ /* 0x000e220000000a00 */
[----:B---3--:R-:W-:Y:S01]  /*1150*/  @!P1 IADD3 R26, P2, PT, R27, R14, RZ ;  /* 0x0000000e1b1a9210 */ /* 0x008fe20007f5e0ff */
[----:B------:R-:W3:Y:S03]  /*1160*/  @!P3 LDG.E R42, desc[UR10][R24.64] ;  /* 0x0000000a182ab981 */ /* 0x000ee6000c1e1900 */
[----:B------:R-:W-:Y:S01]  /*1170*/  @!P1 IADD3.X R27, PT, PT, R8, R15, RZ, P2, !PT ;  /* 0x0000000f081b9210 */ /* 0x000fe200017fe4ff */
[----:B------:R4:W3:Y:S01]  /*1180*/  @!P1 LDG.E R54, desc[UR10][R22.64] ;  /* 0x0000000a16369981 */ /* 0x0008e2000c1e1900 */
[----:B------:R-:W-:-:S02]  /*1190*/  MOV R15, RZ ;  /* 0x000000ff000f7202 */ /* 0x000fc40000000f00 */
[----:B------:R-:W-:Y:S02]  /*11a0*/  @!P5 IADD3 R7, PT, PT, R29, R7, RZ ;  /* 0x000000071d07d210 */ /* 0x000fe40007ffe0ff */
[C---:B------:R-:W-:Y:S02]  /*11b0*/  @!P5 SHF.L.U32 R33, R28.reuse, 0x1, RZ ;  /* 0x000000011c21d819 */ /* 0x040fe400000006ff */
[----:B------:R-:W3:Y:S01]  /*11c0*/  @!P1 LDG.E R15, desc[UR10][R26.64] ;  /* 0x0000000a1a0f9981 */ /* 0x000ee2000c1e1900 */
[----:B------:R-:W-:Y:S02]  /*11d0*/  ISETP.GE.U32.AND P1, PT, R35, UR12, PT ;  /* 0x0000000c23007c0c */ /* 0x000fe4000bf26070 */
[----:B------:R-:W-:Y:S02]  /*11e0*/  SHF.R.S32.HI R47, RZ, 0x1f, R35 ;  /* 0x0000001fff2f7819 */ /* 0x000fe40000011423 */
[----:B------:R-:W-:Y:S02]  /*11f0*/  @!P5 SHF.L.U64.HI R28, R28, 0x1, R7 ;  /* 0x000000011c1cd819 */ /* 0x000fe40000010207 */
[----:B-1----:R-:W-:-:S02]  /*1200*/  @!P5 IADD3 R10, P2, PT, R33, R10, RZ ;  /* 0x0000000a210ad210 */ /* 0x002fc40007f5e0ff */
[----:B------:R-:W-:Y:S02]  /*1210*/  ISETP.GE.AND.EX P1, PT, R47, UR13, PT, P1 ;  /* 0x0000000d2f007c0c */ /* 0x000fe4000bf26310 */
[C---:B------:R-:W-:Y:S02]  /*1220*/  @!P5 IADD3.X R11, PT, PT, R28.reuse, R11, RZ, P2, !PT ;  /* 0x0000000b1c0bd210 */ /* 0x040fe400017fe4ff */
[----:B------:R-:W-:Y:S01]  /*1230*/  @!P5 IADD3 R32, P3, PT, R33, R12, RZ ;  /* 0x0000000c2120d210 */ /* 0x000fe20007f7e0ff */
[----:B0-----:R-:W-:Y:S01]  /*1240*/  @!P0 IMAD R0, R37, R20, RZ ;  /* 0x0000001425008224 */ /* 0x001fe200078e02ff */
[----:B------:R-:W-:Y:S01]  /*1250*/  IADD3 R41, PT, PT, R9, 0xc0, RZ ;  /* 0x000000c009297810 */ /* 0x000fe20007ffe0ff */
[----:B------:R0:W3:Y:S01]  /*1260*/  @!P5 LDG.E R53, desc[UR10][R10.64] ;  /* 0x0000000a0a35d981 */ /* 0x0000e2000c1e1900 */
[----:B------:R-:W-:Y:S02]  /*1270*/  @!P5 IADD3.X R33, PT, PT, R28, R13, RZ, P3, !PT ;  /* 0x0000000d1c21d210 */ /* 0x000fe40001ffe4ff */
[----:B------:R-:W1:Y:S01]  /*1280*/  @!P0 LDC.64 R28, c[0x0][0x3a0] ;  /* 0x0000e800ff1c8b82 */ /* 0x000e620000000a00 */
[----:B------:R-:W-:Y:S01]  /*1290*/  ISETP.GE.U32.AND P4, PT, R41, UR12, PT ;  /* 0x0000000c29007c0c */ /* 0x000fe2000bf86070 */
[----:B----4-:R-:W-:Y:S01]  /*12a0*/  @!P0 IMAD R23, R31, R21, R0 ;  /* 0x000000151f178224 */ /* 0x010fe200078e0200 */
[----:B------:R-:W-:-:S02]  /*12b0*/  SHF.R.S32.HI R49, RZ, 0x1f, R41 ;  /* 0x0000001fff317819 */ /* 0x000fc40000011429 */
[----:B0-----:R-:W-:-:S03]  /*12c0*/  @!P0 MOV R10, R16 ;  /* 0x00000010000a8202 */ /* 0x001fc60000000f00 */
[----:B------:R-:W0:Y:S01]  /*12d0*/  @!P1 LDC.64 R12, c[0x0][0x3f8] ;  /* 0x0000fe00ff0c9b82 */ /* 0x000e220000000a00 */
[----:B------:R-:W-:Y:S02]  /*12e0*/  @!P0 MOV R11, R19 ;  /* 0x00000013000b8202 */ /* 0x000fe40000000f00 */
[----:B------:R-:W-:Y:S01]  /*12f0*/  ISETP.GE.AND.EX P4, PT, R49, UR13, PT, P4 ;  /* 0x0000000d31007c0c */ /* 0x000fe2000bf86340 */
[----:B------:R-:W-:-:S04]  /*1300*/  @!P0 IMAD.WIDE.U32 R20, R31, R20, R10 ;  /* 0x000000141f148225 */ /* 0x000fc800078e000a */
[----:B------:R-:W4:Y:S01]  /*1310*/  @!P0 LDC.64 R30, c[0x0][0x398] ;  /* 0x0000e600ff1e8b82 */ /* 0x000f220000000a00 */
[----:B------:R-:W-:Y:S02]  /*1320*/  IADD3 R36, PT, PT, R9, 0xd0, RZ ;  /* 0x000000d009247810 */ /* 0x000fe40007ffe0ff */
[----:B------:R-:W-:Y:S02]  /*1330*/  @!P0 IADD3 R21, PT, PT, R21, R23, RZ ;  /* 0x0000001715158210 */ /* 0x000fe40007ffe0ff */
[----:B------:R-:W-:-:S03]  /*1340*/  MOV R7, RZ ;  /* 0x000000ff00077202 */ /* 0x000fc60000000f00 */
[----:B------:R-:W4:Y:S01]  /*1350*/  @!P1 LDC.64 R26, c[0x0][0x3a0] ;  /* 0x0000e800ff1a9b82 */ /* 0x000f220000000a00 */
[----:B------:R-:W-:Y:S02]  /*1360*/  @!P0 SHF.L.U32 R11, R20, 0x1, RZ ;  /* 0x00000001140b8819 */ /* 0x000fe400000006ff */
[C---:B------:R-:W-:Y:S01]  /*1370*/  IADD3 R14, PT, PT, R9.reuse, 0xe0, RZ ;  /* 0x000000e0090e7810 */ /* 0x040fe20007ffe0ff */
[----:B------:R0:W3:Y:S01]  /*1380*/  @!P5 LDG.E R7, desc[UR10][R32.64] ;  /* 0x0000000a2007d981 */ /* 0x0000e2000c1e1900 */
[----:B------:R-:W-:-:S03]  /*1390*/  IADD3 R0, PT, PT, R9, 0xf0, RZ ;  /* 0x000000f009007810 */ /* 0x000fc60007ffe0ff */
[----:B------:R-:W4:Y:S01]  /*13a0*/  @!P4 LDC.64 R22, c[0x0][0x3f8] ;  /* 0x0000fe00ff16cb82 */ /* 0x000f220000000a00 */
[----:B------:R-:W-:Y:S02]  /*13b0*/  ISETP.GE.U32.AND P2, PT, R36, UR12, PT ;  /* 0x0000000c24007c0c */ /* 0x000fe4000bf46070 */
[----:B------:R-:W-:Y:S02]  /*13c0*/  SHF.R.S32.HI R9, RZ, 0x1f, R36 ;  /* 0x0000001fff097819 */ /* 0x000fe40000011424 */
[----:B------:R-:W-:Y:S02]  /*13d0*/  @!P0 SHF.L.U64.HI R8, R20, 0x1, R21 ;  /* 0x0000000114088819 */ /* 0x000fe40000010215 */
[----:B-1----:R-:W-:Y:S02]  /*13e0*/  @!P0 IADD3 R28, P6, PT, R11, R28, RZ ;  /* 0x0000001c0b1c8210 */ /* 0x002fe40007fde0ff */
[----:B------:R-:W-:Y:S01]  /*13f0*/  ISETP.GE.AND.EX P2, PT, R9, UR13, PT, P2 ;  /* 0x0000000d09007c0c */ /* 0x000fe2000bf46320 */
[----:B0-----:R-:W-:Y:S01]  /*1400*/  @!P1 IMAD R20, R47, R12, RZ ;  /* 0x0000000c2f149224 */ /* 0x001fe200078e02ff */
[----:B------:R-:W-:-:S02]  /*1410*/  @!P1 MOV R32, R16 ;  /* 0x0000001000209202 */ /* 0x000fc40000000f00 */
[----:B------:R-:W-:Y:S01]  /*1420*/  @!P1 MOV R33, R19 ;  /* 0x0000001300219202 */ /* 0x000fe20000000f00 */
[----:B------:R-:W-:Y:S01]  /*1430*/  UIMAD.WIDE UR6, UR4, 0x8, UR6 ;  /* 0x00000008040678a5 */ /* 0x000fe2000f8e0206 */
[----:B------:R-:W-:Y:S02]  /*1440*/  @!P0 IADD3.X R29, PT, PT, R8, R29, RZ, P6, !PT ;  /* 0x0000001d081d8210 */ /* 0x000fe400037fe4ff */
[----:B----4-:R-:W-:Y:S02]  /*1450*/  @!P0 IADD3 R30, P6, PT, R11, R30, RZ ;  /* 0x0000001e0b1e8210 */ /* 0x010fe40007fde0ff */
[----:B------:R-:W0:Y:S01]  /*1460*/  @!P1 LDC.64 R10, c[0x0][0x398] ;  /* 0x0000e600ff0a9b82 */ /* 0x000e220000000a00 */
[C---:B------:R-:W-:Y:S02]  /*1470*/  @!P1 IMAD R13, R35.reuse, R13, R20 ;  /* 0x0000000d230d9224 */ /* 0x040fe400078e0214 */
[----:B------:R-:W-:Y:S01]  /*1480*/  @!P1 IMAD.WIDE.U32 R32, R35, R12, R32 ;  /* 0x0000000c23209225 */ /* 0x000fe200078e0020 */
[----:B------:R-:W-:Y:S01]  /*1490*/  MOV R24, UR6 ;  /* 0x0000000600187c02 */ /* 0x000fe20008000f00 */
[----:B------:R0:W4:Y:S01]  /*14a0*/  @!P0 LDG.E R52, desc[UR10][R28.64] ;  /* 0x0000000a1c348981 */ /* 0x000122000c1e1900 */
[----:B------:R-:W-:-:S02]  /*14b0*/  MOV R25, UR7 ;  /* 0x0000000700197c02 */ /* 0x000fc40008000f00 */
[----:B------:R-:W-:Y:S01]  /*14c0*/  ISETP.GE.U32.AND P3, PT, R14, UR12, PT ;  /* 0x0000000c0e007c0c */ /* 0x000fe2000bf66070 */
[----:B------:R-:W1:Y:S01]  /*14d0*/  @!P2 LDC.64 R20, c[0x0][0x3f8] ;  /* 0x0000fe00ff14ab82 */ /* 0x000e620000000a00 */
[----:B------:R-:W-:Y:S02]  /*14e0*/  @!P1 IADD3 R33, PT, PT, R33, R13, RZ ;  /* 0x0000000d21219210 */ /* 0x000fe40007ffe0ff */
[----:B------:R-:W-:Y:S01]  /*14f0*/  SHF.R.S32.HI R37, RZ, 0x1f, R14 ;  /* 0x0000001fff257819 */ /* 0x000fe2000001140e */
[----:B------:R-:W4:Y:S01]  /*1500*/  LDG.E.64 R24, desc[UR10][R24.64] ;  /* 0x0000000a18187981 */ /* 0x000f22000c1e1b00 */
[----:B------:R-:W-:Y:S01]  /*1510*/  @!P1 SHF.L.U32 R47, R32, 0x1, RZ ;  /* 0x00000001202f9819 */ /* 0x000fe200000006ff */
[----:B------:R-:W-:Y:S01]  /*1520*/  @!P4 IMAD R34, R49, R22, RZ ;  /* 0x000000163122c224 */ /* 0x000fe200078e02ff */
[----:B------:R-:W-:Y:S01]  /*1530*/  @!P0 IADD3.X R31, PT, PT, R8, R31, RZ, P6, !PT ;  /* 0x0000001f081f8210 */ /* 0x000fe200037fe4ff */
[----:B------:R-:W1:Y:S01]  /*1540*/  @!P4 LDC.64 R12, c[0x0][0x3a0] ;  /* 0x0000e800ff0ccb82 */ /* 0x000e620000000a00 */
[----:B------:R-:W-:-:S02]  /*1550*/  @!P1 SHF.L.U64.HI R38, R32, 0x1, R33 ;  /* 0x0000000120269819 */ /* 0x000fc40000010221 */
[----:B------:R-:W-:Y:S02]  /*1560*/  CS2R R50, SRZ ;  /* 0x0000000000327805 */ /* 0x000fe4000001ff00 */
[----:B------:R-:W-:Y:S01]  /*1570*/  @!P1 IADD3 R32, P6, PT, R47, R26, RZ ;  /* 0x0000001a2f209210 */ /* 0x000fe20007fde0ff */
[----:B------:R-:W1:Y:S01]  /*1580*/  LDCU.U8 UR6, c[0x0][0x414] ;  /* 0x00008280ff0677ac */ /* 0x000e620008000000 */
[----:B------:R-:W-:Y:S01]  /*1590*/  ISETP.GE.AND.EX P3, PT, R37, UR13, PT, P3 ;  /* 0x0000000d25007c0c */ /* 0x000fe2000bf66330 */
[----:B------:R-:W-:Y:S01]  /*15a0*/  @!P4 IMAD R49, R41, R23, R34 ;  /* 0x000000172931c224 */ /* 0x000fe200078e0222 */
[----:B------:R-:W-:Y:S02]  /*15b0*/  @!P1 IADD3.X R33, PT, PT, R38, R27, RZ, P6, !PT ;  /* 0x0000001b26219210 */ /* 0x000fe400037fe4ff */
[----:B------:R-:W-:Y:S01]  /*15c0*/  MOV R8, RZ ;  /* 0x000000ff00087202 */ /* 0x000fe20000000f00 */
[----:B------:R-:W1:Y:S01]  /*15d0*/  @!P4 LDC.64 R26, c[0x0][0x398] ;  /* 0x0000e600ff1acb82 */ /* 0x000e620000000a00 */
[----:B------:R-:W-:Y:S01]  /*15e0*/  @!P4 MOV R34, R16 ;  /* 0x000000100022c202 */ /* 0x000fe20000000f00 */
[----:B------:R1:W4:Y:S01]  /*15f0*/  @!P1 LDG.E R51, desc[UR10][R32.64] ;  /* 0x0000000a20339981 */ /* 0x000322000c1e1900 */
[----:B------:R-:W-:-:S03]  /*1600*/  @!P4 MOV R35, R19 ;  /* 0x000000130023c202 */ /* 0x000fc60000000f00 */
[----:B------:R1:W4:Y:S01]  /*1610*/  @!P0 LDG.E R8, desc[UR10][R30.64] ;  /* 0x0000000a1e088981 */ /* 0x000322000c1e1900 */
[----:B0-----:R-:W-:Y:S01]  /*1620*/  @!P1 IADD3 R28, P0, PT, R47, R10, RZ ;  /* 0x0000000a2f1c9210 */ /* 0x001fe20007f1e0ff */
[----:B------:R-:W-:Y:S02]  /*1630*/  @!P4 IMAD.WIDE.U32 R34, R41, R22, R34 ;  /* 0x000000162922c225 */ /* 0x000fe400078e0022 */
[----:B------:R-:W0:Y:S01]  /*1640*/  @!P3 LDC.64 R22, c[0x0][0x3f8] ;  /* 0x0000fe00ff16bb82 */ /* 0x000e220000000a00 */
[----:B------:R-:W-:Y:S02]  /*1650*/  @!P1 IADD3.X R29, PT, PT, R38, R11, RZ, P0, !PT ;  /* 0x0000000b261d9210 */ /* 0x000fe400007fe4ff */
[----:B------:R-:W-:Y:S01]  /*1660*/  @!P4 IADD3 R35, PT, PT, R35, R49, RZ ;  /* 0x000000312323c210 */ /* 0x000fe20007ffe0ff */
[----:B-1----:R-:W-:Y:S01]  /*1670*/  @!P2 IMAD R9, R9, R20, RZ ;  /* 0x000000140909a224 */ /* 0x002fe200078e02ff */
[----:B------:R-:W-:-:S03]  /*1680*/  @!P4 SHF.L.U32 R41, R34, 0x1, RZ ;  /* 0x000000012229c819 */ /* 0x000fc600000006ff */
[----:B------:R-:W1:Y:S01]  /*1690*/  @!P2 LDC.64 R10, c[0x0][0x3a0] ;  /* 0x0000e800ff0aab82 */ /* 0x000e620000000a00 */
[----:B------:R-:W-:Y:S02]  /*16a0*/  @!P2 MOV R32, R16 ;  /* 0x000000100020a202 */ /* 0x000fe40000000f00 */
[----:B------:R-:W-:Y:S02]  /*16b0*/  @!P2 MOV R33, R19 ;  /* 0x000000130021a202 */ /* 0x000fe40000000f00 */
[----:B------:R-:W-:Y:S01]  /*16c0*/  @!P4 SHF.L.U64.HI R38, R34, 0x1, R35 ;  /* 0x000000012226c819 */ /* 0x000fe20000010223 */
[C---:B------:R-:W-:Y:S02]  /*16d0*/  @!P2 IMAD R47, R36.reuse, R21, R9 ;  /* 0x00000015242fa224 */ /* 0x040fe400078e0209 */
[----:B------:R-:W1:Y:S01]  /*16e0*/  @!P2 LDC.64 R34, c[0x0][0x398] ;  /* 0x0000e600ff22ab82 */ /* 0x000e620000000a00 */
[----:B------:R-:W-:Y:S01]  /*16f0*/  @!P4 IADD3 R30, P0, PT, R41, R12, RZ ;  /* 0x0000000c291ec210 */ /* 0x000fe20007f1e0ff */
[----:B------:R-:W-:Y:S01]  /*1700*/  @!P2 IMAD.WIDE.U32 R20, R36, R20, R32 ;  /* 0x000000142414a225 */ /* 0x000fe200078e0020 */
[----:B------:R-:W-:-:S02]  /*1710*/  ISETP.GE.U32.AND P5, PT, R0, UR12, PT ;  /* 0x0000000c00007c0c */ /* 0x000fc4000bfa6070 */
[----:B------:R-:W-:Y:S02]  /*1720*/  SHF.R.S32.HI R39, RZ, 0x1f, R0 ;  /* 0x0000001fff277819 */ /* 0x000fe40000011400 */
[C---:B------:R-:W-:Y:S01]  /*1730*/  @!P4 IADD3.X R31, PT, PT, R38.reuse, R13, RZ, P0, !PT ;  /* 0x0000000d261fc210 */ /* 0x040fe200007fe4ff */
[----:B------:R-:W2:Y:S01]  /*1740*/  @!P3 LDC.64 R32, c[0x0][0x398] ;  /* 0x0000e600ff20bb82 */ /* 0x000ea20000000a00 */
[----:B------:R-:W-:Y:S02]  /*1750*/  @!P4 IADD3 R26, P0, PT, R41, R26, RZ ;  /* 0x0000001a291ac210 */ /* 0x000fe40007f1e0ff */
[----:B------:R-:W-:Y:S01]  /*1760*/  @!P2 IADD3 R13, PT, PT, R21, R47, RZ ;  /* 0x0000002f150da210 */ /* 0x000fe20007ffe0ff */
[----:B0-----:R-:W-:Y:S01]  /*1770*/  @!P3 IMAD R37, R37, R22, RZ ;  /* 0x000000162525b224 */ /* 0x001fe200078e02ff */
[----:B------:R-:W-:Y:S01]  /*1780*/  ISETP.GE.AND.EX P5, PT, R39, UR13, PT, P5 ;  /* 0x0000000d27007c0c */ /* 0x000fe2000bfa6350 */
[----:B------:R0:W4:Y:S01]  /*1790*/  @!P4 LDG.E R50, desc[UR10][R30.64] ;  /* 0x0000000a1e32c981 */ /* 0x000122000c1e1900 */
[----:B------:R-:W-:-:S02]  /*17a0*/  @!P4 IADD3.X R27, PT, PT, R38, R27, RZ, P0, !PT ;  /* 0x0000001b261bc210 */ /* 0x000fc400007fe4ff */
[C---:B------:R-:W-:Y:S02]  /*17b0*/  @!P2 SHF.L.U32 R41, R20.reuse, 0x1, RZ ;  /* 0x000000011429a819 */ /* 0x040fe400000006ff */
[----:B------:R-:W-:Y:S02]  /*17c0*/  @!P2 SHF.L.U64.HI R38, R20, 0x1, R13 ;  /* 0x000000011426a819 */ /* 0x000fe4000001020d */
[----:B------:R-:W2:Y:S01]  /*17d0*/  @!P3 LDC.64 R20, c[0x0][0x3a0] ;  /* 0x0000e800ff14bb82 */ /* 0x000ea20000000a00 */
[----:B------:R-:W-:Y:S02]  /*17e0*/  MOV R9, RZ ;  /* 0x000000ff00097202 */ /* 0x000fe40000000f00 */
[----:B-1----:R-:W-:Y:S01]  /*17f0*/  @!P2 IADD3 R36, P0, PT, R41, R10, RZ ;  /* 0x0000000a2924a210 */ /* 0x002fe20007f1e0ff */
[----:B------:R-:W-:-:S03]  /*1800*/  @!P3 IMAD R47, R14, R23, R37 ;  /* 0x000000170e2fb224 */ /* 0x000fc600078e0225 */
[----:B------:R1:W4:Y:S01]  /*1810*/  @!P1 LDG.E R9, desc[UR10][R28.64] ;  /* 0x0000000a1c099981 */ /* 0x000322000c1e1900 */
[----:B------:R-:W2:Y:S01]  /*1820*/  @!P5 LDC.64 R12, c[0x0][0x3f8] ;  /* 0x0000fe00ff0cdb82 */ /* 0x000ea20000000a00 */
[----:B------:R-:W-:Y:S02]  /*1830*/  @!P2 IADD3.X R37, PT, PT, R38, R11, RZ, P0, !PT ;  /* 0x0000000b2625a210 */ /* 0x000fe400007fe4ff */
[----:B------:R-:W-:Y:S02]  /*1840*/  @!P2 IADD3 R34, P0, PT, R41, R34, RZ ;  /* 0x000000222922a210 */ /* 0x000fe40007f1e0ff */
[----:B------:R-:W-:-:S03]  /*1850*/  CS2R R48, SRZ ;  /* 0x0000000000307805 */ /* 0x000fc6000001ff00 */
[----:B0-----:R-:W0:Y:S01]  /*1860*/  @!P5 LDC.64 R30, c[0x0][0x398] ;  /* 0x0000e600ff1edb82 */ /* 0x001e220000000a00 */
[----:B-1----:R-:W-:Y:S02]  /*1870*/  @!P3 MOV R28, R16 ;  /* 0x00000010001cb202 */ /* 0x002fe40000000f00 */
[----:B------:R-:W4:Y:S01]  /*1880*/  @!P2 LDG.E R49, desc[UR10][R36.64] ;  /* 0x0000000a2431a981 */ /* 0x000f22000c1e1900 */
[----:B------:R-:W-:Y:S02]  /*1890*/  @!P3 MOV R29, R19 ;  /* 0x00000013001db202 */ /* 0x000fe40000000f00 */
[----:B------:R-:W-:Y:S01]  /*18a0*/  @!P2 IADD3.X R35, PT, PT, R38, R35, RZ, P0, !PT ;  /* 0x000000232623a210 */ /* 0x000fe200007fe4ff */
[----:B------:R-:W-:Y:S01]  /*18b0*/  @!P3 IMAD.WIDE.U32 R22, R14, R22, R28 ;  /* 0x000000160e16b225 */ /* 0x000fe200078e001c */
[----:B------:R-:W-:Y:S02]  /*18c0*/  ISETP.NE.AND P0, PT, RZ, UR6, PT ;  /* 0x00000006ff007c0c */ /* 0x000fe4000bf05270 */
[----:B------:R-:W1:Y:S01]  /*18d0*/  @!P5 LDC.64 R28, c[0x0][0x3a0] ;  /* 0x0000e800ff1cdb82 */ /* 0x000e620000000a00 */
[----:B------:R-:W-:-:S02]  /*18e0*/  MOV R10, RZ ;  /* 0x000000ff000a7202 */ /* 0x000fc40000000f00 */
[----:B------:R-:W-:Y:S02]  /*18f0*/  @!P3 IADD3 R11, PT, PT, R23, R47, RZ ;  /* 0x0000002f170bb210 */ /* 0x000fe40007ffe0ff */
[C---:B------:R-:W-:Y:S02]  /*1900*/  @!P3 SHF.L.U32 R23, R22.reuse, 0x1, RZ ;  /* 0x000000011617b819 */ /* 0x040fe400000006ff */
[----:B------:R2:W4:Y:S01]  /*1910*/  @!P4 LDG.E R10, desc[UR10][R26.64] ;  /* 0x0000000a1a0ac981 */ /* 0x000522000c1e1900 */
[----:B------:R-:W-:Y:S02]  /*1920*/  @!P3 SHF.L.U64.HI R22, R22, 0x1, R11 ;  /* 0x000000011616b819 */ /* 0x000fe4000001020b */
[C---:B--2---:R-:W-:Y:S02]  /*1930*/  @!P3 IADD3 R20, P1, PT, R23.reuse, R20, RZ ;  /* 0x000000141714b210 */ /* 0x044fe40007f3e0ff */
[----:B------:R-:W-:Y:S02]  /*1940*/  @!P3 IADD3 R32, P4, PT, R23, R32, RZ ;  /* 0x000000201720b210 */ /* 0x000fe40007f9e0ff */
[----:B------:R-:W-:-:S02]  /*1950*/  @!P3 IADD3.X R21, PT, PT, R22, R21, RZ, P1, !PT ;  /* 0x000000151615b210 */ /* 0x000fc40000ffe4ff */
[----:B------:R-:W-:Y:S01]  /*1960*/  @!P3 IADD3.X R33, PT, PT, R22, R33, RZ, P4, !PT ;  /* 0x000000211621b210 */ /* 0x000fe200027fe4ff */
[----:B------:R-:W2:Y:S01]  /*1970*/  LDC.64 R26, c[0x0][0x3a8] ;  /* 0x0000ea00ff1a7b82 */ /* 0x000ea20000000a00 */
[----:B------:R-:W-:Y:S01]  /*1980*/  @!P5 MOV R36, R16 ;  /* 0x000000100024d202 */ /* 0x000fe20000000f00 */
[----:B------:R-:W-:Y:S01]  /*1990*/  @!P5 IMAD R39, R39, R12, RZ ;  /* 0x0000000c2727d224 */ /* 0x000fe200078e02ff */
[----:B------:R-:W-:Y:S01]  /*19a0*/  @!P5 MOV R37, R19 ;  /* 0x000000130025d202 */ /* 0x000fe20000000f00 */
[----:B------:R-:W4:Y:S04]  /*19b0*/  @!P3 LDG.E R48, desc[UR10][R20.64] ;  /* 0x0000000a1430b981 */ /* 0x000f28000c1e1900 */
[----:B------:R-:W2:Y:S01]  /*19c0*/  @P0 LDC.64 R22, c[0x0][0x3b0] ;  /* 0x0000ec00ff160b82 */ /* 0x000ea20000000a00 */
[----:B------:R-:W-:-:S02]  /*19d0*/  @!P5 IMAD R13, R0, R13, R39 ;  /* 0x0000000d000dd224 */ /* 0x000fc400078e0227 */
[----:B------:R-:W-:Y:S01]  /*19e0*/  @!P5 IMAD.WIDE.U32 R36, R0, R12, R36 ;  /* 0x0000000c0024d225 */ /* 0x000fe200078e0024 */
[----:B------:R-:W-:Y:S02]  /*19f0*/  MOV R11, RZ ;  /* 0x000000ff000b7202 */ /* 0x000fe40000000f00 */
[----:B------:R-:W-:Y:S02]  /*1a00*/  LOP3.LUT R91, R93, 0xffff, RZ, 0xc0, !PT ;  /* 0x0000ffff5d5b7812 */ /* 0x000fe400078ec0ff */
[----:B------:R-:W-:Y:S02]  /*1a10*/  @!P5 IADD3 R37, PT, PT, R37, R13, RZ ;  /* 0x0000000d2525d210 */ /* 0x000fe40007ffe0ff */
[C---:B------:R-:W-:Y:S01]  /*1a20*/  @!P5 SHF.L.U32 R13, R36.reuse, 0x1, RZ ;  /* 0x00000001240dd819 */ /* 0x040fe200000006ff */
[----:B------:R0:W4:Y:S01]  /*1a30*/  @!P2 LDG.E R11, desc[UR10][R34.64] ;  /* 0x0000000a220ba981 */ /* 0x000122000c1e1900 */
[----:B------:R-:W-:Y:S02]  /*1a40*/  MOV R12, RZ ;  /* 0x000000ff000c7202 */ /* 0x000fe40000000f00 */
[----:B------:R-:W-:-:S02]  /*1a50*/  @!P5 SHF.L.U64.HI R36, R36, 0x1, R37 ;  /* 0x000000012424d819 */ /* 0x000fc40000010225 */
[C---:B-1----:R-:W-:Y:S02]  /*1a60*/  @!P5 IADD3 R28, P1, PT, R13.reuse, R28, RZ ;  /* 0x0000001c0d1cd210 */ /* 0x042fe40007f3e0ff */
[----:B0-----:R-:W-:Y:S01]  /*1a70*/  @!P5 IADD3 R30, P2, PT, R13, R30, RZ ;  /* 0x0000001e0d1ed210 */ /* 0x001fe20007f5e0ff */
[----:B------:R2:W4:Y:S01]  /*1a80*/  @!P3 LDG.E R12, desc[UR10][R32.64] ;  /* 0x0000000a200cb981 */ /* 0x000522000c1e1900 */
[----:B------:R-:W-:Y:S01]  /*1a90*/  MOV R47, RZ ;  /* 0x000000ff002f7202 */ /* 0x000fe20000000f00 */
[----:B------:R-:W-:Y:S01]  /*1aa0*/  IMAD R35, R62, 0x50, R91 ;  /* 0x000000503e237824 */ /* 0x000fe200078e025b */
[----:B------:R-:W-:Y:S02]  /*1ab0*/  MOV R13, RZ ;  /* 0x000000ff000d7202 */ /* 0x000fe40000000f00 */
[C---:B------:R-:W-:Y:S02]  /*1ac0*/  @!P5 IADD3.X R29, PT, PT, R36.reuse, R29, RZ, P1, !PT ;  /* 0x0000001d241dd210 */ /* 0x040fe40000ffe4ff */
[----:B------:R-:W-:Y:S01]  /*1ad0*/  @!P5 IADD3.X R31, PT, PT, R36, R31, RZ, P2, !PT ;  /* 0x0000001f241fd210 */ /* 0x000fe200017fe4ff */
[----:B--2---:R-:W-:-:S02]  /*1ae0*/  @P0 IMAD.WIDE R32, R35, 0x4, R22 ;  /* 0x0000000423200825 */ /* 0x004fc400078e0216 */
[----:B------:R-:W2:Y:S02]  /*1af0*/  @!P5 LDG.E R47, desc[UR10][R28.64] ;  /* 0x0000000a1c2fd981 */ /* 0x000ea4000c1e1900 */
[----:B------:R-:W-:Y:S02]  /*1b00*/  IMAD.WIDE R22, R35, 0x4, R26 ;  /* 0x0000000423167825 */ /* 0x000fe400078e021a */
[----:B------:R-:W2:Y:S04]  /*1b10*/  @!P5 LDG.E R13, desc[UR10][R30.64] ;  /* 0x0000000a1e0dd981 */ /* 0x000ea8000c1e1900 */
[----:B------:R-:W5:Y:S01]  /*1b20*/  LDG.E.64 R22, desc[UR10][R22.64] ;  /* 0x0000000a16167981 */ /* 0x000f62000c1e1b00 */
[----:B------:R-:W-:-:S06]  /*1b30*/  CS2R R20, SRZ ;  /* 0x0000000000147805 */ /* 0x000fcc000001ff00 */
[----:B------:R0:W5:Y:S01]  /*1b40*/  @P0 LDG.E.64 R20, desc[UR10][R32.64] ;  /* 0x0000000a20140981 */ /* 0x000162000c1e1b00 */
[----:B------:R-:W-:Y:S01]  /*1b50*/  UISETP.NE.AND UP1, UPT, UR6, URZ, UPT ;  /* 0x000000ff0600728c */ /* 0x000fe2000bf25270 */
[----:B------:R-:W-:Y:S02]  /*1b60*/  PRMT R14, R4, 0x7632, R14 ;  /* 0x00007632040e7816 */ /* 0x000fe4000000000e */
[----:B------:R-:W-:Y:S02]  /*1b70*/  PRMT R73, R61, 0x7632, R73 ;  /* 0x000076323d497816 */ /* 0x000fe40000000049 */
[----:B------:R-:W-:Y:S02]  /*1b80*/  PRMT R26, R5, 0x7632, R26 ;  /* 0x00007632051a7816 */ /* 0x000fe4000000001a */
[----:B------:R-:W-:Y:S02]  /*1b90*/  PRMT R78, R60, 0x7632, R78 ;  /* 0x000076323c4e7816 */ /* 0x000fe4000000004e */
[----:B------:R-:W-:-:S02]  /*1ba0*/  PRMT R77, R59, 0x7632, R77 ;  /* 0x000076323b4d7816 */ /* 0x000fc4000000004d */
[----:B------:R-:W-:Y:S02]  /*1bb0*/  PRMT R76, R46, 0x7632, R76 ;  /* 0x000076322e4c7816 */ /* 0x000fe4000000004c */
[----:B------:R-:W-:Y:S02]  /*1bc0*/  PRMT R84, R58, 0x7632, R84 ;  /* 0x000076323a547816 */ /* 0x000fe40000000054 */
[----:B------:R-:W-:Y:S02]  /*1bd0*/  PRMT R75, R45, 0x7632, R75 ;  /* 0x000076322d4b7816 */ /* 0x000fe4000000004b */
[----:B------:R-:W-:Y:S02]  /*1be0*/  PRMT R83, R57, 0x7632, R83 ;  /* 0x0000763239537816 */ /* 0x000fe40000000053 */
[----:B------:R-:W-:Y:S02]  /*1bf0*/  PRMT R74, R44, 0x7632, R74 ;  /* 0x000076322c4a7816 */ /* 0x000fe4000000004a */
[----:B------:R-:W-:-:S02]  /*1c00*/  PRMT R90, R56, 0x7632, R90 ;  /* 0x00007632385a7816 */ /* 0x000fc4000000005a */
[----:B------:R-:W-:Y:S02]  /*1c10*/  PRMT R72, R43, 0x7632, R72 ;  /* 0x000076322b487816 */ /* 0x000fe40000000048 */
[----:B------:R-:W-:Y:S01]  /*1c20*/  PRMT R89, R55, 0x7632, R89 ;  /* 0x0000763237597816 */ /* 0x000fe20000000059 */
[----:B------:R-:W-:Y:S01]  /*1c30*/  UMOV UR13, 0x3f800000 ;  /* 0x3f800000000d7882 */ /* 0x000fe20000000000 */
[----:B---3--:R-:W-:Y:S02]  /*1c40*/  PRMT R71, R42, 0x7632, R71 ;  /* 0x000076322a477816 */ /* 0x008fe40000000047 */
[----:B----4-:R-:W-:-:S13]  /*1c50*/  R2UR UR12, R24 ;  /* 0x00000000180c72ca */ /* 0x010fda00000e0000 */
[----:B------:R-:W-:-:S05]  /*1c60*/  MOV R0, UR12 ;  /* 0x0000000c00007c02 */ /* 0x000fca0008000f00 */
[----:B------:R-:W-:-:S05]  /*1c70*/  FFMA.FTZ R25, -R0, UR12, R25 ;  /* 0x0000000c00197c23 */ /* 0x000fca0008010119 */
[----:B------:R-:W-:-:S13]  /*1c80*/  FSETP.GTU.FTZ.AND P0, PT, R25, RZ, PT ;  /* 0x000000ff1900720b */ /* 0x000fda0003f1c000 */
[----:B------:R-:W-:-:S05]  /*1c90*/  VOTEU.ANY UP0, P0 ;  /* 0x0000000000ff7886 */ /* 0x000fca0000000100 */
[----:B------:R-:W1:Y:S01]  /*1ca0*/  @UP0 LDCU UR5, c[0x0][0x3c0] ;  /* 0x00007800ff0507ac */ /* 0x000e620008000800 */
[----:B------:R-:W-:-:S13]  /*1cb0*/  PLOP3.LUT P0, PT, PT, PT, UP0, 0x80, 0x8 ;  /* 0x000000000008781c */ /* 0x000fda0003f0f008 */
[----:B-1----:R-:W-:-:S06]  /*1cc0*/  @P0 FADD.FTZ R0, R25, UR5 ;  /* 0x0000000519000e21 */ /* 0x002fcc0008010000 */
[----:B------:R-:W1:Y:S01]  /*1cd0*/  @P0 MUFU.RSQ R0, R0 ;  /* 0x0000000000000308 */ /* 0x000e620000001400 */
[----:B------:R-:W-:Y:S02]  /*1ce0*/  PRMT R25, R3, 0x7632, R25 ;  /* 0x0000763203197816 */ /* 0x000fe40000000019 */
[----:B------:R-:W-:Y:S02]  /*1cf0*/  PRMT R24, R6, 0x7632, R24 ;  /* 0x0000763206187816 */ /* 0x000fe40000000018 */
[----:B------:R-:W-:Y:S02]  /*1d00*/  PRMT R88, R54, 0x7632, R88 ;  /* 0x0000763236587816 */ /* 0x000fe40000000058 */
[----:B------:R-:W-:Y:S02]  /*1d10*/  PRMT R70, R15, 0x7632, R70 ;  /* 0x000076320f467816 */ /* 0x000fe40000000046 */
[----:B-1----:R-:W-:Y:S02]  /*1d20*/  @P0 R2UR UR5, R0 ;  /* 0x00000000000502ca */ /* 0x002fe400000e0000 */
        /* <DEDUP_REMOVED lines=9> */
[----:B------:R-:W-:Y:S01]  /*1dc0*/  @UP0 UMOV UR13, UR5 ;  /* 0x00000005000d0c82 */ /* 0x000fe20008000000 */
[----:B------:R-:W-:Y:S02]  /*1dd0*/  PRMT R80, R48, 0x7632, R80 ;  /* 0x0000763230507816 */ /* 0x000fe40000000050 */
[----:B------:R-:W-:Y:S02]  /*1de0*/  PRMT R65, R11, 0x7632, R65 ;  /* 0x000076320b417816 */ /* 0x000fe40000000041 */
[----:B------:R-:W-:Y:S02]  /*1df0*/  PRMT R64, R12, 0x7632, R64 ;  /* 0x000076320c407816 */ /* 0x000fe40000000040 */
[----:B--2---:R-:W-:-:S02]  /*1e00*/  PRMT R79, R47, 0x7632, R79 ;  /* 0x000076322f4f7816 */ /* 0x004fc4000000004f */
[----:B------:R-:W-:Y:S01]  /*1e10*/  PRMT R63, R13, 0x7632, R63 ;  /* 0x000076320d3f7816 */ /* 0x000fe2000000003f */
[----:B0-----:R-:W-:Y:S06]  /*1e20*/  BRA.U UP1, `(.L_x_96) ;  /* 0x0000001101847547 */ /* 0x001fec000b800000 */
[----:B------:R-:W-:Y:S02]  /*1e30*/  SHF.L.U32 R27, R3, 0x10, RZ ;  /* 0x00000010031b7819 */ /* 0x000fe400000006ff */
[----:B------:R-:W-:Y:S02]  /*1e40*/  SHF.L.U32 R28, R25, 0x10, RZ ;  /* 0x00000010191c7819 */ /* 0x000fe400000006ff */
[----:B------:R-:W-:Y:S02]  /*1e50*/  SHF.L.U32 R25, R4, 0x10, RZ ;  /* 0x0000001004197819 */ /* 0x000fe400000006ff */
[----:B------:R-:W-:Y:S01]  /*1e60*/  SHF.L.U32 R0, R14, 0x10, RZ ;  /* 0x000000100e007819 */ /* 0x000fe200000006ff */
[----:B------:R-:W-:Y:S01]  /*1e70*/  FADD.FTZ R14, R27, -UR12 ;  /* 0x8000000c1b0e7e21 */ /* 0x000fe20008010000 */
[----:B------:R-:W-:Y:S01]  /*1e80*/  SHF.L.U32 R33, R61, 0x10, RZ ;  /* 0x000000103d217819 */ /* 0x000fe200000006ff */
[----:B-----5:R-:W-:Y:S01]  /*1e90*/  FMUL.FTZ R29, R22, R25 ;  /* 0x00000019161d7220 */ /* 0x020fe20000410000 */
[----:B------:R-:W-:Y:S01]  /*1ea0*/  FADD.FTZ R27, R28, -UR12 ;  /* 0x8000000c1c1b7e21 */ /* 0x000fe20008010000 */
[----:B------:R-:W-:Y:S01]  /*1eb0*/  FMUL.FTZ R14, R14, UR13 ;  /* 0x0000000d0e0e7c20 */ /* 0x000fe20008410000 */
[----:B------:R-:W-:Y:S01]  /*1ec0*/  FMUL.FTZ R30, R23, R0 ;  /* 0x00000000171e7220 */ /* 0x000fe20000410000 */
[----:B------:R-:W-:Y:S01]  /*1ed0*/  FADD.FTZ R31, RZ, R29 ;  /* 0x0000001dff1f7221 */ /* 0x000fe20000010000 */
[----:B------:R-:W-:Y:S01]  /*1ee0*/  FMUL.FTZ R27, R27, UR13 ;  /* 0x0000000d1b1b7c20 */ /* 0x000fe20008410000 */
[----:B------:R-:W-:Y:S01]  /*1ef0*/  FFMA.FTZ R32, R14, R29, RZ ;  /* 0x0000001d0e207223 */ /* 0x000fe200000100ff */
[----:B------:R-:W-:Y:S01]  /*1f00*/  SHF.L.U32 R29, R5, 0x10, RZ ;  /* 0x00000010051d7819 */ /* 0x000fe200000006ff */
[----:B------:R-:W-:Y:S01]  /*1f10*/  FADD.FTZ R33, R33, -UR12 ;  /* 0x8000000c21217e21 */ /* 0x000fe20008010000 */
[----:B------:R-:W-:Y:S01]  /*1f20*/  FFMA.FTZ R34, R25, R14, RZ ;  /* 0x0000000e19227223 */ /* 0x000fe200000100ff */
[----:B------:R-:W-:Y:S01]  /*1f30*/  FADD.FTZ R28, R30, R31 ;  /* 0x0000001f1e1c7221 */ /* 0x000fe20000010000 */
[----:B------:R-:W-:Y:S01]  /*1f40*/  FFMA.FTZ R32, R27, R30, R32 ;  /* 0x0000001e1b207223 */ /* 0x000fe20000010020 */
[----:B------:R-:W-:Y:S01]  /*1f50*/  FADD.FTZ R14, RZ, R25 ;  /* 0x00000019ff0e7221 */ /* 0x000fe20000010000 */
[----:B------:R-:W-:Y:S01]  /*1f60*/  FMUL.FTZ R33, R33, UR13 ;  /* 0x0000000d21217c20 */ /* 0x000fe20008410000 */
[----:B------:R-:W-:Y:S01]  /*1f70*/  FMUL.FTZ R31, R22, R29 ;  /* 0x0000001d161f7220 */ /* 0x000fe20000410000 */
[----:B------:R-:W-:Y:S01]  /*1f80*/  SHF.L.U32 R30, R73, 0x10, RZ ;  /* 0x00000010491e7819 */ /* 0x000fe200000006ff */
[C---:B------:R-:W-:Y:S01]  /*1f90*/  FADD.FTZ R14, R29.reuse, R14 ;  /* 0x0000000e1d0e7221 */ /* 0x040fe20000010000 */
[----:B------:R-:W-:Y:S01]  /*1fa0*/  FFMA.FTZ R25, R29, R33, R34 ;  /* 0x000000211d197223 */ /* 0x000fe20000010022 */
[----:B------:R-:W-:Y:S01]  /*1fb0*/  FFMA.FTZ R29, R33, R31, R32 ;  /* 0x0000001f211d7223 */ /* 0x000fe20000010020 */
[----:B------:R-:W-:Y:S01]  /*1fc0*/  SHF.L.U32 R26, R26, 0x10, RZ ;  /* 0x000000101a1a7819 */ /* 0x000fe200000006ff */
[----:B------:R-:W-:Y:S01]  /*1fd0*/  FADD.FTZ R30, R30, -UR12 ;  /* 0x8000000c1e1e7e21 */ /* 0x000fe20008010000 */
[----:B------:R-:W-:Y:S01]  /*1fe0*/  SHF.L.U32 R32, R60, 0x10, RZ ;  /* 0x000000103c207819 */ /* 0x000fe200000006ff */
[----:B------:R-:W-:Y:S01]  /*1ff0*/  FADD.FTZ R33, RZ, R0 ;  /* 0x00000000ff217221 */ /* 0x000fe20000010000 */
[----:B------:R-:W-:Y:S01]  /*2000*/  FFMA.FTZ R27, R0, R27, RZ ;  /* 0x0000001b001b7223 */ /* 0x000fe200000100ff */
[----:B------:R-:W-:Y:S01]  /*2010*/  FMUL.FTZ R30, R30, UR13 ;  /* 0x0000000d1e1e7c20 */ /* 0x000fe20008410000 */
[----:B------:R-:W-:Y:S01]  /*2020*/  FADD.FTZ R31, R28, R31 ;  /* 0x0000001f1c1f7221 */ /* 0x000fe20000010000 */
[----:B------:R-:W-:Y:S01]  /*2030*/  FADD.FTZ R0, R26, R33 ;  /* 0x000000211a007221 */ /* 0x000fe20000010000 */
[----:B------:R-:W-:Y:S01]  /*2040*/  FMUL.FTZ R28, R23, R26 ;  /* 0x0000001a171c7220 */ /* 0x000fe20000410000 */
[----:B------:R-:W-:Y:S01]  /*2050*/  FADD.FTZ R33, R32, -UR12 ;  /* 0x8000000c20217e21 */ /* 0x000fe20008010000 */
[----:B------:R-:W-:Y:S01]  /*2060*/  FFMA.FTZ R26, R26, R30, R27 ;  /* 0x0000001e1a1a7223 */ /* 0x000fe2000001001b */
[----:B------:R-:W-:Y:S01]  /*2070*/  SHF.L.U32 R32, R6, 0x10, RZ ;  /* 0x0000001006207819 */ /* 0x000fe200000006ff */
[----:B------:R-:W-:Y:S01]  /*2080*/  FADD.FTZ R27, R28, R31 ;  /* 0x0000001f1c1b7221 */ /* 0x000fe20000010000 */
[----:B------:R-:W-:Y:S01]  /*2090*/  FMUL.FTZ R33, R33, UR13 ;  /* 0x0000000d21217c20 */ /* 0x000fe20008410000 */
[----:B------:R-:W-:Y:S01]  /*20a0*/  FFMA.FTZ R28, R30, R28, R29 ;  /* 0x0000001c1e1c7223 */ /* 0x000fe2000001001d */
[----:B------:R-:W-:Y:S01]  /*20b0*/  SHF.L.U32 R29, R78, 0x10, RZ ;  /* 0x000000104e1d7819 */ /* 0x000fe200000006ff */
[----:B------:R-:W-:Y:S01]  /*20c0*/  FMUL.FTZ R30, R22, R32 ;  /* 0x00000020161e7220 */ /* 0x000fe20000410000 */
[----:B------:R-:W-:Y:S01]  /*20d0*/  FADD.FTZ R14, R14, R32 ;  /* 0x000000200e0e7221 */ /* 0x000fe20000010000 */
[----:B------:R-:W-:Y:S01]  /*20e0*/  FFMA.FTZ R25, R32, R33, R25 ;  /* 0x0000002120197223 */ /* 0x000fe20000010019 */
[----:B------:R-:W-:Y:S01]  /*20f0*/  SHF.L.U32 R32, R59, 0x10, RZ ;  /* 0x000000103b207819 */ /* 0x000fe200000006ff */
[----:B------:R-:W-:Y:S01]  /*2100*/  FADD.FTZ R29, R29, -UR12 ;  /* 0x8000000c1d1d7e21 */ /* 0x000fe20008010000 */
[----:B------:R-:W-:Y:S01]  /*2110*/  SHF.L.U32 R31, R24, 0x10, RZ ;  /* 0x00000010181f7819 */ /* 0x000fe200000006ff */
[----:B------:R-:W-:Y:S01]  /*2120*/  FFMA.FTZ R28, R33, R30, R28 ;  /* 0x0000001e211c7223 */ /* 0x000fe2000001001c */
[----:B------:R-:W-:Y:S01]  /*2130*/  FADD.FTZ R27, R27, R30 ;  /* 0x0000001e1b1b7221 */ /* 0x000fe20000010000 */
[----:B------:R-:W-:Y:S01]  /*2140*/  FADD.FTZ R24, R32, -UR12 ;  /* 0x8000000c20187e21 */ /* 0x000fe20008010000 */
[----:B------:R-:W-:Y:S01]  /*2150*/  FMUL.FTZ R33, R29, UR13 ;  /* 0x0000000d1d217c20 */ /* 0x000fe20008410000 */
[----:B------:R-:W-:Y:S01]  /*2160*/  SHF.L.U32 R29, R77, 0x10, RZ ;  /* 0x000000104d1d7819 */ /* 0x000fe200000006ff */
[----:B------:R-:W-:Y:S01]  /*2170*/  FMUL.FTZ R30, R23, R31 ;  /* 0x0000001f171e7220 */ /* 0x000fe20000410000 */
[----:B------:R-:W-:Y:S01]  /*2180*/  SHF.L.U32 R32, R46, 0x10, RZ ;  /* 0x000000102e207819 */ /* 0x000fe200000006ff */
[----:B------:R-:W-:Y:S01]  /*2190*/  FMUL.FTZ R24, R24, UR13 ;  /* 0x0000000d18187c20 */ /* 0x000fe20008410000 */
[----:B------:R-:W-:Y:S01]  /*21a0*/  FFMA.FTZ R26, R31, R33, R26 ;  /* 0x000000211f1a7223 */ /* 0x000fe2000001001a */
[----:B------:R-:W-:Y:S01]  /*21b0*/  FFMA.FTZ R33, R33, R30, R28 ;  /* 0x0000001e21217223 */ /* 0x000fe2000001001c */
[----:B------:R-:W-:Y:S01]  /*21c0*/  FADD.FTZ R28, R29, -UR12 ;  /* 0x8000000c1d1c7e21 */ /* 0x000fe20008010000 */
[----:B------:R-:W-:Y:S01]  /*21d0*/  FADD.FTZ R14, R14, R32 ;  /* 0x000000200e0e7221 */ /* 0x000fe20000010000 */
[----:B------:R-:W-:Y:S01]  /*21e0*/  FFMA.FTZ R25, R32, R24, R25 ;  /* 0x0000001820197223 */ /* 0x000fe20000010019 */
[----:B------:R-:W-:Y:S01]  /*21f0*/  FMUL.FTZ R32, R22, R32 ;  /* 0x0000002016207220 */ /* 0x000fe20000410000 */
[----:B------:R-:W-:Y:S01]  /*2200*/  FADD.FTZ R27, R30, R27 ;  /* 0x0000001b1e1b7221 */ /* 0x000fe20000010000 */
[----:B------:R-:W-:Y:S01]  /*2210*/  SHF.L.U32 R29, R76, 0x10, RZ ;  /* 0x000000104c1d7819 */ /* 0x000fe200000006ff */
[----:B------:R-:W-:Y:S01]  /*2220*/  FADD.FTZ R0, R0, R31 ;  /* 0x0000001f00007221 */ /* 0x000fe20000010000 */
[----:B------:R-:W-:Y:S01]  /*2230*/  FMUL.FTZ R28, R28, UR13 ;  /* 0x0000000d1c1c7c20 */ /* 0x000fe20008410000 */
[----:B------:R-:W-:Y:S01]  /*2240*/  FADD.FTZ R30, R27, R32 ;  /* 0x000000201b1e7221 */ /* 0x000fe20000010000 */
[----:B------:R-:W-:Y:S01]  /*2250*/  FFMA.FTZ R33, R24, R32, R33 ;  /* 0x0000002018217223 */ /* 0x000fe20000010021 */
[----:B------:R-:W-:Y:S01]  /*2260*/  FMUL.FTZ R27, R23, R29 ;  /* 0x0000001d171b7220 */ /* 0x000fe20000410000 */
[----:B------:R-:W-:Y:S01]  /*2270*/  SHF.L.U32 R31, R58, 0x10, RZ ;  /* 0x000000103a1f7819 */ /* 0x000fe200000006ff */
[----:B------:R-:W-:Y:S01]  /*2280*/  FADD.FTZ R0, R0, R29 ;  /* 0x0000001d00007221 */ /* 0x000fe20000010000 */
[----:B------:R-:W-:Y:S01]  /*2290*/  FFMA.FTZ R26, R29, R28, R26 ;  /* 0x0000001c1d1a7223 */ /* 0x000fe2000001001a */
[----:B------:R-:W-:Y:S01]  /*22a0*/  SHF.L.U32 R29, R84, 0x10, RZ ;  /* 0x00000010541d7819 */ /* 0x000fe200000006ff */
[----:B------:R-:W-:Y:S01]  /*22b0*/  FADD.FTZ R24, R27, R30 ;  /* 0x0000001e1b187221 */ /* 0x000fe20000010000 */
[----:B------:R-:W-:Y:S01]  /*22c0*/  FFMA.FTZ R27, R28, R27, R33 ;  /* 0x0000001b1c1b7223 */ /* 0x000fe20000010021 */
[----:B------:R-:W-:Y:S01]  /*22d0*/  FADD.FTZ R28, R31, -UR12 ;  /* 0x8000000c1f1c7e21 */ /* 0x000fe20008010000 */
[----:B------:R-:W-:Y:S01]  /*22e0*/  SHF.L.U32 R30, R45, 0x10, RZ ;  /* 0x000000102d1e7819 */ /* 0x000fe200000006ff */
[----:B------:R-:W-:Y:S01]  /*22f0*/  FADD.FTZ R29, R29, -UR12 ;  /* 0x8000000c1d1d7e21 */ /* 0x000fe20008010000 */
[----:B------:R-:W-:Y:S01]  /*2300*/  SHF.L.U32 R31, R75, 0x10, RZ ;  /* 0x000000104b1f7819 */ /* 0x000fe200000006ff */
[----:B------:R-:W-:Y:S01]  /*2310*/  FMUL.FTZ R32, R28, UR13 ;  /* 0x0000000d1c207c20 */ /* 0x000fe20008410000 */
[----:B------:R-:W-:Y:S01]  /*2320*/  SHF.L.U32 R28, R57, 0x10, RZ ;  /* 0x00000010391c7819 */ /* 0x000fe200000006ff */
[----:B------:R-:W-:Y:S01]  /*2330*/  FMUL.FTZ R29, R29, UR13 ;  /* 0x0000000d1d1d7c20 */ /* 0x000fe20008410000 */
        /* <DEDUP_REMOVED lines=8> */
[----:B------:R-:W-:Y:S01]  /*23c0*/  FADD.FTZ R28, R28, -UR12 ;  /* 0x8000000c1c1c7e21 */ /* 0x000fe20008010000 */
[----:B------:R-:W-:Y:S01]  /*23d0*/  SHF.L.U32 R34, R44, 0x10, RZ ;  /* 0x000000102c227819 */ /* 0x000fe200000006ff */
[----:B------:R-:W-:Y:S01]  /*23e0*/  FADD.FTZ R24, R30, R31 ;  /* 0x0000001f1e187221 */ /* 0x000fe20000010000 */
[----:B------:R-:W-:Y:S01]  /*23f0*/  FFMA.FTZ R27, R29, R30, R32 ;  /* 0x0000001e1d1b7223 */ /* 0x000fe20000010020 */
[----:B------:R-:W-:Y:S01]  /*2400*/  FMUL.FTZ R30, R28, UR13 ;  /* 0x0000000d1c1e7c20 */ /* 0x000fe20008410000 */
[----:B------:R-:W-:Y:S01]  /*2410*/  SHF.L.U32 R28, R83, 0x10, RZ ;  /* 0x00000010531c7819 */ /* 0x000fe200000006ff */
[----:B------:R-:W-:Y:S01]  /*2420*/  FMUL.FTZ R29, R22, R34 ;  /* 0x00000022161d7220 */ /* 0x000fe20000410000 */
[----:B------:R-:W-:Y:S01]  /*2430*/  SHF.L.U32 R31, R74, 0x10, RZ ;  /* 0x000000104a1f7819 */ /* 0x000fe200000006ff */
[----:B------:R-:W-:Y:S01]  /*2440*/  FFMA.FTZ R25, R34, R30, R25 ;  /* 0x0000001e22197223 */ /* 0x000fe20000010019 */
[----:B------:R-:W-:Y:S01]  /*2450*/  SHF.L.U32 R32, R56, 0x10, RZ ;  /* 0x0000001038207819 */ /* 0x000fe200000006ff */
[----:B------:R-:W-:Y:S01]  /*2460*/  FADD.FTZ R28, R28, -UR12 ;  /* 0x8000000c1c1c7e21 */ /* 0x000fe20008010000 */
[----:B------:R-:W-:Y:S01]  /*2470*/  FFMA.FTZ R27, R30, R29, R27 ;  /* 0x0000001d1e1b7223 */ /* 0x000fe2000001001b */
[----:B------:R-:W-:Y:S01]  /*2480*/  FADD.FTZ R24, R24, R29 ;  /* 0x0000001d18187221 */ /* 0x000fe20000010000 */
[----:B------:R-:W-:Y:S01]  /*2490*/  FADD.FTZ R0, R0, R31 ;  /* 0x0000001f00007221 */ /* 0x000fe20000010000 */
[----:B------:R-:W-:Y:S01]  /*24a0*/  FMUL.FTZ R30, R28, UR13 ;  /* 0x0000000d1c1e7c20 */ /* 0x000fe20008410000 */
[----:B------:R-:W-:Y:S01]  /*24b0*/  SHF.L.U32 R29, R90, 0x10, RZ ;  /* 0x000000105a1d7819 */ /* 0x000fe200000006ff */
[----:B------:R-:W-:Y:S01]  /*24c0*/  FADD.FTZ R33, R32, -UR12 ;  /* 0x8000000c20217e21 */ /* 0x000fe20008010000 */
[----:B------:R-:W-:Y:S01]  /*24d0*/  SHF.L.U32 R32, R43, 0x10, RZ ;  /* 0x000000102b207819 */ /* 0x000fe200000006ff */
[----:B------:R-:W-:Y:S01]  /*24e0*/  FFMA.FTZ R26, R31, R30, R26 ;  /* 0x0000001e1f1a7223 */ /* 0x000fe2000001001a */
[----:B------:R-:W-:Y:S01]  /*24f0*/  FMUL.FTZ R31, R23, R31 ;  /* 0x0000001f171f7220 */ /* 0x000fe20000410000 */
[----:B------:R-:W-:Y:S01]  /*2500*/  FMUL.FTZ R28, R33, UR13 ;  /* 0x0000000d211c7c20 */ /* 0x000fe20008410000 */
[----:B------:R-:W-:Y:S01]  /*2510*/  FADD.FTZ R14, R14, R34 ;  /* 0x000000220e0e7221 */ /* 0x000fe20000010000 */
[----:B------:R-:W-:Y:S01]  /*2520*/  FMUL.FTZ R33, R22, R32 ;  /* 0x0000002016217220 */ /* 0x000fe20000410000 */
[----:B------:R-:W-:Y:S01]  /*2530*/  FFMA.FTZ R27, R30, R31, R27 ;  /* 0x0000001f1e1b7223 */ /* 0x000fe2000001001b */
[----:B------:R-:W-:Y:S01]  /*2540*/  FADD.FTZ R30, R29, -UR12 ;  /* 0x8000000c1d1e7e21 */ /* 0x000fe20008010000 */
[----:B------:R-:W-:Y:S01]  /*2550*/  FADD.FTZ R24, R31, R24 ;  /* 0x000000181f187221 */ /* 0x000fe20000010000 */
[----:B------:R-:W-:Y:S01]  /*2560*/  SHF.L.U32 R29, R72, 0x10, RZ ;  /* 0x00000010481d7819 */ /* 0x000fe200000006ff */
[----:B------:R-:W-:Y:S01]  /*2570*/  FFMA.FTZ R25, R32, R28, R25 ;  /* 0x0000001c20197223 */ /* 0x000fe20000010019 */
[----:B------:R-:W-:Y:S01]  /*2580*/  FMUL.FTZ R30, R30, UR13 ;  /* 0x0000000d1e1e7c20 */ /* 0x000fe20008410000 */
[----:B------:R-:W-:Y:S01]  /*2590*/  FADD.FTZ R24, R24, R33 ;  /* 0x0000002118187221 */ /* 0x000fe20000010000 */
[----:B------:R-:W-:Y:S01]  /*25a0*/  FFMA.FTZ R33, R28, R33, R27 ;  /* 0x000000211c217223 */ /* 0x000fe2000001001b */
[----:B------:R-:W-:Y:S01]  /*25b0*/  SHF.L.U32 R28, R55, 0x10, RZ ;  /* 0x00000010371c7819 */ /* 0x000fe200000006ff */
[----:B------:R-:W-:Y:S01]  /*25c0*/  FMUL.FTZ R27, R23, R29 ;  /* 0x0000001d171b7220 */ /* 0x000fe20000410000 */
        /* <DEDUP_REMOVED lines=8> */
[----:B------:R-:W-:Y:S01]  /*2650*/  FADD.FTZ R14, R14, R32 ;  /* 0x000000200e0e7221 */ /* 0x000fe20000010000 */
[----:B------:R-:W-:Y:S01]  /*2660*/  SHF.L.U32 R31, R71, 0x10, RZ ;  /* 0x00000010471f7819 */ /* 0x000fe200000006ff */
[----:B------:R-:W-:Y:S01]  /*2670*/  FMUL.FTZ R32, R28, UR13 ;  /* 0x0000000d1c207c20 */ /* 0x000fe20008410000 */
[----:B------:R-:W-:Y:S01]  /*2680*/  FMUL.FTZ R29, R29, UR13 ;  /* 0x0000000d1d1d7c20 */ /* 0x000fe20008410000 */
        /* <DEDUP_REMOVED lines=108> */
[----:B------:R-:W-:Y:S01]  /*2d50*/  FMUL.FTZ R33, R22, R30 ;  /* 0x0000001e16217220 */ /* 0x000fe20000410000 */
[----:B------:R-:W-:Y:S01]  /*2d60*/  FADD.FTZ R14, R14, R30 ;  /* 0x0000001e0e0e7221 */ /* 0x000fe20000010000 */
[----:B------:R-:W-:Y:S01]  /*2d70*/  FFMA.FTZ R25, R30, R28, R25 ;  /* 0x0000001c1e197223 */ /* 0x000fe20000010019 */
[----:B------:R-:W-:Y:S01]  /*2d80*/  FADD.FTZ R0, R0, R31 ;  /* 0x0000001f00007221 */ /* 0x000fe20000010000 */
[----:B------:R-:W-:Y:S01]  /*2d90*/  FFMA.FTZ R26, R31, R29, R26 ;  /* 0x0000001d1f1a7223 */ /* 0x000fe2000001001a */
[----:B------:R-:W-:Y:S01]  /*2da0*/  FMUL.FTZ R30, R23, R31 ;  /* 0x0000001f171e7220 */ /* 0x000fe20000410000 */
[----:B------:R-:W-:Y:S01]  /*2db0*/  SHF.L.U32 R32, R48, 0x10, RZ ;  /* 0x0000001030207819 */ /* 0x000fe200000006ff */
[----:B------:R-:W-:Y:S01]  /*2dc0*/  FADD.FTZ R31, R24, R33 ;  /* 0x00000021181f7221 */ /* 0x000fe20000010000 */
[----:B------:R-:W-:Y:S01]  /*2dd0*/  FFMA.FTZ R24, R28, R33, R27 ;  /* 0x000000211c187223 */ /* 0x000fe2000001001b */
[----:B------:R-:W-:-:S02]  /*2de0*/  SHF.L.U32 R27, R12, 0x10, RZ ;  /* 0x000000100c1b7819 */ /* 0x000fc400000006ff */
[----:B------:R-:W-:Y:S01]  /*2df0*/  FADD.FTZ R32, R32, -UR12 ;  /* 0x8000000c20207e21 */ /* 0x000fe20008010000 */
[----:B------:R-:W-:Y:S01]  /*2e00*/  FADD.FTZ R31, R30, R31 ;  /* 0x0000001f1e1f7221 */ /* 0x000fe20000010000 */
[----:B------:R-:W-:Y:S01]  /*2e10*/  FFMA.FTZ R29, R29, R30, R24 ;  /* 0x0000001e1d1d7223 */ /* 0x000fe20000010018 */
[----:B------:R-:W-:Y:S01]  /*2e20*/  SHF.L.U32 R30, R80, 0x10, RZ ;  /* 0x00000010501e7819 */ /* 0x000fe200000006ff */
[----:B------:R-:W-:Y:S01]  /*2e30*/  FADD.FTZ R24, R14, R27 ;  /* 0x0000001b0e187221 */ /* 0x000fe20000010000 */
[----:B------:R-:W-:Y:S01]  /*2e40*/  FMUL.FTZ R28, R32, UR13 ;  /* 0x0000000d201c7c20 */ /* 0x000fe20008410000 */
[----:B------:R-:W-:Y:S01]  /*2e50*/  FMUL.FTZ R14, R22, R27 ;  /* 0x0000001b160e7220 */ /* 0x000fe20000410000 */
[----:B------:R-:W-:Y:S01]  /*2e60*/  SHF.L.U32 R33, R47, 0x10, RZ ;  /* 0x000000102f217819 */ /* 0x000fe200000006ff */
[----:B------:R-:W-:Y:S01]  /*2e70*/  FADD.FTZ R30, R30, -UR12 ;  /* 0x8000000c1e1e7e21 */ /* 0x000fe20008010000 */
[----:B------:R-:W-:Y:S01]  /*2e80*/  FFMA.FTZ R25, R27, R28, R25 ;  /* 0x0000001c1b197223 */ /* 0x000fe20000010019 */
[----:B------:R-:W-:Y:S01]  /*2e90*/  FADD.FTZ R32, R31, R14 ;  /* 0x0000000e1f207221 */ /* 0x000fe20000010000 */
[----:B------:R-:W-:Y:S01]  /*2ea0*/  SHF.L.U32 R27, R64, 0x10, RZ ;  /* 0x00000010401b7819 */ /* 0x000fe200000006ff */
[----:B------:R-:W-:Y:S01]  /*2eb0*/  FFMA.FTZ R31, R28, R14, R29 ;  /* 0x0000000e1c1f7223 */ /* 0x000fe2000001001d */
[----:B------:R-:W-:Y:S01]  /*2ec0*/  FMUL.FTZ R14, R30, UR13 ;  /* 0x0000000d1e0e7c20 */ /* 0x000fe20008410000 */
[----:B------:R-:W-:Y:S01]  /*2ed0*/  SHF.L.U32 R30, R13, 0x10, RZ ;  /* 0x000000100d1e7819 */ /* 0x000fe200000006ff */
[----:B------:R-:W-:Y:S01]  /*2ee0*/  FADD.FTZ R33, R33, -UR12 ;  /* 0x8000000c21217e21 */ /* 0x000fe20008010000 */
[----:B------:R-:W-:Y:S01]  /*2ef0*/  FMUL.FTZ R29, R23, R27 ;  /* 0x0000001b171d7220 */ /* 0x000fe20000410000 */
[----:B------:R-:W-:Y:S01]  /*2f00*/  FFMA.FTZ R28, R27, R14, R26 ;  /* 0x0000000e1b1c7223 */ /* 0x000fe2000001001a */
[----:B------:R-:W-:Y:S01]  /*2f10*/  SHF.L.U32 R26, R79, 0x10, RZ ;  /* 0x000000104f1a7819 */ /* 0x000fe200000006ff */
[----:B------:R-:W-:Y:S01]  /*2f20*/  FMUL.FTZ R35, R22, R30 ;  /* 0x0000001e16237220 */ /* 0x000fe20000410000 */
[----:B------:R-:W-:Y:S01]  /*2f30*/  FADD.FTZ R32, R29, R32 ;  /* 0x000000201d207221 */ /* 0x000fe20000010000 */
[----:B------:R-:W-:Y:S01]  /*2f40*/  FFMA.FTZ R14, R14, R29, R31 ;  /* 0x0000001d0e0e7223 */ /* 0x000fe2000001001f */
[----:B------:R-:W-:Y:S01]  /*2f50*/  SHF.L.U32 R29, R63, 0x10, RZ ;  /* 0x000000103f1d7819 */ /* 0x000fe200000006ff */
[----:B------:R-:W-:Y:S01]  /*2f60*/  FMUL.FTZ R31, R33, UR13 ;  /* 0x0000000d211f7c20 */ /* 0x000fe20008410000 */
[----:B------:R-:W-:Y:S01]  /*2f70*/  FADD.FTZ R26, R26, -UR12 ;  /* 0x8000000c1a1a7e21 */ /* 0x000fe20008010000 */
[----:B------:R-:W-:Y:S01]  /*2f80*/  FADD.FTZ R37, R32, R35 ;  /* 0x0000002320257221 */ /* 0x000fe20000010000 */
[----:B------:R-:W-:Y:S01]  /*2f90*/  FADD.FTZ R32, R0, R27 ;  /* 0x0000001b00207221 */ /* 0x000fe20000010000 */
[----:B------:R-:W-:Y:S01]  /*2fa0*/  FFMA.FTZ R36, R31, R35, R14 ;  /* 0x000000231f247223 */ /* 0x000fe2000001000e */
[----:B------:R-:W-:Y:S01]  /*2fb0*/  FMUL.FTZ R34, R23, R29 ;  /* 0x0000001d17227220 */ /* 0x000fe20000410000 */
[----:B------:R-:W-:Y:S01]  /*2fc0*/  FMUL.FTZ R33, R26, UR13 ;  /* 0x0000000d1a217c20 */ /* 0x000fe20008410000 */
[----:B------:R-:W-:Y:S01]  /*2fd0*/  FADD.FTZ R26, R24, R30 ;  /* 0x0000001e181a7221 */ /* 0x000fe20000010000 */
[----:B------:R-:W-:Y:S01]  /*2fe0*/  FFMA.FTZ R24, R30, R31, R25 ;  /* 0x0000001f1e187223 */ /* 0x000fe20000010019 */
[----:B------:R-:W-:Y:S01]  /*2ff0*/  FADD.FTZ R14, R34, R37 ;  /* 0x00000025220e7221 */ /* 0x000fe20000010000 */
[----:B------:R-:W-:Y:S01]  /*3000*/  FFMA.FTZ R0, R33, R34, R36 ;  /* 0x0000002221007223 */ /* 0x000fe20000010024 */
[----:B------:R-:W-:Y:S01]  /*3010*/  FADD.FTZ R27, R32, R29 ;  /* 0x0000001d201b7221 */ /* 0x000fe20000010000 */
[----:B------:R-:W-:Y:S01]  /*3020*/  FFMA.FTZ R25, R29, R33, R28 ;  /* 0x000000211d197223 */ /* 0x000fe2000001001c */
[----:B------:R-:W-:Y:S06]  /*3030*/  BRA `(.L_x_97) ;  /* 0x0000002400007947 */ /* 0x000fec0003800000 */
.L_x_96:
[----:B------:R-:W-:Y:S02]  /*3040*/  SHF.L.U32 R25, R25, 0x10, RZ ;  /* 0x0000001019197819 */ /* 0x000fe400000006ff */
[----:B------:R-:W-:Y:S02]  /*3050*/  SHF.L.U32 R27, R73, 0x10, RZ ;  /* 0x00000010491b7819 */ /* 0x000fe400000006ff */
[----:B------:R-:W-:Y:S01]  /*3060*/  SHF.L.U32 R28, R3, 0x10, RZ ;  /* 0x00000010031c7819 */ /* 0x000fe200000006ff */
[----:B------:R-:W-:Y:S01]  /*3070*/  FADD.FTZ R0, R25, -UR12 ;  /* 0x8000000c19007e21 */ /* 0x000fe20008010000 */
[----:B------:R-:W-:Y:S01]  /*3080*/  SHF.L.U32 R29, R61, 0x10, RZ ;  /* 0x000000103d1d7819 */ /* 0x000fe200000006ff */
[----:B------:R-:W-:Y:S01]  /*3090*/  FADD.FTZ R27, R27, -UR12 ;  /* 0x8000000c1b1b7e21 */ /* 0x000fe20008010000 */
[----:B------:R-:W-:Y:S01]  /*30a0*/  SHF.L.U32 R36, R14, 0x10, RZ ;  /* 0x000000100e247819 */ /* 0x000fe200000006ff */
[----:B------:R-:W-:Y:S01]  /*30b0*/  FMUL.FTZ R0, R0, UR13 ;  /* 0x0000000d00007c20 */ /* 0x000fe20008410000 */
[----:B------:R-:W-:Y:S01]  /*30c0*/  FADD.FTZ R28, R28, -UR12 ;  /* 0x8000000c1c1c7e21 */ /* 0x000fe20008010000 */
[----:B------:R-:W-:Y:S01]  /*30d0*/  FMUL.FTZ R30, R27, UR13 ;  /* 0x0000000d1b1e7c20 */ /* 0x000fe20008410000 */
[----:B------:R-:W-:Y:S01]  /*30e0*/  FADD.FTZ R29, R29, -UR12 ;  /* 0x8000000c1d1d7e21 */ /* 0x000fe20008010000 */
[----:B-----5:R-:W-:-:S02]  /*30f0*/  FFMA.FTZ R34, R23, R0, R21 ;  /* 0x0000000017227223 */ /* 0x020fc40000010015 */
[----:B------:R-:W-:Y:S01]  /*3100*/  FFMA.FTZ R27, R23, R30, R21 ;  /* 0x0000001e171b7223 */ /* 0x000fe20000010015 */
[----:B------:R-:W-:Y:S01]  /*3110*/  FMUL.FTZ R41, R29, UR13 ;  /* 0x0000000d1d297c20 */ /* 0x000fe20008410000 */
[----:B------:R-:W-:Y:S02]  /*3120*/  FMUL.FTZ R25, R34, -1.4426950216293334961 ;  /* 0xbfb8aa3b22197820 */ /* 0x000fe40000410000 */
[----:B------:R-:W-:Y:S01]  /*3130*/  FMUL.FTZ R32, R27, -1.4426950216293334961 ;  /* 0xbfb8aa3b1b207820 */ /* 0x000fe20000410000 */
[----:B------:R-:W-:-:S03]  /*3140*/  FFMA.FTZ R14, R22, R41, R20 ;  /* 0x00000029160e7223 */ /* 0x000fc60000010014 */
[----:B------:R-:W0:Y:S08]  /*3150*/  MUFU.EX2 R25, R25 ;  /* 0x0000001900197308 */ /* 0x000e300000000800 */
[----:B------:R-:W-:Y:S01]  /*3160*/  MUFU.EX2 R32, R32 ;  /* 0x0000002000207308 */ /* 0x000fe20000000800 */
[----:B0-----:R-:W-:Y:S01]  /*3170*/  FADD.FTZ R31, R25, 1 ;  /* 0x3f800000191f7421 */ /* 0x001fe20000010000 */
[----:B------:R-:W-:-:S04]  /*3180*/  FMUL.FTZ R25, R28, UR13 ;  /* 0x0000000d1c197c20 */ /* 0x000fc80008410000 */
[----:B------:R-:W-:Y:S02]  /*3190*/  FFMA.FTZ R28, R22, R25, R20 ;  /* 0x00000019161c7223 */ /* 0x000fe40000010014 */
[----:B------:R-:W0:Y:S02]  /*31a0*/  MUFU.RCP R31, R31 ;  /* 0x0000001f001f7308 */ /* 0x000e240000001000 */
[----:B------:R-:W-:-:S06]  /*31b0*/  FMUL.FTZ R33, R28, -1.4426950216293334961 ;  /* 0xbfb8aa3b1c217820 */ /* 0x000fcc0000410000 */
[----:B------:R-:W1:Y:S01]  /*31c0*/  MUFU.EX2 R33, R33 ;  /* 0x0000002100217308 */ /* 0x000e620000000800 */
[----:B0-----:R-:W-:Y:S01]  /*31d0*/  FMUL.FTZ R29, R36, R31 ;  /* 0x0000001f241d7220 */ /* 0x001fe20000410000 */
[----:B------:R-:W-:Y:S01]  /*31e0*/  FADD.FTZ R35, -R31, 1 ;  /* 0x3f8000001f237421 */ /* 0x000fe20000010100 */
[----:B------:R-:W-:Y:S01]  /*31f0*/  FMUL.FTZ R31, R14, -1.4426950216293334961 ;  /* 0xbfb8aa3b0e1f7820 */ /* 0x000fe20000410000 */
[----:B------:R-:W-:Y:S01]  /*3200*/  FADD.FTZ R36, R32, 1 ;  /* 0x3f80000020247421 */ /* 0x000fe20000010000 */
[----:B------:R-:W-:Y:S01]  /*3210*/  SHF.L.U32 R32, R60, 0x10, RZ ;  /* 0x000000103c207819 */ /* 0x000fe200000006ff */
[----:B------:R-:W-:Y:S02]  /*3220*/  FFMA.FTZ R34, R34, R35, 1 ;  /* 0x3f80000022227423 */ /* 0x000fe40000010023 */
[----:B------:R0:W2:Y:S01]  /*3230*/  MUFU.RCP R35, R36 ;  /* 0x0000002400237308 */ /* 0x0000a20000001000 */
[----:B-1----:R-:W-:Y:S01]  /*3240*/  FADD.FTZ R33, R33, 1 ;  /* 0x3f80000021217421 */ /* 0x002fe20000010000 */
[----:B------:R-:W-:Y:S01]  /*3250*/  FADD.FTZ R32, R32, -UR12 ;  /* 0x8000000c20207e21 */ /* 0x000fe20008010000 */
[----:B------:R-:W-:Y:S01]  /*3260*/  FMUL.FTZ R29, R29, R34 ;  /* 0x000000221d1d7220 */ /* 0x000fe20000410000 */
[----:B------:R-:W-:-:S02]  /*3270*/  SHF.L.U32 R34, R78, 0x10, RZ ;  /* 0x000000104e227819 */ /* 0x000fc400000006ff */
[----:B------:R-:W-:Y:S02]  /*3280*/  FMUL.FTZ R39, R32, UR13 ;  /* 0x0000000d20277c20 */ /* 0x000fe40008410000 */
[----:B------:R-:W1:Y:S01]  /*3290*/  MUFU.EX2 R31, R31 ;  /* 0x0000001f001f7308 */ /* 0x000e620000000800 */
[----:B------:R-:W-:Y:S01]  /*32a0*/  SHF.L.U32 R32, R26, 0x10, RZ ;  /* 0x000000101a207819 */ /* 0x000fe200000006ff */
[----:B------:R-:W-:Y:S01]  /*32b0*/  FFMA.FTZ R26, R22, R39, R20 ;  /* 0x00000027161a7223 */ /* 0x000fe20000010014 */
[----:B0-----:R-:W-:-:S03]  /*32c0*/  SHF.L.U32 R36, R24, 0x10, RZ ;  /* 0x0000001018247819 */ /* 0x001fc600000006ff */
[----:B------:R-:W-:Y:S02]  /*32d0*/  FMUL.FTZ R40, R26, -1.4426950216293334961 ;  /* 0xbfb8aa3b1a287820 */ /* 0x000fe40000410000 */
[----:B------:R-:W0:Y:S01]  /*32e0*/  MUFU.RCP R33, R33 ;  /* 0x0000002100217308 */ /* 0x000e220000001000 */
[----:B--2---:R-:W-:Y:S01]  /*32f0*/  FMUL.FTZ R32, R32, R35 ;  /* 0x0000002320207220 */ /* 0x004fe20000410000 */
[----:B------:R-:W-:-:S04]  /*3300*/  FADD.FTZ R38, -R35, 1 ;  /* 0x3f80000023267421 */ /* 0x000fc80000010100 */
[----:B------:R-:W-:Y:S02]  /*3310*/  FFMA.FTZ R27, R27, R38, 1 ;  /* 0x3f8000001b1b7423 */ /* 0x000fe40000010026 */
[----:B------:R-:W2:Y:S01]  /*3320*/  MUFU.EX2 R35, R40 ;  /* 0x0000002800237308 */ /* 0x000ea20000000800 */
[----:B-1----:R-:W-:Y:S01]  /*3330*/  FADD.FTZ R31, R31, 1 ;  /* 0x3f8000001f1f7421 */ /* 0x002fe20000010000 */
[----:B------:R-:W-:Y:S01]  /*3340*/  FMUL.FTZ R32, R32, R27 ;  /* 0x0000001b20207220 */ /* 0x000fe20000410000 */
[----:B------:R-:W-:-:S05]  /*3350*/  SHF.L.U32 R27, R59, 0x10, RZ ;  /* 0x000000103b1b7819 */ /* 0x000fca00000006ff */
[----:B------:R-:W1:Y:S01]  /*3360*/  MUFU.RCP R31, R31 ;  /* 0x0000001f001f7308 */ /* 0x000e620000001000 */
[----:B0-----:R-:W-:Y:S01]  /*3370*/  FADD.FTZ R37, -R33, 1 ;  /* 0x3f80000021257421 */ /* 0x001fe20000010100 */
[----:B------:R-:W-:-:S03]  /*3380*/  FADD.FTZ R27, R27, -UR12 ;  /* 0x8000000c1b1b7e21 */ /* 0x000fc60008010000 */
[----:B------:R-:W-:Y:S01]  /*3390*/  FFMA.FTZ R37, R28, R37, 1 ;  /* 0x3f8000001c257423 */ /* 0x000fe20000010025 */
[----:B------:R-:W-:-:S05]  /*33a0*/  SHF.L.U32 R28, R4, 0x10, RZ ;  /* 0x00000010041c7819 */ /* 0x000fca00000006ff */
[----:B------:R-:W-:Y:S01]  /*33b0*/  FMUL.FTZ R28, R28, R33 ;  /* 0x000000211c1c7220 */ /* 0x000fe20000410000 */
[----:B--2---:R-:W-:-:S03]  /*33c0*/  FADD.FTZ R33, R35, 1 ;  /* 0x3f80000023217421 */ /* 0x004fc60000010000 */
[----:B------:R-:W-:Y:S01]  /*33d0*/  FMUL.FTZ R28, R28, R37 ;  /* 0x000000251c1c7220 */ /* 0x000fe20000410000 */
[----:B-1----:R-:W-:Y:S02]  /*33e0*/  FADD.FTZ R35, -R31, 1 ;  /* 0x3f8000001f237421 */ /* 0x002fe40000010100 */
[----:B------:R-:W0:Y:S02]  /*33f0*/  MUFU.RCP R33, R33 ;  /* 0x0000002100217308 */ /* 0x000e240000001000 */
[----:B------:R-:W-:Y:S01]  /*3400*/  FFMA.FTZ R38, R14, R35, 1 ;  /* 0x3f8000000e267423 */ /* 0x000fe20000010023 */
[----:B------:R-:W-:-:S05]  /*3410*/  SHF.L.U32 R14, R5, 0x10, RZ ;  /* 0x00000010050e7819 */ /* 0x000fca00000006ff */
[----:B------:R-:W-:Y:S01]  /*3420*/  FMUL.FTZ R31, R14, R31 ;  /* 0x0000001f0e1f7220 */ /* 0x000fe20000410000 */
[----:B------:R-:W-:Y:S01]  /*3430*/  FADD.FTZ R14, R34, -UR12 ;  /* 0x8000000c220e7e21 */ /* 0x000fe20008010000 */
[----:B------:R-:W-:Y:S02]  /*3440*/  SHF.L.U32 R34, R6, 0x10, RZ ;  /* 0x0000001006227819 */ /* 0x000fe400000006ff */
[----:B------:R-:W-:Y:S01]  /*3450*/  FMUL.FTZ R38, R31, R38 ;  /* 0x000000261f267220 */ /* 0x000fe20000410000 */
[----:B------:R-:W-:Y:S01]  /*3460*/  FMUL.FTZ R14, R14, UR13 ;  /* 0x0000000d0e0e7c20 */ /* 0x000fe20008410000 */
[----:B0-----:R-:W-:Y:S01]  /*3470*/  FADD.FTZ R35, -R33, 1 ;  /* 0x3f80000021237421 */ /* 0x001fe20000010100 */
[----:B------:R-:W-:Y:S02]  /*3480*/  FMUL.FTZ R33, R34, R33 ;  /* 0x0000002122217220 */ /* 0x000fe40000410000 */
[----:B------:R-:W-:Y:S01]  /*3490*/  FFMA.FTZ R34, R23, R14, R21 ;  /* 0x0000000e17227223 */ /* 0x000fe20000010015 */
[----:B------:R-:W-:-:S03]  /*34a0*/  FFMA.FTZ R26, R26, R35, 1 ;  /* 0x3f8000001a1a7423 */ /* 0x000fc60000010023 */
[----:B------:R-:W-:Y:S01]  /*34b0*/  FMUL.FTZ R35, R34, -1.4426950216293334961 ;  /* 0xbfb8aa3b22237820 */ /* 0x000fe20000410000 */
[----:B------:R-:W-:Y:S01]  /*34c0*/  FMUL.FTZ R26, R33, R26 ;  /* 0x0000001a211a7220 */ /* 0x000fe20000410000 */
[----:B------:R-:W-:-:S04]  /*34d0*/  FADD.FTZ R33, RZ, R28 ;  /* 0x0000001cff217221 */ /* 0x000fc80000010000 */
[----:B------:R-:W0:Y:S01]  /*34e0*/  MUFU.EX2 R35, R35 ;  /* 0x0000002300237308 */ /* 0x000e220000000800 */
[----:B------:R-:W-:-:S04]  /*34f0*/  FADD.FTZ R33, R33, R38 ;  /* 0x0000002621217221 */ /* 0x000fc80000010000 */
[----:B------:R-:W-:Y:S01]  /*3500*/  FADD.FTZ R33, R33, R26 ;  /* 0x0000001a21217221 */ /* 0x000fe20000010000 */
[----:B0-----:R-:W-:Y:S01]  /*3510*/  FADD.FTZ R37, R35, 1 ;  /* 0x3f80000023257421 */ /* 0x001fe20000010000 */
[----:B------:R-:W-:-:S05]  /*3520*/  FMUL.FTZ R35, R27, UR13 ;  /* 0x0000000d1b237c20 */ /* 0x000fca0008410000 */
[----:B------:R-:W0:Y:S02]  /*3530*/  MUFU.RCP R37, R37 ;  /* 0x0000002500257308 */ /* 0x000e240000001000 */
[----:B0-----:R-:W-:Y:S01]  /*3540*/  FADD.FTZ R24, -R37, 1 ;  /* 0x3f80000025187421 */ /* 0x001fe20000010100 */
[----:B------:R-:W-:Y:S01]  /*3550*/  FMUL.FTZ R36, R36, R37 ;  /* 0x0000002524247220 */ /* 0x000fe20000410000 */
[----:B------:R-:W-:Y:S02]  /*3560*/  FMUL.FTZ R37, R23, R29 ;  /* 0x0000001d17257220 */ /* 0x000fe40000410000 */
[----:B------:R-:W-:Y:S01]  /*3570*/  FFMA.FTZ R24, R34, R24, 1 ;  /* 0x3f80000022187423 */ /* 0x000fe20000010018 */
[----:B------:R-:W-:-:S03]  /*3580*/  FFMA.FTZ R34, R25, R28, RZ ;  /* 0x0000001c19227223 */ /* 0x000fc600000100ff */
[----:B------:R-:W-:Y:S01]  /*3590*/  FMUL.FTZ R36, R36, R24 ;  /* 0x0000001824247220 */ /* 0x000fe20000410000 */
[----:B------:R-:W-:Y:S01]  /*35a0*/  FMUL.FTZ R24, R22, R28 ;  /* 0x0000001c16187220 */ /* 0x000fe20000410000 */
[-C--:B------:R-:W-:Y:S01]  /*35b0*/  FFMA.FTZ R28, R41, R38.reuse, R34 ;  /* 0x00000026291c7223 */ /* 0x080fe20000010022 */
[----:B------:R-:W-:Y:S01]  /*35c0*/  SHF.L.U32 R34, R46, 0x10, RZ ;  /* 0x000000102e227819 */ /* 0x000fe200000006ff */
[----:B------:R-:W-:Y:S01]  /*35d0*/  FMUL.FTZ R38, R22, R38 ;  /* 0x0000002616267220 */ /* 0x000fe20000410000 */
[----:B------:R-:W-:Y:S01]  /*35e0*/  FFMA.FTZ R31, R25, R24, RZ ;  /* 0x00000018191f7223 */ /* 0x000fe200000100ff */
[----:B------:R-:W-:Y:S01]  /*35f0*/  FADD.FTZ R24, RZ, R24 ;  /* 0x00000018ff187221 */ /* 0x000fe20000010000 */
[----:B------:R-:W-:Y:S02]  /*3600*/  FFMA.FTZ R28, R39, R26, R28 ;  /* 0x0000001a271c7223 */ /* 0x000fe4000001001c */
[----:B------:R-:W-:Y:S01]  /*3610*/  FFMA.FTZ R31, R0, R37, R31 ;  /* 0x00000025001f7223 */ /* 0x000fe2000001001f */
[----:B------:R-:W-:Y:S01]  /*3620*/  FADD.FTZ R37, R37, R24 ;  /* 0x0000001825257221 */ /* 0x000fe20000010000 */
[----:B------:R-:W-:Y:S01]  /*3630*/  FFMA.FTZ R24, R22, R35, R20 ;  /* 0x0000002316187223 */ /* 0x000fe20000010014 */
[----:B------:R-:W-:Y:S01]  /*3640*/  FFMA.FTZ R0, R0, R29, RZ ;  /* 0x0000001d00007223 */ /* 0x000fe200000100ff */
[----:B------:R-:W-:Y:S01]  /*3650*/  FFMA.FTZ R41, R41, R38, R31 ;  /* 0x0000002629297223 */ /* 0x000fe2000001001f */
[----:B------:R-:W-:Y:S01]  /*3660*/  FADD.FTZ R37, R37, R38 ;  /* 0x0000002625257221 */ /* 0x000fe20000010000 */
[----:B------:R-:W-:Y:S01]  /*3670*/  FMUL.FTZ R40, R24, -1.4426950216293334961 ;  /* 0xbfb8aa3b18287820 */ /* 0x000fe20000410000 */
[----:B------:R-:W-:Y:S01]  /*3680*/  FADD.FTZ R31, RZ, R29 ;  /* 0x0000001dff1f7221 */ /* 0x000fe20000010000 */
[-C--:B------:R-:W-:Y:S01]  /*3690*/  FFMA.FTZ R29, R30, R32.reuse, R0 ;  /* 0x000000201e1d7223 */ /* 0x080fe20000010000 */
[----:B------:R-:W-:-:S02]  /*36a0*/  FMUL.FTZ R0, R23, R32 ;  /* 0x0000002017007220 */ /* 0x000fc40000410000 */
[----:B------:R-:W-:Y:S01]  /*36b0*/  FADD.FTZ R31, R31, R32 ;  /* 0x000000201f1f7221 */ /* 0x000fe20000010000 */
[----:B------:R-:W0:Y:S01]  /*36c0*/  MUFU.EX2 R40, R40 ;  /* 0x0000002800287308 */ /* 0x000e220000000800 */
[----:B------:R-:W-:Y:S01]  /*36d0*/  SHF.L.U32 R32, R76, 0x10, RZ ;  /* 0x000000104c207819 */ /* 0x000fe200000006ff */
[----:B------:R-:W-:Y:S01]  /*36e0*/  FFMA.FTZ R41, R30, R0, R41 ;  /* 0x000000001e297223 */ /* 0x000fe20000010029 */
[----:B------:R-:W-:Y:S01]  /*36f0*/  FADD.FTZ R37, R0, R37 ;  /* 0x0000002500257221 */ /* 0x000fe20000010000 */
[----:B------:R-:W-:Y:S01]  /*3700*/  FMUL.FTZ R0, R22, R26 ;  /* 0x0000001a16007220 */ /* 0x000fe20000410000 */
[----:B------:R-:W-:Y:S01]  /*3710*/  FADD.FTZ R31, R31, R36 ;  /* 0x000000241f1f7221 */ /* 0x000fe20000010000 */
[----:B------:R-:W-:Y:S02]  /*3720*/  FFMA.FTZ R29, R14, R36, R29 ;  /* 0x000000240e1d7223 */ /* 0x000fe4000001001d */
[----:B------:R-:W-:Y:S01]  /*3730*/  FADD.FTZ R37, R37, R0 ;  /* 0x0000000025257221 */ /* 0x000fe20000010000 */
[----:B0-----:R-:W-:Y:S01]  /*3740*/  FADD.FTZ R27, R40, 1 ;  /* 0x3f800000281b7421 */ /* 0x001fe20000010000 */
[----:B------:R-:W-:Y:S01]  /*3750*/  FFMA.FTZ R40, R39, R0, R41 ;  /* 0x0000000027287223 */ /* 0x000fe20000010029 */
[----:B------:R-:W-:-:S04]  /*3760*/  SHF.L.U32 R39, R45, 0x10, RZ ;  /* 0x000000102d277819 */ /* 0x000fc800000006ff */
[----:B------:R-:W0:Y:S02]  /*3770*/  MUFU.RCP R27, R27 ;  /* 0x0000001b001b7308 */ /* 0x000e240000001000 */
[----:B0-----:R-:W-:Y:S01]  /*3780*/  FADD.FTZ R25, -R27, 1 ;  /* 0x3f8000001b197421 */ /* 0x001fe20000010100 */
[----:B------:R-:W-:-:S03]  /*3790*/  FMUL.FTZ R34, R34, R27 ;  /* 0x0000001b22227220 */ /* 0x000fc60000410000 */
[----:B------:R-:W-:Y:S01]  /*37a0*/  FFMA.FTZ R25, R24, R25, 1 ;  /* 0x3f80000018197423 */ /* 0x000fe20000010019 */
[----:B------:R-:W-:-:S03]  /*37b0*/  SHF.L.U32 R24, R77, 0x10, RZ ;  /* 0x000000104d187819 */ /* 0x000fc600000006ff */
[----:B------:R-:W-:Y:S02]  /*37c0*/  FMUL.FTZ R34, R34, R25 ;  /* 0x0000001922227220 */ /* 0x000fe40000410000 */
[----:B------:R-:W-:Y:S02]  /*37d0*/  FADD.FTZ R24, R24, -UR12 ;  /* 0x8000000c18187e21 */ /* 0x000fe40008010000 */
[----:B------:R-:W-:Y:S01]  /*37e0*/  FADD.FTZ R33, R33, R34 ;  /* 0x0000002221217221 */ /* 0x000fe20000010000 */
[-C--:B------:R-:W-:Y:S01]  /*37f0*/  FFMA.FTZ R28, R35, R34.reuse, R28 ;  /* 0x00000022231c7223 */ /* 0x080fe2000001001c */
[----:B------:R-:W-:Y:S01]  /*3800*/  FMUL.FTZ R24, R24, UR13 ;  /* 0x0000000d18187c20 */ /* 0x000fe20008410000 */
[----:B------:R-:W-:-:S03]  /*3810*/  FMUL.FTZ R34, R22, R34 ;  /* 0x0000002216227220 */ /* 0x000fc60000410000 */
[----:B------:R-:W-:-:S04]  /*3820*/  FFMA.FTZ R25, R23, R24, R21 ;  /* 0x0000001817197223 */ /* 0x000fc80000010015 */
[----:B------:R-:W-:-:S06]  /*3830*/  FMUL.FTZ R38, R25, -1.4426950216293334961 ;  /* 0xbfb8aa3b19267820 */ /* 0x000fcc0000410000 */
[----:B------:R-:W0:Y:S02]  /*3840*/  MUFU.EX2 R38, R38 ;  /* 0x0000002600267308 */ /* 0x000e240000000800 */
[----:B0-----:R-:W-:-:S06]  /*3850*/  FADD.FTZ R27, R38, 1 ;  /* 0x3f800000261b7421 */ /* 0x001fcc0000010000 */
[----:B------:R-:W0:Y:S02]  /*3860*/  MUFU.RCP R27, R27 ;  /* 0x0000001b001b7308 */ /* 0x000e240000001000 */
[----:B0-----:R-:W-:Y:S01]  /*3870*/  FMUL.FTZ R32, R32, R27 ;  /* 0x0000001b20207220 */ /* 0x001fe20000410000 */
[----:B------:R-:W-:Y:S01]  /*3880*/  FADD.FTZ R30, -R27, 1 ;  /* 0x3f8000001b1e7421 */ /* 0x000fe20000010100 */
[----:B------:R-:W-:-:S03]  /*3890*/  SHF.L.U32 R27, R58, 0x10, RZ ;  /* 0x000000103a1b7819 */ /* 0x000fc600000006ff */
[----:B------:R-:W-:Y:S02]  /*38a0*/  FFMA.FTZ R25, R25, R30, 1 ;  /* 0x3f80000019197423 */ /* 0x000fe4000001001e */
[----:B------:R-:W-:Y:S02]  /*38b0*/  FADD.FTZ R27, R27, -UR12 ;  /* 0x8000000c1b1b7e21 */ /* 0x000fe40008010000 */
[----:B------:R-:W-:Y:S02]  /*38c0*/  FMUL.FTZ R32, R32, R25 ;  /* 0x0000001920207220 */ /* 0x000fe40000410000 */
[----:B------:R-:W-:Y:S02]  /*38d0*/  FMUL.FTZ R27, R27, UR13 ;  /* 0x0000000d1b1b7c20 */ /* 0x000fe40008410000 */
[----:B------:R-:W-:Y:S01]  /*38e0*/  FADD.FTZ R31, R31, R32 ;  /* 0x000000201f1f7221 */ /* 0x000fe20000010000 */
[-C--:B------:R-:W-:Y:S01]  /*38f0*/  FFMA.FTZ R29, R24, R32.reuse, R29 ;  /* 0x00000020181d7223 */ /* 0x080fe2000001001d */
[----:B------:R-:W-:Y:S01]  /*3900*/  FFMA.FTZ R25, R22, R27, R20 ;  /* 0x0000001b16197223 */ /* 0x000fe20000010014 */
[----:B------:R-:W-:-:S03]  /*3910*/  FMUL.FTZ R32, R23, R32 ;  /* 0x0000002017207220 */ /* 0x000fc60000410000 */
[----:B------:R-:W-:-:S06]  /*3920*/  FMUL.FTZ R38, R25, -1.4426950216293334961 ;  /* 0xbfb8aa3b19267820 */ /* 0x000fcc0000410000 */
[----:B------:R-:W0:Y:S02]  /*3930*/  MUFU.EX2 R38, R38 ;  /* 0x0000002600267308 */ /* 0x000e240000000800 */
[----:B0-----:R-:W-:-:S06]  /*3940*/  FADD.FTZ R30, R38, 1 ;  /* 0x3f800000261e7421 */ /* 0x001fcc0000010000 */
[----:B------:R-:W0:Y:S02]  /*3950*/  MUFU.RCP R30, R30 ;  /* 0x0000001e001e7308 */ /* 0x000e240000001000 */
[----:B0-----:R-:W-:Y:S01]  /*3960*/  FMUL.FTZ R26, R39, R30 ;  /* 0x0000001e271a7220 */ /* 0x001fe20000410000 */
[----:B------:R-:W-:-:S04]  /*3970*/  FADD.FTZ R39, -R30, 1 ;  /* 0x3f8000001e277421 */ /* 0x000fc80000010100 */
[----:B------:R-:W-:Y:S01]  /*3980*/  FFMA.FTZ R39, R25, R39, 1 ;  /* 0x3f80000019277423 */ /* 0x000fe20000010027 */
[----:B------:R-:W-:-:S03]  /*3990*/  SHF.L.U32 R25, R84, 0x10, RZ ;  /* 0x0000001054197819 */ /* 0x000fc600000006ff */
[----:B------:R-:W-:Y:S02]  /*39a0*/  FMUL.FTZ R26, R26, R39 ;  /* 0x000000271a1a7220 */ /* 0x000fe40000410000 */
[----:B------:R-:W-:Y:S02]  /*39b0*/  FADD.FTZ R25, R25, -UR12 ;  /* 0x8000000c19197e21 */ /* 0x000fe40008010000 */
[----:B------:R-:W-:Y:S01]  /*39c0*/  FADD.FTZ R33, R33, R26 ;  /* 0x0000001a21217221 */ /* 0x000fe20000010000 */
[----:B------:R-:W-:Y:S01]  /*39d0*/  FFMA.FTZ R28, R27, R26, R28 ;  /* 0x0000001a1b1c7223 */ /* 0x000fe2000001001c */
[----:B------:R-:W-:Y:S01]  /*39e0*/  FMUL.FTZ R30, R25, UR13 ;  /* 0x0000000d191e7c20 */ /* 0x000fe20008410000 */
[C---:B------:R-:W-:Y:S01]  /*39f0*/  FMUL.FTZ R25, R23.reuse, R36 ;  /* 0x0000002417197220 */ /* 0x040fe20000410000 */
[----:B------:R-:W-:Y:S02]  /*3a00*/  FMUL.FTZ R26, R22, R26 ;  /* 0x0000001a161a7220 */ /* 0x000fe40000410000 */
[----:B------:R-:W-:Y:S01]  /*3a10*/  FFMA.FTZ R0, R23, R30, R21 ;  /* 0x0000001e17007223 */ /* 0x000fe20000010015 */
[----:B------:R-:W-:Y:S01]  /*3a20*/  FFMA.FTZ R39, R14, R25, R40 ;  /* 0x000000190e277223 */ /* 0x000fe20000010028 */
[----:B------:R-:W-:Y:S01]  /*3a30*/  SHF.L.U32 R14, R75, 0x10, RZ ;  /* 0x000000104b0e7819 */ /* 0x000fe200000006ff */
[----:B------:R-:W-:Y:S01]  /*3a40*/  FADD.FTZ R37, R25, R37 ;  /* 0x0000002519257221 */ /* 0x000fe20000010000 */
[----:B------:R-:W-:Y:S01]  /*3a50*/  FMUL.FTZ R41, R0, -1.4426950216293334961 ;  /* 0xbfb8aa3b00297820 */ /* 0x000fe20000410000 */
[----:B------:R-:W-:-:S02]  /*3a60*/  FFMA.FTZ R35, R35, R34, R39 ;  /* 0x0000002223237223 */ /* 0x000fc40000010027 */
[----:B------:R-:W-:Y:S02]  /*3a70*/  FADD.FTZ R37, R37, R34 ;  /* 0x0000002225257221 */ /* 0x000fe40000010000 */
[----:B------:R-:W-:Y:S01]  /*3a80*/  FFMA.FTZ R35, R24, R32, R35 ;  /* 0x0000002018237223 */ /* 0x000fe20000010023 */
[----:B------:R-:W0:Y:S01]  /*3a90*/  MUFU.EX2 R41, R41 ;  /* 0x0000002900297308 */ /* 0x000e220000000800 */
[----:B------:R-:W-:Y:S02]  /*3aa0*/  FADD.FTZ R37, R32, R37 ;  /* 0x0000002520257221 */ /* 0x000fe40000010000 */
[----:B------:R-:W-:Y:S01]  /*3ab0*/  FFMA.FTZ R27, R27, R26, R35 ;  /* 0x0000001a1b1b7223 */ /* 0x000fe20000010023 */
[----:B------:R-:W-:Y:S01]  /*3ac0*/  SHF.L.U32 R35, R43, 0x10, RZ ;  /* 0x000000102b237819 */ /* 0x000fe200000006ff */
[----:B------:R-:W-:Y:S01]  /*3ad0*/  FADD.FTZ R37, R37, R26 ;  /* 0x0000001a25257221 */ /* 0x000fe20000010000 */
[----:B0-----:R-:W-:-:S06]  /*3ae0*/  FADD.FTZ R38, R41, 1 ;  /* 0x3f80000029267421 */ /* 0x001fcc0000010000 */
        /* <DEDUP_REMOVED lines=10> */
[----:B------:R-:W-:Y:S01]  /*3b90*/  SHF.L.U32 R36, R44, 0x10, RZ ;  /* 0x000000102c247819 */ /* 0x000fe200000006ff */
[----:B------:R-:W-:Y:S02]  /*3ba0*/  FMUL.FTZ R0, R23, R0 ;  /* 0x0000000017007220 */ /* 0x000fe40000410000 */
[----:B------:R-:W-:-:S02]  /*3bb0*/  FFMA.FTZ R14, R22, R41, R20 ;  /* 0x00000029160e7223 */ /* 0x000fc40000010014 */
[----:B------:R-:W-:Y:S01]  /*3bc0*/  FFMA.FTZ R27, R30, R0, R27 ;  /* 0x000000001e1b7223 */ /* 0x000fe2000001001b */
[----:B------:R-:W-:Y:S01]  /*3bd0*/  FADD.FTZ R37, R0, R37 ;  /* 0x0000002500257221 */ /* 0x000fe20000010000 */
[----:B------:R-:W-:Y:S01]  /*3be0*/  FMUL.FTZ R38, R14, -1.4426950216293334961 ;  /* 0xbfb8aa3b0e267820 */ /* 0x000fe20000410000 */
[----:B------:R-:W-:-:S05]  /*3bf0*/  SHF.L.U32 R30, R72, 0x10, RZ ;  /* 0x00000010481e7819 */ /* 0x000fca00000006ff */
[----:B------:R-:W0:Y:S02]  /*3c00*/  MUFU.EX2 R38, R38 ;  /* 0x0000002600267308 */ /* 0x000e240000000800 */
[----:B0-----:R-:W-:-:S06]  /*3c10*/  FADD.FTZ R25, R38, 1 ;  /* 0x3f80000026197421 */ /* 0x001fcc0000010000 */
[----:B------:R-:W0:Y:S02]  /*3c20*/  MUFU.RCP R25, R25 ;  /* 0x0000001900197308 */ /* 0x000e240000001000 */
[----:B0-----:R-:W-:Y:S01]  /*3c30*/  FADD.FTZ R39, -R25, 1 ;  /* 0x3f80000019277421 */ /* 0x001fe20000010100 */
[----:B------:R-:W-:-:S03]  /*3c40*/  FMUL.FTZ R36, R36, R25 ;  /* 0x0000001924247220 */ /* 0x000fc60000410000 */
[----:B------:R-:W-:Y:S01]  /*3c50*/  FFMA.FTZ R39, R14, R39, 1 ;  /* 0x3f8000000e277423 */ /* 0x000fe20000010027 */
[----:B------:R-:W-:-:S05]  /*3c60*/  SHF.L.U32 R14, R83, 0x10, RZ ;  /* 0x00000010530e7819 */ /* 0x000fca00000006ff */
[----:B------:R-:W-:Y:S01]  /*3c70*/  FADD.FTZ R38, R14, -UR12 ;  /* 0x8000000c0e267e21 */ /* 0x000fe20008010000 */
[----:B------:R-:W-:Y:S01]  /*3c80*/  FMUL.FTZ R14, R36, R39 ;  /* 0x00000027240e7220 */ /* 0x000fe20000410000 */
[----:B------:R-:W-:Y:S02]  /*3c90*/  SHF.L.U32 R39, R74, 0x10, RZ ;  /* 0x000000104a277819 */ /* 0x000fe400000006ff */
[----:B------:R-:W-:Y:S01]  /*3ca0*/  FMUL.FTZ R36, R38, UR13 ;  /* 0x0000000d26247c20 */ /* 0x000fe20008410000 */
[----:B------:R-:W-:-:S03]  /*3cb0*/  FFMA.FTZ R28, R41, R14, R28 ;  /* 0x0000000e291c7223 */ /* 0x000fc6000001001c */
[----:B------:R-:W-:-:S04]  /*3cc0*/  FFMA.FTZ R25, R23, R36, R21 ;  /* 0x0000002417197223 */ /* 0x000fc80000010015 */
[----:B------:R-:W-:-:S06]  /*3cd0*/  FMUL.FTZ R38, R25, -1.4426950216293334961 ;  /* 0xbfb8aa3b19267820 */ /* 0x000fcc0000410000 */
[----:B------:R-:W0:Y:S02]  /*3ce0*/  MUFU.EX2 R38, R38 ;  /* 0x0000002600267308 */ /* 0x000e240000000800 */
[----:B0-----:R-:W-:Y:S01]  /*3cf0*/  FADD.FTZ R34, R38, 1 ;  /* 0x3f80000026227421 */ /* 0x001fe20000010000 */
[----:B------:R-:W-:-:S05]  /*3d00*/  SHF.L.U32 R38, R56, 0x10, RZ ;  /* 0x0000001038267819 */ /* 0x000fca00000006ff */
[----:B------:R-:W0:Y:S01]  /*3d10*/  MUFU.RCP R34, R34 ;  /* 0x0000002200227308 */ /* 0x000e220000001000 */
[----:B------:R-:W-:Y:S01]  /*3d20*/  FADD.FTZ R38, R38, -UR12 ;  /* 0x8000000c26267e21 */ /* 0x000fe20008010000 */
[----:B0-----:R-:W-:Y:S01]  /*3d30*/  FADD.FTZ R40, -R34, 1 ;  /* 0x3f80000022287421 */ /* 0x001fe20000010100 */
[----:B------:R-:W-:Y:S02]  /*3d40*/  FMUL.FTZ R24, R39, R34 ;  /* 0x0000002227187220 */ /* 0x000fe40000410000 */
[----:B------:R-:W-:Y:S01]  /*3d50*/  FMUL.FTZ R39, R38, UR13 ;  /* 0x0000000d26277c20 */ /* 0x000fe20008410000 */
[----:B------:R-:W-:-:S04]  /*3d60*/  FFMA.FTZ R25, R25, R40, 1 ;  /* 0x3f80000019197423 */ /* 0x000fc80000010028 */
[----:B------:R-:W-:Y:S01]  /*3d70*/  FMUL.FTZ R24, R24, R25 ;  /* 0x0000001918187220 */ /* 0x000fe20000410000 */
[----:B------:R-:W-:-:S03]  /*3d80*/  FFMA.FTZ R25, R22, R39, R20 ;  /* 0x0000002716197223 */ /* 0x000fc60000010014 */
[----:B------:R-:W-:Y:S01]  /*3d90*/  FADD.FTZ R31, R31, R24 ;  /* 0x000000181f1f7221 */ /* 0x000fe20000010000 */
[----:B------:R-:W-:Y:S01]  /*3da0*/  FMUL.FTZ R38, R25, -1.4426950216293334961 ;  /* 0xbfb8aa3b19267820 */ /* 0x000fe20000410000 */
[-C--:B------:R-:W-:Y:S01]  /*3db0*/  FFMA.FTZ R29, R36, R24.reuse, R29 ;  /* 0x00000018241d7223 */ /* 0x080fe2000001001d */
[----:B------:R-:W-:-:S04]  /*3dc0*/  FMUL.FTZ R24, R23, R24 ;  /* 0x0000001817187220 */ /* 0x000fc80000410000 */
[----:B------:R-:W0:Y:S02]  /*3dd0*/  MUFU.EX2 R38, R38 ;  /* 0x0000002600267308 */ /* 0x000e240000000800 */
[----:B0-----:R-:W-:-:S06]  /*3de0*/  FADD.FTZ R32, R38, 1 ;  /* 0x3f80000026207421 */ /* 0x001fcc0000010000 */
[----:B------:R-:W0:Y:S02]  /*3df0*/  MUFU.RCP R32, R32 ;  /* 0x0000002000207308 */ /* 0x000e240000001000 */
[----:B0-----:R-:W-:Y:S01]  /*3e00*/  FMUL.FTZ R34, R35, R32 ;  /* 0x0000002023227220 */ /* 0x001fe20000410000 */
[----:B------:R-:W-:Y:S01]  /*3e10*/  SHF.L.U32 R35, R90, 0x10, RZ ;  /* 0x000000105a237819 */ /* 0x000fe200000006ff */
[----:B------:R-:W-:-:S04]  /*3e20*/  FADD.FTZ R40, -R32, 1 ;  /* 0x3f80000020287421 */ /* 0x000fc80000010100 */
[----:B------:R-:W-:Y:S01]  /*3e30*/  FADD.FTZ R35, R35, -UR12 ;  /* 0x8000000c23237e21 */ /* 0x000fe20008010000 */
[----:B------:R-:W-:Y:S01]  /*3e40*/  FFMA.FTZ R25, R25, R40, 1 ;  /* 0x3f80000019197423 */ /* 0x000fe20000010028 */
[----:B------:R-:W-:Y:S02]  /*3e50*/  SHF.L.U32 R40, R42, 0x10, RZ ;  /* 0x000000102a287819 */ /* 0x000fe400000006ff */
[----:B------:R-:W-:Y:S01]  /*3e60*/  FMUL.FTZ R32, R35, UR13 ;  /* 0x0000000d23207c20 */ /* 0x000fe20008410000 */
[----:B------:R-:W-:-:S03]  /*3e70*/  FMUL.FTZ R34, R34, R25 ;  /* 0x0000001922227220 */ /* 0x000fc60000410000 */
[----:B------:R-:W-:Y:S01]  /*3e80*/  FFMA.FTZ R25, R23, R32, R21 ;  /* 0x0000002017197223 */ /* 0x000fe20000010015 */
[----:B------:R-:W-:-:S03]  /*3e90*/  FFMA.FTZ R28, R39, R34, R28 ;  /* 0x00000022271c7223 */ /* 0x000fc6000001001c */
[----:B------:R-:W-:-:S06]  /*3ea0*/  FMUL.FTZ R35, R25, -1.4426950216293334961 ;  /* 0xbfb8aa3b19237820 */ /* 0x000fcc0000410000 */
[----:B------:R-:W0:Y:S02]  /*3eb0*/  MUFU.EX2 R35, R35 ;  /* 0x0000002300237308 */ /* 0x000e240000000800 */
[----:B0-----:R-:W-:Y:S01]  /*3ec0*/  FADD.FTZ R26, R35, 1 ;  /* 0x3f800000231a7421 */ /* 0x001fe20000010000 */
[----:B------:R-:W-:-:S05]  /*3ed0*/  SHF.L.U32 R35, R55, 0x10, RZ ;  /* 0x0000001037237819 */ /* 0x000fca00000006ff */
[----:B------:R-:W0:Y:S01]  /*3ee0*/  MUFU.RCP R26, R26 ;  /* 0x0000001a001a7308 */ /* 0x000e220000001000 */
[----:B------:R-:W-:-:S04]  /*3ef0*/  FADD.FTZ R35, R35, -UR12 ;  /* 0x8000000c23237e21 */ /* 0x000fc80008010000 */
[----:B------:R-:W-:-:S04]  /*3f00*/  FMUL.FTZ R35, R35, UR13 ;  /* 0x0000000d23237c20 */ /* 0x000fc80008410000 */
[----:B------:R-:W-:Y:S01]  /*3f10*/  FFMA.FTZ R0, R22, R35, R20 ;  /* 0x0000002316007223 */ /* 0x000fe20000010014 */
[----:B0-----:R-:W-:Y:S01]  /*3f20*/  FADD.FTZ R38, -R26, 1 ;  /* 0x3f8000001a267421 */ /* 0x001fe20000010100 */
[----:B------:R-:W-:Y:S01]  /*3f30*/  FMUL.FTZ R30, R30, R26 ;  /* 0x0000001a1e1e7220 */ /* 0x000fe20000410000 */
[----:B------:R-:W-:Y:S01]  /*3f40*/  FADD.FTZ R26, R33, R14 ;  /* 0x0000000e211a7221 */ /* 0x000fe20000010000 */
[----:B------:R-:W-:Y:S01]  /*3f50*/  FMUL.FTZ R14, R22, R14 ;  /* 0x0000000e160e7220 */ /* 0x000fe20000410000 */
[----:B------:R-:W-:Y:S01]  /*3f60*/  FFMA.FTZ R25, R25, R38, 1 ;  /* 0x3f80000019197423 */ /* 0x000fe20000010026 */
[----:B------:R-:W-:Y:S01]  /*3f70*/  FMUL.FTZ R38, R0, -1.4426950216293334961 ;  /* 0xbfb8aa3b00267820 */ /* 0x000fe20000410000 */
[----:B------:R-:W-:Y:S01]  /*3f80*/  FADD.FTZ R26, R26, R34 ;  /* 0x000000221a1a7221 */ /* 0x000fe20000010000 */
[----:B------:R-:W-:Y:S01]  /*3f90*/  FFMA.FTZ R41, R41, R14, R27 ;  /* 0x0000000e29297223 */ /* 0x000fe2000001001b */
[----:B------:R-:W-:Y:S01]  /*3fa0*/  FMUL.FTZ R30, R30, R25 ;  /* 0x000000191e1e7220 */ /* 0x000fe20000410000 */
[----:B------:R-:W-:Y:S01]  /*3fb0*/  FADD.FTZ R37, R37, R14 ;  /* 0x0000000e25257221 */ /* 0x000fe20000010000 */
[----:B------:R-:W-:Y:S01]  /*3fc0*/  FMUL.FTZ R34, R22, R34 ;  /* 0x0000002216227220 */ /* 0x000fe20000410000 */
[----:B------:R-:W0:Y:S01]  /*3fd0*/  MUFU.EX2 R38, R38 ;  /* 0x0000002600267308 */ /* 0x000e220000000800 */
[----:B------:R-:W-:Y:S01]  /*3fe0*/  FFMA.FTZ R41, R36, R24, R41 ;  /* 0x0000001824297223 */ /* 0x000fe20000010029 */
[----:B------:R-:W-:Y:S01]  /*3ff0*/  SHF.L.U32 R36, R71, 0x10, RZ ;  /* 0x0000001047247819 */ /* 0x000fe200000006ff */
[----:B------:R-:W-:Y:S01]  /*4000*/  FADD.FTZ R37, R24, R37 ;  /* 0x0000002518257221 */ /* 0x000fe20000010000 */
[----:B------:R-:W-:Y:S01]  /*4010*/  FADD.FTZ R31, R31, R30 ;  /* 0x0000001e1f1f7221 */ /* 0x000fe20000010000 */
[----:B------:R-:W-:Y:S01]  /*4020*/  FFMA.FTZ R39, R39, R34, R41 ;  /* 0x0000002227277223 */ /* 0x000fe20000010029 */
[-C--:B------:R-:W-:Y:S01]  /*4030*/  FFMA.FTZ R29, R32, R30.reuse, R29 ;  /* 0x0000001e201d7223 */ /* 0x080fe2000001001d */
[----:B------:R-:W-:Y:S01]  /*4040*/  FADD.FTZ R37, R37, R34 ;  /* 0x0000002225257221 */ /* 0x000fe20000010000 */
[----:B------:R-:W-:-:S04]  /*4050*/  FMUL.FTZ R30, R23, R30 ;  /* 0x0000001e171e7220 */ /* 0x000fc80000410000 */
        /* <DEDUP_REMOVED lines=15> */
[----:B------:R-:W-:Y:S01]  /*4150*/  FFMA.FTZ R14, R23, R0, R21 ;  /* 0x00000000170e7223 */ /* 0x000fe20000010015 */
[----:B------:R-:W-:Y:S01]  /*4160*/  FFMA.FTZ R35, R35, R27, R32 ;  /* 0x0000001b23237223 */ /* 0x000fe20000010020 */
[----:B------:R-:W-:Y:S02]  /*4170*/  FADD.FTZ R37, R37, R27 ;  /* 0x0000001b25257221 */ /* 0x000fe40000010000 */
        /* <DEDUP_REMOVED lines=17> */
[----:B------:R-:W-:Y:S01]  /*4290*/  SHF.L.U32 R35, R69, 0x10, RZ ;  /* 0x0000001045237819 */ /* 0x000fe200000006ff */
[----:B------:R-:W-:Y:S01]  /*42a0*/  FMUL.FTZ R38, R24, -1.4426950216293334961 ;  /* 0xbfb8aa3b18267820 */ /* 0x000fe20000410000 */
[----:B------:R-:W-:-:S05]  /*42b0*/  FADD.FTZ R37, R14, R37 ;  /* 0x000000250e257221 */ /* 0x000fca0000010000 */
[----:B------:R-:W0:Y:S02]  /*42c0*/  MUFU.EX2 R38, R38 ;  /* 0x0000002600267308 */ /* 0x000e240000000800 */
[----:B0-----:R-:W-:-:S06]  /*42d0*/  FADD.FTZ R25, R38, 1 ;  /* 0x3f80000026197421 */ /* 0x001fcc0000010000 */
[----:B------:R-:W0:Y:S02]  /*42e0*/  MUFU.RCP R25, R25 ;  /* 0x0000001900197308 */ /* 0x000e240000001000 */
[----:B0-----:R-:W-:Y:S01]  /*42f0*/  FADD.FTZ R41, -R25, 1 ;  /* 0x3f80000019297421 */ /* 0x001fe20000010100 */
[----:B------:R-:W-:-:S03]  /*4300*/  FMUL.FTZ R36, R36, R25 ;  /* 0x0000001924247220 */ /* 0x000fc60000410000 */
[----:B------:R-:W-:Y:S01]  /*4310*/  FFMA.FTZ R41, R24, R41, 1 ;  /* 0x3f80000018297423 */ /* 0x000fe20000010029 */
[----:B------:R-:W-:-:S03]  /*4320*/  SHF.L.U32 R24, R88, 0x10, RZ ;  /* 0x0000001058187819 */ /* 0x000fc600000006ff */
[----:B------:R-:W-:Y:S01]  /*4330*/  FMUL.FTZ R25, R36, R41 ;  /* 0x0000002924197220 */ /* 0x000fe20000410000 */
[----:B------:R-:W-:Y:S01]  /*4340*/  SHF.L.U32 R41, R7, 0x10, RZ ;  /* 0x0000001007297819 */ /* 0x000fe200000006ff */
[----:B------:R-:W-:Y:S02]  /*4350*/  FADD.FTZ R24, R24, -UR12 ;  /* 0x8000000c18187e21 */ /* 0x000fe40008010000 */
[----:B------:R-:W-:Y:S02]  /*4360*/  FFMA.FTZ R28, R33, R25, R28 ;  /* 0x00000019211c7223 */ /* 0x000fe4000001001c */
[----:B------:R-:W-:-:S04]  /*4370*/  FMUL.FTZ R24, R24, UR13 ;  /* 0x0000000d18187c20 */ /* 0x000fc80008410000 */
[----:B------:R-:W-:-:S04]  /*4380*/  FFMA.FTZ R34, R23, R24, R21 ;  /* 0x0000001817227223 */ /* 0x000fc80000010015 */
[----:B------:R-:W-:-:S06]  /*4390*/  FMUL.FTZ R40, R34, -1.4426950216293334961 ;  /* 0xbfb8aa3b22287820 */ /* 0x000fcc0000410000 */
[----:B------:R-:W0:Y:S02]  /*43a0*/  MUFU.EX2 R40, R40 ;  /* 0x0000002800287308 */ /* 0x000e240000000800 */
[----:B0-----:R-:W-:-:S06]  /*43b0*/  FADD.FTZ R36, R40, 1 ;  /* 0x3f80000028247421 */ /* 0x001fcc0000010000 */
[----:B------:R-:W0:Y:S02]  /*43c0*/  MUFU.RCP R36, R36 ;  /* 0x0000002400247308 */ /* 0x000e240000001000 */
[----:B0-----:R-:W-:Y:S01]  /*43d0*/  FMUL.FTZ R38, R39, R36 ;  /* 0x0000002427267220 */ /* 0x001fe20000410000 */
[----:B------:R-:W-:-:S04]  /*43e0*/  FADD.FTZ R39, -R36, 1 ;  /* 0x3f80000024277421 */ /* 0x000fc80000010100 */
[----:B------:R-:W-:Y:S01]  /*43f0*/  FFMA.FTZ R39, R34, R39, 1 ;  /* 0x3f80000022277423 */ /* 0x000fe20000010027 */
[----:B------:R-:W-:-:S05]  /*4400*/  SHF.L.U32 R34, R53, 0x10, RZ ;  /* 0x0000001035227819 */ /* 0x000fca00000006ff */
[----:B------:R-:W-:Y:S01]  /*4410*/  FADD.FTZ R40, R34, -UR12 ;  /* 0x8000000c22287e21 */ /* 0x000fe20008010000 */
[----:B------:R-:W-:-:S03]  /*4420*/  FMUL.FTZ R34, R38, R39 ;  /* 0x0000002726227220 */ /* 0x000fc60000410000 */
[----:B------:R-:W-:Y:S01]  /*4430*/  FMUL.FTZ R39, R40, UR13 ;  /* 0x0000000d28277c20 */ /* 0x000fe20008410000 */
[----:B------:R-:W-:-:S03]  /*4440*/  FFMA.FTZ R29, R24, R34, R29 ;  /* 0x00000022181d7223 */ /* 0x000fc6000001001d */
        /* <DEDUP_REMOVED lines=9> */
[----:B------:R-:W-:Y:S01]  /*44e0*/  FMUL.FTZ R32, R32, R41 ;  /* 0x0000002920207220 */ /* 0x000fe20000410000 */
[----:B------:R-:W-:Y:S01]  /*44f0*/  FADD.FTZ R41, R26, R25 ;  /* 0x000000191a297221 */ /* 0x000fe20000010000 */
[----:B------:R-:W-:Y:S01]  /*4500*/  FADD.FTZ R36, R36, -UR12 ;  /* 0x8000000c24247e21 */ /* 0x000fe20008010000 */
[----:B------:R-:W-:Y:S01]  /*4510*/  FMUL.FTZ R25, R22, R25 ;  /* 0x0000001916197220 */ /* 0x000fe20000410000 */
[----:B------:R-:W-:Y:S01]  /*4520*/  FFMA.FTZ R28, R39, R32, R28 ;  /* 0x00000020271c7223 */ /* 0x000fe2000001001c */
[----:B------:R-:W-:Y:S01]  /*4530*/  FADD.FTZ R41, R41, R32 ;  /* 0x0000002029297221 */ /* 0x000fe20000010000 */
[----:B------:R-:W-:Y:S01]  /*4540*/  FMUL.FTZ R30, R36, UR13 ;  /* 0x0000000d241e7c20 */ /* 0x000fe20008410000 */
[----:B------:R-:W-:Y:S01]  /*4550*/  FFMA.FTZ R33, R33, R25, R0 ;  /* 0x0000001921217223 */ /* 0x000fe20000010000 */
[----:B------:R-:W-:Y:S01]  /*4560*/  SHF.L.U32 R0, R8, 0x10, RZ ;  /* 0x0000001008007819 */ /* 0x000fe200000006ff */
[----:B------:R-:W-:Y:S01]  /*4570*/  FADD.FTZ R37, R37, R25 ;  /* 0x0000001925257221 */ /* 0x000fe20000010000 */
[----:B------:R-:W-:Y:S01]  /*4580*/  FFMA.FTZ R27, R23, R30, R21 ;  /* 0x0000001e171b7223 */ /* 0x000fe20000010015 */
[----:B------:R-:W-:-:S03]  /*4590*/  FMUL.FTZ R32, R22, R32 ;  /* 0x0000002016207220 */ /* 0x000fc60000410000 */
[----:B------:R-:W-:-:S06]  /*45a0*/  FMUL.FTZ R38, R27, -1.4426950216293334961 ;  /* 0xbfb8aa3b1b267820 */ /* 0x000fcc0000410000 */
        /* <DEDUP_REMOVED lines=22> */
[----:B------:R-:W-:Y:S01]  /*4710*/  FFMA.FTZ R28, R35, R14, R28 ;  /* 0x0000000e231c7223 */ /* 0x000fe2000001001c */
[----:B------:R-:W-:Y:S01]  /*4720*/  FADD.FTZ R41, R41, R14 ;  /* 0x0000000e29297221 */ /* 0x000fe20000010000 */
[----:B------:R-:W-:Y:S01]  /*4730*/  FMUL.FTZ R0, R36, UR13 ;  /* 0x0000000d24007c20 */ /* 0x000fe20008410000 */
[----:B------:R-:W-:Y:S01]  /*4740*/  FADD.FTZ R36, R31, R34 ;  /* 0x000000221f247221 */ /* 0x000fe20000010000 */
[----:B------:R-:W-:Y:S01]  /*4750*/  SHF.L.U32 R31, R68, 0x10, RZ ;  /* 0x00000010441f7819 */ /* 0x000fe200000006ff */
[C---:B------:R-:W-:Y:S01]  /*4760*/  FMUL.FTZ R34, R23.reuse, R34 ;  /* 0x0000002217227220 */ /* 0x040fe20000410000 */
[----:B------:R-:W-:Y:S01]  /*4770*/  FFMA.FTZ R25, R23, R0, R21 ;  /* 0x0000000017197223 */ /* 0x000fe20000010015 */
[----:B------:R-:W-:-:S02]  /*4780*/  FADD.FTZ R36, R36, R27 ;  /* 0x0000001b24247221 */ /* 0x000fc40000010000 */
[----:B------:R-:W-:Y:S01]  /*4790*/  FFMA.FTZ R24, R24, R34, R33 ;  /* 0x0000002218187223 */ /* 0x000fe20000010021 */
[----:B------:R-:W-:Y:S01]  /*47a0*/  FMUL.FTZ R38, R25, -1.4426950216293334961 ;  /* 0xbfb8aa3b19267820 */ /* 0x000fe20000410000 */
[----:B------:R-:W-:Y:S02]  /*47b0*/  FADD.FTZ R37, R34, R37 ;  /* 0x0000002522257221 */ /* 0x000fe40000010000 */
[----:B------:R-:W-:Y:S01]  /*47c0*/  FFMA.FTZ R39, R39, R32, R24 ;  /* 0x0000002027277223 */ /* 0x000fe20000010018 */
[----:B------:R-:W-:Y:S01]  /*47d0*/  SHF.L.U32 R24, R9, 0x10, RZ ;  /* 0x0000001009187819 */ /* 0x000fe200000006ff */
[----:B------:R-:W-:Y:S01]  /*47e0*/  FADD.FTZ R37, R37, R32 ;  /* 0x0000002025257221 */ /* 0x000fe20000010000 */
        /* <DEDUP_REMOVED lines=10> */
[----:B------:R-:W-:Y:S01]  /*4890*/  FFMA.FTZ R29, R0, R25, R29 ;  /* 0x00000019001d7223 */ /* 0x000fe2000001001d */
[----:B------:R-:W-:Y:S02]  /*48a0*/  FADD.FTZ R36, R36, R25 ;  /* 0x0000001924247221 */ /* 0x000fe40000010000 */
        /* <DEDUP_REMOVED lines=10> */
[----:B------:R-:W-:Y:S01]  /*4950*/  FMUL.FTZ R34, R23, R27 ;  /* 0x0000001b17227220 */ /* 0x000fe20000410000 */
[----:B------:R-:W-:Y:S01]  /*4960*/  FFMA.FTZ R33, R33, R38, 1 ;  /* 0x3f80000021217423 */ /* 0x000fe20000010026 */
[----:B------:R-:W-:Y:S02]  /*4970*/  SHF.L.U32 R27, R67, 0x10, RZ ;  /* 0x00000010431b7819 */ /* 0x000fe400000006ff */
[----:B------:R-:W-:Y:S01]  /*4980*/  FFMA.FTZ R30, R30, R34, R39 ;  /* 0x000000221e1e7223 */ /* 0x000fe20000010027 */
[----:B------:R-:W-:Y:S01]  /*4990*/  FMUL.FTZ R24, R24, R33 ;  /* 0x0000002118187220 */ /* 0x000fe20000410000 */
[----:B------:R-:W-:Y:S01]  /*49a0*/  FFMA.FTZ R33, R23, R26, R21 ;  /* 0x0000001a17217223 */ /* 0x000fe20000010015 */
[----:B------:R-:W-:Y:S01]  /*49b0*/  FADD.FTZ R37, R34, R37 ;  /* 0x0000002522257221 */ /* 0x000fe20000010000 */
[----:B------:R-:W-:Y:S01]  /*49c0*/  FMUL.FTZ R39, R22, R14 ;  /* 0x0000000e16277220 */ /* 0x000fe20000410000 */
[----:B------:R-:W-:Y:S01]  /*49d0*/  SHF.L.U32 R14, R10, 0x10, RZ ;  /* 0x000000100a0e7819 */ /* 0x000fe200000006ff */
[----:B------:R-:W-:Y:S01]  /*49e0*/  FMUL.FTZ R38, R33, -1.4426950216293334961 ;  /* 0xbfb8aa3b21267820 */ /* 0x000fe20000410000 */
[----:B------:R-:W-:Y:S01]  /*49f0*/  FFMA.FTZ R28, R31, R24, R28 ;  /* 0x000000181f1c7223 */ /* 0x000fe2000001001c */
[----:B------:R-:W-:Y:S01]  /*4a00*/  FFMA.FTZ R35, R35, R39, R30 ;  /* 0x0000002723237223 */ /* 0x000fe2000001001e */
[----:B------:R-:W-:Y:S01]  /*4a10*/  FADD.FTZ R37, R37, R39 ;  /* 0x0000002725257221 */ /* 0x000fe20000010000 */
[----:B------:R-:W-:-:S02]  /*4a20*/  FADD.FTZ R41, R41, R24 ;  /* 0x0000001829297221 */ /* 0x000fc40000010000 */
        /* <DEDUP_REMOVED lines=11> */
[----:B------:R-:W-:-:S04]  /*4ae0*/  FMUL.FTZ R33, R33, UR13 ;  /* 0x0000000d21217c20 */ /* 0x000fc80008410000 */
[----:B------:R-:W-:-:S04]  /*4af0*/  FFMA.FTZ R34, R22, R33, R20 ;  /* 0x0000002116227223 */ /* 0x000fc80000010014 */
[----:B------:R-:W-:-:S06]  /*4b00*/  FMUL.FTZ R38, R34, -1.4426950216293334961 ;  /* 0xbfb8aa3b22267820 */ /* 0x000fcc0000410000 */
[----:B------:R-:W0:Y:S02]  /*4b10*/  MUFU.EX2 R38, R38 ;  /* 0x0000002600267308 */ /* 0x000e240000000800 */
[----:B0-----:R-:W-:Y:S01]  /*4b20*/  FADD.FTZ R32, R38, 1 ;  /* 0x3f80000026207421 */ /* 0x001fe20000010000 */
[----:B------:R-:W-:Y:S01]  /*4b30*/  FMUL.FTZ R38, R23, R25 ;  /* 0x0000001917267220 */ /* 0x000fe20000410000 */
[----:B------:R-:W-:-:S03]  /*4b40*/  SHF.L.U32 R25, R66, 0x10, RZ ;  /* 0x0000001042197819 */ /* 0x000fc600000006ff */
[----:B------:R-:W-:Y:S01]  /*4b50*/  FFMA.FTZ R0, R0, R38, R35 ;  /* 0x0000002600007223 */ /* 0x000fe20000010023 */
[----:B------:R-:W0:Y:S01]  /*4b60*/  MUFU.RCP R32, R32 ;  /* 0x0000002000207308 */ /* 0x000e220000001000 */
[----:B------:R-:W-:Y:S01]  /*4b70*/  FADD.FTZ R37, R38, R37 ;  /* 0x0000002526257221 */ /* 0x000fe20000010000 */
[----:B0-----:R-:W-:Y:S01]  /*4b80*/  FADD.FTZ R30, -R32, 1 ;  /* 0x3f800000201e7421 */ /* 0x001fe20000010100 */
[----:B------:R-:W-:-:S03]  /*4b90*/  FMUL.FTZ R14, R14, R32 ;  /* 0x000000200e0e7220 */ /* 0x000fc60000410000 */
[----:B------:R-:W-:Y:S01]  /*4ba0*/  FFMA.FTZ R30, R34, R30, 1 ;  /* 0x3f800000221e7423 */ /* 0x000fe2000001001e */
[----:B------:R-:W-:-:S03]  /*4bb0*/  SHF.L.U32 R34, R82, 0x10, RZ ;  /* 0x0000001052227819 */ /* 0x000fc600000006ff */
[----:B------:R-:W-:Y:S02]  /*4bc0*/  FMUL.FTZ R14, R14, R30 ;  /* 0x0000001e0e0e7220 */ /* 0x000fe40000410000 */
[----:B------:R-:W-:Y:S02]  /*4bd0*/  FADD.FTZ R34, R34, -UR12 ;  /* 0x8000000c22227e21 */ /* 0x000fe40008010000 */
[----:B------:R-:W-:Y:S01]  /*4be0*/  FADD.FTZ R41, R41, R14 ;  /* 0x0000000e29297221 */ /* 0x000fe20000010000 */
[----:B------:R-:W-:Y:S01]  /*4bf0*/  FFMA.FTZ R28, R33, R14, R28 ;  /* 0x0000000e211c7223 */ /* 0x000fe2000001001c */
        /* <DEDUP_REMOVED lines=41> */
[----:B------:R-:W-:-:S04]  /*4e90*/  FMUL.FTZ R39, R22, R14 ;  /* 0x0000000e16277220 */ /* 0x000fc80000410000 */
[----:B------:R-:W-:Y:S01]  /*4ea0*/  FFMA.FTZ R33, R33, R39, R26 ;  /* 0x0000002721217223 */ /* 0x000fe2000001001a */
[----:B------:R-:W0:Y:S01]  /*4eb0*/  MUFU.RCP R34, R34 ;  /* 0x0000002200227308 */ /* 0x000e220000001000 */
[----:B------:R-:W-:Y:S01]  /*4ec0*/  SHF.L.U32 R26, R12, 0x10, RZ ;  /* 0x000000100c1a7819 */ /* 0x000fe200000006ff */
[----:B------:R-:W-:Y:S01]  /*4ed0*/  FADD.FTZ R37, R37, R39 ;  /* 0x0000002725257221 */ /* 0x000fe20000010000 */
[----:B0-----:R-:W-:Y:S01]  /*4ee0*/  FADD.FTZ R31, -R34, 1 ;  /* 0x3f800000221f7421 */ /* 0x001fe20000010100 */
[----:B------:R-:W-:-:S03]  /*4ef0*/  FMUL.FTZ R27, R27, R34 ;  /* 0x000000221b1b7220 */ /* 0x000fc60000410000 */
[----:B------:R-:W-:Y:S01]  /*4f00*/  FFMA.FTZ R32, R32, R31, 1 ;  /* 0x3f80000020207423 */ /* 0x000fe2000001001f */
[----:B------:R-:W-:-:S03]  /*4f10*/  SHF.L.U32 R31, R48, 0x10, RZ ;  /* 0x00000010301f7819 */ /* 0x000fc600000006ff */
[----:B------:R-:W-:Y:S02]  /*4f20*/  FMUL.FTZ R27, R27, R32 ;  /* 0x000000201b1b7220 */ /* 0x000fe40000410000 */
[----:B------:R-:W-:Y:S02]  /*4f30*/  FADD.FTZ R31, R31, -UR12 ;  /* 0x8000000c1f1f7e21 */ /* 0x000fe40008010000 */
[----:B------:R-:W-:Y:S02]  /*4f40*/  FFMA.FTZ R29, R0, R27, R29 ;  /* 0x0000001b001d7223 */ /* 0x000fe4000001001d */
        /* <DEDUP_REMOVED lines=27> */
[----:B------:R-:W-:Y:S01]  /*5100*/  FADD.FTZ R39, R36, R27 ;  /* 0x0000001b24277221 */ /* 0x000fe20000010000 */
[----:B------:R-:W-:Y:S01]  /*5110*/  FMUL.FTZ R36, R23, R27 ;  /* 0x0000001b17247220 */ /* 0x000fe20000410000 */
[----:B------:R-:W-:-:S03]  /*5120*/  SHF.L.U32 R27, R63, 0x10, RZ ;  /* 0x000000103f1b7819 */ /* 0x000fc600000006ff */
[----:B------:R-:W-:Y:S01]  /*5130*/  FFMA.FTZ R0, R0, R36, R35 ;  /* 0x0000002400007223 */ /* 0x000fe20000010023 */
        /* <DEDUP_REMOVED lines=19> */
[----:B------:R-:W-:-:S04]  /*5270*/  FADD.FTZ R34, R34, -UR12 ;  /* 0x8000000c22227e21 */ /* 0x000fc80008010000 */
        /* <DEDUP_REMOVED lines=9> */
[----:B------:R-:W-:-:S03]  /*5310*/  FMUL.FTZ R35, R22, R26 ;  /* 0x0000001a16237220 */ /* 0x000fc60000410000 */
[----:B------:R-:W-:Y:S01]  /*5320*/  FMUL.FTZ R27, R27, R34 ;  /* 0x000000221b1b7220 */ /* 0x000fe20000410000 */
[----:B------:R-:W-:Y:S01]  /*5330*/  FFMA.FTZ R0, R31, R35, R0 ;  /* 0x000000231f007223 */ /* 0x000fe20000010000 */
[----:B------:R-:W-:Y:S01]  /*5340*/  FADD.FTZ R24, R37, R35 ;  /* 0x0000002325187221 */ /* 0x000fe20000010000 */
[----:B------:R-:W-:Y:S01]  /*5350*/  FMUL.FTZ R31, R23, R32 ;  /* 0x00000020171f7220 */ /* 0x000fe20000410000 */
[----:B------:R-:W-:Y:S01]  /*5360*/  FADD.FTZ R34, R41, R26 ;  /* 0x0000001a29227221 */ /* 0x000fe20000010000 */
[----:B------:R-:W-:Y:S02]  /*5370*/  FADD.FTZ R32, R39, R32 ;  /* 0x0000002027207221 */ /* 0x000fe40000010000 */
[----:B------:R-:W-:Y:S01]  /*5380*/  FFMA.FTZ R0, R14, R31, R0 ;  /* 0x0000001f0e007223 */ /* 0x000fe20000010000 */
[----:B------:R-:W-:Y:S01]  /*5390*/  FADD.FTZ R24, R31, R24 ;  /* 0x000000181f187221 */ /* 0x000fe20000010000 */
[----:B------:R-:W-:Y:S01]  /*53a0*/  FMUL.FTZ R31, R22, R33 ;  /* 0x00000021161f7220 */ /* 0x000fe20000410000 */
[----:B------:R-:W-:-:S03]  /*53b0*/  FADD.FTZ R26, R34, R33 ;  /* 0x00000021221a7221 */ /* 0x000fc60000010000 */
[----:B------:R-:W-:Y:S01]  /*53c0*/  FFMA.FTZ R35, R25, R31, R0 ;  /* 0x0000001f19237223 */ /* 0x000fe20000010000 */
[----:B------:R-:W-:Y:S01]  /*53d0*/  FADD.FTZ R24, R24, R31 ;  /* 0x0000001f18187221 */ /* 0x000fe20000010000 */
[----:B------:R-:W-:-:S04]  /*53e0*/  FMUL.FTZ R31, R23, R27 ;  /* 0x0000001b171f7220 */ /* 0x000fc80000410000 */
[----:B------:R-:W-:Y:S01]  /*53f0*/  FADD.FTZ R14, R31, R24 ;  /* 0x000000181f0e7221 */ /* 0x000fe20000010000 */
[----:B------:R-:W-:Y:S01]  /*5400*/  FFMA.FTZ R24, R25, R33, R28 ;  /* 0x0000002119187223 */ /* 0x000fe2000001001c */
[C---:B------:R-:W-:Y:S01]  /*5410*/  FFMA.FTZ R25, R30.reuse, R27, R29 ;  /* 0x0000001b1e197223 */ /* 0x040fe2000001001d */
[----:B------:R-:W-:Y:S01]  /*5420*/  FFMA.FTZ R0, R30, R31, R35 ;  /* 0x0000001f1e007223 */ /* 0x000fe20000010023 */
[----:B------:R-:W-:-:S07]  /*5430*/  FADD.FTZ R27, R32, R27 ;  /* 0x0000001b201b7221 */ /* 0x000fce0000010000 */
.L_x_97:
[----:B------:R-:W0:Y:S01]  /*5440*/  S2R R33, SR_LANEID ;  /* 0x0000000000217919 */ /* 0x000e220000000000 */
[----:B------:R-:W-:Y:S01]  /*5450*/  MOV R29, R0 ;  /* 0x00000000001d7202 */ /* 0x000fe20000000f00 */
[----:B------:R-:W1:Y:S01]  /*5460*/  S2UR UR7, SR_CgaCtaId ;  /* 0x00000000000779c3 */ /* 0x000e620000008800 */
[----:B------:R-:W-:Y:S01]  /*5470*/  MOV R41, R14 ;  /* 0x0000000e00297202 */ /* 0x000fe20000000f00 */
[----:B------:R-:W-:Y:S01]  /*5480*/  UMOV UR6, 0x400 ;  /* 0x0000040000067882 */ /* 0x000fe20000000000 */
[----:B------:R-:W-:Y:S01]  /*5490*/  BSSY.RECONVERGENT B0, `(.L_x_98) ;  /* 0x000002a000007945 */ /* 0x000fe20003800200 */
[----:B------:R-:W2:Y:S01]  /*54a0*/  SHFL.DOWN PT, R0, R29, 0x1, 0x1f ;  /* 0x08201f001d007f89 */ /* 0x000ea200000e0000 */
[----:B------:R-:W-:-:S03]  /*54b0*/  UIADD3 UR5, UPT, UPT, UR6, 0xd0, URZ ;  /* 0x000000d006057890 */ /* 0x000fc6000fffe0ff */
[----:B------:R-:W3:Y:S01]  /*54c0*/  SHFL.DOWN PT, R14, R41, 0x1, 0x1f ;  /* 0x08201f00290e7f89 */ /* 0x000ee200000e0000 */
[----:B-1----:R-:W-:Y:S01]  /*54d0*/  ULEA UR5, UR7, UR5, 0x18 ;  /* 0x0000000507057291 */ /* 0x002fe2000f8ec0ff */
[C---:B0-----:R-:W-:Y:S02]  /*54e0*/  ISETP.GT.AND P0, PT, R33.reuse, 0x1e, PT ;  /* 0x0000001e2100780c */ /* 0x041fe40003f04270 */
[C---:B------:R-:W-:Y:S02]  /*54f0*/  ISETP.GT.AND P2, PT, R33.reuse, 0xf, PT ;  /* 0x0000000f2100780c */ /* 0x040fe40003f44270 */
[----:B------:R-:W-:-:S09]  /*5500*/  ISETP.GT.AND P1, PT, R33, 0x17, PT ;  /* 0x000000172100780c */ /* 0x000fd20003f24270 */
[----:B--2---:R-:W-:Y:S01]  /*5510*/  @!P0 FADD.FTZ R29, R0, R29 ;  /* 0x0000001d001d8221 */ /* 0x004fe20000010000 */
[----:B---3--:R-:W-:Y:S01]  /*5520*/  @!P0 FADD.FTZ R41, R14, R41 ;  /* 0x000000290e298221 */ /* 0x008fe20000010000 */
[----:B------:R-:W-:-:S03]  /*5530*/  ISETP.GT.AND P0, PT, R33, 0x1d, PT ;  /* 0x0000001d2100780c */ /* 0x000fc60003f04270 */
[----:B------:R-:W0:Y:S04]  /*5540*/  SHFL.DOWN PT, R0, R29, 0x2, 0x1f ;  /* 0x08401f001d007f89 */ /* 0x000e2800000e0000 */
[----:B------:R-:W1:Y:S06]  /*5550*/  SHFL.DOWN PT, R14, R41, 0x2, 0x1f ;  /* 0x08401f00290e7f89 */ /* 0x000e6c00000e0000 */
[----:B0-----:R-:W-:-:S02]  /*5560*/  @!P0 FADD.FTZ R29, R29, R0 ;  /* 0x000000001d1d8221 */ /* 0x001fc40000010000 */
[----:B------:R-:W0:Y:S01]  /*5570*/  S2R R0, SR_TID.X ;  /* 0x0000000000007919 */ /* 0x000e220000002100 */
[----:B-1----:R-:W-:Y:S01]  /*5580*/  @!P0 FADD.FTZ R41, R41, R14 ;  /* 0x0000000e29298221 */ /* 0x002fe20000010000 */
[----:B------:R-:W-:Y:S01]  /*5590*/  ISETP.GT.AND P0, PT, R33, 0x1b, PT ;  /* 0x0000001b2100780c */ /* 0x000fe20003f04270 */
[----:B------:R-:W1:Y:S04]  /*55a0*/  SHFL.DOWN PT, R14, R29, 0x4, 0x1f ;  /* 0x08801f001d0e7f89 */ /* 0x000e6800000e0000 */
[----:B------:R-:W2:Y:S08]  /*55b0*/  SHFL.DOWN PT, R28, R41, 0x4, 0x1f ;  /* 0x08801f00291c7f89 */ /* 0x000eb000000e0000 */
[----:B-1----:R-:W-:Y:S01]  /*55c0*/  @!P0 FADD.FTZ R29, R29, R14 ;  /* 0x0000000e1d1d8221 */ /* 0x002fe20000010000 */
[----:B--2---:R-:W-:-:S04]  /*55d0*/  @!P0 FADD.FTZ R41, R41, R28 ;  /* 0x0000001c29298221 */ /* 0x004fc80000010000 */
[----:B------:R-:W1:Y:S01]  /*55e0*/  SHFL.DOWN PT, R14, R29, 0x8, 0x1f ;  /* 0x09001f001d0e7f89 */ /* 0x000e6200000e0000 */
[C---:B0-----:R-:W-:Y:S02]  /*55f0*/  ISETP.NE.AND P0, PT, R0.reuse, RZ, PT ;  /* 0x000000ff0000720c */ /* 0x041fe40003f05270 */
[C---:B------:R-:W-:Y:S01]  /*5600*/  ISETP.GT.U32.AND P3, PT, R0.reuse, 0x27, PT ;  /* 0x000000270000780c */ /* 0x040fe20003f64070 */
[----:B------:R-:W0:Y:S01]  /*5610*/  SHFL.DOWN PT, R28, R41, 0x8, 0x1f ;  /* 0x09001f00291c7f89 */ /* 0x000e2200000e0000 */
[----:B-1----:R-:W-:Y:S01]  /*5620*/  FADD.FTZ R30, R29, R14 ;  /* 0x0000000e1d1e7221 */ /* 0x002fe20000010000 */
[----:B------:R-:W-:Y:S01]  /*5630*/  LEA R14, R0, UR5, 0x4 ;  /* 0x00000005000e7c11 */ /* 0x000fe2000f8e20ff */
[----:B0-----:R-:W-:-:S03]  /*5640*/  FADD.FTZ R32, R41, R28 ;  /* 0x0000001c29207221 */ /* 0x001fc60000010000 */
[----:B------:R-:W-:Y:S01]  /*5650*/  FSEL R40, R29, R30, P1 ;  /* 0x0000001e1d287208 */ /* 0x000fe20000800000 */
[----:B------:R0:W-:Y:S01]  /*5660*/  STS.128 [R14], R24 ;  /* 0x000000180e007388 */ /* 0x0001e20000000c00 */
        /* <DEDUP_REMOVED lines=12> */
.L_x_99:
[----:B------:R-:W-:Y:S05]  /*5730*/  BSYNC.RECONVERGENT B0 ;  /* 0x0000000000007941 */ /* 0x000fea0003800200 */
.L_x_98:
[----:B------:R-:W-:Y:S06]  /*5740*/  BAR.SYNC.DEFER_BLOCKING 0x0 ;  /* 0x0000000000007b1d */ /* 0x000fec0000010000 */
[----:B------:R-:W-:Y:S04]  /*5750*/  BSSY.RECONVERGENT B0, `(.L_x_100) ;  /* 0x0000033000007945 */ /* 0x000fe80003800200 */
[----:B------:R-:W-:Y:S05]  /*5760*/  @P0 BRA `(.L_x_101) ;  /* 0x0000000000c40947 */ /* 0x000fea0003800000 */
[----:B------:R-:W-:-:S09]  /*5770*/  ULEA UR5, UR7, UR6, 0x18 ;  /* 0x0000000607057291 */ /* 0x000fd2000f8ec0ff */
[----:B------:R-:W4:Y:S04]  /*5780*/  LDS.128 R32, [UR5+0x20] ;  /* 0x00002005ff207984 */ /* 0x000f280008000c00 */
[----:B-123--:R-:W1:Y:S01]  /*5790*/  LDS.128 R28, [UR5+0x30] ;  /* 0x00003005ff1c7984 */ /* 0x00ee620008000c00 */
[----:B----4-:R-:W-:Y:S01]  /*57a0*/  FADD.FTZ R37, R40, R32 ;  /* 0x0000002028257221 */ /* 0x010fe20000010000 */
[----:B------:R-:W-:Y:S02]  /*57b0*/  FADD.FTZ R32, R41, R33 ;  /* 0x0000002129207221 */ /* 0x000fe40000010000 */
[----:B0-----:R-:W-:Y:S01]  /*57c0*/  LDS.64 R40, [UR5+0xb0] ;  /* 0x0000b005ff287984 */ /* 0x001fe20008000a00 */
[----:B------:R-:W-:Y:S01]  /*57d0*/  FADD.FTZ R37, R37, R34 ;  /* 0x0000002225257221 */ /* 0x000fe20000010000 */
[----:B------:R-:W-:-:S03]  /*57e0*/  FADD.FTZ R32, R32, R35 ;  /* 0x0000002320207221 */ /* 0x000fc60000010000 */
[----:B-1----:R-:W-:Y:S01]  /*57f0*/  FADD.FTZ R33, R37, R28 ;  /* 0x0000001c25217221 */ /* 0x002fe20000010000 */
[----:B------:R-:W-:Y:S01]  /*5800*/  FADD.FTZ R28, R32, R29 ;  /* 0x0000001d201c7221 */ /* 0x000fe20000010000 */
[----:B------:R-:W0:Y:S02]  /*5810*/  LDS.128 R36, [UR5+0x40] ;  /* 0x00004005ff247984 */ /* 0x000e240008000c00 */
[----:B------:R-:W-:Y:S01]  /*5820*/  FADD.FTZ R29, R33, R30 ;  /* 0x0000001e211d7221 */ /* 0x000fe20000010000 */
[----:B------:R-:W-:Y:S01]  /*5830*/  FADD.FTZ R28, R28, R31 ;  /* 0x0000001f1c1c7221 */ /* 0x000fe20000010000 */
[----:B------:R-:W1:Y:S02]  /*5840*/  LDS.128 R32, [UR5+0x50] ;  /* 0x00005005ff207984 */ /* 0x000e640008000c00 */
        /* <DEDUP_REMOVED lines=8> */
[----:B------:R-:W-:Y:S01]  /*58d0*/  FADD.FTZ R32, R32, R35 ;  /* 0x0000002320207221 */ /* 0x000fe20000010000 */
[----:B------:R-:W1:Y:S02]  /*58e0*/  LDS.128 R28, [UR5+0x70] ;  /* 0x00007005ff1c7984 */ /* 0x000e640008000c00 */
[----:B0-----:R-:W-:Y:S01]  /*58f0*/  FADD.FTZ R33, R33, R36 ;  /* 0x0000002421217221 */ /* 0x001fe20000010000 */
[----:B------:R-:W-:-:S03]  /*5900*/  FADD.FTZ R32, R32, R37 ;  /* 0x0000002520207221 */ /* 0x000fc60000010000 */
[----:B------:R-:W-:Y:S01]  /*5910*/  FADD.FTZ R33, R33, R38 ;  /* 0x0000002621217221 */ /* 0x000fe20000010000 */
[----:B------:R-:W-:-:S03]  /*5920*/  FADD.FTZ R32, R32, R39 ;  /* 0x0000002720207221 */ /* 0x000fc60000010000 */
[----:B-1----:R-:W-:Y:S01]  /*5930*/  FADD.FTZ R37, R33, R28 ;  /* 0x0000001c21257221 */ /* 0x002fe20000010000 */
[----:B------:R-:W-:Y:S02]  /*5940*/  FADD.FTZ R28, R32, R29 ;  /* 0x0000001d201c7221 */ /* 0x000fe40000010000 */
[----:B------:R-:W0:Y:S01]  /*5950*/  LDS.128 R32, [UR5+0x80] ;  /* 0x00008005ff207984 */ /* 0x000e220008000c00 */
[----:B------:R-:W-:Y:S01]  /*5960*/  FADD.FTZ R29, R37, R30 ;  /* 0x0000001e251d7221 */ /* 0x000fe20000010000 */
[----:B------:R-:W-:Y:S02]  /*5970*/  FADD.FTZ R28, R28, R31 ;  /* 0x0000001f1c1c7221 */ /* 0x000fe40000010000 */
[----:B------:R-:W1:Y:S01]  /*5980*/  LDS.128 R36, [UR5+0x90] ;  /* 0x00009005ff247984 */ /* 0x000e620008000c00 */
[----:B0-----:R-:W-:Y:S01]  /*5990*/  FADD.FTZ R29, R29, R32 ;  /* 0x000000201d1d7221 */ /* 0x001fe20000010000 */
[----:B------:R-:W-:-:S03]  /*59a0*/  FADD.FTZ R28, R28, R33 ;  /* 0x000000211c1c7221 */ /* 0x000fc60000010000 */
[----:B------:R-:W-:Y:S01]  /*59b0*/  FADD.FTZ R29, R29, R34 ;  /* 0x000000221d1d7221 */ /* 0x000fe20000010000 */
[----:B------:R-:W-:-:S03]  /*59c0*/  FADD.FTZ R32, R28, R35 ;  /* 0x000000231c207221 */ /* 0x000fc60000010000 */
[----:B-1----:R-:W-:Y:S01]  /*59d0*/  FADD.FTZ R33, R29, R36 ;  /* 0x000000241d217221 */ /* 0x002fe20000010000 */
[----:B------:R-:W-:Y:S01]  /*59e0*/  FADD.FTZ R32, R32, R37 ;  /* 0x0000002520207221 */ /* 0x000fe20000010000 */
[----:B------:R-:W0:Y:S02]  /*59f0*/  LDS.128 R28, [UR5+0xa0] ;  /* 0x0000a005ff1c7984 */ /* 0x000e240008000c00 */
[----:B------:R-:W-:Y:S01]  /*5a00*/  FADD.FTZ R33, R33, R38 ;  /* 0x0000002621217221 */ /* 0x000fe20000010000 */
[----:B------:R-:W-:-:S03]  /*5a10*/  FADD.FTZ R32, R32, R39 ;  /* 0x0000002720207221 */ /* 0x000fc60000010000 */
[----:B0-----:R-:W-:Y:S01]  /*5a20*/  FADD.FTZ R33, R33, R28 ;  /* 0x0000001c21217221 */ /* 0x001fe20000010000 */
[----:B------:R-:W-:-:S03]  /*5a30*/  FADD.FTZ R32, R32, R29 ;  /* 0x0000001d20207221 */ /* 0x000fc60000010000 */
[----:B------:R-:W-:Y:S01]  /*5a40*/  FADD.FTZ R33, R33, R30 ;  /* 0x0000001e21217221 */ /* 0x000fe20000010000 */
[----:B------:R-:W-:-:S03]  /*5a50*/  FADD.FTZ R32, R32, R31 ;  /* 0x0000001f20207221 */ /* 0x000fc60000010000 */
[----:B------:R-:W-:Y:S01]  /*5a60*/  FADD.FTZ R40, R33, R40 ;  /* 0x0000002821287221 */ /* 0x000fe20000010000 */
[----:B------:R-:W-:-:S07]  /*5a70*/  FADD.FTZ R41, R32, R41 ;  /* 0x0000002920297221 */ /* 0x000fce0000010000 */
.L_x_101:
[----:B------:R-:W-:Y:S05]  /*5a80*/  BSYNC.RECONVERGENT B0 ;  /* 0x0000000000007941 */ /* 0x000fea0003800200 */
.L_x_100:
[----:B------:R-:W-:Y:S06]  /*5a90*/  BAR.SYNC.DEFER_BLOCKING 0x0 ;  /* 0x0000000000007b1d */ /* 0x000fec0000010000 */
[----:B------:R-:W-:Y:S04]  /*5aa0*/  BSSY.RECONVERGENT B0, `(.L_x_102) ;  /* 0x000004d000007945 */ /* 0x000fe80003800200 */
[----:B------:R-:W-:Y:S05]  /*5ab0*/  @P3 BRA `(.L_x_103) ;  /* 0x00000004002c3947 */ /* 0x000fea0003800000 */
[----:B-123--:R-:W1:Y:S04]  /*5ac0*/  LDS.128 R28, [R14+0x280] ;  /* 0x000280000e1c7984 */ /* 0x00ee680000000c00 */
[----:B------:R-:W2:Y:S04]  /*5ad0*/  LDS.128 R32, [R14+0x500] ;  /* 0x000500000e207984 */ /* 0x000ea80000000c00 */
[----:B------:R-:W3:Y:S01]  /*5ae0*/  LDS.128 R36, [R14+0x780] ;  /* 0x000780000e247984 */ /* 0x000ee20000000c00 */
[----:B-1----:R-:W-:Y:S01]  /*5af0*/  FADD.FTZ R28, R24, R28 ;  /* 0x0000001c181c7221 */ /* 0x002fe20000010000 */
[----:B0-----:R-:W-:Y:S01]  /*5b00*/  FADD.FTZ R24, R25, R29 ;  /* 0x0000001d19187221 */ /* 0x001fe20000010000 */
[----:B------:R-:W-:Y:S01]  /*5b10*/  FADD.FTZ R25, R26, R30 ;  /* 0x0000001e1a197221 */ /* 0x000fe20000010000 */
[----:B------:R-:W-:Y:S01]  /*5b20*/  FADD.FTZ R26, R27, R31 ;  /* 0x0000001f1b1a7221 */ /* 0x000fe20000010000 */
[----:B--2---:R-:W-:Y:S01]  /*5b30*/  FADD.FTZ R27, R28, R32 ;  /* 0x000000201c1b7221 */ /* 0x004fe20000010000 */
[----:B------:R-:W-:Y:S01]  /*5b40*/  FADD.FTZ R24, R24, R33 ;  /* 0x0000002118187221 */ /* 0x000fe20000010000 */
[----:B------:R-:W-:Y:S01]  /*5b50*/  FADD.FTZ R25, R25, R34 ;  /* 0x0000002219197221 */ /* 0x000fe20000010000 */
[----:B------:R-:W0:Y:S01]  /*5b60*/  LDS.128 R28, [R14+0xa00] ;  /* 0x000a00000e1c7984 */ /* 0x000e220000000c00 */
[----:B------:R-:W-:Y:S01]  /*5b70*/  FADD.FTZ R32, R26, R35 ;  /* 0x000000231a207221 */ /* 0x000fe20000010000 */
[----:B---3--:R-:W-:Y:S01]  /*5b80*/  FADD.FTZ R33, R27, R36 ;  /* 0x000000241b217221 */ /* 0x008fe20000010000 */
[----:B------:R-:W-:Y:S01]  /*5b90*/  FADD.FTZ R34, R24, R37 ;  /* 0x0000002518227221 */ /* 0x000fe20000010000 */
[----:B------:R-:W-:Y:S01]  /*5ba0*/  FADD.FTZ R35, R25, R38 ;  /* 0x0000002619237221 */ /* 0x000fe20000010000 */
[----:B------:R-:W-:Y:S01]  /*5bb0*/  FADD.FTZ R32, R32, R39 ;  /* 0x0000002720207221 */ /* 0x000fe20000010000 */
[----:B------:R-:W1:Y:S01]  /*5bc0*/  LDS.128 R24, [R14+0xc80] ;  /* 0x000c80000e187984 */ /* 0x000e620000000c00 */
[----:B0-----:R-:W-:Y:S01]  /*5bd0*/  FADD.FTZ R33, R33, R28 ;  /* 0x0000001c21217221 */ /* 0x001fe20000010000 */
[----:B------:R-:W-:Y:S01]  /*5be0*/  FADD.FTZ R34, R34, R29 ;  /* 0x0000001d22227221 */ /* 0x000fe20000010000 */
[----:B------:R-:W-:Y:S01]  /*5bf0*/  FADD.FTZ R35, R35, R30 ;  /* 0x0000001e23237221 */ /* 0x000fe20000010000 */
[----:B------:R-:W-:-:S02]  /*5c00*/  FADD.FTZ R36, R32, R31 ;  /* 0x0000001f20247221 */ /* 0x000fc40000010000 */
[----:B------:R-:W-:Y:S01]  /*5c10*/  LDS.128 R28, [R14+0x1180] ;  /* 0x001180000e1c7984 */ /* 0x000fe20000000c00 */
[----:B-1----:R-:W-:Y:S01]  /*5c20*/  FADD.FTZ R37, R33, R24 ;  /* 0x0000001821257221 */ /* 0x002fe20000010000 */
[----:B------:R-:W-:Y:S01]  /*5c30*/  FADD.FTZ R24, R34, R25 ;  /* 0x0000001922187221 */ /* 0x000fe20000010000 */
[----:B------:R-:W-:Y:S01]  /*5c40*/  FADD.FTZ R25, R35, R26 ;  /* 0x0000001a23197221 */ /* 0x000fe20000010000 */
[----:B------:R-:W-:Y:S01]  /*5c50*/  FADD.FTZ R36, R36, R27 ;  /* 0x0000001b24247221 */ /* 0x000fe20000010000 */
[----:B------:R-:W0:Y:S02]  /*5c60*/  LDS.128 R32, [R14+0xf00] ;  /* 0x000f00000e207984 */ /* 0x000e240000000c00 */
[----:B0-----:R-:W-:Y:S01]  /*5c70*/  FADD.FTZ R37, R37, R32 ;  /* 0x0000002025257221 */ /* 0x001fe20000010000 */
[----:B------:R-:W-:Y:S01]  /*5c80*/  FADD.FTZ R24, R24, R33 ;  /* 0x0000002118187221 */ /* 0x000fe20000010000 */
[----:B------:R-:W-:Y:S01]  /*5c90*/  FADD.FTZ R25, R25, R34 ;  /* 0x0000002219197221 */ /* 0x000fe20000010000 */
[----:B------:R-:W-:Y:S01]  /*5ca0*/  FADD.FTZ R36, R36, R35 ;  /* 0x0000002324247221 */ /* 0x000fe20000010000 */
[----:B------:R-:W-:Y:S01]  /*5cb0*/  FADD.FTZ R37, R37, R28 ;  /* 0x0000001c25257221 */ /* 0x000fe20000010000 */
[----:B------:R-:W0:Y:S01]  /*5cc0*/  LDS.128 R32, [R14+0x1400] ;  /* 0x001400000e207984 */ /* 0x000e220000000c00 */
[----:B------:R-:W-:Y:S01]  /*5cd0*/  FADD.FTZ R28, R24, R29 ;  /* 0x0000001d181c7221 */ /* 0x000fe20000010000 */
[----:B------:R-:W-:Y:S01]  /*5ce0*/  FADD.FTZ R29, R25, R30 ;  /* 0x0000001e191d7221 */ /* 0x000fe20000010000 */
[----:B------:R-:W-:Y:S01]  /*5cf0*/  FADD.FTZ R36, R36, R31 ;  /* 0x0000001f24247221 */ /* 0x000fe20000010000 */
[----:B------:R-:W1:Y:S01]  /*5d00*/  LDS.128 R24, [R14+0x1680] ;  /* 0x001680000e187984 */ /* 0x000e620000000c00 */
[----:B0-----:R-:W-:Y:S01]  /*5d10*/  FADD.FTZ R37, R37, R32 ;  /* 0x0000002025257221 */ /* 0x001fe20000010000 */
[----:B------:R-:W-:Y:S01]  /*5d20*/  FADD.FTZ R28, R28, R33 ;  /* 0x000000211c1c7221 */ /* 0x000fe20000010000 */
[----:B------:R-:W-:Y:S01]  /*5d30*/  FADD.FTZ R29, R29, R34 ;  /* 0x000000221d1d7221 */ /* 0x000fe20000010000 */
[----:B------:R-:W-:Y:S01]  /*5d40*/  FADD.FTZ R36, R36, R35 ;  /* 0x0000002324247221 */ /* 0x000fe20000010000 */
[----:B-1----:R-:W-:Y:S01]  /*5d50*/  FADD.FTZ R37, R37, R24 ;  /* 0x0000001825257221 */ /* 0x002fe20000010000 */
        /* <DEDUP_REMOVED lines=10> */
[----:B------:R-:W-:Y:S01]  /*5e00*/  FADD.FTZ R28, R24, R29 ;  /* 0x0000001d181c7221 */ /* 0x000fe20000010000 */
[----:B------:R-:W-:Y:S01]  /*5e10*/  FADD.FTZ R29, R25, R30 ;  /* 0x0000001e191d7221 */ /* 0x000fe20000010000 */
[----:B------:R-:W-:Y:S01]  /*5e20*/  LDS.128 R32, [R14+0x2080] ;  /* 0x002080000e207984 */ /* 0x000fe20000000c00 */
[----:B------:R-:W-:-:S03]  /*5e30*/  FADD.FTZ R36, R36, R31 ;  /* 0x0000001f24247221 */ /* 0x000fc60000010000 */
        /* <DEDUP_REMOVED lines=18> */
[----:B------:R-:W-:-:S07]  /*5f60*/  FADD.FTZ R27, R36, R31 ;  /* 0x0000001f241b7221 */ /* 0x000fce0000010000 */
.L_x_103:
[----:B------:R-:W-:Y:S05]  /*5f70*/  BSYNC.RECONVERGENT B0 ;  /* 0x0000000000007941 */ /* 0x000fea0003800200 */
.L_x_102:
[----:B0-----:R-:W0:Y:S01]  /*5f80*/  LDC R14, c[0x0][0x370] ;  /* 0x0000dc00ff0e7b82 */ /* 0x001e220000000800 */
[----:B------:R-:W-:Y:S01]  /*5f90*/  BSSY.RECONVERGENT B0, `(.L_x_104) ;  /* 0x000001e000007945 */ /* 0x000fe20003800200 */
[----:B0-----:R-:W-:-:S03]  /*5fa0*/  ISETP.GE.U32.AND P1, PT, R14, 0x2, PT ;  /* 0x000000020e00780c */ /* 0x001fc60003f26070 */
[----:B------:R-:W-:Y:S10]  /*5fb0*/  @P3 BRA `(.L_x_105) ;  /* 0x00000000006c3947 */ /* 0x000ff40003800000 */
[----:B-1-3--:R-:W2:Y:S08]  /*5fc0*/  LDC.64 R28, c[0x0][0x3f8] ;  /* 0x0000fe00ff1c7b82 */ /* 0x00aeb00000000a00 */
[----:B------:R-:W0:Y:S01]  /*5fd0*/  LDC.64 R32, c[0x0][0x3d8] ;  /* 0x0000f600ff207b82 */ /* 0x000e220000000a00 */
[----:B--2---:R-:W-:Y:S01]  /*5fe0*/  IMAD.WIDE.U32 R30, R28, 0x3, RZ ;  /* 0x000000031c1e7825 */ /* 0x004fe200078e00ff */
[----:B------:R-:W-:-:S02]  /*5ff0*/  LEA R35, R29, R29, 0x1 ;  /* 0x0000001d1d237211 */ /* 0x000fc400078e08ff */
[----:B------:R-:W-:Y:S02]  /*6000*/  LEA.HI R39, P2, R29, R28, RZ, 0x1 ;  /* 0x0000001c1d277211 */ /* 0x000fe400078508ff */
[----:B------:R-:W-:Y:S01]  /*6010*/  IADD3 R35, PT, PT, R31, R35, RZ ;  /* 0x000000231f237210 */ /* 0x000fe20007ffe0ff */
[----:B------:R-:W-:-:S03]  /*6020*/  IMAD R31, R62, 0x28, R0 ;  /* 0x000000283e1f7824 */ /* 0x000fc600078e0200 */
[----:B------:R-:W-:Y:S01]  /*6030*/  LEA.HI R34, P3, R35, R30, RZ, 0x1 ;  /* 0x0000001e23227211 */ /* 0x000fe200078708ff */
[----:B0-----:R-:W-:Y:S01]  /*6040*/  IMAD.WIDE R30, R31, 0x4, R32 ;  /* 0x000000041f1e7825 */ /* 0x001fe200078e0220 */
[----:B------:R-:W-:Y:S02]  /*6050*/  IADD3.X R32, PT, PT, RZ, R29, RZ, P2, !PT ;  /* 0x0000001dff207210 */ /* 0x000fe400017fe4ff */
[----:B------:R-:W-:Y:S02]  /*6060*/  IADD3.X R37, PT, PT, RZ, R35, RZ, P3, !PT ;  /* 0x00000023ff257210 */ /* 0x000fe40001ffe4ff */
[C---:B------:R-:W-:Y:S01]  /*6070*/  SHF.L.U64.HI R33, R39.reuse, 0x1, R32 ;  /* 0x0000000127217819 */ /* 0x040fe20000010220 */
[----:B------:R0:W-:Y:S01]  /*6080*/  REDG.E.ADD.F32.FTZ.RN.STRONG.GPU desc[UR10][R30.64], R24 ;  /* 0x000000181e0079a6 */ /* 0x0001e2000c12f30a */
[----:B------:R-:W-:Y:S02]  /*6090*/  SHF.L.U32 R39, R39, 0x1, RZ ;  /* 0x0000000127277819 */ /* 0x000fe400000006ff */
[----:B------:R-:W-:-:S02]  /*60a0*/  SHF.L.U32 R35, R34, 0x1, RZ ;  /* 0x0000000122237819 */ /* 0x000fc400000006ff */
[----:B------:R-:W-:Y:S02]  /*60b0*/  LOP3.LUT R39, R39, 0xfffffffc, RZ, 0xc0, !PT ;  /* 0xfffffffc27277812 */ /* 0x000fe400078ec0ff */
[----:B------:R-:W-:Y:S02]  /*60c0*/  LOP3.LUT R35, R35, 0xfffffffc, RZ, 0xc0, !PT ;  /* 0xfffffffc23237812 */ /* 0x000fe400078ec0ff */
[----:B------:R-:W-:Y:S02]  /*60d0*/  IADD3 R32, P2, PT, R30, R39, RZ ;  /* 0x000000271e207210 */ /* 0x000fe40007f5e0ff */
[----:B------:R-:W-:Y:S02]  /*60e0*/  SHF.L.U64.HI R37, R34, 0x1, R37 ;  /* 0x0000000122257819 */ /* 0x000fe40000010225 */
[----:B------:R-:W-:Y:S02]  /*60f0*/  IADD3.X R33, PT, PT, R31, R33, RZ, P2, !PT ;  /* 0x000000211f217210 */ /* 0x000fe400017fe4ff */
[----:B------:R-:W-:-:S02]  /*6100*/  LEA R34, P2, R28, R30, 0x2 ;  /* 0x0000001e1c227211 */ /* 0x000fc400078410ff */
[----:B------:R-:W-:Y:S01]  /*6110*/  IADD3 R36, P3, PT, R30, R35, RZ ;  /* 0x000000231e247210 */ /* 0x000fe20007f7e0ff */
[----:B------:R0:W-:Y:S01]  /*6120*/  REDG.E.ADD.F32.FTZ.RN.STRONG.GPU desc[UR10][R32.64], R25 ;  /* 0x00000019200079a6 */ /* 0x0001e2000c12f30a */
[----:B------:R-:W-:Y:S02]  /*6130*/  LEA.HI.X R35, R28, R31, R29, 0x2, P2 ;  /* 0x0000001f1c237211 */ /* 0x000fe400010f141d */
[----:B------:R-:W-:-:S03]  /*6140*/  IADD3.X R37, PT, PT, R31, R37, RZ, P3, !PT ;  /* 0x000000251f257210 */ /* 0x000fc60001ffe4ff */
[----:B------:R0:W-:Y:S04]  /*6150*/  REDG.E.ADD.F32.FTZ.RN.STRONG.GPU desc[UR10][R34.64], R26 ;  /* 0x0000001a220079a6 */ /* 0x0001e8000c12f30a */
[----:B------:R0:W-:Y:S02]  /*6160*/  REDG.E.ADD.F32.FTZ.RN.STRONG.GPU desc[UR10][R36.64], R27 ;  /* 0x0000001b240079a6 */ /* 0x0001e4000c12f30a */
.L_x_105:
[----:B------:R-:W-:Y:S05]  /*6170*/  BSYNC.RECONVERGENT B0 ;  /* 0x0000000000007941 */ /* 0x000fea0003800200 */
.L_x_104:
[----:B------:R-:W-:Y:S05]  /*6180*/  @!P1 BRA `(.L_x_106) ;  /* 0x0000001400089947 */ /* 0x000fea0003800000 */
[----:B------:R-:W-:Y:S05]  /*6190*/  @P0 BRA `(.L_x_107) ;  /* 0x0000000000880947 */ /* 0x000fea0003800000 */
[----:B0-----:R-:W0:Y:S01]  /*61a0*/  LDC R32, c[0x0][0x374] ;  /* 0x0000dd00ff207b82 */ /* 0x001e220000000800 */
[----:B------:R-:W4:Y:S01]  /*61b0*/  S2R R33, SR_CTAID.Y ;  /* 0x0000000000217919 */ /* 0x000f220000002600 */
[----:B-1----:R-:W-:-:S06]  /*61c0*/  LOP3.LUT R29, R2, 0x1, RZ, 0xc0, !PT ;  /* 0x00000001021d7812 */ /* 0x002fcc00078ec0ff */
[----:B---3--:R-:W1:Y:S08]  /*61d0*/  LDC R28, c[0x0][0x370] ;  /* 0x0000dc00ff1c7b82 */ /* 0x008e700000000800 */
[----:B------:R-:W3:Y:S08]  /*61e0*/  LDC.64 R24, c[0x0][0x3c8] ;  /* 0x0000f200ff187b82 */ /* 0x000ef00000000a00 */
[----:B------:R-:W5:Y:S01]  /*61f0*/  LDC.64 R26, c[0x0][0x3d0] ;  /* 0x0000f400ff1a7b82 */ /* 0x000f620000000a00 */
[----:B0-----:R-:W-:-:S04]  /*6200*/  IMAD R29, R29, R32, RZ ;  /* 0x000000201d1d7224 */ /* 0x001fc800078e02ff */
[C---:B-1----:R-:W-:Y:S01]  /*6210*/  IMAD R30, R29.reuse, R28, RZ ;  /* 0x0000001c1d1e7224 */ /* 0x042fe200078e02ff */
[----:B----4-:R-:W-:-:S04]  /*6220*/  IADD3 R29, PT, PT, R29, R33, RZ ;  /* 0x000000211d1d7210 */ /* 0x010fc80007ffe0ff */
[----:B--2---:R-:W-:Y:S02]  /*6230*/  SHF.L.U32 R31, R30, 0x1, RZ ;  /* 0x000000011e1f7819 */ /* 0x004fe400000006ff */
[----:B------:R-:W-:Y:S01]  /*6240*/  LOP3.LUT P0, R30, R2, 0x2, RZ, 0xc0, !PT ;  /* 0x00000002021e7812 */ /* 0x000fe2000780c0ff */
[----:B---3--:R-:W-:-:S03]  /*6250*/  IMAD.WIDE.U32 R24, R29, 0x4, R24 ;  /* 0x000000041d187825 */ /* 0x008fc600078e0018 */
[----:B------:R-:W-:-:S04]  /*6260*/  SEL R29, R28, RZ, !P0 ;  /* 0x000000ff1c1d7207 */ /* 0x000fc80004000000 */
[----:B------:R-:W-:Y:S01]  /*6270*/  ISETP.NE.AND P0, PT, R29, -0x1, PT ;  /* 0xffffffff1d00780c */ /* 0x000fe20003f05270 */
[----:B-----5:R-:W-:-:S04]  /*6280*/  IMAD.WIDE R26, R31, 0x4, R26 ;  /* 0x000000041f1a7825 */ /* 0x020fc800078e021a */
[----:B------:R-:W-:-:S04]  /*6290*/  IMAD R31, R32, UR8, R33 ;  /* 0x00000008201f7c24 */ /* 0x000fc8000f8e0221 */
        /* <DEDUP_REMOVED lines=8> */
[----:B------:R-:W0:Y:S01]  /*6320*/  LDC R30, c[0x0][0x2f8] ;  /* 0x0000be00ff1e7b82 */ /* 0x000e220000000800 */
[----:B----4-:R-:W-:-:S07]  /*6330*/  MOV R26, 0xffffffff ;  /* 0xffffffff001a7802 */ /* 0x010fce0000000f00 */
.L_x_108:
[----:B------:R-:W2:Y:S04]  /*6340*/  LDG.E.STRONG.GPU R28, desc[UR10][R24.64] ;  /* 0x0000000a181c7981 */ /* 0x000ea8000c1ef900 */
[----:B--2---:R-:W-:Y:S01]  /*6350*/  CCTL.IVALL ;  /* 0x00000000ff00798f */ /* 0x004fe20002000000 */
[----:B0-----:R-:W-:Y:S01]  /*6360*/  IADD3 R27, PT, PT, R30, -R30, RZ ;  /* 0x8000001e1e1b7210 */ /* 0x001fe20007ffe0ff */
[----:B------:R-:W-:Y:S05]  /*6370*/  YIELD ;  /* 0x0000000000007946 */ /* 0x000fea0003800000 */
[----:B------:R-:W-:-:S13]  /*6380*/  ISETP.EQ.AND P0, PT, R27, RZ, PT ;  /* 0x000000ff1b00720c */ /* 0x000fda0003f02270 */
[----:B------:R-:W-:-:S04]  /*6390*/  @P0 MOV R26, R28 ;  /* 0x0000001c001a0202 */ /* 0x000fc80000000f00 */
[----:B------:R-:W-:-:S13]  /*63a0*/  ISETP.NE.AND P0, PT, R26, R29, PT ;  /* 0x0000001d1a00720c */ /* 0x000fda0003f05270 */
[----:B------:R-:W-:Y:S05]  /*63b0*/  @P0 BRA `(.L_x_108) ;  /* 0xfffffffc00e00947 */ /* 0x000fea000383ffff */
.L_x_107:
[----:B------:R-:W-:Y:S05]  /*63c0*/  WARPSYNC.ALL ;  /* 0x0000000000007948 */ /* 0x000fea0003800000 */
[----:B------:R-:W-:Y:S01]  /*63d0*/  ISETP.GE.U32.AND P0, PT, R14, 0x8, PT ;  /* 0x000000080e00780c */ /* 0x000fe20003f06070 */
[----:B------:R-:W-:Y:S01]  /*63e0*/  BAR.SYNC.DEFER_BLOCKING 0x0 ;  /* 0x0000000000007b1d */ /* 0x000fe20000010000 */
[----:B------:R-:W-:-:S11]  /*63f0*/  HFMA2 R14, -RZ, RZ, 0, 0 ;  /* 0x00000000ff0e7431 */ /* 0x000fd600000001ff */
[----:B------:R-:W-:Y:S05]  /*6400*/  @!P0 BRA `(.L_x_109) ;  /* 0x0000000800788947 */ /* 0x000fea0003800000 */
[----:B------:R-:W5:Y:S01]  /*6410*/  S2UR UR5, SR_CTAID.Y ;  /* 0x00000000000579c3 */ /* 0x000f620000002600 */
[----:B0-----:R-:W0:Y:S01]  /*6420*/  S2R R37, SR_TID.X ;  /* 0x0000000000257919 */ /* 0x001e220000002100 */
[----:B------:R-:W5:Y:S01]  /*6430*/  LDCU UR6, c[0x0][0x374] ;  /* 0x00006e80ff0677ac */ /* 0x000f620008000800 */
[----:B------:R-:W-:Y:S01]  /*6440*/  MOV R14, RZ ;  /* 0x000000ff000e7202 */ /* 0x000fe20000000f00 */
[----:B------:R-:W-:-:S04]  /*6450*/  UIADD3 UR20, UPT, UPT, -UR8, URZ, URZ ;  /* 0x000000ff08147290 */ /* 0x000fc8000fffe1ff */
[----:B------:R-:W0:Y:S01]  /*6460*/  S2UR UR9, SR_CTAID.X ;  /* 0x00000000000979c3 */ /* 0x000e220000002500 */
[----:B-----5:R-:W-:Y:S02]  /*6470*/  UIMAD UR14, UR6, 0x3, UR5 ;  /* 0x00000003060e78a4 */ /* 0x020fe4000f8e0205 */
[----:B------:R-:W-:Y:S02]  /*6480*/  ULEA UR15, UR6, UR5, 0x1 ;  /* 0x00000005060f7291 */ /* 0x000fe4000f8e08ff */
[----:B------:R-:W-:Y:S02]  /*6490*/  UIMAD UR16, UR6, 0x6, UR5 ;  /* 0x00000006061078a4 */ /* 0x000fe4000f8e0205 */
[----:B------:R-:W-:Y:S02]  /*64a0*/  ULEA UR17, UR6, UR5, 0x2 ;  /* 0x0000000506117291 */ /* 0x000fe4000f8e10ff */
[----:B------:R-:W-:Y:S02]  /*64b0*/  UIMAD UR18, UR6, 0x7, UR5 ;  /* 0x00000007061278a4 */ /* 0x000fe4000f8e0205 */
[----:B------:R-:W-:-:S02]  /*64c0*/  UIMAD UR19, UR6, 0x5, UR5 ;  /* 0x00000005061378a4 */ /* 0x000fc4000f8e0205 */
[----:B0-----:R-:W-:-:S12]  /*64d0*/  UIADD3 UR6, UPT, UPT, UR5, UR6, URZ ;  /* 0x0000000605067290 */ /* 0x001fd8000fffe0ff */
.L_x_110:
[----:B------:R-:W-:Y:S01]  /*64e0*/  ISETP.NE.AND P5, PT, RZ, UR20, PT ;  /* 0x00000014ff007c0c */ /* 0x000fe2000bfa5270 */
[----:B------:R-:W-:-:S03]  /*64f0*/  UMOV UR8, UR9 ;  /* 0x0000000900087c82 */ /* 0x000fc60008000000 */
[----:B------:R-:W-:Y:S02]  /*6500*/  ISETP.NE.OR P5, PT, R0, RZ, !P5 ;  /* 0x000000ff0000720c */ /* 0x000fe40006fa5670 */
[----:B------:R-:W-:-:S04]  /*6510*/  IADD3 R0, PT, PT, R14, 0x1, RZ ;  /* 0x000000010e007810 */ /* 0x000fc80007ffe0ff */
[----:B------:R-:W-:Y:S02]  /*6520*/  ISETP.NE.AND P6, PT, R0, UR8, PT ;  /* 0x0000000800007c0c */ /* 0x000fe4000bfc5270 */
[----:B------:R-:W-:-:S04]  /*6530*/  MOV R0, R37 ;  /* 0x0000002500007202 */ /* 0x000fc80000000f00 */
[----:B------:R-:W-:Y:S01]  /*6540*/  ISETP.NE.OR P6, PT, R0, RZ, !P6 ;  /* 0x000000ff0000720c */ /* 0x000fe200077c5670 */
[----:B----4-:R-:W0:Y:S01]  /*6550*/  @!P5 LDC R26, c[0x0][0x374] ;  /* 0x0000dd00ff1adb82 */ /* 0x010e220000000800 */
[----:B------:R-:W-:-:S07]  /*6560*/  @!P5 LOP3.LUT R27, R2, 0x1, RZ, 0xc0, !PT ;  /* 0x00000001021bd812 */ /* 0x000fce00078ec0ff */
[----:B-1----:R-:W1:Y:S04]  /*6570*/  @!P5 LDC R29, c[0x0][0x370] ;  /* 0x0000dc00ff1ddb82 */ /* 0x002e680000000800 */
[----:B------:R-:W-:-:S04]  /*6580*/  @!P6 LOP3.LUT R30, R2, 0x1, RZ, 0xc0, !PT ;  /* 0x00000001021ee812 */ /* 0x000fc800078ec0ff */
[----:B------:R-:W4:Y:S08]  /*6590*/  @!P5 LDC.64 R24, c[0x0][0x3d0] ;  /* 0x0000f400ff18db82 */ /* 0x000f300000000a00 */
[----:B--2---:R-:W2:Y:S01]  /*65a0*/  @!P6 LDC R31, c[0x0][0x374] ;  /* 0x0000dd00ff1feb82 */ /* 0x004ea20000000800 */
[----:B0-----:R-:W-:-:S07]  /*65b0*/  @!P5 IMAD R26, R27, R26, RZ ;  /* 0x0000001a1b1ad224 */ /* 0x001fce00078e02ff */
[----:B---3--:R-:W0:Y:S01]  /*65c0*/  @!P6 LDC R28, c[0x0][0x370] ;  /* 0x0000dc00ff1ceb82 */ /* 0x008e220000000800 */
[----:B-1----:R-:W-:-:S05]  /*65d0*/  @!P5 IMAD R29, R26, R29, RZ ;  /* 0x0000001d1a1dd224 */ /* 0x002fca00078e02ff */
[----:B------:R-:W-:Y:S02]  /*65e0*/  @!P5 SHF.L.U32 R29, R29, 0x1, RZ ;  /* 0x000000011d1dd819 */ /* 0x000fe400000006ff */
[----:B------:R-:W1:Y:S03]  /*65f0*/  @!P6 LDC.64 R26, c[0x0][0x3d0] ;  /* 0x0000f400ff1aeb82 */ /* 0x000e660000000a00 */
[----:B----4-:R-:W-:Y:S01]  /*6600*/  @!P5 IMAD.WIDE R24, R29, 0x4, R24 ;  /* 0x000000041d18d825 */ /* 0x010fe200078e0218 */
[----:B------:R-:W-:-:S03]  /*6610*/  MOV R29, UR5 ;  /* 0x00000005001d7c02 */ /* 0x000fc60008000f00 */
[----:B--2---:R-:W-:Y:S02]  /*6620*/  @!P6 IMAD R31, R30, R31, RZ ;  /* 0x0000001f1e1fe224 */ /* 0x004fe400078e02ff */
[----:B------:R-:W-:-:S04]  /*6630*/  @!P5 IMAD.WIDE.U32 R24, R29, 0x8, R24 ;  /* 0x000000081d18d825 */ /* 0x000fc800078e0018 */
[----:B0-----:R-:W-:Y:S02]  /*6640*/  @!P6 IMAD R28, R31, R28, RZ ;  /* 0x0000001c1f1ce224 */ /* 0x001fe400078e02ff */
[----:B------:R-:W2:Y:S03]  /*6650*/  @!P5 LDG.E.64 R24, desc[UR10][R24.64] ;  /* 0x0000000a1818d981 */ /* 0x000ea6000c1e1b00 */
[----:B------:R-:W-:-:S05]  /*6660*/  @!P6 SHF.L.U32 R29, R28, 0x1, RZ ;  /* 0x000000011c1de819 */ /* 0x000fca00000006ff */
[----:B-1----:R-:W-:Y:S01]  /*6670*/  @!P6 IMAD.WIDE R26, R29, 0x4, R26 ;  /* 0x000000041d1ae825 */ /* 0x002fe200078e021a */
[----:B------:R-:W-:-:S05]  /*6680*/  MOV R29, UR6 ;  /* 0x00000006001d7c02 */ /* 0x000fca0008000f00 */
[----:B------:R-:W-:-:S06]  /*6690*/  @!P6 IMAD.WIDE.U32 R26, R29, 0x8, R26 ;  /* 0x000000081d1ae825 */ /* 0x000fcc00078e001a */
[----:B------:R-:W3:Y:S01]  /*66a0*/  @!P6 LDG.E.64 R26, desc[UR10][R26.64] ;  /* 0x0000000a1a1ae981 */ /* 0x000ee2000c1e1b00 */
[----:B------:R-:W-:-:S04]  /*66b0*/  IADD3 R28, PT, PT, R14, 0x2, RZ ;  /* 0x000000020e1c7810 */ /* 0x000fc80007ffe0ff */
[----:B------:R-:W-:-:S04]  /*66c0*/  ISETP.NE.AND P4, PT, R28, UR8, PT ;  /* 0x000000081c007c0c */ /* 0x000fc8000bf85270 */
[----:B------:R-:W-:Y:S02]  /*66d0*/  ISETP.NE.OR P4, PT, R0, RZ, !P4 ;  /* 0x000000ff0000720c */ /* 0x000fe40006785670 */
[----:B------:R-:W-:-:S04]  /*66e0*/  IADD3 R28, PT, PT, R14, 0x3, RZ ;  /* 0x000000030e1c7810 */ /* 0x000fc80007ffe0ff */
[----:B------:R-:W-:Y:S02]  /*66f0*/  ISETP.NE.AND P3, PT, R28, UR8, PT ;  /* 0x000000081c007c0c */ /* 0x000fe4000bf65270 */
[----:B------:R-:W-:Y:S02]  /*6700*/  IADD3 R28, PT, PT, R14, 0x4, RZ ;  /* 0x000000040e1c7810 */ /* 0x000fe40007ffe0ff */
[----:B------:R-:W-:-:S03]  /*6710*/  ISETP.NE.OR P3, PT, R0, RZ, !P3 ;  /* 0x000000ff0000720c */ /* 0x000fc60005f65670 */
[----:B------:R-:W0:Y:S01]  /*6720*/  @!P4 LDC R35, c[0x0][0x374] ;  /* 0x0000dd00ff23cb82 */ /* 0x000e220000000800 */
[----:B------:R-:W-:Y:S02]  /*6730*/  IADD3 R31, PT, PT, R14, 0x5, RZ ;  /* 0x000000050e1f7810 */ /* 0x000fe40007ffe0ff */
[----:B------:R-:W-:Y:S02]  /*6740*/  ISETP.NE.AND P2, PT, R28, UR8, PT ;  /* 0x000000081c007c0c */ /* 0x000fe4000bf45270 */
[----:B------:R-:W-:Y:S02]  /*6750*/  ISETP.NE.AND P1, PT, R31, UR8, PT ;  /* 0x000000081f007c0c */ /* 0x000fe4000bf25270 */
[C---:B------:R-:W-:Y:S01]  /*6760*/  ISETP.NE.OR P2, PT, R0.reuse, RZ, !P2 ;  /* 0x000000ff0000720c */ /* 0x040fe20005745670 */
[----:B------:R-:W1:Y:S01]  /*6770*/  @!P4 LDC R30, c[0x0][0x370] ;  /* 0x0000dc00ff1ecb82 */ /* 0x000e620000000800 */
[----:B------:R-:W-:Y:S02]  /*6780*/  ISETP.NE.OR P1, PT, R0, RZ, !P1 ;  /* 0x000000ff0000720c */ /* 0x000fe40004f25670 */
[----:B------:R-:W-:-:S05]  /*6790*/  @!P4 LOP3.LUT R28, R2, 0x1, RZ, 0xc0, !PT ;  /* 0x00000001021cc812 */ /* 0x000fca00078ec0ff */
[----:B------:R-:W4:Y:S01]  /*67a0*/  @!P3 LDC R29, c[0x0][0x374] ;  /* 0x0000dd00ff1dbb82 */ /* 0x000f220000000800 */
[----:B------:R-:W-:-:S07]  /*67b0*/  IADD3 R36, PT, PT, R14, 0x6, RZ ;  /* 0x000000060e247810 */ /* 0x000fce0007ffe0ff */
[----:B------:R-:W5:Y:S01]  /*67c0*/  @!P3 LDC R33, c[0x0][0x370] ;  /* 0x0000dc00ff21bb82 */ /* 0x000f620000000800 */
[----:B0-----:R-:W-:-:S07]  /*67d0*/  @!P4 IMAD R35, R28, R35, RZ ;  /* 0x000000231c23c224 */ /* 0x001fce00078e02ff */
[----:B------:R-:W0:Y:S08]  /*67e0*/  @!P2 LDC R32, c[0x0][0x374] ;  /* 0x0000dd00ff20ab82 */ /* 0x000e300000000800 */
[----:B------:R-:W5:Y:S01]  /*67f0*/  @!P2 LDC R28, c[0x0][0x370] ;  /* 0x0000dc00ff1cab82 */ /* 0x000f620000000800 */
[----:B------:R-:W-:-:S07]  /*6800*/  @!P3 LOP3.LUT R34, R2, 0x1, RZ, 0xc0, !PT ;  /* 0x000000010222b812 */ /* 0x000fce00078ec0ff */
[----:B------:R-:W2:Y:S01]  /*6810*/  @!P1 LDC R31, c[0x0][0x374] ;  /* 0x0000dd00ff1f9b82 */ /* 0x000ea20000000800 */
[----:B------:R-:W-:Y:S01]  /*6820*/  ISETP.NE.AND P0, PT, R36, UR8, PT ;  /* 0x0000000824007c0c */ /* 0x000fe2000bf05270 */
[----:B----4-:R-:W-:-:S03]  /*6830*/  @!P3 IMAD R34, R34, R29, RZ ;  /* 0x0000001d2222b224 */ /* 0x010fc600078e02ff */
[----:B------:R-:W-:-:S03]  /*6840*/  ISETP.NE.OR P0, PT, R0, RZ, !P0 ;  /* 0x000000ff0000720c */ /* 0x000fc60004705670 */
[----:B------:R-:W4:Y:S01]  /*6850*/  @!P1 LDC R29, c[0x0][0x370] ;  /* 0x0000dc00ff1d9b82 */ /* 0x000f220000000800 */
[----:B-1----:R-:W-:Y:S01]  /*6860*/  @!P4 IMAD R30, R35, R30, RZ ;  /* 0x0000001e231ec224 */ /* 0x002fe200078e02ff */
[----:B------:R-:W-:-:S05]  /*6870*/  @!P2 LOP3.LUT R35, R2, 0x1, RZ, 0xc0, !PT ;  /* 0x000000010223a812 */ /* 0x000fca00078ec0ff */
[----:B0-----:R-:W-:-:S04]  /*6880*/  @!P2 IMAD R35, R35, R32, RZ ;  /* 0x000000202323a224 */ /* 0x001fc800078e02ff */
[----:B-----5:R-:W-:Y:S02]  /*6890*/  @!P2 IMAD R28, R35, R28, RZ ;  /* 0x0000001c231ca224 */ /* 0x020fe400078e02ff */
[----:B------:R-:W-:-:S05]  /*68a0*/  @!P3 IMAD R33, R34, R33, RZ ;  /* 0x000000212221b224 */ /* 0x000fca00078e02ff */
[----:B------:R-:W-:Y:S02]  /*68b0*/  @!P3 SHF.L.U32 R33, R33, 0x1, RZ ;  /* 0x000000012121b819 */ /* 0x000fe400000006ff */
[----:B------:R-:W-:Y:S01]  /*68c0*/  @!P2 SHF.L.U32 R39, R28, 0x1, RZ ;  /* 0x000000011c27a819 */ /* 0x000fe200000006ff */
[----:B--2---:R-:W-:Y:S01]  /*68d0*/  @!P5 FADD.FTZ R40, R40, R24 ;  /* 0x000000182828d221 */ /* 0x004fe20000010000 */
[----:B------:R-:W-:-:S05]  /*68e0*/  @!P1 LOP3.LUT R24, R2, 0x1, RZ, 0xc0, !PT ;  /* 0x0000000102189812 */ /* 0x000fca00078ec0ff */
[----:B------:R-:W-:Y:S02]  /*68f0*/  @!P1 IMAD R24, R24, R31, RZ ;  /* 0x0000001f18189224 */ /* 0x000fe400078e02ff */
[----:B------:R-:W0:Y:S01]  /*6900*/  @!P0 LDC R31, c[0x0][0x374] ;  /* 0x0000dd00ff1f8b82 */ /* 0x000e220000000800 */
[----:B------:R-:W-:Y:S01]  /*6910*/  @!P5 FADD.FTZ R41, R41, R25 ;  /* 0x000000192929d221 */ /* 0x000fe20000010000 */
[----:B----4-:R-:W-:-:S06]  /*6920*/  @!P1 IMAD R29, R24, R29, RZ ;  /* 0x0000001d181d9224 */ /* 0x010fcc00078e02ff */
[----:B------:R-:W1:Y:S01]  /*6930*/  @!P4 LDC.64 R24, c[0x0][0x3d0] ;  /* 0x0000f400ff18cb82 */ /* 0x000e620000000a00 */
[----:B---3--:R-:W-:Y:S01]  /*6940*/  @!P6 FADD.FTZ R40, R40, R26 ;  /* 0x0000001a2828e221 */ /* 0x008fe20000010000 */
[----:B------:R-:W-:-:S06]  /*6950*/  IADD3 R26, PT, PT, R14, 0x7, RZ ;  /* 0x000000070e1a7810 */ /* 0x000fcc0007ffe0ff */
[----:B------:R-:W2:Y:S01]  /*6960*/  @!P0 LDC R32, c[0x0][0x370] ;  /* 0x0000dc00ff208b82 */ /* 0x000ea20000000800 */
[----:B------:R-:W-:Y:S02]  /*6970*/  ISETP.NE.AND P5, PT, R26, UR8, PT ;  /* 0x000000081a007c0c */ /* 0x000fe4000bfa5270 */
[----:B------:R-:W-:Y:S01]  /*6980*/  @!P0 LOP3.LUT R26, R2, 0x1, RZ, 0xc0, !PT ;  /* 0x00000001021a8812 */ /* 0x000fe200078ec0ff */
[----:B------:R-:W-:Y:S01]  /*6990*/  @!P6 FADD.FTZ R41, R41, R27 ;  /* 0x0000001b2929e221 */ /* 0x000fe20000010000 */
[----:B------:R-:W-:-:S03]  /*69a0*/  ISETP.NE.OR P5, PT, R0, RZ, !P5 ;  /* 0x000000ff0000720c */ /* 0x000fc60006fa5670 */
[----:B0-----:R-:W-:Y:S02]  /*69b0*/  @!P0 IMAD R35, R26, R31, RZ ;  /* 0x0000001f1a238224 */ /* 0x001fe400078e02ff */
[----:B------:R-:W0:Y:S01]  /*69c0*/  @!P3 LDC.64 R26, c[0x0][0x3d0] ;  /* 0x0000f400ff1abb82 */ /* 0x000e220000000a00 */
[----:B------:R-:W-:-:S05]  /*69d0*/  @!P4 SHF.L.U32 R31, R30, 0x1, RZ ;  /* 0x000000011e1fc819 */ /* 0x000fca00000006ff */
[----:B-1----:R-:W-:Y:S01]  /*69e0*/  @!P4 IMAD.WIDE R24, R31, 0x4, R24 ;  /* 0x000000041f18c825 */ /* 0x002fe200078e0218 */
[----:B------:R-:W-:Y:S01]  /*69f0*/  MOV R31, UR15 ;  /* 0x0000000f001f7c02 */ /* 0x000fe20008000f00 */
[----:B------:R-:W1:Y:S04]  /*6a00*/  @!P5 LDC R36, c[0x0][0x374] ;  /* 0x0000dd00ff24db82 */ /* 0x000e680000000800 */
[----:B------:R-:W-:-:S04]  /*6a10*/  @!P4 IMAD.WIDE.U32 R24, R31, 0x8, R24 ;  /* 0x000000081f18c825 */ /* 0x000fc800078e0018 */
[----:B--2---:R-:W-:Y:S01]  /*6a20*/  @!P0 IMAD R32, R35, R32, RZ ;  /* 0x0000002023208224 */ /* 0x004fe200078e02ff */
[----:B------:R-:W2:Y:S01]  /*6a30*/  @!P2 LDC.64 R30, c[0x0][0x3d0] ;  /* 0x0000f400ff1eab82 */ /* 0x000ea20000000a00 */
[----:B------:R-:W-:Y:S01]  /*6a40*/  @!P1 SHF.L.U32 R29, R29, 0x1, RZ ;  /* 0x000000011d1d9819 */ /* 0x000fe200000006ff */
[----:B------:R-:W3:Y:S06]  /*6a50*/  @!P4 LDG.E.64 R24, desc[UR10][R24.64] ;  /* 0x0000000a1818c981 */ /* 0x000eec000c1e1b00 */
[----:B------:R-:W4:Y:S01]  /*6a60*/  @!P1 LDC.64 R34, c[0x0][0x3d0] ;  /* 0x0000f400ff229b82 */ /* 0x000f220000000a00 */
[----:B0-----:R-:W-:Y:S01]  /*6a70*/  @!P3 IMAD.WIDE R26, R33, 0x4, R26 ;  /* 0x00000004211ab825 */ /* 0x001fe200078e021a */
[----:B------:R-:W-:-:S05]  /*6a80*/  MOV R33, UR14 ;  /* 0x0000000e00217c02 */ /* 0x000fca0008000f00 */
[----:B------:R-:W-:Y:S01]  /*6a90*/  @!P3 IMAD.WIDE.U32 R26, R33, 0x8, R26 ;  /* 0x00000008211ab825 */ /* 0x000fe200078e001a */
[----:B------:R-:W-:-:S05]  /*6aa0*/  @!P5 LOP3.LUT R33, R2, 0x1, RZ, 0xc0, !PT ;  /* 0x000000010221d812 */ /* 0x000fca00078ec0ff */
[----:B-1----:R-:W-:Y:S01]  /*6ab0*/  @!P5 IMAD R33, R33, R36, RZ ;  /* 0x000000242121d224 */ /* 0x002fe200078e02ff */
[----:B------:R-:W5:Y:S01]  /*6ac0*/  @!P3 LDG.E.64 R26, desc[UR10][R26.64] ;  /* 0x0000000a1a1ab981 */ /* 0x000f62000c1e1b00 */
[----:B------:R-:W0:Y:S01]  /*6ad0*/  @!P5 LDC R36, c[0x0][0x370] ;  /* 0x0000dc00ff24db82 */ /* 0x000e220000000800 */
[----:B--2---:R-:W-:-:S04]  /*6ae0*/  @!P2 IMAD.WIDE R30, R39, 0x4, R30 ;  /* 0x00000004271ea825 */ /* 0x004fc800078e021e */
[----:B----4-:R-:W-:Y:S01]  /*6af0*/  @!P1 IMAD.WIDE R34, R29, 0x4, R34 ;  /* 0x000000041d229825 */ /* 0x010fe200078e0222 */
[----:B------:R-:W-:-:S05]  /*6b00*/  MOV R29, UR17 ;  /* 0x00000011001d7c02 */ /* 0x000fca0008000f00 */
[----:B------:R-:W-:Y:S02]  /*6b10*/  @!P2 IMAD.WIDE.U32 R30, R29, 0x8, R30 ;  /* 0x000000081d1ea825 */ /* 0x000fe400078e001e */
[----:B------:R-:W1:Y:S01]  /*6b20*/  @!P0 LDC.64 R28, c[0x0][0x3d0] ;  /* 0x0000f400ff1c8b82 */ /* 0x000e620000000a00 */
[----:B------:R-:W-:-:S03]  /*6b30*/  MOV R39, UR19 ;  /* 0x0000001300277c02 */ /* 0x000fc60008000f00 */
[----:B------:R-:W2:Y:S02]  /*6b40*/  @!P2 LDG.E.64 R30, desc[UR10][R30.64] ;  /* 0x0000000a1e1ea981 */ /* 0x000ea4000c1e1b00 */
[----:B------:R-:W-:Y:S01]  /*6b50*/  @!P1 IMAD.WIDE.U32 R34, R39, 0x8, R34 ;  /* 0x0000000827229825 */ /* 0x000fe200078e0022 */
[----:B------:R-:W-:-:S03]  /*6b60*/  @!P0 SHF.L.U32 R39, R32, 0x1, RZ ;  /* 0x0000000120278819 */ /* 0x000fc600000006ff */
[----:B0-----:R-:W-:Y:S02]  /*6b70*/  @!P5 IMAD R36, R33, R36, RZ ;  /* 0x000000242124d224 */ /* 0x001fe400078e02ff */
[----:B------:R-:W0:Y:S01]  /*6b80*/  @!P5 LDC.64 R32, c[0x0][0x3d0] ;  /* 0x0000f400ff20db82 */ /* 0x000e220000000a00 */
[----:B------:R-:W4:Y:S01]  /*6b90*/  @!P1 LDG.E.64 R34, desc[UR10][R34.64] ;  /* 0x0000000a22229981 */ /* 0x000f22000c1e1b00 */
[----:B-1----:R-:W-:Y:S01]  /*6ba0*/  @!P0 IMAD.WIDE R28, R39, 0x4, R28 ;  /* 0x00000004271c8825 */ /* 0x002fe200078e021c */
[----:B------:R-:W-:-:S05]  /*6bb0*/  MOV R39, UR16 ;  /* 0x0000001000277c02 */ /* 0x000fca0008000f00 */
[----:B------:R-:W-:Y:S01]  /*6bc0*/  @!P0 IMAD.WIDE.U32 R28, R39, 0x8, R28 ;  /* 0x00000008271c8825 */ /* 0x000fe200078e001c */
[----:B------:R-:W-:-:S05]  /*6bd0*/  @!P5 SHF.L.U32 R39, R36, 0x1, RZ ;  /* 0x000000012427d819 */ /* 0x000fca00000006ff */
[----:B0-----:R-:W-:Y:S01]  /*6be0*/  @!P5 IMAD.WIDE R32, R39, 0x4, R32 ;  /* 0x000000042720d825 */ /* 0x001fe200078e0220 */
[----:B------:R-:W-:Y:S01]  /*6bf0*/  MOV R39, UR18 ;  /* 0x0000001200277c02 */ /* 0x000fe20008000f00 */
[----:B------:R-:W4:Y:S04]  /*6c00*/  @!P0 LDG.E.64 R28, desc[UR10][R28.64] ;  /* 0x0000000a1c1c8981 */ /* 0x000f28000c1e1b00 */
[----:B------:R-:W-:-:S06]  /*6c10*/  @!P5 IMAD.WIDE.U32 R32, R39, 0x8, R32 ;  /* 0x000000082720d825 */ /* 0x000fcc00078e0020 */
[----:B------:R-:W4:Y:S01]  /*6c20*/  @!P5 LDG.E.64 R32, desc[UR10][R32.64] ;  /* 0x0000000a2020d981 */ /* 0x000f22000c1e1b00 */
[----:B------:R-:W0:Y:S01]  /*6c30*/  LDCU UR7, c[0x0][0x374] ;  /* 0x00006e80ff0777ac */ /* 0x000e220008000800 */
[----:B------:R-:W1:Y:S01]  /*6c40*/  LDC R36, c[0x0][0x370] ;  /* 0x0000dc00ff247b82 */ /* 0x000e620000000800 */
[----:B------:R-:W-:Y:S01]  /*6c50*/  IADD3 R14, PT, PT, R14, 0x8, RZ ;  /* 0x000000080e0e7810 */ /* 0x000fe20007ffe0ff */
[----:B------:R-:W-:Y:S02]  /*6c60*/  UIADD3 UR20, UPT, UPT, UR20, 0x8, URZ ;  /* 0x0000000814147890 */ /* 0x000fe4000fffe0ff */
[----:B0-----:R-:W-:Y:S02]  /*6c70*/  ULEA UR18, UR7, UR18, 0x3 ;  /* 0x0000001207127291 */ /* 0x001fe4000f8e18ff */
[----:B------:R-:W-:Y:S02]  /*6c80*/  ULEA UR16, UR7, UR16, 0x3 ;  /* 0x0000001007107291 */ /* 0x000fe4000f8e18ff */
[----:B------:R-:W-:-:S02]  /*6c90*/  ULEA UR19, UR7, UR19, 0x3 ;  /* 0x0000001307137291 */ /* 0x000fc4000f8e18ff */
[----:B------:R-:W-:Y:S02]  /*6ca0*/  ULEA UR17, UR7, UR17, 0x3 ;  /* 0x0000001107117291 */ /* 0x000fe4000f8e18ff */
[----:B------:R-:W-:Y:S02]  /*6cb0*/  ULEA UR14, UR7, UR14, 0x3 ;  /* 0x0000000e070e7291 */ /* 0x000fe4000f8e18ff */
[----:B------:R-:W-:Y:S02]  /*6cc0*/  ULEA UR15, UR7, UR15, 0x3 ;  /* 0x0000000f070f7291 */ /* 0x000fe4000f8e18ff */
[----:B------:R-:W-:Y:S02]  /*6cd0*/  ULEA UR6, UR7, UR6, 0x3 ;  /* 0x0000000607067291 */ /* 0x000fe4000f8e18ff */
[----:B------:R-:W-:Y:S01]  /*6ce0*/  ULEA UR5, UR7, UR5, 0x3 ;  /* 0x0000000507057291 */ /* 0x000fe2000f8e18ff */
[----:B---3--:R-:W-:Y:S01]  /*6cf0*/  @!P4 FADD.FTZ R40, R40, R24 ;  /* 0x000000182828c221 */ /* 0x008fe20000010000 */
[----:B------:R-:W-:Y:S01]  /*6d00*/  @!P4 FADD.FTZ R41, R41, R25 ;  /* 0x000000192929c221 */ /* 0x000fe20000010000 */
[----:B-1----:R-:W-:-:S02]  /*6d10*/  LOP3.LUT R25, R36, 0x7ffffff8, RZ, 0xc0, !PT ;  /* 0x7ffffff824197812 */ /* 0x002fc400078ec0ff */
[----:B-----5:R-:W-:Y:S01]  /*6d20*/  @!P3 FADD.FTZ R40, R40, R26 ;  /* 0x0000001a2828b221 */ /* 0x020fe20000010000 */
[----:B------:R-:W-:-:S03]  /*6d30*/  @!P3 FADD.FTZ R41, R41, R27 ;  /* 0x0000001b2929b221 */ /* 0x000fc60000010000 */
[----:B--2---:R-:W-:Y:S01]  /*6d40*/  @!P2 FADD.FTZ R40, R40, R30 ;  /* 0x0000001e2828a221 */ /* 0x004fe20000010000 */
[----:B------:R-:W-:-:S03]  /*6d50*/  @!P2 FADD.FTZ R41, R41, R31 ;  /* 0x0000001f2929a221 */ /* 0x000fc60000010000 */
[----:B----4-:R-:W-:Y:S01]  /*6d60*/  @!P1 FADD.FTZ R40, R40, R34 ;  /* 0x0000002228289221 */ /* 0x010fe20000010000 */
[----:B------:R-:W-:Y:S01]  /*6d70*/  @!P1 FADD.FTZ R41, R41, R35 ;  /* 0x0000002329299221 */ /* 0x000fe20000010000 */
[----:B------:R-:W-:Y:S02]  /*6d80*/  ISETP.NE.AND P1, PT, R14, R25, PT ;  /* 0x000000190e00720c */ /* 0x000fe40003f25270 */
[----:B------:R-:W-:Y:S01]  /*6d90*/  @!P0 FADD.FTZ R40, R40, R28 ;  /* 0x0000001c28288221 */ /* 0x000fe20000010000 */
[----:B------:R-:W-:-:S03]  /*6da0*/  @!P0 FADD.FTZ R41, R41, R29 ;  /* 0x0000001d29298221 */ /* 0x000fc60000010000 */
[----:B------:R-:W-:Y:S01]  /*6db0*/  @!P5 FADD.FTZ R40, R40, R32 ;  /* 0x000000202828d221 */ /* 0x000fe20000010000 */
[----:B------:R-:W-:-:S06]  /*6dc0*/  @!P5 FADD.FTZ R41, R41, R33 ;  /* 0x000000212929d221 */ /* 0x000fcc0000010000 */
[----:B------:R-:W-:Y:S05]  /*6dd0*/  @P1 BRA `(.L_x_110) ;  /* 0xfffffff400c01947 */ /* 0x000fea000383ffff */
[----:B------:R-:W-:-:S07]  /*6de0*/  MOV R14, R25 ;  /* 0x00000019000e7202 */ /* 0x000fce0000000f00 */
.L_x_109:
[----:B0-----:R-:W4:Y:S02]  /*6df0*/  LDC R32, c[0x0][0x370] ;  /* 0x0000dc00ff207b82 */ /* 0x001f240000000800 */
[----:B----4-:R-:W-:-:S13]  /*6e00*/  LOP3.LUT P0, R24, R32, 0x7, RZ, 0xc0, !PT ;  /* 0x0000000720187812 */ /* 0x010fda000780c0ff */
[----:B------:R-:W-:Y:S05]  /*6e10*/  @!P0 BRA `(.L_x_106) ;  /* 0x0000000400e48947 */ /* 0x000fea0003800000 */
[----:B------:R-:W-:Y:S02]  /*6e20*/  IADD3 R24, PT, PT, R24, -0x1, RZ ;  /* 0xffffffff18187810 */ /* 0x000fe40007ffe0ff */
[----:B------:R-:W-:Y:S02]  /*6e30*/  LOP3.LUT P4, R33, R32, 0x3, RZ, 0xc0, !PT ;  /* 0x0000000320217812 */ /* 0x000fe4000788c0ff */
[----:B------:R-:W-:-:S13]  /*6e40*/  ISETP.GE.U32.AND P0, PT, R24, 0x3, PT ;  /* 0x000000031800780c */ /* 0x000fda0003f06070 */
[----:B------:R-:W-:Y:S05]  /*6e50*/  @!P0 BRA `(.L_x_111) ;  /* 0x0000000000f88947 */ /* 0x000fea0003800000 */
[----:B------:R-:W-:Y:S02]  /*6e60*/  ISETP.NE.AND P0, PT, R0, RZ, PT ;  /* 0x000000ff0000720c */ /* 0x000fe40003f05270 */
[C---:B------:R-:W-:Y:S02]  /*6e70*/  IADD3 R26, PT, PT, R14.reuse, 0x1, RZ ;  /* 0x000000010e1a7810 */ /* 0x040fe40007ffe0ff */
[C---:B------:R-:W-:Y:S02]  /*6e80*/  ISETP.EQ.OR P1, PT, R14.reuse, UR8, P0 ;  /* 0x000000080e007c0c */ /* 0x040fe40008722670 */
[----:B------:R-:W-:Y:S02]  /*6e90*/  IADD3 R35, PT, PT, R14, 0x2, RZ ;  /* 0x000000020e237810 */ /* 0x000fe40007ffe0ff */
[----:B------:R-:W-:Y:S02]  /*6ea0*/  ISETP.EQ.OR P2, PT, R26, UR8, P0 ;  /* 0x000000081a007c0c */ /* 0x000fe40008742670 */
[----:B------:R-:W-:-:S02]  /*6eb0*/  ISETP.EQ.OR P3, PT, R35, UR8, P0 ;  /* 0x0000000823007c0c */ /* 0x000fc40008762670 */
[----:B------:R-:W-:-:S04]  /*6ec0*/  IADD3 R34, PT, PT, R14, 0x3, RZ ;  /* 0x000000030e227810 */ /* 0x000fc80007ffe0ff */
[----:B------:R-:W-:Y:S01]  /*6ed0*/  ISETP.EQ.OR P0, PT, R34, UR8, P0 ;  /* 0x0000000822007c0c */ /* 0x000fe20008702670 */
[----:B-1----:R-:W0:Y:S01]  /*6ee0*/  @!P1 LDC R29, c[0x0][0x374] ;  /* 0x0000dd00ff1d9b82 */ /* 0x002e220000000800 */
[----:B------:R-:W1:Y:S01]  /*6ef0*/  @!P1 S2R R30, SR_CTAID.Y ;  /* 0x00000000001e9919 */ /* 0x000e620000002600 */
[C---:B------:R-:W-:Y:S02]  /*6f00*/  @!P1 LOP3.LUT R26, R2.reuse, 0x1, RZ, 0xc0, !PT ;  /* 0x00000001021a9812 */ /* 0x040fe400078ec0ff */
[----:B------:R-:W-:Y:S01]  /*6f10*/  @!P2 LOP3.LUT R38, R2, 0x1, RZ, 0xc0, !PT ;  /* 0x000000010226a812 */ /* 0x000fe200078ec0ff */
[----:B------:R-:W4:Y:S03]  /*6f20*/  @!P2 S2R R36, SR_CTAID.Y ;  /* 0x000000000024a919 */ /* 0x000f260000002600 */
[----:B------:R-:W5:Y:S01]  /*6f30*/  @!P1 LDC.64 R24, c[0x0][0x3d0] ;  /* 0x0000f400ff189b82 */ /* 0x000f620000000a00 */
[----:B0-----:R-:W-:-:S02]  /*6f40*/  @!P1 IMAD R27, R26, R29, RZ ;  /* 0x0000001d1a1b9224 */ /* 0x001fc400078e02ff */
[----:B------:R-:W0:Y:S02]  /*6f50*/  @!P3 S2R R26, SR_CTAID.Y ;  /* 0x00000000001ab919 */ /* 0x000e240000002600 */
[----:B---3--:R-:W-:-:S03]  /*6f60*/  @!P1 IMAD R28, R27, R32, RZ ;  /* 0x000000201b1c9224 */ /* 0x008fc600078e02ff */
[----:B------:R-:W3:Y:S02]  /*6f70*/  @!P2 LDC R27, c[0x0][0x374] ;  /* 0x0000dd00ff1bab82 */ /* 0x000ee40000000800 */
[----:B--2---:R-:W-:Y:S01]  /*6f80*/  @!P1 SHF.L.U32 R31, R28, 0x1, RZ ;  /* 0x000000011c1f9819 */ /* 0x004fe200000006ff */
[----:B-1----:R-:W-:-:S04]  /*6f90*/  @!P1 IMAD R29, R14, R29, R30 ;  /* 0x0000001d0e1d9224 */ /* 0x002fc800078e021e */
[----:B-----5:R-:W-:Y:S01]  /*6fa0*/  @!P1 IMAD.WIDE R24, R31, 0x4, R24 ;  /* 0x000000041f189825 */ /* 0x020fe200078e0218 */
[----:B------:R-:W0:Y:S03]  /*6fb0*/  @!P3 LDC R30, c[0x0][0x374] ;  /* 0x0000dd00ff1ebb82 */ /* 0x000e260000000800 */
[----:B------:R-:W-:-:S05]  /*6fc0*/  @!P1 IMAD.WIDE.U32 R28, R29, 0x8, R24 ;  /* 0x000000081d1c9825 */ /* 0x000fca00078e0018 */
[----:B------:R-:W1:Y:S01]  /*6fd0*/  @!P2 LDC.64 R24, c[0x0][0x3d0] ;  /* 0x0000f400ff18ab82 */ /* 0x000e620000000a00 */
[----:B------:R-:W2:Y:S01]  /*6fe0*/  @!P1 LDG.E.64 R28, desc[UR10][R28.64] ;  /* 0x0000000a1c1c9981 */ /* 0x000ea2000c1e1b00 */
[-C--:B---3--:R-:W-:Y:S02]  /*6ff0*/  @!P2 IMAD R37, R38, R27.reuse, RZ ;  /* 0x0000001b2625a224 */ /* 0x088fe400078e02ff */
[----:B------:R-:W-:Y:S02]  /*7000*/  @!P2 IMAD R31, R14, R27, R27 ;  /* 0x0000001b0e1fa224 */ /* 0x000fe400078e021b */
[----:B------:R-:W3:Y:S01]  /*7010*/  @!P0 S2R R27, SR_CTAID.Y ;  /* 0x00000000001b8919 */ /* 0x000ee20000002600 */
[----:B------:R-:W-:Y:S02]  /*7020*/  @!P2 IMAD R37, R37, R32, RZ ;  /* 0x000000202525a224 */ /* 0x000fe400078e02ff */
[----:B----4-:R-:W-:Y:S01]  /*7030*/  @!P2 IADD3 R36, PT, PT, R31, R36, RZ ;  /* 0x000000241f24a210 */ /* 0x010fe20007ffe0ff */
[----:B0-----:R-:W-:-:S02]  /*7040*/  @!P3 IMAD R35, R35, R30, R26 ;  /* 0x0000001e2323b224 */ /* 0x001fc400078e021a */
[----:B------:R-:W-:Y:S01]  /*7050*/  @!P2 SHF.L.U32 R31, R37, 0x1, RZ ;  /* 0x00000001251fa819 */ /* 0x000fe200000006ff */
[----:B------:R-:W3:Y:S01]  /*7060*/  @!P0 LDC R26, c[0x0][0x374] ;  /* 0x0000dd00ff1a8b82 */ /* 0x000ee20000000800 */
[----:B------:R-:W-:-:S05]  /*7070*/  @!P3 LOP3.LUT R37, R2, 0x1, RZ, 0xc0, !PT ;  /* 0x000000010225b812 */ /* 0x000fca00078ec0ff */
[----:B------:R-:W-:Y:S02]  /*7080*/  @!P3 IMAD R37, R37, R30, RZ ;  /* 0x0000001e2525b224 */ /* 0x000fe400078e02ff */
[----:B-1----:R-:W-:Y:S02]  /*7090*/  @!P2 IMAD.WIDE R24, R31, 0x4, R24 ;  /* 0x000000041f18a825 */ /* 0x002fe400078e0218 */
[----:B------:R-:W0:Y:S02]  /*70a0*/  @!P3 LDC.64 R30, c[0x0][0x3d0] ;  /* 0x0000f400ff1ebb82 */ /* 0x000e240000000a00 */
[----:B------:R-:W-:Y:S02]  /*70b0*/  @!P3 IMAD R37, R37, R32, RZ ;  /* 0x000000202525b224 */ /* 0x000fe400078e02ff */
[----:B------:R-:W-:-:S06]  /*70c0*/  @!P2 IMAD.WIDE.U32 R24, R36, 0x8, R24 ;  /* 0x000000082418a825 */ /* 0x000fcc00078e0018 */
[----:B------:R-:W4:Y:S01]  /*70d0*/  @!P2 LDG.E.64 R24, desc[UR10][R24.64] ;  /* 0x0000000a1818a981 */ /* 0x000f22000c1e1b00 */
[----:B---3--:R-:W-:Y:S01]  /*70e0*/  @!P0 IMAD R34, R34, R26, R27 ;  /* 0x0000001a22228224 */ /* 0x008fe200078e021b */
[----:B------:R-:W-:Y:S02]  /*70f0*/  @!P3 SHF.L.U32 R27, R37, 0x1, RZ ;  /* 0x00000001251bb819 */ /* 0x000fe400000006ff */
[----:B------:R-:W-:-:S05]  /*7100*/  @!P0 LOP3.LUT R37, R2, 0x1, RZ, 0xc0, !PT ;  /* 0x0000000102258812 */ /* 0x000fca00078ec0ff */
[----:B------:R-:W-:Y:S02]  /*7110*/  @!P0 IMAD R37, R37, R26, RZ ;  /* 0x0000001a25258224 */ /* 0x000fe400078e02ff */
[----:B0-----:R-:W-:Y:S02]  /*7120*/  @!P3 IMAD.WIDE R30, R27, 0x4, R30 ;  /* 0x000000041b1eb825 */ /* 0x001fe400078e021e */
[----:B------:R-:W0:Y:S02]  /*7130*/  @!P0 LDC.64 R26, c[0x0][0x3d0] ;  /* 0x0000f400ff1a8b82 */ /* 0x000e240000000a00 */
[----:B------:R-:W-:-:S05]  /*7140*/  @!P0 IMAD R37, R37, R32, RZ ;  /* 0x0000002025258224 */ /* 0x000fca00078e02ff */
[----:B------:R-:W-:Y:S01]  /*7150*/  @!P0 SHF.L.U32 R37, R37, 0x1, RZ ;  /* 0x0000000125258819 */ /* 0x000fe200000006ff */
[----:B------:R-:W-:-:S06]  /*7160*/  @!P3 IMAD.WIDE.U32 R30, R35, 0x8, R30 ;  /* 0x00000008231eb825 */ /* 0x000fcc00078e001e */
[----:B------:R-:W3:Y:S01]  /*7170*/  @!P3 LDG.E.64 R30, desc[UR10][R30.64] ;  /* 0x0000000a1e1eb981 */ /* 0x000ee2000c1e1b00 */
[----:B0-----:R-:W-:-:S04]  /*7180*/  @!P0 IMAD.WIDE R26, R37, 0x4, R26 ;  /* 0x00000004251a8825 */ /* 0x001fc800078e021a */
[----:B------:R-:W-:-:S06]  /*7190*/  @!P0 IMAD.WIDE.U32 R26, R34, 0x8, R26 ;  /* 0x00000008221a8825 */ /* 0x000fcc00078e001a */
[----:B------:R-:W5:Y:S01]  /*71a0*/  @!P0 LDG.E.64 R26, desc[UR10][R26.64] ;  /* 0x0000000a1a1a8981 */ /* 0x000f62000c1e1b00 */
[----:B------:R-:W-:Y:S01]  /*71b0*/  IADD3 R14, PT, PT, R14, 0x4, RZ ;  /* 0x000000040e0e7810 */ /* 0x000fe20007ffe0ff */
[----:B--2---:R-:W-:Y:S01]  /*71c0*/  @!P1 FADD.FTZ R40, R40, R28 ;  /* 0x0000001c28289221 */ /* 0x004fe20000010000 */
[----:B------:R-:W-:-:S03]  /*71d0*/  @!P1 FADD.FTZ R41, R41, R29 ;  /* 0x0000001d29299221 */ /* 0x000fc60000010000 */
[----:B----4-:R-:W-:Y:S01]  /*71e0*/  @!P2 FADD.FTZ R40, R40, R24 ;  /* 0x000000182828a221 */ /* 0x010fe20000010000 */
[----:B------:R-:W-:-:S03]  /*71f0*/  @!P2 FADD.FTZ R41, R41, R25 ;  /* 0x000000192929a221 */ /* 0x000fc60000010000 */
[----:B---3--:R-:W-:Y:S01]  /*7200*/  @!P3 FADD.FTZ R40, R40, R30 ;  /* 0x0000001e2828b221 */ /* 0x008fe20000010000 */
[----:B------:R-:W-:-:S03]  /*7210*/  @!P3 FADD.FTZ R41, R41, R31 ;  /* 0x0000001f2929b221 */ /* 0x000fc60000010000 */
[----:B-----5:R-:W-:Y:S01]  /*7220*/  @!P0 FADD.FTZ R40, R40, R26 ;  /* 0x0000001a28288221 */ /* 0x020fe20000010000 */
[----:B------:R-:W-:-:S07]  /*7230*/  @!P0 FADD.FTZ R41, R41, R27 ;  /* 0x0000001b29298221 */ /* 0x000fce0000010000 */
.L_x_111:
[----:B------:R-:W-:Y:S05]  /*7240*/  @!P4 BRA `(.L_x_106) ;  /* 0x0000000000d8c947 */ /* 0x000fea0003800000 */
[----:B------:R-:W-:-:S13]  /*7250*/  ISETP.NE.AND P0, PT, R33, 0x1, PT ;  /* 0x000000012100780c */ /* 0x000fda0003f05270 */
[----:B------:R-:W-:Y:S05]  /*7260*/  @!P0 BRA `(.L_x_112) ;  /* 0x0000000000808947 */ /* 0x000fea0003800000 */
[----:B------:R-:W-:Y:S02]  /*7270*/  ISETP.NE.AND P0, PT, R0, RZ, PT ;  /* 0x000000ff0000720c */ /* 0x000fe40003f05270 */
[C---:B------:R-:W-:Y:S02]  /*7280*/  IADD3 R24, PT, PT, R14.reuse, 0x1, RZ ;  /* 0x000000010e187810 */ /* 0x040fe40007ffe0ff */
[----:B------:R-:W-:Y:S02]  /*7290*/  ISETP.EQ.OR P1, PT, R14, UR8, P0 ;  /* 0x000000080e007c0c */ /* 0x000fe40008722670 */
[----:B------:R-:W-:-:S11]  /*72a0*/  ISETP.EQ.OR P0, PT, R24, UR8, P0 ;  /* 0x0000000818007c0c */ /* 0x000fd60008702670 */
[----:B------:R-:W0:Y:S01]  /*72b0*/  @!P1 LDC R30, c[0x0][0x374] ;  /* 0x0000dd00ff1e9b82 */ /* 0x000e220000000800 */
[----:B-1----:R-:W1:Y:S01]  /*72c0*/  @!P1 S2R R29, SR_CTAID.Y ;  /* 0x00000000001d9919 */ /* 0x002e620000002600 */
[C---:B------:R-:W-:Y:S02]  /*72d0*/  @!P1 LOP3.LUT R33, R2.reuse, 0x1, RZ, 0xc0, !PT ;  /* 0x0000000102219812 */ /* 0x040fe400078ec0ff */
[----:B------:R-:W-:Y:S01]  /*72e0*/  @!P0 LOP3.LUT R34, R2, 0x1, RZ, 0xc0, !PT ;  /* 0x0000000102228812 */ /* 0x000fe200078ec0ff */
[----:B---3--:R-:W3:Y:S03]  /*72f0*/  @!P0 S2R R28, SR_CTAID.Y ;  /* 0x00000000001c8919 */ /* 0x008ee60000002600 */
[----:B--2---:R-:W2:Y:S08]  /*7300*/  @!P0 LDC R31, c[0x0][0x374] ;  /* 0x0000dd00ff1f8b82 */ /* 0x004eb00000000800 */
[----:B------:R-:W4:Y:S08]  /*7310*/  @!P1 LDC.64 R26, c[0x0][0x3d0] ;  /* 0x0000f400ff1a9b82 */ /* 0x000f300000000a00 */
[----:B------:R-:W5:Y:S01]  /*7320*/  @!P0 LDC.64 R24, c[0x0][0x3d0] ;  /* 0x0000f400ff188b82 */ /* 0x000f620000000a00 */
[----:B0-----:R-:W-:-:S04]  /*7330*/  @!P1 IMAD R33, R33, R30, RZ ;  /* 0x0000001e21219224 */ /* 0x001fc800078e02ff */
[----:B------:R-:W-:Y:S02]  /*7340*/  @!P1 IMAD R33, R33, R32, RZ ;  /* 0x0000002021219224 */ /* 0x000fe400078e02ff */
[----:B--2---:R-:W-:-:S03]  /*7350*/  @!P0 IMAD R35, R34, R31, RZ ;  /* 0x0000001f22238224 */ /* 0x004fc600078e02ff */
[----:B------:R-:W-:Y:S01]  /*7360*/  @!P1 SHF.L.U32 R33, R33, 0x1, RZ ;  /* 0x0000000121219819 */ /* 0x000fe200000006ff */
[C---:B------:R-:W-:Y:S02]  /*7370*/  @!P0 IMAD R31, R14.reuse, R31, R31 ;  /* 0x0000001f0e1f8224 */ /* 0x040fe400078e021f */
[----:B------:R-:W-:Y:S02]  /*7380*/  @!P0 IMAD R35, R35, R32, RZ ;  /* 0x0000002023238224 */ /* 0x000fe400078e02ff */
[----:B-1----:R-:W-:Y:S01]  /*7390*/  @!P1 IMAD R29, R14, R30, R29 ;  /* 0x0000001e0e1d9224 */ /* 0x002fe200078e021d */
[----:B---3--:R-:W-:Y:S01]  /*73a0*/  @!P0 IADD3 R31, PT, PT, R31, R28, RZ ;  /* 0x0000001c1f1f8210 */ /* 0x008fe20007ffe0ff */
[----:B----4-:R-:W-:Y:S01]  /*73b0*/  @!P1 IMAD.WIDE R26, R33, 0x4, R26 ;  /* 0x00000004211a9825 */ /* 0x010fe200078e021a */
[----:B------:R-:W-:-:S03]  /*73c0*/  @!P0 SHF.L.U32 R35, R35, 0x1, RZ ;  /* 0x0000000123238819 */ /* 0x000fc600000006ff */
[----:B------:R-:W-:-:S04]  /*73d0*/  @!P1 IMAD.WIDE.U32 R26, R29, 0x8, R26 ;  /* 0x000000081d1a9825 */ /* 0x000fc800078e001a */
[----:B-----5:R-:W-:Y:S02]  /*73e0*/  @!P0 IMAD.WIDE R24, R35, 0x4, R24 ;  /* 0x0000000423188825 */ /* 0x020fe400078e0218 */
[----:B------:R-:W2:Y:S02]  /*73f0*/  @!P1 LDG.E.64 R26, desc[UR10][R26.64] ;  /* 0x0000000a1a1a9981 */ /* 0x000ea4000c1e1b00 */
[----:B------:R-:W-:-:S06]  /*7400*/  @!P0 IMAD.WIDE.U32 R24, R31, 0x8, R24 ;  /* 0x000000081f188825 */ /* 0x000fcc00078e0018 */
[----:B------:R-:W3:Y:S01]  /*7410*/  @!P0 LDG.E.64 R24, desc[UR10][R24.64] ;  /* 0x0000000a18188981 */ /* 0x000ee2000c1e1b00 */
[----:B------:R-:W-:Y:S01]  /*7420*/  IADD3 R14, PT, PT, R14, 0x2, RZ ;  /* 0x000000020e0e7810 */ /* 0x000fe20007ffe0ff */
[----:B--2---:R-:W-:Y:S01]  /*7430*/  @!P1 FADD.FTZ R40, R40, R26 ;  /* 0x0000001a28289221 */ /* 0x004fe20000010000 */
[----:B------:R-:W-:-:S03]  /*7440*/  @!P1 FADD.FTZ R41, R41, R27 ;  /* 0x0000001b29299221 */ /* 0x000fc60000010000 */
[----:B---3--:R-:W-:Y:S01]  /*7450*/  @!P0 FADD.FTZ R40, R40, R24 ;  /* 0x0000001828288221 */ /* 0x008fe20000010000 */
[----:B------:R-:W-:-:S07]  /*7460*/  @!P0 FADD.FTZ R41, R41, R25 ;  /* 0x0000001929298221 */ /* 0x000fce0000010000 */
.L_x_112:
[----:B------:R-:W-:Y:S01]  /*7470*/  ISETP.NE.AND P0, PT, R14, UR8, PT ;  /* 0x000000080e007c0c */ /* 0x000fe2000bf05270 */
[----:B------:R-:W-:Y:S01]  /*7480*/  BSSY.RECONVERGENT B0, `(.L_x_106) ;  /* 0x0000012000007945 */ /* 0x000fe20003800200 */
[----:B------:R-:W-:Y:S02]  /*7490*/  LOP3.LUT R24, R32, 0x1, RZ, 0xc0, !PT ;  /* 0x0000000120187812 */ /* 0x000fe400078ec0ff */
[----:B------:R-:W-:-:S04]  /*74a0*/  ISETP.NE.OR P0, PT, R0, RZ, !P0 ;  /* 0x000000ff0000720c */ /* 0x000fc80004705670 */
[----:B------:R-:W-:-:S13]  /*74b0*/  ISETP.NE.U32.OR P0, PT, R24, 0x1, P0 ;  /* 0x000000011800780c */ /* 0x000fda0000705470 */
[----:B------:R-:W-:Y:S05]  /*74c0*/  @P0 BRA `(.L_x_113) ;  /* 0x0000000000340947 */ /* 0x000fea0003800000 */
[----:B------:R-:W0:Y:S01]  /*74d0*/  LDCU UR5, c[0x0][0x374] ;  /* 0x00006e80ff0577ac */ /* 0x000e220008000800 */
[----:B-1----:R-:W1:Y:S01]  /*74e0*/  S2R R29, SR_CTAID.Y ;  /* 0x00000000001d7919 */ /* 0x002e620000002600 */
[----:B------:R-:W4:Y:S01]  /*74f0*/  LDC.64 R24, c[0x0][0x3d0] ;  /* 0x0000f400ff187b82 */ /* 0x000f220000000a00 */
[----:B------:R-:W-:-:S05]  /*7500*/  LOP3.LUT R27, R2, 0x1, RZ, 0xc0, !PT ;  /* 0x00000001021b7812 */ /* 0x000fca00078ec0ff */
[----:B0-----:R-:W-:-:S04]  /*7510*/  IMAD R27, R27, UR5, RZ ;  /* 0x000000051b1b7c24 */ /* 0x001fc8000f8e02ff */
[----:B------:R-:W-:-:S05]  /*7520*/  IMAD R27, R27, R32, RZ ;  /* 0x000000201b1b7224 */ /* 0x000fca00078e02ff */
[----:B------:R-:W-:-:S05]  /*7530*/  SHF.L.U32 R27, R27, 0x1, RZ ;  /* 0x000000011b1b7819 */ /* 0x000fca00000006ff */
[----:B----4-:R-:W-:-:S04]  /*7540*/  IMAD.WIDE R24, R27, 0x4, R24 ;  /* 0x000000041b187825 */ /* 0x010fc800078e0218 */
[----:B-1----:R-:W-:-:S04]  /*7550*/  IMAD R27, R14, UR5, R29 ;  /* 0x000000050e1b7c24 */ /* 0x002fc8000f8e021d */
[----:B------:R-:W-:-:S06]  /*7560*/  IMAD.WIDE.U32 R24, R27, 0x8, R24 ;  /* 0x000000081b187825 */ /* 0x000fcc00078e0018 */
[----:B------:R-:W3:Y:S02]  /*7570*/  LDG.E.64 R24, desc[UR10][R24.64] ;  /* 0x0000000a18187981 */ /* 0x000ee4000c1e1b00 */
[----:B---3--:R-:W-:Y:S01]  /*7580*/  FADD.FTZ R40, R40, R24 ;  /* 0x0000001828287221 */ /* 0x008fe20000010000 */
[----:B------:R-:W-:-:S07]  /*7590*/  FADD.FTZ R41, R41, R25 ;  /* 0x0000001929297221 */ /* 0x000fce0000010000 */
.L_x_113:
[----:B------:R-:W-:Y:S05]  /*75a0*/  BSYNC.RECONVERGENT B0 ;  /* 0x0000000000007941 */ /* 0x000fea0003800200 */
.L_x_106:
[----:B------:R-:W4:Y:S01]  /*75b0*/  S2UR UR6, SR_CgaCtaId ;  /* 0x00000000000679c3 */ /* 0x000f220000008800 */
[----:B------:R-:W-:Y:S01]  /*75c0*/  ISETP.NE.AND P0, PT, R0, RZ, PT ;  /* 0x000000ff0000720c */ /* 0x000fe20003f05270 */
[----:B------:R-:W-:Y:S01]  /*75d0*/  UMOV UR5, 0x400 ;  /* 0x0000040000057882 */ /* 0x000fe20000000000 */
[----:B------:R-:W5:Y:S01]  /*75e0*/  LDCU UR9, c[0x0][0x42c] ;  /* 0x00008580ff0977ac */ /* 0x000f620008000800 */
[C---:B0-----:R-:W-:Y:S02]  /*75f0*/  PRMT R26, R4.reuse, 0x7632, R26 ;  /* 0x00007632041a7816 */ /* 0x041fe4000000001a */
[----:B------:R-:W-:Y:S01]  /*7600*/  SHF.L.U32 R30, R4, 0x10, RZ ;  /* 0x00000010041e7819 */ /* 0x000fe200000006ff */
[----:B------:R-:W0:Y:S01]  /*7610*/  LDCU.U8 UR14, c[0x0][0x414] ;  /* 0x00008280ff0e77ac */ /* 0x000e220008000000 */
[----:B------:R-:W3:Y:S01]  /*7620*/  LDC R27, c[0x0][0x41c] ;  /* 0x00010700ff1b7b82 */ /* 0x000ee20000000800 */
[----:B------:R-:W-:Y:S01]  /*7630*/  SHF.L.U32 R61, R61, 0x10, RZ ;  /* 0x000000103d3d7819 */ /* 0x000fe200000006ff */
[----:B----4-:R-:W-:Y:S01]  /*7640*/  ULEA UR5, UR6, UR5, 0x18 ;  /* 0x0000000506057291 */ /* 0x010fe2000f8ec0ff */
[----:B------:R-:W4:Y:S01]  /*7650*/  LDCU.64 UR6, c[0x0][0x400] ;  /* 0x00008000ff0677ac */ /* 0x000f220008000a00 */
[----:B0-----:R-:W-:Y:S01]  /*7660*/  UISETP.NE.AND UP0, UPT, UR14, URZ, UPT ;  /* 0x000000ff0e00728c */ /* 0x001fe2000bf05270 */
[----:B---3--:R-:W-:-:S06]  /*7670*/  IMAD R28, R27, UR8, R92 ;  /* 0x000000081b1c7c24 */ /* 0x008fcc000f8e025c */
[----:B------:R-:W-:Y:S01]  /*7680*/  @!P0 STS.64 [UR5+0xc0], R40 ;  /* 0x0000c028ff008988 */ /* 0x000fe20008000a05 */
[----:B------:R-:W-:Y:S01]  /*7690*/  BAR.SYNC.DEFER_BLOCKING 0x0 ;  /* 0x0000000000007b1d */ /* 0x000fe20000010000 */
[----:B------:R-:W-:Y:S02]  /*76a0*/  SHF.R.S32.HI R4, RZ, 0x1f, R28 ;  /* 0x0000001fff047819 */ /* 0x000fe4000001141c */
[----:B----4-:R-:W-:-:S04]  /*76b0*/  ISETP.GE.U32.AND P0, PT, R28, UR6, PT ;  /* 0x000000061c007c0c */ /* 0x010fc8000bf06070 */
[----:B------:R-:W-:Y:S01]  /*76c0*/  ISETP.GE.AND.EX P0, PT, R4, UR7, PT, P0 ;  /* 0x0000000704007c0c */ /* 0x000fe2000bf06300 */
[----:B------:R-:W5:Y:S02]  /*76d0*/  LDS.64 R24, [UR5+0xc0] ;  /* 0x0000c005ff187984 */ /* 0x000f640008000a00 */
[----:B-----5:R-:W-:Y:S01]  /*76e0*/  FMUL.FTZ R24, R24, UR9 ;  /* 0x0000000918187c20 */ /* 0x020fe20008410000 */
[----:B------:R-:W-:Y:S01]  /*76f0*/  FMUL.FTZ R14, R25, UR9 ;  /* 0x00000009190e7c20 */ /* 0x000fe20008410000 */
[----:B------:R-:W-:-:S03]  /*7700*/  PRMT R25, R3, 0x7632, R25 ;  /* 0x0000763203197816 */ /* 0x000fc60000000019 */
[----:B------:R-:W-:Y:S02]  /*7710*/  R2UR UR5, R24 ;  /* 0x00000000180572ca */ /* 0x000fe400000e0000 */
[----:B------:R-:W-:Y:S02]  /*7720*/  SHF.L.U32 R24, R3, 0x10, RZ ;  /* 0x0000001003187819 */ /* 0x000fe400000006ff */
[----:B------:R-:W-:Y:S02]  /*7730*/  SHF.L.U32 R25, R25, 0x10, RZ ;  /* 0x0000001019197819 */ /* 0x000fe400000006ff */
[----:B------:R-:W-:Y:S01]  /*7740*/  IADD3 R3, PT, PT, R28, 0x10, RZ ;  /* 0x000000101c037810 */ /* 0x000fe20007ffe0ff */
[----:B------:R-:W-:Y:S02]  /*7750*/  FADD.FTZ R24, R24, -UR12 ;  /* 0x8000000c18187e21 */ /* 0x000fe40008010000 */
[----:B------:R-:W-:Y:S01]  /*7760*/  FADD.FTZ R25, R25, -UR12 ;  /* 0x8000000c19197e21 */ /* 0x000fe20008010000 */
[----:B------:R-:W-:Y:S01]  /*7770*/  ISETP.GE.U32.AND P1, PT, R3, UR6, PT ;  /* 0x0000000603007c0c */ /* 0x000fe2000bf26070 */
[----:B-1----:R-:W-:Y:S01]  /*7780*/  FMUL.FTZ R29, R24, UR13 ;  /* 0x0000000d181d7c20 */ /* 0x002fe20008410000 */
[----:B------:R-:W-:Y:S01]  /*7790*/  SHF.L.U32 R24, R26, 0x10, RZ ;  /* 0x000000101a187819 */ /* 0x000fe200000006ff */
[----:B------:R-:W-:-:S02]  /*77a0*/  FMUL.FTZ R25, R25, UR13 ;  /* 0x0000000d19197c20 */ /* 0x000fc40008410000 */
[----:B------:R-:W-:Y:S01]  /*77b0*/  FFMA.FTZ R27, R29, UR5, R14 ;  /* 0x000000051d1b7c23 */ /* 0x000fe2000801000e */
[----:B------:R-:W-:Y:S07]  /*77c0*/  BRA.U !UP0, `(.L_x_114) ;  /* 0x0000000108487547 */ /* 0x000fee000b800000 */
[----:B------:R-:W-:Y:S01]  /*77d0*/  FFMA.FTZ R26, R23, R25, R21 ;  /* 0x00000019171a7223 */ /* 0x000fe20000010015 */
[----:B------:R-:W-:-:S03]  /*77e0*/  FFMA.FTZ R29, R22, R29, R20 ;  /* 0x0000001d161d7223 */ /* 0x000fc60000010014 */
[----:B------:R-:W-:Y:S01]  /*77f0*/  FMUL.FTZ R34, R26, -1.4426950216293334961 ;  /* 0xbfb8aa3b1a227820 */ /* 0x000fe20000410000 */
[----:B--2---:R-:W-:-:S05]  /*7800*/  FMUL.FTZ R31, R29, -1.4426950216293334961 ;  /* 0xbfb8aa3b1d1f7820 */ /* 0x004fca0000410000 */
[----:B------:R-:W0:Y:S08]  /*7810*/  MUFU.EX2 R34, R34 ;  /* 0x0000002200227308 */ /* 0x000e300000000800 */
[----:B------:R-:W1:Y:S01]  /*7820*/  MUFU.EX2 R31, R31 ;  /* 0x0000001f001f7308 */ /* 0x000e620000000800 */
[----:B0-----:R-:W-:-:S07]  /*7830*/  FADD.FTZ R35, R34, 1 ;  /* 0x3f80000022237421 */ /* 0x001fce0000010000 */
[----:B------:R-:W0:Y:S01]  /*7840*/  MUFU.RCP R35, R35 ;  /* 0x0000002300237308 */ /* 0x000e220000001000 */
[----:B-1----:R-:W-:-:S07]  /*7850*/  FADD.FTZ R32, R31, 1 ;  /* 0x3f8000001f207421 */ /* 0x002fce0000010000 */
[----:B------:R-:W1:Y:S01]  /*7860*/  MUFU.RCP R33, R32 ;  /* 0x0000002000217308 */ /* 0x000e620000001000 */
[----:B0-----:R-:W-:Y:S01]  /*7870*/  FMUL.FTZ R24, R24, R35 ;  /* 0x0000002318187220 */ /* 0x001fe20000410000 */
[----:B-1----:R-:W-:Y:S01]  /*7880*/  FMUL.FTZ R30, R30, R33 ;  /* 0x000000211e1e7220 */ /* 0x002fe20000410000 */
[----:B------:R-:W-:Y:S01]  /*7890*/  FADD.FTZ R36, -R33, 1 ;  /* 0x3f80000021247421 */ /* 0x000fe20000010100 */
[----:B------:R-:W-:-:S03]  /*78a0*/  FADD.FTZ R33, -R35, 1 ;  /* 0x3f80000023217421 */ /* 0x000fc60000010100 */
[----:B------:R-:W-:Y:S01]  /*78b0*/  FFMA.FTZ R29, R29, R36, 1 ;  /* 0x3f8000001d1d7423 */ /* 0x000fe20000010024 */
[----:B------:R-:W-:-:S03]  /*78c0*/  FFMA.FTZ R33, R26, R33, 1 ;  /* 0x3f8000001a217423 */ /* 0x000fc60000010021 */
[----:B------:R-:W-:Y:S01]  /*78d0*/  FMUL.FTZ R30, R30, R29 ;  /* 0x0000001d1e1e7220 */ /* 0x000fe20000410000 */
[----:B------:R-:W-:-:S07]  /*78e0*/  FMUL.FTZ R24, R24, R33 ;  /* 0x0000002118187220 */ /* 0x000fce0000410000 */
.L_x_114:
[----:B------:R-:W-:Y:S01]  /*78f0*/  FFMA.FTZ R26, R25, UR5, R14 ;  /* 0x00000005191a7c23 */ /* 0x000fe2000801000e */
[----:B------:R-:W-:Y:S01]  /*7900*/  BSSY.RECONVERGENT B0, `(.L_x_115) ;  /* 0x0000015000007945 */ /* 0x000fe20003800200 */
[----:B------:R-:W-:Y:S01]  /*7910*/  FFMA.FTZ R27, R22, R30, -R27 ;  /* 0x0000001e161b7223 */ /* 0x000fe2000001081b */
[----:B------:R-:W-:Y:S01]  /*7920*/  SHF.L.U32 R73, R73, 0x10, RZ ;  /* 0x0000001049497819 */ /* 0x000fe200000006ff */
[----:B------:R-:W-:Y:S01]  /*7930*/  FADD.FTZ R61, R61, -UR12 ;  /* 0x8000000c3d3d7e21 */ /* 0x000fe20008010000 */
[----:B------:R-:W-:Y:S01]  /*7940*/  SHF.R.S32.HI R29, RZ, 0x1f, R3 ;  /* 0x0000001fff1d7819 */ /* 0x000fe20000011403 */
[----:B------:R-:W-:Y:S01]  /*7950*/  FFMA.FTZ R26, R23, R24, -R26 ;  /* 0x00000018171a7223 */ /* 0x000fe2000001081a */
[----:B------:R-:W-:Y:S06]  /*7960*/  @P0 BRA `(.L_x_116) ;  /* 0x0000000000380947 */ /* 0x000fec0003800000 */
[----:B------:R-:W2:Y:S01]  /*7970*/  LDCU.64 UR14, c[0x0][0x3f8] ;  /* 0x00007f00ff0e77ac */ /* 0x000ea20008000a00 */
[----:B------:R-:W-:Y:S02]  /*7980*/  MOV R24, R16 ;  /* 0x0000001000187202 */ /* 0x000fe40000000f00 */
[----:B------:R-:W-:Y:S01]  /*7990*/  MOV R25, R19 ;  /* 0x0000001300197202 */ /* 0x000fe20000000f00 */
[----:B------:R-:W0:Y:S01]  /*79a0*/  LDCU.64 UR8, c[0x0][0x380] ;  /* 0x00007000ff0877ac */ /* 0x000e220008000a00 */
[----:B--2---:R-:W-:Y:S02]  /*79b0*/  IMAD R31, R4, UR14, RZ ;  /* 0x0000000e041f7c24 */ /* 0x004fe4000f8e02ff */
[----:B------:R-:W-:Y:S01]  /*79c0*/  FMUL.FTZ R4, R26, UR13 ;  /* 0x0000000d1a047c20 */ /* 0x000fe20008410000 */
[----:B------:R-:W-:-:S04]  /*79d0*/  IMAD.WIDE.U32 R24, R28, UR14, R24 ;  /* 0x0000000e1c187c25 */ /* 0x000fc8000f8e0018 */
[----:B------:R-:W-:Y:S02]  /*79e0*/  IMAD R33, R28, UR15, R31 ;  /* 0x0000000f1c217c24 */ /* 0x000fe4000f8e021f */
[----:B------:R-:W-:Y:S01]  /*79f0*/  FMUL.FTZ R31, R27, UR13 ;  /* 0x0000000d1b1f7c20 */ /* 0x000fe20008410000 */
[----:B0-----:R-:W-:Y:S02]  /*7a00*/  LEA R26, P0, R24, UR8, 0x1 ;  /* 0x00000008181a7c11 */ /* 0x001fe4000f8008ff */
[----:B------:R-:W-:Y:S02]  /*7a10*/  IADD3 R33, PT, PT, R25, R33, RZ ;  /* 0x0000002119217210 */ /* 0x000fe40007ffe0ff */
[----:B------:R-:W-:Y:S02]  /*7a20*/  F2FP.BF16.F32.PACK_AB R25, R4, R31 ;  /* 0x0000001f0419723e */ /* 0x000fe400000010ff */
[----:B------:R-:W-:-:S05]  /*7a30*/  LEA.HI.X R27, R24, UR9, R33, 0x1, P0 ;  /* 0x00000009181b7c11 */ /* 0x000fca00080f0c21 */
[----:B------:R0:W-:Y:S02]  /*7a40*/  STG.E desc[UR10][R26.64], R25 ;  /* 0x000000191a007986 */ /* 0x0001e4000c10190a */
.L_x_116:
[----:B------:R-:W-:Y:S05]  /*7a50*/  BSYNC.RECONVERGENT B0 ;  /* 0x0000000000007941 */ /* 0x000fea0003800200 */
.L_x_115:
[----:B------:R-:W-:Y:S01]  /*7a60*/  PRMT R4, R5, 0x7632, R4 ;  /* 0x0000763205047816 */ /* 0x000fe20000000004 */
[----:B------:R-:W-:Y:S01]  /*7a70*/  FMUL.FTZ R61, R61, UR13 ;  /* 0x0000000d3d3d7c20 */ /* 0x000fe20008410000 */
[----:B0-----:R-:W-:Y:S01]  /*7a80*/  FADD.FTZ R25, R73, -UR12 ;  /* 0x8000000c49197e21 */ /* 0x001fe20008010000 */
[----:B------:R-:W-:Y:S02]  /*7a90*/  SHF.L.U32 R24, R5, 0x10, RZ ;  /* 0x0000001005187819 */ /* 0x000fe400000006ff */
[----:B------:R-:W-:Y:S01]  /*7aa0*/  ISETP.GE.AND.EX P1, PT, R29, UR7, PT, P1 ;  /* 0x000000071d007c0c */ /* 0x000fe2000bf26310 */
[----:B------:R-:W-:Y:S01]  /*7ab0*/  FFMA.FTZ R5, R61, UR5, R14 ;  /* 0x000000053d057c23 */ /* 0x000fe2000801000e */
[----:B------:R-:W-:Y:S01]  /*7ac0*/  SHF.L.U32 R4, R4, 0x10, RZ ;  /* 0x0000001004047819 */ /* 0x000fe200000006ff */
[----:B------:R-:W-:Y:S01]  /*7ad0*/  FMUL.FTZ R25, R25, UR13 ;  /* 0x0000000d19197c20 */ /* 0x000fe20008410000 */
[----:B------:R-:W-:Y:S09]  /*7ae0*/  BRA.U !UP0, `(.L_x_117) ;  /* 0x0000000108487547 */ /* 0x000ff2000b800000 */
[----:B------:R-:W-:Y:S01]  /*7af0*/  FFMA.FTZ R26, R22, R61, R20 ;  /* 0x0000003d161a7223 */ /* 0x000fe20000010014 */
[----:B------:R-:W-:-:S03]  /*7b00*/  FFMA.FTZ R27, R23, R25, R21 ;  /* 0x00000019171b7223 */ /* 0x000fc60000010015 */
[----:B------:R-:W-:Y:S01]  /*7b10*/  FMUL.FTZ R30, R26, -1.4426950216293334961 ;  /* 0xbfb8aa3b1a1e7820 */ /* 0x000fe20000410000 */
[----:B------:R-:W-:-:S05]  /*7b20*/  FMUL.FTZ R32, R27, -1.4426950216293334961 ;  /* 0xbfb8aa3b1b207820 */ /* 0x000fca0000410000 */
        /* <DEDUP_REMOVED lines=14> */
.L_x_117:
[----:B------:R-:W-:Y:S01]  /*7c10*/  FFMA.FTZ R26, R25, UR5, R14 ;  /* 0x00000005191a7c23 */ /* 0x000fe2000801000e */
[----:B------:R-:W-:Y:S01]  /*7c20*/  BSSY.RECONVERGENT B0, `(.L_x_118) ;  /* 0x0000014000007945 */ /* 0x000fe20003800200 */
[----:B------:R-:W-:Y:S01]  /*7c30*/  FFMA.FTZ R24, R22, R24, -R5 ;  /* 0x0000001816187223 */ /* 0x000fe20000010805 */
[C---:B--2---:R-:W-:Y:S01]  /*7c40*/  IADD3 R31, PT, PT, R28.reuse, 0x20, RZ ;  /* 0x000000201c1f7810 */ /* 0x044fe20007ffe0ff */
[----:B------:R-:W-:Y:S01]  /*7c50*/  FFMA.FTZ R25, R23, R4, -R26 ;  /* 0x0000000417197223 */ /* 0x000fe2000001081a */
[----:B------:R-:W-:Y:S01]  /*7c60*/  IADD3 R27, PT, PT, R28, 0x30, RZ ;  /* 0x000000301c1b7810 */ /* 0x000fe20007ffe0ff */
[----:B------:R-:W-:Y:S06]  /*7c70*/  @P1 BRA `(.L_x_119) ;  /* 0x0000000000381947 */ /* 0x000fec0003800000 */
[----:B------:R-:W0:Y:S01]  /*7c80*/  LDCU.64 UR8, c[0x0][0x3f8] ;  /* 0x00007f00ff0877ac */ /* 0x000e220008000a00 */
[----:B------:R-:W-:Y:S02]  /*7c90*/  MOV R4, R16 ;  /* 0x0000001000047202 */ /* 0x000fe40000000f00 */
[----:B------:R-:W-:Y:S01]  /*7ca0*/  MOV R5, R19 ;  /* 0x0000001300057202 */ /* 0x000fe20000000f00 */
[----:B------:R-:W1:Y:S01]  /*7cb0*/  LDCU.64 UR14, c[0x0][0x380] ;  /* 0x00007000ff0e77ac */ /* 0x000e620008000a00 */
[----:B0-----:R-:W-:Y:S02]  /*7cc0*/  IMAD R26, R29, UR8, RZ ;  /* 0x000000081d1a7c24 */ /* 0x001fe4000f8e02ff */
[----:B------:R-:W-:-:S04]  /*7cd0*/  IMAD.WIDE.U32 R4, R3, UR8, R4 ;  /* 0x0000000803047c25 */ /* 0x000fc8000f8e0004 */
[----:B------:R-:W-:Y:S02]  /*7ce0*/  IMAD R29, R3, UR9, R26 ;  /* 0x00000009031d7c24 */ /* 0x000fe4000f8e021a */
[----:B------:R-:W-:Y:S01]  /*7cf0*/  FMUL.FTZ R26, R24, UR13 ;  /* 0x0000000d181a7c20 */ /* 0x000fe20008410000 */
[----:B------:R-:W-:Y:S01]  /*7d00*/  FMUL.FTZ R3, R25, UR13 ;  /* 0x0000000d19037c20 */ /* 0x000fe20008410000 */
[C---:B-1----:R-:W-:Y:S02]  /*7d10*/  LEA R24, P0, R4.reuse, UR14, 0x1 ;  /* 0x0000000e04187c11 */ /* 0x042fe4000f8008ff */
[----:B------:R-:W-:Y:S02]  /*7d20*/  IADD3 R29, PT, PT, R5, R29, RZ ;  /* 0x0000001d051d7210 */ /* 0x000fe40007ffe0ff */
[----:B------:R-:W-:Y:S02]  /*7d30*/  F2FP.BF16.F32.PACK_AB R3, R3, R26 ;  /* 0x0000001a0303723e */ /* 0x000fe400000010ff */
[----:B------:R-:W-:-:S05]  /*7d40*/  LEA.HI.X R25, R4, UR15, R29, 0x1, P0 ;  /* 0x0000000f04197c11 */ /* 0x000fca00080f0c1d */
[----:B------:R0:W-:Y:S02]  /*7d50*/  STG.E desc[UR10][R24.64], R3 ;  /* 0x0000000318007986 */ /* 0x0001e4000c10190a */
.L_x_119:
[----:B------:R-:W-:Y:S05]  /*7d60*/  BSYNC.RECONVERGENT B0 ;  /* 0x0000000000007941 */ /* 0x000fea0003800200 */
.L_x_118:
[----:B------:R-:W-:Y:S02]  /*7d70*/  SHF.L.U32 R60, R60, 0x10, RZ ;  /* 0x000000103c3c7819 */ /* 0x000fe400000006ff */
[----:B------:R-:W-:Y:S02]  /*7d80*/  SHF.L.U32 R78, R78, 0x10, RZ ;  /* 0x000000104e4e7819 */ /* 0x000fe400000006ff */
[----:B------:R-:W-:Y:S01]  /*7d90*/  ISETP.GE.U32.AND P0, PT, R31, UR6, PT ;  /* 0x000000061f007c0c */ /* 0x000fe2000bf06070 */
[----:B------:R-:W-:Y:S01]  /*7da0*/  FADD.FTZ R60, R60, -UR12 ;  /* 0x8000000c3c3c7e21 */ /* 0x000fe20008010000 */
[----:B------:R-:W-:Y:S01]  /*7db0*/  ISETP.GE.U32.AND P1, PT, R27, UR6, PT ;  /* 0x000000061b007c0c */ /* 0x000fe2000bf26070 */
[----:B------:R-:W-:Y:S01]  /*7dc0*/  FADD.FTZ R78, R78, -UR12 ;  /* 0x8000000c4e4e7e21 */ /* 0x000fe20008010000 */
[----:B------:R-:W-:Y:S01]  /*7dd0*/  SHF.R.S32.HI R4, RZ, 0x1f, R31 ;  /* 0x0000001fff047819 */ /* 0x000fe2000001141f */
[----:B------:R-:W-:Y:S01]  /*7de0*/  FMUL.FTZ R29, R60, UR13 ;  /* 0x0000000d3c1d7c20 */ /* 0x000fe20008410000 */
[----:B0-----:R-:W-:Y:S01]  /*7df0*/  SHF.R.S32.HI R3, RZ, 0x1f, R27 ;  /* 0x0000001fff037819 */ /* 0x001fe2000001141b */
[----:B------:R-:W-:Y:S01]  /*7e00*/  FMUL.FTZ R39, R78, UR13 ;  /* 0x0000000d4e277c20 */ /* 0x000fe20008410000 */
[C---:B------:R-:W-:Y:S01]  /*7e10*/  PRMT R24, R6.reuse, 0x7632, R24 ;  /* 0x0000763206187816 */ /* 0x040fe20000000018 */
[----:B------:R-:W-:Y:S01]  /*7e20*/  FFMA.FTZ R25, R29, UR5, R14 ;  /* 0x000000051d197c23 */ /* 0x000fe2000801000e */
[----:B------:R-:W-:-:S02]  /*7e30*/  SHF.L.U32 R5, R6, 0x10, RZ ;  /* 0x0000001006057819 */ /* 0x000fc400000006ff */
[----:B------:R-:W-:Y:S02]  /*7e40*/  ISETP.GE.AND.EX P0, PT, R4, UR7, PT, P0 ;  /* 0x0000000704007c0c */ /* 0x000fe4000bf06300 */
        /* <DEDUP_REMOVED lines=22> */
.L_x_120:
[----:B------:R-:W-:Y:S01]  /*7fb0*/  FFMA.FTZ R24, R39, UR5, R14 ;  /* 0x0000000527187c23 */ /* 0x000fe2000801000e */
[----:B------:R-:W-:Y:S01]  /*7fc0*/  BSSY.RECONVERGENT B0, `(.L_x_121) ;  /* 0x0000014000007945 */ /* 0x000fe20003800200 */
[----:B------:R-:W-:Y:S01]  /*7fd0*/  FFMA.FTZ R25, R22, R5, -R25 ;  /* 0x0000000516197223 */ /* 0x000fe20000010819 */
[----:B------:R-:W-:Y:S01]  /*7fe0*/  SHF.L.U32 R77, R77, 0x10, RZ ;  /* 0x000000104d4d7819 */ /* 0x000fe200000006ff */
[----:B------:R-:W-:Y:S01]  /*7ff0*/  FADD.FTZ R59, R59, -UR12 ;  /* 0x8000000c3b3b7e21 */ /* 0x000fe20008010000 */
[----:B------:R-:W-:Y:S01]  /*8000*/  FFMA.FTZ R6, R23, R6, -R24 ;  /* 0x0000000617067223 */ /* 0x000fe20000010818 */
[----:B------:R-:W-:Y:S06]  /*8010*/  @P0 BRA `(.L_x_122) ;  /* 0x0000000000380947 */ /* 0x000fec0003800000 */
[----:B------:R-:W0:Y:S01]  /*8020*/  LDCU.64 UR8, c[0x0][0x3f8] ;  /* 0x00007f00ff0877ac */ /* 0x000e220008000a00 */
[----:B------:R-:W-:Y:S01]  /*8030*/  MOV R5, R19 ;  /* 0x0000001300057202 */ /* 0x000fe20000000f00 */
[----:B------:R-:W-:Y:S01]  /*8040*/  FMUL.FTZ R29, R25, UR13 ;  /* 0x0000000d191d7c20 */ /* 0x000fe20008410000 */
[----:B------:R-:W-:Y:S01]  /*8050*/  FMUL.FTZ R6, R6, UR13 ;  /* 0x0000000d06067c20 */ /* 0x000fe20008410000 */
[----:B------:R-:W1:Y:S01]  /*8060*/  LDCU.64 UR14, c[0x0][0x380] ;  /* 0x00007000ff0e77ac */ /* 0x000e620008000a00 */
[----:B0-----:R-:W-:Y:S01]  /*8070*/  IMAD R24, R4, UR8, RZ ;  /* 0x0000000804187c24 */ /* 0x001fe2000f8e02ff */
[----:B------:R-:W-:-:S05]  /*8080*/  MOV R4, R16 ;  /* 0x0000001000047202 */ /* 0x000fca0000000f00 */
[----:B------:R-:W-:-:S04]  /*8090*/  IMAD.WIDE.U32 R4, R31, UR8, R4 ;  /* 0x000000081f047c25 */ /* 0x000fc8000f8e0004 */
[----:B------:R-:W-:Y:S01]  /*80a0*/  IMAD R31, R31, UR9, R24 ;  /* 0x000000091f1f7c24 */ /* 0x000fe2000f8e0218 */
[----:B-1----:R-:W-:-:S04]  /*80b0*/  LEA R24, P0, R4, UR14, 0x1 ;  /* 0x0000000e04187c11 */ /* 0x002fc8000f8008ff */
[----:B------:R-:W-:Y:S02]  /*80c0*/  IADD3 R31, PT, PT, R5, R31, RZ ;  /* 0x0000001f051f7210 */ /* 0x000fe40007ffe0ff */
[----:B------:R-:W-:Y:S02]  /*80d0*/  F2FP.BF16.F32.PACK_AB R5, R6, R29 ;  /* 0x0000001d0605723e */ /* 0x000fe400000010ff */
[----:B------:R-:W-:-:S05]  /*80e0*/  LEA.HI.X R25, R4, UR15, R31, 0x1, P0 ;  /* 0x0000000f04197c11 */ /* 0x000fca00080f0c1f */
[----:B------:R0:W-:Y:S02]  /*80f0*/  STG.E desc[UR10][R24.64], R5 ;  /* 0x0000000518007986 */ /* 0x0001e4000c10190a */
.L_x_122:
[----:B------:R-:W-:Y:S05]  /*8100*/  BSYNC.RECONVERGENT B0 ;  /* 0x0000000000007941 */ /* 0x000fea0003800200 */
.L_x_121:
[----:B------:R-:W-:Y:S01]  /*8110*/  FMUL.FTZ R59, R59, UR13 ;  /* 0x0000000d3b3b7c20 */ /* 0x000fe20008410000 */
[----:B------:R-:W-:Y:S01]  /*8120*/  FADD.FTZ R77, R77, -UR12 ;  /* 0x8000000c4d4d7e21 */ /* 0x000fe20008010000 */
[----:B0-----:R-:W-:Y:S02]  /*8130*/  SHF.L.U32 R5, R46, 0x10, RZ ;  /* 0x000000102e057819 */ /* 0x001fe400000006ff */
[----:B------:R-:W-:Y:S01]  /*8140*/  SHF.L.U32 R76, R76, 0x10, RZ ;  /* 0x000000104c4c7819 */ /* 0x000fe200000006ff */
[----:B------:R-:W-:Y:S01]  /*8150*/  FFMA.FTZ R37, R59, UR5, R14 ;  /* 0x000000053b257c23 */ /* 0x000fe2000801000e */
[----:B------:R-:W-:Y:S01]  /*8160*/  FMUL.FTZ R77, R77, UR13 ;  /* 0x0000000d4d4d7c20 */ /* 0x000fe20008410000 */
[----:B------:R-:W-:Y:S06]  /*8170*/  BRA.U !UP0, `(.L_x_123) ;  /* 0x0000000108487547 */ /* 0x000fec000b800000 */
        /* <DEDUP_REMOVED lines=18> */
.L_x_123:
[----:B------:R-:W-:Y:S01]  /*82a0*/  FFMA.FTZ R4, R77, UR5, R14 ;  /* 0x000000054d047c23 */ /* 0x000fe2000801000e */
[----:B------:R-:W-:Y:S01]  /*82b0*/  BSSY.RECONVERGENT B0, `(.L_x_124) ;  /* 0x0000014000007945 */ /* 0x000fe20003800200 */
[----:B------:R-:W-:Y:S01]  /*82c0*/  FFMA.FTZ R37, R22, R5, -R37 ;  /* 0x0000000516257223 */ /* 0x000fe20000010825 */
[C---:B------:R-:W-:Y:S01]  /*82d0*/  IADD3 R31, PT, PT, R28.reuse, 0x40, RZ ;  /* 0x000000401c1f7810 */ /* 0x040fe20007ffe0ff */
        /* <DEDUP_REMOVED lines=8> */
[----:B------:R-:W-:Y:S01]  /*8360*/  FMUL.FTZ R3, R76, UR13 ;  /* 0x0000000d4c037c20 */ /* 0x000fe20008410000 */
[----:B------:R-:W-:-:S04]  /*8370*/  IMAD.WIDE.U32 R4, R27, UR8, R4 ;  /* 0x000000081b047c25 */ /* 0x000fc8000f8e0004 */
[----:B------:R-:W-:Y:S02]  /*8380*/  IMAD R27, R27, UR9, R6 ;  /* 0x000000091b1b7c24 */ /* 0x000fe4000f8e0206 */
[----:B------:R-:W-:Y:S01]  /*8390*/  FMUL.FTZ R6, R37, UR13 ;  /* 0x0000000d25067c20 */ /* 0x000fe20008410000 */
[C---:B-1----:R-:W-:Y:S02]  /*83a0*/  LEA R24, P0, R4.reuse, UR14, 0x1 ;  /* 0x0000000e04187c11 */ /* 0x042fe4000f8008ff */
[----:B------:R-:W-:Y:S02]  /*83b0*/  IADD3 R27, PT, PT, R5, R27, RZ ;  /* 0x0000001b051b7210 */ /* 0x000fe40007ffe0ff */
[----:B------:R-:W-:Y:S02]  /*83c0*/  F2FP.BF16.F32.PACK_AB R3, R3, R6 ;  /* 0x000000060303723e */ /* 0x000fe400000010ff */
[----:B------:R-:W-:-:S05]  /*83d0*/  LEA.HI.X R25, R4, UR15, R27, 0x1, P0 ;  /* 0x0000000f04197c11 */ /* 0x000fca00080f0c1b */
[----:B------:R0:W-:Y:S02]  /*83e0*/  STG.E desc[UR10][R24.64], R3 ;  /* 0x0000000318007986 */ /* 0x0001e4000c10190a */
.L_x_125:
[----:B------:R-:W-:Y:S05]  /*83f0*/  BSYNC.RECONVERGENT B0 ;  /* 0x0000000000007941 */ /* 0x000fea0003800200 */
.L_x_124:
        /* <DEDUP_REMOVED lines=10> */
[----:B------:R-:W-:Y:S01]  /*84a0*/  ISETP.GE.AND.EX P0, PT, R4, UR7, PT, P0 ;  /* 0x0000000704007c0c */ /* 0x000fe2000bf06300 */
[----:B------:R-:W-:Y:S01]  /*84b0*/  FFMA.FTZ R37, R5, UR5, R14 ;  /* 0x0000000505257c23 */ /* 0x000fe2000801000e */
[----:B------:R-:W-:-:S02]  /*84c0*/  ISETP.GE.AND.EX P1, PT, R3, UR7, PT, P1 ;  /* 0x0000000703007c0c */ /* 0x000fc4000bf26310 */
[----:B------:R-:W-:Y:S02]  /*84d0*/  SHF.L.U32 R45, R45, 0x10, RZ ;  /* 0x000000102d2d7819 */ /* 0x000fe400000006ff */
[----:B------:R-:W-:Y:S02]  /*84e0*/  SHF.L.U32 R6, R75, 0x10, RZ ;  /* 0x000000104b067819 */ /* 0x000fe400000006ff */
[----:B------:R-:W-:Y:S01]  /*84f0*/  SHF.L.U32 R57, R57, 0x10, RZ ;  /* 0x0000001039397819 */ /* 0x000fe200000006ff */
        /* <DEDUP_REMOVED lines=19> */
.L_x_126:
        /* <DEDUP_REMOVED lines=21> */
.L_x_128:
[----:B------:R-:W-:Y:S05]  /*8780*/  BSYNC.RECONVERGENT B0 ;  /* 0x0000000000007941 */ /* 0x000fea0003800200 */
.L_x_127:
        /* <DEDUP_REMOVED lines=25> */
.L_x_129:
        /* <DEDUP_REMOVED lines=21> */
.L_x_131:
[----:B------:R-:W-:Y:S05]  /*8a70*/  BSYNC.RECONVERGENT B0 ;  /* 0x0000000000007941 */ /* 0x000fea0003800200 */
.L_x_130:
        /* <DEDUP_REMOVED lines=35> */
.L_x_132:
        /* <DEDUP_REMOVED lines=10> */
[----:B------:R-:W-:Y:S01]  /*8d50*/  MOV R5, R19 ;  /* 0x0000001300057202 */ /* 0x000fe20000000f00 */
[----:B------:R-:W1:Y:S01]  /*8d60*/  LDCU.64 UR14, c[0x0][0x380] ;  /* 0x00007000ff0e77ac */ /* 0x000e620008000a00 */
[----:B------:R-:W-:Y:S01]  /*8d70*/  FMUL.FTZ R6, R6, UR13 ;  /* 0x0000000d06067c20 */ /* 0x000fe20008410000 */
        /* <DEDUP_REMOVED lines=8> */
.L_x_134:
[----:B------:R-:W-:Y:S05]  /*8e00*/  BSYNC.RECONVERGENT B0 ;  /* 0x0000000000007941 */ /* 0x000fea0003800200 */
.L_x_133:
        /* <DEDUP_REMOVED lines=25> */
.L_x_135:
        /* <DEDUP_REMOVED lines=21> */
.L_x_137:
[----:B------:R-:W-:Y:S05]  /*90f0*/  BSYNC.RECONVERGENT B0 ;  /* 0x0000000000007941 */ /* 0x000fea0003800200 */
.L_x_136:
        /* <DEDUP_REMOVED lines=29> */
[----:B------:R-:W-:-:S04]  /*92d0*/  FFMA.FTZ R4, R4, R31, 1 ;  /* 0x3f80000004047423 */ /* 0x000fc8000001001f */
[----:B------:R-:W-:Y:S01]  /*92e0*/  FMUL.FTZ R15, R15, R4 ;  /* 0x000000040f0f7220 */ /* 0x000fe20000410000 */
[----:B-1----:R-:W-:Y:S01]  /*92f0*/  FADD.FTZ R32, -R29, 1 ;  /* 0x3f8000001d207421 */ /* 0x002fe20000010100 */
[----:B------:R-:W-:-:S03]  /*9300*/  FMUL.FTZ R70, R70, R29 ;  /* 0x0000001d46467220 */ /* 0x000fc60000410000 */
[----:B------:R-:W-:-:S04]  /*9310*/  FFMA.FTZ R5, R5, R32, 1 ;  /* 0x3f80000005057423 */ /* 0x000fc80000010020 */
[----:B------:R-:W-:-:S07]  /*9320*/  FMUL.FTZ R70, R70, R5 ;  /* 0x0000000546467220 */ /* 0x000fce0000410000 */
.L_x_138:
        /* <DEDUP_REMOVED lines=12> */
[----:B0-----:R-:W-:Y:S02]  /*93f0*/  IMAD R25, R34, UR8, RZ ;  /* 0x0000000822197c24 */ /* 0x001fe4000f8e02ff */
        /* <DEDUP_REMOVED lines=8> */
.L_x_140:
[----:B------:R-:W-:Y:S05]  /*9480*/  BSYNC.RECONVERGENT B0 ;  /* 0x0000000000007941 */ /* 0x000fea0003800200 */
.L_x_139:
[----:B------:R-:W-:Y:S01]  /*9490*/  FMUL.FTZ R53, R53, UR13 ;  /* 0x0000000d35357c20 */ /* 0x000fe20008410000 */
[----:B------:R-:W-:Y:S01]  /*94a0*/  FADD.FTZ R87, R87, -UR12 ;  /* 0x8000000c57577e21 */ /* 0x000fe20008010000 */
[----:B------:R-:W-:Y:S02]  /*94b0*/  SHF.L.U32 R7, R7, 0x10, RZ ;  /* 0x0000001007077819 */ /* 0x000fe400000006ff */
[----:B0-----:R-:W-:Y:S01]  /*94c0*/  SHF.L.U32 R24, R69, 0x10, RZ ;  /* 0x0000001045187819 */ /* 0x001fe200000006ff */
        /* <DEDUP_REMOVED lines=21> */
.L_x_141:
        /* <DEDUP_REMOVED lines=21> */
.L_x_143:
[----:B------:R-:W-:Y:S05]  /*9770*/  BSYNC.RECONVERGENT B0 ;  /* 0x0000000000007941 */ /* 0x000fea0003800200 */
.L_x_142:
        /* <DEDUP_REMOVED lines=35> */
.L_x_144:
        /* <DEDUP_REMOVED lines=21> */
.L_x_146:
[----:B------:R-:W-:Y:S05]  /*9b00*/  BSYNC.RECONVERGENT B0 ;  /* 0x0000000000007941 */ /* 0x000fea0003800200 */
.L_x_145:
        /* <DEDUP_REMOVED lines=25> */
.L_x_147:
[----:B------:R-:W-:Y:S01]  /*9ca0*/  FFMA.FTZ R8, R85, UR5, R14 ;  /* 0x0000000555087c23 */ /* 0x000fe2000801000e */
[----:B------:R-:W-:Y:S01]  /*9cb0*/  BSSY.RECONVERGENT B0, `(.L_x_148) ;  /* 0x0000014000007945 */ /* 0x000fe20003800200 */
[----:B------:R-:W-:Y:S01]  /*9cc0*/  FFMA.FTZ R29, R22, R9, -R29 ;  /* 0x00000009161d7223 */ /* 0x000fe2000001081d */
[----:B------:R-:W-:Y:S01]  /*9cd0*/  SHF.L.U32 R50, R50, 0x10, RZ ;  /* 0x0000001032327819 */ /* 0x000fe200000006ff */
        /* <DEDUP_REMOVED lines=17> */
.L_x_149:
[----:B------:R-:W-:Y:S05]  /*9df0*/  BSYNC.RECONVERGENT B0 ;  /* 0x0000000000007941 */ /* 0x000fea0003800200 */
.L_x_148:
[----:B------:R-:W-:Y:S01]  /*9e00*/  SHF.L.U32 R82, R82, 0x10, RZ ;  /* 0x0000001052527819 */ /* 0x000fe200000006ff */
[----:B------:R-:W-:Y:S01]  /*9e10*/  FADD.FTZ R50, R50, -UR12 ;  /* 0x8000000c32327e21 */ /* 0x000fe20008010000 */
[C---:B0-----:R-:W-:Y:S02]  /*9e20*/  IADD3 R4, PT, PT, R28.reuse, 0xd0, RZ ;  /* 0x000000d01c047810 */ /* 0x041fe40007ffe0ff */
[----:B------:R-:W-:Y:S01]  /*9e30*/  IADD3 R3, PT, PT, R28, 0xe0, RZ ;  /* 0x000000e01c037810 */ /* 0x000fe20007ffe0ff */
[----:B------:R-:W-:Y:S01]  /*9e40*/  FADD.FTZ R82, R82, -UR12 ;  /* 0x8000000c52527e21 */ /* 0x000fe20008010000 */
[----:B------:R-:W-:Y:S01]  /*9e50*/  ISETP.GE.U32.AND P0, PT, R35, UR6, PT ;  /* 0x0000000623007c0c */ /* 0x000fe2000bf06070 */
[----:B------:R-:W-:Y:S01]  /*9e60*/  FMUL.FTZ R31, R50, UR13 ;  /* 0x0000000d321f7c20 */ /* 0x000fe20008410000 */
[----:B------:R-:W-:Y:S01]  /*9e70*/  ISETP.GE.U32.AND P1, PT, R4, UR6, PT ;  /* 0x0000000604007c0c */ /* 0x000fe2000bf26070 */
[----:B------:R-:W-:Y:S01]  /*9e80*/  FMUL.FTZ R33, R82, UR13 ;  /* 0x0000000d52217c20 */ /* 0x000fe20008410000 */
[----:B------:R-:W-:-:S02]  /*9e90*/  SHF.R.S32.HI R26, RZ, 0x1f, R35 ;  /* 0x0000001fff1a7819 */ /* 0x000fc40000011423 */
[----:B------:R-:W-:Y:S02]  /*9ea0*/  SHF.R.S32.HI R5, RZ, 0x1f, R4 ;  /* 0x0000001fff057819 */ /* 0x000fe40000011404 */
[----:B------:R-:W-:Y:S02]  /*9eb0*/  SHF.L.U32 R7, R10, 0x10, RZ ;  /* 0x000000100a077819 */ /* 0x000fe400000006ff */
[----:B------:R-:W-:Y:S02]  /*9ec0*/  ISETP.GE.U32.AND P2, PT, R3, UR6, PT ;  /* 0x0000000603007c0c */ /* 0x000fe4000bf46070 */
[----:B------:R-:W-:Y:S02]  /*9ed0*/  ISETP.GE.AND.EX P0, PT, R26, UR7, PT, P0 ;  /* 0x000000071a007c0c */ /* 0x000fe4000bf06300 */
[----:B------:R-:W-:Y:S02]  /*9ee0*/  ISETP.GE.AND.EX P1, PT, R5, UR7, PT, P1 ;  /* 0x0000000705007c0c */ /* 0x000fe4000bf26310 */
[----:B------:R-:W-:-:S02]  /*9ef0*/  SHF.L.U32 R66, R66, 0x10, RZ ;  /* 0x0000001042427819 */ /* 0x000fc400000006ff */
        /* <DEDUP_REMOVED lines=21> */
.L_x_150:
[--C-:B------:R-:W-:Y:S01]  /*a050*/  FFMA.FTZ R9, R31, UR5, R14.reuse ;  /* 0x000000051f097c23 */ /* 0x100fe2000801000e */
[----:B------:R-:W-:Y:S01]  /*a060*/  FADD.FTZ R49, R49, -UR12 ;  /* 0x8000000c31317e21 */ /* 0x000fe20008010000 */
[----:B------:R-:W-:Y:S01]  /*a070*/  FADD.FTZ R81, R81, -UR12 ;  /* 0x8000000c51517e21 */ /* 0x000fe20008010000 */
[----:B------:R-:W-:Y:S01]  /*a080*/  FFMA.FTZ R6, R33, UR5, R14 ;  /* 0x0000000521067c23 */ /* 0x000fe2000801000e */
[----:B------:R-:W-:Y:S01]  /*a090*/  BSSY.RECONVERGENT B0, `(.L_x_151) ;  /* 0x0000014000007945 */ /* 0x000fe20003800200 */
[----:B------:R-:W-:Y:S01]  /*a0a0*/  FFMA.FTZ R10, R22, R7, -R9 ;  /* 0x00000007160a7223 */ /* 0x000fe20000010809 */
[----:B------:R-:W-:Y:S01]  /*a0b0*/  FMUL.FTZ R49, R49, UR13 ;  /* 0x0000000d31317c20 */ /* 0x000fe20008410000 */
[----:B------:R-:W-:Y:S01]  /*a0c0*/  FMUL.FTZ R81, R81, UR13 ;  /* 0x0000000d51517c20 */ /* 0x000fe20008410000 */
        /* <DEDUP_REMOVED lines=16> */
.L_x_152:
[----:B------:R-:W-:Y:S05]  /*a1d0*/  BSYNC.RECONVERGENT B0 ;  /* 0x0000000000007941 */ /* 0x000fea0003800200 */
.L_x_151:
[----:B------:R-:W-:Y:S01]  /*a1e0*/  SHF.L.U32 R11, R11, 0x10, RZ ;  /* 0x000000100b0b7819 */ /* 0x000fe200000006ff */
[--C-:B------:R-:W-:Y:S01]  /*a1f0*/  FFMA.FTZ R29, R49, UR5, R14.reuse ;  /* 0x00000005311d7c23 */ /* 0x100fe2000801000e */
[----:B------:R-:W-:Y:S01]  /*a200*/  FFMA.FTZ R30, R81, UR5, R14 ;  /* 0x00000005511e7c23 */ /* 0x000fe2000801000e */
[----:B0-----:R-:W-:Y:S01]  /*a210*/  SHF.L.U32 R6, R65, 0x10, RZ ;  /* 0x0000001041067819 */ /* 0x001fe200000006ff */
        /* <DEDUP_REMOVED lines=19> */
.L_x_153:
[----:B------:R-:W-:Y:S01]  /*a350*/  BSSY.RECONVERGENT B0, `(.L_x_154) ;  /* 0x0000013000007945 */ /* 0x000fe20003800200 */
[----:B------:R-:W-:Y:S01]  /*a360*/  FFMA.FTZ R29, R22, R11, -R29 ;  /* 0x0000000b161d7223 */ /* 0x000fe2000001081d */
[----:B------:R-:W-:Y:S01]  /*a370*/  SHF.L.U32 R48, R48, 0x10, RZ ;  /* 0x0000001030307819 */ /* 0x000fe200000006ff */
        /* <DEDUP_REMOVED lines=16> */
.L_x_155:
[----:B------:R-:W-:Y:S05]  /*a480*/  BSYNC.RECONVERGENT B0 ;  /* 0x0000000000007941 */ /* 0x000fea0003800200 */
.L_x_154:
[----:B------:R-:W-:Y:S01]  /*a490*/  SHF.L.U32 R80, R80, 0x10, RZ ;  /* 0x0000001050507819 */ /* 0x000fe200000006ff */
[----:B------:R-:W-:Y:S01]  /*a4a0*/  FADD.FTZ R48, R48, -UR12 ;  /* 0x8000000c30307e21 */ /* 0x000fe20008010000 */
[----:B------:R-:W-:Y:S02]  /*a4b0*/  SHF.R.S32.HI R24, RZ, 0x1f, R3 ;  /* 0x0000001fff187819 */ /* 0x000fe40000011403 */
[----:B0-----:R-:W-:Y:S01]  /*a4c0*/  SHF.L.U32 R5, R12, 0x10, RZ ;  /* 0x000000100c057819 */ /* 0x001fe200000006ff */
[----:B------:R-:W-:Y:S01]  /*a4d0*/  FMUL.FTZ R7, R48, UR13 ;  /* 0x0000000d30077c20 */ /* 0x000fe20008410000 */
[----:B------:R-:W-:Y:S01]  /*a4e0*/  FADD.FTZ R80, R80, -UR12 ;  /* 0x8000000c50507e21 */ /* 0x000fe20008010000 */
[----:B------:R-:W-:Y:S02]  /*a4f0*/  ISETP.GE.AND.EX P2, PT, R24, UR7, PT, P2 ;  /* 0x0000000718007c0c */ /* 0x000fe4000bf46320 */
[----:B------:R-:W-:Y:S01]  /*a500*/  SHF.L.U32 R64, R64, 0x10, RZ ;  /* 0x0000001040407819 */ /* 0x000fe200000006ff */
[----:B------:R-:W-:Y:S01]  /*a510*/  FFMA.FTZ R27, R7, UR5, R14 ;  /* 0x00000005071b7c23 */ /* 0x000fe2000801000e */
[----:B------:R-:W-:Y:S01]  /*a520*/  SHF.L.U32 R47, R47, 0x10, RZ ;  /* 0x000000102f2f7819 */ /* 0x000fe200000006ff */
[----:B------:R-:W-:Y:S01]  /*a530*/  FMUL.FTZ R29, R80, UR13 ;  /* 0x0000000d501d7c20 */ /* 0x000fe20008410000 */
        /* <DEDUP_REMOVED lines=20> */
.L_x_156:
[----:B------:R-:W-:Y:S01]  /*a680*/  FFMA.FTZ R4, R29, UR5, R14 ;  /* 0x000000051d047c23 */ /* 0x000fe2000801000e */
[----:B------:R-:W-:Y:S01]  /*a690*/  BSSY.RECONVERGENT B0, `(.L_x_157) ;  /* 0x0000015000007945 */ /* 0x000fe20003800200 */
[----:B------:R-:W-:Y:S01]  /*a6a0*/  FFMA.FTZ R27, R22, R5, -R27 ;  /* 0x00000005161b7223 */ /* 0x000fe2000001081b */
[----:B------:R-:W-:Y:S01]  /*a6b0*/  FADD.FTZ R47, R47, -UR12 ;  /* 0x8000000c2f2f7e21 */ /* 0x000fe20008010000 */
[----:B------:R-:W-:Y:S01]  /*a6c0*/  FADD.FTZ R79, R79, -UR12 ;  /* 0x8000000c4f4f7e21 */ /* 0x000fe20008010000 */
[----:B------:R-:W-:Y:S01]  /*a6d0*/  IADD3 R25, PT, PT, R28, 0xf0, RZ ;  /* 0x000000f01c197810 */ /* 0x000fe20007ffe0ff */
        /* <DEDUP_REMOVED lines=16> */
.L_x_158:
[----:B------:R-:W-:Y:S05]  /*a7e0*/  BSYNC.RECONVERGENT B0 ;  /* 0x0000000000007941 */ /* 0x000fea0003800200 */
.L_x_157:
[----:B------:R-:W-:Y:S01]  /*a7f0*/  FMUL.FTZ R47, R47, UR13 ;  /* 0x0000000d2f2f7c20 */ /* 0x000fe20008410000 */
[----:B------:R-:W-:Y:S01]  /*a800*/  FMUL.FTZ R79, R79, UR13 ;  /* 0x0000000d4f4f7c20 */ /* 0x000fe20008410000 */
[----:B------:R-:W-:Y:S02]  /*a810*/  ISETP.GE.U32.AND P0, PT, R25, UR6, PT ;  /* 0x0000000619007c0c */ /* 0x000fe4000bf06070 */
[--C-:B------:R-:W-:Y:S01]  /*a820*/  FFMA.FTZ R15, R47, UR5, R14.reuse ;  /* 0x000000052f0f7c23 */ /* 0x100fe2000801000e */
[----:B------:R-:W-:Y:S01]  /*a830*/  SHF.L.U32 R13, R13, 0x10, RZ ;  /* 0x000000100d0d7819 */ /* 0x000fe200000006ff */
[----:B------:R-:W-:Y:S01]  /*a840*/  FFMA.FTZ R14, R79, UR5, R14 ;  /* 0x000000054f0e7c23 */ /* 0x000fe2000801000e */
[----:B------:R-:W-:Y:S02]  /*a850*/  SHF.R.S32.HI R12, RZ, 0x1f, R25 ;  /* 0x0000001fff0c7819 */ /* 0x000fe40000011419 */
        /* <DEDUP_REMOVED lines=20> */
.L_x_159:
[----:B------:R-:W-:Y:S01]  /*a9a0*/  ISETP.GE.AND.EX P0, PT, R12, UR7, PT, P0 ;  /* 0x000000070c007c0c */ /* 0x000fe2000bf06300 */
[----:B------:R-:W-:Y:S01]  /*a9b0*/  FFMA.FTZ R15, R22, R13, -R15 ;  /* 0x0000000d160f7223 */ /* 0x000fe2000001080f */
[----:B------:R-:W-:Y:S01]  /*a9c0*/  FFMA.FTZ R14, R23, R4, -R14 ;  /* 0x00000004170e7223 */ /* 0x000fe2000001080e */
[----:B------:R-:W-:Y:S02]  /*a9d0*/  BSSY.RECONVERGENT B0, `(.L_x_160) ;  /* 0x000000f000007945 */ /* 0x000fe40003800200 */
[----:B------:R-:W-:Y:S01]  /*a9e0*/  FMUL.FTZ R3, R15, UR13 ;  /* 0x0000000d0f037c20 */ /* 0x000fe20008410000 */
[----:B------:R-:W-:-:S07]  /*a9f0*/  FMUL.FTZ R14, R14, UR13 ;  /* 0x0000000d0e0e7c20 */ /* 0x000fce0008410000 */
[----:B------:R-:W-:Y:S05]  /*aa00*/  @P0 BRA `(.L_x_161) ;  /* 0x00000000002c0947 */ /* 0x000fea0003800000 */
[----:B------:R-:W0:Y:S01]  /*aa10*/  LDCU.64 UR6, c[0x0][0x3f8] ;  /* 0x00007f00ff0677ac */ /* 0x000e220008000a00 */
[----:B------:R-:W-:Y:S02]  /*aa20*/  MOV R17, R19 ;  /* 0x0000001300117202 */ /* 0x000fe40000000f00 */
[----:B------:R-:W-:Y:S01]  /*aa30*/  F2FP.BF16.F32.PACK_AB R3, R14, R3 ;  /* 0x000000030e03723e */ /* 0x000fe200000010ff */
[----:B------:R-:W1:Y:S01]  /*aa40*/  LDCU.64 UR8, c[0x0][0x380] ;  /* 0x00007000ff0877ac */ /* 0x000e620008000a00 */
[----:B0-----:R-:W-:Y:S02]  /*aa50*/  IMAD R12, R12, UR6, RZ ;  /* 0x000000060c0c7c24 */ /* 0x001fe4000f8e02ff */
[----:B------:R-:W-:-:S04]  /*aa60*/  IMAD.WIDE.U32 R16, R25, UR6, R16 ;  /* 0x0000000619107c25 */ /* 0x000fc8000f8e0010 */
[----:B------:R-:W-:Y:S01]  /*aa70*/  IMAD R25, R25, UR7, R12 ;  /* 0x0000000719197c24 */ /* 0x000fe2000f8e020c */
[----:B-1----:R-:W-:-:S04]  /*aa80*/  LEA R4, P0, R16, UR8, 0x1 ;  /* 0x0000000810047c11 */ /* 0x002fc8000f8008ff */
[----:B------:R-:W-:-:S04]  /*aa90*/  IADD3 R25, PT, PT, R17, R25, RZ ;  /* 0x0000001911197210 */ /* 0x000fc80007ffe0ff */
[----:B------:R-:W-:-:S05]  /*aaa0*/  LEA.HI.X R5, R16, UR9, R25, 0x1, P0 ;  /* 0x0000000910057c11 */ /* 0x000fca00080f0c19 */
[----:B------:R0:W-:Y:S02]  /*aab0*/  STG.E desc[UR10][R4.64], R3 ;  /* 0x0000000304007986 */ /* 0x0001e4000c10190a */
.L_x_161:
[----:B------:R-:W-:Y:S05]  /*aac0*/  BSYNC.RECONVERGENT B0 ;  /* 0x0000000000007941 */ /* 0x000fea0003800200 */
.L_x_160:
[----:B------:R-:W1:Y:S01]  /*aad0*/  LDCU UR5, c[0x0][0x374] ;  /* 0x00006e80ff0577ac */ /* 0x000e620008000800 */
[----:B------:R-:W-:Y:S01]  /*aae0*/  IADD3 R2, PT, PT, R2, 0x1, RZ ;  /* 0x0000000102027810 */ /* 0x000fe20007ffe0ff */
[----:B------:R-:W2:Y:S01]  /*aaf0*/  LDCU UR6, c[0x0][0x410] ;  /* 0x00008200ff0677ac */ /* 0x000ea20008000800 */
[----:B------:R-:W2:Y:S01]  /*ab00*/  LDCU UR7, c[0x0][0x3e0] ;  /* 0x00007c00ff0777ac */ /* 0x000ea20008000800 */
[----:B-1----:R-:W-:Y:S02]  /*ab10*/  UIADD3 UR4, UPT, UPT, UR5, UR4, URZ ;  /* 0x0000000405047290 */ /* 0x002fe4000fffe0ff */
[----:B--2---:R-:W-:-:S04]  /*ab20*/  UIMAD UR6, UR6, UR7, URZ ;  /* 0x00000007060672a4 */ /* 0x004fc8000f8e02ff */
[----:B------:R-:W-:-:S09]  /*ab30*/  UISETP.GE.AND UP0, UPT, UR4, UR6, UPT ;  /* 0x000000060400728c */ /* 0x000fd2000bf06270 */
[----:B------:R-:W-:Y:S05]  /*ab40*/  BRA.U !UP0, `(.L_x_162) ;  /* 0xffffff5508807547 */ /* 0x000fea000b83ffff */
.L_x_95:
[----:B------:R-:W1:Y:S01]  /*ab50*/  LDC R6, c[0x0][0x370] ;  /* 0x0000dc00ff067b82 */ /* 0x000e620000000800 */
[----:B------:R-:W-:Y:S01]  /*ab60*/  ISETP.NE.AND P1, PT, R0, RZ, PT ;  /* 0x000000ff0000720c */ /* 0x000fe20003f25270 */
[----:B------:R-:W-:Y:S06]  /*ab70*/  BSSY.RECONVERGENT B0, `(.L_x_163) ;  /* 0x000000d000007945 */ /* 0x000fec0003800200 */
[----:B------:R-:W2:Y:S08]  /*ab80*/  LDC R7, c[0x0][0x374] ;  /* 0x0000dd00ff077b82 */ /* 0x000eb00000000800 */
[----:B0-----:R-:W0:Y:S01]  /*ab90*/  LDC.64 R2, c[0x0][0x3c8] ;  /* 0x0000f200ff027b82 */ /* 0x001e220000000a00 */
[----:B-1----:R-:W-:-:S02]  /*aba0*/  ISETP.NE.AND P0, PT, R6, 0x1, PT ;  /* 0x000000010600780c */ /* 0x002fc40003f05270 */
[----:B--2---:R-:W-:-:S04]  /*abb0*/  SHF.L.U32 R4, R7, 0x1, RZ ;  /* 0x0000000107047819 */ /* 0x004fc800000006ff */
[----:B------:R-:W-:-:S05]  /*abc0*/  SEL R5, R4, RZ, P0 ;  /* 0x000000ff04057207 */ /* 0x000fca0000000000 */
[----:B0-----:R-:W-:Y:S01]  /*abd0*/  IMAD.WIDE.U32 R2, R5, 0x4, R2 ;  /* 0x0000000405027825 */ /* 0x001fe200078e0002 */
[----:B------:R-:W-:Y:S06]  /*abe0*/  @P1 BRA `(.L_x_164) ;  /* 0x0000000000141947 */ /* 0x000fec0003800000 */
[----:B------:R-:W-:Y:S01]  /*abf0*/  HFMA2 R5, -RZ, RZ, 0, 5.9604644775390625e-08 ;  /* 0x00000001ff057431 */ /* 0x000fe200000001ff */
[----:B------:R-:W-:Y:S06]  /*ac00*/  MEMBAR.ALL.GPU ;  /* 0x0000000000007992 */ /* 0x000fec000000a000 */
[----:B------:R-:W-:-:S00]  /*ac10*/  ERRBAR ;  /* 0x00000000000079ab */ /* 0x000fc00000000000 */
[----:B------:R-:W-:Y:S06]  /*ac20*/  CGAERRBAR ;  /* 0x00000000000075ab */ /* 0x000fec0000000000 */
[----:B------:R0:W-:Y:S02]  /*ac30*/  REDG.E.ADD.S32.STRONG.GPU desc[UR10][R2.64], R5 ;  /* 0x000000050200798e */ /* 0x0001e4000c12e30a */
.L_x_164:
[----:B------:R-:W-:Y:S05]  /*ac40*/  BSYNC.RECONVERGENT B0 ;  /* 0x0000000000007941 */ /* 0x000fea0003800200 */
.L_x_163:
        /* <DEDUP_REMOVED lines=11> */
.L_x_166:
[----:B------:R-:W2:Y:S04]  /*ad00*/  LDG.E.STRONG.GPU R5, desc[UR10][R2.64] ;  /* 0x0000000a02057981 */ /* 0x000ea8000c1ef900 */
[----:B--2---:R-:W-:Y:S01]  /*ad10*/  CCTL.IVALL ;  /* 0x00000000ff00798f */ /* 0x004fe20002000000 */
[----:B------:R-:W-:Y:S05]  /*ad20*/  YIELD ;  /* 0x0000000000007946 */ /* 0x000fea0003800000 */
[----:B------:R-:W-:-:S13]  /*ad30*/  ISETP.NE.AND P0, PT, R5, R4, PT ;  /* 0x000000040500720c */ /* 0x000fda0003f05270 */
[----:B------:R-:W-:Y:S05]  /*ad40*/  @P0 BRA `(.L_x_166) ;  /* 0xfffffffc00ec0947 */ /* 0x000fea000383ffff */
.L_x_165:
        /* <DEDUP_REMOVED lines=73> */
.L_x_169:
        /* <DEDUP_REMOVED lines=29> */
.L_x_168:
[----:B------:R-:W-:Y:S05]  /*b3b0*/  BSYNC.RECONVERGENT B0 ;  /* 0x0000000000007941 */ /* 0x000fea0003800200 */
.L_x_167:
        /* <DEDUP_REMOVED lines=10> */
.L_x_170:
        /* <DEDUP_REMOVED lines=82> */
.L_x_171:
        /* <DEDUP_REMOVED lines=16> */
.L_x_4495:


//--------------------- .text._Z35group_norm_nhwc_bwd_one_pass_kernelI11Bf16IOFp32WLi512ELi80ELi640EEv26Group_norm_nhwc_bwd_params --------------------------
	.section	.text._Z35group_norm_nhwc_bwd_one_pass_kernelI11Bf16IOFp32WLi512ELi80ELi640EEv26Group_norm_nhwc_bwd_params,"ax",@progbits
	.align	128
        .global         _Z35group_norm_nhwc_bwd_one_pass_kernelI11Bf16IOFp32WLi512ELi80ELi640EEv26Group_norm_nhwc_bwd_params
        .type           _Z35group_norm_nhwc_bwd_one_pass_kernelI11Bf16IOFp32WLi512ELi80ELi640EEv26Group_norm_nhwc_bwd_params,@function
        .size           _Z35group_norm_nhwc_bwd_one_pass_kernelI11Bf16IOFp32WLi512ELi80ELi640EEv26Group_norm_nhwc_bwd_params,(.L_x_4496 - _Z35group_norm_nhwc_bwd_one_pass_kernelI11Bf16IOFp32WLi512ELi80ELi640EEv26Group_norm_nhwc_bwd_params)
        .other          _Z35group_norm_nhwc_bwd_one_pass_kernelI11Bf16IOFp32WLi512ELi80ELi640EEv26Group_norm_nhwc_bwd_params,@"STO_CUDA_ENTRY STV_DEFAULT"
_Z35group_norm_nhwc_bwd_one_pass_kernelI11Bf16IOFp32WLi512ELi80ELi640EEv26Group_norm_nhwc_bwd_params:
.text._Z35group_norm_nhwc_bwd_one_pass_kernelI11Bf16IOFp32WLi512ELi80ELi640EEv26Group_norm_nhwc_bwd_params:
[----:B------:R-:W0:Y:S01]  /*0000*/  LDC R1, c[0x0][0x37c] ;  /* 0x0000df00ff017b82 */ /* 0x000e220000000800 */
[----:B------:R-:W1:Y:S07]  /*0010*/  S2R R3, SR_TID.X ;  /* 0x0000000000037919 */ /* 0x000e6e0000002100 */
[----:B------:R-:W2:Y:S01]  /*0020*/  S2UR UR8, SR_CTAID.Y ;  /* 0x00000000000879c3 */ /* 0x000ea20000002600 */
[----:B------:R-:W3:Y:S01]  /*0030*/  LDCU UR4, c[0x0][0x410] ;  /* 0x00008200ff0477ac */ /* 0x000ee20008000800 */
[----:B0-----:R-:W-:Y:S01]  /*0040*/  IADD3 R1, PT, PT, R1, -0x4e0, RZ ;  /* 0xfffffb2001017810 */ /* 0x001fe20007ffe0ff */
[----:B------:R-:W3:Y:S03]  /*0050*/  LDCU UR5, c[0x0][0x3e0] ;  /* 0x00007c00ff0577ac */ /* 0x000ee60008000800 */
[----:B------:R-:W-:-:S02]  /*0060*/  R2UR UR15, R1 ;  /* 0x00000000010f72ca */ /* 0x000fc400000e0000 */
[----:B------:R-:W0:Y:S01]  /*0070*/  S2UR UR6, SR_CTAID.X ;  /* 0x00000000000679c3 */ /* 0x000e220000002500 */
[----:B------:R-:W4:Y:S07]  /*0080*/  LDCU.64 UR10, c[0x0][0x358] ;  /* 0x00006b00ff0a77ac */ /* 0x000f2e0008000a00 */
[----:B------:R-:W0:Y:S01]  /*0090*/  LDC R5, c[0x0][0x41c] ;  /* 0x00010700ff057b82 */ /* 0x000e220000000800 */
[----:B---3--:R-:W-:-:S04]  /*00a0*/  UIMAD UR4, UR4, UR5, URZ ;  /* 0x00000005040472a4 */ /* 0x008fc8000f8e02ff */
[----:B--2---:R-:W-:Y:S01]  /*00b0*/  UISETP.GE.AND UP0, UPT, UR8, UR4, UPT ;  /* 0x000000040800728c */ /* 0x004fe2000bf06270 */
[----:B-1----:R-:W-:-:S05]  /*00c0*/  LOP3.LUT R0, R3, 0xffff, RZ, 0xc0, !PT ;  /* 0x0000ffff03007812 */ /* 0x002fca00078ec0ff */
[----:B------:R-:W-:-:S05]  /*00d0*/  IMAD R0, R0, 0x667, RZ ;  /* 0x0000066700007824 */ /* 0x000fca00078e02ff */
[----:B------:R-:W-:-:S04]  /*00e0*/  SHF.R.U32.HI R0, RZ, 0x10, R0 ;  /* 0x00000010ff007819 */ /* 0x000fc80000011600 */
[----:B------:R-:W-:Y:S01]  /*00f0*/  PRMT R2, R0, 0x9910, RZ ;  /* 0x0000991000027816 */ /* 0x000fe200000000ff */
[----:B0-----:R-:W-:-:S04]  /*0100*/  IMAD R0, R5, UR6, R0 ;  /* 0x0000000605007c24 */ /* 0x001fc8000f8e0200 */
[----:B------:R-:W-:-:S05]  /*0110*/  IMAD R2, R2, 0x28, RZ ;  /* 0x0000002802027824 */ /* 0x000fca00078e02ff */
[----:B------:R-:W-:-:S04]  /*0120*/  IADD3 R2, PT, PT, RZ, -R2, RZ ;  /* 0x80000002ff027210 */ /* 0x000fc80007ffe0ff */
[----:B------:R-:W-:-:S04]  /*0130*/  PRMT R2, R2, 0x7710, RZ ;  /* 0x0000771002027816 */ /* 0x000fc800000000ff */
[----:B------:R-:W-:Y:S01]  /*0140*/  IADD3 R2, PT, PT, R2, R3, RZ ;  /* 0x0000000302027210 */ /* 0x000fe20007ffe0ff */
[----:B----4-:R-:W-:Y:S06]  /*0150*/  BRA.U UP0, `(.L_x_172) ;  /* 0x0000011100387547 */ /* 0x010fec000b800000 */
[----:B------:R-:W-:Y:S01]  /*0160*/  SHF.L.U32 R2, R2, 0x1, RZ ;  /* 0x0000000102027819 */ /* 0x000fe200000006ff */
[----:B------:R-:W-:Y:S01]  /*0170*/  UMOV UR4, URZ ;  /* 0x000000ff00047c82 */ /* 0x000fe20008000000 */
[----:B------:R-:W-:Y:S02]  /*0180*/  SHF.R.S32.HI R3, RZ, 0x1f, R0 ;  /* 0x0000001fff037819 */ /* 0x000fe40000011400 */
[----:B------:R-:W-:-:S03]  /*0190*/  LOP3.LUT R2, R2, 0xffff, RZ, 0xc0, !PT ;  /* 0x0000ffff02027812 */ /* 0x000fc600078ec0ff */
[----:B------:R0:W-:Y:S04]  /*01a0*/  STL [R1+0x3ac], R3 ;  /* 0x0003ac0301007387 */ /* 0x0001e80000100800 */
[----:B------:R0:W-:Y:S02]  /*01b0*/  STL [R1+0x3a8], R2 ;  /* 0x0003a80201007387 */ /* 0x0001e40000100800 */
.L_x_198:
[----:B------:R-:W2:Y:S01]  /*01c0*/  LDL R9, [R1+0x3ac] ;  /* 0x0003ac0001097983 */ /* 0x000ea20000100800 */
[----:B0-----:R-:W0:Y:S03]  /*01d0*/  LDCU UR14, c[0x0][0x410] ;  /* 0x00008200ff0e77ac */ /* 0x001e260008000800 */
[----:B------:R-:W3:Y:S01]  /*01e0*/  LDL.LU R5, [R1+0x3a8] ;  /* 0x0003a80001057983 */ /* 0x000ee20000300800 */
[----:B------:R-:W-:Y:S01]  /*01f0*/  IABS R4, UR8 ;  /* 0x0000000800047c13 */ /* 0x000fe20008000000 */
[----:B------:R-:W-:Y:S01]  /*0200*/  UMOV UR6, URZ ;  /* 0x000000ff00067c82 */ /* 0x000fe20008000000 */
[----:B------:R-:W1:Y:S01]  /*0210*/  LDCU.128 UR16, c[0x0][0x400] ;  /* 0x00008000ff1077ac */ /* 0x000e620008000c00 */
[----:B0-----:R-:W-:-:S04]  /*0220*/  MOV R2, UR14 ;  /* 0x0000000e00027c02 */ /* 0x001fc80008000f00 */
[----:B------:R-:W-:-:S04]  /*0230*/  IABS R2, R2 ;  /* 0x0000000200027213 */ /* 0x000fc80000000000 */
[----:B------:R-:W-:-:S13]  /*0240*/  R2UR UR13, R2 ;  /* 0x00000000020d72ca */ /* 0x000fda00000e0000 */
[----:B------:R-:W0:Y:S08]  /*0250*/  I2F.RP R2, UR13 ;  /* 0x0000000d00027d06 */ /* 0x000e300008209400 */
[----:B0-----:R-:W0:Y:S02]  /*0260*/  MUFU.RCP R2, R2 ;  /* 0x0000000200027308 */ /* 0x001e240000001000 */
[----:B0-----:R-:W-:-:S06]  /*0270*/  IADD3 R3, PT, PT, R2, 0xffffffe, RZ ;  /* 0x0ffffffe02037810 */ /* 0x001fcc0007ffe0ff */
[----:B------:R-:W0:Y:S01]  /*0280*/  F2I.FTZ.U32.TRUNC.NTZ R3, R3 ;  /* 0x0000000300037305 */ /* 0x000e22000021f000 */
[----:B------:R-:W-:Y:S02]  /*0290*/  R2UR UR9, R4 ;  /* 0x00000000040972ca */ /* 0x000fe400000e0000 */
[----:B0-----:R-:W-:-:S13]  /*02a0*/  R2UR UR7, R3 ;  /* 0x00000000030772ca */ /* 0x001fda00000e0000 */
[----:B------:R-:W-:-:S04]  /*02b0*/  UIADD3 UR5, UPT, UPT, URZ, -UR7, URZ ;  /* 0x80000007ff057290 */ /* 0x000fc8000fffe0ff */
[----:B------:R-:W-:-:S04]  /*02c0*/  UIMAD UR5, UR5, UR13, URZ ;  /* 0x0000000d050572a4 */ /* 0x000fc8000f8e02ff */
[----:B------:R-:W-:-:S04]  /*02d0*/  UIMAD.WIDE.U32 UR6, UR7, UR5, UR6 ;  /* 0x00000005070672a5 */ /* 0x000fc8000f8e0006 */
[----:B------:R-:W-:-:S04]  /*02e0*/  UIMAD.WIDE.U32 UR6, UR7, UR9, URZ ;  /* 0x00000009070672a5 */ /* 0x000fc8000f8e00ff */
[----:B------:R-:W-:-:S04]  /*02f0*/  UIADD3 UR5, UPT, UPT, -UR7, URZ, URZ ;  /* 0x000000ff07057290 */ /* 0x000fc8000fffe1ff */
[----:B------:R-:W-:-:S04]  /*0300*/  UIMAD UR5, UR13, UR5, UR9 ;  /* 0x000000050d0572a4 */ /* 0x000fc8000f8e0209 */
[----:B------:R-:W-:Y:S01]  /*0310*/  UISETP.GT.U32.AND UP2, UPT, UR13, UR5, UPT ;  /* 0x000000050d00728c */ /* 0x000fe2000bf44070 */
[----:B-1----:R-:W-:Y:S01]  /*0320*/  ISETP.GE.U32.AND P0, PT, R0, UR16, PT ;  /* 0x0000001000007c0c */ /* 0x002fe2000bf06070 */
[----:B------:R-:W-:Y:S02]  /*0330*/  UISETP.GE.AND UP4, UPT, UR8, URZ, UPT ;  /* 0x000000ff0800728c */ /* 0x000fe4000bf86270 */
[----:B------:R-:W-:-:S07]  /*0340*/  ULOP3.LUT UR12, UR8, UR14, URZ, 0x3c, !UPT ;  /* 0x0000000e080c7292 */ /* 0x000fce000f8e3cff */
[----:B------:R-:W-:-:S04]  /*0350*/  @!UP2 UIADD3 UR5, UPT, UPT, UR5, -UR13, URZ ;  /* 0x8000000d0505a290 */ /* 0x000fc8000fffe0ff */
[----:B------:R-:W-:Y:S02]  /*0360*/  UIADD3 UR6, UPT, UPT, UR5, -UR13, URZ ;  /* 0x8000000d05067290 */ /* 0x000fe4000fffe0ff */
[----:B------:R-:W-:Y:S02]  /*0370*/  UISETP.GT.U32.AND UP3, UPT, UR13, UR5, UPT ;  /* 0x000000050d00728c */ /* 0x000fe4000bf64070 */
[----:B------:R-:W-:Y:S02]  /*0380*/  UISETP.GE.U32.AND UP1, UPT, UR5, UR13, UPT ;  /* 0x0000000d0500728c */ /* 0x000fe4000bf26070 */
[----:B------:R-:W-:Y:S02]  /*0390*/  @!UP2 UIADD3 UR7, UPT, UPT, UR7, 0x1, URZ ;  /* 0x000000010707a890 */ /* 0x000fe4000fffe0ff */
[----:B------:R-:W-:Y:S02]  /*03a0*/  USEL UR5, UR6, UR5, !UP3 ;  /* 0x0000000506057287 */ /* 0x000fe4000d800000 */
[----:B------:R-:W-:-:S02]  /*03b0*/  UISETP.GE.AND UP2, UPT, UR12, URZ, UPT ;  /* 0x000000ff0c00728c */ /* 0x000fc4000bf46270 */
[----:B------:R-:W-:Y:S02]  /*03c0*/  ULOP3.LUT UR9, URZ, UR14, URZ, 0x33, !UPT ;  /* 0x0000000eff097292 */ /* 0x000fe4000f8e33ff */
[----:B------:R-:W-:Y:S02]  /*03d0*/  UISETP.NE.AND UP0, UPT, UR14, URZ, UPT ;  /* 0x000000ff0e00728c */ /* 0x000fe4000bf05270 */
[----:B------:R-:W-:Y:S01]  /*03e0*/  @!UP4 UIADD3 UR5, UPT, UPT, -UR5, URZ, URZ ;  /* 0x000000ff0505c290 */ /* 0x000fe2000fffe1ff */
[----:B------:R-:W-:Y:S01]  /*03f0*/  IADD3 R2, PT, PT, R0, 0x10, RZ ;  /* 0x0000001000027810 */ /* 0x000fe20007ffe0ff */
[----:B------:R-:W-:Y:S02]  /*0400*/  @UP1 UIADD3 UR7, UPT, UPT, UR7, 0x1, URZ ;  /* 0x0000000107071890 */ /* 0x000fe4000fffe0ff */
[----:B------:R-:W-:Y:S01]  /*0410*/  USEL UR13, UR9, UR5, !UP0 ;  /* 0x00000005090d7287 */ /* 0x000fe2000c000000 */
[----:B------:R-:W-:Y:S01]  /*0420*/  ISETP.GE.U32.AND P1, PT, R2, UR16, PT ;  /* 0x0000001002007c0c */ /* 0x000fe2000bf26070 */
[----:B------:R-:W-:Y:S01]  /*0430*/  @!UP2 UIADD3 UR7, UPT, UPT, -UR7, URZ, URZ ;  /* 0x000000ff0707a290 */ /* 0x000fe2000fffe1ff */
[----:B------:R-:W-:Y:S01]  /*0440*/  SHF.R.S32.HI R3, RZ, 0x1f, R2 ;  /* 0x0000001fff037819 */ /* 0x000fe20000011402 */
[----:B------:R-:W-:-:S02]  /*0450*/  UIMAD UR5, UR13, 0x50, URZ ;  /* 0x000000500d0578a4 */ /* 0x000fc4000f8e02ff */
[----:B------:R-:W-:Y:S01]  /*0460*/  USEL UR7, UR9, UR7, !UP0 ;  /* 0x0000000709077287 */ /* 0x000fe2000c000000 */
[----:B------:R-:W-:Y:S02]  /*0470*/  ISETP.GE.AND.EX P4, PT, R3, UR17, PT, P1 ;  /* 0x0000001103007c0c */ /* 0x000fe4000bf86310 */
[C---:B------:R-:W-:Y:S02]  /*0480*/  IADD3 R25, PT, PT, R0.reuse, 0x20, RZ ;  /* 0x0000002000197810 */ /* 0x040fe40007ffe0ff */
[----:B------:R-:W-:Y:S02]  /*0490*/  LOP3.LUT R43, R43, 0xfeffffff, RZ, 0xc0, !PT ;  /* 0xfeffffff2b2b7812 */ /* 0x000fe400078ec0ff */
[C---:B------:R-:W-:Y:S02]  /*04a0*/  IADD3 R15, PT, PT, R0.reuse, 0x30, RZ ;  /* 0x00000030000f7810 */ /* 0x040fe40007ffe0ff */
[----:B------:R-:W-:Y:S01]  /*04b0*/  IADD3 R39, PT, PT, R0, 0x40, RZ ;  /* 0x0000004000277810 */ /* 0x000fe20007ffe0ff */
[----:B------:R-:W-:Y:S01]  /*04c0*/  STL [R1+0x4cc], R45 ;  /* 0x0004cc2d01007387 */ /* 0x000fe20000100800 */
[----:B------:R-:W-:Y:S01]  /*04d0*/  MOV R4, UR5 ;  /* 0x0000000500047c02 */ /* 0x000fe20008000f00 */
[----:B------:R-:W0:Y:S02]  /*04e0*/  LDCU.U8 UR9, c[0x0][0x414] ;  /* 0x00008280ff0977ac */ /* 0x000e240008000000 */
[----:B------:R-:W1:Y:S01]  /*04f0*/  @!P4 LDC.64 R16, c[0x0][0x3f8] ;  /* 0x0000fe00ff10cb82 */ /* 0x000e620000000a00 */
[----:B------:R-:W-:-:S02]  /*0500*/  ISETP.GE.U32.AND P1, PT, R25, UR16, PT ;  /* 0x0000001019007c0c */ /* 0x000fc4000bf26070 */
[----:B------:R-:W-:-:S04]  /*0510*/  SHF.R.S32.HI R19, RZ, 0x1f, R25 ;  /* 0x0000001fff137819 */ /* 0x000fc80000011419 */
[----:B------:R-:W-:Y:S01]  /*0520*/  ISETP.GE.AND.EX P3, PT, R19, UR17, PT, P1 ;  /* 0x0000001113007c0c */ /* 0x000fe2000bf66310 */
[----:B------:R-:W4:Y:S01]  /*0530*/  @!P4 LDC.64 R32, c[0x0][0x3a0] ;  /* 0x0000e800ff20cb82 */ /* 0x000f220000000a00 */
[----:B------:R-:W-:Y:S02]  /*0540*/  @P4 LOP3.LUT R43, R43, 0x1000000, RZ, 0xfc, !PT ;  /* 0x010000002b2b4812 */ /* 0x000fe400078efcff */
[----:B------:R-:W-:Y:S02]  /*0550*/  ISETP.GE.U32.AND P1, PT, R15, UR16, PT ;  /* 0x000000100f007c0c */ /* 0x000fe4000bf26070 */
[----:B------:R-:W-:-:S03]  /*0560*/  LOP3.LUT R43, R43, 0xff7fffff, RZ, 0xc0, !PT ;  /* 0xff7fffff2b2b7812 */ /* 0x000fc600078ec0ff */
[----:B------:R-:W0:Y:S04]  /*0570*/  @!P4 LDC.64 R34, c[0x0][0x398] ;  /* 0x0000e600ff22cb82 */ /* 0x000e280000000a00 */
[----:B------:R-:W-:Y:S01]  /*0580*/  @P3 LOP3.LUT R43, R43, 0x800000, RZ, 0xfc, !PT ;  /* 0x008000002b2b3812 */ /* 0x000fe200078efcff */
[----:B-1----:R-:W-:-:S04]  /*0590*/  @!P4 IMAD R3, R3, R16, RZ ;  /* 0x000000100303c224 */ /* 0x002fc800078e02ff */
[----:B------:R-:W-:Y:S01]  /*05a0*/  @!P4 IMAD R27, R2, R17, R3 ;  /* 0x00000011021bc224 */ /* 0x000fe200078e0203 */
[----:B------:R-:W-:Y:S02]  /*05b0*/  SHF.R.S32.HI R3, RZ, 0x1f, R39 ;  /* 0x0000001fff037819 */ /* 0x000fe40000011427 */
[----:B--2---:R-:W-:-:S13]  /*05c0*/  ISETP.GE.AND.EX P0, PT, R9, UR17, PT, P0 ;  /* 0x0000001109007c0c */ /* 0x004fda000bf06300 */
[----:B------:R-:W1:Y:S01]  /*05d0*/  @!P0 LDC.64 R12, c[0x0][0x3f8] ;  /* 0x0000fe00ff0c8b82 */ /* 0x000e620000000a00 */
[----:B---3--:R-:W-:Y:S01]  /*05e0*/  IADD3 R6, P2, PT, R5, UR5, RZ ;  /* 0x0000000505067c10 */ /* 0x008fe2000ff5e0ff */
[----:B------:R-:W-:Y:S01]  /*05f0*/  USHF.R.S32.HI UR5, URZ, 0x1f, UR7 ;  /* 0x0000001fff057899 */ /* 0x000fe20008011407 */
[----:B------:R-:W-:Y:S02]  /*0600*/  MOV R5, UR18 ;  /* 0x0000001200057c02 */ /* 0x000fe40008000f00 */
[----:B------:R-:W-:Y:S01]  /*0610*/  LEA.HI.X.SX32 R7, R4, RZ, 0x1, P2 ;  /* 0x000000ff04077211 */ /* 0x000fe200010f0eff */
[----:B------:R-:W-:Y:S01]  /*0620*/  UIMAD UR5, UR5, UR18, URZ ;  /* 0x00000012050572a4 */ /* 0x000fe2000f8e02ff */
[----:B------:R-:W-:Y:S01]  /*0630*/  @!P0 SHF.R.S32.HI R9, RZ, 0x1f, R0 ;  /* 0x0000001fff098819 */ /* 0x000fe20000011400 */
[----:B------:R-:W2:Y:S02]  /*0640*/  @!P0 LDC.64 R20, c[0x0][0x398] ;  /* 0x0000e600ff148b82 */ /* 0x000ea40000000a00 */
[----:B------:R-:W-:-:S02]  /*0650*/  UIMAD UR5, UR7, UR19, UR5 ;  /* 0x00000013070572a4 */ /* 0x000fc4000f8e0205 */
[----:B------:R-:W-:Y:S01]  /*0660*/  IMAD.WIDE.U32 R6, R5, UR7, R6 ;  /* 0x0000000705067c25 */ /* 0x000fe2000f8e0006 */
[----:B------:R3:W-:Y:S01]  /*0670*/  @!P0 STL [R1+0x3ac], R9 ;  /* 0x0003ac0901008387 */ /* 0x0007e20000100800 */
[----:B------:R-:W-:Y:S01]  /*0680*/  PRMT R42, RZ, 0x7610, R42 ;  /* 0x00007610ff2a7816 */ /* 0x000fe2000000002a */
[----:B------:R-:W0:Y:S01]  /*0690*/  LDCU.64 UR6, c[0x0][0x3b8] ;  /* 0x00007700ff0677ac */ /* 0x000e220008000a00 */
[----:B------:R-:W4:Y:S01]  /*06a0*/  @!P0 LDC.64 R36, c[0x0][0x3a0] ;  /* 0x0000e800ff248b82 */ /* 0x000f220000000a00 */
[----:B------:R-:W-:Y:S01]  /*06b0*/  @!P0 MOV R8, R6 ;  /* 0x0000000600088202 */ /* 0x000fe20000000f00 */
[----:B-1----:R-:W-:Y:S01]  /*06c0*/  @!P0 IMAD R4, R9, R12, RZ ;  /* 0x0000000c09048224 */ /* 0x002fe200078e02ff */
[----:B---3--:R-:W-:-:S03]  /*06d0*/  IADD3 R9, PT, PT, R7, UR5, RZ ;  /* 0x0000000507097c10 */ /* 0x008fc6000fffe0ff */
[C---:B------:R-:W-:Y:S02]  /*06e0*/  @!P0 IMAD R13, R0.reuse, R13, R4 ;  /* 0x0000000d000d8224 */ /* 0x040fe400078e0204 */
[----:B------:R-:W-:Y:S01]  /*06f0*/  @!P0 IMAD.WIDE.U32 R10, R0, R12, R8 ;  /* 0x0000000c000a8225 */ /* 0x000fe200078e0008 */
[----:B------:R-:W1:Y:S04]  /*0700*/  @!P3 LDC.64 R4, c[0x0][0x3f8] ;  /* 0x0000fe00ff04bb82 */ /* 0x000e680000000a00 */
[----:B------:R-:W-:Y:S02]  /*0710*/  @!P0 IADD3 R13, PT, PT, R11, R13, RZ ;  /* 0x0000000d0b0d8210 */ /* 0x000fe40007ffe0ff */
[C---:B------:R-:W-:Y:S02]  /*0720*/  @!P0 SHF.L.U32 R11, R10.reuse, 0x1, RZ ;  /* 0x000000010a0b8819 */ /* 0x040fe400000006ff */
[----:B------:R-:W-:-:S02]  /*0730*/  @!P0 SHF.L.U64.HI R10, R10, 0x1, R13 ;  /* 0x000000010a0a8819 */ /* 0x000fc4000001020d */
[----:B------:R-:W-:Y:S02]  /*0740*/  SHF.R.S32.HI R13, RZ, 0x1f, R15 ;  /* 0x0000001fff0d7819 */ /* 0x000fe4000001140f */
[----:B--2---:R-:W-:Y:S02]  /*0750*/  @!P0 IADD3 R20, P3, PT, R11, R20, RZ ;  /* 0x000000140b148210 */ /* 0x004fe40007f7e0ff */
[----:B------:R-:W-:Y:S02]  /*0760*/  ISETP.GE.AND.EX P6, PT, R13, UR17, PT, P1 ;  /* 0x000000110d007c0c */ /* 0x000fe4000bfc6310 */
[----:B----4-:R-:W-:Y:S02]  /*0770*/  @!P0 IADD3 R36, P2, PT, R11, R36, RZ ;  /* 0x000000240b248210 */ /* 0x010fe40007f5e0ff */
[----:B------:R-:W-:Y:S02]  /*0780*/  ISETP.GE.U32.AND P1, PT, R39, UR16, PT ;  /* 0x0000001027007c0c */ /* 0x000fe4000bf26070 */
[----:B------:R-:W-:-:S02]  /*0790*/  @!P0 IADD3.X R21, PT, PT, R10, R21, RZ, P3, !PT ;  /* 0x000000150a158210 */ /* 0x000fc40001ffe4ff */
[----:B------:R-:W-:Y:S02]  /*07a0*/  LOP3.LUT P3, RZ, R43, 0x800000, RZ, 0xc0, !PT ;  /* 0x008000002bff7812 */ /* 0x000fe4000786c0ff */
[----:B------:R-:W-:Y:S02]  /*07b0*/  @!P0 IADD3.X R37, PT, PT, R10, R37, RZ, P2, !PT ;  /* 0x000000250a258210 */ /* 0x000fe400017fe4ff */
[----:B------:R-:W-:Y:S02]  /*07c0*/  @!P4 MOV R10, R6 ;  /* 0x00000006000ac202 */ /* 0x000fe40000000f00 */
[----:B------:R-:W-:Y:S02]  /*07d0*/  @!P4 MOV R11, R9 ;  /* 0x00000009000bc202 */ /* 0x000fe40000000f00 */
[----:B------:R-:W-:Y:S02]  /*07e0*/  ISETP.GE.AND.EX P5, PT, R3, UR17, PT, P1 ;  /* 0x0000001103007c0c */ /* 0x000fe4000bfa6310 */
[----:B------:R-:W-:Y:S01]  /*07f0*/  LOP3.LUT R43, R43, 0xffbfffff, RZ, 0xc0, !PT ;  /* 0xffbfffff2b2b7812 */ /* 0x000fe200078ec0ff */
[----:B------:R-:W-:-:S02]  /*0800*/  @!P4 IMAD.WIDE.U32 R16, R2, R16, R10 ;  /* 0x000000100210c225 */ /* 0x000fc400078e000a */
[----:B------:R-:W2:Y:S01]  /*0810*/  @!P3 LDC.64 R22, c[0x0][0x3a0] ;  /* 0x0000e800ff16bb82 */ /* 0x000ea20000000a00 */
[----:B------:R-:W-:Y:S02]  /*0820*/  @P6 LOP3.LUT R43, R43, 0x400000, RZ, 0xfc, !PT ;  /* 0x004000002b2b6812 */ /* 0x000fe400078efcff */
[----:B------:R-:W-:Y:S02]  /*0830*/  IADD3 R2, PT, PT, R0, 0x50, RZ ;  /* 0x0000005000027810 */ /* 0x000fe40007ffe0ff */
[----:B------:R-:W-:Y:S01]  /*0840*/  LOP3.LUT R43, R43, 0xffdfffff, RZ, 0xc0, !PT ;  /* 0xffdfffff2b2b7812 */ /* 0x000fe200078ec0ff */
[----:B-1----:R-:W-:Y:S01]  /*0850*/  @!P3 IMAD R14, R19, R4, RZ ;  /* 0x00000004130eb224 */ /* 0x002fe200078e02ff */
[----:B------:R-:W-:Y:S01]  /*0860*/  @!P4 IADD3 R17, PT, PT, R17, R27, RZ ;  /* 0x0000001b1111c210 */ /* 0x000fe20007ffe0ff */
[----:B------:R-:W1:Y:S01]  /*0870*/  @!P6 LDC.64 R10, c[0x0][0x3f8] ;  /* 0x0000fe00ff0aeb82 */ /* 0x000e620000000a00 */
[----:B------:R-:W-:Y:S02]  /*0880*/  @!P4 SHF.L.U32 R27, R16, 0x1, RZ ;  /* 0x00000001101bc819 */ /* 0x000fe400000006ff */
[----:B------:R-:W-:-:S02]  /*0890*/  ISETP.GE.U32.AND P2, PT, R2, UR16, PT ;  /* 0x0000001002007c0c */ /* 0x000fc4000bf46070 */
[----:B------:R-:W-:Y:S02]  /*08a0*/  SHF.R.S32.HI R19, RZ, 0x1f, R2 ;  /* 0x0000001fff137819 */ /* 0x000fe40000011402 */
[----:B------:R-:W-:Y:S01]  /*08b0*/  @P5 LOP3.LUT R43, R43, 0x200000, RZ, 0xfc, !PT ;  /* 0x002000002b2b5812 */ /* 0x000fe200078efcff */
[----:B------:R-:W3:Y:S01]  /*08c0*/  @!P3 LDC.64 R30, c[0x0][0x398] ;  /* 0x0000e600ff1ebb82 */ /* 0x000ee20000000a00 */
[----:B------:R-:W-:Y:S02]  /*08d0*/  @!P4 SHF.L.U64.HI R12, R16, 0x1, R17 ;  /* 0x00000001100cc819 */ /* 0x000fe40000010211 */
[----:B------:R-:W-:Y:S02]  /*08e0*/  @!P4 IADD3 R32, P1, PT, R27, R32, RZ ;  /* 0x000000201b20c210 */ /* 0x000fe40007f3e0ff */
[----:B------:R-:W-:Y:S02]  /*08f0*/  ISETP.GE.AND.EX P4, PT, R19, UR17, PT, P2 ;  /* 0x0000001113007c0c */ /* 0x000fe4000bf86320 */
[----:B------:R-:W-:-:S02]  /*0900*/  LOP3.LUT P2, RZ, R43, 0x1000000, RZ, 0xc0, !PT ;  /* 0x010000002bff7812 */ /* 0x000fc4000784c0ff */
[----:B------:R-:W-:Y:S02]  /*0910*/  @!P3 MOV R16, R6 ;  /* 0x000000060010b202 */ /* 0x000fe40000000f00 */
[----:B------:R-:W-:Y:S01]  /*0920*/  @!P3 MOV R17, R9 ;  /* 0x000000090011b202 */ /* 0x000fe20000000f00 */
[C---:B------:R-:W-:Y:S02]  /*0930*/  @!P3 IMAD R29, R25.reuse, R5, R14 ;  /* 0x00000005191db224 */ /* 0x040fe400078e020e */
[----:B------:R-:W-:-:S03]  /*0940*/  @!P3 IMAD.WIDE.U32 R4, R25, R4, R16 ;  /* 0x000000041904b225 */ /* 0x000fc600078e0010 */
[----:B------:R-:W4:Y:S03]  /*0950*/  @!P5 LDC.64 R16, c[0x0][0x3f8] ;  /* 0x0000fe00ff10db82 */ /* 0x000f260000000a00 */
[----:B------:R-:W-:Y:S02]  /*0960*/  @!P2 IADD3.X R33, PT, PT, R12, R33, RZ, P1, !PT ;  /* 0x000000210c21a210 */ /* 0x000fe40000ffe4ff */
[----:B0-----:R-:W-:-:S04]  /*0970*/  @!P2 IADD3 R34, P1, PT, R27, R34, RZ ;  /* 0x000000221b22a210 */ /* 0x001fc80007f3e0ff */
[----:B------:R-:W-:Y:S01]  /*0980*/  @!P2 IADD3.X R35, PT, PT, R12, R35, RZ, P1, !PT ;  /* 0x000000230c23a210 */ /* 0x000fe20000ffe4ff */
[----:B------:R-:W0:Y:S01]  /*0990*/  @!P6 LDC.64 R24, c[0x0][0x3a0] ;  /* 0x0000e800ff18eb82 */ /* 0x000e220000000a00 */
[----:B-1----:R-:W-:Y:S01]  /*09a0*/  @!P6 IMAD R12, R13, R10, RZ ;  /* 0x0000000a0d0ce224 */ /* 0x002fe200078e02ff */
[----:B------:R-:W-:Y:S02]  /*09b0*/  @!P3 IADD3 R5, PT, PT, R5, R29, RZ ;  /* 0x0000001d0505b210 */ /* 0x000fe40007ffe0ff */
[----:B------:R-:W-:Y:S01]  /*09c0*/  @!P3 SHF.L.U32 R29, R4, 0x1, RZ ;  /* 0x00000001041db819 */ /* 0x000fe200000006ff */
[----:B------:R-:W-:Y:S01]  /*09d0*/  @!P6 IMAD R41, R15, R11, R12 ;  /* 0x0000000b0f29e224 */ /* 0x000fe200078e020c */
[----:B------:R-:W-:Y:S02]  /*09e0*/  @!P6 MOV R12, R6 ;  /* 0x00000006000ce202 */ /* 0x000fe40000000f00 */
[----:B------:R-:W1:Y:S01]  /*09f0*/  @!P6 LDC.64 R26, c[0x0][0x398] ;  /* 0x0000e600ff1aeb82 */ /* 0x000e620000000a00 */
[----:B------:R-:W-:-:S02]  /*0a00*/  @!P6 MOV R13, R9 ;  /* 0x00000009000de202 */ /* 0x000fc40000000f00 */
[----:B------:R-:W-:Y:S02]  /*0a10*/  @!P3 SHF.L.U64.HI R14, R4, 0x1, R5 ;  /* 0x00000001040eb819 */ /* 0x000fe40000010205 */
[----:B--2---:R-:W-:Y:S01]  /*0a20*/  @!P3 IADD3 R22, P1, PT, R29, R22, RZ ;  /* 0x000000161d16b210 */ /* 0x004fe20007f3e0ff */
[----:B------:R-:W-:Y:S02]  /*0a30*/  @!P6 IMAD.WIDE.U32 R10, R15, R10, R12 ;  /* 0x0000000a0f0ae225 */ /* 0x000fe400078e000c */
[----:B------:R-:W2:Y:S01]  /*0a40*/  @!P4 LDC.64 R4, c[0x0][0x3f8] ;  /* 0x0000fe00ff04cb82 */ /* 0x000ea20000000a00 */
[----:B------:R-:W-:Y:S02]  /*0a50*/  @!P3 IADD3.X R23, PT, PT, R14, R23, RZ, P1, !PT ;  /* 0x000000170e17b210 */ /* 0x000fe40000ffe4ff */
[----:B---3--:R-:W-:Y:S02]  /*0a60*/  @!P3 IADD3 R30, P1, PT, R29, R30, RZ ;  /* 0x0000001e1d1eb210 */ /* 0x008fe40007f3e0ff */
[----:B------:R-:W-:-:S03]  /*0a70*/  @!P6 IADD3 R11, PT, PT, R11, R41, RZ ;  /* 0x000000290b0be210 */ /* 0x000fc60007ffe0ff */
[----:B------:R-:W3:Y:S01]  /*0a80*/  @!P5 LDC.64 R28, c[0x0][0x3a0] ;  /* 0x0000e800ff1cdb82 */ /* 0x000ee20000000a00 */
[----:B----4-:R-:W-:Y:S01]  /*0a90*/  @!P5 IMAD R18, R3, R16, RZ ;  /* 0x000000100312d224 */ /* 0x010fe200078e02ff */
[C---:B------:R-:W-:Y:S02]  /*0aa0*/  @!P6 SHF.L.U32 R38, R10.reuse, 0x1, RZ ;  /* 0x000000010a26e819 */ /* 0x040fe400000006ff */
[----:B------:R-:W-:Y:S02]  /*0ab0*/  @!P6 SHF.L.U64.HI R3, R10, 0x1, R11 ;  /* 0x000000010a03e819 */ /* 0x000fe4000001020b */
[----:B------:R-:W-:Y:S02]  /*0ac0*/  @!P5 MOV R10, R6 ;  /* 0x00000006000ad202 */ /* 0x000fe40000000f00 */
[----:B------:R-:W4:Y:S01]  /*0ad0*/  @!P5 LDC.64 R12, c[0x0][0x398] ;  /* 0x0000e600ff0cdb82 */ /* 0x000f220000000a00 */
[----:B------:R-:W-:Y:S01]  /*0ae0*/  @!P5 MOV R11, R9 ;  /* 0x00000009000bd202 */ /* 0x000fe20000000f00 */
[----:B------:R-:W-:Y:S01]  /*0af0*/  @!P5 IMAD R18, R39, R17, R18 ;  /* 0x000000112712d224 */ /* 0x000fe200078e0212 */
[----:B------:R-:W-:-:S02]  /*0b00*/  @!P3 IADD3.X R31, PT, PT, R14, R31, RZ, P1, !PT ;  /* 0x0000001f0e1fb210 */ /* 0x000fc40000ffe4ff */
[C---:B0-----:R-:W-:Y:S01]  /*0b10*/  @!P6 IADD3 R24, P1, PT, R38.reuse, R24, RZ ;  /* 0x000000182618e210 */ /* 0x041fe20007f3e0ff */
[----:B------:R-:W-:Y:S02]  /*0b20*/  @!P5 IMAD.WIDE.U32 R16, R39, R16, R10 ;  /* 0x000000102710d225 */ /* 0x000fe400078e000a */
[----:B------:R-:W0:Y:S01]  /*0b30*/  @!P4 LDC.64 R14, c[0x0][0x3a0] ;  /* 0x0000e800ff0ecb82 */ /* 0x000e220000000a00 */
[----:B------:R-:W-:Y:S02]  /*0b40*/  @!P6 IADD3.X R25, PT, PT, R3, R25, RZ, P1, !PT ;  /* 0x000000190319e210 */ /* 0x000fe40000ffe4ff */
[----:B-1----:R-:W-:Y:S02]  /*0b50*/  @!P6 IADD3 R26, P1, PT, R38, R26, RZ ;  /* 0x0000001a261ae210 */ /* 0x002fe40007f3e0ff */
[----:B------:R-:W-:-:S03]  /*0b60*/  @!P5 IADD3 R17, PT, PT, R17, R18, RZ ;  /* 0x000000121111d210 */ /* 0x000fc60007ffe0ff */
[----:B------:R-:W1:Y:S01]  /*0b70*/  @!P4 LDC.64 R10, c[0x0][0x398] ;  /* 0x0000e600ff0acb82 */ /* 0x000e620000000a00 */
[----:B------:R-:W-:Y:S02]  /*0b80*/  @!P6 IADD3.X R27, PT, PT, R3, R27, RZ, P1, !PT ;  /* 0x0000001b031be210 */ /* 0x000fe40000ffe4ff */
[C---:B------:R-:W-:Y:S02]  /*0b90*/  @!P5 SHF.L.U32 R3, R16.reuse, 0x1, RZ ;  /* 0x000000011003d819 */ /* 0x040fe400000006ff */
[----:B------:R-:W-:Y:S01]  /*0ba0*/  @!P5 SHF.L.U64.HI R18, R16, 0x1, R17 ;  /* 0x000000011012d819 */ /* 0x000fe20000010211 */
[----:B--2---:R-:W-:Y:S01]  /*0bb0*/  @!P4 IMAD R19, R19, R4, RZ ;  /* 0x000000041313c224 */ /* 0x004fe200078e02ff */
[----:B------:R-:W-:Y:S02]  /*0bc0*/  @!P4 MOV R16, R6 ;  /* 0x000000060010c202 */ /* 0x000fe40000000f00 */
[----:B------:R-:W-:Y:S01]  /*0bd0*/  @!P4 MOV R17, R9 ;  /* 0x000000090011c202 */ /* 0x000fe20000000f00 */
[C---:B------:R-:W-:Y:S01]  /*0be0*/  @!P4 IMAD R5, R2.reuse, R5, R19 ;  /* 0x000000050205c224 */ /* 0x040fe200078e0213 */
[----:B---3--:R-:W-:Y:S01]  /*0bf0*/  @!P5 IADD3 R28, P1, PT, R3, R28, RZ ;  /* 0x0000001c031cd210 */ /* 0x008fe20007f3e0ff */
[----:B------:R-:W-:-:S03]  /*0c00*/  @!P4 IMAD.WIDE.U32 R16, R2, R4, R16 ;  /* 0x000000040210c225 */ /* 0x000fc600078e0010 */
[----:B------:R-:W-:Y:S02]  /*0c10*/  @!P5 IADD3.X R29, PT, PT, R18, R29, RZ, P1, !PT ;  /* 0x0000001d121dd210 */ /* 0x000fe40000ffe4ff */
[----:B----4-:R-:W-:Y:S02]  /*0c20*/  @!P5 IADD3 R12, P1, PT, R3, R12, RZ ;  /* 0x0000000c030cd210 */ /* 0x010fe40007f3e0ff */
[----:B------:R-:W-:Y:S02]  /*0c30*/  @!P4 IADD3 R5, PT, PT, R17, R5, RZ ;  /* 0x000000051105c210 */ /* 0x000fe40007ffe0ff */
[----:B------:R-:W-:Y:S02]  /*0c40*/  @!P4 SHF.L.U32 R3, R16, 0x1, RZ ;  /* 0x000000011003c819 */ /* 0x000fe400000006ff */
[----:B------:R-:W-:Y:S02]  /*0c50*/  @!P5 IADD3.X R13, PT, PT, R18, R13, RZ, P1, !PT ;  /* 0x0000000d120dd210 */ /* 0x000fe40000ffe4ff */
[----:B------:R-:W-:-:S02]  /*0c60*/  @!P4 SHF.L.U64.HI R16, R16, 0x1, R5 ;  /* 0x000000011010c819 */ /* 0x000fc40000010205 */
[C---:B0-----:R-:W-:Y:S02]  /*0c70*/  @!P4 IADD3 R14, P1, PT, R3.reuse, R14, RZ ;  /* 0x0000000e030ec210 */ /* 0x041fe40007f3e0ff */
[----:B------:R-:W-:Y:S02]  /*0c80*/  IADD3 R19, PT, PT, R0, 0x60, RZ ;  /* 0x0000006000137810 */ /* 0x000fe40007ffe0ff */
[C---:B------:R-:W-:Y:S02]  /*0c90*/  @!P4 IADD3.X R15, PT, PT, R16.reuse, R15, RZ, P1, !PT ;  /* 0x0000000f100fc210 */ /* 0x040fe40000ffe4ff */
[----:B-1----:R-:W-:Y:S02]  /*0ca0*/  @!P4 IADD3 R10, P1, PT, R3, R10, RZ ;  /* 0x0000000a030ac210 */ /* 0x002fe40007f3e0ff */
[----:B------:R-:W-:Y:S02]  /*0cb0*/  SHF.R.S32.HI R17, RZ, 0x1f, R19 ;  /* 0x0000001fff117819 */ /* 0x000fe40000011413 */
[----:B------:R-:W-:-:S02]  /*0cc0*/  @!P4 IADD3.X R11, PT, PT, R16, R11, RZ, P1, !PT ;  /* 0x0000000b100bc210 */ /* 0x000fc40000ffe4ff */
[----:B------:R-:W-:-:S04]  /*0cd0*/  ISETP.GE.U32.AND P1, PT, R19, UR16, PT ;  /* 0x0000001013007c0c */ /* 0x000fc8000bf26070 */
[----:B------:R-:W-:-:S13]  /*0ce0*/  ISETP.GE.AND.EX P2, PT, R17, UR17, PT, P1 ;  /* 0x0000001111007c0c */ /* 0x000fda000bf46310 */
[----:B------:R-:W0:Y:S08]  /*0cf0*/  @!P2 LDC.64 R2, c[0x0][0x3f8] ;  /* 0x0000fe00ff02ab82 */ /* 0x000e300000000a00 */
[----:B------:R-:W1:Y:S01]  /*0d00*/  @!P2 LDC.64 R4, c[0x0][0x3a0] ;  /* 0x0000e800ff04ab82 */ /* 0x000e620000000a00 */
[----:B0-----:R-:W-:Y:S01]  /*0d10*/  @!P2 IMAD R16, R17, R2, RZ ;  /* 0x000000021110a224 */ /* 0x001fe200078e02ff */
[----:B------:R-:W-:-:S03]  /*0d20*/  @!P2 MOV R17, R9 ;  /* 0x000000090011a202 */ /* 0x000fc60000000f00 */
[----:B------:R-:W-:Y:S01]  /*0d30*/  @!P2 IMAD R3, R19, R3, R16 ;  /* 0x000000031303a224 */ /* 0x000fe200078e0210 */
[----:B------:R-:W-:-:S05]  /*0d40*/  @!P2 MOV R16, R6 ;  /* 0x000000060010a202 */ /* 0x000fca0000000f00 */
[----:B------:R-:W-:-:S05]  /*0d50*/  @!P2 IMAD.WIDE.U32 R16, R19, R2, R16 ;  /* 0x000000021310a225 */ /* 0x000fca00078e0010 */
[----:B------:R-:W-:Y:S02]  /*0d60*/  @!P2 IADD3 R3, PT, PT, R17, R3, RZ ;  /* 0x000000031103a210 */ /* 0x000fe40007ffe0ff */
[C---:B------:R-:W-:Y:S02]  /*0d70*/  @!P2 SHF.L.U32 R17, R16.reuse, 0x1, RZ ;  /* 0x000000011011a819 */ /* 0x040fe400000006ff */
[----:B------:R-:W-:Y:S02]  /*0d80*/  @!P2 SHF.L.U64.HI R16, R16, 0x1, R3 ;  /* 0x000000011010a819 */ /* 0x000fe40000010203 */
[----:B------:R-:W0:Y:S01]  /*0d90*/  @!P2 LDC.64 R2, c[0x0][0x398] ;  /* 0x0000e600ff02ab82 */ /* 0x000e220000000a00 */
[----:B-1----:R-:W-:Y:S02]  /*0da0*/  @!P2 IADD3 R4, P1, PT, R17, R4, RZ ;  /* 0x000000041104a210 */ /* 0x002fe40007f3e0ff */
[----:B------:R-:W-:Y:S02]  /*0db0*/  LOP3.LUT R43, R43, 0xffefffff, RZ, 0xc0, !PT ;  /* 0xffefffff2b2b7812 */ /* 0x000fe400078ec0ff */
[----:B------:R-:W-:-:S02]  /*0dc0*/  @!P2 IADD3.X R5, PT, PT, R16, R5, RZ, P1, !PT ;  /* 0x000000051005a210 */ /* 0x000fc40000ffe4ff */
[----:B------:R-:W-:Y:S02]  /*0dd0*/  @P4 LOP3.LUT R43, R43, 0x100000, RZ, 0xfc, !PT ;  /* 0x001000002b2b4812 */ /* 0x000fe400078efcff */
[----:B------:R-:W-:Y:S02]  /*0de0*/  IADD3 R41, PT, PT, R0, 0x70, RZ ;  /* 0x0000007000297810 */ /* 0x000fe40007ffe0ff */
[----:B------:R-:W-:Y:S02]  /*0df0*/  LOP3.LUT R43, R43, 0xfff7ffff, RZ, 0xc0, !PT ;  /* 0xfff7ffff2b2b7812 */ /* 0x000fe400078ec0ff */
[----:B------:R-:W-:Y:S02]  /*0e00*/  SHF.R.S32.HI R39, RZ, 0x1f, R41 ;  /* 0x0000001fff277819 */ /* 0x000fe40000011429 */
[----:B------:R-:W-:Y:S02]  /*0e10*/  @P2 LOP3.LUT R43, R43, 0x80000, RZ, 0xfc, !PT ;  /* 0x000800002b2b2812 */ /* 0x000fe400078efcff */
[----:B0-----:R-:W-:-:S04]  /*0e20*/  @!P2 IADD3 R2, P1, PT, R17, R2, RZ ;  /* 0x000000021102a210 */ /* 0x001fc80007f3e0ff */
[----:B------:R-:W-:Y:S02]  /*0e30*/  @!P2 IADD3.X R3, PT, PT, R16, R3, RZ, P1, !PT ;  /* 0x000000031003a210 */ /* 0x000fe40000ffe4ff */
        /* <DEDUP_REMOVED lines=12> */
[----:B-1----:R-:W-:-:S04]  /*0f00*/  @!P2 IADD3 R44, P1, PT, R19, R16, RZ ;  /* 0x00000010132ca210 */ /* 0x002fc80007f3e0ff */
[----:B------:R-:W-:Y:S02]  /*0f10*/  @!P2 IADD3.X R45, PT, PT, R18, R17, RZ, P1, !PT ;  /* 0x00000011122da210 */ /* 0x000fe40000ffe4ff */
[----:B------:R-:W0:Y:S01]  /*0f20*/  @!P2 LDC.64 R16, c[0x0][0x398] ;  /* 0x0000e600ff10ab82 */ /* 0x000e220000000a00 */
[----:B------:R0:W-:Y:S01]  /*0f30*/  STL.64 [R1+0x4d0], R36 ;  /* 0x0004d02401007387 */ /* 0x0001e20000100a00 */
[----:B------:R-:W-:Y:S02]  /*0f40*/  IADD3 R40, PT, PT, R0, 0x80, RZ ;  /* 0x0000008000287810 */ /* 0x000fe40007ffe0ff */
[----:B------:R-:W-:Y:S02]  /*0f50*/  LOP3.LUT R43, R43, 0xfffbffff, RZ, 0xc0, !PT ;  /* 0xfffbffff2b2b7812 */ /* 0x000fe400078ec0ff */
[----:B------:R-:W-:Y:S01]  /*0f60*/  SHF.R.S32.HI R38, RZ, 0x1f, R40 ;  /* 0x0000001fff267819 */ /* 0x000fe20000011428 */
[----:B------:R-:W-:Y:S01]  /*0f70*/  @!P2 STL.64 [R1+0x138], R44 ;  /* 0x0001382c0100a387 */ /* 0x000fe20000100a00 */
[----:B------:R-:W-:-:S02]  /*0f80*/  @P2 LOP3.LUT R43, R43, 0x40000, RZ, 0xfc, !PT ;  /* 0x000400002b2b2812 */ /* 0x000fc400078efcff */
[----:B0-----:R-:W-:-:S04]  /*0f90*/  @!P2 IADD3 R36, P1, PT, R19, R16, RZ ;  /* 0x000000101324a210 */ /* 0x001fc80007f3e0ff */
[----:B------:R-:W-:Y:S02]  /*0fa0*/  @!P2 IADD3.X R37, PT, PT, R18, R17, RZ, P1, !PT ;  /* 0x000000111225a210 */ /* 0x000fe40000ffe4ff */
[----:B------:R-:W-:-:S03]  /*0fb0*/  ISETP.GE.U32.AND P1, PT, R40, UR16, PT ;  /* 0x0000001028007c0c */ /* 0x000fc6000bf26070 */
[----:B------:R0:W-:Y:S01]  /*0fc0*/  @!P2 STL.64 [R1+0x310], R36 ;  /* 0x000310240100a387 */ /* 0x0001e20000100a00 */
[----:B------:R-:W-:-:S13]  /*0fd0*/  ISETP.GE.AND.EX P2, PT, R38, UR17, PT, P1 ;  /* 0x0000001126007c0c */ /* 0x000fda000bf46310 */
[----:B------:R-:W1:Y:S01]  /*0fe0*/  @!P2 LDC.64 R16, c[0x0][0x3f8] ;  /* 0x0000fe00ff10ab82 */ /* 0x000e620000000a00 */
[----:B------:R-:W-:-:S07]  /*0ff0*/  @!P2 MOV R39, R9 ;  /* 0x000000090027a202 */ /* 0x000fce0000000f00 */
[----:B------:R-:W0:Y:S01]  /*1000*/  @!P2 LDC.64 R18, c[0x0][0x3a0] ;  /* 0x0000e800ff12ab82 */ /* 0x000e220000000a00 */
[----:B-1----:R-:W-:-:S04]  /*1010*/  @!P2 IMAD R38, R38, R16, RZ ;  /* 0x000000102626a224 */ /* 0x002fc800078e02ff */
[----:B------:R-:W-:Y:S01]  /*1020*/  @!P2 IMAD R17, R40, R17, R38 ;  /* 0x000000112811a224 */ /* 0x000fe200078e0226 */
[----:B------:R-:W-:-:S05]  /*1030*/  @!P2 MOV R38, R6 ;  /* 0x000000060026a202 */ /* 0x000fca0000000f00 */
[----:B------:R-:W-:-:S05]  /*1040*/  @!P2 IMAD.WIDE.U32 R38, R40, R16, R38 ;  /* 0x000000102826a225 */ /* 0x000fca00078e0026 */
[----:B------:R-:W-:Y:S02]  /*1050*/  @!P2 IADD3 R17, PT, PT, R39, R17, RZ ;  /* 0x000000112711a210 */ /* 0x000fe40007ffe0ff */
[C---:B------:R-:W-:Y:S02]  /*1060*/  @!P2 SHF.L.U32 R39, R38.reuse, 0x1, RZ ;  /* 0x000000012627a819 */ /* 0x040fe400000006ff */
[----:B------:R-:W-:Y:S02]  /*1070*/  @!P2 SHF.L.U64.HI R38, R38, 0x1, R17 ;  /* 0x000000012626a819 */ /* 0x000fe40000010211 */
[----:B------:R-:W1:Y:S01]  /*1080*/  @!P2 LDC.64 R16, c[0x0][0x398] ;  /* 0x0000e600ff10ab82 */ /* 0x000e620000000a00 */
[----:B0-----:R-:W-:-:S04]  /*1090*/  @!P2 IADD3 R36, P1, PT, R39, R18, RZ ;  /* 0x000000122724a210 */ /* 0x001fc80007f3e0ff */
[----:B------:R-:W-:Y:S02]  /*10a0*/  @!P2 IADD3.X R37, PT, PT, R38, R19, RZ, P1, !PT ;  /* 0x000000132625a210 */ /* 0x000fe40000ffe4ff */
[----:B------:R-:W-:-:S03]  /*10b0*/  IADD3 R40, PT, PT, R0, 0x90, RZ ;  /* 0x0000009000287810 */ /* 0x000fc60007ffe0ff */
[----:B------:R1:W-:Y:S01]  /*10c0*/  @!P2 STL.64 [R1+0x308], R36 ;  /* 0x000308240100a387 */ /* 0x0003e20000100a00 */
[----:B------:R-:W-:-:S04]  /*10d0*/  LOP3.LUT R43, R43, 0xfffdffff, RZ, 0xc0, !PT ;  /* 0xfffdffff2b2b7812 */ /* 0x000fc800078ec0ff */
[----:B------:R-:W-:Y:S02]  /*10e0*/  @P2 LOP3.LUT R43, R43, 0x20000, RZ, 0xfc, !PT ;  /* 0x000200002b2b2812 */ /* 0x000fe400078efcff */
[----:B-1----:R-:W-:-:S04]  /*10f0*/  @!P2 IADD3 R36, P1, PT, R39, R16, RZ ;  /* 0x000000102724a210 */ /* 0x002fc80007f3e0ff */
[----:B------:R-:W-:Y:S02]  /*1100*/  @!P2 IADD3.X R37, PT, PT, R38, R17, RZ, P1, !PT ;  /* 0x000000112625a210 */ /* 0x000fe40000ffe4ff */
[----:B------:R-:W-:Y:S02]  /*1110*/  SHF.R.S32.HI R38, RZ, 0x1f, R40 ;  /* 0x0000001fff267819 */ /* 0x000fe40000011428 */
[----:B------:R-:W-:Y:S01]  /*1120*/  ISETP.GE.U32.AND P1, PT, R40, UR16, PT ;  /* 0x0000001028007c0c */ /* 0x000fe2000bf26070 */
[----:B------:R0:W-:Y:S03]  /*1130*/  @!P2 STL.64 [R1+0x300], R36 ;  /* 0x000300240100a387 */ /* 0x0001e60000100a00 */
[----:B------:R-:W-:-:S13]  /*1140*/  ISETP.GE.AND.EX P2, PT, R38, UR17, PT, P1 ;  /* 0x0000001126007c0c */ /* 0x000fda000bf46310 */
[----:B------:R-:W1:Y:S08]  /*1150*/  @!P2 LDC.64 R16, c[0x0][0x3f8] ;  /* 0x0000fe00ff10ab82 */ /* 0x000e700000000a00 */
[----:B------:R-:W2:Y:S01]  /*1160*/  @!P2 LDC.64 R18, c[0x0][0x3a0] ;  /* 0x0000e800ff12ab82 */ /* 0x000ea20000000a00 */
[----:B------:R-:W-:Y:S01]  /*1170*/  @!P2 MOV R39, R9 ;  /* 0x000000090027a202 */ /* 0x000fe20000000f00 */
[----:B-1----:R-:W-:-:S04]  /*1180*/  @!P2 IMAD R38, R38, R16, RZ ;  /* 0x000000102626a224 */ /* 0x002fc800078e02ff */
[----:B------:R-:W-:Y:S01]  /*1190*/  @!P2 IMAD R17, R40, R17, R38 ;  /* 0x000000112811a224 */ /* 0x000fe200078e0226 */
[----:B------:R-:W-:-:S05]  /*11a0*/  @!P2 MOV R38, R6 ;  /* 0x000000060026a202 */ /* 0x000fca0000000f00 */
[----:B------:R-:W-:-:S05]  /*11b0*/  @!P2 IMAD.WIDE.U32 R38, R40, R16, R38 ;  /* 0x000000102826a225 */ /* 0x000fca00078e0026 */
[----:B------:R-:W-:Y:S02]  /*11c0*/  @!P2 IADD3 R17, PT, PT, R39, R17, RZ ;  /* 0x000000112711a210 */ /* 0x000fe40007ffe0ff */
[C---:B------:R-:W-:Y:S02]  /*11d0*/  @!P2 SHF.L.U32 R16, R38.reuse, 0x1, RZ ;  /* 0x000000012610a819 */ /* 0x040fe400000006ff */
[----:B------:R-:W-:Y:S02]  /*11e0*/  @!P2 SHF.L.U64.HI R38, R38, 0x1, R17 ;  /* 0x000000012626a819 */ /* 0x000fe40000010211 */
[----:B--2---:R-:W-:-:S04]  /*11f0*/  @!P2 IADD3 R44, P1, PT, R16, R18, RZ ;  /* 0x00000012102ca210 */ /* 0x004fc80007f3e0ff */
[----:B------:R-:W-:Y:S02]  /*1200*/  @!P2 IADD3.X R45, PT, PT, R38, R19, RZ, P1, !PT ;  /* 0x00000013262da210 */ /* 0x000fe40000ffe4ff */
[----:B------:R-:W0:Y:S01]  /*1210*/  @!P2 LDC.64 R18, c[0x0][0x398] ;  /* 0x0000e600ff12ab82 */ /* 0x000e220000000a00 */
[----:B------:R-:W-:Y:S02]  /*1220*/  IADD3 R40, PT, PT, R0, 0xa0, RZ ;  /* 0x000000a000287810 */ /* 0x000fe40007ffe0ff */
[----:B------:R-:W-:-:S04]  /*1230*/  LOP3.LUT R43, R43, 0xfffeffff, RZ, 0xc0, !PT ;  /* 0xfffeffff2b2b7812 */ /* 0x000fc800078ec0ff */
[----:B------:R-:W-:Y:S02]  /*1240*/  @P2 LOP3.LUT R43, R43, 0x10000, RZ, 0xfc, !PT ;  /* 0x000100002b2b2812 */ /* 0x000fe400078efcff */
[----:B0-----:R-:W-:-:S04]  /*1250*/  @!P2 IADD3 R36, P1, PT, R16, R18, RZ ;  /* 0x000000121024a210 */ /* 0x001fc80007f3e0ff */
[----:B------:R-:W-:Y:S02]  /*1260*/  @!P2 IADD3.X R37, PT, PT, R38, R19, RZ, P1, !PT ;  /* 0x000000132625a210 */ /* 0x000fe40000ffe4ff */
[----:B------:R-:W-:Y:S02]  /*1270*/  SHF.R.S32.HI R38, RZ, 0x1f, R40 ;  /* 0x0000001fff267819 */ /* 0x000fe40000011428 */
[----:B------:R-:W-:Y:S01]  /*1280*/  ISETP.GE.U32.AND P1, PT, R40, UR16, PT ;  /* 0x0000001028007c0c */ /* 0x000fe2000bf26070 */
[----:B------:R0:W-:Y:S03]  /*1290*/  @!P2 STL.64 [R1+0x2f8], R36 ;  /* 0x0002f8240100a387 */ /* 0x0001e60000100a00 */
        /* <DEDUP_REMOVED lines=25> */
[----:B------:R-:W0:Y:S01]  /*1430*/  @!P2 LDC.64 R18, c[0x0][0x3a0] ;  /* 0x0000e800ff12ab82 */ /* 0x000e220000000a00 */
        /* <DEDUP_REMOVED lines=8> */
[----:B0-----:R-:W-:-:S04]  /*14c0*/  @!P2 IADD3 R36, P1, PT, R16, R18, RZ ;  /* 0x000000121024a210 */ /* 0x001fc80007f3e0ff */
[----:B------:R-:W-:Y:S02]  /*14d0*/  @!P2 IADD3.X R37, PT, PT, R38, R19, RZ, P1, !PT ;  /* 0x000000132625a210 */ /* 0x000fe40000ffe4ff */
[----:B------:R-:W0:Y:S01]  /*14e0*/  @!P2 LDC.64 R18, c[0x0][0x398] ;  /* 0x0000e600ff12ab82 */ /* 0x000e220000000a00 */
[----:B------:R-:W-:Y:S02]  /*14f0*/  IADD3 R41, PT, PT, R0, 0xc0, RZ ;  /* 0x000000c000297810 */ /* 0x000fe40007ffe0ff */
[----:B------:R-:W-:Y:S01]  /*1500*/  LOP3.LUT R43, R43, 0xffffbfff, RZ, 0xc0, !PT ;  /* 0xffffbfff2b2b7812 */ /* 0x000fe200078ec0ff */
[----:B------:R-:W-:Y:S03]  /*1510*/  @!P2 STL.64 [R1+0x2c8], R36 ;  /* 0x0002c8240100a387 */ /* 0x000fe60000100a00 */
[----:B------:R-:W-:Y:S02]  /*1520*/  @P2 LOP3.LUT R43, R43, 0x4000, RZ, 0xfc, !PT ;  /* 0x000040002b2b2812 */ /* 0x000fe400078efcff */
[----:B0-----:R-:W-:-:S04]  /*1530*/  @!P2 IADD3 R16, P1, PT, R16, R18, RZ ;  /* 0x000000121010a210 */ /* 0x001fc80007f3e0ff */
[----:B------:R-:W-:Y:S02]  /*1540*/  @!P2 IADD3.X R17, PT, PT, R38, R19, RZ, P1, !PT ;  /* 0x000000132611a210 */ /* 0x000fe40000ffe4ff */
[----:B------:R-:W-:Y:S02]  /*1550*/  SHF.R.S32.HI R38, RZ, 0x1f, R41 ;  /* 0x0000001fff267819 */ /* 0x000fe40000011429 */
[----:B------:R-:W-:Y:S01]  /*1560*/  ISETP.GE.U32.AND P1, PT, R41, UR16, PT ;  /* 0x0000001029007c0c */ /* 0x000fe2000bf26070 */
[----:B------:R0:W-:Y:S03]  /*1570*/  @!P2 STL.64 [R1+0x2d8], R16 ;  /* 0x0002d8100100a387 */ /* 0x0001e60000100a00 */
[----:B------:R-:W-:-:S13]  /*1580*/  ISETP.GE.AND.EX P2, PT, R38, UR17, PT, P1 ;  /* 0x0000001126007c0c */ /* 0x000fda000bf46310 */
[----:B------:R-:W1:Y:S08]  /*1590*/  @!P2 LDC.64 R18, c[0x0][0x3f8] ;  /* 0x0000fe00ff12ab82 */ /* 0x000e700000000a00 */
[----:B0-----:R-:W0:Y:S01]  /*15a0*/  @!P2 LDC.64 R16, c[0x0][0x3a0] ;  /* 0x0000e800ff10ab82 */ /* 0x001e220000000a00 */
[----:B------:R-:W-:Y:S01]  /*15b0*/  @!P2 MOV R39, R9 ;  /* 0x000000090027a202 */ /* 0x000fe20000000f00 */
[----:B-1----:R-:W-:Y:S01]  /*15c0*/  @!P2 IMAD R40, R38, R18, RZ ;  /* 0x000000122628a224 */ /* 0x002fe200078e02ff */
[----:B------:R-:W-:-:S03]  /*15d0*/  @!P2 MOV R38, R6 ;  /* 0x000000060026a202 */ /* 0x000fc60000000f00 */
[C---:B------:R-:W-:Y:S02]  /*15e0*/  @!P2 IMAD R40, R41.reuse, R19, R40 ;  /* 0x000000132928a224 */ /* 0x040fe400078e0228 */
[----:B------:R-:W-:-:S05]  /*15f0*/  @!P2 IMAD.WIDE.U32 R18, R41, R18, R38 ;  /* 0x000000122912a225 */ /* 0x000fca00078e0026 */
[----:B------:R-:W-:Y:S02]  /*1600*/  @!P2 IADD3 R40, PT, PT, R19, R40, RZ ;  /* 0x000000281328a210 */ /* 0x000fe40007ffe0ff */
[C---:B------:R-:W-:Y:S02]  /*1610*/  @!P2 SHF.L.U32 R19, R18.reuse, 0x1, RZ ;  /* 0x000000011213a819 */ /* 0x040fe400000006ff */
[----:B------:R-:W-:Y:S02]  /*1620*/  @!P2 SHF.L.U64.HI R18, R18, 0x1, R40 ;  /* 0x000000011212a819 */ /* 0x000fe40000010228 */
[----:B0-----:R-:W-:-:S04]  /*1630*/  @!P2 IADD3 R36, P1, PT, R19, R16, RZ ;  /* 0x000000101324a210 */ /* 0x001fc80007f3e0ff */
[----:B------:R-:W-:Y:S02]  /*1640*/  @!P2 IADD3.X R37, PT, PT, R18, R17, RZ, P1, !PT ;  /* 0x000000111225a210 */ /* 0x000fe40000ffe4ff */
[----:B------:R-:W0:Y:S03]  /*1650*/  @!P2 LDC.64 R16, c[0x0][0x398] ;  /* 0x0000e600ff10ab82 */ /* 0x000e260000000a00 */
[----:B------:R0:W-:Y:S01]  /*1660*/  @!P2 STL.64 [R1+0x2c0], R36 ;  /* 0x0002c0240100a387 */ /* 0x0001e20000100a00 */
[----:B------:R-:W-:Y:S02]  /*1670*/  IADD3 R41, PT, PT, R0, 0xd0, RZ ;  /* 0x000000d000297810 */ /* 0x000fe40007ffe0ff */
[----:B------:R-:W-:Y:S02]  /*1680*/  LOP3.LUT R43, R43, 0xffffdfff, RZ, 0xc0, !PT ;  /* 0xffffdfff2b2b7812 */ /* 0x000fe400078ec0ff */
[----:B------:R-:W-:-:S02]  /*1690*/  SHF.R.S32.HI R38, RZ, 0x1f, R41 ;  /* 0x0000001fff267819 */ /* 0x000fc40000011429 */
[----:B------:R-:W-:Y:S02]  /*16a0*/  @P2 LOP3.LUT R43, R43, 0x2000, RZ, 0xfc, !PT ;  /* 0x000020002b2b2812 */ /* 0x000fe400078efcff */
[----:B0-----:R-:W-:-:S04]  /*16b0*/  @!P2 IADD3 R36, P1, PT, R19, R16, RZ ;  /* 0x000000101324a210 */ /* 0x001fc80007f3e0ff */
[----:B------:R-:W-:Y:S02]  /*16c0*/  @!P2 IADD3.X R37, PT, PT, R18, R17, RZ, P1, !PT ;  /* 0x000000111225a210 */ /* 0x000fe40000ffe4ff */
[----:B------:R-:W-:-:S03]  /*16d0*/  ISETP.GE.U32.AND P1, PT, R41, UR16, PT ;  /* 0x0000001029007c0c */ /* 0x000fc6000bf26070 */
[----:B------:R0:W-:Y:S01]  /*16e0*/  @!P2 STL.64 [R1+0x2d0], R36 ;  /* 0x0002d0240100a387 */ /* 0x0001e20000100a00 */
[----:B------:R-:W-:-:S13]  /*16f0*/  ISETP.GE.AND.EX P2, PT, R38, UR17, PT, P1 ;  /* 0x0000001126007c0c */ /* 0x000fda000bf46310 */
[----:B------:R-:W1:Y:S08]  /*1700*/  @!P2 LDC.64 R18, c[0x0][0x3f8] ;  /* 0x0000fe00ff12ab82 */ /* 0x000e700000000a00 */
[----:B------:R-:W0:Y:S01]  /*1710*/  @!P2 LDC.64 R16, c[0x0][0x3a0] ;  /* 0x0000e800ff10ab82 */ /* 0x000e220000000a00 */
        /* <DEDUP_REMOVED lines=136> */
[----:B0-----:R-:W0:Y:S08]  /*1fa0*/  @!P2 LDC.64 R16, c[0x0][0x3f8] ;  /* 0x0000fe00ff10ab82 */ /* 0x001e300000000a00 */
[----:B------:R-:W1:Y:S01]  /*1fb0*/  @!P2 LDC.64 R18, c[0x0][0x3a0] ;  /* 0x0000e800ff12ab82 */ /* 0x000e620000000a00 */
[----:B------:R-:W-:Y:S01]  /*1fc0*/  @!P2 MOV R39, R9 ;  /* 0x000000090027a202 */ /* 0x000fe20000000f00 */
[----:B0-----:R-:W-:-:S04]  /*1fd0*/  @!P2 IMAD R38, R38, R16, RZ ;  /* 0x000000102626a224 */ /* 0x001fc800078e02ff */
        /* <DEDUP_REMOVED lines=111> */
[----:B0-----:R-:W0:Y:S01]  /*26d0*/  @!P2 LDC.64 R16, c[0x0][0x3f8] ;  /* 0x0000fe00ff10ab82 */ /* 0x001e220000000a00 */
[----:B------:R-:W-:-:S07]  /*26e0*/  @!P2 MOV R39, R9 ;  /* 0x000000090027a202 */ /* 0x000fce0000000f00 */
[----:B------:R-:W1:Y:S01]  /*26f0*/  @!P2 LDC.64 R18, c[0x0][0x3a0] ;  /* 0x0000e800ff12ab82 */ /* 0x000e620000000a00 */
[----:B0-----:R-:W-:-:S04]  /*2700*/  @!P2 IMAD R38, R38, R16, RZ ;  /* 0x000000102626a224 */ /* 0x001fc800078e02ff */
[----:B------:R-:W-:Y:S01]  /*2710*/  @!P2 IMAD R17, R40, R17, R38 ;  /* 0x000000112811a224 */ /* 0x000fe200078e0226 */
[----:B------:R-:W-:-:S05]  /*2720*/  @!P2 MOV R38, R6 ;  /* 0x000000060026a202 */ /* 0x000fca0000000f00 */
[----:B------:R-:W-:-:S05]  /*2730*/  @!P2 IMAD.WIDE.U32 R38, R40, R16, R38 ;  /* 0x000000102826a225 */ /* 0x000fca00078e0026 */
[----:B------:R-:W-:Y:S02]  /*2740*/  @!P2 IADD3 R17, PT, PT, R39, R17, RZ ;  /* 0x000000112711a210 */ /* 0x000fe40007ffe0ff */
[C---:B------:R-:W-:Y:S02]  /*2750*/  @!P2 SHF.L.U32 R39, R38.reuse, 0x1, RZ ;  /* 0x000000012627a819 */ /* 0x040fe400000006ff */
[----:B------:R-:W-:Y:S02]  /*2760*/  @!P2 SHF.L.U64.HI R38, R38, 0x1, R17 ;  /* 0x000000012626a819 */ /* 0x000fe40000010211 */
[----:B------:R-:W0:Y:S01]  /*2770*/  @!P2 LDC.64 R16, c[0x0][0x398] ;  /* 0x0000e600ff10ab82 */ /* 0x000e220000000a00 */
[----:B-1----:R-:W-:-:S04]  /*2780*/  @!P2 IADD3 R36, P1, PT, R39, R18, RZ ;  /* 0x000000122724a210 */ /* 0x002fc80007f3e0ff */
[----:B------:R-:W-:Y:S02]  /*2790*/  @!P2 IADD3.X R37, PT, PT, R38, R19, RZ, P1, !PT ;  /* 0x000000132625a210 */ /* 0x000fe40000ffe4ff */
[----:B------:R-:W-:-:S03]  /*27a0*/  IADD3 R40, PT, PT, R0, 0x190, RZ ;  /* 0x0000019000287810 */ /* 0x000fc60007ffe0ff */
[----:B------:R0:W-:Y:S01]  /*27b0*/  @!P2 STL.64 [R1+0x218], R36 ;  /* 0x000218240100a387 */ /* 0x0001e20000100a00 */
        /* <DEDUP_REMOVED lines=22> */
[----:B------:R1:W-:Y:S02]  /*2920*/  @!P2 STL.64 [R1+0x200], R36 ;  /* 0x000200240100a387 */ /* 0x0003e40000100a00 */
[----:B-1----:R-:W-:-:S04]  /*2930*/  @!P2 IADD3 R36, P1, PT, R39, R16, RZ ;  /* 0x000000102724a210 */ /* 0x002fc80007f3e0ff */
[----:B------:R-:W-:Y:S02]  /*2940*/  @!P2 IADD3.X R37, PT, PT, R38, R17, RZ, P1, !PT ;  /* 0x000000112625a210 */ /* 0x000fe40000ffe4ff */
[----:B------:R-:W-:Y:S02]  /*2950*/  SHF.R.S32.HI R38, RZ, 0x1f, R40 ;  /* 0x0000001fff267819 */ /* 0x000fe40000011428 */
[----:B------:R-:W-:-:S04]  /*2960*/  ISETP.GE.U32.AND P1, PT, R40, UR16, PT ;  /* 0x0000001028007c0c */ /* 0x000fc8000bf26070 */
[----:B------:R-:W-:-:S13]  /*2970*/  ISETP.GE.AND.EX P1, PT, R38, UR17, PT, P1 ;  /* 0x0000001126007c0c */ /* 0x000fda000bf26310 */
[----:B------:R-:W0:Y:S01]  /*2980*/  @!P1 LDC.64 R16, c[0x0][0x3f8] ;  /* 0x0000fe00ff109b82 */ /* 0x000e220000000a00 */
        /* <DEDUP_REMOVED lines=10> */
[----:B------:R-:W-:Y:S01]  /*2a30*/  LOP3.LUT R43, R43, 0xfffffffe, RZ, 0xc0, !PT ;  /* 0xfffffffe2b2b7812 */ /* 0x000fe200078ec0ff */
[----:B------:R1:W-:Y:S03]  /*2a40*/  @!P2 STL.64 [R1+0x1f8], R36 ;  /* 0x0001f8240100a387 */ /* 0x0003e60000100a00 */
[----:B------:R-:W-:-:S02]  /*2a50*/  @P2 LOP3.LUT R43, R43, 0x1, RZ, 0xfc, !PT ;  /* 0x000000012b2b2812 */ /* 0x000fc400078efcff */
[----:B-1----:R-:W-:-:S04]  /*2a60*/  @!P1 IADD3 R36, P2, PT, R39, R18, RZ ;  /* 0x0000001227249210 */ /* 0x002fc80007f5e0ff */
[----:B------:R-:W-:Y:S02]  /*2a70*/  @!P1 IADD3.X R37, PT, PT, R38, R19, RZ, P2, !PT ;  /* 0x0000001326259210 */ /* 0x000fe400017fe4ff */
[----:B------:R-:W-:-:S03]  /*2a80*/  IADD3 R40, PT, PT, R0, 0x1b0, RZ ;  /* 0x000001b000287810 */ /* 0x000fc60007ffe0ff */
[----:B------:R0:W-:Y:S02]  /*2a90*/  @!P1 STL.64 [R1+0x1f0], R36 ;  /* 0x0001f02401009387 */ /* 0x0001e40000100a00 */
[----:B0-----:R-:W-:-:S04]  /*2aa0*/  @!P1 IADD3 R36, P2, PT, R39, R16, RZ ;  /* 0x0000001027249210 */ /* 0x001fc80007f5e0ff */
        /* <DEDUP_REMOVED lines=15> */
[----:B------:R1:W-:Y:S01]  /*2ba0*/  @!P1 STL.64 [R1+0x1e8], R36 ;  /* 0x0001e82401009387 */ /* 0x0003e20000100a00 */
[----:B------:R-:W-:Y:S02]  /*2bb0*/  IADD3 R40, PT, PT, R0, 0x1c0, RZ ;  /* 0x000001c000287810 */ /* 0x000fe40007ffe0ff */
[----:B-1----:R-:W-:-:S04]  /*2bc0*/  @!P2 IADD3 R36, P3, PT, R39, R18, RZ ;  /* 0x000000122724a210 */ /* 0x002fc80007f7e0ff */
[----:B------:R-:W-:-:S05]  /*2bd0*/  @!P2 IADD3.X R37, PT, PT, R38, R19, RZ, P3, !PT ;  /* 0x000000132625a210 */ /* 0x000fca0001ffe4ff */
        /* <DEDUP_REMOVED lines=60> */
[----:B------:R-:W-:-:S05]  /*2fa0*/  @!P5 IADD3.X R41, PT, PT, R38, R19, RZ, P6, !PT ;  /* 0x000000132629d210 */ /* 0x000fca00037fe4ff */
[----:B------:R0:W-:Y:S02]  /*2fb0*/  @!P5 STL.64 [R1+0x1a8], R40 ;  /* 0x0001a8280100d387 */ /* 0x0001e40000100a00 */
[----:B0-----:R-:W-:-:S04]  /*2fc0*/  @!P5 IADD3 R40, P6, PT, R39, R16, RZ ;  /* 0x000000102728d210 */ /* 0x001fc80007fde0ff */
[----:B------:R-:W-:-:S05]  /*2fd0*/  @!P5 IADD3.X R41, PT, PT, R38, R17, RZ, P6, !PT ;  /* 0x000000112629d210 */ /* 0x000fca00037fe4ff */
[----:B------:R0:W-:Y:S02]  /*2fe0*/  @!P5 STL.64 [R1+0x1a0], R40 ;  /* 0x0001a0280100d387 */ /* 0x0001e40000100a00 */
[----:B0-----:R-:W-:-:S04]  /*2ff0*/  IADD3 R41, PT, PT, R0, 0x1f0, RZ ;  /* 0x000001f000297810 */ /* 0x001fc80007ffe0ff */
[----:B------:R-:W-:Y:S02]  /*3000*/  SHF.R.S32.HI R38, RZ, 0x1f, R41 ;  /* 0x0000001fff267819 */ /* 0x000fe40000011429 */
[----:B------:R-:W-:-:S04]  /*3010*/  ISETP.GE.U32.AND P6, PT, R41, UR16, PT ;  /* 0x0000001029007c0c */ /* 0x000fc8000bfc6070 */
[----:B------:R-:W-:-:S13]  /*3020*/  ISETP.GE.AND.EX P6, PT, R38, UR17, PT, P6 ;  /* 0x0000001126007c0c */ /* 0x000fda000bfc6360 */
[----:B------:R-:W0:Y:S01]  /*3030*/  @!P6 LDC.64 R18, c[0x0][0x3f8] ;  /* 0x0000fe00ff12eb82 */ /* 0x000e220000000a00 */
[----:B------:R1:W-:Y:S07]  /*3040*/  STL.64 [R1+0x3c0], R6 ;  /* 0x0003c00601007387 */ /* 0x0003ee0000100a00 */
[----:B------:R-:W2:Y:S01]  /*3050*/  @!P6 LDC.64 R16, c[0x0][0x3a0] ;  /* 0x0000e800ff10eb82 */ /* 0x000ea20000000a00 */
[----:B-1----:R-:W-:Y:S01]  /*3060*/  MOV R7, R37 ;  /* 0x0000002500077202 */ /* 0x002fe20000000f00 */
[----:B0-----:R-:W-:Y:S01]  /*3070*/  @!P6 IMAD R40, R38, R18, RZ ;  /* 0x000000122628e224 */ /* 0x001fe200078e02ff */
[----:B------:R-:W-:-:S02]  /*3080*/  @!P6 MOV R38, R6 ;  /* 0x000000060026e202 */ /* 0x000fc40000000f00 */
[----:B------:R-:W-:Y:S02]  /*3090*/  MOV R6, R36 ;  /* 0x0000002400067202 */ /* 0x000fe40000000f00 */
[----:B------:R-:W3:Y:S01]  /*30a0*/  LDL.LU.64 R36, [R1+0x4d0] ;  /* 0x0004d00001247983 */ /* 0x000ee20000300a00 */
[----:B------:R-:W-:Y:S02]  /*30b0*/  @!P6 MOV R39, R9 ;  /* 0x000000090027e202 */ /* 0x000fe40000000f00 */
[----:B------:R-:W-:Y:S01]  /*30c0*/  LOP3.LUT R43, R43, 0x7fffffff, RZ, 0xc0, !PT ;  /* 0x7fffffff2b2b7812 */ /* 0x000fe200078ec0ff */
[C---:B------:R-:W-:Y:S02]  /*30d0*/  @!P6 IMAD R40, R41.reuse, R19, R40 ;  /* 0x000000132928e224 */ /* 0x040fe400078e0228 */
[----:B------:R-:W-:Y:S01]  /*30e0*/  @!P6 IMAD.WIDE.U32 R18, R41, R18, R38 ;  /* 0x000000122912e225 */ /* 0x000fe200078e0026 */
[----:B------:R-:W-:-:S04]  /*30f0*/  @P1 LOP3.LUT R43, R43, 0x80000000, RZ, 0xfc, !PT ;  /* 0x800000002b2b1812 */ /* 0x000fc800078efcff */
[C---:B------:R-:W-:Y:S02]  /*3100*/  LOP3.LUT P1, RZ, R43.reuse, 0x1000000, RZ, 0xc0, !PT ;  /* 0x010000002bff7812 */ /* 0x040fe4000782c0ff */
[----:B------:R-:W-:Y:S02]  /*3110*/  LOP3.LUT R43, R43, 0xbfffffff, RZ, 0xc0, !PT ;  /* 0xbfffffff2b2b7812 */ /* 0x000fe400078ec0ff */
[----:B------:R-:W-:Y:S02]  /*3120*/  @!P6 IADD3 R40, PT, PT, R19, R40, RZ ;  /* 0x000000281328e210 */ /* 0x000fe40007ffe0ff */
[C---:B------:R-:W-:Y:S01]  /*3130*/  @!P6 SHF.L.U32 R19, R18.reuse, 0x1, RZ ;  /* 0x000000011213e819 */ /* 0x040fe200000006ff */
[----:B------:R2:W-:Y:S01]  /*3140*/  STL.64 [R1+0x3c8], R8 ;  /* 0x0003c80801007387 */ /* 0x0005e20000100a00 */
[----:B------:R-:W-:Y:S02]  /*3150*/  @P2 LOP3.LUT R43, R43, 0x40000000, RZ, 0xfc, !PT ;  /* 0x400000002b2b2812 */ /* 0x000fe400078efcff */
[----:B------:R-:W-:Y:S01]  /*3160*/  @!P6 SHF.L.U64.HI R18, R18, 0x1, R40 ;  /* 0x000000011212e819 */ /* 0x000fe20000010228 */
[----:B------:R0:W-:Y:S01]  /*3170*/  STL [R1+0x3b4], R9 ;  /* 0x0003b40901007387 */ /* 0x0001e20000100800 */
[----:B--2---:R-:W-:-:S04]  /*3180*/  @!P6 IADD3 R8, P2, PT, R19, R16, RZ ;  /* 0x000000101308e210 */ /* 0x004fc80007f5e0ff */
[----:B0-----:R-:W-:Y:S02]  /*3190*/  @!P6 IADD3.X R9, PT, PT, R18, R17, RZ, P2, !PT ;  /* 0x000000111209e210 */ /* 0x001fe400017fe4ff */
[----:B------:R-:W0:Y:S01]  /*31a0*/  @!P6 LDC.64 R16, c[0x0][0x398] ;  /* 0x0000e600ff10eb82 */ /* 0x000e220000000a00 */
[----:B------:R-:W-:Y:S02]  /*31b0*/  MOV R38, R6 ;  /* 0x0000000600267202 */ /* 0x000fe40000000f00 */
[----:B------:R-:W-:Y:S02]  /*31c0*/  MOV R39, R7 ;  /* 0x0000000700277202 */ /* 0x000fe40000000f00 */
[----:B0-----:R-:W-:-:S04]  /*31d0*/  @!P6 IADD3 R6, P2, PT, R19, R16, RZ ;  /* 0x000000101306e210 */ /* 0x001fc80007f5e0ff */
[----:B------:R-:W-:Y:S01]  /*31e0*/  @!P6 IADD3.X R7, PT, PT, R18, R17, RZ, P2, !PT ;  /* 0x000000111207e210 */ /* 0x000fe200017fe4ff */
[----:B------:R-:W-:-:S06]  /*31f0*/  HFMA2 R17, -RZ, RZ, 0, 0 ;  /* 0x00000000ff117431 */ /* 0x000fcc00000001ff */
[----:B---3--:R-:W2:Y:S01]  /*3200*/  @!P0 LDG.E R17, desc[UR10][R36.64] ;  /* 0x0000000a24118981 */ /* 0x008ea2000c1e1900 */
[----:B------:R-:W-:-:S06]  /*3210*/  MOV R18, RZ ;  /* 0x000000ff00127202 */ /* 0x000fcc0000000f00 */
[----:B------:R0:W3:Y:S02]  /*3220*/  @!P0 LDG.E R18, desc[UR10][R20.64] ;  /* 0x0000000a14128981 */ /* 0x0000e4000c1e1900 */
[----:B0-----:R-:W-:-:S04]  /*3230*/  PRMT R20, RZ, 0x7610, R20 ;  /* 0x00007610ff147816 */ /* 0x001fc80000000014 */
[----:B--2---:R-:W-:-:S05]  /*3240*/  @!P0 PRMT R20, R17, 0x7610, R20 ;  /* 0x0000761011148816 */ /* 0x004fca0000000014 */
[----:B------:R0:W-:Y:S02]  /*3250*/  STL.S16 [R1+0x180], R20 ;  /* 0x0001801401007387 */ /* 0x0001e40000100600 */
[----:B0-----:R-:W-:-:S06]  /*3260*/  MOV R20, RZ ;  /* 0x000000ff00147202 */ /* 0x001fcc0000000f00 */
[----:B------:R-:W2:Y:S01]  /*3270*/  @!P1 LDG.E R20, desc[UR10][R34.64] ;  /* 0x0000000a22149981 */ /* 0x000ea2000c1e1900 */
[----:B------:R-:W-:-:S04]  /*3280*/  LOP3.LUT R43, R43, 0xdfffffff, RZ, 0xc0, !PT ;  /* 0xdfffffff2b2b7812 */ /* 0x000fc800078ec0ff */
[----:B------:R-:W-:-:S04]  /*3290*/  @P3 LOP3.LUT R43, R43, 0x20000000, RZ, 0xfc, !PT ;  /* 0x200000002b2b3812 */ /* 0x000fc800078efcff */
[----:B------:R-:W-:-:S04]  /*32a0*/  LOP3.LUT R43, R43, 0xefffffff, RZ, 0xc0, !PT ;  /* 0xefffffff2b2b7812 */ /* 0x000fc800078ec0ff */
[----:B------:R-:W-:Y:S02]  /*32b0*/  @P4 LOP3.LUT R43, R43, 0x10000000, RZ, 0xfc, !PT ;  /* 0x100000002b2b4812 */ /* 0x000fe400078efcff */
[----:B------:R-:W-:Y:S02]  /*32c0*/  PRMT R21, RZ, 0x7610, R21 ;  /* 0x00007610ff157816 */ /* 0x000fe40000000015 */
[----:B------:R-:W-:-:S04]  /*32d0*/  LOP3.LUT R43, R43, 0xf7ffffff, RZ, 0xc0, !PT ;  /* 0xf7ffffff2b2b7812 */ /* 0x000fc800078ec0ff */
[----:B------:R-:W-:-:S04]  /*32e0*/  @P5 LOP3.LUT R43, R43, 0x8000000, RZ, 0xfc, !PT ;  /* 0x080000002b2b5812 */ /* 0x000fc800078efcff */
[----:B------:R-:W-:Y:S02]  /*32f0*/  LOP3.LUT P4, RZ, R43, 0x800000, RZ, 0xc0, !PT ;  /* 0x008000002bff7812 */ /* 0x000fe4000788c0ff */
[----:B--2---:R-:W-:-:S05]  /*3300*/  @!P1 PRMT R21, R20, 0x7632, R21 ;  /* 0x0000763214159816 */ /* 0x004fca0000000015 */
[----:B------:R0:W-:Y:S02]  /*3310*/  STL.S16 [R1+0x1c4], R21 ;  /* 0x0001c41501007387 */ /* 0x0001e40000100600 */
[----:B0-----:R-:W-:-:S06]  /*3320*/  HFMA2 R21, -RZ, RZ, 0, 0 ;  /* 0x00000000ff157431 */ /* 0x001fcc00000001ff */
[----:B------:R0:W2:Y:S02]  /*3330*/  @!P4 LDG.E R21, desc[UR10][R22.64] ;  /* 0x0000000a1615c981 */ /* 0x0000a4000c1e1900 */
[----:B0-----:R-:W-:-:S06]  /*3340*/  MOV R22, RZ ;  /* 0x000000ff00167202 */ /* 0x001fcc0000000f00 */
[----:B------:R-:W4:Y:S01]  /*3350*/  @!P4 LDG.E R22, desc[UR10][R30.64] ;  /* 0x0000000a1e16c981 */ /* 0x000f22000c1e1900 */
[----:B------:R-:W-:Y:S02]  /*3360*/  PRMT R23, RZ, 0x7610, R23 ;  /* 0x00007610ff177816 */ /* 0x000fe40000000017 */
[----:B------:R-:W-:Y:S02]  /*3370*/  LOP3.LUT P3, RZ, R43, 0x400000, RZ, 0xc0, !PT ;  /* 0x004000002bff7812 */ /* 0x000fe4000786c0ff */
[----:B----4-:R-:W-:-:S05]  /*3380*/  @!P4 PRMT R23, R22, 0x7632, R23 ;  /* 0x000076321617c816 */ /* 0x010fca0000000017 */
[----:B------:R0:W-:Y:S02]  /*3390*/  STL.S16 [R1+0x22c], R23 ;  /* 0x00022c1701007387 */ /* 0x0001e40000100600 */
[----:B0-----:R-:W-:-:S06]  /*33a0*/  HFMA2 R23, -RZ, RZ, 0, 0 ;  /* 0x00000000ff177431 */ /* 0x001fcc00000001ff */
[----:B------:R0:W4:Y:S02]  /*33b0*/  @!P3 LDG.E R23, desc[UR10][R24.64] ;  /* 0x0000000a1817b981 */ /* 0x000124000c1e1900 */
[----:B0-----:R-:W-:-:S06]  /*33c0*/  MOV R24, RZ ;  /* 0x000000ff00187202 */ /* 0x001fcc0000000f00 */
[----:B------:R-:W3:Y:S01]  /*33d0*/  @!P3 LDG.E R24, desc[UR10][R26.64] ;  /* 0x0000000a1a18b981 */ /* 0x000ee2000c1e1900 */
[----:B------:R-:W-:Y:S02]  /*33e0*/  PRMT R19, RZ, 0x7610, R19 ;  /* 0x00007610ff137816 */ /* 0x000fe40000000013 */
[----:B------:R-:W-:Y:S02]  /*33f0*/  PRMT R25, RZ, 0x7610, R25 ;  /* 0x00007610ff197816 */ /* 0x000fe40000000019 */
[----:B------:R-:W-:Y:S02]  /*3400*/  @!P0 PRMT R19, R17, 0x7632, R19 ;  /* 0x0000763211138816 */ /* 0x000fe40000000013 */
[----:B------:R-:W-:-:S03]  /*3410*/  LOP3.LUT P2, RZ, R43, 0x200000, RZ, 0xc0, !PT ;  /* 0x002000002bff7812 */ /* 0x000fc6000784c0ff */
[----:B------:R0:W-:Y:S02]  /*3420*/  STL.S16 [R1+0x184], R19 ;  /* 0x0001841301007387 */ /* 0x0001e40000100600 */
[----:B0-----:R-:W-:-:S06]  /*3430*/  HFMA2 R19, -RZ, RZ, 0, 0 ;  /* 0x00000000ff137431 */ /* 0x001fcc00000001ff */
[----:B------:R-:W2:Y:S01]  /*3440*/  @!P1 LDG.E R19, desc[UR10][R32.64] ;  /* 0x0000000a20139981 */ /* 0x000ea2000c1e1900 */
[----:B---3--:R-:W-:-:S05]  /*3450*/  @!P3 PRMT R25, R24, 0x7632, R25 ;  /* 0x000076321819b816 */ /* 0x008fca0000000019 */
[----:B------:R0:W-:Y:S02]  /*3460*/  STL.S16 [R1+0x228], R25 ;  /* 0x0002281901007387 */ /* 0x0001e40000100600 */
[----:B0-----:R-:W-:-:S06]  /*3470*/  MOV R25, RZ ;  /* 0x000000ff00197202 */ /* 0x001fcc0000000f00 */
[----:B------:R0:W3:Y:S01]  /*3480*/  @!P2 LDG.E R25, desc[UR10][R12.64] ;  /* 0x0000000a0c19a981 */ /* 0x0000e2000c1e1900 */
[----:B------:R-:W-:Y:S02]  /*3490*/  LOP3.LUT R43, R43, 0xfbffffff, RZ, 0xc0, !PT ;  /* 0xfbffffff2b2b7812 */ /* 0x000fe400078ec0ff */
[----:B------:R-:W-:Y:S02]  /*34a0*/  PRMT R40, RZ, 0x7610, R40 ;  /* 0x00007610ff287816 */ /* 0x000fe40000000028 */
[----:B------:R-:W-:Y:S02]  /*34b0*/  PRMT R37, RZ, 0x7610, R37 ;  /* 0x00007610ff257816 */ /* 0x000fe40000000025 */
[----:B------:R-:W-:Y:S02]  /*34c0*/  PRMT R36, RZ, 0x7610, R36 ;  /* 0x00007610ff247816 */ /* 0x000fe40000000024 */
[----:B0-----:R-:W-:Y:S02]  /*34d0*/  PRMT R12, RZ, 0x7610, R12 ;  /* 0x00007610ff0c7816 */ /* 0x001fe4000000000c */
[----:B------:R-:W-:-:S02]  /*34e0*/  @P6 LOP3.LUT R43, R43, 0x4000000, RZ, 0xfc, !PT ;  /* 0x040000002b2b6812 */ /* 0x000fc400078efcff */
[C---:B--2---:R-:W-:Y:S02]  /*34f0*/  @!P1 PRMT R40, R19.reuse, 0x7610, R40 ;  /* 0x0000761013289816 */ /* 0x044fe40000000028 */
[----:B------:R-:W-:Y:S02]  /*3500*/  @!P1 PRMT R37, R19, 0x7632, R37 ;  /* 0x0000763213259816 */ /* 0x000fe40000000025 */
[----:B------:R-:W-:Y:S02]  /*3510*/  @!P1 PRMT R36, R20, 0x7610, R36 ;  /* 0x0000761014249816 */ /* 0x000fe40000000024 */
[----:B------:R-:W-:Y:S02]  /*3520*/  LOP3.LUT P1, RZ, R43, 0x100000, RZ, 0xc0, !PT ;  /* 0x001000002bff7812 */ /* 0x000fe4000782c0ff */
[----:B------:R-:W-:-:S04]  /*3530*/  PRMT R26, RZ, 0x7610, R26 ;  /* 0x00007610ff1a7816 */ /* 0x000fc8000000001a */
[----:B------:R-:W-:-:S05]  /*3540*/  @!P3 PRMT R26, R24, 0x7610, R26 ;  /* 0x00007610181ab816 */ /* 0x000fca000000001a */
[----:B------:R0:W-:Y:S02]  /*3550*/  STL.S16 [R1+0x174], R26 ;  /* 0x0001741a01007387 */ /* 0x0001e40000100600 */
[----:B0-----:R-:W-:-:S06]  /*3560*/  HFMA2 R26, -RZ, RZ, 0, 0 ;  /* 0x00000000ff1a7431 */ /* 0x001fcc00000001ff */
[----:B------:R-:W2:Y:S01]  /*3570*/  @!P2 LDG.E R26, desc[UR10][R28.64] ;  /* 0x0000000a1c1aa981 */ /* 0x000ea2000c1e1900 */
[----:B---3--:R-:W-:-:S05]  /*3580*/  @!P2 PRMT R12, R25, 0x7632, R12 ;  /* 0x00007632190ca816 */ /* 0x008fca000000000c */
[----:B------:R0:W-:Y:S02]  /*3590*/  STL.S16 [R1+0x16c], R12 ;  /* 0x00016c0c01007387 */ /* 0x0001e40000100600 */
[----:B0-----:R-:W-:-:S06]  /*35a0*/  HFMA2 R12, -RZ, RZ, 0, 0 ;  /* 0x00000000ff0c7431 */ /* 0x001fcc00000001ff */
[----:B------:R-:W3:Y:S01]  /*35b0*/  @!P1 LDG.E R12, desc[UR10][R14.64] ;  /* 0x0000000a0e0c9981 */ /* 0x000ee2000c1e1900 */
[----:B------:R-:W-:-:S04]  /*35c0*/  PRMT R41, RZ, 0x7610, R41 ;  /* 0x00007610ff297816 */ /* 0x000fc80000000029 */
[----:B------:R-:W-:Y:S01]  /*35d0*/  @!P0 PRMT R41, R18, 0x7632, R41 ;  /* 0x0000763212298816 */ /* 0x000fe20000000029 */
[----:B------:R0:W-:Y:S01]  /*35e0*/  STL.S16 [R1+0x128], R40 ;  /* 0x0001282801007387 */ /* 0x0001e20000100600 */
[----:B------:R-:W-:Y:S02]  /*35f0*/  PRMT R33, RZ, 0x7610, R33 ;  /* 0x00007610ff217816 */ /* 0x000fe40000000021 */
[----:B------:R-:W-:Y:S01]  /*3600*/  PRMT R32, RZ, 0x7610, R32 ;  /* 0x00007610ff207816 */ /* 0x000fe20000000020 */
[----:B------:R1:W-:Y:S01]  /*3610*/  STL.S16 [R1+0x18c], R41 ;  /* 0x00018c2901007387 */ /* 0x0003e20000100600 */
[----:B------:R-:W-:Y:S02]  /*3620*/  PRMT R31, RZ, 0x7610, R31 ;  /* 0x00007610ff1f7816 */ /* 0x000fe4000000001f */
[----:B------:R-:W-:Y:S01]  /*3630*/  @!P4 PRMT R33, R22, 0x7610, R33 ;  /* 0x000076101621c816 */ /* 0x000fe20000000021 */
[----:B----4-:R4:W-:Y:S01]  /*3640*/  STL.64 [R1+0x490], R22 ;  /* 0x0004901601007387 */ /* 0x0109e20000100a00 */
[----:B0-----:R-:W-:-:S02]  /*3650*/  MOV R40, R38 ;  /* 0x0000002600287202 */ /* 0x001fc40000000f00 */
[C---:B------:R-:W-:Y:S02]  /*3660*/  @!P3 PRMT R32, R23.reuse, 0x7610, R32 ;  /* 0x000076101720b816 */ /* 0x040fe40000000020 */
[----:B-1----:R-:W-:Y:S02]  /*3670*/  MOV R41, R39 ;  /* 0x0000002700297202 */ /* 0x002fe40000000f00 */
[----:B------:R-:W3:Y:S01]  /*3680*/  LDL.LU.64 R38, [R1+0x138] ;  /* 0x0001380001267983 */ /* 0x000ee20000300a00 */
[----:B------:R-:W-:Y:S02]  /*3690*/  @!P3 PRMT R31, R23, 0x7632, R31 ;  /* 0x00007632171fb816 */ /* 0x000fe4000000001f */
[----:B----4-:R-:W-:Y:S02]  /*36a0*/  PRMT R23, RZ, 0x7610, R23 ;  /* 0x00007610ff177816 */ /* 0x010fe40000000017 */
[----:B------:R-:W-:Y:S02]  /*36b0*/  PRMT R22, RZ, 0x7610, R22 ;  /* 0x00007610ff167816 */ /* 0x000fe40000000016 */
[----:B------:R-:W-:-:S05]  /*36c0*/  @!P2 PRMT R23, R25, 0x7610, R23 ;  /* 0x000076101917a816 */ /* 0x000fca0000000017 */
[----:B------:R-:W-:Y:S01]  /*36d0*/  STL.S16 [R1+0x168], R23 ;  /* 0x0001681701007387 */ /* 0x000fe20000100600 */
[----:B------:R-:W-:Y:S02]  /*36e0*/  PRMT R35, RZ, 0x7610, R35 ;  /* 0x00007610ff237816 */ /* 0x000fe40000000023 */
[----:B------:R-:W-:Y:S02]  /*36f0*/  PRMT R34, RZ, 0x7610, R34 ;  /* 0x00007610ff227816 */ /* 0x000fe40000000022 */
[C---:B------:R-:W-:Y:S02]  /*3700*/  @!P4 PRMT R35, R21.reuse, 0x7610, R35 ;  /* 0x000076101523c816 */ /* 0x040fe40000000023 */
[----:B------:R-:W-:-:S03]  /*3710*/  @!P4 PRMT R34, R21, 0x7632, R34 ;  /* 0x000076321522c816 */ /* 0x000fc60000000022 */
[----:B------:R-:W-:Y:S04]  /*3720*/  STL.S16 [R1+0x198], R35 ;  /* 0x0001982301007387 */ /* 0x000fe80000100600 */
[----:B------:R0:W-:Y:S01]  /*3730*/  STL.S16 [R1+0x210], R34 ;  /* 0x0002102201007387 */ /* 0x0001e20000100600 */
[----:B------:R-:W-:Y:S02]  /*3740*/  PRMT R27, RZ, 0x7610, R27 ;  /* 0x00007610ff1b7816 */ /* 0x000fe4000000001b */
[----:B------:R-:W-:Y:S01]  /*3750*/  LOP3.LUT P3, RZ, R43, 0x80000, RZ, 0xc0, !PT ;  /* 0x000800002bff7812 */ /* 0x000fe2000786c0ff */
[----:B0-----:R-:W4:Y:S01]  /*3760*/  LDL.LU.64 R34, [R1+0x308] ;  /* 0x0003080001227983 */ /* 0x001f220000300a00 */
[----:B--2---:R-:W-:Y:S02]  /*3770*/  @!P2 PRMT R27, R26, 0x7632, R27 ;  /* 0x000076321a1ba816 */ /* 0x004fe4000000001b */
[----:B---3--:R-:W-:-:S05]  /*3780*/  @!P1 PRMT R22, R12, 0x7610, R22 ;  /* 0x000076100c169816 */ /* 0x008fca0000000016 */
[----:B------:R0:W-:Y:S04]  /*3790*/  STL.S16 [R1+0x154], R22 ;  /* 0x0001541601007387 */ /* 0x0001e80000100600 */
[----:B0-----:R-:W2:Y:S01]  /*37a0*/  LDL.LU.64 R22, [R1+0x310] ;  /* 0x0003100001167983 */ /* 0x001ea20000300a00 */
[----:B------:R-:W-:-:S03]  /*37b0*/  HFMA2 R29, -RZ, RZ, 0, 0 ;  /* 0x00000000ff1d7431 */ /* 0x000fc600000001ff */
[----:B------:R0:W-:Y:S01]  /*37c0*/  STL.S16 [R1+0x164], R27 ;  /* 0x0001641b01007387 */ /* 0x0001e20000100600 */
[----:B------:R-:W-:-:S03]  /*37d0*/  PRMT R30, RZ, 0x7610, R30 ;  /* 0x00007610ff1e7816 */ /* 0x000fc6000000001e */
[----:B------:R-:W3:Y:S01]  /*37e0*/  @!P3 LDG.E R29, desc[UR10][R4.64] ;  /* 0x0000000a041db981 */ /* 0x000ee2000c1e1900 */
[----:B0-----:R-:W-:-:S06]  /*37f0*/  MOV R27, RZ ;  /* 0x000000ff001b7202 */ /* 0x001fcc0000000f00 */
[----:B------:R-:W3:Y:S01]  /*3800*/  @!P1 LDG.E R27, desc[UR10][R10.64] ;  /* 0x0000000a0a1b9981 */ /* 0x000ee2000c1e1900 */
[----:B------:R-:W-:-:S03]  /*3810*/  @!P2 PRMT R30, R26, 0x7610, R30 ;  /* 0x000076101a1ea816 */ /* 0x000fc6000000001e */
[----:B------:R-:W-:Y:S04]  /*3820*/  STL.S16 [R1+0x1c0], R37 ;  /* 0x0001c02501007387 */ /* 0x000fe80000100600 */
[----:B------:R0:W-:Y:S04]  /*3830*/  STL.S16 [R1+0x19c], R36 ;  /* 0x00019c2401007387 */ /* 0x0001e80000100600 */
[----:B------:R-:W-:Y:S04]  /*3840*/  STL.S16 [R1+0x170], R31 ;  /* 0x0001701f01007387 */ /* 0x000fe80000100600 */
[----:B------:R1:W-:Y:S04]  /*3850*/  STL.S16 [R1+0x160], R30 ;  /* 0x0001601e01007387 */ /* 0x0003e80000100600 */
[----:B0-----:R-:W3:Y:S01]  /*3860*/  LDL.LU.64 R36, [R1+0x300] ;  /* 0x0003000001247983 */ /* 0x001ee20000300a00 */
[----:B-1----:R-:W-:-:S06]  /*3870*/  CS2R R30, SRZ ;  /* 0x00000000001e7805 */ /* 0x002fcc000001ff00 */
[----:B------:R-:W3:Y:S01]  /*3880*/  @!P3 LDG.E R30, desc[UR10][R2.64] ;  /* 0x0000000a021eb981 */ /* 0x000ee2000c1e1900 */
[----:B------:R-:W-:-:S03]  /*3890*/  LOP3.LUT P5, RZ, R43, 0x40000, RZ, 0xc0, !PT ;  /* 0x000400002bff7812 */ /* 0x000fc600078ac0ff */
[----:B------:R-:W-:Y:S04]  /*38a0*/  STL.S16 [R1+0x214], R33 ;  /* 0x0002142101007387 */ /* 0x000fe80000100600 */
[----:B------:R0:W-:Y:S06]  /*38b0*/  STL.S16 [R1+0x124], R32 ;  /* 0x0001242001007387 */ /* 0x0001ec0000100600 */
[----:B------:R-:W3:Y:S01]  /*38c0*/  @!P5 LDG.E R31, desc[UR10][R38.64] ;  /* 0x0000000a261fd981 */ /* 0x000ee2000c1e1900 */
[----:B0-----:R-:W-:-:S02]  /*38d0*/  CS2R R32, SRZ ;  /* 0x0000000000207805 */ /* 0x001fc4000001ff00 */
[----:B------:R-:W-:Y:S02]  /*38e0*/  @!P0 PRMT R42, R18, 0x7610, R42 ;  /* 0x00007610122a8816 */ /* 0x000fe4000000002a */
[C---:B------:R-:W-:Y:S02]  /*38f0*/  LOP3.LUT P0, RZ, R43.reuse, 0x20000, RZ, 0xc0, !PT ;  /* 0x000200002bff7812 */ /* 0x040fe4000780c0ff */
[----:B------:R-:W-:Y:S01]  /*3900*/  LOP3.LUT P6, RZ, R43, 0x10000, RZ, 0xc0, !PT ;  /* 0x000100002bff7812 */ /* 0x000fe200078cc0ff */
[----:B------:R-:W-:Y:S04]  /*3910*/  STL [R1+0x484], R20 ;  /* 0x0004841401007387 */ /* 0x000fe80000100800 */
[----:B------:R0:W-:Y:S04]  /*3920*/  STL.64 [R1+0x488], R20 ;  /* 0x0004881401007387 */ /* 0x0001e80000100a00 */
[----:B------:R1:W-:Y:S04]  /*3930*/  STL [R1+0x4b0], R20 ;  /* 0x0004b01401007387 */ /* 0x0003e80000100800 */
[----:B----4-:R4:W3:Y:S01]  /*3940*/  @!P0 LDG.E R33, desc[UR10][R34.64] ;  /* 0x0000000a22218981 */ /* 0x0108e2000c1e1900 */
[----:B------:R-:W-:-:S03]  /*3950*/  PRMT R14, RZ, 0x7610, R14 ;  /* 0x00007610ff0e7816 */ /* 0x000fc6000000000e */
[----:B------:R1:W-:Y:S04]  /*3960*/  STL [R1+0x4c8], R15 ;  /* 0x0004c80f01007387 */ /* 0x0003e80000100800 */
[----:B------:R-:W3:Y:S04]  /*3970*/  LDL.LU.64 R38, [R1+0x2e8] ;  /* 0x0002e80001267983 */ /* 0x000ee80000300a00 */
[----:B--2---:R-:W2:Y:S01]  /*3980*/  @!P5 LDG.E R32, desc[UR10][R22.64] ;  /* 0x0000000a1620d981 */ /* 0x004ea2000c1e1900 */
[----:B----4-:R-:W-:-:S06]  /*3990*/  CS2R R34, SRZ ;  /* 0x0000000000227805 */ /* 0x010fcc000001ff00 */
[----:B------:R4:W4:Y:S01]  /*39a0*/  @!P6 LDG.E R35, desc[UR10][R44.64] ;  /* 0x0000000a2c23e981 */ /* 0x000922000c1e1900 */
[----:B0-----:R-:W-:Y:S02]  /*39b0*/  PRMT R21, RZ, 0x7610, R21 ;  /* 0x00007610ff157816 */ /* 0x001fe40000000015 */
[----:B-1----:R-:W-:Y:S01]  /*39c0*/  PRMT R20, RZ, 0x7610, R20 ;  /* 0x00007610ff147816 */ /* 0x002fe20000000014 */
[----:B------:R-:W-:Y:S01]  /*39d0*/  STL [R1+0x49c], R17 ;  /* 0x00049c1101007387 */ /* 0x000fe20000100800 */
[----:B------:R-:W-:Y:S02]  /*39e0*/  PRMT R15, RZ, 0x7610, R15 ;  /* 0x00007610ff0f7816 */ /* 0x000fe4000000000f */
[----:B------:R-:W-:Y:S01]  /*39f0*/  PRMT R16, RZ, 0x7610, R16 ;  /* 0x00007610ff107816 */ /* 0x000fe20000000010 */
[----:B------:R-:W-:Y:S04]  /*3a00*/  STL.64 [R1+0x3e0], R6 ;  /* 0x0003e00601007387 */ /* 0x000fe80000100a00 */
[----:B------:R-:W4:Y:S01]  /*3a10*/  LDL.LU R45, [R1+0x4cc] ;  /* 0x0004cc00012d7983 */ /* 0x000f220000300800 */
[----:B---3--:R-:W-:-:S02]  /*3a20*/  @!P1 PRMT R21, R27, 0x7632, R21 ;  /* 0x000076321b159816 */ /* 0x008fc40000000015 */
[----:B------:R-:W-:Y:S01]  /*3a30*/  @!P3 PRMT R20, R29, 0x7610, R20 ;  /* 0x000076101d14b816 */ /* 0x000fe20000000014 */
[----:B------:R-:W-:Y:S04]  /*3a40*/  STL [R1+0x47c], R6 ;  /* 0x00047c0601007387 */ /* 0x000fe80000100800 */
[----:B------:R-:W-:Y:S04]  /*3a50*/  STL.S16 [R1+0x2f4], R21 ;  /* 0x0002f41501007387 */ /* 0x000fe80000100600 */
[----:B------:R0:W-:Y:S04]  /*3a60*/  STL.S16 [R1+0x138], R20 ;  /* 0x0001381401007387 */ /* 0x0001e80000100600 */
[----:B------:R-:W-:Y:S04]  /*3a70*/  STL [R1+0x498], R6 ;  /* 0x0004980601007387 */ /* 0x000fe80000100800 */
[----:B------:R-:W-:Y:S04]  /*3a80*/  STL.64 [R1+0x4c0], R6 ;  /* 0x0004c00601007387 */ /* 0x000fe80000100a00 */
[----:B0-----:R-:W3:Y:S04]  /*3a90*/  LDL.LU.64 R20, [R1+0x2f8] ;  /* 0x0002f80001147983 */ /* 0x001ee80000300a00 */
[----:B------:R0:W3:Y:S04]  /*3aa0*/  @!P0 LDG.E R34, desc[UR10][R36.64] ;  /* 0x0000000a24228981 */ /* 0x0000e8000c1e1900 */
[----:B------:R-:W-:Y:S01]  /*3ab0*/  STL.64 [R1+0x3d8], R8 ;  /* 0x0003d80801007387 */ /* 0x000fe20000100a00 */
[----:B------:R-:W-:-:S02]  /*3ac0*/  @!P3 PRMT R15, R30, 0x7610, R15 ;  /* 0x000076101e0fb816 */ /* 0x000fc4000000000f */
[----:B------:R-:W-:Y:S01]  /*3ad0*/  @!P3 PRMT R14, R30, 0x7632, R14 ;  /* 0x000076321e0eb816 */ /* 0x000fe2000000000e */
[----:B------:R-:W-:Y:S04]  /*3ae0*/  STL [R1+0x46c], R24 ;  /* 0x00046c1801007387 */ /* 0x000fe80000100800 */
[----:B------:R-:W-:Y:S04]  /*3af0*/  STL.S16 [R1+0x14c], R15 ;  /* 0x00014c0f01007387 */ /* 0x000fe80000100600 */
[----:B------:R1:W-:Y:S04]  /*3b00*/  STL.S16 [R1+0x318], R14 ;  /* 0x0003180e01007387 */ /* 0x0003e80000100600 */
[----:B------:R-:W-:Y:S04]  /*3b10*/  STL.64 [R1+0x470], R24 ;  /* 0x0004701801007387 */ /* 0x000fe80000100a00 */
[----:B------:R-:W-:Y:S04]  /*3b20*/  STL.64 [R1+0x4b8], R24 ;  /* 0x0004b81801007387 */ /* 0x000fe80000100a00 */
[----:B-1----:R-:W3:Y:S01]  /*3b30*/  LDL.LU.64 R14, [R1+0x2e0] ;  /* 0x0002e000010e7983 */ /* 0x002ee20000300a00 */
[----:B------:R-:W-:-:S02]  /*3b40*/  PRMT R17, RZ, 0x7610, R17 ;  /* 0x00007610ff117816 */ /* 0x000fc40000000011 */
[----:B------:R-:W-:Y:S01]  /*3b50*/  @!P5 PRMT R16, R31, 0x7610, R16 ;  /* 0x000076101f10d816 */ /* 0x000fe20000000010 */
[----:B------:R-:W3:Y:S01]  /*3b60*/  LDL.LU.64 R22, [R1+0x2d8] ;  /* 0x0002d80001167983 */ /* 0x000ee20000300a00 */
[----:B------:R-:W-:-:S03]  /*3b70*/  @!P3 PRMT R17, R29, 0x7632, R17 ;  /* 0x000076321d11b816 */ /* 0x000fc60000000011 */
[----:B------:R-:W-:Y:S01]  /*3b80*/  STL.S16 [R1+0x144], R16 ;  /* 0x0001441001007387 */ /* 0x000fe20000100600 */
[----:B------:R-:W-:-:S03]  /*3b90*/  PRMT R7, RZ, 0x7610, R7 ;  /* 0x00007610ff077816 */ /* 0x000fc60000000007 */
[----:B------:R1:W-:Y:S01]  /*3ba0*/  STL.S16 [R1+0x148], R17 ;  /* 0x0001481101007387 */ /* 0x0003e20000100600 */
[----:B------:R-:W-:-:S03]  /*3bb0*/  PRMT R6, RZ, 0x7610, R6 ;  /* 0x00007610ff067816 */ /* 0x000fc60000000006 */
[----:B-1----:R-:W3:Y:S01]  /*3bc0*/  LDL.LU.64 R16, [R1+0x2c0] ;  /* 0x0002c00001107983 */ /* 0x002ee20000300a00 */
[C---:B--2---:R-:W-:Y:S02]  /*3bd0*/  @!P5 PRMT R7, R32.reuse, 0x7610, R7 ;  /* 0x000076102007d816 */ /* 0x044fe40000000007 */
[----:B------:R-:W-:-:S03]  /*3be0*/  @!P5 PRMT R6, R32, 0x7632, R6 ;  /* 0x000076322006d816 */ /* 0x000fc60000000006 */
[----:B------:R-:W-:Y:S04]  /*3bf0*/  STL.S16 [R1+0x300], R7 ;  /* 0x0003000701007387 */ /* 0x000fe80000100600 */
[----:B------:R1:W-:Y:S04]  /*3c00*/  STL.S16 [R1+0x304], R6 ;  /* 0x0003040601007387 */ /* 0x0003e80000100600 */
[----:B-1----:R-:W2:Y:S01]  /*3c10*/  LDL.LU.64 R6, [R1+0x2d0] ;  /* 0x0002d00001067983 */ /* 0x002ea20000300a00 */
[----:B------:R-:W-:-:S04]  /*3c20*/  PRMT R9, RZ, 0x7610, R9 ;  /* 0x00007610ff097816 */ /* 0x000fc80000000009 */
[----:B------:R-:W-:Y:S02]  /*3c30*/  @!P5 PRMT R9, R31, 0x7632, R9 ;  /* 0x000076321f09d816 */ /* 0x000fe40000000009 */
[----:B------:R-:W-:Y:S02]  /*3c40*/  LOP3.LUT P5, RZ, R43, 0x800, RZ, 0xc0, !PT ;  /* 0x000008002bff7812 */ /* 0x000fe400078ac0ff */
[----:B----4-:R-:W-:Y:S02]  /*3c50*/  LOP3.LUT R45, R45, 0xffffffef, RZ, 0xc0, !PT ;  /* 0xffffffef2d2d7812 */ /* 0x010fe400078ec0ff */
[----:B0-----:R-:W-:-:S09]  /*3c60*/  CS2R R36, SRZ ;  /* 0x0000000000247805 */ /* 0x001fd2000001ff00 */
[----:B------:R-:W-:Y:S02]  /*3c70*/  @P5 LOP3.LUT R45, R45, 0x10, RZ, 0xfc, !PT ;  /* 0x000000102d2d5812 */ /* 0x000fe400078efcff */
[----:B------:R-:W-:Y:S02]  /*3c80*/  LOP3.LUT P5, RZ, R43, 0x10000, RZ, 0xc0, !PT ;  /* 0x000100002bff7812 */ /* 0x000fe400078ac0ff */
[----:B------:R-:W-:Y:S02]  /*3c90*/  PRMT R25, RZ, 0x7610, R25 ;  /* 0x00007610ff197816 */ /* 0x000fe40000000019 */
[----:B------:R-:W-:Y:S02]  /*3ca0*/  PRMT R24, RZ, 0x7610, R24 ;  /* 0x00007610ff187816 */ /* 0x000fe40000000018 */
[----:B------:R-:W-:Y:S02]  /*3cb0*/  @!P1 PRMT R25, R12, 0x7632, R25 ;  /* 0x000076320c199816 */ /* 0x000fe40000000019 */
[----:B------:R-:W-:-:S02]  /*3cc0*/  @!P1 PRMT R24, R27, 0x7610, R24 ;  /* 0x000076101b189816 */ /* 0x000fc40000000018 */
[----:B------:R-:W-:-:S03]  /*3cd0*/  LOP3.LUT P1, RZ, R43, 0x8000, RZ, 0xc0, !PT ;  /* 0x000080002bff7812 */ /* 0x000fc6000782c0ff */
[----:B---3--:R-:W3:Y:S01]  /*3ce0*/  @!P5 LDG.E R36, desc[UR10][R20.64] ;  /* 0x0000000a1424d981 */ /* 0x008ee2000c1e1900 */
[----:B------:R-:W-:Y:S02]  /*3cf0*/  PRMT R5, RZ, 0x7610, R5 ;  /* 0x00007610ff057816 */ /* 0x000fe40000000005 */
[----:B------:R-:W-:Y:S02]  /*3d00*/  PRMT R4, RZ, 0x7610, R4 ;  /* 0x00007610ff047816 */ /* 0x000fe40000000004 */
[----:B------:R-:W-:Y:S02]  /*3d10*/  @!P0 PRMT R5, R33, 0x7632, R5 ;  /* 0x0000763221058816 */ /* 0x000fe40000000005 */
[----:B------:R-:W-:Y:S01]  /*3d20*/  @!P0 PRMT R4, R34, 0x7610, R4 ;  /* 0x0000761022048816 */ /* 0x000fe20000000004 */
[----:B------:R-:W-:Y:S04]  /*3d30*/  STL.S16 [R1+0x158], R25 ;  /* 0x0001581901007387 */ /* 0x000fe80000100600 */
[----:B------:R0:W-:Y:S04]  /*3d40*/  STL.S16 [R1+0x15c], R24 ;  /* 0x00015c1801007387 */ /* 0x0001e80000100600 */
[----:B------:R1:W4:Y:S04]  /*3d50*/  @!P1 LDG.E R37, desc[UR10][R38.64] ;  /* 0x0000000a26259981 */ /* 0x000328000c1e1900 */
[----:B------:R-:W-:Y:S04]  /*3d60*/  STL.S16 [R1+0x2e0], R4 ;  /* 0x0002e00401007387 */ /* 0x000fe80000100600 */
[----:B0-----:R-:W4:Y:S01]  /*3d70*/  LDL.LU.64 R24, [R1+0x2c8] ;  /* 0x0002c80001187983 */ /* 0x001f220000300a00 */
[----:B-1----:R-:W-:-:S03]  /*3d80*/  CS2R R38, SRZ ;  /* 0x0000000000267805 */ /* 0x002fc6000001ff00 */
[----:B------:R0:W-:Y:S01]  /*3d90*/  STL.S16 [R1+0x2cc], R5 ;  /* 0x0002cc0501007387 */ /* 0x0001e20000100600 */
[----:B------:R-:W-:-:S03]  /*3da0*/  PRMT R8, RZ, 0x7610, R8 ;  /* 0x00007610ff087816 */ /* 0x000fc60000000008 */
[----:B------:R-:W4:Y:S01]  /*3db0*/  @!P1 LDG.E R38, desc[UR10][R14.64] ;  /* 0x0000000a0e269981 */ /* 0x000f22000c1e1900 */
[----:B------:R-:W-:-:S03]  /*3dc0*/  LOP3.LUT P3, RZ, R43, 0x2000, RZ, 0xc0, !PT ;  /* 0x000020002bff7812 */ /* 0x000fc6000786c0ff */
[----:B------:R1:W-:Y:S04]  /*3dd0*/  STL.S16 [R1+0x2f0], R9 ;  /* 0x0002f00901007387 */ /* 0x0003e80000100600 */
[----:B0-----:R-:W4:Y:S04]  /*3de0*/  LDL.LU.64 R4, [R1+0x2b8] ;  /* 0x0002b80001047983 */ /* 0x001f280000300a00 */
[----:B------:R-:W4:Y:S01]  /*3df0*/  LDL.LU.64 R14, [R1+0x2b0] ;  /* 0x0002b000010e7983 */ /* 0x000f220000300a00 */
[----:B------:R-:W-:Y:S02]  /*3e00*/  @!P0 PRMT R8, R33, 0x7610, R8 ;  /* 0x0000761021088816 */ /* 0x000fe40000000008 */
[----:B-1----:R-:W-:Y:S01]  /*3e10*/  MOV R9, R41 ;  /* 0x0000002900097202 */ /* 0x002fe20000000f00 */
[----:B------:R-:W-:Y:S04]  /*3e20*/  STL.S16 [R1+0x188], R42 ;  /* 0x0001882a01007387 */ /* 0x000fe80000100600 */
[----:B------:R0:W-:Y:S04]  /*3e30*/  STL.S16 [R1+0x2c8], R8 ;  /* 0x0002c80801007387 */ /* 0x0001e80000100600 */
[----:B------:R-:W4:Y:S01]  /*3e40*/  LDL.LU.64 R20, [R1+0x2a0] ;  /* 0x0002a00001147983 */ /* 0x000f220000300a00 */
[----:B0-----:R-:W-:-:S02]  /*3e50*/  MOV R8, R40 ;  /* 0x0000002800087202 */ /* 0x001fc40000000f00 */
[----:B------:R-:W-:Y:S01]  /*3e60*/  CS2R R40, SRZ ;  /* 0x0000000000287805 */ /* 0x000fe2000001ff00 */
[----:B------:R-:W-:-:S05]  /*3e70*/  HFMA2 R42, -RZ, RZ, 0, 0 ;  /* 0x00000000ff2a7431 */ /* 0x000fca00000001ff */
[----:B------:R-:W4:Y:S04]  /*3e80*/  @!P3 LDG.E R41, desc[UR10][R16.64] ;  /* 0x0000000a1029b981 */ /* 0x000f28000c1e1900 */
[----:B------:R-:W4:Y:S04]  /*3e90*/  LDL.LU.64 R16, [R1+0x270] ;  /* 0x0002700001107983 */ /* 0x000f280000300a00 */
[----:B--2---:R-:W2:Y:S04]  /*3ea0*/  @!P3 LDG.E R42, desc[UR10][R6.64] ;  /* 0x0000000a062ab981 */ /* 0x004ea8000c1e1900 */
[----:B------:R-:W2:Y:S01]  /*3eb0*/  LDL.LU.64 R6, [R1+0x2a8] ;  /* 0x0002a80001067983 */ /* 0x000ea20000300a00 */
[----:B------:R-:W-:-:S02]  /*3ec0*/  PRMT R3, RZ, 0x7610, R3 ;  /* 0x00007610ff037816 */ /* 0x000fc40000000003 */
[----:B------:R-:W-:Y:S01]  /*3ed0*/  LOP3.LUT R45, R45, 0xfffffff7, RZ, 0xc0, !PT ;  /* 0xfffffff72d2d7812 */ /* 0x000fe200078ec0ff */
[----:B------:R0:W-:Y:S01]  /*3ee0*/  STL.64 [R1+0x4a8], R18 ;  /* 0x0004a81201007387 */ /* 0x0001e20000100a00 */
[----:B------:R-:W-:Y:S02]  /*3ef0*/  LOP3.LUT P4, RZ, R43, 0x1000, RZ, 0xc0, !PT ;  /* 0x000010002bff7812 */ /* 0x000fe4000788c0ff */
[----:B------:R-:W-:Y:S02]  /*3f00*/  PRMT R10, RZ, 0x7610, R10 ;  /* 0x00007610ff0a7816 */ /* 0x000fe4000000000a */
[----:B------:R-:W-:Y:S02]  /*3f10*/  @P3 LOP3.LUT R45, R45, 0x8, RZ, 0xfc, !PT ;  /* 0x000000082d2d3812 */ /* 0x000fe400078efcff */
[----:B0-----:R-:W-:Y:S02]  /*3f20*/  PRMT R19, RZ, 0x7610, R19 ;  /* 0x00007610ff137816 */ /* 0x001fe40000000013 */
[----:B------:R-:W-:-:S02]  /*3f30*/  PRMT R18, RZ, 0x7610, R18 ;  /* 0x00007610ff127816 */ /* 0x000fc40000000012 */
[----:B---3--:R-:W-:-:S05]  /*3f40*/  @!P5 PRMT R3, R36, 0x7632, R3 ;  /* 0x000076322403d816 */ /* 0x008fca0000000003 */
[----:B------:R0:W-:Y:S01]  /*3f50*/  STL.S16 [R1+0x2c4], R3 ;  /* 0x0002c40301007387 */ /* 0x0001e20000100600 */
[C---:B------:R-:W-:Y:S02]  /*3f60*/  @!P5 PRMT R19, R35.reuse, 0x7610, R19 ;  /* 0x000076102313d816 */ /* 0x040fe40000000013 */
[----:B------:R-:W-:Y:S02]  /*3f70*/  @!P5 PRMT R18, R35, 0x7632, R18 ;  /* 0x000076322312d816 */ /* 0x000fe40000000012 */
[----:B------:R-:W-:Y:S01]  /*3f80*/  @!P5 PRMT R10, R36, 0x7610, R10 ;  /* 0x00007610240ad816 */ /* 0x000fe2000000000a */
[----:B0-----:R-:W-:Y:S01]  /*3f90*/  HFMA2 R3, -RZ, RZ, 0, 0 ;  /* 0x00000000ff037431 */ /* 0x001fe200000001ff */
[----:B------:R-:W-:Y:S02]  /*3fa0*/  LOP3.LUT P5, RZ, R45, 0x10, RZ, 0xc0, !PT ;  /* 0x000000102dff7812 */ /* 0x000fe400078ac0ff */
[C---:B------:R-:W-:Y:S02]  /*3fb0*/  LOP3.LUT P2, RZ, R43.reuse, 0x4000, RZ, 0xc0, !PT ;  /* 0x000040002bff7812 */ /* 0x040fe4000784c0ff */
[----:B------:R-:W-:Y:S01]  /*3fc0*/  LOP3.LUT P6, RZ, R43, 0x400, RZ, 0xc0, !PT ;  /* 0x000004002bff7812 */ /* 0x000fe200078cc0ff */
[----:B------:R0:W-:Y:S10]  /*3fd0*/  STL.S16 [R1+0x2c0], R10 ;  /* 0x0002c00a01007387 */ /* 0x0001f40000100600 */
[----:B------:R-:W3:Y:S04]  /*3fe0*/  @!P2 LDG.E R40, desc[UR10][R22.64] ;  /* 0x0000000a1628a981 */ /* 0x000ee8000c1e1900 */
[----:B----4-:R1:W4:Y:S01]  /*3ff0*/  @!P4 LDG.E R3, desc[UR10][R4.64] ;  /* 0x0000000a0403c981 */ /* 0x010322000c1e1900 */
[----:B0-----:R-:W-:-:S02]  /*4000*/  MOV R10, RZ ;  /* 0x000000ff000a7202 */ /* 0x001fc40000000f00 */
[----:B------:R-:W-:Y:S01]  /*4010*/  PRMT R2, RZ, 0x7610, R2 ;  /* 0x00007610ff027816 */ /* 0x000fe20000000002 */
[----:B------:R-:W3:Y:S04]  /*4020*/  LDL.LU.64 R22, [R1+0x250] ;  /* 0x0002500001167983 */ /* 0x000ee80000300a00 */
[----:B------:R-:W4:Y:S01]  /*4030*/  @!P2 LDG.E R39, desc[UR10][R24.64] ;  /* 0x0000000a1827a981 */ /* 0x000f22000c1e1900 */
[----:B-1----:R-:W-:-:S06]  /*4040*/  CS2R R4, SRZ ;  /* 0x0000000000047805 */ /* 0x002fcc000001ff00 */
[----:B------:R0:W4:Y:S01]  /*4050*/  @!P5 LDG.E R4, desc[UR10][R14.64] ;  /* 0x0000000a0e04d981 */ /* 0x000122000c1e1900 */
[----:B------:R-:W-:Y:S02]  /*4060*/  @!P0 PRMT R2, R34, 0x7632, R2 ;  /* 0x0000763222028816 */ /* 0x000fe40000000002 */
[----:B------:R-:W-:Y:S01]  /*4070*/  LOP3.LUT P3, RZ, R43, 0x100, RZ, 0xc0, !PT ;  /* 0x000001002bff7812 */ /* 0x000fe2000786c0ff */
[----:B------:R-:W-:Y:S04]  /*4080*/  STL.S16 [R1+0x150], R19 ;  /* 0x0001501301007387 */ /* 0x000fe80000100600 */
[----:B------:R1:W-:Y:S04]  /*4090*/  STL.S16 [R1+0x2a4], R18 ;  /* 0x0002a41201007387 */ /* 0x0003e80000100600 */
[----:B------:R-:W4:Y:S04]  /*40a0*/  LDL.LU R15, [R1+0x4c8] ;  /* 0x0004c800010f7983 */ /* 0x000f280000300800 */
[----:B------:R-:W4:Y:S04]  /*40b0*/  @!P6 LDG.E R10, desc[UR10][R16.64] ;  /* 0x0000000a100ae981 */ /* 0x000f28000c1e1900 */
[----:B------:R0:W-:Y:S04]  /*40c0*/  STL.S16 [R1+0x2e4], R2 ;  /* 0x0002e40201007387 */ /* 0x0001e80000100600 */
[----:B-1----:R-:W4:Y:S04]  /*40d0*/  LDL.LU.64 R18, [R1+0x290] ;  /* 0x0002900001127983 */ /* 0x002f280000300a00 */
[----:B------:R-:W4:Y:S01]  /*40e0*/  LDL.LU.64 R16, [R1+0x280] ;  /* 0x0002800001107983 */ /* 0x000f220000300a00 */
[----:B0-----:R-:W-:-:S03]  /*40f0*/  MOV R2, RZ ;  /* 0x000000ff00027202 */ /* 0x001fc60000000f00 */
[----:B------:R-:W-:Y:S04]  /*4100*/  STL [R1+0x3b0], R0 ;  /* 0x0003b00001007387 */ /* 0x000fe80000100800 */
[----:B------:R-:W4:Y:S01]  /*4110*/  @!P4 LDG.E R2, desc[UR10][R20.64] ;  /* 0x0000000a1402c981 */ /* 0x000f22000c1e1900 */
[----:B------:R-:W-:-:S03]  /*4120*/  MOV R44, RZ ;  /* 0x000000ff002c7202 */ /* 0x000fc60000000f00 */
[----:B------:R-:W-:Y:S04]  /*4130*/  STL [R1+0x3b8], R0 ;  /* 0x0003b80001007387 */ /* 0x000fe80000100800 */
[----:B------:R-:W-:Y:S04]  /*4140*/  STL [R1+0x3d0], R0 ;  /* 0x0003d00001007387 */ /* 0x000fe80000100800 */
[----:B------:R-:W4:Y:S04]  /*4150*/  LDL.LU.64 R20, [R1+0x288] ;  /* 0x0002880001147983 */ /* 0x000f280000300a00 */
[----:B------:R-:W-:Y:S04]  /*4160*/  STL [R1+0x3d4], R0 ;  /* 0x0003d40001007387 */ /* 0x000fe80000100800 */
        /* <DEDUP_REMOVED lines=17> */
[----:B------:R0:W-:Y:S01]  /*4280*/  STL [R1+0x4a0], R0 ;  /* 0x0004a00001007387 */ /* 0x0001e20000100800 */
[----:B------:R-:W-:-:S02]  /*4290*/  LOP3.LUT R45, R45, 0xfffffffb, RZ, 0xc0, !PT ;  /* 0xfffffffb2d2d7812 */ /* 0x000fc400078ec0ff */
[----:B------:R-:W-:Y:S01]  /*42a0*/  PRMT R13, RZ, 0x7610, R13 ;  /* 0x00007610ff0d7816 */ /* 0x000fe2000000000d */
[----:B------:R-:W4:Y:S04]  /*42b0*/  LDL.LU.64 R24, [R1+0x298] ;  /* 0x0002980001187983 */ /* 0x000f280000300a00 */
[----:B--2---:R1:W2:Y:S04]  /*42c0*/  @!P5 LDG.E R5, desc[UR10][R6.64] ;  /* 0x0000000a0605d981 */ /* 0x0042a8000c1e1900 */
[----:B------:R-:W1:Y:S01]  /*42d0*/  LDL.LU.64 R6, [R1+0x4c0] ;  /* 0x0004c00001067983 */ /* 0x000e620000300a00 */
[----:B------:R-:W-:-:S02]  /*42e0*/  MOV R14, RZ ;  /* 0x000000ff000e7202 */ /* 0x000fc40000000f00 */
[----:B------:R-:W-:Y:S02]  /*42f0*/  LOP3.LUT P0, RZ, R43, 0x200, RZ, 0xc0, !PT ;  /* 0x000002002bff7812 */ /* 0x000fe4000780c0ff */
[----:B0-----:R-:W-:Y:S02]  /*4300*/  PRMT R0, RZ, 0x7610, R0 ;  /* 0x00007610ff007816 */ /* 0x001fe40000000000 */
[----:B---3--:R-:W3:Y:S01]  /*4310*/  @!P3 LDG.E R14, desc[UR10][R22.64] ;  /* 0x0000000a160eb981 */ /* 0x008ee2000c1e1900 */
[----:B----4-:R-:W-:-:S03]  /*4320*/  PRMT R15, RZ, 0x7610, R15 ;  /* 0x00007610ff0f7816 */ /* 0x010fc6000000000f */
[----:B------:R-:W4:Y:S01]  /*4330*/  LDL.LU.64 R22, [R1+0x278] ;  /* 0x0002780001167983 */ /* 0x000f220000300a00 */
[----:B------:R-:W-:-:S05]  /*4340*/  @!P2 PRMT R15, R40, 0x7632, R15 ;  /* 0x00007632280fa816 */ /* 0x000fca000000000f */
[----:B------:R0:W-:Y:S02]  /*4350*/  STL.S16 [R1+0x290], R15 ;  /* 0x0002900f01007387 */ /* 0x0001e40000100600 */
[----:B0-----:R-:W-:-:S06]  /*4360*/  HFMA2 R15, -RZ, RZ, 0, 0 ;  /* 0x00000000ff0f7431 */ /* 0x001fcc00000001ff */
[----:B------:R0:W3:Y:S04]  /*4370*/  @!P3 LDG.E R15, desc[UR10][R16.64] ;  /* 0x0000000a100fb981 */ /* 0x0000e8000c1e1900 */
[----:B------:R-:W2:Y:S01]  /*4380*/  LDL.LU R17, [R1+0x49c] ;  /* 0x00049c0001117983 */ /* 0x000ea20000300800 */
[----:B------:R-:W-:-:S03]  /*4390*/  @!P2 PRMT R0, R39, 0x7632, R0 ;  /* 0x000076322700a816 */ /* 0x000fc60000000000 */
[----:B------:R2:W3:Y:S04]  /*43a0*/  @!P0 LDG.E R44, desc[UR10][R20.64] ;  /* 0x0000000a142c8981 */ /* 0x0004e8000c1e1900 */
[----:B------:R0:W-:Y:S04]  /*43b0*/  STL.S16 [R1+0x288], R0 ;  /* 0x0002880001007387 */ /* 0x0001e80000100600 */
[----:B------:R-:W4:Y:S04]  /*43c0*/  LDL.LU R20, [R1+0x4b0] ;  /* 0x0004b00001147983 */ /* 0x000f280000300800 */
[----:B0-----:R-:W3:Y:S01]  /*43d0*/  LDL.LU R0, [R1+0x4a0] ;  /* 0x0004a00001007983 */ /* 0x001ee20000300800 */
[----:B-1----:R-:W-:-:S02]  /*43e0*/  PRMT R7, RZ, 0x7610, R7 ;  /* 0x00007610ff077816 */ /* 0x002fc40000000007 */
[----:B------:R-:W-:Y:S02]  /*43f0*/  PRMT R6, RZ, 0x7610, R6 ;  /* 0x00007610ff067816 */ /* 0x000fe40000000006 */
[C---:B------:R-:W-:Y:S02]  /*4400*/  @!P1 PRMT R7, R37.reuse, 0x7610, R7 ;  /* 0x0000761025079816 */ /* 0x040fe40000000007 */
[----:B------:R-:W-:-:S03]  /*4410*/  @!P1 PRMT R6, R37, 0x7632, R6 ;  /* 0x0000763225069816 */ /* 0x000fc60000000006 */
[----:B------:R-:W-:Y:S04]  /*4420*/  STL.S16 [R1+0x274], R7 ;  /* 0x0002740701007387 */ /* 0x000fe80000100600 */
[----:B------:R0:W-:Y:S04]  /*4430*/  STL.S16 [R1+0x2a0], R6 ;  /* 0x0002a00601007387 */ /* 0x0001e80000100600 */
[----:B0-----:R-:W3:Y:S01]  /*4440*/  LDL.LU.64 R6, [R1+0x240] ;  /* 0x0002400001067983 */ /* 0x001ee20000300a00 */
[----:B------:R-:W-:-:S04]  /*4450*/  @P4 LOP3.LUT R45, R45, 0x4, RZ, 0xfc, !PT ;  /* 0x000000042d2d4812 */ /* 0x000fc800078efcff */
[----:B------:R-:W-:Y:S02]  /*4460*/  LOP3.LUT P3, RZ, R45, 0x8, RZ, 0xc0, !PT ;  /* 0x000000082dff7812 */ /* 0x000fe4000786c0ff */
[----:B------:R-:W-:Y:S02]  /*4470*/  LOP3.LUT P4, RZ, R43, 0x80, RZ, 0xc0, !PT ;  /* 0x000000802bff7812 */ /* 0x000fe4000788c0ff */
[----:B------:R-:W-:Y:S02]  /*4480*/  MOV R16, RZ ;  /* 0x000000ff00107202 */ /* 0x000fe40000000f00 */
[----:B------:R-:W-:-:S05]  /*4490*/  @!P1 PRMT R13, R38, 0x7610, R13 ;  /* 0x00007610260d9816 */ /* 0x000fca000000000d */
[----:B------:R0:W-:Y:S02]  /*44a0*/  STL.S16 [R1+0x2a8], R13 ;  /* 0x0002a80d01007387 */ /* 0x0001e40000100600 */
[----:B0-----:R-:W-:-:S06]  /*44b0*/  HFMA2 R13, -RZ, RZ, 0, 0 ;  /* 0x00000000ff0d7431 */ /* 0x001fcc00000001ff */
[----:B------:R0:W3:Y:S04]  /*44c0*/  @!P0 LDG.E R13, desc[UR10][R18.64] ;  /* 0x0000000a120d8981 */ /* 0x0000e8000c1e1900 */
[----:B------:R-:W3:Y:S04]  /*44d0*/  LDL.LU.64 R18, [R1+0x4a8] ;  /* 0x0004a80001127983 */ /* 0x000ee80000300a00 */
[----:B--2---:R1:W-:Y:S02]  /*44e0*/  STL [R1+0x10], R17 ;  /* 0x0000101101007387 */ /* 0x0043e40000100800 */
[----:B-1----:R-:W-:-:S04]  /*44f0*/  PRMT R17, RZ, 0x7610, R17 ;  /* 0x00007610ff117816 */ /* 0x002fc80000000011 */
[----:B------:R-:W-:-:S05]  /*4500*/  @!P3 PRMT R17, R42, 0x7632, R17 ;  /* 0x000076322a11b816 */ /* 0x000fca0000000011 */
[----:B------:R1:W-:Y:S02]  /*4510*/  STL.S16 [R1+0x284], R17 ;  /* 0x0002841101007387 */ /* 0x0003e40000100600 */
[----:B-1----:R-:W-:Y:S01]  /*4520*/  HFMA2 R17, -RZ, RZ, 0, 0 ;  /* 0x00000000ff117431 */ /* 0x002fe200000001ff */
[----:B----4-:R-:W-:-:S05]  /*4530*/  PRMT R20, RZ, 0x7610, R20 ;  /* 0x00007610ff147816 */ /* 0x010fca0000000014 */
[----:B------:R-:W2:Y:S01]  /*4540*/  @!P4 LDG.E R17, desc[UR10][R22.64] ;  /* 0x0000000a1611c981 */ /* 0x000ea2000c1e1900 */
[----:B---3--:R-:W-:Y:S02]  /*4550*/  PRMT R0, RZ, 0x7610, R0 ;  /* 0x00007610ff007816 */ /* 0x008fe40000000000 */
[----:B------:R-:W-:-:S05]  /*4560*/  @!P2 PRMT R20, R39, 0x7610, R20 ;  /* 0x000076102714a816 */ /* 0x000fca0000000014 */
[----:B------:R1:W-:Y:S01]  /*4570*/  STL.S16 [R1+0x270], R20 ;  /* 0x0002701401007387 */ /* 0x0003e20000100600 */
[----:B------:R-:W-:-:S03]  /*4580*/  PRMT R11, RZ, 0x7610, R11 ;  /* 0x00007610ff0b7816 */ /* 0x000fc6000000000b */
[----:B------:R-:W-:Y:S04]  /*4590*/  STL.64 [R1+0x400], R2 ;  /* 0x0004000201007387 */ /* 0x000fe80000100a00 */
[----:B------:R-:W-:Y:S04]  /*45a0*/  STL [R1+0x430], R34 ;  /* 0x0004302201007387 */ /* 0x000fe80000100800 */
[----:B-1----:R-:W3:Y:S04]  /*45b0*/  LDL.LU.64 R20, [R1+0x260] ;  /* 0x0002600001147983 */ /* 0x002ee80000300a00 */
[----:B------:R1:W4:Y:S01]  /*45c0*/  @!P4 LDG.E R16, desc[UR10][R6.64] ;  /* 0x0000000a0610c981 */ /* 0x000322000c1e1900 */
[----:B------:R-:W-:-:S02]  /*45d0*/  LOP3.LUT P4, RZ, R45, 0x4, RZ, 0xc0, !PT ;  /* 0x000000042dff7812 */ /* 0x000fc4000788c0ff */
[----:B------:R-:W-:Y:S01]  /*45e0*/  @!P1 PRMT R11, R38, 0x7632, R11 ;  /* 0x00007632260b9816 */ /* 0x000fe2000000000b */
[----:B------:R-:W-:Y:S04]  /*45f0*/  STL.64 [R1+0x438], R34 ;  /* 0x0004382201007387 */ /* 0x000fe80000100a00 */
[----:B------:R-:W2:Y:S04]  /*4600*/  LDL.LU.64 R22, [R1+0x490] ;  /* 0x0004900001167983 */ /* 0x000ea80000300a00 */
[----:B------:R-:W1:Y:S02]  /*4610*/  LDL.LU R6, [R1+0x498] ;  /* 0x0004980001067983 */ /* 0x000e640000300800 */
[----:B------:R-:W-:-:S05]  /*4620*/  @!P4 PRMT R0, R3, 0x7610, R0 ;  /* 0x000076100300c816 */ /* 0x000fca0000000000 */
[----:B------:R0:W-:Y:S04]  /*4630*/  STL.S16 [R1+0x260], R0 ;  /* 0x0002600001007387 */ /* 0x0001e80000100600 */
[----:B0-----:R-:W4:Y:S01]  /*4640*/  LDL.LU R0, [R1+0x480] ;  /* 0x0004800001007983 */ /* 0x001f220000300800 */
[----:B------:R-:W-:-:S03]  /*4650*/  LOP3.LUT P1, RZ, R43, 0x40, RZ, 0xc0, !PT ;  /* 0x000000402bff7812 */ /* 0x000fc6000782c0ff */
[----:B------:R0:W-:Y:S02]  /*4660*/  STL.S16 [R1+0x2ac], R11 ;  /* 0x0002ac0b01007387 */ /* 0x0001e40000100600 */
[----:B0-----:R-:W-:Y:S02]  /*4670*/  HFMA2 R11, -RZ, RZ, 0, 0 ;  /* 0x00000000ff0b7431 */ /* 0x001fe400000001ff */
[----:B------:R0:W-:Y:S04]  /*4680*/  STL [R1+0x90], R18 ;  /* 0x0000901201007387 */ /* 0x0001e80000100800 */
[----:B------:R1:W2:Y:S01]  /*4690*/  @!P6 LDG.E R11, desc[UR10][R24.64] ;  /* 0x0000000a180be981 */ /* 0x0002a2000c1e1900 */
[----:B0-----:R-:W-:-:S03]  /*46a0*/  MOV R18, RZ ;  /* 0x000000ff00127202 */ /* 0x001fc60000000f00 */
[----:B------:R-:W2:Y:S04]  /*46b0*/  LDL.LU.64 R24, [R1+0x4b8] ;  /* 0x0004b80001187983 */ /* 0x000ea80000300a00 */
[----:B---3--:R0:W3:Y:S04]  /*46c0*/  @!P1 LDG.E R18, desc[UR10][R20.64] ;  /* 0x0000000a14129981 */ /* 0x0080e8000c1e1900 */
[----:B------:R-:W0:Y:S01]  /*46d0*/  LDL.LU.64 R20, [R1+0x488] ;  /* 0x0004880001147983 */ /* 0x000e220000300a00 */
[----:B----4-:R-:W-:-:S04]  /*46e0*/  PRMT R0, RZ, 0x7610, R0 ;  /* 0x00007610ff007816 */ /* 0x010fc80000000000 */
[----:B------:R-:W-:-:S05]  /*46f0*/  @!P5 PRMT R0, R4, 0x7632, R0 ;  /* 0x000076320400d816 */ /* 0x000fca0000000000 */
[----:B------:R4:W-:Y:S04]  /*4700*/  STL.S16 [R1+0x140], R0 ;  /* 0x0001400001007387 */ /* 0x0009e80000100600 */
[----:B----4-:R-:W4:Y:S04]  /*4710*/  LDL.LU R0, [R1+0x478] ;  /* 0x0004780001007983 */ /* 0x010f280000300800 */
[----:B------:R2:W-:Y:S01]  /*4720*/  STL [R1+0x14], R19 ;  /* 0x0000141301007387 */ /* 0x0005e20000100800 */
[----:B-1----:R-:W-:Y:S02]  /*4730*/  PRMT R6, RZ, 0x7610, R6 ;  /* 0x00007610ff067816 */ /* 0x002fe40000000006 */
[----:B--2---:R-:W-:-:S02]  /*4740*/  PRMT R19, RZ, 0x7610, R19 ;  /* 0x00007610ff137816 */ /* 0x004fc40000000013 */
[----:B------:R-:W-:Y:S02]  /*4750*/  PRMT R24, RZ, 0x7610, R24 ;  /* 0x00007610ff187816 */ /* 0x000fe40000000018 */
[----:B------:R-:W-:Y:S02]  /*4760*/  @!P4 PRMT R19, R3, 0x7632, R19 ;  /* 0x000076320313c816 */ /* 0x000fe40000000013 */
[----:B------:R-:W-:Y:S02]  /*4770*/  @!P4 PRMT R24, R2, 0x7610, R24 ;  /* 0x000076100218c816 */ /* 0x000fe40000000018 */
[----:B------:R-:W-:-:S05]  /*4780*/  @!P3 PRMT R6, R41, 0x7610, R6 ;  /* 0x000076102906b816 */ /* 0x000fca0000000006 */
[----:B------:R1:W-:Y:S04]  /*4790*/  STL.S16 [R1+0x244], R6 ;  /* 0x0002440601007387 */ /* 0x0003e80000100600 */
[----:B-1----:R-:W2:Y:S01]  /*47a0*/  LDL.LU.64 R6, [R1+0x268] ;  /* 0x0002680001067983 */ /* 0x002ea20000300a00 */
[----:B0-----:R-:W-:-:S04]  /*47b0*/  PRMT R20, RZ, 0x7610, R20 ;  /* 0x00007610ff147816 */ /* 0x001fc80000000014 */
[----:B------:R-:W-:Y:S02]  /*47c0*/  @!P4 PRMT R20, R2, 0x7632, R20 ;  /* 0x000076320214c816 */ /* 0x000fe40000000014 */
[----:B------:R-:W3:Y:S01]  /*47d0*/  LDL.LU.64 R2, [R1+0x130] ;  /* 0x0001300001027983 */ /* 0x000ee20000300a00 */
[----:B----4-:R-:W-:-:S04]  /*47e0*/  PRMT R0, RZ, 0x7610, R0 ;  /* 0x00007610ff007816 */ /* 0x010fc80000000000 */
[----:B------:R-:W-:-:S05]  /*47f0*/  @!P6 PRMT R0, R11, 0x7610, R0 ;  /* 0x000076100b00e816 */ /* 0x000fca0000000000 */
[----:B------:R0:W-:Y:S04]  /*4800*/  STL.S16 [R1+0x134], R0 ;  /* 0x0001340001007387 */ /* 0x0001e80000100600 */
[----:B0-----:R-:W4:Y:S01]  /*4810*/  LDL.LU R0, [R1+0x468] ;  /* 0x0004680001007983 */ /* 0x001f220000300800 */
[----:B------:R-:W-:-:S03]  /*4820*/  PRMT R35, RZ, 0x7610, R35 ;  /* 0x00007610ff237816 */ /* 0x000fc60000000023 */
[----:B------:R0:W-:Y:S01]  /*4830*/  STL.S16 [R1+0x278], R19 ;  /* 0x0002781301007387 */ /* 0x0001e20000100600 */
[----:B------:R-:W-:Y:S02]  /*4840*/  PRMT R34, RZ, 0x7610, R34 ;  /* 0x00007610ff227816 */ /* 0x000fe40000000022 */
[----:B------:R-:W-:Y:S02]  /*4850*/  @!P2 PRMT R35, R40, 0x7610, R35 ;  /* 0x000076102823a816 */ /* 0x000fe40000000023 */
[----:B------:R-:W-:Y:S01]  /*4860*/  @!P3 PRMT R34, R41, 0x7632, R34 ;  /* 0x000076322922b816 */ /* 0x000fe20000000022 */
[----:B0-----:R-:W-:Y:S02]  /*4870*/  HFMA2 R19, -RZ, RZ, 0, 0 ;  /* 0x00000000ff137431 */ /* 0x001fe400000001ff */
[----:B------:R-:W-:Y:S01]  /*4880*/  STL.S16 [R1+0x28c], R35 ;  /* 0x00028c2301007387 */ /* 0x000fe20000100600 */
[----:B------:R-:W-:-:S03]  /*4890*/  PRMT R25, RZ, 0x7610, R25 ;  /* 0x00007610ff197816 */ /* 0x000fc60000000019 */
[----:B------:R0:W-:Y:S04]  /*48a0*/  STL.S16 [R1+0x254], R34 ;  /* 0x0002542201007387 */ /* 0x0001e80000100600 */
[----:B--2---:R1:W2:Y:S04]  /*48b0*/  @!P1 LDG.E R19, desc[UR10][R6.64] ;  /* 0x0000000a06139981 */ /* 0x0042a8000c1e1900 */
[----:B0-----:R-:W3:Y:S04]  /*48c0*/  LDL.LU.64 R34, [R1+0x110] ;  /* 0x0001100001227983 */ /* 0x001ee80000300a00 */
[----:B------:R-:W1:Y:S01]  /*48d0*/  LDL.LU R6, [R1+0x47c] ;  /* 0x00047c0001067983 */ /* 0x000e620000300800 */
[----:B------:R-:W-:-:S03]  /*48e0*/  @!P3 PRMT R25, R42, 0x7610, R25 ;  /* 0x000076102a19b816 */ /* 0x000fc60000000019 */
[----:B------:R-:W-:Y:S04]  /*48f0*/  STL.S16 [R1+0x240], R24 ;  /* 0x0002401801007387 */ /* 0x000fe80000100600 */
[----:B------:R0:W-:Y:S04]  /*4900*/  STL.S16 [R1+0x280], R25 ;  /* 0x0002801901007387 */ /* 0x0001e80000100600 */
[----:B0-----:R-:W2:Y:S01]  /*4910*/  LDL.LU.64 R24, [R1+0x258] ;  /* 0x0002580001187983 */ /* 0x001ea20000300a00 */
[----:B----4-:R-:W-:-:S04]  /*4920*/  PRMT R0, RZ, 0x7610, R0 ;  /* 0x00007610ff007816 */ /* 0x010fc80000000000 */
[----:B------:R-:W-:-:S05]  /*4930*/  @!P0 PRMT R0, R44, 0x7610, R0 ;  /* 0x000076102c008816 */ /* 0x000fca0000000000 */
[----:B------:R0:W-:Y:S04]  /*4940*/  STL.S16 [R1+0x114], R0 ;  /* 0x0001140001007387 */ /* 0x0001e80000100600 */
[----:B0-----:R-:W4:Y:S04]  /*4950*/  LDL.LU R0, [R1+0x464] ;  /* 0x0004640001007983 */ /* 0x001f280000300800 */
[----:B------:R0:W-:Y:S04]  /*4960*/  STL [R1+0x18], R21 ;  /* 0x0000181501007387 */ /* 0x0001e80000100800 */
[----:B------:R3:W-:Y:S01]  /*4970*/  STL.S16 [R1+0x250], R20 ;  /* 0x0002501401007387 */ /* 0x0007e20000100600 */
[----:B0-----:R-:W-:-:S03]  /*4980*/  PRMT R21, RZ, 0x7610, R21 ;  /* 0x00007610ff157816 */ /* 0x001fc60000000015 */
[----:B---3--:R-:W3:Y:S01]  /*4990*/  LDL.LU R20, [R1+0x484] ;  /* 0x0004840001147983 */ /* 0x008ee20000300800 */
[----:B------:R-:W-:Y:S02]  /*49a0*/  @!P5 PRMT R21, R5, 0x7632, R21 ;  /* 0x000076320515d816 */ /* 0x000fe40000000015 */
[----:B------:R-:W-:Y:S02]  /*49b0*/  LOP3.LUT P2, RZ, R43, 0x20, RZ, 0xc0, !PT ;  /* 0x000000202bff7812 */ /* 0x000fe4000784c0ff */
[----:B-1----:R-:W-:Y:S01]  /*49c0*/  PRMT R6, RZ, 0x7610, R6 ;  /* 0x00007610ff067816 */ /* 0x002fe20000000006 */
[----:B------:R0:W-:Y:S03]  /*49d0*/  STL.S16 [R1+0x268], R21 ;  /* 0x0002681501007387 */ /* 0x0001e60000100600 */
[----:B------:R-:W-:Y:S01]  /*49e0*/  @!P5 PRMT R6, R4, 0x7610, R6 ;  /* 0x000076100406d816 */ /* 0x000fe20000000006 */
[----:B0-----:R-:W-:-:S04]  /*49f0*/  HFMA2 R21, -RZ, RZ, 0, 0 ;  /* 0x00000000ff157431 */ /* 0x001fc800000001ff */
[----:B------:R0:W-:Y:S04]  /*4a00*/  STL.S16 [R1+0x13c], R6 ;  /* 0x00013c0601007387 */ /* 0x0001e80000100600 */
[----:B--2---:R1:W2:Y:S04]  /*4a10*/  @!P2 LDG.E R21, desc[UR10][R24.64] ;  /* 0x0000000a1815a981 */ /* 0x0042a8000c1e1900 */
[----:B0-----:R-:W2:Y:S04]  /*4a20*/  LDL.LU.64 R6, [R1+0x118] ;  /* 0x0001180001067983 */ /* 0x001ea80000300a00 */
[----:B------:R-:W1:Y:S01]  /*4a30*/  LDL.LU.64 R24, [R1+0x470] ;  /* 0x0004700001187983 */ /* 0x000e620000300a00 */
[----:B----4-:R-:W-:-:S04]  /*4a40*/  PRMT R0, RZ, 0x7610, R0 ;  /* 0x00007610ff007816 */ /* 0x010fc80000000000 */
[----:B------:R-:W-:-:S05]  /*4a50*/  @!P0 PRMT R0, R13, 0x7610, R0 ;  /* 0x000076100d008816 */ /* 0x000fca0000000000 */
[----:B------:R0:W-:Y:S04]  /*4a60*/  STL.S16 [R1+0x11c], R0 ;  /* 0x00011c0001007387 */ /* 0x0001e80000100600 */
[----:B0-----:R-:W4:Y:S01]  /*4a70*/  LDL.LU R0, [R1+0x45c] ;  /* 0x00045c0001007983 */ /* 0x001f220000300800 */
[----:B------:R-:W-:-:S03]  /*4a80*/  LOP3.LUT R45, R45, 0xfffffffe, RZ, 0xc0, !PT ;  /* 0xfffffffe2d2d7812 */ /* 0x000fc600078ec0ff */
[----:B---3--:R0:W-:Y:S01]  /*4a90*/  STL [R1+0x94], R20 ;  /* 0x0000941401007387 */ /* 0x0081e20000100800 */
[----:B------:R-:W-:-:S04]  /*4aa0*/  @P1 LOP3.LUT R45, R45, 0x1, RZ, 0xfc, !PT ;  /* 0x000000012d2d1812 */ /* 0x000fc800078efcff */
[----:B------:R-:W-:Y:S02]  /*4ab0*/  LOP3.LUT R45, R45, 0xfffffffd, RZ, 0xc0, !PT ;  /* 0xfffffffd2d2d7812 */ /* 0x000fe400078ec0ff */
[----:B0-----:R-:W-:Y:S02]  /*4ac0*/  MOV R20, RZ ;  /* 0x000000ff00147202 */ /* 0x001fe40000000f00 */
[----:B------:R-:W-:-:S04]  /*4ad0*/  @P2 LOP3.LUT R45, R45, 0x2, RZ, 0xfc, !PT ;  /* 0x000000022d2d2812 */ /* 0x000fc800078efcff */
[----:B------:R-:W3:Y:S01]  /*4ae0*/  @!P2 LDG.E R20, desc[UR10][R34.64] ;  /* 0x0000000a2214a981 */ /* 0x000ee2000c1e1900 */
[----:B------:R-:W-:Y:S02]  /*4af0*/  LOP3.LUT P2, RZ, R43, 0x100, RZ, 0xc0, !PT ;  /* 0x000001002bff7812 */ /* 0x000fe4000784c0ff */
[----:B-1----:R-:W-:Y:S01]  /*4b00*/  PRMT R24, RZ, 0x7610, R24 ;  /* 0x00007610ff187816 */ /* 0x002fe20000000018 */
[----:B------:R-:W3:Y:S03]  /*4b10*/  LDL.LU.64 R34, [R1+0x248] ;  /* 0x0002480001227983 */ /* 0x000ee60000300a00 */
[----:B------:R-:W-:-:S05]  /*4b20*/  @!P6 PRMT R24, R10, 0x7632, R24 ;  /* 0x000076320a18e816 */ /* 0x000fca0000000018 */
[----:B------:R0:W-:Y:S04]  /*4b30*/  STL.S16 [R1+0x130], R24 ;  /* 0x0001301801007387 */ /* 0x0001e80000100600 */
[----:B0-----:R-:W2:Y:S01]  /*4b40*/  LDL.LU R24, [R1+0x46c] ;  /* 0x00046c0001187983 */ /* 0x001ea20000300800 */
[----:B----4-:R-:W-:-:S04]  /*4b50*/  PRMT R0, RZ, 0x7610, R0 ;  /* 0x00007610ff007816 */ /* 0x010fc80000000000 */
[----:B------:R-:W-:-:S05]  /*4b60*/  @!P2 PRMT R0, R15, 0x7610, R0 ;  /* 0x000076100f00a816 */ /* 0x000fca0000000000 */
[----:B------:R0:W-:Y:S04]  /*4b70*/  STL.S16 [R1+0x110], R0 ;  /* 0x0001100001007387 */ /* 0x0001e80000100600 */
[----:B0-----:R-:W4:Y:S01]  /*4b80*/  LDL.LU R0, [R1+0x454] ;  /* 0x0004540001007983 */ /* 0x001f220000300800 */
[C---:B------:R-:W-:Y:S02]  /*4b90*/  LOP3.LUT P1, RZ, R43.reuse, 0x80, RZ, 0xc0, !PT ;  /* 0x000000802bff7812 */ /* 0x040fe4000782c0ff */
[----:B------:R-:W-:Y:S01]  /*4ba0*/  LOP3.LUT P4, RZ, R43, 0x8, RZ, 0xc0, !PT ;  /* 0x000000082bff7812 */ /* 0x000fe2000788c0ff */
[----:B--2---:R0:W-:Y:S02]  /*4bb0*/  STL [R1+0x9c], R24 ;  /* 0x00009c1801007387 */ /* 0x0041e40000100800 */
[----:B0-----:R-:W-:-:S10]  /*4bc0*/  MOV R24, RZ ;  /* 0x000000ff00187202 */ /* 0x001fd40000000f00 */
[----:B------:R-:W2:Y:S04]  /*4bd0*/  @!P4 LDG.E R24, desc[UR10][R6.64] ;  /* 0x0000000a0618c981 */ /* 0x000ea8000c1e1900 */
[----:B------:R-:W2:Y:S01]  /*4be0*/  LDL.LU.64 R6, [R1+0x218] ;  /* 0x0002180001067983 */ /* 0x000ea20000300a00 */
[----:B----4-:R-:W-:-:S04]  /*4bf0*/  PRMT R0, RZ, 0x7610, R0 ;  /* 0x00007610ff007816 */ /* 0x010fc80000000000 */
[----:B------:R-:W-:-:S05]  /*4c00*/  @!P1 PRMT R0, R16, 0x7610, R0 ;  /* 0x0000761010009816 */ /* 0x000fca0000000000 */
[----:B------:R0:W-:Y:S04]  /*4c10*/  STL.S16 [R1+0x218], R0 ;  /* 0x0002180001007387 */ /* 0x0001e80000100600 */
[----:B0-----:R-:W4:Y:S04]  /*4c20*/  LDL.LU R0, [R1+0x450] ;  /* 0x0004500001007983 */ /* 0x001f280000300800 */
[----:B------:R0:W-:Y:S01]  /*4c30*/  STL [R1+0x1c], R23 ;  /* 0x00001c1701007387 */ /* 0x0001e20000100800 */
[----:B------:R-:W-:Y:S02]  /*4c40*/  LOP3.LUT P3, RZ, R43, 0x10, RZ, 0xc0, !PT ;  /* 0x000000102bff7812 */ /* 0x000fe4000786c0ff */
[----:B0-----:R-:W-:-:S04]  /*4c50*/  PRMT R23, RZ, 0x7610, R23 ;  /* 0x00007610ff177816 */ /* 0x001fc80000000017 */
[----:B------:R-:W-:-:S05]  /*4c60*/  @!P6 PRMT R23, R11, 0x7632, R23 ;  /* 0x000076320b17e816 */ /* 0x000fca0000000017 */
[----:B------:R0:W-:Y:S02]  /*4c70*/  STL.S16 [R1+0x258], R23 ;  /* 0x0002581701007387 */ /* 0x0001e40000100600 */
[----:B0-----:R-:W-:-:S06]  /*4c80*/  HFMA2 R23, -RZ, RZ, 0, 0 ;  /* 0x00000000ff177431 */ /* 0x001fcc00000001ff */
[----:B---3--:R-:W3:Y:S04]  /*4c90*/  @!P3 LDG.E R23, desc[UR10][R34.64] ;  /* 0x0000000a2217b981 */ /* 0x008ee8000c1e1900 */
[----:B------:R-:W2:Y:S01]  /*4ca0*/  LDL.LU.64 R34, [R1+0x230] ;  /* 0x0002300001227983 */ /* 0x000ea20000300a00 */
[----:B----4-:R-:W-:-:S04]  /*4cb0*/  PRMT R0, RZ, 0x7610, R0 ;  /* 0x00007610ff007816 */ /* 0x010fc80000000000 */
[----:B------:R-:W-:-:S05]  /*4cc0*/  @!P1 PRMT R0, R17, 0x7610, R0 ;  /* 0x0000761011009816 */ /* 0x000fca0000000000 */
[----:B------:R0:W-:Y:S04]  /*4cd0*/  STL.S16 [R1+0x230], R0 ;  /* 0x0002300001007387 */ /* 0x0001e80000100600 */
[----:B0-----:R-:W4:Y:S04]  /*4ce0*/  LDL.LU R0, [R1+0x448] ;  /* 0x0004480001007983 */ /* 0x001f280000300800 */
[----:B------:R0:W-:Y:S04]  /*4cf0*/  STL [R1+0x44c], R30 ;  /* 0x00044c1e01007387 */ /* 0x0001e80000100800 */
[----:B------:R1:W-:Y:S01]  /*4d00*/  STL [R1+0x28], R29 ;  /* 0x0000281d01007387 */ /* 0x0003e20000100800 */
[----:B0-----:R-:W-:-:S02]  /*4d10*/  PRMT R30, RZ, 0x7610, R30 ;  /* 0x00007610ff1e7816 */ /* 0x001fc4000000001e */
[----:B-1----:R-:W-:Y:S02]  /*4d20*/  PRMT R29, RZ, 0x7610, R29 ;  /* 0x00007610ff1d7816 */ /* 0x002fe4000000001d */
[----:B------:R-:W-:Y:S02]  /*4d30*/  @!P1 PRMT R30, R16, 0x7632, R30 ;  /* 0x00007632101e9816 */ /* 0x000fe4000000001e */
[----:B------:R-:W-:Y:S02]  /*4d40*/  @!P1 PRMT R29, R17, 0x7632, R29 ;  /* 0x00007632111d9816 */ /* 0x000fe4000000001d */
[----:B------:R-:W-:Y:S01]  /*4d50*/  LOP3.LUT P1, RZ, R45, 0x1, RZ, 0xc0, !PT ;  /* 0x000000012dff7812 */ /* 0x000fe2000782c0ff */
[----:B------:R0:W-:Y:S02]  /*4d60*/  STL [R1+0x98], R22 ;  /* 0x0000981601007387 */ /* 0x0001e40000100800 */
[----:B0-----:R-:W-:-:S06]  /*4d70*/  MOV R22, RZ ;  /* 0x000000ff00167202 */ /* 0x001fcc0000000f00 */
[----:B------:R-:W3:Y:S04]  /*4d80*/  @!P3 LDG.E R22, desc[UR10][R2.64] ;  /* 0x0000000a0216b981 */ /* 0x000ee8000c1e1900 */
[----:B------:R-:W2:Y:S01]  /*4d90*/  LDL.LU.64 R2, [R1+0x238] ;  /* 0x0002380001027983 */ /* 0x000ea20000300a00 */
[----:B----4-:R-:W-:-:S04]  /*4da0*/  PRMT R0, RZ, 0x7610, R0 ;  /* 0x00007610ff007816 */ /* 0x010fc80000000000 */
[----:B------:R-:W-:-:S05]  /*4db0*/  @!P1 PRMT R0, R18, 0x7610, R0 ;  /* 0x0000761012009816 */ /* 0x000fca0000000000 */
[----:B------:R0:W-:Y:S04]  /*4dc0*/  STL.S16 [R1+0x238], R0 ;  /* 0x0002380001007387 */ /* 0x0001e80000100600 */
[----:B0-----:R-:W4:Y:S04]  /*4dd0*/  LDL.LU R0, [R1+0x444] ;  /* 0x0004440001007983 */ /* 0x001f280000300800 */
[----:B------:R0:W-:Y:S02]  /*4de0*/  STL [R1+0x460], R28 ;  /* 0x0004601c01007387 */ /* 0x0001e40000100800 */
[----:B0-----:R-:W-:-:S04]  /*4df0*/  PRMT R28, RZ, 0x7610, R28 ;  /* 0x00007610ff1c7816 */ /* 0x001fc8000000001c */
[----:B------:R-:W-:-:S05]  /*4e00*/  @!P0 PRMT R28, R44, 0x7632, R28 ;  /* 0x000076322c1c8816 */ /* 0x000fca000000001c */
[----:B------:R0:W-:Y:S04]  /*4e10*/  STL.S16 [R1+0x118], R28 ;  /* 0x0001181c01007387 */ /* 0x0001e80000100600 */
[----:B0-----:R-:W3:Y:S04]  /*4e20*/  LDL.LU R28, [R1+0x460] ;  /* 0x00046000011c7983 */ /* 0x001ee80000300800 */
[----:B------:R-:W-:Y:S04]  /*4e30*/  STL [R1+0x3ec], R40 ;  /* 0x0003ec2801007387 */ /* 0x000fe80000100800 */
[----:B------:R0:W-:Y:S02]  /*4e40*/  STL.64 [R1+0x3f8], R40 ;  /* 0x0003f82801007387 */ /* 0x0001e40000100a00 */
[----:B0-----:R-:W-:-:S02]  /*4e50*/  PRMT R41, RZ, 0x7610, R41 ;  /* 0x00007610ff297816 */ /* 0x001fc40000000029 */
[----:B------:R-:W-:Y:S02]  /*4e60*/  PRMT R40, RZ, 0x7610, R40 ;  /* 0x00007610ff287816 */ /* 0x000fe40000000028 */
[----:B------:R-:W-:Y:S02]  /*4e70*/  @!P5 PRMT R41, R5, 0x7610, R41 ;  /* 0x000076100529d816 */ /* 0x000fe40000000029 */
        /* <DEDUP_REMOVED lines=9> */
[----:B------:R1:W-:Y:S01]  /*4f10*/  STL [R1+0x24], R12 ;  /* 0x0000240c01007387 */ /* 0x0003e20000100800 */
[----:B0-----:R-:W-:-:S02]  /*4f20*/  PRMT R27, RZ, 0x7610, R27 ;  /* 0x00007610ff1b7816 */ /* 0x001fc4000000001b */
[----:B---3--:R-:W-:Y:S02]  /*4f30*/  PRMT R28, RZ, 0x7610, R28 ;  /* 0x00007610ff1c7816 */ /* 0x008fe4000000001c */
[----:B-1----:R-:W-:Y:S02]  /*4f40*/  PRMT R12, RZ, 0x7610, R12 ;  /* 0x00007610ff0c7816 */ /* 0x002fe4000000000c */
[C---:B------:R-:W-:Y:S02]  /*4f50*/  @!P2 PRMT R27, R14.reuse, 0x7632, R27 ;  /* 0x000076320e1ba816 */ /* 0x040fe4000000001b */
[----:B------:R-:W-:Y:S02]  /*4f60*/  @!P2 PRMT R12, R14, 0x7610, R12 ;  /* 0x000076100e0ca816 */ /* 0x000fe4000000000c */
[----:B------:R-:W-:Y:S02]  /*4f70*/  @!P2 PRMT R28, R15, 0x7632, R28 ;  /* 0x000076320f1ca816 */ /* 0x000fe4000000001c */
[----:B------:R-:W-:Y:S01]  /*4f80*/  LOP3.LUT P2, RZ, R45, 0x2, RZ, 0xc0, !PT ;  /* 0x000000022dff7812 */ /* 0x000fe2000784c0ff */
[----:B------:R0:W-:Y:S01]  /*4f90*/  STL [R1+0x20], R26 ;  /* 0x0000201a01007387 */ /* 0x0001e20000100800 */
[----:B------:R-:W-:-:S02]  /*4fa0*/  LOP3.LUT P5, RZ, R43, 0x4, RZ, 0xc0, !PT ;  /* 0x000000042bff7812 */ /* 0x000fc400078ac0ff */
[----:B0-----:R-:W-:-:S04]  /*4fb0*/  PRMT R26, RZ, 0x7610, R26 ;  /* 0x00007610ff1a7816 */ /* 0x001fc8000000001a */
[----:B------:R-:W-:Y:S01]  /*4fc0*/  @!P0 PRMT R26, R13, 0x7632, R26 ;  /* 0x000076320d1a8816 */ /* 0x000fe2000000001a */
[----:B------:R0:W-:Y:S04]  /*4fd0*/  STL.S16 [R1+0x234], R30 ;  /* 0x0002341e01007387 */ /* 0x0001e80000100600 */
[----:B------:R1:W-:Y:S04]  /*4fe0*/  STL.S16 [R1+0x120], R26 ;  /* 0x0001201a01007387 */ /* 0x0003e80000100600 */
[----:B0-----:R-:W3:Y:S01]  /*4ff0*/  LDL.LU R30, [R1+0x44c] ;  /* 0x00044c00011e7983 */ /* 0x001ee20000300800 */
[----:B-1----:R-:W-:-:S06]  /*5000*/  MOV R26, RZ ;  /* 0x000000ff001a7202 */ /* 0x002fcc0000000f00 */
[----:B--2---:R-:W2:Y:S04]  /*5010*/  @!P5 LDG.E R26, desc[UR10][R40.64] ;  /* 0x0000000a281ad981 */ /* 0x004ea8000c1e1900 */
[----:B------:R-:W2:Y:S01]  /*5020*/  LDL.LU.64 R40, [R1+0x200] ;  /* 0x0002000001287983 */ /* 0x000ea20000300a00 */
[----:B----4-:R-:W-:-:S04]  /*5030*/  PRMT R0, RZ, 0x7610, R0 ;  /* 0x00007610ff007816 */ /* 0x010fc80000000000 */
[----:B------:R-:W-:-:S05]  /*5040*/  @!P2 PRMT R0, R21, 0x7610, R0 ;  /* 0x000076101500a816 */ /* 0x000fca0000000000 */
[----:B------:R0:W-:Y:S04]  /*5050*/  STL.S16 [R1+0x298], R0 ;  /* 0x0002980001007387 */ /* 0x0001e80000100600 */
[----:B0-----:R-:W4:Y:S01]  /*5060*/  LDL.LU R0, [R1+0x42c] ;  /* 0x00042c0001007983 */ /* 0x001f220000300800 */
[----:B------:R-:W-:-:S03]  /*5070*/  LOP3.LUT P0, RZ, R43, 0x1, RZ, 0xc0, !PT ;  /* 0x000000012bff7812 */ /* 0x000fc6000780c0ff */
[----:B------:R0:W-:Y:S04]  /*5080*/  STL.S16 [R1+0x220], R27 ;  /* 0x0002201b01007387 */ /* 0x0001e80000100600 */
[----:B0-----:R-:W4:Y:S04]  /*5090*/  LDL.LU R27, [R1+0x458] ;  /* 0x00045800011b7983 */ /* 0x001f280000300800 */
[----:B---3--:R0:W-:Y:S02]  /*50a0*/  STL [R1+0xa8], R30 ;  /* 0x0000a81e01007387 */ /* 0x0081e40000100800 */
[----:B0-----:R-:W-:-:S06]  /*50b0*/  MOV R30, RZ ;  /* 0x000000ff001e7202 */ /* 0x001fcc0000000f00 */
[----:B--2---:R-:W2:Y:S04]  /*50c0*/  @!P0 LDG.E R30, desc[UR10][R40.64] ;  /* 0x0000000a281e8981 */ /* 0x004ea8000c1e1900 */
[----:B------:R-:W3:Y:S01]  /*50d0*/  LDL.LU.64 R40, [R1+0x1e0] ;  /* 0x0001e00001287983 */ /* 0x000ee20000300a00 */
[----:B----4-:R-:W-:-:S04]  /*50e0*/  PRMT R0, RZ, 0x7610, R0 ;  /* 0x00007610ff007816 */ /* 0x010fc80000000000 */
[----:B------:R-:W-:-:S05]  /*50f0*/  @!P3 PRMT R0, R22, 0x7610, R0 ;  /* 0x000076101600b816 */ /* 0x000fca0000000000 */
[----:B------:R0:W-:Y:S04]  /*5100*/  STL.S16 [R1+0x1e0], R0 ;  /* 0x0001e00001007387 */ /* 0x0001e80000100600 */
[----:B0-----:R-:W4:Y:S04]  /*5110*/  LDL.LU R0, [R1+0x428] ;  /* 0x0004280001007983 */ /* 0x001f280000300800 */
[----:B------:R0:W-:Y:S02]  /*5120*/  STL [R1+0xa4], R27 ;  /* 0x0000a41b01007387 */ /* 0x0001e40000100800 */
[----:B0-----:R-:W-:-:S06]  /*5130*/  HFMA2 R27, -RZ, RZ, 0, 0 ;  /* 0x00000000ff1b7431 */ /* 0x001fcc00000001ff */
[----:B------:R-:W2:Y:S04]  /*5140*/  @!P5 LDG.E R27, desc[UR10][R34.64] ;  /* 0x0000000a221bd981 */ /* 0x000ea8000c1e1900 */
[----:B------:R-:W3:Y:S01]  /*5150*/  LDL.LU.64 R34, [R1+0x1f8] ;  /* 0x0001f80001227983 */ /* 0x000ee20000300a00 */
[----:B----4-:R-:W-:-:S04]  /*5160*/  PRMT R0, RZ, 0x7610, R0 ;  /* 0x00007610ff007816 */ /* 0x010fc80000000000 */
[----:B------:R-:W-:-:S05]  /*5170*/  @!P3 PRMT R0, R23, 0x7610, R0 ;  /* 0x000076101700b816 */ /* 0x000fca0000000000 */
[----:B------:R0:W-:Y:S04]  /*5180*/  STL.S16 [R1+0x2d0], R0 ;  /* 0x0002d00001007387 */ /* 0x0001e80000100600 */
[----:B0-----:R-:W4:Y:S04]  /*5190*/  LDL.LU R0, [R1+0x420] ;  /* 0x0004200001007983 */ /* 0x001f280000300800 */
[----:B------:R0:W-:Y:S02]  /*51a0*/  STL [R1+0x2c], R31 ;  /* 0x00002c1f01007387 */ /* 0x0001e40000100800 */
[----:B0-----:R-:W-:-:S04]  /*51b0*/  PRMT R31, RZ, 0x7610, R31 ;  /* 0x00007610ff1f7816 */ /* 0x001fc8000000001f */
[----:B------:R-:W-:-:S05]  /*51c0*/  @!P1 PRMT R31, R19, 0x7632, R31 ;  /* 0x00007632131f9816 */ /* 0x000fca000000001f */
[----:B------:R0:W-:Y:S02]  /*51d0*/  STL.S16 [R1+0x294], R31 ;  /* 0x0002941f01007387 */ /* 0x0001e40000100600 */
[----:B0-----:R-:W-:Y:S02]  /*51e0*/  HFMA2 R31, -RZ, RZ, 0, 0 ;  /* 0x00000000ff1f7431 */ /* 0x001fe400000001ff */
[----:B------:R0:W-:Y:S04]  /*51f0*/  STL [R1+0x424], R36 ;  /* 0x0004242401007387 */ /* 0x0001e80000100800 */
[----:B------:R-:W-:Y:S04]  /*5200*/  STL [R1+0x40c], R38 ;  /* 0x00040c2601007387 */ /* 0x000fe80000100800 */
[----:B------:R1:W-:Y:S01]  /*5210*/  STL.64 [R1+0x418], R38 ;  /* 0x0004182601007387 */ /* 0x0003e20000100a00 */
[----:B0-----:R-:W-:-:S03]  /*5220*/  PRMT R36, RZ, 0x7610, R36 ;  /* 0x00007610ff247816 */ /* 0x001fc60000000024 */
[----:B---3--:R0:W3:Y:S01]  /*5230*/  @!P0 LDG.E R31, desc[UR10][R34.64] ;  /* 0x0000000a221f8981 */ /* 0x0080e2000c1e1900 */
[----:B------:R-:W-:Y:S02]  /*5240*/  @!P3 PRMT R36, R22, 0x7632, R36 ;  /* 0x000076321624b816 */ /* 0x000fe40000000024 */
[----:B-1----:R-:W-:Y:S02]  /*5250*/  PRMT R39, RZ, 0x7610, R39 ;  /* 0x00007610ff277816 */ /* 0x002fe40000000027 */
[----:B------:R-:W-:Y:S01]  /*5260*/  PRMT R38, RZ, 0x7610, R38 ;  /* 0x00007610ff267816 */ /* 0x000fe20000000026 */
[----:B------:R-:W2:Y:S01]  /*5270*/  LDL.LU.64 R34, [R1+0x438] ;  /* 0x0004380001227983 */ /* 0x000ea20000300a00 */
[----:B------:R-:W-:Y:S02]  /*5280*/  @!P1 PRMT R39, R19, 0x7610, R39 ;  /* 0x0000761013279816 */ /* 0x000fe40000000027 */
[----:B------:R-:W-:Y:S01]  /*5290*/  @!P2 PRMT R38, R20, 0x7610, R38 ;  /* 0x000076101426a816 */ /* 0x000fe20000000026 */
[----:B------:R1:W-:Y:S04]  /*52a0*/  STL [R1+0xa0], R25 ;  /* 0x0000a01901007387 */ /* 0x0003e80000100800 */
[----:B------:R0:W-:Y:S01]  /*52b0*/  STL.S16 [R1+0x2d4], R36 ;  /* 0x0002d42401007387 */ /* 0x0001e20000100600 */
[----:B-1----:R-:W-:-:S03]  /*52c0*/  HFMA2 R25, -RZ, RZ, 0, 0 ;  /* 0x00000000ff197431 */ /* 0x002fc600000001ff */
[----:B------:R-:W-:Y:S04]  /*52d0*/  STL.S16 [R1+0x24c], R39 ;  /* 0x00024c2701007387 */ /* 0x000fe80000100600 */
[----:B------:R1:W-:Y:S04]  /*52e0*/  STL.S16 [R1+0x27c], R38 ;  /* 0x00027c2601007387 */ /* 0x0003e80000100600 */
[----:B0-----:R-:W3:Y:S04]  /*52f0*/  LDL.LU R36, [R1+0x424] ;  /* 0x0004240001247983 */ /* 0x001ee80000300800 */
[----:B------:R-:W3:Y:S04]  /*5300*/  @!P4 LDG.E R25, desc[UR10][R2.64] ;  /* 0x0000000a0219c981 */ /* 0x000ee8000c1e1900 */
[----:B-1----:R-:W3:Y:S04]  /*5310*/  LDL.LU.64 R38, [R1+0x1d0] ;  /* 0x0001d00001267983 */ /* 0x002ee80000300a00 */
[----:B------:R-:W-:Y:S04]  /*5320*/  STL [R1+0x30], R33 ;  /* 0x0000302101007387 */ /* 0x000fe80000100800 */
[----:B------:R-:W3:Y:S01]  /*5330*/  LDL.LU.64 R2, [R1+0x208] ;  /* 0x0002080001027983 */ /* 0x000ee20000300a00 */
[----:B----4-:R-:W-:-:S04]  /*5340*/  PRMT R0, RZ, 0x7610, R0 ;  /* 0x00007610ff007816 */ /* 0x010fc80000000000 */
[----:B------:R-:W-:-:S05]  /*5350*/  @!P4 PRMT R0, R24, 0x7610, R0 ;  /* 0x000076101800c816 */ /* 0x000fca0000000000 */
[----:B------:R0:W-:Y:S04]  /*5360*/  STL.S16 [R1+0x1d0], R0 ;  /* 0x0001d00001007387 */ /* 0x0001e80000100600 */
[----:B0-----:R-:W4:Y:S04]  /*5370*/  LDL.LU R0, [R1+0x410] ;  /* 0x0004100001007983 */ /* 0x001f280000300800 */
[----:B--2---:R0:W-:Y:S02]  /*5380*/  STL [R1+0x34], R35 ;  /* 0x0000342301007387 */ /* 0x0041e40000100800 */
[----:B0-----:R-:W-:-:S04]  /*5390*/  PRMT R35, RZ, 0x7610, R35 ;  /* 0x00007610ff237816 */ /* 0x001fc80000000023 */
[----:B------:R-:W-:Y:S02]  /*53a0*/  @!P3 PRMT R35, R23, 0x7632, R35 ;  /* 0x000076321723b816 */ /* 0x000fe40000000023 */
[----:B------:R-:W-:Y:S02]  /*53b0*/  LOP3.LUT P3, RZ, R43, 0x20000000, RZ, 0xc0, !PT ;  /* 0x200000002bff7812 */ /* 0x000fe4000786c0ff */
[----:B------:R-:W-:Y:S01]  /*53c0*/  PRMT R34, RZ, 0x7610, R34 ;  /* 0x00007610ff227816 */ /* 0x000fe20000000022 */
[----:B---3--:R0:W-:Y:S03]  /*53d0*/  STL [R1+0xb4], R36 ;  /* 0x0000b42401007387 */ /* 0x0081e60000100800 */
[----:B------:R-:W-:Y:S01]  /*53e0*/  @!P2 PRMT R34, R20, 0x7632, R34 ;  /* 0x000076321422a816 */ /* 0x000fe20000000022 */
[----:B0-----:R-:W-:-:S04]  /*53f0*/  HFMA2 R36, -RZ, RZ, 0, 0 ;  /* 0x00000000ff247431 */ /* 0x001fc800000001ff */
[----:B------:R0:W-:Y:S04]  /*5400*/  STL.S16 [R1+0x2b0], R34 ;  /* 0x0002b02201007387 */ /* 0x0001e80000100600 */
[----:B------:R1:W2:Y:S04]  /*5410*/  @!P3 LDG.E R36, desc[UR10][R38.64] ;  /* 0x0000000a2624b981 */ /* 0x0002a8000c1e1900 */
[----:B0-----:R-:W3:Y:S04]  /*5420*/  LDL.LU R34, [R1+0x430] ;  /* 0x0004300001227983 */ /* 0x001ee80000300800 */
[----:B------:R-:W1:Y:S01]  /*5430*/  LDL.LU.64 R38, [R1+0x418] ;  /* 0x0004180001267983 */ /* 0x000e620000300a00 */
[----:B----4-:R-:W-:-:S04]  /*5440*/  PRMT R0, RZ, 0x7610, R0 ;  /* 0x00007610ff007816 */ /* 0x010fc80000000000 */
[----:B------:R-:W-:-:S05]  /*5450*/  @!P4 PRMT R0, R25, 0x7610, R0 ;  /* 0x000076101900c816 */ /* 0x000fca0000000000 */
[----:B------:R0:W-:Y:S04]  /*5460*/  STL.S16 [R1+0x1d4], R0 ;  /* 0x0001d40001007387 */ /* 0x0001e80000100600 */
[----:B0-----:R-:W4:Y:S01]  /*5470*/  LDL.LU R0, [R1+0x408] ;  /* 0x0004080001007983 */ /* 0x001f220000300800 */
[----:B------:R-:W-:-:S04]  /*5480*/  PRMT R33, RZ, 0x7610, R33 ;  /* 0x00007610ff217816 */ /* 0x000fc80000000021 */
[----:B------:R-:W-:Y:S02]  /*5490*/  @!P2 PRMT R33, R21, 0x7632, R33 ;  /* 0x000076321521a816 */ /* 0x000fe40000000021 */
[C---:B------:R-:W-:Y:S02]  /*54a0*/  LOP3.LUT P2, RZ, R43.reuse, 0x40000000, RZ, 0xc0, !PT ;  /* 0x400000002bff7812 */ /* 0x040fe4000784c0ff */
[----:B------:R-:W-:Y:S01]  /*54b0*/  LOP3.LUT P6, RZ, R43, 0x2, RZ, 0xc0, !PT ;  /* 0x000000022bff7812 */ /* 0x000fe200078cc0ff */
[----:B------:R0:W-:Y:S02]  /*54c0*/  STL.S16 [R1+0x224], R28 ;  /* 0x0002241c01007387 */ /* 0x0001e40000100600 */
[----:B0-----:R-:W-:-:S10]  /*54d0*/  MOV R28, RZ ;  /* 0x000000ff001c7202 */ /* 0x001fd40000000f00 */
[----:B------:R-:W2:Y:S04]  /*54e0*/  @!P6 LDG.E R28, desc[UR10][R6.64] ;  /* 0x0000000a061ce981 */ /* 0x000ea8000c1e1900 */
[----:B------:R-:W2:Y:S04]  /*54f0*/  LDL.LU.64 R6, [R1+0x1f0] ;  /* 0x0001f00001067983 */ /* 0x000ea80000300a00 */
[----:B---3--:R0:W-:Y:S01]  /*5500*/  STL [R1+0xb0], R34 ;  /* 0x0000b02201007387 */ /* 0x0081e20000100800 */
[----:B-1----:R-:W-:Y:S02]  /*5510*/  PRMT R38, RZ, 0x7610, R38 ;  /* 0x00007610ff267816 */ /* 0x002fe40000000026 */
[----:B0-----:R-:W-:-:S02]  /*5520*/  MOV R34, RZ ;  /* 0x000000ff00227202 */ /* 0x001fc40000000f00 */
[----:B------:R-:W-:-:S04]  /*5530*/  @!P4 PRMT R38, R24, 0x7632, R38 ;  /* 0x000076321826c816 */ /* 0x000fc80000000026 */
[----:B------:R-:W3:Y:S04]  /*5540*/  @!P2 LDG.E R34, desc[UR10][R40.64] ;  /* 0x0000000a2822a981 */ /* 0x000ee8000c1e1900 */
[----:B------:R0:W-:Y:S04]  /*5550*/  STL.S16 [R1+0x2f8], R38 ;  /* 0x0002f82601007387 */ /* 0x0001e80000100600 */
[----:B------:R-:W3:Y:S04]  /*5560*/  LDL.LU.64 R40, [R1+0x1b8] ;  /* 0x0001b80001287983 */ /* 0x000ee80000300a00 */
[----:B0-----:R-:W3:Y:S01]  /*5570*/  LDL.LU R38, [R1+0x40c] ;  /* 0x00040c0001267983 */ /* 0x001ee20000300800 */
[----:B----4-:R-:W-:-:S04]  /*5580*/  PRMT R0, RZ, 0x7610, R0 ;  /* 0x00007610ff007816 */ /* 0x010fc80000000000 */
[----:B------:R-:W-:-:S05]  /*5590*/  @!P5 PRMT R0, R26, 0x7610, R0 ;  /* 0x000076101a00d816 */ /* 0x000fca0000000000 */
[----:B------:R0:W-:Y:S04]  /*55a0*/  STL.S16 [R1+0x1b8], R0 ;  /* 0x0001b80001007387 */ /* 0x0001e80000100600 */
[----:B0-----:R-:W4:Y:S04]  /*55b0*/  LDL.LU R0, [R1+0x3f0] ;  /* 0x0003f00001007983 */ /* 0x001f280000300800 */
[----:B------:R0:W-:Y:S02]  /*55c0*/  STL.S16 [R1+0x248], R29 ;  /* 0x0002481d01007387 */ /* 0x0001e40000100600 */
[----:B0-----:R-:W-:-:S02]  /*55d0*/  HFMA2 R29, -RZ, RZ, 0, 0 ;  /* 0x00000000ff1d7431 */ /* 0x001fc400000001ff */
[----:B------:R0:W-:Y:S04]  /*55e0*/  STL [R1+0x38], R37 ;  /* 0x0000382501007387 */ /* 0x0001e80000100800 */
[----:B------:R-:W4:Y:S01]  /*55f0*/  @!P6 LDG.E R29, desc[UR10][R2.64] ;  /* 0x0000000a021de981 */ /* 0x000f22000c1e1900 */
[----:B0-----:R-:W-:-:S04]  /*5600*/  PRMT R37, RZ, 0x7610, R37 ;  /* 0x00007610ff257816 */ /* 0x001fc80000000025 */
[----:B------:R-:W-:Y:S01]  /*5610*/  @!P4 PRMT R37, R25, 0x7632, R37 ;  /* 0x000076321925c816 */ /* 0x000fe20000000025 */
[----:B------:R-:W4:Y:S01]  /*5620*/  LDL.LU.64 R2, [R1+0x1e8] ;  /* 0x0001e80001027983 */ /* 0x000f220000300a00 */
[C---:B------:R-:W-:Y:S02]  /*5630*/  LOP3.LUT P4, RZ, R43.reuse, 0x10000000, RZ, 0xc0, !PT ;  /* 0x100000002bff7812 */ /* 0x040fe4000788c0ff */
[----:B------:R-:W-:Y:S01]  /*5640*/  LOP3.LUT P1, RZ, R43, 0x80000000, RZ, 0xc0, !PT ;  /* 0x800000002bff7812 */ /* 0x000fe2000782c0ff */
[----:B------:R0:W-:Y:S02]  /*5650*/  STL [R1+0xac], R32 ;  /* 0x0000ac2001007387 */ /* 0x0001e40000100800 */
[----:B0-----:R-:W-:-:S10]  /*5660*/  MOV R32, RZ ;  /* 0x000000ff00207202 */ /* 0x001fd40000000f00 */
[----:B--2---:R-:W2:Y:S04]  /*5670*/  @!P1 LDG.E R32, desc[UR10][R6.64] ;  /* 0x0000000a06209981 */ /* 0x004ea8000c1e1900 */
[----:B------:R-:W2:Y:S04]  /*5680*/  LDL.LU.64 R6, [R1+0x1d8] ;  /* 0x0001d80001067983 */ /* 0x000ea80000300a00 */
[----:B---3--:R0:W-:Y:S02]  /*5690*/  STL [R1+0xb8], R38 ;  /* 0x0000b82601007387 */ /* 0x0081e40000100800 */
[----:B0-----:R-:W-:-:S06]  /*56a0*/  HFMA2 R38, -RZ, RZ, 0, 0 ;  /* 0x00000000ff267431 */ /* 0x001fcc00000001ff */
[----:B------:R-:W3:Y:S04]  /*56b0*/  @!P4 LDG.E R38, desc[UR10][R40.64] ;  /* 0x0000000a2826c981 */ /* 0x000ee8000c1e1900 */
[----:B------:R-:W3:Y:S01]  /*56c0*/  LDL.LU.64 R40, [R1+0x3f8] ;  /* 0x0003f80001287983 */ /* 0x000ee20000300a00 */
[----:B----4-:R-:W-:-:S04]  /*56d0*/  PRMT R0, RZ, 0x7610, R0 ;  /* 0x00007610ff007816 */ /* 0x010fc80000000000 */
[----:B------:R-:W-:-:S05]  /*56e0*/  @!P5 PRMT R0, R27, 0x7610, R0 ;  /* 0x000076101b00d816 */ /* 0x000fca0000000000 */
[----:B------:R0:W-:Y:S04]  /*56f0*/  STL.S16 [R1+0x1bc], R0 ;  /* 0x0001bc0001007387 */ /* 0x0001e80000100600 */
[----:B0-----:R-:W4:Y:S04]  /*5700*/  LDL.LU R0, [R1+0x3e8] ;  /* 0x0003e80001007983 */ /* 0x001f280000300800 */
[----:B------:R0:W-:Y:S02]  /*5710*/  STL.S16 [R1+0x2b8], R33 ;  /* 0x0002b82101007387 */ /* 0x0001e40000100600 */
[----:B0-----:R-:W-:-:S06]  /*5720*/  HFMA2 R33, -RZ, RZ, 0, 0 ;  /* 0x00000000ff217431 */ /* 0x001fcc00000001ff */
[----:B------:R-:W4:Y:S04]  /*5730*/  @!P1 LDG.E R33, desc[UR10][R2.64] ;  /* 0x0000000a02219981 */ /* 0x000f28000c1e1900 */
[----:B------:R-:W4:Y:S04]  /*5740*/  LDL.LU.64 R2, [R1+0x1c8] ;  /* 0x0001c80001027983 */ /* 0x000f280000300a00 */
[----:B------:R0:W-:Y:S02]  /*5750*/  STL.S16 [R1+0x2e8], R35 ;  /* 0x0002e82301007387 */ /* 0x0001e40000100600 */
[----:B0-----:R-:W-:-:S06]  /*5760*/  HFMA2 R35, -RZ, RZ, 0, 0 ;  /* 0x00000000ff237431 */ /* 0x001fcc00000001ff */
[----:B--2---:R0:W2:Y:S02]  /*5770*/  @!P2 LDG.E R35, desc[UR10][R6.64] ;  /* 0x0000000a0623a981 */ /* 0x0040a4000c1e1900 */
[----:B0-----:R-:W-:Y:S02]  /*5780*/  MOV R6, R8 ;  /* 0x0000000800067202 */ /* 0x001fe40000000f00 */
[----:B---3--:R-:W-:-:S04]  /*5790*/  PRMT R40, RZ, 0x7610, R40 ;  /* 0x00007610ff287816 */ /* 0x008fc80000000028 */
[----:B------:R-:W-:-:S05]  /*57a0*/  @!P5 PRMT R40, R26, 0x7632, R40 ;  /* 0x000076321a28d816 */ /* 0x000fca0000000028 */
[----:B------:R0:W-:Y:S04]  /*57b0*/  STL.S16 [R1+0x1c8], R40 ;  /* 0x0001c82801007387 */ /* 0x0001e80000100600 */
[----:B0-----:R-:W3:Y:S01]  /*57c0*/  LDL.LU R40, [R1+0x3ec] ;  /* 0x0003ec0001287983 */ /* 0x001ee20000300800 */
[----:B------:R-:W-:-:S03]  /*57d0*/  MOV R7, R9 ;  /* 0x0000000900077202 */ /* 0x000fc60000000f00 */
[----:B------:R-:W2:Y:S01]  /*57e0*/  LDL.LU.64 R8, [R1+0x1a8] ;  /* 0x0001a80001087983 */ /* 0x000ea20000300a00 */
[----:B----4-:R-:W-:-:S04]  /*57f0*/  PRMT R0, RZ, 0x7610, R0 ;  /* 0x00007610ff007816 */ /* 0x010fc80000000000 */
[----:B------:R-:W-:-:S05]  /*5800*/  @!P6 PRMT R0, R28, 0x7610, R0 ;  /* 0x000076101c00e816 */ /* 0x000fca0000000000 */
[----:B------:R0:W-:Y:S04]  /*5810*/  STL.S16 [R1+0x1b0], R0 ;  /* 0x0001b00001007387 */ /* 0x0001e80000100600 */
[----:B0-----:R-:W4:Y:S04]  /*5820*/  LDL.LU R0, [R1+0x3d4] ;  /* 0x0003d40001007983 */ /* 0x001f280000300800 */
[----:B------:R0:W-:Y:S02]  /*5830*/  STL.S16 [R1+0x2fc], R37 ;  /* 0x0002fc2501007387 */ /* 0x0001e40000100600 */
[----:B0-----:R-:W-:-:S06]  /*5840*/  MOV R37, RZ ;  /* 0x000000ff00257202 */ /* 0x001fcc0000000f00 */
[----:B------:R0:W4:Y:S04]  /*5850*/  @!P3 LDG.E R37, desc[UR10][R2.64] ;  /* 0x0000000a0225b981 */ /* 0x000128000c1e1900 */
[----:B------:R-:W4:Y:S04]  /*5860*/  LDL.LU.64 R2, [R1+0x400] ;  /* 0x0004000001027983 */ /* 0x000f280000300a00 */
[----:B------:R1:W-:Y:S01]  /*5870*/  STL [R1+0x3c], R39 ;  /* 0x00003c2701007387 */ /* 0x0003e20000100800 */
[----:B------:R-:W-:-:S03]  /*5880*/  PRMT R45, RZ, 0x7610, R45 ;  /* 0x00007610ff2d7816 */ /* 0x000fc6000000002d */
[----:B------:R0:W-:Y:S01]  /*5890*/  STL [R1+0x40], R41 ;  /* 0x0000402901007387 */ /* 0x0001e20000100800 */
[----:B-1----:R-:W-:-:S04]  /*58a0*/  PRMT R39, RZ, 0x7610, R39 ;  /* 0x00007610ff277816 */ /* 0x002fc80000000027 */
[----:B------:R-:W-:Y:S02]  /*58b0*/  @!P5 PRMT R39, R27, 0x7632, R39 ;  /* 0x000076321b27d816 */ /* 0x000fe40000000027 */
[----:B------:R-:W-:Y:S02]  /*58c0*/  LOP3.LUT P5, RZ, R43, 0x8000000, RZ, 0xc0, !PT ;  /* 0x080000002bff7812 */ /* 0x000fe400078ac0ff */
[----:B0-----:R-:W-:Y:S01]  /*58d0*/  PRMT R41, RZ, 0x7610, R41 ;  /* 0x00007610ff297816 */ /* 0x001fe20000000029 */
[----:B------:R-:W-:Y:S01]  /*58e0*/  STL [R1+0xc0], R42 ;  /* 0x0000c02a01007387 */ /* 0x000fe20000100800 */
[C---:B------:R-:W-:Y:S02]  /*58f0*/  @!P6 PRMT R45, R29.reuse, 0x7610, R45 ;  /* 0x000076101d2de816 */ /* 0x040fe4000000002d */
[----:B------:R-:W-:Y:S01]  /*5900*/  @!P6 PRMT R41, R29, 0x7632, R41 ;  /* 0x000076321d29e816 */ /* 0x000fe20000000029 */
[----:B---3--:R0:W-:Y:S02]  /*5910*/  STL [R1+0xbc], R40 ;  /* 0x0000bc2801007387 */ /* 0x0081e40000100800 */
[----:B0-----:R-:W-:-:S06]  /*5920*/  HFMA2 R40, -RZ, RZ, 0, 0 ;  /* 0x00000000ff287431 */ /* 0x001fcc00000001ff */
[----:B--2---:R-:W2:Y:S04]  /*5930*/  @!P5 LDG.E R40, desc[UR10][R8.64] ;  /* 0x0000000a0828d981 */ /* 0x004ea8000c1e1900 */
[----:B------:R-:W3:Y:S04]  /*5940*/  LDL.LU.64 R8, [R1+0x3d8] ;  /* 0x0003d80001087983 */ /* 0x000ee80000300a00 */
[----:B------:R0:W-:Y:S02]  /*5950*/  STL.S16 [R1+0x31c], R39 ;  /* 0x00031c2701007387 */ /* 0x0001e40000100600 */
[----:B0-----:R-:W-:-:S06]  /*5960*/  MOV R39, RZ ;  /* 0x000000ff00277202 */ /* 0x001fcc0000000f00 */
[----:B------:R-:W2:Y:S04]  /*5970*/  @!P4 LDG.E R39, desc[UR10][R6.64] ;  /* 0x0000000a0627c981 */ /* 0x000ea8000c1e1900 */
[----:B------:R-:W2:Y:S01]  /*5980*/  LDL.LU.64 R6, [R1+0x3e0] ;  /* 0x0003e00001067983 */ /* 0x000ea20000300a00 */
[----:B----4-:R-:W-:-:S04]  /*5990*/  PRMT R0, RZ, 0x7610, R0 ;  /* 0x00007610ff007816 */ /* 0x010fc80000000000 */
[----:B------:R-:W-:Y:S02]  /*59a0*/  @!P6 PRMT R0, R28, 0x7632, R0 ;  /* 0x000076321c00e816 */ /* 0x000fe40000000000 */
[----:B------:R-:W-:Y:S02]  /*59b0*/  LOP3.LUT P6, RZ, R43, 0x4000000, RZ, 0xc0, !PT ;  /* 0x040000002bff7812 */ /* 0x000fe400078cc0ff */
[----:B------:R-:W4:Y:S04]  /*59c0*/  LDL.LU.64 R42, [R1+0x1a0] ;  /* 0x0001a000012a7983 */ /* 0x000f280000300a00 */
[----:B------:R0:W-:Y:S04]  /*59d0*/  STL.S16 [R1+0x328], R0 ;  /* 0x0003280001007387 */ /* 0x0001e80000100600 */
[----:B0-----:R-:W2:Y:S04]  /*59e0*/  LDL.LU R0, [R1+0x3d0] ;  /* 0x0003d00001007983 */ /* 0x001ea80000300800 */
[----:B------:R0:W-:Y:S02]  /*59f0*/  STL.S16 [R1+0x1b4], R45 ;  /* 0x0001b42d01007387 */ /* 0x0001e40000100600 */
[----:B0-----:R-:W0:Y:S02]  /*5a00*/  S2R R45, SR_TID.X ;  /* 0x00000000002d7919 */ /* 0x001e240000002100 */
[----:B------:R0:W-:Y:S04]  /*5a10*/  STL [R1+0x44], R2 ;  /* 0x0000440201007387 */ /* 0x0001e80000100800 */
[----:B------:R1:W-:Y:S01]  /*5a20*/  STL.S16 [R1+0x348], R41 ;  /* 0x0003482901007387 */ /* 0x0003e20000100600 */
[----:B0-----:R-:W-:-:S05]  /*5a30*/  LOP3.LUT R2, R45, 0xffff, RZ, 0xc0, !PT ;  /* 0x0000ffff2d027812 */ /* 0x001fca00078ec0ff */
[----:B------:R-:W-:-:S05]  /*5a40*/  IMAD R2, R2, 0x667, RZ ;  /* 0x0000066702027824 */ /* 0x000fca00078e02ff */
[----:B------:R-:W-:-:S04]  /*5a50*/  SHF.R.U32.HI R2, RZ, 0x10, R2 ;  /* 0x00000010ff027819 */ /* 0x000fc80000011602 */
[----:B------:R-:W-:-:S05]  /*5a60*/  PRMT R2, R2, 0x9910, RZ ;  /* 0x0000991002027816 */ /* 0x000fca00000000ff */
[----:B------:R-:W-:Y:S01]  /*5a70*/  IMAD R2, R2, 0x28, RZ ;  /* 0x0000002802027824 */ /* 0x000fe200078e02ff */
[----:B-1----:R-:W-:Y:S01]  /*5a80*/  MOV R41, RZ ;  /* 0x000000ff00297202 */ /* 0x002fe20000000f00 */
[----:B------:R-:W-:Y:S03]  /*5a90*/  STL [R1+0x4c], R10 ;  /* 0x00004c0a01007387 */ /* 0x000fe60000100800 */
[----:B------:R-:W-:Y:S01]  /*5aa0*/  IADD3 R2, PT, PT, RZ, -R2, RZ ;  /* 0x80000002ff027210 */ /* 0x000fe20007ffe0ff */
[----:B------:R0:W-:Y:S03]  /*5ab0*/  STL [R1+0xcc], R11 ;  /* 0x0000cc0b01007387 */ /* 0x0001e60000100800 */
[----:B------:R-:W-:Y:S01]  /*5ac0*/  PRMT R2, R2, 0x7710, RZ ;  /* 0x0000771002027816 */ /* 0x000fe200000000ff */
[----:B------:R1:W-:Y:S01]  /*5ad0*/  STL [R1+0xc4], R3 ;  /* 0x0000c40301007387 */ /* 0x0003e20000100800 */
[----:B0-----:R-:W0:Y:S02]  /*5ae0*/  LDC.64 R10, c[0x0][0x3a8] ;  /* 0x0000ea00ff0a7b82 */ /* 0x001e240000000a00 */
[----:B------:R-:W-:-:S02]  /*5af0*/  IADD3 R2, PT, PT, R2, R45, RZ ;  /* 0x0000002d02027210 */ /* 0x000fc40007ffe0ff */
[----:B-1----:R-:W-:Y:S02]  /*5b00*/  PRMT R3, RZ, 0x7610, R3 ;  /* 0x00007610ff037816 */ /* 0x002fe40000000003 */
[----:B------:R-:W-:Y:S02]  /*5b10*/  SHF.L.U32 R2, R2, 0x1, RZ ;  /* 0x0000000102027819 */ /* 0x000fe400000006ff */
[----:B------:R-:W-:Y:S01]  /*5b20*/  @!P0 PRMT R3, R31, 0x7632, R3 ;  /* 0x000076321f038816 */ /* 0x000fe20000000003 */
[----:B------:R-:W-:Y:S01]  /*5b30*/  UIMAD.WIDE UR6, UR8, 0x8, UR6 ;  /* 0x00000008080678a5 */ /* 0x000fe2000f8e0206 */
[----:B------:R-:W-:Y:S04]  /*5b40*/  STL [R1+0x50], R44 ;  /* 0x0000502c01007387 */ /* 0x000fe80000100800 */
[----:B----4-:R1:W4:Y:S02]  /*5b50*/  @!P5 LDG.E R41, desc[UR10][R42.64] ;  /* 0x0000000a2a29d981 */ /* 0x010324000c1e1900 */
[----:B-1----:R-:W-:-:S06]  /*5b60*/  CS2R R42, SRZ ;  /* 0x00000000002a7805 */ /* 0x002fcc000001ff00 */
[----:B---3--:R-:W3:Y:S01]  /*5b70*/  @!P6 LDG.E R42, desc[UR10][R8.64] ;  /* 0x0000000a082ae981 */ /* 0x008ee2000c1e1900 */
[----:B--2---:R-:W-:-:S03]  /*5b80*/  PRMT R0, RZ, 0x7610, R0 ;  /* 0x00007610ff007816 */ /* 0x004fc60000000000 */
[----:B------:R-:W2:Y:S04]  /*5b90*/  @!P6 LDG.E R43, desc[UR10][R6.64] ;  /* 0x0000000a062be981 */ /* 0x000ea8000c1e1900 */
[----:B------:R-:W4:Y:S04]  /*5ba0*/  LDL.LU.64 R8, [R1+0x3c8] ;  /* 0x0003c80001087983 */ /* 0x000f280000300a00 */
[----:B------:R1:W-:Y:S01]  /*5bb0*/  STL.S16 [R1+0x350], R3 ;  /* 0x0003500301007387 */ /* 0x0003e20000100600 */
[----:B------:R-:W-:-:S03]  /*5bc0*/  @!P0 PRMT R0, R30, 0x7610, R0 ;  /* 0x000076101e008816 */ /* 0x000fc60000000000 */
[----:B------:R-:W-:Y:S04]  /*5bd0*/  STL [R1+0x48], R4 ;  /* 0x0000480401007387 */ /* 0x000fe80000100800 */
[----:B------:R-:W-:Y:S01]  /*5be0*/  STL [R1+0xc8], R5 ;  /* 0x0000c80501007387 */ /* 0x000fe20000100800 */
[----:B-1----:R-:W-:Y:S02]  /*5bf0*/  LOP3.LUT R3, R2, 0xffff, RZ, 0xc0, !PT ;  /* 0x0000ffff02037812 */ /* 0x002fe400078ec0ff */
[----:B------:R-:W-:Y:S01]  /*5c00*/  MOV R2, UR13 ;  /* 0x0000000d00027c02 */ /* 0x000fe20008000f00 */
[----:B------:R-:W-:Y:S04]  /*5c10*/  STL [R1+0xe0], R21 ;  /* 0x0000e01501007387 */ /* 0x000fe80000100800 */
[----:B------:R-:W-:Y:S01]  /*5c20*/  IMAD R2, R2, 0x50, R3 ;  /* 0x0000005002027824 */ /* 0x000fe200078e0203 */
[----:B------:R-:W-:Y:S03]  /*5c30*/  STL [R1+0x64], R22 ;  /* 0x0000641601007387 */ /* 0x000fe60000100800 */
[----:B0-----:R-:W-:Y:S01]  /*5c40*/  IMAD.WIDE R44, R2, 0x4, R10 ;  /* 0x00000004022c7825 */ /* 0x001fe200078e020a */
[----:B------:R-:W-:Y:S01]  /*5c50*/  MOV R10, UR6 ;  /* 0x00000006000a7c02 */ /* 0x000fe20008000f00 */
[----:B------:R-:W-:Y:S01]  /*5c60*/  STL [R1+0xd0], R13 ;  /* 0x0000d00d01007387 */ /* 0x000fe20000100800 */
[----:B------:R-:W-:-:S03]  /*5c70*/  MOV R11, UR7 ;  /* 0x00000007000b7c02 */ /* 0x000fc60008000f00 */
[----:B------:R-:W-:Y:S04]  /*5c80*/  STL [R1+0x54], R14 ;  /* 0x0000540e01007387 */ /* 0x000fe80000100800 */
[----:B------:R-:W3:Y:S04]  /*5c90*/  LDG.E.64 R10, desc[UR10][R10.64] ;  /* 0x0000000a0a0a7981 */ /* 0x000ee8000c1e1b00 */
[----:B------:R0:W-:Y:S04]  /*5ca0*/  STL.S16 [R1+0x17c], R0 ;  /* 0x00017c0001007387 */ /* 0x0001e80000100600 */
[----:B------:R-:W-:Y:S04]  /*5cb0*/  STL [R1+0xd4], R15 ;  /* 0x0000d40f01007387 */ /* 0x000fe80000100800 */
[----:B------:R-:W-:Y:S04]  /*5cc0*/  STL [R1+0x58], R16 ;  /* 0x0000581001007387 */ /* 0x000fe80000100800 */
[----:B0-----:R-:W2:Y:S01]  /*5cd0*/  LDL.LU R0, [R1+0x3b8] ;  /* 0x0003b80001007983 */ /* 0x001ea20000300800 */
[----:B------:R-:W-:-:S02]  /*5ce0*/  PRMT R5, RZ, 0x7610, R5 ;  /* 0x00007610ff057816 */ /* 0x000fc40000000005 */
[----:B------:R-:W-:Y:S01]  /*5cf0*/  PRMT R4, RZ, 0x7610, R4 ;  /* 0x00007610ff047816 */ /* 0x000fe20000000004 */
[----:B------:R-:W-:Y:S01]  /*5d00*/  STL [R1+0xd8], R17 ;  /* 0x0000d81101007387 */ /* 0x000fe20000100800 */
[----:B------:R-:W-:Y:S02]  /*5d10*/  @!P0 PRMT R5, R30, 0x7632, R5 ;  /* 0x000076321e058816 */ /* 0x000fe40000000005 */
[----:B------:R-:W-:Y:S01]  /*5d20*/  @!P0 PRMT R4, R31, 0x7610, R4 ;  /* 0x000076101f048816 */ /* 0x000fe20000000004 */
[----:B------:R-:W-:Y:S01]  /*5d30*/  STL [R1+0x5c], R18 ;  /* 0x00005c1201007387 */ /* 0x000fe20000100800 */
[----:B------:R-:W-:-:S03]  /*5d40*/  ISETP.NE.AND P0, PT, RZ, UR9, PT ;  /* 0x00000009ff007c0c */ /* 0x000fc6000bf05270 */
[----:B------:R-:W-:Y:S04]  /*5d50*/  STL.S16 [R1+0x33c], R5 ;  /* 0x00033c0501007387 */ /* 0x000fe80000100600 */
[----:B------:R0:W-:Y:S04]  /*5d60*/  STL.S16 [R1+0x338], R4 ;  /* 0x0003380401007387 */ /* 0x0001e80000100600 */
[----:B------:R-:W-:Y:S04]  /*5d70*/  STL [R1+0xdc], R19 ;  /* 0x0000dc1301007387 */ /* 0x000fe80000100800 */
[----:B------:R-:W-:Y:S01]  /*5d80*/  STL [R1+0x60], R20 ;  /* 0x0000601401007387 */ /* 0x000fe20000100800 */
[----:B0-----:R-:W0:Y:S03]  /*5d90*/  @P0 LDC.64 R4, c[0x0][0x3b0] ;  /* 0x0000ec00ff040b82 */ /* 0x001e260000000a00 */
[----:B------:R1:W-:Y:S04]  /*5da0*/  STL [R1+0x3a8], R3 ;  /* 0x0003a80301007387 */ /* 0x0003e80000100800 */
[----:B------:R-:W-:Y:S04]  /*5db0*/  STL [R1+0xe4], R23 ;  /* 0x0000e41701007387 */ /* 0x000fe80000100800 */
[----:B------:R-:W-:Y:S04]  /*5dc0*/  STL [R1+0x68], R24 ;  /* 0x0000681801007387 */ /* 0x000fe80000100800 */
[----:B------:R-:W-:Y:S04]  /*5dd0*/  STL [R1+0x6c], R26 ;  /* 0x00006c1a01007387 */ /* 0x000fe80000100800 */
[----:B------:R1:W-:Y:S04]  /*5de0*/  STL [R1+0x70], R28 ;  /* 0x0000701c01007387 */ /* 0x0003e80000100800 */
[----:B------:R1:W-:Y:S01]  /*5df0*/  STL [R1+0x74], R30 ;  /* 0x0000741e01007387 */ /* 0x0003e20000100800 */
[----:B0-----:R-:W-:Y:S01]  /*5e00*/  @P0 IMAD.WIDE R4, R2, 0x4, R4 ;  /* 0x0000000402040825 */ /* 0x001fe200078e0204 */
[----:B-1----:R-:W-:-:S02]  /*5e10*/  CS2R R2, SRZ ;  /* 0x0000000000027805 */ /* 0x002fc4000001ff00 */
[----:B------:R-:W-:Y:S04]  /*5e20*/  STL [R1+0x78], R32 ;  /* 0x0000782001007387 */ /* 0x000fe80000100800 */
[----:B------:R-:W-:Y:S04]  /*5e30*/  STL [R1+0xf8], R33 ;  /* 0x0000f82101007387 */ /* 0x000fe80000100800 */
[----:B------:R-:W5:Y:S01]  /*5e40*/  @P0 LDG.E.64 R2, desc[UR10][R4.64] ;  /* 0x0000000a04020981 */ /* 0x000f62000c1e1b00 */
[----:B------:R-:W-:Y:S02]  /*5e50*/  PRMT R22, RZ, 0x7610, R22 ;  /* 0x00007610ff167816 */ /* 0x000fe40000000016 */
[----:B------:R-:W-:Y:S01]  /*5e60*/  PRMT R21, RZ, 0x7610, R21 ;  /* 0x00007610ff157816 */ /* 0x000fe20000000015 */
[----:B------:R0:W-:Y:S01]  /*5e70*/  STL [R1+0x80], R36 ;  /* 0x0000802401007387 */ /* 0x0001e20000100800 */
[----:B------:R-:W-:-:S03]  /*5e80*/  @!P3 PRMT R22, R36, 0x7610, R22 ;  /* 0x000076102416b816 */ /* 0x000fc60000000016 */
[----:B------:R1:W-:Y:S04]  /*5e90*/  STL [R1+0xe8], R25 ;  /* 0x0000e81901007387 */ /* 0x0003e80000100800 */
[----:B------:R0:W5:Y:S01]  /*5ea0*/  LDG.E.64 R4, desc[UR10][R44.64] ;  /* 0x0000000a2c047981 */ /* 0x000162000c1e1b00 */
[----:B------:R-:W-:Y:S02]  /*5eb0*/  @!P3 PRMT R21, R36, 0x7632, R21 ;  /* 0x000076322415b816 */ /* 0x000fe40000000015 */
[----:B------:R-:W-:Y:S01]  /*5ec0*/  PRMT R28, RZ, 0x7610, R28 ;  /* 0x00007610ff1c7816 */ /* 0x000fe2000000001c */
[----:B------:R-:W-:Y:S01]  /*5ed0*/  STL [R1+0xec], R27 ;  /* 0x0000ec1b01007387 */ /* 0x000fe20000100800 */
[----:B------:R-:W-:Y:S02]  /*5ee0*/  PRMT R30, RZ, 0x7610, R30 ;  /* 0x00007610ff1e7816 */ /* 0x000fe4000000001e */
[----:B------:R-:W-:Y:S01]  /*5ef0*/  PRMT R20, RZ, 0x7610, R20 ;  /* 0x00007610ff147816 */ /* 0x000fe20000000014 */
[----:B------:R-:W-:Y:S01]  /*5f00*/  STL [R1+0xf0], R29 ;  /* 0x0000f01d01007387 */ /* 0x000fe20000100800 */
[----:B0-----:R-:W-:-:S02]  /*5f10*/  PRMT R45, RZ, 0x7610, R45 ;  /* 0x00007610ff2d7816 */ /* 0x001fc4000000002d */
[----:B------:R-:W-:Y:S01]  /*5f20*/  PRMT R44, RZ, 0x7610, R44 ;  /* 0x00007610ff2c7816 */ /* 0x000fe2000000002c */
[----:B------:R-:W-:Y:S01]  /*5f30*/  STL [R1+0xf4], R31 ;  /* 0x0000f41f01007387 */ /* 0x000fe20000100800 */
[----:B------:R-:W-:Y:S02]  /*5f40*/  @!P1 PRMT R45, R32, 0x7610, R45 ;  /* 0x00007610202d9816 */ /* 0x000fe4000000002d */
[----:B------:R-:W-:Y:S01]  /*5f50*/  @!P1 PRMT R44, R33, 0x7632, R44 ;  /* 0x00007632212c9816 */ /* 0x000fe2000000002c */
[----:B------:R-:W-:Y:S01]  /*5f60*/  STL [R1+0x7c], R34 ;  /* 0x00007c2201007387 */ /* 0x000fe20000100800 */
[----:B------:R-:W-:Y:S02]  /*5f70*/  PRMT R36, RZ, 0x7610, R36 ;  /* 0x00007610ff247816 */ /* 0x000fe40000000024 */
[----:B------:R-:W-:Y:S01]  /*5f80*/  PRMT R23, RZ, 0x7610, R23 ;  /* 0x00007610ff177816 */ /* 0x000fe20000000017 */
[----:B------:R-:W-:Y:S01]  /*5f90*/  STL [R1+0xfc], R35 ;  /* 0x0000fc2301007387 */ /* 0x000fe20000100800 */
[----:B------:R-:W-:-:S02]  /*5fa0*/  PRMT R19, RZ, 0x7610, R19 ;  /* 0x00007610ff137816 */ /* 0x000fc40000000013 */
[----:B------:R-:W-:Y:S01]  /*5fb0*/  PRMT R18, RZ, 0x7610, R18 ;  /* 0x00007610ff127816 */ /* 0x000fe20000000012 */
[----:B------:R-:W-:Y:S01]  /*5fc0*/  STL [R1+0x100], R37 ;  /* 0x0001002501007387 */ /* 0x000fe20000100800 */
[----:B------:R-:W-:Y:S02]  /*5fd0*/  PRMT R17, RZ, 0x7610, R17 ;  /* 0x00007610ff117816 */ /* 0x000fe40000000011 */
[----:B------:R-:W-:Y:S01]  /*5fe0*/  PRMT R16, RZ, 0x7610, R16 ;  /* 0x00007610ff107816 */ /* 0x000fe20000000010 */
        /* <DEDUP_REMOVED lines=8> */
[----:B------:R-:W-:Y:S01]  /*6070*/  @!P2 PRMT R28, R34, 0x7610, R28 ;  /* 0x00007610221ca816 */ /* 0x000fe2000000001c */
[----:B------:R0:W-:Y:S01]  /*6080*/  STL.S16 [R1+0x34c], R44 ;  /* 0x00034c2c01007387 */ /* 0x0001e20000100600 */
[----:B------:R-:W-:Y:S02]  /*6090*/  @!P2 PRMT R30, R35, 0x7610, R30 ;  /* 0x00007610231ea816 */ /* 0x000fe4000000001e */
[C---:B------:R-:W-:Y:S01]  /*60a0*/  @!P3 PRMT R36, R37.reuse, 0x7610, R36 ;  /* 0x000076102524b816 */ /* 0x040fe20000000024 */
[----:B------:R0:W5:Y:S01]  /*60b0*/  LDL.LU.64 R6, [R1+0x3c0] ;  /* 0x0003c00001067983 */ /* 0x0001620000300a00 */
[----:B------:R-:W-:-:S02]  /*60c0*/  @!P3 PRMT R20, R37, 0x7632, R20 ;  /* 0x000076322514b816 */ /* 0x000fc40000000014 */
[C---:B------:R-:W-:Y:S01]  /*60d0*/  @!P4 PRMT R23, R38.reuse, 0x7610, R23 ;  /* 0x000076102617c816 */ /* 0x040fe20000000017 */
[----:B-1----:R1:W5:Y:S01]  /*60e0*/  LDL R25, [R1+0x244] ;  /* 0x0002440001197983 */ /* 0x0023620000100800 */
[----:B------:R-:W-:Y:S02]  /*60f0*/  @!P4 PRMT R19, R38, 0x7632, R19 ;  /* 0x000076322613c816 */ /* 0x000fe40000000013 */
[C---:B------:R-:W-:Y:S01]  /*6100*/  @!P4 PRMT R18, R39.reuse, 0x7610, R18 ;  /* 0x000076102712c816 */ /* 0x040fe20000000012 */
[----:B0-----:R1:W5:Y:S01]  /*6110*/  LDL R44, [R1+0x1d4] ;  /* 0x0001d400012c7983 */ /* 0x0013620000100800 */
[----:B------:R-:W-:Y:S02]  /*6120*/  @!P4 PRMT R17, R39, 0x7632, R17 ;  /* 0x000076322711c816 */ /* 0x000fe40000000011 */
[C---:B------:R-:W-:Y:S01]  /*6130*/  @!P5 PRMT R16, R40.reuse, 0x7610, R16 ;  /* 0x000076102810d816 */ /* 0x040fe20000000010 */
[----:B------:R1:W5:Y:S01]  /*6140*/  LDL R27, [R1+0x12c] ;  /* 0x00012c00011b7983 */ /* 0x0003620000100800 */
[----:B------:R-:W-:-:S03]  /*6150*/  @!P5 PRMT R24, R40, 0x7632, R24 ;  /* 0x000076322818d816 */ /* 0x000fc60000000018 */
[----:B------:R1:W5:Y:S04]  /*6160*/  LDL R29, [R1+0x34c] ;  /* 0x00034c00011d7983 */ /* 0x0003680000100800 */
[----:B------:R1:W5:Y:S04]  /*6170*/  LDL R31, [R1+0x348] ;  /* 0x00034800011f7983 */ /* 0x0003680000100800 */
[----:B------:R1:W5:Y:S04]  /*6180*/  LDL R37, [R1+0x2fc] ;  /* 0x0002fc0001257983 */ /* 0x0003680000100800 */
[----:B------:R1:W5:Y:S01]  /*6190*/  LDL R40, [R1+0x338] ;  /* 0x0003380001287983 */ /* 0x0003620000100800 */
[----:B---3--:R-:W-:-:S13]  /*61a0*/  R2UR UR28, R10 ;  /* 0x000000000a1c72ca */ /* 0x008fda00000e0000 */
[----:B------:R-:W-:-:S05]  /*61b0*/  MOV R10, UR28 ;  /* 0x0000001c000a7c02 */ /* 0x000fca0008000f00 */
[----:B------:R-:W-:-:S05]  /*61c0*/  FFMA.FTZ R10, -R10, UR28, R11 ;  /* 0x0000001c0a0a7c23 */ /* 0x000fca000801010b */
[----:B------:R-:W-:-:S13]  /*61d0*/  FSETP.GTU.FTZ.AND P0, PT, R10, RZ, PT ;  /* 0x000000ff0a00720b */ /* 0x000fda0003f1c000 */
[----:B------:R-:W-:-:S05]  /*61e0*/  VOTEU.ANY UP0, P0 ;  /* 0x0000000000ff7886 */ /* 0x000fca0000000100 */
[----:B------:R-:W0:Y:S01]  /*61f0*/  @UP0 LDCU UR5, c[0x0][0x3c0] ;  /* 0x00007800ff0507ac */ /* 0x000e220008000800 */
[----:B------:R-:W-:-:S13]  /*6200*/  PLOP3.LUT P0, PT, PT, PT, UP0, 0x80, 0x8 ;  /* 0x000000000008781c */ /* 0x000fda0003f0f008 */
[----:B0-----:R-:W-:-:S06]  /*6210*/  @P0 FADD.FTZ R10, R10, UR5 ;  /* 0x000000050a0a0e21 */ /* 0x001fcc0008010000 */
[----:B------:R-:W0:Y:S01]  /*6220*/  @P0 MUFU.RSQ R10, R10 ;  /* 0x0000000a000a0308 */ /* 0x000e220000001400 */
[----:B----4-:R-:W-:Y:S02]  /*6230*/  PRMT R9, RZ, 0x7610, R9 ;  /* 0x00007610ff097816 */ /* 0x010fe40000000009 */
[----:B--2---:R-:W-:Y:S02]  /*6240*/  PRMT R0, RZ, 0x7610, R0 ;  /* 0x00007610ff007816 */ /* 0x004fe40000000000 */
[----:B------:R-:W-:Y:S02]  /*6250*/  @!P1 PRMT R9, R32, 0x7632, R9 ;  /* 0x0000763220099816 */ /* 0x000fe40000000009 */
[----:B------:R-:W-:Y:S02]  /*6260*/  @!P1 PRMT R0, R33, 0x7610, R0 ;  /* 0x0000761021009816 */ /* 0x000fe40000000000 */
[----:B------:R-:W-:Y:S02]  /*6270*/  PRMT R32, RZ, 0x7610, R32 ;  /* 0x00007610ff207816 */ /* 0x000fe40000000020 */
[----:B------:R-:W-:-:S02]  /*6280*/  PRMT R33, RZ, 0x7610, R33 ;  /* 0x00007610ff217816 */ /* 0x000fc40000000021 */
[----:B------:R-:W-:Y:S02]  /*6290*/  PRMT R11, RZ, 0x7610, R11 ;  /* 0x00007610ff0b7816 */ /* 0x000fe4000000000b */
[----:B0-----:R-:W-:Y:S02]  /*62a0*/  @P0 R2UR UR5, R10 ;  /* 0x000000000a0502ca */ /* 0x001fe400000e0000 */
[----:B------:R-:W-:Y:S01]  /*62b0*/  PRMT R10, RZ, 0x7610, R10 ;  /* 0x00007610ff0a7816 */ /* 0x000fe2000000000a */
[----:B------:R0:W-:Y:S01]  /*62c0*/  STL.S16 [R1+0x330], R9 ;  /* 0x0003300901007387 */ /* 0x0001e20000100600 */
[----:B------:R-:W-:Y:S02]  /*62d0*/  @!P2 PRMT R32, R34, 0x7632, R32 ;  /* 0x000076322220a816 */ /* 0x000fe40000000020 */
[----:B------:R-:W-:Y:S01]  /*62e0*/  @!P2 PRMT R33, R35, 0x7632, R33 ;  /* 0x000076322321a816 */ /* 0x000fe20000000021 */
[----:B------:R2:W-:Y:S01]  /*62f0*/  STL.S16 [R1+0x1a0], R0 ;  /* 0x0001a00001007387 */ /* 0x0005e20000100600 */
[----:B------:R-:W-:-:S02]  /*6300*/  @!P5 PRMT R15, R41, 0x7610, R15 ;  /* 0x00007610290fd816 */ /* 0x000fc4000000000f */
[----:B------:R-:W-:Y:S01]  /*6310*/  @!P5 PRMT R14, R41, 0x7632, R14 ;  /* 0x00007632290ed816 */ /* 0x000fe2000000000e */
[----:B------:R3:W-:Y:S01]  /*6320*/  STL [R1+0x108], R41 ;  /* 0x0001082901007387 */ /* 0x0007e20000100800 */
[C---:B------:R-:W-:Y:S02]  /*6330*/  @!P6 PRMT R13, R42.reuse, 0x7610, R13 ;  /* 0x000076102a0de816 */ /* 0x040fe4000000000d */
[----:B------:R-:W-:Y:S01]  /*6340*/  @!P6 PRMT R11, R42, 0x7632, R11 ;  /* 0x000076322a0be816 */ /* 0x000fe2000000000b */
[----:B------:R4:W-:Y:S01]  /*6350*/  STL [R1+0x8c], R42 ;  /* 0x00008c2a01007387 */ /* 0x0009e20000100800 */
[C---:B------:R-:W-:Y:S02]  /*6360*/  @!P6 PRMT R26, R43.reuse, 0x7610, R26 ;  /* 0x000076102b1ae816 */ /* 0x040fe4000000001a */
[----:B------:R-:W-:Y:S01]  /*6370*/  @!P6 PRMT R10, R43, 0x7632, R10 ;  /* 0x000076322b0ae816 */ /* 0x000fe2000000000a */
[----:B------:R1:W-:Y:S04]  /*6380*/  STL [R1+0x10c], R43 ;  /* 0x00010c2b01007387 */ /* 0x0003e80000100800 */
[----:B0-----:R0:W5:Y:S04]  /*6390*/  LDL.LU R9, [R1+0x3b4] ;  /* 0x0003b40001097983 */ /* 0x0011680000300800 */
[----:B--2---:R0:W5:Y:S04]  /*63a0*/  LDL.LU R0, [R1+0x3b0] ;  /* 0x0003b00001007983 */ /* 0x0041680000300800 */
[----:B------:R0:W5:Y:S04]  /*63b0*/  LDL R34, [R1+0x350] ;  /* 0x0003500001227983 */ /* 0x0001680000100800 */
[----:B------:R0:W5:Y:S04]  /*63c0*/  LDL R35, [R1+0x31c] ;  /* 0x00031c0001237983 */ /* 0x0001680000100800 */
[----:B------:R0:W5:Y:S04]  /*63d0*/  LDL R38, [R1+0x330] ;  /* 0x0003300001267983 */ /* 0x0001680000100800 */
[----:B------:R0:W5:Y:S04]  /*63e0*/  LDL R39, [R1+0x1a0] ;  /* 0x0001a00001277983 */ /* 0x0001680000100800 */
[----:B---3--:R0:W5:Y:S04]  /*63f0*/  LDL R41, [R1+0x1b4] ;  /* 0x0001b40001297983 */ /* 0x0081680000100800 */
[----:B----4-:R0:W5:Y:S04]  /*6400*/  LDL R42, [R1+0x1bc] ;  /* 0x0001bc00012a7983 */ /* 0x0101680000100800 */
[----:B-1----:R0:W5:Y:S04]  /*6410*/  LDL R43, [R1+0x224] ;  /* 0x00022400012b7983 */ /* 0x0021680000100800 */
[----:B------:R0:W-:Y:S04]  /*6420*/  STL.S16 [R1+0x354], R22 ;  /* 0x0003541601007387 */ /* 0x0001e80000100600 */
        /* <DEDUP_REMOVED lines=13> */
[----:B------:R0:W-:Y:S01]  /*6500*/  STL.S16 [R1+0x38c], R10 ;  /* 0x00038c0a01007387 */ /* 0x0001e20000100600 */
[----:B------:R-:W-:Y:S01]  /*6510*/  UISETP.NE.AND UP1, UPT, UR9, URZ, UPT ;  /* 0x000000ff0900728c */ /* 0x000fe2000bf25270 */
[----:B------:R-:W-:Y:S01]  /*6520*/  UMOV UR16, 0x3f800000 ;  /* 0x3f80000000107882 */ /* 0x000fe20000000000 */
[----:B------:R-:W-:-:S07]  /*6530*/  @UP0 UMOV UR16, UR5 ;  /* 0x0000000500100c82 */ /* 0x000fce0008000000 */
[----:B0-----:R-:W-:Y:S05]  /*6540*/  BRA.U UP1, `(.L_x_173) ;  /* 0x0000002901a47547 */ /* 0x001fea000b800000 */
[----:B------:R-:W2:Y:S04]  /*6550*/  LDL.LU R17, [R1+0x180] ;  /* 0x0001800001117983 */ /* 0x000ea80000300800 */
[----:B------:R-:W3:Y:S04]  /*6560*/  LDL.LU R14, [R1+0x188] ;  /* 0x00018800010e7983 */ /* 0x000ee80000300800 */
[----:B------:R-:W4:Y:S04]  /*6570*/  LDL.LU R15, [R1+0x184] ;  /* 0x00018400010f7983 */ /* 0x000f280000300800 */
[----:B------:R-:W4:Y:S04]  /*6580*/  LDL.LU R13, [R1+0x18c] ;  /* 0x00018c00010d7983 */ /* 0x000f280000300800 */
[----:B------:R-:W4:Y:S04]  /*6590*/  LDL.LU R16, [R1+0x128] ;  /* 0x0001280001107983 */ /* 0x000f280000300800 */
[----:B------:R-:W4:Y:S04]  /*65a0*/  LDL.LU R21, [R1+0x19c] ;  /* 0x00019c0001157983 */ /* 0x000f280000300800 */
[----:B------:R-:W4:Y:S04]  /*65b0*/  LDL.LU R19, [R1+0x1c0] ;  /* 0x0001c00001137983 */ /* 0x000f280000300800 */
[----:B------:R-:W4:Y:S04]  /*65c0*/  LDL.LU R20, [R1+0x214] ;  /* 0x0002140001147983 */ /* 0x000f280000300800 */
[----:B------:R-:W4:Y:S01]  /*65d0*/  LDL.LU R22, [R1+0x210] ;  /* 0x0002100001167983 */ /* 0x000f220000300800 */
[----:B--2---:R-:W-:-:S02]  /*65e0*/  SHF.L.U32 R11, R17, 0x10, RZ ;  /* 0x00000010110b7819 */ /* 0x004fc400000006ff */
[----:B---3--:R-:W-:-:S03]  /*65f0*/  SHF.L.U32 R10, R14, 0x10, RZ ;  /* 0x000000100e0a7819 */ /* 0x008fc600000006ff */
[----:B------:R-:W-:Y:S01]  /*6600*/  FADD.FTZ R11, R11, -UR28 ;  /* 0x8000001c0b0b7e21 */ /* 0x000fe20008010000 */
[----:B----4-:R-:W-:-:S03]  /*6610*/  SHF.L.U32 R15, R15, 0x10, RZ ;  /* 0x000000100f0f7819 */ /* 0x010fc600000006ff */
[----:B------:R-:W-:Y:S01]  /*6620*/  FMUL.FTZ R11, R11, UR16 ;  /* 0x000000100b0b7c20 */ /* 0x000fe20008410000 */
[----:B-----5:R-:W-:Y:S01]  /*6630*/  FMUL.FTZ R14, R4, R10 ;  /* 0x0000000a040e7220 */ /* 0x020fe20000410000 */
[----:B------:R-:W-:Y:S01]  /*6640*/  SHF.L.U32 R13, R13, 0x10, RZ ;  /* 0x000000100d0d7819 */ /* 0x000fe200000006ff */
[----:B------:R-:W-:Y:S02]  /*6650*/  FADD.FTZ R15, R15, -UR28 ;  /* 0x8000001c0f0f7e21 */ /* 0x000fe40008010000 */
[----:B------:R-:W-:Y:S01]  /*6660*/  FFMA.FTZ R18, R11, R14, RZ ;  /* 0x0000000e0b127223 */ /* 0x000fe200000100ff */
[----:B------:R-:W-:Y:S01]  /*6670*/  SHF.L.U32 R17, R16, 0x10, RZ ;  /* 0x0000001010117819 */ /* 0x000fe200000006ff */
[----:B------:R-:W-:Y:S01]  /*6680*/  FADD.FTZ R16, RZ, R14 ;  /* 0x0000000eff107221 */ /* 0x000fe20000010000 */
[----:B------:R-:W-:Y:S01]  /*6690*/  FMUL.FTZ R15, R15, UR16 ;  /* 0x000000100f0f7c20 */ /* 0x000fe20008410000 */
[----:B------:R-:W-:Y:S02]  /*66a0*/  FMUL.FTZ R14, R5, R13 ;  /* 0x0000000d050e7220 */ /* 0x000fe40000410000 */
[----:B------:R-:W-:Y:S01]  /*66b0*/  FADD.FTZ R17, R17, -UR28 ;  /* 0x8000001c11117e21 */ /* 0x000fe20008010000 */
[----:B------:R-:W-:Y:S01]  /*66c0*/  FFMA.FTZ R11, R10, R11, RZ ;  /* 0x0000000b0a0b7223 */ /* 0x000fe200000100ff */
[----:B------:R-:W-:Y:S01]  /*66d0*/  FFMA.FTZ R18, R15, R14, R18 ;  /* 0x0000000e0f127223 */ /* 0x000fe20000010012 */
[----:B------:R-:W-:Y:S01]  /*66e0*/  FADD.FTZ R16, R14, R16 ;  /* 0x000000100e107221 */ /* 0x000fe20000010000 */
[----:B------:R-:W-:Y:S01]  /*66f0*/  SHF.L.U32 R14, R21, 0x10, RZ ;  /* 0x00000010150e7819 */ /* 0x000fe200000006ff */
[----:B------:R-:W-:Y:S01]  /*6700*/  FADD.FTZ R10, RZ, R10 ;  /* 0x0000000aff0a7221 */ /* 0x000fe20000010000 */
[----:B------:R-:W-:Y:S01]  /*6710*/  FMUL.FTZ R17, R17, UR16 ;  /* 0x0000001011117c20 */ /* 0x000fe20008410000 */
[----:B------:R-:W-:Y:S01]  /*6720*/  SHF.L.U32 R19, R19, 0x10, RZ ;  /* 0x0000001013137819 */ /* 0x000fe200000006ff */
[----:B------:R-:W-:Y:S01]  /*6730*/  FFMA.FTZ R15, R13, R15, RZ ;  /* 0x0000000f0d0f7223 */ /* 0x000fe200000100ff */
[C---:B------:R-:W-:Y:S01]  /*6740*/  FADD.FTZ R10, R14.reuse, R10 ;  /* 0x0000000a0e0a7221 */ /* 0x040fe20000010000 */
[----:B------:R-:W-:Y:S01]  /*6750*/  FFMA.FTZ R11, R14, R17, R11 ;  /* 0x000000110e0b7223 */ /* 0x000fe2000001000b */
[----:B------:R-:W-:Y:S01]  /*6760*/  FMUL.FTZ R14, R4, R14 ;  /* 0x0000000e040e7220 */ /* 0x000fe20000410000 */
[----:B------:R-:W2:Y:S03]  /*6770*/  LDL.LU R21, [R1+0x124] ;  /* 0x0001240001157983 */ /* 0x000ea60000300800 */
[----:B------:R-:W-:-:S02]  /*6780*/  FFMA.FTZ R18, R17, R14, R18 ;  /* 0x0000000e11127223 */ /* 0x000fc40000010012 */
[----:B------:R-:W3:Y:S01]  /*6790*/  LDL.LU R17, [R1+0x1c4] ;  /* 0x0001c40001117983 */ /* 0x000ee20000300800 */
[----:B------:R-:W-:-:S03]  /*67a0*/  FADD.FTZ R16, R16, R14 ;  /* 0x0000000e10107221 */ /* 0x000fc60000010000 */
[----:B------:R-:W4:Y:S01]  /*67b0*/  LDL.LU R14, [R1+0x198] ;  /* 0x00019800010e7983 */ /* 0x000f220000300800 */
[----:B------:R-:W-:Y:S01]  /*67c0*/  FADD.FTZ R19, R19, -UR28 ;  /* 0x8000001c13137e21 */ /* 0x000fe20008010000 */
[----:B------:R-:W-:-:S03]  /*67d0*/  FADD.FTZ R13, RZ, R13 ;  /* 0x0000000dff0d7221 */ /* 0x000fc60000010000 */
[----:B------:R-:W-:Y:S01]  /*67e0*/  FMUL.FTZ R19, R19, UR16 ;  /* 0x0000001013137c20 */ /* 0x000fe20008410000 */
[----:B---3--:R-:W-:-:S05]  /*67f0*/  SHF.L.U32 R17, R17, 0x10, RZ ;  /* 0x0000001011117819 */ /* 0x008fca00000006ff */
[C---:B------:R-:W-:Y:S01]  /*6800*/  FADD.FTZ R13, R17.reuse, R13 ;  /* 0x0000000d110d7221 */ /* 0x040fe20000010000 */
[----:B------:R-:W-:Y:S01]  /*6810*/  FFMA.FTZ R15, R17, R19, R15 ;  /* 0x00000013110f7223 */ /* 0x000fe2000001000f */
[----:B------:R-:W-:Y:S01]  /*6820*/  FMUL.FTZ R17, R5, R17 ;  /* 0x0000001105117220 */ /* 0x000fe20000410000 */
[----:B----4-:R-:W-:-:S03]  /*6830*/  SHF.L.U32 R14, R14, 0x10, RZ ;  /* 0x000000100e0e7819 */ /* 0x010fc600000006ff */
[----:B------:R-:W-:Y:S01]  /*6840*/  FFMA.FTZ R18, R19, R17, R18 ;  /* 0x0000001113127223 */ /* 0x000fe20000010012 */
[----:B------:R-:W-:Y:S01]  /*6850*/  FADD.FTZ R16, R17, R16 ;  /* 0x0000001011107221 */ /* 0x000fe20000010000 */
[----:B------:R-:W-:Y:S01]  /*6860*/  SHF.L.U32 R17, R20, 0x10, RZ ;  /* 0x0000001014117819 */ /* 0x000fe200000006ff */
[----:B------:R-:W-:-:S04]  /*6870*/  FADD.FTZ R20, R14, -UR28 ;  /* 0x8000001c0e147e21 */ /* 0x000fc80008010000 */
[----:B------:R-:W-:Y:S01]  /*6880*/  FMUL.FTZ R20, R20, UR16 ;  /* 0x0000001014147c20 */ /* 0x000fe20008410000 */
[----:B------:R-:W-:Y:S01]  /*6890*/  FMUL.FTZ R19, R4, R17 ;  /* 0x0000001104137220 */ /* 0x000fe20000410000 */
[----:B------:R-:W-:Y:S02]  /*68a0*/  FADD.FTZ R10, R10, R17 ;  /* 0x000000110a0a7221 */ /* 0x000fe40000010000 */
[----:B------:R-:W-:Y:S02]  /*68b0*/  FFMA.FTZ R11, R17, R20, R11 ;  /* 0x00000014110b7223 */ /* 0x000fe4000001000b */
[----:B------:R-:W3:Y:S01]  /*68c0*/  LDL.LU R17, [R1+0x22c] ;  /* 0x00022c0001117983 */ /* 0x000ee20000300800 */
[----:B------:R-:W-:Y:S01]  /*68d0*/  SHF.L.U32 R14, R22, 0x10, RZ ;  /* 0x00000010160e7819 */ /* 0x000fe200000006ff */
[----:B------:R-:W-:Y:S01]  /*68e0*/  FFMA.FTZ R18, R20, R19, R18 ;  /* 0x0000001314127223 */ /* 0x000fe20000010012 */
[----:B------:R-:W-:Y:S01]  /*68f0*/  FADD.FTZ R16, R16, R19 ;  /* 0x0000001310107221 */ /* 0x000fe20000010000 */
[----:B------:R-:W4:Y:S02]  /*6900*/  LDL.LU R22, [R1+0x164] ;  /* 0x0001640001167983 */ /* 0x000f240000300800 */
[----:B------:R-:W-:-:S02]  /*6910*/  FADD.FTZ R14, R14, -UR28 ;  /* 0x8000001c0e0e7e21 */ /* 0x000fc40008010000 */
[----:B------:R-:W4:Y:S02]  /*6920*/  LDL.LU R19, [R1+0x170] ;  /* 0x0001700001137983 */ /* 0x000f240000300800 */
[----:B------:R-:W-:Y:S01]  /*6930*/  FMUL.FTZ R14, R14, UR16 ;  /* 0x000000100e0e7c20 */ /* 0x000fe20008410000 */
[----:B---3--:R-:W-:-:S05]  /*6940*/  SHF.L.U32 R17, R17, 0x10, RZ ;  /* 0x0000001011117819 */ /* 0x008fca00000006ff */
[----:B------:R-:W-:Y:S01]  /*6950*/  FADD.FTZ R13, R13, R17 ;  /* 0x000000110d0d7221 */ /* 0x000fe20000010000 */
[----:B------:R-:W-:Y:S01]  /*6960*/  FFMA.FTZ R15, R17, R14, R15 ;  /* 0x0000000e110f7223 */ /* 0x000fe2000001000f */
[----:B------:R-:W-:-:S04]  /*6970*/  FMUL.FTZ R17, R5, R17 ;  /* 0x0000001105117220 */ /* 0x000fc80000410000 */
[----:B------:R-:W-:Y:S02]  /*6980*/  FFMA.FTZ R18, R14, R17, R18 ;  /* 0x000000110e127223 */ /* 0x000fe40000010012 */
[----:B------:R-:W3:Y:S01]  /*6990*/  LDL.LU R14, [R1+0x174] ;  /* 0x00017400010e7983 */ /* 0x000ee20000300800 */
[----:B------:R-:W-:-:S03]  /*69a0*/  FADD.FTZ R16, R17, R16 ;  /* 0x0000001011107221 */ /* 0x000fc60000010000 */
[----:B------:R-:W3:Y:S01]  /*69b0*/  LDL.LU R17, [R1+0x228] ;  /* 0x0002280001117983 */ /* 0x000ee20000300800 */
[----:B--2---:R-:W-:Y:S02]  /*69c0*/  SHF.L.U32 R20, R21, 0x10, RZ ;  /* 0x0000001015147819 */ /* 0x004fe400000006ff */
[----:B----4-:R-:W-:Y:S01]  /*69d0*/  SHF.L.U32 R19, R19, 0x10, RZ ;  /* 0x0000001013137819 */ /* 0x010fe200000006ff */
[----:B------:R-:W2:Y:S02]  /*69e0*/  LDL.LU R21, [R1+0x154] ;  /* 0x0001540001157983 */ /* 0x000ea40000300800 */
[----:B------:R-:W-:-:S04]  /*69f0*/  FADD.FTZ R20, R20, -UR28 ;  /* 0x8000001c14147e21 */ /* 0x000fc80008010000 */
[----:B------:R-:W-:Y:S01]  /*6a00*/  FMUL.FTZ R20, R20, UR16 ;  /* 0x0000001014147c20 */ /* 0x000fe20008410000 */
[----:B------:R-:W-:-:S04]  /*6a10*/  FADD.FTZ R19, R19, -UR28 ;  /* 0x8000001c13137e21 */ /* 0x000fc80008010000 */
[----:B------:R-:W-:Y:S01]  /*6a20*/  FMUL.FTZ R19, R19, UR16 ;  /* 0x0000001013137c20 */ /* 0x000fe20008410000 */
[----:B---3--:R-:W-:-:S05]  /*6a30*/  SHF.L.U32 R14, R14, 0x10, RZ ;  /* 0x000000100e0e7819 */ /* 0x008fca00000006ff */
[----:B------:R-:W-:Y:S01]  /*6a40*/  FADD.FTZ R10, R10, R14 ;  /* 0x0000000e0a0a7221 */ /* 0x000fe20000010000 */
[----:B------:R-:W-:Y:S01]  /*6a50*/  FFMA.FTZ R11, R14, R20, R11 ;  /* 0x000000140e0b7223 */ /* 0x000fe2000001000b */
[----:B------:R-:W-:Y:S01]  /*6a60*/  FMUL.FTZ R14, R4, R14 ;  /* 0x0000000e040e7220 */ /* 0x000fe20000410000 */
[----:B------:R-:W-:-:S03]  /*6a70*/  SHF.L.U32 R17, R17, 0x10, RZ ;  /* 0x0000001011117819 */ /* 0x000fc600000006ff */
[----:B------:R-:W-:Y:S01]  /*6a80*/  FFMA.FTZ R18, R20, R14, R18 ;  /* 0x0000000e14127223 */ /* 0x000fe20000010012 */
[----:B------:R-:W-:Y:S01]  /*6a90*/  FADD.FTZ R16, R16, R14 ;  /* 0x0000000e10107221 */ /* 0x000fe20000010000 */
[----:B------:R-:W-:Y:S01]  /*6aa0*/  FADD.FTZ R13, R13, R17 ;  /* 0x000000110d0d7221 */ /* 0x000fe20000010000 */
[----:B------:R-:W3:Y:S01]  /*6ab0*/  LDL.LU R14, [R1+0x160] ;  /* 0x00016000010e7983 */ /* 0x000ee20000300800 */
[----:B------:R-:W-:Y:S01]  /*6ac0*/  FFMA.FTZ R15, R17, R19, R15 ;  /* 0x00000013110f7223 */ /* 0x000fe2000001000f */
[----:B------:R-:W-:Y:S02]  /*6ad0*/  FMUL.FTZ R17, R5, R17 ;  /* 0x0000001105117220 */ /* 0x000fe40000410000 */
[----:B------:R-:W4:Y:S02]  /*6ae0*/  LDL.LU R20, [R1+0x16c] ;  /* 0x00016c0001147983 */ /* 0x000f240000300800 */
[----:B------:R-:W-:Y:S01]  /*6af0*/  FFMA.FTZ R18, R19, R17, R18 ;  /* 0x0000001113127223 */ /* 0x000fe20000010012 */
[----:B------:R-:W-:-:S02]  /*6b00*/  FADD.FTZ R16, R17, R16 ;  /* 0x0000001011107221 */ /* 0x000fc40000010000 */
[----:B------:R-:W2:Y:S01]  /*6b10*/  LDL.LU R17, [R1+0x168] ;  /* 0x0001680001117983 */ /* 0x000ea20000300800 */
[----:B------:R-:W-:-:S03]  /*6b20*/  SHF.L.U32 R19, R22, 0x10, RZ ;  /* 0x0000001016137819 */ /* 0x000fc600000006ff */
[----:B------:R-:W4:Y:S01]  /*6b30*/  LDL.LU R22, [R1+0x2f4] ;  /* 0x0002f40001167983 */ /* 0x000f220000300800 */
[----:B---3--:R-:W-:-:S05]  /*6b40*/  SHF.L.U32 R14, R14, 0x10, RZ ;  /* 0x000000100e0e7819 */ /* 0x008fca00000006ff */
[----:B------:R-:W-:Y:S01]  /*6b50*/  FADD.FTZ R14, R14, -UR28 ;  /* 0x8000001c0e0e7e21 */ /* 0x000fe20008010000 */
[----:B--2---:R-:W-:-:S03]  /*6b60*/  SHF.L.U32 R17, R17, 0x10, RZ ;  /* 0x0000001011117819 */ /* 0x004fc600000006ff */
[----:B------:R-:W-:Y:S02]  /*6b70*/  FMUL.FTZ R14, R14, UR16 ;  /* 0x000000100e0e7c20 */ /* 0x000fe40008410000 */
[----:B------:R-:W-:Y:S02]  /*6b80*/  FADD.FTZ R10, R10, R17 ;  /* 0x000000110a0a7221 */ /* 0x000fe40000010000 */
[----:B------:R-:W-:Y:S01]  /*6b90*/  FFMA.FTZ R11, R17, R14, R11 ;  /* 0x0000000e110b7223 */ /* 0x000fe2000001000b */
[----:B------:R-:W-:-:S04]  /*6ba0*/  FMUL.FTZ R17, R4, R17 ;  /* 0x0000001104117220 */ /* 0x000fc80000410000 */
[----:B------:R-:W-:Y:S01]  /*6bb0*/  FFMA.FTZ R18, R14, R17, R18 ;  /* 0x000000110e127223 */ /* 0x000fe20000010012 */
[----:B------:R-:W-:Y:S01]  /*6bc0*/  FADD.FTZ R16, R16, R17 ;  /* 0x0000001110107221 */ /* 0x000fe20000010000 */
[----:B------:R-:W2:Y:S04]  /*6bd0*/  LDL.LU R14, [R1+0x15c] ;  /* 0x00015c00010e7983 */ /* 0x000ea80000300800 */
[----:B------:R-:W3:Y:S01]  /*6be0*/  LDL.LU R17, [R1+0x158] ;  /* 0x0001580001117983 */ /* 0x000ee20000300800 */
[----:B------:R-:W-:Y:S01]  /*6bf0*/  FADD.FTZ R19, R19, -UR28 ;  /* 0x8000001c13137e21 */ /* 0x000fe20008010000 */
[----:B------:R-:W-:Y:S02]  /*6c00*/  SHF.L.U32 R21, R21, 0x10, RZ ;  /* 0x0000001015157819 */ /* 0x000fe400000006ff */
[----:B----4-:R-:W-:Y:S01]  /*6c10*/  SHF.L.U32 R20, R20, 0x10, RZ ;  /* 0x0000001014147819 */ /* 0x010fe200000006ff */
[----:B------:R-:W-:-:S02]  /*6c20*/  FMUL.FTZ R19, R19, UR16 ;  /* 0x0000001013137c20 */ /* 0x000fc40008410000 */
[----:B------:R-:W-:Y:S02]  /*6c30*/  FADD.FTZ R21, R21, -UR28 ;  /* 0x8000001c15157e21 */ /* 0x000fe40008010000 */
[----:B------:R-:W-:Y:S01]  /*6c40*/  FADD.FTZ R13, R13, R20 ;  /* 0x000000140d0d7221 */ /* 0x000fe20000010000 */
[----:B------:R-:W-:Y:S01]  /*6c50*/  FFMA.FTZ R15, R20, R19, R15 ;  /* 0x00000013140f7223 */ /* 0x000fe2000001000f */
[----:B------:R-:W-:Y:S01]  /*6c60*/  FMUL.FTZ R20, R5, R20 ;  /* 0x0000001405147220 */ /* 0x000fe20000410000 */
[----:B------:R-:W-:-:S03]  /*6c70*/  FMUL.FTZ R21, R21, UR16 ;  /* 0x0000001015157c20 */ /* 0x000fc60008410000 */
[----:B------:R-:W-:Y:S01]  /*6c80*/  FFMA.FTZ R18, R19, R20, R18 ;  /* 0x0000001413127223 */ /* 0x000fe20000010012 */
[----:B------:R-:W-:Y:S02]  /*6c90*/  FADD.FTZ R16, R20, R16 ;  /* 0x0000001014107221 */ /* 0x000fe40000010000 */
[----:B------:R-:W4:Y:S01]  /*6ca0*/  LDL.LU R20, [R1+0x148] ;  /* 0x0001480001147983 */ /* 0x000f220000300800 */
[----:B--2---:R-:W-:Y:S02]  /*6cb0*/  SHF.L.U32 R14, R14, 0x10, RZ ;  /* 0x000000100e0e7819 */ /* 0x004fe400000006ff */
[----:B---3--:R-:W-:-:S03]  /*6cc0*/  SHF.L.U32 R17, R17, 0x10, RZ ;  /* 0x0000001011117819 */ /* 0x008fc600000006ff */
[----:B------:R-:W-:Y:S01]  /*6cd0*/  FMUL.FTZ R19, R4, R14 ;  /* 0x0000000e04137220 */ /* 0x000fe20000410000 */
[----:B------:R-:W-:Y:S01]  /*6ce0*/  FADD.FTZ R10, R10, R14 ;  /* 0x0000000e0a0a7221 */ /* 0x000fe20000010000 */
[----:B------:R-:W-:Y:S02]  /*6cf0*/  FFMA.FTZ R11, R14, R21, R11 ;  /* 0x000000150e0b7223 */ /* 0x000fe4000001000b */
[----:B------:R-:W2:Y:S01]  /*6d00*/  LDL.LU R14, [R1+0x138] ;  /* 0x00013800010e7983 */ /* 0x000ea20000300800 */
[----:B------:R-:W-:Y:S01]  /*6d10*/  FADD.FTZ R17, R17, -UR28 ;  /* 0x8000001c11117e21 */ /* 0x000fe20008010000 */
[----:B------:R-:W-:Y:S01]  /*6d20*/  FADD.FTZ R16, R16, R19 ;  /* 0x0000001310107221 */ /* 0x000fe20000010000 */
[----:B------:R-:W-:Y:S01]  /*6d30*/  FFMA.FTZ R18, R21, R19, R18 ;  /* 0x0000001315127223 */ /* 0x000fe20000010012 */
[----:B------:R-:W-:Y:S01]  /*6d40*/  SHF.L.U32 R19, R22, 0x10, RZ ;  /* 0x0000001016137819 */ /* 0x000fe200000006ff */
[----:B------:R-:W-:Y:S01]  /*6d50*/  FMUL.FTZ R17, R17, UR16 ;  /* 0x0000001011117c20 */ /* 0x000fe20008410000 */
[----:B------:R-:W3:Y:S03]  /*6d60*/  LDL.LU R21, [R1+0x14c] ;  /* 0x00014c0001157983 */ /* 0x000ee60000300800 */
[----:B------:R-:W-:Y:S01]  /*6d70*/  FADD.FTZ R13, R13, R19 ;  /* 0x000000130d0d7221 */ /* 0x000fe20000010000 */
[----:B------:R-:W-:Y:S01]  /*6d80*/  FFMA.FTZ R15, R19, R17, R15 ;  /* 0x00000011130f7223 */ /* 0x000fe2000001000f */
[----:B------:R-:W-:Y:S01]  /*6d90*/  FMUL.FTZ R19, R5, R19 ;  /* 0x0000001305137220 */ /* 0x000fe20000410000 */
[----:B------:R-:W3:Y:S03]  /*6da0*/  LDL.LU R22, [R1+0x2c8] ;  /* 0x0002c80001167983 */ /* 0x000ee60000300800 */
[----:B------:R-:W-:-:S02]  /*6db0*/  FFMA.FTZ R18, R17, R19, R18 ;  /* 0x0000001311127223 */ /* 0x000fc40000010012 */
[----:B------:R-:W3:Y:S01]  /*6dc0*/  LDL.LU R17, [R1+0x318] ;  /* 0x0003180001117983 */ /* 0x000ee20000300800 */
[----:B------:R-:W-:-:S03]  /*6dd0*/  FADD.FTZ R16, R19, R16 ;  /* 0x0000001013107221 */ /* 0x000fc60000010000 */
[----:B------:R-:W3:Y:S01]  /*6de0*/  LDL.LU R19, [R1+0x144] ;  /* 0x0001440001137983 */ /* 0x000ee20000300800 */
[----:B----4-:R-:W-:-:S05]  /*6df0*/  SHF.L.U32 R20, R20, 0x10, RZ ;  /* 0x0000001014147819 */ /* 0x010fca00000006ff */
[----:B------:R-:W-:-:S04]  /*6e00*/  FADD.FTZ R20, R20, -UR28 ;  /* 0x8000001c14147e21 */ /* 0x000fc80008010000 */
[----:B------:R-:W-:Y:S01]  /*6e10*/  FMUL.FTZ R20, R20, UR16 ;  /* 0x0000001014147c20 */ /* 0x000fe20008410000 */
[----:B--2---:R-:W-:-:S05]  /*6e20*/  SHF.L.U32 R14, R14, 0x10, RZ ;  /* 0x000000100e0e7819 */ /* 0x004fca00000006ff */
[----:B------:R-:W-:Y:S01]  /*6e30*/  FADD.FTZ R14, R14, -UR28 ;  /* 0x8000001c0e0e7e21 */ /* 0x000fe20008010000 */
[----:B---3--:R-:W-:-:S03]  /*6e40*/  SHF.L.U32 R21, R21, 0x10, RZ ;  /* 0x0000001015157819 */ /* 0x008fc600000006ff */
[----:B------:R-:W-:Y:S02]  /*6e50*/  FMUL.FTZ R14, R14, UR16 ;  /* 0x000000100e0e7c20 */ /* 0x000fe40008410000 */
[----:B------:R-:W-:Y:S02]  /*6e60*/  FADD.FTZ R10, R10, R21 ;  /* 0x000000150a0a7221 */ /* 0x000fe40000010000 */
[----:B------:R-:W-:Y:S01]  /*6e70*/  FFMA.FTZ R11, R21, R14, R11 ;  /* 0x0000000e150b7223 */ /* 0x000fe2000001000b */
[----:B------:R-:W-:Y:S01]  /*6e80*/  FMUL.FTZ R21, R4, R21 ;  /* 0x0000001504157220 */ /* 0x000fe20000410000 */
[----:B------:R-:W-:-:S03]  /*6e90*/  SHF.L.U32 R17, R17, 0x10, RZ ;  /* 0x0000001011117819 */ /* 0x000fc600000006ff */
[----:B------:R-:W-:Y:S01]  /*6ea0*/  FFMA.FTZ R18, R14, R21, R18 ;  /* 0x000000150e127223 */ /* 0x000fe20000010012 */
[----:B------:R-:W-:Y:S01]  /*6eb0*/  FADD.FTZ R16, R16, R21 ;  /* 0x0000001510107221 */ /* 0x000fe20000010000 */
[----:B------:R-:W-:Y:S01]  /*6ec0*/  SHF.L.U32 R14, R19, 0x10, RZ ;  /* 0x00000010130e7819 */ /* 0x000fe200000006ff */
[----:B------:R-:W-:Y:S01]  /*6ed0*/  FMUL.FTZ R19, R5, R17 ;  /* 0x0000001105137220 */ /* 0x000fe20000410000 */
[----:B------:R-:W-:Y:S01]  /*6ee0*/  FADD.FTZ R13, R13, R17 ;  /* 0x000000110d0d7221 */ /* 0x000fe20000010000 */
[----:B------:R-:W-:Y:S01]  /*6ef0*/  FFMA.FTZ R15, R17, R20, R15 ;  /* 0x00000014110f7223 */ /* 0x000fe2000001000f */
[----:B------:R-:W2:Y:S01]  /*6f00*/  LDL.LU R21, [R1+0x304] ;  /* 0x0003040001157983 */ /* 0x000ea20000300800 */
[----:B------:R-:W-:Y:S01]  /*6f10*/  FADD.FTZ R16, R19, R16 ;  /* 0x0000001013107221 */ /* 0x000fe20000010000 */
[----:B------:R-:W-:Y:S02]  /*6f20*/  FFMA.FTZ R18, R20, R19, R18 ;  /* 0x0000001314127223 */ /* 0x000fe40000010012 */
[----:B------:R-:W3:Y:S01]  /*6f30*/  LDL.LU R19, [R1+0x300] ;  /* 0x0003000001137983 */ /* 0x000ee20000300800 */
[----:B------:R-:W-:-:S03]  /*6f40*/  FADD.FTZ R14, R14, -UR28 ;  /* 0x8000001c0e0e7e21 */ /* 0x000fc60008010000 */
[----:B------:R-:W4:Y:S01]  /*6f50*/  LDL.LU R17, [R1+0x2f0] ;  /* 0x0002f00001117983 */ /* 0x000f220000300800 */
        /* <DEDUP_REMOVED lines=9> */
[----:B----4-:R-:W-:Y:S02]  /*6ff0*/  SHF.L.U32 R17, R17, 0x10, RZ ;  /* 0x0000001011117819 */ /* 0x010fe400000006ff */
[----:B--2---:R-:W-:-:S03]  /*7000*/  SHF.L.U32 R20, R21, 0x10, RZ ;  /* 0x0000001015147819 */ /* 0x004fc600000006ff */
[----:B------:R-:W-:Y:S01]  /*7010*/  FADD.FTZ R17, R17, -UR28 ;  /* 0x8000001c11117e21 */ /* 0x000fe20008010000 */
[----:B------:R-:W-:Y:S01]  /*7020*/  SHF.L.U32 R21, R22, 0x10, RZ ;  /* 0x0000001016157819 */ /* 0x000fe200000006ff */
[----:B------:R-:W-:Y:S01]  /*7030*/  FADD.FTZ R13, R13, R20 ;  /* 0x000000140d0d7221 */ /* 0x000fe20000010000 */
[----:B------:R-:W2:Y:S01]  /*7040*/  LDL.LU R22, [R1+0x2c4] ;  /* 0x0002c40001167983 */ /* 0x000ea20000300800 */
[----:B------:R-:W-:-:S04]  /*7050*/  FMUL.FTZ R17, R17, UR16 ;  /* 0x0000001011117c20 */ /* 0x000fc80008410000 */
[----:B------:R-:W-:Y:S01]  /*7060*/  FFMA.FTZ R15, R20, R17, R15 ;  /* 0x00000011140f7223 */ /* 0x000fe2000001000f */
[----:B------:R-:W-:Y:S01]  /*7070*/  FMUL.FTZ R20, R5, R20 ;  /* 0x0000001405147220 */ /* 0x000fe20000410000 */
[----:B------:R-:W-:-:S03]  /*7080*/  FADD.FTZ R21, R21, -UR28 ;  /* 0x8000001c15157e21 */ /* 0x000fc60008010000 */
[----:B------:R-:W-:Y:S01]  /*7090*/  FFMA.FTZ R18, R17, R20, R18 ;  /* 0x0000001411127223 */ /* 0x000fe20000010012 */
[----:B------:R-:W-:Y:S01]  /*70a0*/  FADD.FTZ R16, R20, R16 ;  /* 0x0000001014107221 */ /* 0x000fe20000010000 */
[----:B------:R-:W-:Y:S01]  /*70b0*/  FMUL.FTZ R21, R21, UR16 ;  /* 0x0000001015157c20 */ /* 0x000fe20008410000 */
[----:B------:R-:W4:Y:S01]  /*70c0*/  LDL.LU R20, [R1+0x2a4] ;  /* 0x0002a40001147983 */ /* 0x000f220000300800 */
[----:B---3--:R-:W-:Y:S02]  /*70d0*/  SHF.L.U32 R14, R14, 0x10, RZ ;  /* 0x000000100e0e7819 */ /* 0x008fe400000006ff */
[----:B------:R-:W-:-:S03]  /*70e0*/  SHF.L.U32 R17, R19, 0x10, RZ ;  /* 0x0000001013117819 */ /* 0x000fc600000006ff */
[----:B------:R-:W-:-:S04]  /*70f0*/  FMUL.FTZ R19, R4, R14 ;  /* 0x0000000e04137220 */ /* 0x000fc80000410000 */
[----:B------:R-:W-:Y:S01]  /*7100*/  FADD.FTZ R16, R16, R19 ;  /* 0x0000001310107221 */ /* 0x000fe20000010000 */
[----:B------:R-:W-:Y:S02]  /*7110*/  FFMA.FTZ R18, R21, R19, R18 ;  /* 0x0000001315127223 */ /* 0x000fe40000010012 */
[----:B------:R-:W3:Y:S01]  /*7120*/  LDL.LU R19, [R1+0x2e4] ;  /* 0x0002e40001137983 */ /* 0x000ee20000300800 */
[----:B------:R-:W-:Y:S01]  /*7130*/  FADD.FTZ R10, R10, R14 ;  /* 0x0000000e0a0a7221 */ /* 0x000fe20000010000 */
[----:B------:R-:W-:Y:S02]  /*7140*/  FFMA.FTZ R11, R14, R21, R11 ;  /* 0x000000150e0b7223 */ /* 0x000fe4000001000b */
[----:B------:R-:W2:Y:S01]  /*7150*/  LDL.LU R14, [R1+0x150] ;  /* 0x00015000010e7983 */ /* 0x000ea20000300800 */
[----:B------:R-:W-:-:S03]  /*7160*/  FADD.FTZ R17, R17, -UR28 ;  /* 0x8000001c11117e21 */ /* 0x000fc60008010000 */
[----:B------:R-:W4:Y:S01]  /*7170*/  LDL.LU R21, [R1+0x2c0] ;  /* 0x0002c00001157983 */ /* 0x000f220000300800 */
[----:B------:R-:W-:Y:S01]  /*7180*/  FMUL.FTZ R17, R17, UR16 ;  /* 0x0000001011117c20 */ /* 0x000fe20008410000 */
[----:B---3--:R-:W-:-:S05]  /*7190*/  SHF.L.U32 R19, R19, 0x10, RZ ;  /* 0x0000001013137819 */ /* 0x008fca00000006ff */
[----:B------:R-:W-:Y:S01]  /*71a0*/  FADD.FTZ R13, R13, R19 ;  /* 0x000000130d0d7221 */ /* 0x000fe20000010000 */
[----:B------:R-:W-:Y:S01]  /*71b0*/  FFMA.FTZ R15, R19, R17, R15 ;  /* 0x00000011130f7223 */ /* 0x000fe2000001000f */
[----:B------:R-:W-:-:S04]  /*71c0*/  FMUL.FTZ R19, R5, R19 ;  /* 0x0000001305137220 */ /* 0x000fc80000410000 */
[----:B------:R-:W-:Y:S01]  /*71d0*/  FADD.FTZ R16, R19, R16 ;  /* 0x0000001013107221 */ /* 0x000fe20000010000 */
[----:B------:R-:W-:Y:S02]  /*71e0*/  FFMA.FTZ R18, R17, R19, R18 ;  /* 0x0000001311127223 */ /* 0x000fe40000010012 */
[----:B------:R-:W3:Y:S01]  /*71f0*/  LDL.LU R19, [R1+0x274] ;  /* 0x0002740001137983 */ /* 0x000ee20000300800 */
[----:B--2---:R-:W-:Y:S02]  /*7200*/  SHF.L.U32 R14, R14, 0x10, RZ ;  /* 0x000000100e0e7819 */ /* 0x004fe400000006ff */
[----:B----4-:R-:W-:-:S03]  /*7210*/  SHF.L.U32 R21, R21, 0x10, RZ ;  /* 0x0000001015157819 */ /* 0x010fc600000006ff */
[----:B------:R-:W-:Y:S01]  /*7220*/  FADD.FTZ R14, R14, -UR28 ;  /* 0x8000001c0e0e7e21 */ /* 0x000fe20008010000 */
[----:B------:R-:W-:-:S03]  /*7230*/  SHF.L.U32 R20, R20, 0x10, RZ ;  /* 0x0000001014147819 */ /* 0x000fc600000006ff */
[----:B------:R-:W-:Y:S01]  /*7240*/  FMUL.FTZ R14, R14, UR16 ;  /* 0x000000100e0e7c20 */ /* 0x000fe20008410000 */
[----:B------:R-:W-:Y:S01]  /*7250*/  FADD.FTZ R10, R10, R21 ;  /* 0x000000150a0a7221 */ /* 0x000fe20000010000 */
[----:B------:R-:W-:Y:S02]  /*7260*/  SHF.L.U32 R17, R22, 0x10, RZ ;  /* 0x0000001016117819 */ /* 0x000fe400000006ff */
[----:B------:R-:W-:Y:S01]  /*7270*/  FFMA.FTZ R11, R21, R14, R11 ;  /* 0x0000000e150b7223 */ /* 0x000fe2000001000b */
[----:B------:R-:W-:Y:S01]  /*7280*/  FMUL.FTZ R21, R4, R21 ;  /* 0x0000001504157220 */ /* 0x000fe20000410000 */
[----:B------:R-:W-:Y:S01]  /*7290*/  FADD.FTZ R20, R20, -UR28 ;  /* 0x8000001c14147e21 */ /* 0x000fe20008010000 */
[----:B------:R-:W2:Y:S02]  /*72a0*/  LDL.LU R22, [R1+0x288] ;  /* 0x0002880001167983 */ /* 0x000ea40000300800 */
[----:B------:R-:W-:Y:S01]  /*72b0*/  FFMA.FTZ R18, R14, R21, R18 ;  /* 0x000000150e127223 */ /* 0x000fe20000010012 */
[----:B------:R-:W-:Y:S01]  /*72c0*/  FADD.FTZ R16, R16, R21 ;  /* 0x0000001510107221 */ /* 0x000fe20000010000 */
[----:B------:R-:W-:Y:S01]  /*72d0*/  FMUL.FTZ R20, R20, UR16 ;  /* 0x0000001014147c20 */ /* 0x000fe20008410000 */
[----:B------:R-:W-:Y:S01]  /*72e0*/  FADD.FTZ R13, R13, R17 ;  /* 0x000000110d0d7221 */ /* 0x000fe20000010000 */
[----:B------:R-:W4:Y:S01]  /*72f0*/  LDL.LU R21, [R1+0x270] ;  /* 0x0002700001157983 */ /* 0x000f220000300800 */
[----:B---3--:R-:W-:Y:S01]  /*7300*/  SHF.L.U32 R14, R19, 0x10, RZ ;  /* 0x00000010130e7819 */ /* 0x008fe200000006ff */
[----:B------:R-:W-:-:S04]  /*7310*/  FMUL.FTZ R19, R5, R17 ;  /* 0x0000001105137220 */ /* 0x000fc80000410000 */
[----:B------:R-:W-:Y:S01]  /*7320*/  FADD.FTZ R16, R19, R16 ;  /* 0x0000001013107221 */ /* 0x000fe20000010000 */
[----:B------:R-:W-:Y:S02]  /*7330*/  FFMA.FTZ R18, R20, R19, R18 ;  /* 0x0000001314127223 */ /* 0x000fe40000010012 */
[----:B------:R-:W3:Y:S01]  /*7340*/  LDL.LU R19, [R1+0x2a8] ;  /* 0x0002a80001137983 */ /* 0x000ee20000300800 */
[----:B------:R-:W-:Y:S01]  /*7350*/  FADD.FTZ R14, R14, -UR28 ;  /* 0x8000001c0e0e7e21 */ /* 0x000fe20008010000 */
[----:B------:R-:W-:Y:S02]  /*7360*/  FFMA.FTZ R15, R17, R20, R15 ;  /* 0x00000014110f7223 */ /* 0x000fe4000001000f */
[----:B------:R-:W2:Y:S01]  /*7370*/  LDL.LU R17, [R1+0x2a0] ;  /* 0x0002a00001117983 */ /* 0x000ea20000300800 */
[----:B------:R-:W-:-:S03]  /*7380*/  FMUL.FTZ R14, R14, UR16 ;  /* 0x000000100e0e7c20 */ /* 0x000fc60008410000 */
[----:B------:R-:W4:Y:S01]  /*7390*/  LDL.LU R20, [R1+0x2ac] ;  /* 0x0002ac0001147983 */ /* 0x000f220000300800 */
        /* <DEDUP_REMOVED lines=13> */
[----:B------:R-:W-:Y:S02]  /*7470*/  FADD.FTZ R21, R21, -UR28 ;  /* 0x8000001c15157e21 */ /* 0x000fe40008010000 */
[----:B------:R-:W-:Y:S01]  /*7480*/  FFMA.FTZ R15, R20, R17, R15 ;  /* 0x00000011140f7223 */ /* 0x000fe2000001000f */
[----:B------:R-:W-:Y:S01]  /*7490*/  FMUL.FTZ R20, R5, R20 ;  /* 0x0000001405147220 */ /* 0x000fe20000410000 */
[----:B------:R-:W-:-:S03]  /*74a0*/  FMUL.FTZ R21, R21, UR16 ;  /* 0x0000001015157c20 */ /* 0x000fc60008410000 */
[----:B------:R-:W-:Y:S01]  /*74b0*/  FADD.FTZ R16, R20, R16 ;  /* 0x0000001014107221 */ /* 0x000fe20000010000 */
[----:B------:R-:W-:Y:S01]  /*74c0*/  FFMA.FTZ R18, R17, R20, R18 ;  /* 0x0000001411127223 */ /* 0x000fe20000010012 */
[----:B---3--:R-:W-:Y:S01]  /*74d0*/  SHF.L.U32 R14, R19, 0x10, RZ ;  /* 0x00000010130e7819 */ /* 0x008fe200000006ff */
[----:B------:R-:W2:Y:S04]  /*74e0*/  LDL.LU R20, [R1+0x254] ;  /* 0x0002540001147983 */ /* 0x000ea80000300800 */
[----:B------:R-:W-:-:S04]  /*74f0*/  FMUL.FTZ R19, R4, R14 ;  /* 0x0000000e04137220 */ /* 0x000fc80000410000 */
[----:B------:R-:W-:Y:S01]  /*7500*/  FADD.FTZ R16, R16, R19 ;  /* 0x0000001310107221 */ /* 0x000fe20000010000 */
[----:B------:R-:W-:Y:S02]  /*7510*/  FFMA.FTZ R18, R21, R19, R18 ;  /* 0x0000001315127223 */ /* 0x000fe40000010012 */
[----:B------:R-:W3:Y:S01]  /*7520*/  LDL.LU R19, [R1+0x290] ;  /* 0x0002900001137983 */ /* 0x000ee20000300800 */
[----:B------:R-:W-:Y:S01]  /*7530*/  SHF.L.U32 R17, R22, 0x10, RZ ;  /* 0x0000001016117819 */ /* 0x000fe200000006ff */
[----:B------:R-:W-:Y:S02]  /*7540*/  FFMA.FTZ R11, R14, R21, R11 ;  /* 0x000000150e0b7223 */ /* 0x000fe4000001000b */
[----:B------:R-:W4:Y:S02]  /*7550*/  LDL.LU R21, [R1+0x280] ;  /* 0x0002800001157983 */ /* 0x000f240000300800 */
[----:B------:R-:W-:Y:S01]  /*7560*/  FADD.FTZ R17, R17, -UR28 ;  /* 0x8000001c11117e21 */ /* 0x000fe20008010000 */
[----:B------:R-:W-:Y:S01]  /*7570*/  FADD.FTZ R10, R10, R14 ;  /* 0x0000000e0a0a7221 */ /* 0x000fe20000010000 */
[----:B------:R-:W4:Y:S02]  /*7580*/  LDL.LU R22, [R1+0x260] ;  /* 0x0002600001167983 */ /* 0x000f240000300800 */
[----:B------:R-:W-:Y:S01]  /*7590*/  FMUL.FTZ R17, R17, UR16 ;  /* 0x0000001011117c20 */ /* 0x000fe20008410000 */
[----:B------:R-:W-:-:S02]  /*75a0*/  SHF.L.U32 R14, R25, 0x10, RZ ;  /* 0x00000010190e7819 */ /* 0x000fc400000006ff */
        /* <DEDUP_REMOVED lines=8> */
[----:B------:R-:W-:Y:S01]  /*7630*/  FADD.FTZ R14, R14, -UR28 ;  /* 0x8000001c0e0e7e21 */ /* 0x000fe20008010000 */
[----:B--2---:R-:W-:Y:S02]  /*7640*/  SHF.L.U32 R20, R20, 0x10, RZ ;  /* 0x0000001014147819 */ /* 0x004fe400000006ff */
[----:B----4-:R-:W-:Y:S01]  /*7650*/  SHF.L.U32 R21, R21, 0x10, RZ ;  /* 0x0000001015157819 */ /* 0x010fe200000006ff */
[----:B------:R-:W-:Y:S02]  /*7660*/  FMUL.FTZ R14, R14, UR16 ;  /* 0x000000100e0e7c20 */ /* 0x000fe40008410000 */
[----:B------:R-:W-:-:S02]  /*7670*/  FADD.FTZ R20, R20, -UR28 ;  /* 0x8000001c14147e21 */ /* 0x000fc40008010000 */
[----:B------:R-:W-:Y:S01]  /*7680*/  FADD.FTZ R10, R10, R21 ;  /* 0x000000150a0a7221 */ /* 0x000fe20000010000 */
[----:B------:R-:W-:Y:S01]  /*7690*/  FFMA.FTZ R11, R21, R14, R11 ;  /* 0x0000000e150b7223 */ /* 0x000fe2000001000b */
[----:B------:R-:W-:Y:S01]  /*76a0*/  FMUL.FTZ R21, R4, R21 ;  /* 0x0000001504157220 */ /* 0x000fe20000410000 */
[----:B------:R-:W-:Y:S01]  /*76b0*/  SHF.L.U32 R17, R25, 0x10, RZ ;  /* 0x0000001019117819 */ /* 0x000fe200000006ff */
[----:B------:R-:W-:Y:S01]  /*76c0*/  FMUL.FTZ R20, R20, UR16 ;  /* 0x0000001014147c20 */ /* 0x000fe20008410000 */
[----:B------:R-:W2:Y:S01]  /*76d0*/  LDL.LU R25, [R1+0x140] ;  /* 0x0001400001197983 */ /* 0x000ea20000300800 */
[----:B------:R-:W-:Y:S01]  /*76e0*/  FFMA.FTZ R18, R14, R21, R18 ;  /* 0x000000150e127223 */ /* 0x000fe20000010012 */
[----:B------:R-:W-:Y:S01]  /*76f0*/  FADD.FTZ R16, R16, R21 ;  /* 0x0000001510107221 */ /* 0x000fe20000010000 */
[----:B------:R-:W-:Y:S01]  /*7700*/  FADD.FTZ R13, R13, R17 ;  /* 0x000000110d0d7221 */ /* 0x000fe20000010000 */
[----:B------:R-:W-:Y:S01]  /*7710*/  FFMA.FTZ R15, R17, R20, R15 ;  /* 0x00000014110f7223 */ /* 0x000fe2000001000f */
[----:B------:R-:W4:Y:S01]  /*7720*/  LDL.LU R21, [R1+0x13c] ;  /* 0x00013c0001157983 */ /* 0x000f220000300800 */
[----:B---3--:R-:W-:Y:S01]  /*7730*/  SHF.L.U32 R14, R19, 0x10, RZ ;  /* 0x00000010130e7819 */ /* 0x008fe200000006ff */
[----:B------:R-:W-:-:S02]  /*7740*/  FMUL.FTZ R19, R5, R17 ;  /* 0x0000001105137220 */ /* 0x000fc40000410000 */
[----:B------:R-:W3:Y:S02]  /*7750*/  LDL.LU R17, [R1+0x250] ;  /* 0x0002500001117983 */ /* 0x000ee40000300800 */
[----:B------:R-:W-:Y:S01]  /*7760*/  FADD.FTZ R14, R14, -UR28 ;  /* 0x8000001c0e0e7e21 */ /* 0x000fe20008010000 */
[----:B------:R-:W-:Y:S01]  /*7770*/  FADD.FTZ R16, R19, R16 ;  /* 0x0000001013107221 */ /* 0x000fe20000010000 */
[----:B------:R-:W-:Y:S01]  /*7780*/  FFMA.FTZ R18, R20, R19, R18 ;  /* 0x0000001314127223 */ /* 0x000fe20000010012 */
[----:B------:R-:W-:Y:S01]  /*7790*/  SHF.L.U32 R19, R22, 0x10, RZ ;  /* 0x0000001016137819 */ /* 0x000fe200000006ff */
[----:B------:R-:W-:Y:S01]  /*77a0*/  FMUL.FTZ R14, R14, UR16 ;  /* 0x000000100e0e7c20 */ /* 0x000fe20008410000 */
[----:B------:R-:W2:Y:S03]  /*77b0*/  LDL.LU R20, [R1+0x278] ;  /* 0x0002780001147983 */ /* 0x000ea60000300800 */
[----:B------:R-:W-:Y:S01]  /*77c0*/  FADD.FTZ R10, R10, R19 ;  /* 0x000000130a0a7221 */ /* 0x000fe20000010000 */
[----:B------:R-:W-:Y:S01]  /*77d0*/  FFMA.FTZ R11, R19, R14, R11 ;  /* 0x0000000e130b7223 */ /* 0x000fe2000001000b */
[----:B------:R-:W-:Y:S01]  /*77e0*/  FMUL.FTZ R19, R4, R19 ;  /* 0x0000001304137220 */ /* 0x000fe20000410000 */
[----:B------:R-:W2:Y:S03]  /*77f0*/  LDL.LU R22, [R1+0x268] ;  /* 0x0002680001167983 */ /* 0x000ea60000300800 */
[----:B------:R-:W-:Y:S01]  /*7800*/  FADD.FTZ R16, R16, R19 ;  /* 0x0000001310107221 */ /* 0x000fe20000010000 */
[----:B------:R-:W-:-:S02]  /*7810*/  FFMA.FTZ R18, R14, R19, R18 ;  /* 0x000000130e127223 */ /* 0x000fc40000010012 */
[----:B------:R-:W2:Y:S01]  /*7820*/  LDL.LU R19, [R1+0x264] ;  /* 0x0002640001137983 */ /* 0x000ea20000300800 */
[----:B----4-:R-:W-:-:S05]  /*7830*/  SHF.L.U32 R21, R21, 0x10, RZ ;  /* 0x0000001015157819 */ /* 0x010fca00000006ff */
[----:B------:R-:W-:-:S04]  /*7840*/  FADD.FTZ R21, R21, -UR28 ;  /* 0x8000001c15157e21 */ /* 0x000fc80008010000 */
[----:B------:R-:W-:Y:S01]  /*7850*/  FMUL.FTZ R21, R21, UR16 ;  /* 0x0000001015157c20 */ /* 0x000fe20008410000 */
        /* <DEDUP_REMOVED lines=8> */
[----:B------:R-:W-:Y:S02]  /*78e0*/  SHF.L.U32 R14, R19, 0x10, RZ ;  /* 0x00000010130e7819 */ /* 0x000fe400000006ff */
[----:B------:R-:W-:Y:S01]  /*78f0*/  SHF.L.U32 R17, R25, 0x10, RZ ;  /* 0x0000001019117819 */ /* 0x000fe200000006ff */
[----:B------:R-:W-:Y:S01]  /*7900*/  FADD.FTZ R16, R20, R16 ;  /* 0x0000001014107221 */ /* 0x000fe20000010000 */
[----:B------:R-:W2:Y:S01]  /*7910*/  LDL.LU R25, [R1+0x118] ;  /* 0x0001180001197983 */ /* 0x000ea20000300800 */
[----:B------:R-:W-:Y:S02]  /*7920*/  FMUL.FTZ R19, R4, R14 ;  /* 0x0000000e04137220 */ /* 0x000fe40000410000 */
[----:B------:R-:W-:Y:S01]  /*7930*/  FADD.FTZ R17, R17, -UR28 ;  /* 0x8000001c11117e21 */ /* 0x000fe20008010000 */
[----:B------:R-:W-:Y:S01]  /*7940*/  FFMA.FTZ R11, R14, R21, R11 ;  /* 0x000000150e0b7223 */ /* 0x000fe2000001000b */
        /* <DEDUP_REMOVED lines=8> */
[----:B------:R-:W4:Y:S03]  /*79d0*/  LDL.LU R20, [R1+0x130] ;  /* 0x0001300001147983 */ /* 0x000f260000300800 */
[----:B------:R-:W-:Y:S01]  /*79e0*/  FADD.FTZ R16, R19, R16 ;  /* 0x0000001013107221 */ /* 0x000fe20000010000 */
[----:B------:R-:W-:Y:S01]  /*79f0*/  FFMA.FTZ R18, R17, R19, R18 ;  /* 0x0000001311127223 */ /* 0x000fe20000010012 */
[----:B------:R-:W-:Y:S01]  /*7a00*/  FADD.FTZ R10, R10, R14 ;  /* 0x0000000e0a0a7221 */ /* 0x000fe20000010000 */
[----:B------:R-:W2:Y:S01]  /*7a10*/  LDL.LU R19, [R1+0x258] ;  /* 0x0002580001137983 */ /* 0x000ea20000300800 */
[----:B------:R-:W-:-:S03]  /*7a20*/  SHF.L.U32 R14, R27, 0x10, RZ ;  /* 0x000000101b0e7819 */ /* 0x000fc600000006ff */
[----:B------:R-:W2:Y:S02]  /*7a30*/  LDL.LU R27, [R1+0x114] ;  /* 0x00011400011b7983 */ /* 0x000ea40000300800 */
[----:B------:R-:W-:Y:S02]  /*7a40*/  FADD.FTZ R14, R14, -UR28 ;  /* 0x8000001c0e0e7e21 */ /* 0x000fe40008010000 */
[----:B------:R-:W2:Y:S02]  /*7a50*/  LDL.LU R22, [R1+0x120] ;  /* 0x0001200001167983 */ /* 0x000ea40000300800 */
[----:B------:R-:W-:Y:S01]  /*7a60*/  FMUL.FTZ R14, R14, UR16 ;  /* 0x000000100e0e7c20 */ /* 0x000fe20008410000 */
[----:B---3--:R-:W-:Y:S02]  /*7a70*/  SHF.L.U32 R21, R21, 0x10, RZ ;  /* 0x0000001015157819 */ /* 0x008fe400000006ff */
[----:B----4-:R-:W-:-:S03]  /*7a80*/  SHF.L.U32 R20, R20, 0x10, RZ ;  /* 0x0000001014147819 */ /* 0x010fc600000006ff */
[----:B------:R-:W-:Y:S01]  /*7a90*/  FADD.FTZ R10, R10, R21 ;  /* 0x000000150a0a7221 */ /* 0x000fe20000010000 */
[----:B------:R-:W-:Y:S01]  /*7aa0*/  FFMA.FTZ R11, R21, R14, R11 ;  /* 0x0000000e150b7223 */ /* 0x000fe2000001000b */
[----:B------:R-:W-:Y:S01]  /*7ab0*/  FMUL.FTZ R21, R4, R21 ;  /* 0x0000001504157220 */ /* 0x000fe20000410000 */
[----:B--2---:R-:W-:Y:S01]  /*7ac0*/  SHF.L.U32 R17, R19, 0x10, RZ ;  /* 0x0000001013117819 */ /* 0x004fe200000006ff */
[----:B------:R-:W-:Y:S02]  /*7ad0*/  FADD.FTZ R20, R20, -UR28 ;  /* 0x8000001c14147e21 */ /* 0x000fe40008010000 */
[----:B------:R-:W-:Y:S01]  /*7ae0*/  FADD.FTZ R16, R16, R21 ;  /* 0x0000001510107221 */ /* 0x000fe20000010000 */
[----:B------:R-:W-:Y:S01]  /*7af0*/  FFMA.FTZ R18, R14, R21, R18 ;  /* 0x000000150e127223 */ /* 0x000fe20000010012 */
[----:B------:R-:W-:Y:S01]  /*7b00*/  FMUL.FTZ R19, R5, R17 ;  /* 0x0000001105137220 */ /* 0x000fe20000410000 */
[----:B------:R-:W-:Y:S01]  /*7b10*/  FMUL.FTZ R20, R20, UR16 ;  /* 0x0000001014147c20 */ /* 0x000fe20008410000 */
[----:B------:R-:W-:Y:S01]  /*7b20*/  SHF.L.U32 R14, R27, 0x10, RZ ;  /* 0x000000101b0e7819 */ /* 0x000fe200000006ff */
[----:B------:R-:W-:Y:S01]  /*7b30*/  FADD.FTZ R13, R13, R17 ;  /* 0x000000110d0d7221 */ /* 0x000fe20000010000 */
[----:B------:R-:W-:Y:S01]  /*7b40*/  FADD.FTZ R16, R19, R16 ;  /* 0x0000001013107221 */ /* 0x000fe20000010000 */
[----:B------:R-:W-:Y:S01]  /*7b50*/  FFMA.FTZ R18, R20, R19, R18 ;  /* 0x0000001314127223 */ /* 0x000fe20000010012 */
[----:B------:R-:W-:Y:S01]  /*7b60*/  FFMA.FTZ R15, R17, R20, R15 ;  /* 0x00000014110f7223 */ /* 0x000fe2000001000f */
[----:B------:R-:W2:Y:S01]  /*7b70*/  LDL.LU R19, [R1+0x11c] ;  /* 0x00011c0001137983 */ /* 0x000ea20000300800 */
[----:B------:R-:W-:Y:S01]  /*7b80*/  SHF.L.U32 R17, R25, 0x10, RZ ;  /* 0x0000001019117819 */ /* 0x000fe200000006ff */
[----:B------:R-:W-:-:S02]  /*7b90*/  FADD.FTZ R14, R14, -UR28 ;  /* 0x8000001c0e0e7e21 */ /* 0x000fc40008010000 */
[----:B------:R-:W3:Y:S02]  /*7ba0*/  LDL.LU R21, [R1+0x110] ;  /* 0x0001100001157983 */ /* 0x000ee40000300800 */
[----:B------:R-:W-:Y:S01]  /*7bb0*/  FADD.FTZ R17, R17, -UR28 ;  /* 0x8000001c11117e21 */ /* 0x000fe20008010000 */
[----:B------:R-:W-:Y:S01]  /*7bc0*/  FMUL.FTZ R14, R14, UR16 ;  /* 0x000000100e0e7c20 */ /* 0x000fe20008410000 */
[----:B------:R-:W-:Y:S01]  /*7bd0*/  SHF.L.U32 R20, R22, 0x10, RZ ;  /* 0x0000001016147819 */ /* 0x000fe200000006ff */
[----:B------:R-:W4:Y:S01]  /*7be0*/  LDL.LU R27, [R1+0x220] ;  /* 0x00022000011b7983 */ /* 0x000f220000300800 */
[----:B------:R-:W-:-:S03]  /*7bf0*/  FMUL.FTZ R17, R17, UR16 ;  /* 0x0000001011117c20 */ /* 0x000fc60008410000 */
[----:B------:R-:W4:Y:S01]  /*7c00*/  LDL.LU R25, [R1+0x218] ;  /* 0x0002180001197983 */ /* 0x000f220000300800 */
[----:B------:R-:W-:Y:S01]  /*7c10*/  FADD.FTZ R13, R13, R20 ;  /* 0x000000140d0d7221 */ /* 0x000fe20000010000 */
[----:B------:R-:W-:Y:S01]  /*7c20*/  FFMA.FTZ R15, R20, R17, R15 ;  /* 0x00000011140f7223 */ /* 0x000fe2000001000f */
[----:B------:R-:W-:Y:S01]  /*7c30*/  FMUL.FTZ R20, R5, R20 ;  /* 0x0000001405147220 */ /* 0x000fe20000410000 */
[----:B------:R-:W-:Y:S01]  /*7c40*/  SHF.L.U32 R12, R12, 0x10, RZ ;  /* 0x000000100c0c7819 */ /* 0x000fe200000006ff */
[----:B------:R-:W4:Y:S01]  /*7c50*/  LDL.LU R22, [R1+0x234] ;  /* 0x0002340001167983 */ /* 0x000f220000300800 */
[----:B--2---:R-:W-:-:S05]  /*7c60*/  SHF.L.U32 R19, R19, 0x10, RZ ;  /* 0x0000001013137819 */ /* 0x004fca00000006ff */
[----:B------:R-:W-:Y:S01]  /*7c70*/  FADD.FTZ R10, R10, R19 ;  /* 0x000000130a0a7221 */ /* 0x000fe20000010000 */
[----:B------:R-:W-:Y:S01]  /*7c80*/  FFMA.FTZ R11, R19, R14, R11 ;  /* 0x0000000e130b7223 */ /* 0x000fe2000001000b */
[----:B------:R-:W-:-:S04]  /*7c90*/  FMUL.FTZ R19, R4, R19 ;  /* 0x0000001304137220 */ /* 0x000fc80000410000 */
[----:B------:R-:W-:Y:S01]  /*7ca0*/  FADD.FTZ R16, R16, R19 ;  /* 0x0000001310107221 */ /* 0x000fe20000010000 */
[----:B------:R-:W-:-:S03]  /*7cb0*/  FFMA.FTZ R18, R14, R19, R18 ;  /* 0x000000130e127223 */ /* 0x000fc60000010012 */
[----:B------:R-:W-:Y:S01]  /*7cc0*/  FADD.FTZ R16, R20, R16 ;  /* 0x0000001014107221 */ /* 0x000fe20000010000 */
[----:B------:R-:W-:Y:S02]  /*7cd0*/  FFMA.FTZ R18, R17, R20, R18 ;  /* 0x0000001411127223 */ /* 0x000fe40000010012 */
[----:B------:R-:W2:Y:S01]  /*7ce0*/  LDL.LU R20, [R1+0x230] ;  /* 0x0002300001147983 */ /* 0x000ea20000300800 */
[----:B------:R-:W-:Y:S01]  /*7cf0*/  FADD.FTZ R12, R12, -UR28 ;  /* 0x8000001c0c0c7e21 */ /* 0x000fe20008010000 */
[----:B---3--:R-:W-:Y:S02]  /*7d00*/  SHF.L.U32 R14, R21, 0x10, RZ ;  /* 0x00000010150e7819 */ /* 0x008fe400000006ff */
[----:B------:R-:W3:Y:S01]  /*7d10*/  LDL.LU R21, [R1+0x248] ;  /* 0x0002480001157983 */ /* 0x000ee20000300800 */
[----:B------:R-:W-:Y:S01]  /*7d20*/  FMUL.FTZ R12, R12, UR16 ;  /* 0x000000100c0c7c20 */ /* 0x000fe20008410000 */
[----:B----4-:R-:W-:Y:S01]  /*7d30*/  SHF.L.U32 R17, R27, 0x10, RZ ;  /* 0x000000101b117819 */ /* 0x010fe200000006ff */
[----:B------:R-:W-:Y:S01]  /*7d40*/  FMUL.FTZ R19, R4, R14 ;  /* 0x0000000e04137220 */ /* 0x000fe20000410000 */
[----:B------:R-:W-:Y:S01]  /*7d50*/  FADD.FTZ R10, R10, R14 ;  /* 0x0000000e0a0a7221 */ /* 0x000fe20000010000 */
[----:B------:R-:W-:Y:S01]  /*7d60*/  FFMA.FTZ R11, R14, R12, R11 ;  /* 0x0000000c0e0b7223 */ /* 0x000fe2000001000b */
[----:B------:R-:W-:Y:S01]  /*7d70*/  SHF.L.U32 R14, R25, 0x10, RZ ;  /* 0x00000010190e7819 */ /* 0x000fe200000006ff */
[----:B------:R-:W-:Y:S01]  /*7d80*/  FADD.FTZ R17, R17, -UR28 ;  /* 0x8000001c11117e21 */ /* 0x000fe20008010000 */
[----:B------:R-:W-:Y:S01]  /*7d90*/  FFMA.FTZ R18, R12, R19, R18 ;  /* 0x000000130c127223 */ /* 0x000fe20000010012 */
[----:B------:R-:W-:Y:S01]  /*7da0*/  SHF.L.U32 R12, R43, 0x10, RZ ;  /* 0x000000102b0c7819 */ /* 0x000fe200000006ff */
[----:B------:R-:W-:Y:S01]  /*7db0*/  FADD.FTZ R16, R16, R19 ;  /* 0x0000001310107221 */ /* 0x000fe20000010000 */
[----:B------:R-:W-:Y:S01]  /*7dc0*/  FADD.FTZ R14, R14, -UR28 ;  /* 0x8000001c0e0e7e21 */ /* 0x000fe20008010000 */
[----:B------:R-:W-:Y:S01]  /*7dd0*/  FMUL.FTZ R17, R17, UR16 ;  /* 0x0000001011117c20 */ /* 0x000fe20008410000 */
[----:B------:R-:W4:Y:S01]  /*7de0*/  LDL.LU R27, [R1+0x238] ;  /* 0x00023800011b7983 */ /* 0x000f220000300800 */
[----:B------:R-:W-:Y:S01]  /*7df0*/  FADD.FTZ R13, R13, R12 ;  /* 0x0000000c0d0d7221 */ /* 0x000fe20000010000 */
[----:B------:R-:W-:Y:S01]  /*7e00*/  FMUL.FTZ R14, R14, UR16 ;  /* 0x000000100e0e7c20 */ /* 0x000fe20008410000 */
[----:B------:R-:W-:Y:S01]  /*7e10*/  FFMA.FTZ R15, R12, R17, R15 ;  /* 0x000000110c0f7223 */ /* 0x000fe2000001000f */
[----:B------:R-:W-:Y:S01]  /*7e20*/  FMUL.FTZ R12, R5, R12 ;  /* 0x0000000c050c7220 */ /* 0x000fe20000410000 */
[----:B------:R-:W4:Y:S03]  /*7e30*/  LDL.LU R43, [R1+0x24c] ;  /* 0x00024c00012b7983 */ /* 0x000f260000300800 */
[----:B------:R-:W-:Y:S01]  /*7e40*/  FADD.FTZ R16, R12, R16 ;  /* 0x000000100c107221 */ /* 0x000fe20000010000 */
[----:B------:R-:W-:Y:S01]  /*7e50*/  FFMA.FTZ R18, R17, R12, R18 ;  /* 0x0000000c11127223 */ /* 0x000fe20000010012 */
[----:B------:R-:W4:Y:S01]  /*7e60*/  LDL.LU R25, [R1+0x294] ;  /* 0x0002940001197983 */ /* 0x000f220000300800 */
[----:B--2---:R-:W-:-:S05]  /*7e70*/  SHF.L.U32 R20, R20, 0x10, RZ ;  /* 0x0000001014147819 */ /* 0x004fca00000006ff */
[----:B------:R-:W-:Y:S01]  /*7e80*/  FADD.FTZ R10, R10, R20 ;  /* 0x000000140a0a7221 */ /* 0x000fe20000010000 */
[----:B------:R-:W-:Y:S01]  /*7e90*/  FFMA.FTZ R11, R20, R14, R11 ;  /* 0x0000000e140b7223 */ /* 0x000fe2000001000b */
[----:B------:R-:W-:-:S04]  /*7ea0*/  FMUL.FTZ R20, R4, R20 ;  /* 0x0000001404147220 */ /* 0x000fc80000410000 */
[----:B------:R-:W-:Y:S01]  /*7eb0*/  FADD.FTZ R16, R16, R20 ;  /* 0x0000001410107221 */ /* 0x000fe20000010000 */
[----:B------:R-:W-:Y:S02]  /*7ec0*/  FFMA.FTZ R18, R14, R20, R18 ;  /* 0x000000140e127223 */ /* 0x000fe40000010012 */
[----:B------:R-:W2:Y:S01]  /*7ed0*/  LDL.LU R20, [R1+0x26c] ;  /* 0x00026c0001147983 */ /* 0x000ea20000300800 */
[----:B------:R-:W-:-:S03]  /*7ee0*/  SHF.L.U32 R19, R22, 0x10, RZ ;  /* 0x0000001016137819 */ /* 0x000fc600000006ff */
[----:B------:R-:W2:Y:S01]  /*7ef0*/  LDL.LU R22, [R1+0x27c] ;  /* 0x00027c0001167983 */ /* 0x000ea20000300800 */
[----:B---3--:R-:W-:-:S03]  /*7f00*/  SHF.L.U32 R12, R21, 0x10, RZ ;  /* 0x00000010150c7819 */ /* 0x008fc600000006ff */
[----:B------:R-:W3:Y:S01]  /*7f10*/  LDL.LU R21, [R1+0x298] ;  /* 0x0002980001157983 */ /* 0x000ee20000300800 */
[----:B------:R-:W-:Y:S01]  /*7f20*/  FADD.FTZ R19, R19, -UR28 ;  /* 0x8000001c13137e21 */ /* 0x000fe20008010000 */
[----:B----4-:R-:W-:Y:S01]  /*7f30*/  SHF.L.U32 R14, R27, 0x10, RZ ;  /* 0x000000101b0e7819 */ /* 0x010fe200000006ff */
[----:B------:R-:W-:Y:S01]  /*7f40*/  FMUL.FTZ R17, R5, R12 ;  /* 0x0000000c05117220 */ /* 0x000fe20000410000 */
[----:B------:R-:W-:Y:S01]  /*7f50*/  FADD.FTZ R13, R13, R12 ;  /* 0x0000000c0d0d7221 */ /* 0x000fe20000010000 */
[----:B------:R-:W-:Y:S01]  /*7f60*/  FMUL.FTZ R19, R19, UR16 ;  /* 0x0000001013137c20 */ /* 0x000fe20008410000 */
[----:B------:R-:W4:Y:S03]  /*7f70*/  LDL.LU R27, [R1+0x2b0] ;  /* 0x0002b000011b7983 */ /* 0x000f260000300800 */
[----:B------:R-:W-:Y:S01]  /*7f80*/  FFMA.FTZ R15, R12, R19, R15 ;  /* 0x000000130c0f7223 */ /* 0x000fe2000001000f */
[----:B------:R-:W-:Y:S01]  /*7f90*/  FADD.FTZ R14, R14, -UR28 ;  /* 0x8000001c0e0e7e21 */ /* 0x000fe20008010000 */
[----:B------:R-:W-:Y:S01]  /*7fa0*/  FADD.FTZ R16, R17, R16 ;  /* 0x0000001011107221 */ /* 0x000fe20000010000 */
[----:B------:R-:W-:Y:S01]  /*7fb0*/  FFMA.FTZ R18, R19, R17, R18 ;  /* 0x0000001113127223 */ /* 0x000fe20000010012 */
[----:B------:R-:W-:Y:S01]  /*7fc0*/  SHF.L.U32 R17, R43, 0x10, RZ ;  /* 0x000000102b117819 */ /* 0x000fe200000006ff */
[----:B------:R-:W-:Y:S01]  /*7fd0*/  FMUL.FTZ R14, R14, UR16 ;  /* 0x000000100e0e7c20 */ /* 0x000fe20008410000 */
[----:B------:R-:W-:Y:S01]  /*7fe0*/  SHF.L.U32 R19, R25, 0x10, RZ ;  /* 0x0000001019137819 */ /* 0x000fe200000006ff */
[----:B------:R-:W4:Y:S02]  /*7ff0*/  LDL.LU R43, [R1+0x2d0] ;  /* 0x0002d000012b7983 */ /* 0x000f240000300800 */
[----:B------:R-:W-:Y:S01]  /*8000*/  FADD.FTZ R10, R10, R17 ;  /* 0x000000110a0a7221 */ /* 0x000fe20000010000 */
[----:B------:R-:W-:Y:S01]  /*8010*/  FFMA.FTZ R11, R17, R14, R11 ;  /* 0x0000000e110b7223 */ /* 0x000fe2000001000b */
[----:B------:R-:W-:Y:S01]  /*8020*/  FMUL.FTZ R17, R4, R17 ;  /* 0x0000001104117220 */ /* 0x000fe20000410000 */
[----:B------:R-:W-:Y:S01]  /*8030*/  FADD.FTZ R13, R13, R19 ;  /* 0x000000130d0d7221 */ /* 0x000fe20000010000 */
[----:B------:R-:W4:Y:S02]  /*8040*/  LDL.LU R25, [R1+0x2d4] ;  /* 0x0002d40001197983 */ /* 0x000f240000300800 */
[----:B------:R-:W-:Y:S01]  /*8050*/  FADD.FTZ R16, R16, R17 ;  /* 0x0000001110107221 */ /* 0x000fe20000010000 */
[----:B------:R-:W-:Y:S01]  /*8060*/  FFMA.FTZ R18, R14, R17, R18 ;  /* 0x000000110e127223 */ /* 0x000fe20000010012 */
[----:B--2---:R-:W-:-:S05]  /*8070*/  SHF.L.U32 R12, R20, 0x10, RZ ;  /* 0x00000010140c7819 */ /* 0x004fca00000006ff */
[----:B------:R-:W-:-:S04]  /*8080*/  FADD.FTZ R12, R12, -UR28 ;  /* 0x8000001c0c0c7e21 */ /* 0x000fc80008010000 */
[----:B------:R-:W-:-:S04]  /*8090*/  FMUL.FTZ R12, R12, UR16 ;  /* 0x000000100c0c7c20 */ /* 0x000fc80008410000 */
[----:B------:R-:W-:Y:S01]  /*80a0*/  FFMA.FTZ R15, R19, R12, R15 ;  /* 0x0000000c130f7223 */ /* 0x000fe2000001000f */
[----:B------:R-:W-:-:S04]  /*80b0*/  FMUL.FTZ R19, R5, R19 ;  /* 0x0000001305137220 */ /* 0x000fc80000410000 */
[----:B------:R-:W-:Y:S01]  /*80c0*/  FADD.FTZ R16, R19, R16 ;  /* 0x0000001013107221 */ /* 0x000fe20000010000 */
[----:B------:R-:W-:Y:S02]  /*80d0*/  FFMA.FTZ R18, R12, R19, R18 ;  /* 0x000000130c127223 */ /* 0x000fe40000010012 */
[----:B------:R-:W2:Y:S01]  /*80e0*/  LDL.LU R19, [R1+0x2b8] ;  /* 0x0002b80001137983 */ /* 0x000ea20000300800 */
[----:B------:R-:W-:Y:S02]  /*80f0*/  SHF.L.U32 R20, R22, 0x10, RZ ;  /* 0x0000001016147819 */ /* 0x000fe400000006ff */
[----:B---3--:R-:W-:Y:S01]  /*8100*/  SHF.L.U32 R14, R21, 0x10, RZ ;  /* 0x00000010150e7819 */ /* 0x008fe200000006ff */
[----:B------:R-:W3:Y:S02]  /*8110*/  LDL.LU R22, [R1+0x2e8] ;  /* 0x0002e80001167983 */ /* 0x000ee40000300800 */
[----:B------:R-:W-:Y:S02]  /*8120*/  FADD.FTZ R20, R20, -UR28 ;  /* 0x8000001c14147e21 */ /* 0x000fe40008010000 */
[----:B------:R-:W3:Y:S02]  /*8130*/  LDL.LU R21, [R1+0x1d0] ;  /* 0x0001d00001157983 */ /* 0x000ee40000300800 */
[----:B------:R-:W-:Y:S01]  /*8140*/  FMUL.FTZ R20, R20, UR16 ;  /* 0x0000001014147c20 */ /* 0x000fe20008410000 */
[----:B------:R-:W-:Y:S01]  /*8150*/  FMUL.FTZ R17, R4, R14 ;  /* 0x0000000e04117220 */ /* 0x000fe20000410000 */
[----:B------:R-:W-:-:S02]  /*8160*/  FADD.FTZ R10, R10, R14 ;  /* 0x0000000e0a0a7221 */ /* 0x000fc40000010000 */
[----:B------:R-:W-:Y:S02]  /*8170*/  FFMA.FTZ R11, R14, R20, R11 ;  /* 0x000000140e0b7223 */ /* 0x000fe4000001000b */
[----:B------:R-:W3:Y:S01]  /*8180*/  LDL.LU R14, [R1+0x1e0] ;  /* 0x0001e000010e7983 */ /* 0x000ee20000300800 */
[----:B------:R-:W-:Y:S01]  /*8190*/  FADD.FTZ R16, R16, R17 ;  /* 0x0000001110107221 */ /* 0x000fe20000010000 */
[----:B------:R-:W-:Y:S01]  /*81a0*/  FFMA.FTZ R18, R20, R17, R18 ;  /* 0x0000001114127223 */ /* 0x000fe20000010012 */
[----:B----4-:R-:W-:Y:S02]  /*81b0*/  SHF.L.U32 R12, R27, 0x10, RZ ;  /* 0x000000101b0c7819 */ /* 0x010fe400000006ff */
[----:B------:R-:W4:Y:S03]  /*81c0*/  LDL.LU R27, [R1+0x2f8] ;  /* 0x0002f800011b7983 */ /* 0x000f260000300800 */
[----:B------:R-:W-:-:S04]  /*81d0*/  FADD.FTZ R12, R12, -UR28 ;  /* 0x8000001c0c0c7e21 */ /* 0x000fc80008010000 */
[----:B------:R-:W-:Y:S01]  /*81e0*/  FMUL.FTZ R12, R12, UR16 ;  /* 0x000000100c0c7c20 */ /* 0x000fe20008410000 */
[----:B--2---:R-:W-:Y:S02]  /*81f0*/  SHF.L.U32 R17, R19, 0x10, RZ ;  /* 0x0000001013117819 */ /* 0x004fe400000006ff */
[----:B------:R-:W-:Y:S02]  /*8200*/  SHF.L.U32 R19, R25, 0x10, RZ ;  /* 0x0000001019137819 */ /* 0x000fe400000006ff */
[----:B------:R-:W2:Y:S01]  /*8210*/  LDL.LU R25, [R1+0x1b8] ;  /* 0x0001b80001197983 */ /* 0x000ea20000300800 */
[----:B------:R-:W-:Y:S01]  /*8220*/  FADD.FTZ R13, R13, R17 ;  /* 0x000000110d0d7221 */ /* 0x000fe20000010000 */
[----:B------:R-:W-:Y:S01]  /*8230*/  FFMA.FTZ R15, R17, R12, R15 ;  /* 0x0000000c110f7223 */ /* 0x000fe2000001000f */
[----:B------:R-:W-:Y:S01]  /*8240*/  FMUL.FTZ R17, R5, R17 ;  /* 0x0000001105117220 */ /* 0x000fe20000410000 */
[----:B------:R-:W-:Y:S02]  /*8250*/  SHF.L.U32 R20, R43, 0x10, RZ ;  /* 0x000000102b147819 */ /* 0x000fe400000006ff */
[----:B---3--:R-:W-:Y:S01]  /*8260*/  SHF.L.U32 R14, R14, 0x10, RZ ;  /* 0x000000100e0e7819 */ /* 0x008fe200000006ff */
[----:B------:R-:W-:Y:S01]  /*8270*/  FFMA.FTZ R18, R12, R17, R18 ;  /* 0x000000110c127223 */ /* 0x000fe20000010012 */
[----:B------:R-:W-:Y:S01]  /*8280*/  FADD.FTZ R16, R17, R16 ;  /* 0x0000001011107221 */ /* 0x000fe20000010000 */
[----:B------:R-:W-:Y:S01]  /*8290*/  FADD.FTZ R19, R19, -UR28 ;  /* 0x8000001c13137e21 */ /* 0x000fe20008010000 */
[----:B------:R-:W-:Y:S01]  /*82a0*/  SHF.L.U32 R45, R45, 0x10, RZ ;  /* 0x000000102d2d7819 */ /* 0x000fe200000006ff */
[----:B------:R-:W-:Y:S01]  /*82b0*/  FADD.FTZ R14, R14, -UR28 ;  /* 0x8000001c0e0e7e21 */ /* 0x000fe20008010000 */
[----:B------:R-:W-:Y:S01]  /*82c0*/  SHF.L.U32 R12, R22, 0x10, RZ ;  /* 0x00000010160c7819 */ /* 0x000fe200000006ff */
[----:B------:R-:W3:Y:S02]  /*82d0*/  LDL.LU R43, [R1+0x35c] ;  /* 0x00035c00012b7983 */ /* 0x000ee40000300800 */
[----:B------:R-:W-:-:S02]  /*82e0*/  FMUL.FTZ R14, R14, UR16 ;  /* 0x000000100e0e7c20 */ /* 0x000fc40008410000 */
[----:B------:R-:W3:Y:S01]  /*82f0*/  LDL.LU R22, [R1+0x1c8] ;  /* 0x0001c80001167983 */ /* 0x000ee20000300800 */
[----:B------:R-:W-:Y:S01]  /*8300*/  FADD.FTZ R10, R10, R20 ;  /* 0x000000140a0a7221 */ /* 0x000fe20000010000 */
[----:B------:R-:W-:Y:S01]  /*8310*/  FFMA.FTZ R11, R20, R14, R11 ;  /* 0x0000000e140b7223 */ /* 0x000fe2000001000b */
[----:B------:R-:W-:-:S04]  /*8320*/  FMUL.FTZ R20, R4, R20 ;  /* 0x0000001404147220 */ /* 0x000fc80000410000 */
[----:B------:R-:W-:Y:S01]  /*8330*/  FFMA.FTZ R18, R14, R20, R18 ;  /* 0x000000140e127223 */ /* 0x000fe20000010012 */
[----:B------:R-:W-:Y:S02]  /*8340*/  SHF.L.U32 R14, R21, 0x10, RZ ;  /* 0x00000010150e7819 */ /* 0x000fe400000006ff */
[----:B------:R-:W3:Y:S01]  /*8350*/  LDL.LU R21, [R1+0x1b0] ;  /* 0x0001b00001157983 */ /* 0x000ee20000300800 */
[----:B------:R-:W-:Y:S01]  /*8360*/  FADD.FTZ R16, R16, R20 ;  /* 0x0000001410107221 */ /* 0x000fe20000010000 */
[----:B------:R-:W-:Y:S01]  /*8370*/  FMUL.FTZ R19, R19, UR16 ;  /* 0x0000001013137c20 */ /* 0x000fe20008410000 */
[----:B------:R-:W-:Y:S01]  /*8380*/  FMUL.FTZ R17, R5, R12 ;  /* 0x0000000c05117220 */ /* 0x000fe20000410000 */
[----:B------:R-:W-:Y:S02]  /*8390*/  FADD.FTZ R13, R13, R12 ;  /* 0x0000000c0d0d7221 */ /* 0x000fe40000010000 */
[----:B------:R-:W-:Y:S01]  /*83a0*/  FFMA.FTZ R15, R12, R19, R15 ;  /* 0x000000130c0f7223 */ /* 0x000fe2000001000f */
[----:B----4-:R-:W-:Y:S01]  /*83b0*/  SHF.L.U32 R12, R27, 0x10, RZ ;  /* 0x000000101b0c7819 */ /* 0x010fe200000006ff */
[----:B------:R-:W-:Y:S01]  /*83c0*/  FADD.FTZ R14, R14, -UR28 ;  /* 0x8000001c0e0e7e21 */ /* 0x000fe20008010000 */
[----:B------:R-:W-:Y:S01]  /*83d0*/  FADD.FTZ R16, R17, R16 ;  /* 0x0000001011107221 */ /* 0x000fe20000010000 */
[----:B------:R-:W-:Y:S01]  /*83e0*/  FFMA.FTZ R18, R19, R17, R18 ;  /* 0x0000001113127223 */ /* 0x000fe20000010012 */
[----:B--2---:R-:W-:Y:S01]  /*83f0*/  SHF.L.U32 R20, R25, 0x10, RZ ;  /* 0x0000001019147819 */ /* 0x004fe200000006ff */
[----:B------:R-:W2:Y:S04]  /*8400*/  LDL.LU R27, [R1+0x328] ;  /* 0x00032800011b7983 */ /* 0x000ea80000300800 */
[----:B------:R-:W4:Y:S01]  /*8410*/  LDL.LU R25, [R1+0x17c] ;  /* 0x00017c0001197983 */ /* 0x000f220000300800 */
[----:B------:R-:W-:Y:S01]  /*8420*/  SHF.L.U32 R17, R44, 0x10, RZ ;  /* 0x000000102c117819 */ /* 0x000fe200000006ff */
[----:B------:R-:W-:Y:S01]  /*8430*/  FADD.FTZ R12, R12, -UR28 ;  /* 0x8000001c0c0c7e21 */ /* 0x000fe20008010000 */
[----:B------:R-:W-:Y:S01]  /*8440*/  FMUL.FTZ R14, R14, UR16 ;  /* 0x000000100e0e7c20 */ /* 0x000fe20008410000 */
[----:B------:R-:W-:Y:S01]  /*8450*/  SHF.L.U32 R19, R37, 0x10, RZ ;  /* 0x0000001025137819 */ /* 0x000fe200000006ff */
[----:B------:R-:W-:Y:S01]  /*8460*/  FADD.FTZ R20, R20, -UR28 ;  /* 0x8000001c14147e21 */ /* 0x000fe20008010000 */
[----:B------:R-:W-:Y:S01]  /*8470*/  FMUL.FTZ R12, R12, UR16 ;  /* 0x000000100c0c7c20 */ /* 0x000fe20008410000 */
[----:B------:R-:W-:Y:S01]  /*8480*/  FADD.FTZ R10, R10, R17 ;  /* 0x000000110a0a7221 */ /* 0x000fe20000010000 */
[----:B------:R-:W-:Y:S01]  /*8490*/  FFMA.FTZ R11, R17, R14, R11 ;  /* 0x0000000e110b7223 */ /* 0x000fe2000001000b */
[----:B------:R-:W-:Y:S01]  /*84a0*/  FMUL.FTZ R17, R4, R17 ;  /* 0x0000001104117220 */ /* 0x000fe20000410000 */
[----:B------:R-:W-:Y:S01]  /*84b0*/  FADD.FTZ R13, R13, R19 ;  /* 0x000000130d0d7221 */ /* 0x000fe20000010000 */
[----:B------:R-:W-:Y:S01]  /*84c0*/  FFMA.FTZ R15, R19, R12, R15 ;  /* 0x0000000c130f7223 */ /* 0x000fe2000001000f */
[----:B------:R-:W-:Y:S01]  /*84d0*/  FMUL.FTZ R19, R5, R19 ;  /* 0x0000001305137220 */ /* 0x000fe20000410000 */
[----:B------:R-:W-:Y:S01]  /*84e0*/  FFMA.FTZ R18, R14, R17, R18 ;  /* 0x000000110e127223 */ /* 0x000fe20000010012 */
[----:B------:R-:W2:Y:S03]  /*84f0*/  LDL.LU R44, [R1+0x358] ;  /* 0x00035800012c7983 */ /* 0x000ea60000300800 */
[----:B------:R-:W-:Y:S01]  /*8500*/  FFMA.FTZ R18, R12, R19, R18 ;  /* 0x000000130c127223 */ /* 0x000fe20000010012 */
[----:B---3--:R-:W-:Y:S01]  /*8510*/  SHF.L.U32 R12, R22, 0x10, RZ ;  /* 0x00000010160c7819 */ /* 0x008fe200000006ff */
[----:B------:R-:W-:Y:S01]  /*8520*/  FADD.FTZ R45, R45, -UR28 ;  /* 0x8000001c2d2d7e21 */ /* 0x000fe20008010000 */
[----:B------:R-:W3:Y:S01]  /*8530*/  LDL.LU R22, [R1+0x33c] ;  /* 0x00033c0001167983 */ /* 0x000ee20000300800 */
[----:B------:R-:W-:Y:S01]  /*8540*/  SHF.L.U32 R14, R42, 0x10, RZ ;  /* 0x000000102a0e7819 */ /* 0x000fe200000006ff */
[----:B------:R-:W-:Y:S01]  /*8550*/  FADD.FTZ R16, R16, R17 ;  /* 0x0000001110107221 */ /* 0x000fe20000010000 */
[----:B------:R-:W-:Y:S01]  /*8560*/  FMUL.FTZ R20, R20, UR16 ;  /* 0x0000001014147c20 */ /* 0x000fe20008410000 */
[----:B------:R-:W-:Y:S01]  /*8570*/  FADD.FTZ R12, R12, -UR28 ;  /* 0x8000001c0c0c7e21 */ /* 0x000fe20008010000 */
[----:B------:R-:W-:Y:S01]  /*8580*/  SHF.L.U32 R28, R28, 0x10, RZ ;  /* 0x000000101c1c7819 */ /* 0x000fe200000006ff */
[----:B------:R-:W-:Y:S01]  /*8590*/  FADD.FTZ R16, R19, R16 ;  /* 0x0000001013107221 */ /* 0x000fe20000010000 */
[----:B------:R-:W-:Y:S01]  /*85a0*/  FMUL.FTZ R17, R4, R14 ;  /* 0x0000000e04117220 */ /* 0x000fe20000410000 */
[----:B------:R-:W-:Y:S01]  /*85b0*/  FADD.FTZ R10, R10, R14 ;  /* 0x0000000e0a0a7221 */ /* 0x000fe20000010000 */
[----:B------:R-:W-:Y:S01]  /*85c0*/  FFMA.FTZ R11, R14, R20, R11 ;  /* 0x000000140e0b7223 */ /* 0x000fe2000001000b */
[----:B------:R-:W-:Y:S01]  /*85d0*/  SHF.L.U32 R14, R21, 0x10, RZ ;  /* 0x00000010150e7819 */ /* 0x000fe200000006ff */
[----:B------:R-:W-:Y:S01]  /*85e0*/  FADD.FTZ R16, R16, R17 ;  /* 0x0000001110107221 */ /* 0x000fe20000010000 */
[----:B------:R-:W-:Y:S01]  /*85f0*/  FFMA.FTZ R18, R20, R17, R18 ;  /* 0x0000001114127223 */ /* 0x000fe20000010012 */
[----:B------:R-:W-:Y:S01]  /*8600*/  SHF.L.U32 R17, R35, 0x10, RZ ;  /* 0x0000001023117819 */ /* 0x000fe200000006ff */
[----:B------:R-:W-:Y:S01]  /*8610*/  FMUL.FTZ R12, R12, UR16 ;  /* 0x000000100c0c7c20 */ /* 0x000fe20008410000 */
[----:B------:R-:W-:Y:S01]  /*8620*/  FADD.FTZ R14, R14, -UR28 ;  /* 0x8000001c0e0e7e21 */ /* 0x000fe20008010000 */
[----:B------:R-:W-:Y:S01]  /*8630*/  SHF.L.U32 R20, R41, 0x10, RZ ;  /* 0x0000001029147819 */ /* 0x000fe200000006ff */
[----:B------:R-:W3:Y:S01]  /*8640*/  LDL.LU R35, [R1+0x36c] ;  /* 0x00036c0001237983 */ /* 0x000ee20000300800 */
[----:B------:R-:W-:Y:S01]  /*8650*/  FADD.FTZ R13, R13, R17 ;  /* 0x000000110d0d7221 */ /* 0x000fe20000010000 */
[----:B------:R-:W-:Y:S01]  /*8660*/  FMUL.FTZ R14, R14, UR16 ;  /* 0x000000100e0e7c20 */ /* 0x000fe20008410000 */
[----:B------:R-:W-:Y:S01]  /*8670*/  FFMA.FTZ R15, R17, R12, R15 ;  /* 0x0000000c110f7223 */ /* 0x000fe2000001000f */
[----:B------:R-:W-:Y:S01]  /*8680*/  FMUL.FTZ R17, R5, R17 ;  /* 0x0000001105117220 */ /* 0x000fe20000410000 */
[----:B------:R-:W-:Y:S01]  /*8690*/  FADD.FTZ R10, R10, R20 ;  /* 0x000000140a0a7221 */ /* 0x000fe20000010000 */
[----:B------:R-:W-:Y:S01]  /*86a0*/  FFMA.FTZ R11, R20, R14, R11 ;  /* 0x0000000e140b7223 */ /* 0x000fe2000001000b */
[----:B------:R-:W-:Y:S01]  /*86b0*/  FMUL.FTZ R20, R4, R20 ;  /* 0x0000001404147220 */ /* 0x000fe20000410000 */
[----:B------:R-:W-:Y:S01]  /*86c0*/  FFMA.FTZ R18, R12, R17, R18 ;  /* 0x000000110c127223 */ /* 0x000fe20000010012 */
[----:B------:R-:W-:Y:S01]  /*86d0*/  SHF.L.U32 R30, R30, 0x10, RZ ;  /* 0x000000101e1e7819 */ /* 0x000fe200000006ff */
[----:B------:R-:W3:Y:S02]  /*86e0*/  LDL.LU R42, [R1+0x370] ;  /* 0x00037000012a7983 */ /* 0x000ee40000300800 */
[----:B------:R-:W-:Y:S01]  /*86f0*/  FFMA.FTZ R18, R14, R20, R18 ;  /* 0x000000140e127223 */ /* 0x000fe20000010012 */
[----:B------:R-:W-:Y:S01]  /*8700*/  SHF.L.U32 R32, R32, 0x10, RZ ;  /* 0x0000001020207819 */ /* 0x000fe200000006ff */
[----:B------:R-:W3:Y:S01]  /*8710*/  LDL.LU R37, [R1+0x374] ;  /* 0x0003740001257983 */ /* 0x000ee20000300800 */
[----:B----4-:R-:W-:-:S03]  /*8720*/  SHF.L.U32 R14, R25, 0x10, RZ ;  /* 0x00000010190e7819 */ /* 0x010fc600000006ff */
[----:B------:R-:W4:Y:S01]  /*8730*/  LDL.LU R25, [R1+0x354] ;  /* 0x0003540001197983 */ /* 0x000f220000300800 */
[----:B--2---:R-:W-:Y:S01]  /*8740*/  SHF.L.U32 R19, R27, 0x10, RZ ;  /* 0x000000101b137819 */ /* 0x004fe200000006ff */
[----:B------:R-:W-:Y:S01]  /*8750*/  FADD.FTZ R16, R17, R16 ;  /* 0x0000001011107221 */ /* 0x000fe20000010000 */
[----:B------:R-:W-:Y:S01]  /*8760*/  SHF.L.U32 R12, R31, 0x10, RZ ;  /* 0x000000101f0c7819 */ /* 0x000fe200000006ff */
[----:B------:R-:W-:Y:S01]  /*8770*/  FADD.FTZ R14, R14, -UR28 ;  /* 0x8000001c0e0e7e21 */ /* 0x000fe20008010000 */
[----:B------:R-:W2:Y:S01]  /*8780*/  LDL.LU R27, [R1+0x364] ;  /* 0x00036400011b7983 */ /* 0x000ea20000300800 */
[----:B------:R-:W-:-:S04]  /*8790*/  FADD.FTZ R19, R19, -UR28 ;  /* 0x8000001c13137e21 */ /* 0x000fc80008010000 */
[----:B------:R-:W-:Y:S01]  /*87a0*/  FMUL.FTZ R19, R19, UR16 ;  /* 0x0000001013137c20 */ /* 0x000fe20008410000 */
[----:B------:R-:W-:Y:S01]  /*87b0*/  FADD.FTZ R16, R16, R20 ;  /* 0x0000001410107221 */ /* 0x000fe20000010000 */
[----:B------:R-:W-:Y:S01]  /*87c0*/  FMUL.FTZ R17, R5, R12 ;  /* 0x0000000c05117220 */ /* 0x000fe20000410000 */
[----:B------:R-:W-:Y:S01]  /*87d0*/  FADD.FTZ R13, R13, R12 ;  /* 0x0000000c0d0d7221 */ /* 0x000fe20000010000 */
[----:B------:R-:W-:Y:S01]  /*87e0*/  FFMA.FTZ R15, R12, R19, R15 ;  /* 0x000000130c0f7223 */ /* 0x000fe2000001000f */
[----:B------:R-:W-:Y:S02]  /*87f0*/  SHF.L.U32 R20, R40, 0x10, RZ ;  /* 0x0000001028147819 */ /* 0x000fe400000006ff */
[----:B---3--:R-:W-:Y:S01]  /*8800*/  SHF.L.U32 R12, R22, 0x10, RZ ;  /* 0x00000010160c7819 */ /* 0x008fe200000006ff */
[----:B------:R-:W-:Y:S01]  /*8810*/  FADD.FTZ R16, R17, R16 ;  /* 0x0000001011107221 */ /* 0x000fe20000010000 */
[----:B------:R-:W-:Y:S01]  /*8820*/  FFMA.FTZ R18, R19, R17, R18 ;  /* 0x0000001113127223 */ /* 0x000fe20000010012 */
[----:B------:R-:W-:Y:S01]  /*8830*/  SHF.L.U32 R22, R34, 0x10, RZ ;  /* 0x0000001022167819 */ /* 0x000fe200000006ff */
[----:B------:R-:W-:Y:S01]  /*8840*/  FMUL.FTZ R17, R14, UR16 ;  /* 0x000000100e117c20 */ /* 0x000fe20008410000 */
[----:B------:R-:W-:Y:S01]  /*8850*/  FADD.FTZ R12, R12, -UR28 ;  /* 0x8000001c0c0c7e21 */ /* 0x000fe20008010000 */
[----:B------:R-:W-:-:S02]  /*8860*/  FMUL.FTZ R19, R4, R20 ;  /* 0x0000001404137220 */ /* 0x000fc40000410000 */
[----:B------:R-:W-:Y:S01]  /*8870*/  FFMA.FTZ R11, R20, R17, R11 ;  /* 0x00000011140b7223 */ /* 0x000fe2000001000b */
[----:B------:R-:W-:Y:S01]  /*8880*/  FMUL.FTZ R12, R12, UR16 ;  /* 0x000000100c0c7c20 */ /* 0x000fe20008410000 */
[----:B------:R-:W-:Y:S01]  /*8890*/  FMUL.FTZ R21, R5, R22 ;  /* 0x0000001605157220 */ /* 0x000fe20000410000 */
[----:B------:R-:W-:Y:S01]  /*88a0*/  FFMA.FTZ R17, R17, R19, R18 ;  /* 0x0000001311117223 */ /* 0x000fe20000010012 */
[----:B------:R-:W-:Y:S01]  /*88b0*/  SHF.L.U32 R14, R39, 0x10, RZ ;  /* 0x00000010270e7819 */ /* 0x000fe200000006ff */
[----:B------:R-:W-:Y:S02]  /*88c0*/  FFMA.FTZ R15, R22, R12, R15 ;  /* 0x0000000c160f7223 */ /* 0x000fe4000001000f */
[----:B------:R-:W-:Y:S01]  /*88d0*/  FFMA.FTZ R17, R12, R21, R17 ;  /* 0x000000150c117223 */ /* 0x000fe20000010011 */
[----:B------:R-:W-:Y:S01]  /*88e0*/  SHF.L.U32 R12, R38, 0x10, RZ ;  /* 0x00000010260c7819 */ /* 0x000fe200000006ff */
[----:B------:R-:W-:Y:S01]  /*88f0*/  FADD.FTZ R16, R16, R19 ;  /* 0x0000001310107221 */ /* 0x000fe20000010000 */
[----:B------:R-:W-:Y:S01]  /*8900*/  FMUL.FTZ R18, R45, UR16 ;  /* 0x000000102d127c20 */ /* 0x000fe20008410000 */
[----:B------:R-:W-:-:S02]  /*8910*/  FMUL.FTZ R19, R4, R14 ;  /* 0x0000000e04137220 */ /* 0x000fc40000410000 */
[----:B------:R-:W-:Y:S01]  /*8920*/  FADD.FTZ R12, R12, -UR28 ;  /* 0x8000001c0c0c7e21 */ /* 0x000fe20008010000 */
[----:B------:R-:W-:Y:S01]  /*8930*/  FFMA.FTZ R11, R14, R18, R11 ;  /* 0x000000120e0b7223 */ /* 0x000fe2000001000b */
[----:B------:R-:W-:Y:S01]  /*8940*/  FFMA.FTZ R17, R18, R19, R17 ;  /* 0x0000001312117223 */ /* 0x000fe20000010011 */
[----:B------:R-:W-:Y:S01]  /*8950*/  FADD.FTZ R16, R21, R16 ;  /* 0x0000001015107221 */ /* 0x000fe20000010000 */
[----:B------:R-:W-:Y:S01]  /*8960*/  SHF.L.U32 R18, R29, 0x10, RZ ;  /* 0x000000101d127819 */ /* 0x000fe200000006ff */
[----:B------:R-:W-:Y:S01]  /*8970*/  FADD.FTZ R13, R13, R22 ;  /* 0x000000160d0d7221 */ /* 0x000fe20000010000 */
[----:B------:R-:W-:Y:S01]  /*8980*/  FMUL.FTZ R12, R12, UR16 ;  /* 0x000000100c0c7c20 */ /* 0x000fe20008410000 */
[----:B------:R-:W-:Y:S02]  /*8990*/  FADD.FTZ R16, R16, R19 ;  /* 0x0000001310107221 */ /* 0x000fe40000010000 */
[----:B------:R-:W-:Y:S01]  /*89a0*/  FADD.FTZ R13, R13, R18 ;  /* 0x000000120d0d7221 */ /* 0x000fe20000010000 */
[----:B------:R-:W-:Y:S01]  /*89b0*/  FFMA.FTZ R15, R18, R12, R15 ;  /* 0x0000000c120f7223 */ /* 0x000fe2000001000f */
[----:B------:R-:W-:Y:S01]  /*89c0*/  FMUL.FTZ R19, R5, R18 ;  /* 0x0000001205137220 */ /* 0x000fe20000410000 */
[----:B----4-:R-:W-:-:S02]  /*89d0*/  SHF.L.U32 R18, R25, 0x10, RZ ;  /* 0x0000001019127819 */ /* 0x010fc400000006ff */
[----:B------:R-:W3:Y:S01]  /*89e0*/  LDL.LU R25, [R1+0x368] ;  /* 0x0003680001197983 */ /* 0x000ee20000300800 */
[----:B------:R-:W-:-:S04]  /*89f0*/  FADD.FTZ R10, R10, R20 ;  /* 0x000000140a0a7221 */ /* 0x000fc80000010000 */
[----:B------:R-:W-:Y:S01]  /*8a00*/  FADD.FTZ R10, R10, R14 ;  /* 0x0000000e0a0a7221 */ /* 0x000fe20000010000 */
[----:B------:R-:W-:Y:S01]  /*8a10*/  FADD.FTZ R14, R28, -UR28 ;  /* 0x8000001c1c0e7e21 */ /* 0x000fe20008010000 */
[----:B------:R-:W-:Y:S01]  /*8a20*/  FMUL.FTZ R21, R4, R30 ;  /* 0x0000001e04157220 */ /* 0x000fe20000410000 */
[----:B------:R-:W-:Y:S01]  /*8a30*/  FADD.FTZ R16, R19, R16 ;  /* 0x0000001013107221 */ /* 0x000fe20000010000 */
[----:B------:R-:W-:Y:S01]  /*8a40*/  FFMA.FTZ R17, R12, R19, R17 ;  /* 0x000000130c117223 */ /* 0x000fe20000010011 */
[----:B------:R-:W-:Y:S01]  /*8a50*/  FMUL.FTZ R14, R14, UR16 ;  /* 0x000000100e0e7c20 */ /* 0x000fe20008410000 */
[----:B------:R-:W-:Y:S01]  /*8a60*/  FADD.FTZ R32, R32, -UR28 ;  /* 0x8000001c20207e21 */ /* 0x000fe20008010000 */
[----:B------:R-:W-:Y:S01]  /*8a70*/  SHF.L.U32 R12, R33, 0x10, RZ ;  /* 0x00000010210c7819 */ /* 0x000fe200000006ff */
[----:B------:R-:W-:Y:S01]  /*8a80*/  FADD.FTZ R16, R16, R21 ;  /* 0x0000001510107221 */ /* 0x000fe20000010000 */
[----:B------:R-:W-:Y:S01]  /*8a90*/  SHF.L.U32 R19, R44, 0x10, RZ ;  /* 0x000000102c137819 */ /* 0x000fe200000006ff */
[----:B------:R-:W-:Y:S01]  /*8aa0*/  FFMA.FTZ R21, R14, R21, R17 ;  /* 0x000000150e157223 */ /* 0x000fe20000010011 */
[----:B------:R-:W-:Y:S01]  /*8ab0*/  FMUL.FTZ R32, R32, UR16 ;  /* 0x0000001020207c20 */ /* 0x000fe20008410000 */
[----:B------:R-:W-:Y:S01]  /*8ac0*/  FMUL.FTZ R17, R5, R12 ;  /* 0x0000000c05117220 */ /* 0x000fe20000410000 */
[----:B------:R-:W-:Y:S01]  /*8ad0*/  SHF.L.U32 R36, R36, 0x10, RZ ;  /* 0x0000001024247819 */ /* 0x000fe200000006ff */
[----:B------:R-:W-:Y:S01]  /*8ae0*/  FADD.FTZ R19, R19, -UR28 ;  /* 0x8000001c13137e21 */ /* 0x000fe20008010000 */
[----:B------:R-:W-:Y:S01]  /*8af0*/  FADD.FTZ R13, R13, R12 ;  /* 0x0000000c0d0d7221 */ /* 0x000fe20000010000 */
[----:B------:R-:W-:Y:S01]  /*8b00*/  FFMA.FTZ R15, R12, R32, R15 ;  /* 0x000000200c0f7223 */ /* 0x000fe2000001000f */
[----:B------:R-:W-:Y:S01]  /*8b10*/  FADD.FTZ R18, R18, -UR28 ;  /* 0x8000001c12127e21 */ /* 0x000fe20008010000 */
[----:B------:R-:W-:Y:S01]  /*8b20*/  FADD.FTZ R12, R17, R16 ;  /* 0x00000010110c7221 */ /* 0x000fe20000010000 */
[----:B------:R-:W-:Y:S01]  /*8b30*/  FFMA.FTZ R11, R30, R14, R11 ;  /* 0x0000000e1e0b7223 */ /* 0x000fe2000001000b */
[----:B------:R-:W-:Y:S01]  /*8b40*/  SHF.L.U32 R16, R43, 0x10, RZ ;  /* 0x000000102b107819 */ /* 0x000fe200000006ff */
[----:B------:R-:W-:Y:S01]  /*8b50*/  FFMA.FTZ R14, R32, R17, R21 ;  /* 0x00000011200e7223 */ /* 0x000fe20000010015 */
[----:B------:R-:W-:Y:S01]  /*8b60*/  FMUL.FTZ R19, R19, UR16 ;  /* 0x0000001013137c20 */ /* 0x000fe20008410000 */
[----:B------:R-:W-:Y:S01]  /*8b70*/  FMUL.FTZ R17, R18, UR16 ;  /* 0x0000001012117c20 */ /* 0x000fe20008410000 */
[----:B------:R-:W4:Y:S01]  /*8b80*/  LDL.LU R44, [R1+0x380] ;  /* 0x00038000012c7983 */ /* 0x000f220000300800 */
[----:B------:R-:W-:Y:S01]  /*8b90*/  FMUL.FTZ R21, R4, R36 ;  /* 0x0000002404157220 */ /* 0x000fe20000410000 */
[----:B------:R-:W-:Y:S01]  /*8ba0*/  SHF.L.U32 R18, R23, 0x10, RZ ;  /* 0x0000001017127819 */ /* 0x000fe200000006ff */
[----:B------:R-:W-:Y:S01]  /*8bb0*/  FADD.FTZ R13, R13, R16 ;  /* 0x000000100d0d7221 */ /* 0x000fe20000010000 */
[----:B------:R-:W4:Y:S01]  /*8bc0*/  LDL.LU R43, [R1+0x37c] ;  /* 0x00037c00012b7983 */ /* 0x000f220000300800 */
[----:B------:R-:W-:Y:S01]  /*8bd0*/  FFMA.FTZ R15, R16, R19, R15 ;  /* 0x00000013100f7223 */ /* 0x000fe2000001000f */
[----:B------:R-:W-:Y:S01]  /*8be0*/  FMUL.FTZ R16, R5, R16 ;  /* 0x0000001005107220 */ /* 0x000fe20000410000 */
[----:B------:R-:W-:Y:S01]  /*8bf0*/  FADD.FTZ R23, R12, R21 ;  /* 0x000000150c177221 */ /* 0x000fe20000010000 */
[----:B------:R-:W-:Y:S01]  /*8c00*/  FFMA.FTZ R14, R17, R21, R14 ;  /* 0x00000015110e7223 */ /* 0x000fe2000001000e */
[----:B--2---:R-:W-:-:S02]  /*8c10*/  SHF.L.U32 R12, R27, 0x10, RZ ;  /* 0x000000101b0c7819 */ /* 0x004fc400000006ff */
[----:B------:R-:W2:Y:S01]  /*8c20*/  LDL.LU R27, [R1+0x388] ;  /* 0x00038800011b7983 */ /* 0x000ea20000300800 */
[----:B------:R-:W-:Y:S01]  /*8c30*/  FADD.FTZ R23, R16, R23 ;  /* 0x0000001710177221 */ /* 0x000fe20000010000 */
[----:B------:R-:W-:Y:S01]  /*8c40*/  FFMA.FTZ R14, R19, R16, R14 ;  /* 0x00000010130e7223 */ /* 0x000fe2000001000e */
[----:B---3--:R-:W-:Y:S02]  /*8c50*/  SHF.L.U32 R16, R25, 0x10, RZ ;  /* 0x0000001019107819 */ /* 0x008fe400000006ff */
[----:B------:R-:W3:Y:S01]  /*8c60*/  LDL.LU R25, [R1+0x38c] ;  /* 0x00038c0001197983 */ /* 0x000ee20000300800 */
[----:B------:R-:W-:Y:S01]  /*8c70*/  FADD.FTZ R10, R10, R30 ;  /* 0x0000001e0a0a7221 */ /* 0x000fe20000010000 */
[----:B------:R-:W-:Y:S01]  /*8c80*/  FADD.FTZ R18, R18, -UR28 ;  /* 0x8000001c12127e21 */ /* 0x000fe20008010000 */
[----:B------:R-:W-:Y:S02]  /*8c90*/  FFMA.FTZ R11, R36, R17, R11 ;  /* 0x00000011240b7223 */ /* 0x000fe4000001000b */
[----:B------:R-:W-:Y:S01]  /*8ca0*/  FADD.FTZ R10, R10, R36 ;  /* 0x000000240a0a7221 */ /* 0x000fe20000010000 */
[----:B------:R-:W-:Y:S01]  /*8cb0*/  FMUL.FTZ R17, R18, UR16 ;  /* 0x0000001012117c20 */ /* 0x000fe20008410000 */
[----:B------:R-:W-:-:S02]  /*8cc0*/  FMUL.FTZ R18, R4, R12 ;  /* 0x0000000c04127220 */ /* 0x000fc40000410000 */
[----:B------:R-:W-:Y:S01]  /*8cd0*/  FADD.FTZ R10, R10, R12 ;  /* 0x0000000c0a0a7221 */ /* 0x000fe20000010000 */
[----:B------:R-:W-:Y:S01]  /*8ce0*/  FFMA.FTZ R11, R12, R17, R11 ;  /* 0x000000110c0b7223 */ /* 0x000fe2000001000b */
[----:B------:R-:W-:Y:S01]  /*8cf0*/  SHF.L.U32 R12, R35, 0x10, RZ ;  /* 0x00000010230c7819 */ /* 0x000fe200000006ff */
[----:B------:R-:W-:Y:S01]  /*8d00*/  FADD.FTZ R16, R16, -UR28 ;  /* 0x8000001c10107e21 */ /* 0x000fe20008010000 */
[----:B------:R-:W-:Y:S01]  /*8d10*/  SHF.L.U32 R21, R42, 0x10, RZ ;  /* 0x000000102a157819 */ /* 0x000fe200000006ff */
[----:B------:R-:W-:Y:S01]  /*8d20*/  FFMA.FTZ R19, R17, R18, R14 ;  /* 0x0000001211137223 */ /* 0x000fe2000001000e */
[----:B------:R-:W-:Y:S01]  /*8d30*/  FADD.FTZ R20, R23, R18 ;  /* 0x0000001217147221 */ /* 0x000fe20000010000 */
[----:B------:R-:W-:Y:S01]  /*8d40*/  FMUL.FTZ R17, R5, R12 ;  /* 0x0000000c05117220 */ /* 0x000fe20000410000 */
[----:B------:R-:W-:Y:S01]  /*8d50*/  SHF.L.U32 R14, R37, 0x10, RZ ;  /* 0x00000010250e7819 */ /* 0x000fe200000006ff */
[----:B------:R-:W-:Y:S01]  /*8d60*/  FMUL.FTZ R18, R16, UR16 ;  /* 0x0000001010127c20 */ /* 0x000fe20008410000 */
[----:B------:R-:W-:Y:S01]  /*8d70*/  FADD.FTZ R16, R21, -UR28 ;  /* 0x8000001c15107e21 */ /* 0x000fe20008010000 */
[----:B------:R-:W-:Y:S01]  /*8d80*/  SHF.L.U32 R22, R24, 0x10, RZ ;  /* 0x0000001018167819 */ /* 0x000fe200000006ff */
[----:B------:R-:W-:Y:S01]  /*8d90*/  FADD.FTZ R21, R17, R20 ;  /* 0x0000001411157221 */ /* 0x000fe20000010000 */
[----:B------:R-:W-:Y:S01]  /*8da0*/  FFMA.FTZ R20, R18, R17, R19 ;  /* 0x0000001112147223 */ /* 0x000fe20000010013 */
[----:B------:R-:W-:Y:S01]  /*8db0*/  FMUL.FTZ R24, R4, R14 ;  /* 0x0000000e04187220 */ /* 0x000fe20000410000 */
[----:B------:R-:W-:Y:S01]  /*8dc0*/  FMUL.FTZ R17, R16, UR16 ;  /* 0x0000001010117c20 */ /* 0x000fe20008410000 */
[----:B------:R-:W-:Y:S01]  /*8dd0*/  FADD.FTZ R19, R22, -UR28 ;  /* 0x8000001c16137e21 */ /* 0x000fe20008010000 */
[----:B----4-:R-:W-:Y:S01]  /*8de0*/  SHF.L.U32 R16, R44, 0x10, RZ ;  /* 0x000000102c107819 */ /* 0x010fe200000006ff */
[----:B------:R-:W-:Y:S01]  /*8df0*/  FADD.FTZ R21, R21, R24 ;  /* 0x0000001815157221 */ /* 0x000fe20000010000 */
[----:B------:R-:W-:Y:S01]  /*8e00*/  FFMA.FTZ R24, R17, R24, R20 ;  /* 0x0000001811187223 */ /* 0x000fe20000010014 */
[----:B------:R-:W-:-:S02]  /*8e10*/  SHF.L.U32 R22, R43, 0x10, RZ ;  /* 0x000000102b167819 */ /* 0x000fc400000006ff */
[----:B------:R-:W-:Y:S01]  /*8e20*/  FMUL.FTZ R20, R5, R16 ;  /* 0x0000001005147220 */ /* 0x000fe20000410000 */
[----:B------:R-:W-:Y:S01]  /*8e30*/  FMUL.FTZ R19, R19, UR16 ;  /* 0x0000001013137c20 */ /* 0x000fe20008410000 */
[----:B------:R-:W-:Y:S01]  /*8e40*/  FADD.FTZ R13, R13, R12 ;  /* 0x0000000c0d0d7221 */ /* 0x000fe20000010000 */
[----:B------:R-:W-:Y:S01]  /*8e50*/  FFMA.FTZ R15, R12, R18, R15 ;  /* 0x000000120c0f7223 */ /* 0x000fe2000001000f */
[----:B------:R-:W-:Y:S01]  /*8e60*/  SHF.L.U32 R26, R26, 0x10, RZ ;  /* 0x000000101a1a7819 */ /* 0x000fe200000006ff */
[----:B------:R-:W-:Y:S01]  /*8e70*/  FADD.FTZ R22, R22, -UR28 ;  /* 0x8000001c16167e21 */ /* 0x000fe20008010000 */
[----:B--2---:R-:W-:Y:S01]  /*8e80*/  SHF.L.U32 R12, R27, 0x10, RZ ;  /* 0x000000101b0c7819 */ /* 0x004fe200000006ff */
[----:B------:R-:W-:Y:S01]  /*8e90*/  FADD.FTZ R21, R20, R21 ;  /* 0x0000001514157221 */ /* 0x000fe20000010000 */
[----:B------:R-:W-:Y:S01]  /*8ea0*/  FFMA.FTZ R24, R19, R20, R24 ;  /* 0x0000001413187223 */ /* 0x000fe20000010018 */
[----:B------:R-:W-:Y:S01]  /*8eb0*/  FMUL.FTZ R18, R4, R26 ;  /* 0x0000001a04127220 */ /* 0x000fe20000410000 */
[----:B------:R-:W-:Y:S01]  /*8ec0*/  FMUL.FTZ R23, R22, UR16 ;  /* 0x0000001016177c20 */ /* 0x000fe20008410000 */
[----:B------:R-:W-:Y:S01]  /*8ed0*/  FADD.FTZ R12, R12, -UR28 ;  /* 0x8000001c0c0c7e21 */ /* 0x000fe20008010000 */
[----:B------:R-:W-:Y:S01]  /*8ee0*/  FADD.FTZ R10, R10, R14 ;  /* 0x0000000e0a0a7221 */ /* 0x000fe20000010000 */
[----:B------:R-:W-:Y:S01]  /*8ef0*/  FFMA.FTZ R11, R14, R17, R11 ;  /* 0x000000110e0b7223 */ /* 0x000fe2000001000b */
[----:B------:R-:W-:Y:S01]  /*8f00*/  FADD.FTZ R14, R21, R18 ;  /* 0x00000012150e7221 */ /* 0x000fe20000010000 */
[----:B------:R-:W-:Y:S01]  /*8f10*/  FFMA.FTZ R21, R23, R18, R24 ;  /* 0x0000001217157223 */ /* 0x000fe20000010018 */
[----:B------:R-:W-:Y:S01]  /*8f20*/  FMUL.FTZ R12, R12, UR16 ;  /* 0x000000100c0c7c20 */ /* 0x000fe20008410000 */
[----:B------:R-:W-:Y:S01]  /*8f30*/  FADD.FTZ R13, R13, R16 ;  /* 0x000000100d0d7221 */ /* 0x000fe20000010000 */
[----:B------:R-:W-:Y:S01]  /*8f40*/  FFMA.FTZ R15, R16, R19, R15 ;  /* 0x00000013100f7223 */ /* 0x000fe2000001000f */
[----:B------:R-:W-:Y:S01]  /*8f50*/  FADD.FTZ R18, R10, R26 ;  /* 0x0000001a0a127221 */ /* 0x000fe20000010000 */
[----:B------:R-:W-:Y:S01]  /*8f60*/  FFMA.FTZ R16, R26, R23, R11 ;  /* 0x000000171a107223 */ /* 0x000fe2000001000b */
[----:B---3--:R-:W-:-:S05]  /*8f70*/  SHF.L.U32 R20, R25, 0x10, RZ ;  /* 0x0000001019147819 */ /* 0x008fca00000006ff */
[----:B------:R-:W-:Y:S01]  /*8f80*/  FMUL.FTZ R17, R5, R20 ;  /* 0x0000001405117220 */ /* 0x000fe20000410000 */
[----:B------:R-:W-:-:S03]  /*8f90*/  FADD.FTZ R19, R13, R20 ;  /* 0x000000140d137221 */ /* 0x000fc60000010000 */
[----:B------:R-:W-:Y:S01]  /*8fa0*/  FADD.FTZ R14, R17, R14 ;  /* 0x0000000e110e7221 */ /* 0x000fe20000010000 */
[----:B------:R-:W-:Y:S01]  /*8fb0*/  FFMA.FTZ R21, R12, R17, R21 ;  /* 0x000000110c157223 */ /* 0x000fe20000010015 */
[----:B------:R-:W-:Y:S01]  /*8fc0*/  FFMA.FTZ R17, R20, R12, R15 ;  /* 0x0000000c14117223 */ /* 0x000fe2000001000f */
[----:B------:R-:W-:Y:S06]  /*8fd0*/  BRA `(.L_x_174) ;  /* 0x0000005800f47947 */ /* 0x000fec0003800000 */
.L_x_173:
[----:B------:R-:W2:Y:S04]  /*8fe0*/  LDL.LU R20, [R1+0x188] ;  /* 0x0001880001147983 */ /* 0x000ea80000300800 */
[----:B------:R-:W3:Y:S04]  /*8ff0*/  LDL.LU R23, [R1+0x18c] ;  /* 0x00018c0001177983 */ /* 0x000ee80000300800 */
[----:B------:R-:W4:Y:S04]  /*9000*/  LDL.LU R22, [R1+0x128] ;  /* 0x0001280001167983 */ /* 0x000f280000300800 */
[----:B------:R-:W4:Y:S04]  /*9010*/  LDL.LU R10, [R1+0x180] ;  /* 0x00018000010a7983 */ /* 0x000f280000300800 */
[----:B------:R-:W4:Y:S04]  /*9020*/  LDL.LU R15, [R1+0x184] ;  /* 0x00018400010f7983 */ /* 0x000f280000300800 */
[----:B------:R-:W4:Y:S04]  /*9030*/  LDL.LU R24, [R1+0x1c0] ;  /* 0x0001c00001187983 */ /* 0x000f280000300800 */
[----:B------:R-:W4:Y:S04]  /*9040*/  LDL.LU R21, [R1+0x210] ;  /* 0x0002100001157983 */ /* 0x000f280000300800 */
[----:B-----5:R-:W-:Y:S04]  /*9050*/  STL [R1+0x3b0], R0 ;  /* 0x0003b00001007387 */ /* 0x020fe80000100800 */
[----:B------:R-:W-:Y:S04]  /*9060*/  STL [R1+0x3b4], R6 ;  /* 0x0003b40601007387 */ /* 0x000fe80000100800 */
[----:B------:R0:W-:Y:S04]  /*9070*/  STL [R1+0x3c0], R9 ;  /* 0x0003c00901007387 */ /* 0x0001e80000100800 */
[----:B------:R-:W4:Y:S04]  /*9080*/  LDL.LU R26, [R1+0x22c] ;  /* 0x00022c00011a7983 */ /* 0x000f280000300800 */
[----:B0-----:R-:W4:Y:S01]  /*9090*/  LDL.LU R9, [R1+0x214] ;  /* 0x0002140001097983 */ /* 0x001f220000300800 */
[----:B--2---:R-:W-:-:S03]  /*90a0*/  SHF.L.U32 R14, R20, 0x10, RZ ;  /* 0x00000010140e7819 */ /* 0x004fc600000006ff */
[----:B------:R-:W2:Y:S01]  /*90b0*/  LDL.LU R20, [R1+0x19c] ;  /* 0x00019c0001147983 */ /* 0x000ea20000300800 */
[----:B---3--:R-:W-:-:S03]  /*90c0*/  SHF.L.U32 R16, R23, 0x10, RZ ;  /* 0x0000001017107819 */ /* 0x008fc600000006ff */
[----:B------:R-:W3:Y:S01]  /*90d0*/  LDL.LU R23, [R1+0x1c4] ;  /* 0x0001c40001177983 */ /* 0x000ee20000300800 */
[----:B----4-:R-:W-:-:S03]  /*90e0*/  SHF.L.U32 R17, R22, 0x10, RZ ;  /* 0x0000001016117819 */ /* 0x010fc600000006ff */
[----:B------:R-:W4:Y:S01]  /*90f0*/  LDL.LU R22, [R1+0x198] ;  /* 0x0001980001167983 */ /* 0x000f220000300800 */
[----:B------:R-:W-:-:S05]  /*9100*/  SHF.L.U32 R10, R10, 0x10, RZ ;  /* 0x000000100a0a7819 */ /* 0x000fca00000006ff */
[----:B------:R-:W-:-:S04]  /*9110*/  FADD.FTZ R10, R10, -UR28 ;  /* 0x8000001c0a0a7e21 */ /* 0x000fc80008010000 */
[----:B------:R-:W-:-:S04]  /*9120*/  FMUL.FTZ R10, R10, UR16 ;  /* 0x000000100a0a7c20 */ /* 0x000fc80008410000 */
[----:B------:R-:W-:-:S04]  /*9130*/  FFMA.FTZ R13, R4, R10, R2 ;  /* 0x0000000a040d7223 */ /* 0x000fc80000010002 */
[----:B------:R-:W-:-:S06]  /*9140*/  FMUL.FTZ R11, R13, -1.4426950216293334961 ;  /* 0xbfb8aa3b0d0b7820 */ /* 0x000fcc0000410000 */
[----:B------:R-:W0:Y:S02]  /*9150*/  MUFU.EX2 R11, R11 ;  /* 0x0000000b000b7308 */ /* 0x000e240000000800 */
[----:B0-----:R-:W-:-:S06]  /*9160*/  FADD.FTZ R11, R11, 1 ;  /* 0x3f8000000b0b7421 */ /* 0x001fcc0000010000 */
[----:B------:R-:W0:Y:S01]  /*9170*/  MUFU.RCP R11, R11 ;  /* 0x0000000b000b7308 */ /* 0x000e220000001000 */
[----:B------:R-:W-:-:S05]  /*9180*/  SHF.L.U32 R15, R15, 0x10, RZ ;  /* 0x000000100f0f7819 */ /* 0x000fca00000006ff */
[----:B------:R-:W-:Y:S01]  /*9190*/  FADD.FTZ R15, R15, -UR28 ;  /* 0x8000001c0f0f7e21 */ /* 0x000fe20008010000 */
[----:B0-----:R-:W-:Y:S01]  /*91a0*/  FMUL.FTZ R14, R14, R11 ;  /* 0x0000000b0e0e7220 */ /* 0x001fe20000410000 */
[----:B------:R-:W-:-:S04]  /*91b0*/  FADD.FTZ R11, -R11, 1 ;  /* 0x3f8000000b0b7421 */ /* 0x000fc80000010100 */
[----:B------:R-:W-:Y:S01]  /*91c0*/  FFMA.FTZ R13, R13, R11, 1 ;  /* 0x3f8000000d0d7423 */ /* 0x000fe2000001000b */
[----:B------:R-:W-:-:S03]  /*91d0*/  FMUL.FTZ R11, R15, UR16 ;  /* 0x000000100f0b7c20 */ /* 0x000fc60008410000 */
[----:B------:R-:W-:Y:S01]  /*91e0*/  FMUL.FTZ R13, R14, R13 ;  /* 0x0000000d0e0d7220 */ /* 0x000fe20000410000 */
[----:B------:R-:W-:-:S04]  /*91f0*/  FFMA.FTZ R14, R5, R11, R3 ;  /* 0x0000000b050e7223 */ /* 0x000fc80000010003 */
[----:B------:R-:W-:-:S06]  /*9200*/  FMUL.FTZ R15, R14, -1.4426950216293334961 ;  /* 0xbfb8aa3b0e0f7820 */ /* 0x000fcc0000410000 */
[----:B------:R-:W0:Y:S02]  /*9210*/  MUFU.EX2 R15, R15 ;  /* 0x0000000f000f7308 */ /* 0x000e240000000800 */
[----:B0-----:R-:W-:-:S06]  /*9220*/  FADD.FTZ R15, R15, 1 ;  /* 0x3f8000000f0f7421 */ /* 0x001fcc0000010000 */
[----:B------:R-:W0:Y:S01]  /*9230*/  MUFU.RCP R15, R15 ;  /* 0x0000000f000f7308 */ /* 0x000e220000001000 */
[----:B------:R-:W-:-:S04]  /*9240*/  FADD.FTZ R17, R17, -UR28 ;  /* 0x8000001c11117e21 */ /* 0x000fc80008010000 */
[----:B------:R-:W-:Y:S01]  /*9250*/  FMUL.FTZ R17, R17, UR16 ;  /* 0x0000001011117c20 */ /* 0x000fe20008410000 */
[----:B0-----:R-:W-:Y:S01]  /*9260*/  FMUL.FTZ R16, R16, R15 ;  /* 0x0000000f10107220 */ /* 0x001fe20000410000 */
[----:B------:R-:W-:-:S04]  /*9270*/  FADD.FTZ R15, -R15, 1 ;  /* 0x3f8000000f0f7421 */ /* 0x000fc80000010100 */
[----:B------:R-:W-:-:S04]  /*9280*/  FFMA.FTZ R14, R14, R15, 1 ;  /* 0x3f8000000e0e7423 */ /* 0x000fc8000001000f */
[----:B------:R-:W-:Y:S01]  /*9290*/  FMUL.FTZ R14, R16, R14 ;  /* 0x0000000e100e7220 */ /* 0x000fe20000410000 */
[C---:B------:R-:W-:Y:S01]  /*92a0*/  FMUL.FTZ R16, R4.reuse, R13 ;  /* 0x0000000d04107220 */ /* 0x040fe20000410000 */
[----:B------:R-:W-:Y:S02]  /*92b0*/  FFMA.FTZ R19, R4, R17, R2 ;  /* 0x0000001104137223 */ /* 0x000fe40000010002 */
[----:B------:R-:W-:Y:S01]  /*92c0*/  FMUL.FTZ R18, R5, R14 ;  /* 0x0000000e05127220 */ /* 0x000fe20000410000 */
[----:B------:R-:W-:Y:S01]  /*92d0*/  FFMA.FTZ R15, R10, R16, RZ ;  /* 0x000000100a0f7223 */ /* 0x000fe200000100ff */
[----:B------:R-:W-:-:S03]  /*92e0*/  FADD.FTZ R16, RZ, R16 ;  /* 0x00000010ff107221 */ /* 0x000fc60000010000 */
[----:B------:R-:W-:Y:S01]  /*92f0*/  FFMA.FTZ R15, R11, R18, R15 ;  /* 0x000000120b0f7223 */ /* 0x000fe2000001000f */
[----:B------:R-:W-:Y:S01]  /*9300*/  FADD.FTZ R16, R18, R16 ;  /* 0x0000001012107221 */ /* 0x000fe20000010000 */
[----:B------:R-:W-:-:S06]  /*9310*/  FMUL.FTZ R18, R19, -1.4426950216293334961 ;  /* 0xbfb8aa3b13127820 */ /* 0x000fcc0000410000 */
[----:B------:R-:W0:Y:S02]  /*9320*/  MUFU.EX2 R18, R18 ;  /* 0x0000001200127308 */ /* 0x000e240000000800 */
[----:B0-----:R-:W-:-:S06]  /*9330*/  FADD.FTZ R18, R18, 1 ;  /* 0x3f80000012127421 */ /* 0x001fcc0000010000 */
[----:B------:R-:W0:Y:S01]  /*9340*/  MUFU.RCP R18, R18 ;  /* 0x0000001200127308 */ /* 0x000e220000001000 */
[----:B------:R-:W-:Y:S01]  /*9350*/  FFMA.FTZ R10, R10, R13, RZ ;  /* 0x0000000d0a0a7223 */ /* 0x000fe200000100ff */
[----:B------:R-:W-:Y:S01]  /*9360*/  FADD.FTZ R13, RZ, R13 ;  /* 0x0000000dff0d7221 */ /* 0x000fe20000010000 */
[----:B--2---:R-:W-:-:S05]  /*9370*/  SHF.L.U32 R20, R20, 0x10, RZ ;  /* 0x0000001014147819 */ /* 0x004fca00000006ff */
[----:B0-----:R-:W-:Y:S01]  /*9380*/  FMUL.FTZ R20, R20, R18 ;  /* 0x0000001214147220 */ /* 0x001fe20000410000 */
[----:B------:R-:W-:-:S04]  /*9390*/  FADD.FTZ R18, -R18, 1 ;  /* 0x3f80000012127421 */ /* 0x000fc80000010100 */
[----:B------:R-:W-:Y:S01]  /*93a0*/  FFMA.FTZ R18, R19, R18, 1 ;  /* 0x3f80000013127423 */ /* 0x000fe20000010012 */
[----:B------:R-:W-:Y:S02]  /*93b0*/  SHF.L.U32 R19, R24, 0x10, RZ ;  /* 0x0000001018137819 */ /* 0x000fe400000006ff */
[----:B------:R-:W2:Y:S03]  /*93c0*/  LDL.LU R24, [R1+0x124] ;  /* 0x0001240001187983 */ /* 0x000ea60000300800 */
[----:B------:R-:W-:Y:S01]  /*93d0*/  FADD.FTZ R19, R19, -UR28 ;  /* 0x8000001c13137e21 */ /* 0x000fe20008010000 */
[----:B------:R-:W-:-:S03]  /*93e0*/  FMUL.FTZ R18, R20, R18 ;  /* 0x0000001214127220 */ /* 0x000fc60000410000 */
[----:B------:R-:W-:Y:S01]  /*93f0*/  FMUL.FTZ R19, R19, UR16 ;  /* 0x0000001013137c20 */ /* 0x000fe20008410000 */
[----:B------:R-:W-:-:S03]  /*9400*/  FFMA.FTZ R0, R17, R18, R10 ;  /* 0x0000001211007223 */ /* 0x000fc6000001000a */
[----:B------:R-:W-:Y:S01]  /*9410*/  FFMA.FTZ R10, R5, R19, R3 ;  /* 0x00000013050a7223 */ /* 0x000fe20000010003 */
[----:B------:R-:W-:-:S03]  /*9420*/  FADD.FTZ R6, R13, R18 ;  /* 0x000000120d067221 */ /* 0x000fc60000010000 */
[----:B------:R-:W-:-:S06]  /*9430*/  FMUL.FTZ R13, R10, -1.4426950216293334961 ;  /* 0xbfb8aa3b0a0d7820 */ /* 0x000fcc0000410000 */
[----:B------:R-:W0:Y:S01]  /*9440*/  MUFU.EX2 R13, R13 ;  /* 0x0000000d000d7308 */ /* 0x000e220000000800 */
[----:B------:R-:W-:Y:S01]  /*9450*/  FMUL.FTZ R18, R4, R18 ;  /* 0x0000001204127220 */ /* 0x000fe20000410000 */
[----:B0-----:R-:W-:-:S06]  /*9460*/  FADD.FTZ R13, R13, 1 ;  /* 0x3f8000000d0d7421 */ /* 0x001fcc0000010000 */
[----:B------:R-:W0:Y:S01]  /*9470*/  MUFU.RCP R13, R13 ;  /* 0x0000000d000d7308 */ /* 0x000e220000001000 */
[----:B------:R-:W-:Y:S01]  /*9480*/  FFMA.FTZ R15, R17, R18, R15 ;  /* 0x00000012110f7223 */ /* 0x000fe2000001000f */
[----:B---3--:R-:W-:Y:S01]  /*9490*/  SHF.L.U32 R17, R23, 0x10, RZ ;  /* 0x0000001017117819 */ /* 0x008fe200000006ff */
[----:B------:R1:W-:Y:S01]  /*94a0*/  STL [R1+0x3a0], R0 ;  /* 0x0003a00001007387 */ /* 0x0003e20000100800 */
[----:B------:R-:W-:-:S03]  /*94b0*/  FFMA.FTZ R11, R11, R14, RZ ;  /* 0x0000000e0b0b7223 */ /* 0x000fc600000100ff */
[----:B------:R-:W-:Y:S04]  /*94c0*/  STL [R1+0x3b8], R7 ;  /* 0x0003b80701007387 */ /* 0x000fe80000100800 */
[----:B------:R-:W3:Y:S01]  /*94d0*/  LDL.LU R23, [R1+0x174] ;  /* 0x0001740001177983 */ /* 0x000ee20000300800 */
[----:B0-----:R-:W-:Y:S01]  /*94e0*/  FMUL.FTZ R17, R17, R13 ;  /* 0x0000000d11117220 */ /* 0x001fe20000410000 */
[----:B------:R-:W-:-:S04]  /*94f0*/  FADD.FTZ R13, -R13, 1 ;  /* 0x3f8000000d0d7421 */ /* 0x000fc80000010100 */
[----:B------:R-:W-:Y:S01]  /*9500*/  FFMA.FTZ R13, R10, R13, 1 ;  /* 0x3f8000000a0d7423 */ /* 0x000fe2000001000d */
[----:B----4-:R-:W-:Y:S02]  /*9510*/  SHF.L.U32 R10, R22, 0x10, RZ ;  /* 0x00000010160a7819 */ /* 0x010fe400000006ff */
[----:B------:R-:W4:Y:S01]  /*9520*/  LDL.LU R22, [R1+0x170] ;  /* 0x0001700001167983 */ /* 0x000f220000300800 */
[----:B-1----:R-:W-:Y:S01]  /*9530*/  FADD.FTZ R0, R16, R18 ;  /* 0x0000001210007221 */ /* 0x002fe20000010000 */
[----:B------:R-:W-:Y:S01]  /*9540*/  FMUL.FTZ R13, R17, R13 ;  /* 0x0000000d110d7220 */ /* 0x000fe20000410000 */
[----:B------:R-:W-:-:S03]  /*9550*/  FADD.FTZ R14, RZ, R14 ;  /* 0x0000000eff0e7221 */ /* 0x000fc60000010000 */
[----:B------:R0:W-:Y:S01]  /*9560*/  STL [R1+0x39c], R0 ;  /* 0x00039c0001007387 */ /* 0x0001e20000100800 */
[----:B------:R-:W-:Y:S01]  /*9570*/  FADD.FTZ R10, R10, -UR28 ;  /* 0x8000001c0a0a7e21 */ /* 0x000fe20008010000 */
[----:B0-----:R-:W-:Y:S01]  /*9580*/  FADD.FTZ R0, R14, R13 ;  /* 0x0000000d0e007221 */ /* 0x001fe20000010000 */
[----:B------:R-:W-:Y:S01]  /*9590*/  SHF.L.U32 R14, R21, 0x10, RZ ;  /* 0x00000010150e7819 */ /* 0x000fe200000006ff */
[----:B------:R-:W-:Y:S01]  /*95a0*/  FFMA.FTZ R7, R19, R13, R11 ;  /* 0x0000000d13077223 */ /* 0x000fe2000001000b */
[----:B------:R-:W3:Y:S04]  /*95b0*/  LDL.LU R21, [R1+0x228] ;  /* 0x0002280001157983 */ /* 0x000ee80000300800 */
[----:B------:R0:W-:Y:S01]  /*95c0*/  STL [R1+0x398], R0 ;  /* 0x0003980001007387 */ /* 0x0001e20000100800 */
[----:B------:R-:W-:Y:S01]  /*95d0*/  FADD.FTZ R14, R14, -UR28 ;  /* 0x8000001c0e0e7e21 */ /* 0x000fe20008010000 */
[----:B0-----:R-:W-:-:S04]  /*95e0*/  FMUL.FTZ R0, R10, UR16 ;  /* 0x000000100a007c20 */ /* 0x001fc80008410000 */
[----:B------:R-:W-:Y:S01]  /*95f0*/  FFMA.FTZ R11, R4, R0, R2 ;  /* 0x00000000040b7223 */ /* 0x000fe20000010002 */
[----:B------:R0:W-:Y:S02]  /*9600*/  STL [R1+0x340], R0 ;  /* 0x0003400001007387 */ /* 0x0001e40000100800 */
[----:B0-----:R-:W-:Y:S01]  /*9610*/  FMUL.FTZ R0, R14, UR16 ;  /* 0x000000100e007c20 */ /* 0x001fe20008410000 */
[----:B------:R-:W-:-:S06]  /*9620*/  FMUL.FTZ R10, R11, -1.4426950216293334961 ;  /* 0xbfb8aa3b0b0a7820 */ /* 0x000fcc0000410000 */
[----:B------:R-:W0:Y:S01]  /*9630*/  MUFU.EX2 R10, R10 ;  /* 0x0000000a000a7308 */ /* 0x000e220000000800 */
[----:B------:R1:W-:Y:S01]  /*9640*/  STL [R1+0x3a4], R6 ;  /* 0x0003a40601007387 */ /* 0x0003e20000100800 */
[----:B0-----:R-:W-:-:S06]  /*9650*/  FADD.FTZ R10, R10, 1 ;  /* 0x3f8000000a0a7421 */ /* 0x001fcc0000010000 */
[----:B------:R-:W0:Y:S01]  /*9660*/  MUFU.RCP R10, R10 ;  /* 0x0000000a000a7308 */ /* 0x000e220000001000 */
[----:B-1----:R-:W-:Y:S01]  /*9670*/  FMUL.FTZ R6, R5, R13 ;  /* 0x0000000d05067220 */ /* 0x002fe20000410000 */
[----:B------:R-:W-:Y:S01]  /*9680*/  SHF.L.U32 R13, R9, 0x10, RZ ;  /* 0x00000010090d7819 */ /* 0x000fe200000006ff */
[----:B------:R-:W-:Y:S04]  /*9690*/  STL [R1+0x334], R0 ;  /* 0x0003340001007387 */ /* 0x000fe80000100800 */
[----:B------:R1:W-:Y:S04]  /*96a0*/  STL [R1+0x344], R6 ;  /* 0x0003440601007387 */ /* 0x0003e80000100800 */
[----:B------:R1:W-:Y:S04]  /*96b0*/  STL [R1+0x3bc], R8 ;  /* 0x0003bc0801007387 */ /* 0x0003e80000100800 */
[----:B------:R-:W3:Y:S01]  /*96c0*/  LDL.LU R9, [R1+0x16c] ;  /* 0x00016c0001097983 */ /* 0x000ee20000300800 */
[----:B0-----:R-:W-:Y:S01]  /*96d0*/  FMUL.FTZ R13, R13, R10 ;  /* 0x0000000a0d0d7220 */ /* 0x001fe20000410000 */
[----:B------:R-:W-:Y:S01]  /*96e0*/  FADD.FTZ R10, -R10, 1 ;  /* 0x3f8000000a0a7421 */ /* 0x000fe20000010100 */
[----:B-1----:R-:W-:Y:S01]  /*96f0*/  FFMA.FTZ R6, R19, R6, R15 ;  /* 0x0000000613067223 */ /* 0x002fe2000001000f */
[----:B------:R-:W3:Y:S02]  /*9700*/  LDL.LU R8, [R1+0x168] ;  /* 0x0001680001087983 */ /* 0x000ee40000300800 */
[----:B------:R-:W-:Y:S01]  /*9710*/  FFMA.FTZ R10, R11, R10, 1 ;  /* 0x3f8000000b0a7423 */ /* 0x000fe2000001000a */
[----:B------:R-:W-:Y:S01]  /*9720*/  FFMA.FTZ R11, R5, R0, R3 ;  /* 0x00000000050b7223 */ /* 0x000fe20000010003 */
[----:B------:R0:W-:Y:S02]  /*9730*/  STL [R1+0x390], R6 ;  /* 0x0003900601007387 */ /* 0x0001e40000100800 */
[----:B0-----:R-:W-:Y:S01]  /*9740*/  FMUL.FTZ R6, R13, R10 ;  /* 0x0000000a0d067220 */ /* 0x001fe20000410000 */
[----:B------:R-:W-:-:S02]  /*9750*/  SHF.L.U32 R13, R26, 0x10, RZ ;  /* 0x000000101a0d7819 */ /* 0x000fc400000006ff */
[----:B------:R-:W3:Y:S01]  /*9760*/  LDL.LU R26, [R1+0x154] ;  /* 0x00015400011a7983 */ /* 0x000ee20000300800 */
[----:B--2---:R-:W-:-:S03]  /*9770*/  SHF.L.U32 R14, R24, 0x10, RZ ;  /* 0x00000010180e7819 */ /* 0x004fc600000006ff */
[----:B------:R-:W2:Y:S02]  /*9780*/  LDL.LU R24, [R1+0x160] ;  /* 0x0001600001187983 */ /* 0x000ea40000300800 */
[----:B------:R-:W-:-:S04]  /*9790*/  FADD.FTZ R14, R14, -UR28 ;  /* 0x8000001c0e0e7e21 */ /* 0x000fc80008010000 */
[----:B------:R-:W-:Y:S01]  /*97a0*/  FMUL.FTZ R0, R14, UR16 ;  /* 0x000000100e007c20 */ /* 0x000fe20008410000 */
[----:B----4-:R-:W-:Y:S02]  /*97b0*/  SHF.L.U32 R14, R22, 0x10, RZ ;  /* 0x00000010160e7819 */ /* 0x010fe400000006ff */
[----:B------:R-:W4:Y:S01]  /*97c0*/  LDL.LU R22, [R1+0x164] ;  /* 0x0001640001167983 */ /* 0x000f220000300800 */
[----:B------:R-:W-:-:S06]  /*97d0*/  FMUL.FTZ R10, R11, -1.4426950216293334961 ;  /* 0xbfb8aa3b0b0a7820 */ /* 0x000fcc0000410000 */
[----:B------:R-:W0:Y:S02]  /*97e0*/  MUFU.EX2 R10, R10 ;  /* 0x0000000a000a7308 */ /* 0x000e240000000800 */
[----:B0-----:R-:W-:-:S06]  /*97f0*/  FADD.FTZ R10, R10, 1 ;  /* 0x3f8000000a0a7421 */ /* 0x001fcc0000010000 */
[----:B------:R-:W0:Y:S02]  /*9800*/  MUFU.RCP R10, R10 ;  /* 0x0000000a000a7308 */ /* 0x000e240000001000 */
[----:B0-----:R-:W-:Y:S01]  /*9810*/  FMUL.FTZ R13, R13, R10 ;  /* 0x0000000a0d0d7220 */ /* 0x001fe20000410000 */
[----:B------:R-:W-:-:S04]  /*9820*/  FADD.FTZ R10, -R10, 1 ;  /* 0x3f8000000a0a7421 */ /* 0x000fc80000010100 */
[----:B------:R-:W-:Y:S01]  /*9830*/  FFMA.FTZ R10, R11, R10, 1 ;  /* 0x3f8000000b0a7423 */ /* 0x000fe2000001000a */
[----:B------:R-:W-:-:S03]  /*9840*/  FFMA.FTZ R11, R4, R0, R2 ;  /* 0x00000000040b7223 */ /* 0x000fc60000010002 */
[----:B------:R-:W-:Y:S01]  /*9850*/  FMUL.FTZ R20, R13, R10 ;  /* 0x0000000a0d147220 */ /* 0x000fe20000410000 */
[----:B------:R-:W-:-:S06]  /*9860*/  FMUL.FTZ R10, R11, -1.4426950216293334961 ;  /* 0xbfb8aa3b0b0a7820 */ /* 0x000fcc0000410000 */
[----:B------:R-:W0:Y:S01]  /*9870*/  MUFU.EX2 R10, R10 ;  /* 0x0000000a000a7308 */ /* 0x000e220000000800 */
[----:B------:R-:W-:Y:S01]  /*9880*/  FADD.FTZ R14, R14, -UR28 ;  /* 0x8000001c0e0e7e21 */ /* 0x000fe20008010000 */
[----:B------:R1:W-:Y:S01]  /*9890*/  STL [R1+0x32c], R0 ;  /* 0x00032c0001007387 */ /* 0x0003e20000100800 */
[----:B0-----:R-:W-:-:S06]  /*98a0*/  FADD.FTZ R10, R10, 1 ;  /* 0x3f8000000a0a7421 */ /* 0x001fcc0000010000 */
[----:B------:R-:W0:Y:S01]  /*98b0*/  MUFU.RCP R10, R10 ;  /* 0x0000000a000a7308 */ /* 0x000e220000001000 */
[----:B-1----:R-:W-:Y:S01]  /*98c0*/  FMUL.FTZ R0, R14, UR16 ;  /* 0x000000100e007c20 */ /* 0x002fe20008410000 */
[----:B---3--:R-:W-:-:S05]  /*98d0*/  SHF.L.U32 R13, R23, 0x10, RZ ;  /* 0x00000010170d7819 */ /* 0x008fca00000006ff */
[----:B0-----:R-:W-:Y:S01]  /*98e0*/  FMUL.FTZ R13, R13, R10 ;  /* 0x0000000a0d0d7220 */ /* 0x001fe20000410000 */
[----:B------:R-:W-:-:S04]  /*98f0*/  FADD.FTZ R10, -R10, 1 ;  /* 0x3f8000000a0a7421 */ /* 0x000fc80000010100 */
[----:B------:R-:W-:Y:S01]  /*9900*/  FFMA.FTZ R10, R11, R10, 1 ;  /* 0x3f8000000b0a7423 */ /* 0x000fe2000001000a */
[----:B------:R-:W-:-:S03]  /*9910*/  FFMA.FTZ R11, R5, R0, R3 ;  /* 0x00000000050b7223 */ /* 0x000fc60000010003 */
[----:B------:R-:W-:Y:S01]  /*9920*/  FMUL.FTZ R23, R13, R10 ;  /* 0x0000000a0d177220 */ /* 0x000fe20000410000 */
[----:B------:R-:W-:Y:S01]  /*9930*/  FMUL.FTZ R10, R11, -1.4426950216293334961 ;  /* 0xbfb8aa3b0b0a7820 */ /* 0x000fe20000410000 */
[----:B------:R-:W-:Y:S02]  /*9940*/  SHF.L.U32 R13, R21, 0x10, RZ ;  /* 0x00000010150d7819 */ /* 0x000fe400000006ff */
[----:B------:R-:W3:Y:S03]  /*9950*/  LDL.LU R21, [R1+0x15c] ;  /* 0x00015c0001157983 */ /* 0x000ee60000300800 */
[----:B------:R-:W0:Y:S02]  /*9960*/  MUFU.EX2 R10, R10 ;  /* 0x0000000a000a7308 */ /* 0x000e240000000800 */
[----:B0-----:R-:W-:-:S06]  /*9970*/  FADD.FTZ R10, R10, 1 ;  /* 0x3f8000000a0a7421 */ /* 0x001fcc0000010000 */
[----:B------:R-:W0:Y:S01]  /*9980*/  MUFU.RCP R10, R10 ;  /* 0x0000000a000a7308 */ /* 0x000e220000001000 */
[----:B------:R1:W-:Y:S01]  /*9990*/  STL [R1+0x324], R0 ;  /* 0x0003240001007387 */ /* 0x0003e20000100800 */
[----:B0-----:R-:W-:Y:S01]  /*99a0*/  FMUL.FTZ R13, R13, R10 ;  /* 0x0000000a0d0d7220 */ /* 0x001fe20000410000 */
[----:B------:R-:W-:Y:S01]  /*99b0*/  FADD.FTZ R10, -R10, 1 ;  /* 0x3f8000000a0a7421 */ /* 0x000fe20000010100 */
[----:B--2---:R-:W-:Y:S02]  /*99c0*/  SHF.L.U32 R14, R24, 0x10, RZ ;  /* 0x00000010180e7819 */ /* 0x004fe400000006ff */
[----:B------:R-:W2:Y:S03]  /*99d0*/  LDL.LU R24, [R1+0x158] ;  /* 0x0001580001187983 */ /* 0x000ea60000300800 */
[----:B------:R-:W-:-:S04]  /*99e0*/  FADD.FTZ R14, R14, -UR28 ;  /* 0x8000001c0e0e7e21 */ /* 0x000fc80008010000 */
[----:B-1----:R-:W-:Y:S01]  /*99f0*/  FMUL.FTZ R0, R14, UR16 ;  /* 0x000000100e007c20 */ /* 0x002fe20008410000 */
[----:B------:R-:W-:-:S03]  /*9a00*/  FFMA.FTZ R10, R11, R10, 1 ;  /* 0x3f8000000b0a7423 */ /* 0x000fc6000001000a */
[----:B------:R-:W-:Y:S01]  /*9a10*/  FFMA.FTZ R11, R4, R0, R2 ;  /* 0x00000000040b7223 */ /* 0x000fe20000010002 */
[----:B------:R0:W-:Y:S01]  /*9a20*/  STL [R1+0x320], R0 ;  /* 0x0003200001007387 */ /* 0x0001e20000100800 */
[----:B------:R-:W-:Y:S01]  /*9a30*/  FMUL.FTZ R19, R13, R10 ;  /* 0x0000000a0d137220 */ /* 0x000fe20000410000 */
[----:B------:R-:W-:Y:S02]  /*9a40*/  SHF.L.U32 R13, R8, 0x10, RZ ;  /* 0x00000010080d7819 */ /* 0x000fe400000006ff */
[----:B------:R-:W2:Y:S01]  /*9a50*/  LDL.LU R8, [R1+0x2f4] ;  /* 0x0002f40001087983 */ /* 0x000ea20000300800 */
[----:B------:R-:W-:-:S06]  /*9a60*/  FMUL.FTZ R10, R11, -1.4426950216293334961 ;  /* 0xbfb8aa3b0b0a7820 */ /* 0x000fcc0000410000 */
[----:B------:R-:W1:Y:S01]  /*9a70*/  MUFU.EX2 R10, R10 ;  /* 0x0000000a000a7308 */ /* 0x000e620000000800 */
[----:B----4-:R-:W-:-:S05]  /*9a80*/  SHF.L.U32 R14, R22, 0x10, RZ ;  /* 0x00000010160e7819 */ /* 0x010fca00000006ff */
[----:B------:R-:W-:-:S04]  /*9a90*/  FADD.FTZ R14, R14, -UR28 ;  /* 0x8000001c0e0e7e21 */ /* 0x000fc80008010000 */
[----:B0-----:R-:W-:Y:S01]  /*9aa0*/  FMUL.FTZ R0, R14, UR16 ;  /* 0x000000100e007c20 */ /* 0x001fe20008410000 */
[----:B------:R-:W-:Y:S02]  /*9ab0*/  SHF.L.U32 R14, R26, 0x10, RZ ;  /* 0x000000101a0e7819 */ /* 0x000fe400000006ff */
[----:B------:R-:W4:Y:S01]  /*9ac0*/  LDL.LU R26, [R1+0x138] ;  /* 0x00013800011a7983 */ /* 0x000f220000300800 */
[----:B-1----:R-:W-:-:S06]  /*9ad0*/  FADD.FTZ R10, R10, 1 ;  /* 0x3f8000000a0a7421 */ /* 0x002fcc0000010000 */
[----:B------:R-:W0:Y:S01]  /*9ae0*/  MUFU.RCP R10, R10 ;  /* 0x0000000a000a7308 */ /* 0x000e220000001000 */
[----:B------:R1:W-:Y:S04]  /*9af0*/  STL [R1+0x20c], R6 ;  /* 0x00020c0601007387 */ /* 0x0003e80000100800 */
[----:B-1----:R-:W4:Y:S01]  /*9b00*/  LDL.LU R6, [R1+0x14c] ;  /* 0x00014c0001067983 */ /* 0x002f220000300800 */
[----:B0-----:R-:W-:Y:S01]  /*9b10*/  FMUL.FTZ R13, R13, R10 ;  /* 0x0000000a0d0d7220 */ /* 0x001fe20000410000 */
[----:B------:R-:W-:-:S04]  /*9b20*/  FADD.FTZ R10, -R10, 1 ;  /* 0x3f8000000a0a7421 */ /* 0x000fc80000010100 */
[----:B------:R-:W-:-:S04]  /*9b30*/  FFMA.FTZ R10, R11, R10, 1 ;  /* 0x3f8000000b0a7423 */ /* 0x000fc8000001000a */
[----:B------:R-:W-:Y:S01]  /*9b40*/  FMUL.FTZ R22, R13, R10 ;  /* 0x0000000a0d167220 */ /* 0x000fe20000410000 */
[----:B------:R-:W-:Y:S02]  /*9b50*/  SHF.L.U32 R13, R9, 0x10, RZ ;  /* 0x00000010090d7819 */ /* 0x000fe400000006ff */
[----:B------:R-:W4:Y:S01]  /*9b60*/  LDL.LU R9, [R1+0x318] ;  /* 0x0003180001097983 */ /* 0x000f220000300800 */
[----:B------:R-:W-:-:S04]  /*9b70*/  FFMA.FTZ R11, R5, R0, R3 ;  /* 0x00000000050b7223 */ /* 0x000fc80000010003 */
[----:B------:R-:W-:-:S06]  /*9b80*/  FMUL.FTZ R10, R11, -1.4426950216293334961 ;  /* 0xbfb8aa3b0b0a7820 */ /* 0x000fcc0000410000 */
[----:B------:R-:W0:Y:S02]  /*9b90*/  MUFU.EX2 R10, R10 ;  /* 0x0000000a000a7308 */ /* 0x000e240000000800 */
[----:B0-----:R-:W-:-:S06]  /*9ba0*/  FADD.FTZ R10, R10, 1 ;  /* 0x3f8000000a0a7421 */ /* 0x001fcc0000010000 */
[----:B------:R-:W0:Y:S01]  /*9bb0*/  MUFU.RCP R10, R10 ;  /* 0x0000000a000a7308 */ /* 0x000e220000001000 */
[----:B------:R-:W-:Y:S01]  /*9bc0*/  FADD.FTZ R14, R14, -UR28 ;  /* 0x8000001c0e0e7e21 */ /* 0x000fe20008010000 */
[----:B------:R1:W-:Y:S04]  /*9bd0*/  STL [R1+0x314], R0 ;  /* 0x0003140001007387 */ /* 0x0003e80000100800 */
[----:B------:R0:W-:Y:S01]  /*9be0*/  STL [R1+0x394], R7 ;  /* 0x0003940701007387 */ /* 0x0001e20000100800 */
[----:B-1----:R-:W-:-:S03]  /*9bf0*/  FMUL.FTZ R0, R14, UR16 ;  /* 0x000000100e007c20 */ /* 0x002fc60008410000 */
[----:B0-----:R-:W4:Y:S01]  /*9c00*/  LDL.LU R7, [R1+0x148] ;  /* 0x0001480001077983 */ /* 0x001f220000300800 */
[----:B------:R-:W-:Y:S01]  /*9c10*/  FMUL.FTZ R13, R13, R10 ;  /* 0x0000000a0d0d7220 */ /* 0x000fe20000410000 */
[----:B------:R-:W-:-:S04]  /*9c20*/  FADD.FTZ R10, -R10, 1 ;  /* 0x3f8000000a0a7421 */ /* 0x000fc80000010100 */
[----:B------:R-:W-:Y:S01]  /*9c30*/  FFMA.FTZ R10, R11, R10, 1 ;  /* 0x3f8000000b0a7423 */ /* 0x000fe2000001000a */
[----:B------:R-:W-:-:S03]  /*9c40*/  FFMA.FTZ R11, R4, R0, R2 ;  /* 0x00000000040b7223 */ /* 0x000fc60000010002 */
[----:B------:R-:W-:Y:S01]  /*9c50*/  FMUL.FTZ R17, R13, R10 ;  /* 0x0000000a0d117220 */ /* 0x000fe20000410000 */
[----:B------:R-:W-:-:S06]  /*9c60*/  FMUL.FTZ R10, R11, -1.4426950216293334961 ;  /* 0xbfb8aa3b0b0a7820 */ /* 0x000fcc0000410000 */
[----:B------:R-:W0:Y:S02]  /*9c70*/  MUFU.EX2 R10, R10 ;  /* 0x0000000a000a7308 */ /* 0x000e240000000800 */
[----:B0-----:R-:W-:-:S06]  /*9c80*/  FADD.FTZ R10, R10, 1 ;  /* 0x3f8000000a0a7421 */ /* 0x001fcc0000010000 */
[----:B------:R-:W0:Y:S01]  /*9c90*/  MUFU.RCP R10, R10 ;  /* 0x0000000a000a7308 */ /* 0x000e220000001000 */
[----:B---3--:R-:W-:Y:S01]  /*9ca0*/  SHF.L.U32 R13, R21, 0x10, RZ ;  /* 0x00000010150d7819 */ /* 0x008fe200000006ff */
[----:B------:R1:W-:Y:S04]  /*9cb0*/  STL [R1+0x310], R0 ;  /* 0x0003100001007387 */ /* 0x0003e80000100800 */
[----:B0-----:R-:W-:Y:S01]  /*9cc0*/  FMUL.FTZ R13, R13, R10 ;  /* 0x0000000a0d0d7220 */ /* 0x001fe20000410000 */
[----:B------:R-:W-:-:S04]  /*9cd0*/  FADD.FTZ R10, -R10, 1 ;  /* 0x3f8000000a0a7421 */ /* 0x000fc80000010100 */
[----:B------:R-:W-:-:S04]  /*9ce0*/  FFMA.FTZ R10, R11, R10, 1 ;  /* 0x3f8000000b0a7423 */ /* 0x000fc8000001000a */
[----:B------:R-:W-:Y:S01]  /*9cf0*/  FMUL.FTZ R21, R13, R10 ;  /* 0x0000000a0d157220 */ /* 0x000fe20000410000 */
[----:B--2---:R-:W-:Y:S02]  /*9d00*/  SHF.L.U32 R14, R24, 0x10, RZ ;  /* 0x00000010180e7819 */ /* 0x004fe400000006ff */
[----:B------:R-:W2:Y:S03]  /*9d10*/  LDL.LU R24, [R1+0x144] ;  /* 0x0001440001187983 */ /* 0x000ea60000300800 */
[----:B------:R-:W-:-:S04]  /*9d20*/  FADD.FTZ R14, R14, -UR28 ;  /* 0x8000001c0e0e7e21 */ /* 0x000fc80008010000 */
[----:B-1----:R-:W-:-:S04]  /*9d30*/  FMUL.FTZ R0, R14, UR16 ;  /* 0x000000100e007c20 */ /* 0x002fc80008410000 */
[----:B------:R-:W-:-:S04]  /*9d40*/  FFMA.FTZ R11, R5, R0, R3 ;  /* 0x00000000050b7223 */ /* 0x000fc80000010003 */
[----:B------:R-:W-:-:S06]  /*9d50*/  FMUL.FTZ R10, R11, -1.4426950216293334961 ;  /* 0xbfb8aa3b0b0a7820 */ /* 0x000fcc0000410000 */
[----:B------:R-:W0:Y:S02]  /*9d60*/  MUFU.EX2 R10, R10 ;  /* 0x0000000a000a7308 */ /* 0x000e240000000800 */
[----:B0-----:R-:W-:-:S06]  /*9d70*/  FADD.FTZ R10, R10, 1 ;  /* 0x3f8000000a0a7421 */ /* 0x001fcc0000010000 */
[----:B------:R-:W0:Y:S01]  /*9d80*/  MUFU.RCP R10, R10 ;  /* 0x0000000a000a7308 */ /* 0x000e220000001000 */
[----:B------:R-:W-:Y:S01]  /*9d90*/  SHF.L.U32 R13, R8, 0x10, RZ ;  /* 0x00000010080d7819 */ /* 0x000fe200000006ff */
[----:B------:R1:W-:Y:S04]  /*9da0*/  STL [R1+0x30c], R0 ;  /* 0x00030c0001007387 */ /* 0x0003e80000100800 */
[----:B------:R-:W3:Y:S01]  /*9db0*/  LDL.LU R8, [R1+0x300] ;  /* 0x0003000001087983 */ /* 0x000ee20000300800 */
[----:B----4-:R-:W-:-:S03]  /*9dc0*/  SHF.L.U32 R14, R26, 0x10, RZ ;  /* 0x000000101a0e7819 */ /* 0x010fc600000006ff */
[----:B------:R-:W4:Y:S01]  /*9dd0*/  LDL.LU R26, [R1+0x2f0] ;  /* 0x0002f000011a7983 */ /* 0x000f220000300800 */
[----:B0-----:R-:W-:Y:S01]  /*9de0*/  FMUL.FTZ R13, R13, R10 ;  /* 0x0000000a0d0d7220 */ /* 0x001fe20000410000 */
[----:B------:R-:W-:Y:S01]  /*9df0*/  FADD.FTZ R14, R14, -UR28 ;  /* 0x8000001c0e0e7e21 */ /* 0x000fe20008010000 */
[----:B------:R-:W-:-:S03]  /*9e00*/  FADD.FTZ R10, -R10, 1 ;  /* 0x3f8000000a0a7421 */ /* 0x000fc60000010100 */
[----:B-1----:R-:W-:Y:S01]  /*9e10*/  FMUL.FTZ R0, R14, UR16 ;  /* 0x000000100e007c20 */ /* 0x002fe20008410000 */
[----:B------:R-:W-:-:S03]  /*9e20*/  FFMA.FTZ R10, R11, R10, 1 ;  /* 0x3f8000000b0a7423 */ /* 0x000fc6000001000a */
[----:B------:R-:W-:Y:S01]  /*9e30*/  FFMA.FTZ R11, R4, R0, R2 ;  /* 0x00000000040b7223 */ /* 0x000fe20000010002 */
[----:B------:R-:W-:-:S03]  /*9e40*/  FMUL.FTZ R16, R13, R10 ;  /* 0x0000000a0d107220 */ /* 0x000fc60000410000 */
[----:B------:R-:W-:-:S06]  /*9e50*/  FMUL.FTZ R10, R11, -1.4426950216293334961 ;  /* 0xbfb8aa3b0b0a7820 */ /* 0x000fcc0000410000 */
[----:B------:R-:W0:Y:S02]  /*9e60*/  MUFU.EX2 R10, R10 ;  /* 0x0000000a000a7308 */ /* 0x000e240000000800 */
[----:B0-----:R-:W-:-:S06]  /*9e70*/  FADD.FTZ R10, R10, 1 ;  /* 0x3f8000000a0a7421 */ /* 0x001fcc0000010000 */
[----:B------:R-:W0:Y:S01]  /*9e80*/  MUFU.RCP R10, R10 ;  /* 0x0000000a000a7308 */ /* 0x000e220000001000 */
[----:B------:R-:W-:-:S05]  /*9e90*/  SHF.L.U32 R13, R6, 0x10, RZ ;  /* 0x00000010060d7819 */ /* 0x000fca00000006ff */
[----:B0-----:R-:W-:Y:S01]  /*9ea0*/  FMUL.FTZ R13, R13, R10 ;  /* 0x0000000a0d0d7220 */ /* 0x001fe20000410000 */
[----:B------:R-:W-:-:S04]  /*9eb0*/  FADD.FTZ R10, -R10, 1 ;  /* 0x3f8000000a0a7421 */ /* 0x000fc80000010100 */
[----:B------:R-:W-:-:S04]  /*9ec0*/  FFMA.FTZ R10, R11, R10, 1 ;  /* 0x3f8000000b0a7423 */ /* 0x000fc8000001000a */
[----:B------:R-:W-:Y:S01]  /*9ed0*/  FMUL.FTZ R6, R13, R10 ;  /* 0x0000000a0d067220 */ /* 0x000fe20000410000 */
[----:B------:R-:W-:Y:S02]  /*9ee0*/  SHF.L.U32 R13, R9, 0x10, RZ ;  /* 0x00000010090d7819 */ /* 0x000fe400000006ff */
[----:B------:R-:W4:Y:S01]  /*9ef0*/  LDL.LU R9, [R1+0x304] ;  /* 0x0003040001097983 */ /* 0x000f220000300800 */
[----:B------:R-:W-:-:S03]  /*9f00*/  SHF.L.U32 R14, R7, 0x10, RZ ;  /* 0x00000010070e7819 */ /* 0x000fc600000006ff */
[----:B------:R0:W-:Y:S02]  /*9f10*/  STL [R1+0x308], R0 ;  /* 0x0003080001007387 */ /* 0x0001e40000100800 */
[----:B------:R-:W-:Y:S02]  /*9f20*/  FADD.FTZ R14, R14, -UR28 ;  /* 0x8000001c0e0e7e21 */ /* 0x000fe40008010000 */
[----:B------:R1:W-:Y:S04]  /*9f30*/  STL [R1+0x128], R6 ;  /* 0x0001280601007387 */ /* 0x0003e80000100800 */
[----:B------:R-:W4:Y:S01]  /*9f40*/  LDL.LU R7, [R1+0x2e4] ;  /* 0x0002e40001077983 */ /* 0x000f220000300800 */
[----:B0-----:R-:W-:-:S04]  /*9f50*/  FMUL.FTZ R0, R14, UR16 ;  /* 0x000000100e007c20 */ /* 0x001fc80008410000 */
[----:B------:R-:W-:-:S04]  /*9f60*/  FFMA.FTZ R11, R5, R0, R3 ;  /* 0x00000000050b7223 */ /* 0x000fc80000010003 */
[----:B------:R-:W-:-:S06]  /*9f70*/  FMUL.FTZ R10, R11, -1.4426950216293334961 ;  /* 0xbfb8aa3b0b0a7820 */ /* 0x000fcc0000410000 */
[----:B------:R-:W0:Y:S02]  /*9f80*/  MUFU.EX2 R10, R10 ;  /* 0x0000000a000a7308 */ /* 0x000e240000000800 */
[----:B0-----:R-:W-:-:S06]  /*9f90*/  FADD.FTZ R10, R10, 1 ;  /* 0x3f8000000a0a7421 */ /* 0x001fcc0000010000 */
[----:B------:R-:W0:Y:S01]  /*9fa0*/  MUFU.RCP R10, R10 ;  /* 0x0000000a000a7308 */ /* 0x000e220000001000 */
[----:B------:R2:W-:Y:S01]  /*9fb0*/  STL [R1+0x2f4], R0 ;  /* 0x0002f40001007387 */ /* 0x0005e20000100800 */
[----:B0-----:R-:W-:Y:S01]  /*9fc0*/  FMUL.FTZ R13, R13, R10 ;  /* 0x0000000a0d0d7220 */ /* 0x001fe20000410000 */
[----:B------:R-:W-:-:S04]  /*9fd0*/  FADD.FTZ R10, -R10, 1 ;  /* 0x3f8000000a0a7421 */ /* 0x000fc80000010100 */
[----:B------:R-:W-:-:S04]  /*9fe0*/  FFMA.FTZ R10, R11, R10, 1 ;  /* 0x3f8000000b0a7423 */ /* 0x000fc8000001000a */
[----:B-1----:R-:W-:Y:S01]  /*9ff0*/  FMUL.FTZ R6, R13, R10 ;  /* 0x0000000a0d067220 */ /* 0x002fe20000410000 */
[----:B--2---:R-:W-:Y:S02]  /*a000*/  SHF.L.U32 R14, R24, 0x10, RZ ;  /* 0x00000010180e7819 */ /* 0x004fe400000006ff */
[----:B------:R-:W2:Y:S03]  /*a010*/  LDL.LU R24, [R1+0x2c8] ;  /* 0x0002c80001187983 */ /* 0x000ea60000300800 */
[----:B------:R-:W-:-:S04]  /*a020*/  FADD.FTZ R14, R14, -UR28 ;  /* 0x8000001c0e0e7e21 */ /* 0x000fc80008010000 */
[----:B------:R-:W-:-:S04]  /*a030*/  FMUL.FTZ R0, R14, UR16 ;  /* 0x000000100e007c20 */ /* 0x000fc80008410000 */
[----:B------:R-:W-:-:S04]  /*a040*/  FFMA.FTZ R11, R4, R0, R2 ;  /* 0x00000000040b7223 */ /* 0x000fc80000010002 */
[----:B------:R-:W-:-:S06]  /*a050*/  FMUL.FTZ R10, R11, -1.4426950216293334961 ;  /* 0xbfb8aa3b0b0a7820 */ /* 0x000fcc0000410000 */
[----:B------:R-:W0:Y:S02]  /*a060*/  MUFU.EX2 R10, R10 ;  /* 0x0000000a000a7308 */ /* 0x000e240000000800 */
[----:B0-----:R-:W-:-:S06]  /*a070*/  FADD.FTZ R10, R10, 1 ;  /* 0x3f8000000a0a7421 */ /* 0x001fcc0000010000 */
[----:B------:R-:W0:Y:S01]  /*a080*/  MUFU.RCP R10, R10 ;  /* 0x0000000a000a7308 */ /* 0x000e220000001000 */
[----:B------:R1:W-:Y:S01]  /*a090*/  STL [R1+0x138], R6 ;  /* 0x0001380601007387 */ /* 0x0003e20000100800 */
[----:B---3--:R-:W-:Y:S02]  /*a0a0*/  SHF.L.U32 R13, R8, 0x10, RZ ;  /* 0x00000010080d7819 */ /* 0x008fe400000006ff */
[----:B----4-:R-:W-:Y:S01]  /*a0b0*/  SHF.L.U32 R14, R26, 0x10, RZ ;  /* 0x000000101a0e7819 */ /* 0x010fe200000006ff */
[----:B-1----:R-:W3:Y:S04]  /*a0c0*/  LDL.LU R6, [R1+0x2e0] ;  /* 0x0002e00001067983 */ /* 0x002ee80000300800 */
[----:B------:R-:W4:Y:S01]  /*a0d0*/  LDL.LU R26, [R1+0x2cc] ;  /* 0x0002cc00011a7983 */ /* 0x000f220000300800 */
[----:B------:R-:W-:Y:S01]  /*a0e0*/  FADD.FTZ R14, R14, -UR28 ;  /* 0x8000001c0e0e7e21 */ /* 0x000fe20008010000 */
[----:B0-----:R-:W-:Y:S01]  /*a0f0*/  FMUL.FTZ R13, R13, R10 ;  /* 0x0000000a0d0d7220 */ /* 0x001fe20000410000 */
[----:B------:R-:W-:Y:S01]  /*a100*/  FADD.FTZ R10, -R10, 1 ;  /* 0x3f8000000a0a7421 */ /* 0x000fe20000010100 */
[----:B------:R0:W-:Y:S03]  /*a110*/  STL [R1+0x2ec], R0 ;  /* 0x0002ec0001007387 */ /* 0x0001e60000100800 */
[----:B------:R-:W-:Y:S01]  /*a120*/  FFMA.FTZ R10, R11, R10, 1 ;  /* 0x3f8000000b0a7423 */ /* 0x000fe2000001000a */
[----:B------:R-:W3:Y:S01]  /*a130*/  LDL.LU R8, [R1+0x150] ;  /* 0x0001500001087983 */ /* 0x000ee20000300800 */
[----:B0-----:R-:W-:-:S02]  /*a140*/  FMUL.FTZ R0, R14, UR16 ;  /* 0x000000100e007c20 */ /* 0x001fc40008410000 */
[----:B------:R-:W-:Y:S02]  /*a150*/  FMUL.FTZ R18, R13, R10 ;  /* 0x0000000a0d127220 */ /* 0x000fe40000410000 */
[----:B------:R-:W-:-:S04]  /*a160*/  FFMA.FTZ R11, R5, R0, R3 ;  /* 0x00000000050b7223 */ /* 0x000fc80000010003 */
        /* <DEDUP_REMOVED lines=8> */
[----:B------:R-:W-:-:S05]  /*a1f0*/  FMUL.FTZ R9, R13, R10 ;  /* 0x0000000a0d097220 */ /* 0x000fca0000410000 */
[----:B------:R0:W-:Y:S04]  /*a200*/  STL [R1+0x144], R9 ;  /* 0x0001440901007387 */ /* 0x0001e80000100800 */
[----:B0-----:R-:W3:Y:S04]  /*a210*/  LDL.LU R9, [R1+0x2c0] ;  /* 0x0002c00001097983 */ /* 0x001ee80000300800 */
[----:B------:R0:W-:Y:S01]  /*a220*/  STL [R1+0x2dc], R0 ;  /* 0x0002dc0001007387 */ /* 0x0001e20000100800 */
[----:B--2---:R-:W-:-:S03]  /*a230*/  SHF.L.U32 R14, R24, 0x10, RZ ;  /* 0x00000010180e7819 */ /* 0x004fc600000006ff */
[----:B------:R-:W2:Y:S02]  /*a240*/  LDL.LU R24, [R1+0x2a4] ;  /* 0x0002a40001187983 */ /* 0x000ea40000300800 */
[----:B------:R-:W-:-:S04]  /*a250*/  FADD.FTZ R14, R14, -UR28 ;  /* 0x8000001c0e0e7e21 */ /* 0x000fc80008010000 */
[----:B0-----:R-:W-:-:S04]  /*a260*/  FMUL.FTZ R0, R14, UR16 ;  /* 0x000000100e007c20 */ /* 0x001fc80008410000 */
[----:B------:R-:W-:-:S04]  /*a270*/  FFMA.FTZ R11, R4, R0, R2 ;  /* 0x00000000040b7223 */ /* 0x000fc80000010002 */
[----:B------:R-:W-:-:S06]  /*a280*/  FMUL.FTZ R10, R11, -1.4426950216293334961 ;  /* 0xbfb8aa3b0b0a7820 */ /* 0x000fcc0000410000 */
[----:B------:R-:W0:Y:S02]  /*a290*/  MUFU.EX2 R10, R10 ;  /* 0x0000000a000a7308 */ /* 0x000e240000000800 */
[----:B0-----:R-:W-:-:S06]  /*a2a0*/  FADD.FTZ R10, R10, 1 ;  /* 0x3f8000000a0a7421 */ /* 0x001fcc0000010000 */
[----:B------:R-:W0:Y:S01]  /*a2b0*/  MUFU.RCP R10, R10 ;  /* 0x0000000a000a7308 */ /* 0x000e220000001000 */
[----:B----4-:R-:W-:Y:S02]  /*a2c0*/  SHF.L.U32 R14, R26, 0x10, RZ ;  /* 0x000000101a0e7819 */ /* 0x010fe400000006ff */
[----:B------:R-:W4:Y:S01]  /*a2d0*/  LDL.LU R26, [R1+0x2c4] ;  /* 0x0002c400011a7983 */ /* 0x000f220000300800 */
[----:B---3--:R-:W-:Y:S02]  /*a2e0*/  SHF.L.U32 R13, R6, 0x10, RZ ;  /* 0x00000010060d7819 */ /* 0x008fe400000006ff */
[----:B------:R-:W-:-:S03]  /*a2f0*/  FADD.FTZ R14, R14, -UR28 ;  /* 0x8000001c0e0e7e21 */ /* 0x000fc60008010000 */
[----:B0-----:R-:W-:Y:S01]  /*a300*/  FMUL.FTZ R13, R13, R10 ;  /* 0x0000000a0d0d7220 */ /* 0x001fe20000410000 */
[----:B------:R-:W-:Y:S01]  /*a310*/  FADD.FTZ R10, -R10, 1 ;  /* 0x3f8000000a0a7421 */ /* 0x000fe20000010100 */
[----:B------:R0:W-:Y:S03]  /*a320*/  STL [R1+0x2d8], R0 ;  /* 0x0002d80001007387 */ /* 0x0001e60000100800 */
[----:B------:R-:W-:Y:S01]  /*a330*/  FFMA.FTZ R10, R11, R10, 1 ;  /* 0x3f8000000b0a7423 */ /* 0x000fe2000001000a */
[----:B0-----:R-:W-:-:S03]  /*a340*/  FMUL.FTZ R0, R14, UR16 ;  /* 0x000000100e007c20 */ /* 0x001fc60008410000 */
[----:B------:R-:W-:Y:S01]  /*a350*/  FMUL.FTZ R6, R13, R10 ;  /* 0x0000000a0d067220 */ /* 0x000fe20000410000 */
[----:B------:R-:W-:Y:S01]  /*a360*/  SHF.L.U32 R13, R7, 0x10, RZ ;  /* 0x00000010070d7819 */ /* 0x000fe200000006ff */
[----:B------:R-:W-:Y:S01]  /*a370*/  FFMA.FTZ R11, R5, R0, R3 ;  /* 0x00000000050b7223 */ /* 0x000fe20000010003 */
[----:B------:R-:W3:Y:S03]  /*a380*/  LDL.LU R7, [R1+0x274] ;  /* 0x0002740001077983 */ /* 0x000ee60000300800 */
[----:B------:R-:W-:-:S06]  /*a390*/  FMUL.FTZ R10, R11, -1.4426950216293334961 ;  /* 0xbfb8aa3b0b0a7820 */ /* 0x000fcc0000410000 */
[----:B------:R-:W0:Y:S02]  /*a3a0*/  MUFU.EX2 R10, R10 ;  /* 0x0000000a000a7308 */ /* 0x000e240000000800 */
[----:B0-----:R-:W-:-:S06]  /*a3b0*/  FADD.FTZ R10, R10, 1 ;  /* 0x3f8000000a0a7421 */ /* 0x001fcc0000010000 */
[----:B------:R-:W0:Y:S01]  /*a3c0*/  MUFU.RCP R10, R10 ;  /* 0x0000000a000a7308 */ /* 0x000e220000001000 */
[----:B------:R-:W-:Y:S01]  /*a3d0*/  SHF.L.U32 R14, R8, 0x10, RZ ;  /* 0x00000010080e7819 */ /* 0x000fe200000006ff */
[----:B------:R1:W-:Y:S04]  /*a3e0*/  STL [R1+0x2c8], R0 ;  /* 0x0002c80001007387 */ /* 0x0003e80000100800 */
[----:B------:R-:W-:Y:S01]  /*a3f0*/  FADD.FTZ R14, R14, -UR28 ;  /* 0x8000001c0e0e7e21 */ /* 0x000fe20008010000 */
[----:B------:R-:W3:Y:S01]  /*a400*/  LDL.LU R8, [R1+0x2ac] ;  /* 0x0002ac0001087983 */ /* 0x000ee20000300800 */
[----:B0-----:R-:W-:Y:S01]  /*a410*/  FMUL.FTZ R13, R13, R10 ;  /* 0x0000000a0d0d7220 */ /* 0x001fe20000410000 */
[----:B------:R-:W-:Y:S01]  /*a420*/  FADD.FTZ R10, -R10, 1 ;  /* 0x3f8000000a0a7421 */ /* 0x000fe20000010100 */
[----:B-1----:R-:W-:-:S03]  /*a430*/  FMUL.FTZ R0, R14, UR16 ;  /* 0x000000100e007c20 */ /* 0x002fc60008410000 */
[----:B------:R-:W-:-:S04]  /*a440*/  FFMA.FTZ R10, R11, R10, 1 ;  /* 0x3f8000000b0a7423 */ /* 0x000fc8000001000a */
[----:B------:R-:W-:Y:S01]  /*a450*/  FMUL.FTZ R14, R13, R10 ;  /* 0x0000000a0d0e7220 */ /* 0x000fe20000410000 */
[----:B------:R-:W-:Y:S02]  /*a460*/  SHF.L.U32 R13, R9, 0x10, RZ ;  /* 0x00000010090d7819 */ /* 0x000fe400000006ff */
[----:B------:R-:W3:Y:S01]  /*a470*/  LDL.LU R9, [R1+0x2a8] ;  /* 0x0002a80001097983 */ /* 0x000ee20000300800 */
[----:B------:R-:W-:-:S04]  /*a480*/  FFMA.FTZ R11, R4, R0, R2 ;  /* 0x00000000040b7223 */ /* 0x000fc80000010002 */
[----:B------:R-:W-:-:S06]  /*a490*/  FMUL.FTZ R10, R11, -1.4426950216293334961 ;  /* 0xbfb8aa3b0b0a7820 */ /* 0x000fcc0000410000 */
[----:B------:R-:W0:Y:S02]  /*a4a0*/  MUFU.EX2 R10, R10 ;  /* 0x0000000a000a7308 */ /* 0x000e240000000800 */
[----:B0-----:R-:W-:-:S06]  /*a4b0*/  FADD.FTZ R10, R10, 1 ;  /* 0x3f8000000a0a7421 */ /* 0x001fcc0000010000 */
[----:B------:R-:W0:Y:S01]  /*a4c0*/  MUFU.RCP R10, R10 ;  /* 0x0000000a000a7308 */ /* 0x000e220000001000 */
[----:B------:R1:W-:Y:S04]  /*a4d0*/  STL [R1+0x2bc], R0 ;  /* 0x0002bc0001007387 */ /* 0x0003e80000100800 */
[----:B------:R1:W-:Y:S01]  /*a4e0*/  STL [R1+0x148], R6 ;  /* 0x0001480601007387 */ /* 0x0003e20000100800 */
[----:B0-----:R-:W-:Y:S01]  /*a4f0*/  FMUL.FTZ R13, R13, R10 ;  /* 0x0000000a0d0d7220 */ /* 0x001fe20000410000 */
[----:B------:R-:W-:Y:S01]  /*a500*/  FADD.FTZ R10, -R10, 1 ;  /* 0x3f8000000a0a7421 */ /* 0x000fe20000010100 */
[----:B--2---:R-:W-:Y:S02]  /*a510*/  SHF.L.U32 R15, R24, 0x10, RZ ;  /* 0x00000010180f7819 */ /* 0x004fe400000006ff */
[----:B------:R-:W2:Y:S03]  /*a520*/  LDL.LU R24, [R1+0x2a0] ;  /* 0x0002a00001187983 */ /* 0x000ea60000300800 */
[----:B------:R-:W-:Y:S01]  /*a530*/  FADD.FTZ R15, R15, -UR28 ;  /* 0x8000001c0f0f7e21 */ /* 0x000fe20008010000 */
[----:B------:R-:W-:-:S03]  /*a540*/  FFMA.FTZ R10, R11, R10, 1 ;  /* 0x3f8000000b0a7423 */ /* 0x000fc6000001000a */
[----:B-1----:R-:W-:Y:S01]  /*a550*/  FMUL.FTZ R0, R15, UR16 ;  /* 0x000000100f007c20 */ /* 0x002fe20008410000 */
[----:B------:R-:W-:-:S03]  /*a560*/  FMUL.FTZ R6, R13, R10 ;  /* 0x0000000a0d067220 */ /* 0x000fc60000410000 */
[----:B------:R-:W-:-:S04]  /*a570*/  FFMA.FTZ R11, R5, R0, R3 ;  /* 0x00000000050b7223 */ /* 0x000fc80000010003 */
[----:B------:R-:W-:-:S06]  /*a580*/  FMUL.FTZ R10, R11, -1.4426950216293334961 ;  /* 0xbfb8aa3b0b0a7820 */ /* 0x000fcc0000410000 */
[----:B------:R-:W0:Y:S02]  /*a590*/  MUFU.EX2 R10, R10 ;  /* 0x0000000a000a7308 */ /* 0x000e240000000800 */
[----:B0-----:R-:W-:-:S06]  /*a5a0*/  FADD.FTZ R10, R10, 1 ;  /* 0x3f8000000a0a7421 */ /* 0x001fcc0000010000 */
[----:B------:R-:W0:Y:S01]  /*a5b0*/  MUFU.RCP R10, R10 ;  /* 0x0000000a000a7308 */ /* 0x000e220000001000 */
[----:B----4-:R-:W-:Y:S02]  /*a5c0*/  SHF.L.U32 R13, R26, 0x10, RZ ;  /* 0x000000101a0d7819 */ /* 0x010fe400000006ff */
[----:B------:R-:W4:Y:S03]  /*a5d0*/  LDL.LU R26, [R1+0x270] ;  /* 0x00027000011a7983 */ /* 0x000f260000300800 */
[----:B0-----:R-:W-:Y:S01]  /*a5e0*/  FMUL.FTZ R13, R13, R10 ;  /* 0x0000000a0d0d7220 */ /* 0x001fe20000410000 */
[----:B------:R-:W-:Y:S01]  /*a5f0*/  FADD.FTZ R10, -R10, 1 ;  /* 0x3f8000000a0a7421 */ /* 0x000fe20000010100 */
[----:B------:R0:W-:Y:S03]  /*a600*/  STL [R1+0x2b4], R0 ;  /* 0x0002b40001007387 */ /* 0x0001e60000100800 */
[----:B------:R-:W-:Y:S01]  /*a610*/  FFMA.FTZ R11, R11, R10, 1 ;  /* 0x3f8000000b0b7423 */ /* 0x000fe2000001000a */
[----:B---3--:R-:W-:-:S03]  /*a620*/  SHF.L.U32 R15, R7, 0x10, RZ ;  /* 0x00000010070f7819 */ /* 0x008fc600000006ff */
[----:B------:R-:W-:Y:S01]  /*a630*/  FMUL.FTZ R11, R13, R11 ;  /* 0x0000000b0d0b7220 */ /* 0x000fe20000410000 */
[----:B------:R-:W3:Y:S01]  /*a640*/  LDL.LU R7, [R1+0x288] ;  /* 0x0002880001077983 */ /* 0x000ee20000300800 */
[----:B------:R-:W-:-:S04]  /*a650*/  FADD.FTZ R15, R15, -UR28 ;  /* 0x8000001c0f0f7e21 */ /* 0x000fc80008010000 */
[----:B0-----:R-:W-:-:S04]  /*a660*/  FMUL.FTZ R0, R15, UR16 ;  /* 0x000000100f007c20 */ /* 0x001fc80008410000 */
        /* <DEDUP_REMOVED lines=12> */
[----:B------:R0:W-:Y:S04]  /*a730*/  STL [R1+0x14c], R6 ;  /* 0x00014c0601007387 */ /* 0x0001e80000100800 */
[----:B0-----:R-:W3:Y:S04]  /*a740*/  LDL.LU R6, [R1+0x28c] ;  /* 0x00028c0001067983 */ /* 0x001ee80000300800 */
[----:B------:R0:W-:Y:S01]  /*a750*/  STL [R1+0x2a4], R0 ;  /* 0x0002a40001007387 */ /* 0x0001e20000100800 */
[----:B------:R-:W-:-:S02]  /*a760*/  SHF.L.U32 R15, R8, 0x10, RZ ;  /* 0x00000010080f7819 */ /* 0x000fc400000006ff */
[----:B--2---:R-:W-:-:S05]  /*a770*/  SHF.L.U32 R24, R24, 0x10, RZ ;  /* 0x0000001018187819 */ /* 0x004fca00000006ff */
[----:B------:R-:W-:-:S04]  /*a780*/  FADD.FTZ R24, R24, -UR28 ;  /* 0x8000001c18187e21 */ /* 0x000fc80008010000 */
[----:B0-----:R-:W-:-:S04]  /*a790*/  FMUL.FTZ R0, R24, UR16 ;  /* 0x0000001018007c20 */ /* 0x001fc80008410000 */
        /* <DEDUP_REMOVED lines=8> */
[----:B------:R-:W-:-:S05]  /*a820*/  FMUL.FTZ R8, R15, R10 ;  /* 0x0000000a0f087220 */ /* 0x000fca0000410000 */
[----:B------:R0:W-:Y:S01]  /*a830*/  STL [R1+0x154], R8 ;  /* 0x0001540801007387 */ /* 0x0001e20000100800 */
[----:B----4-:R-:W-:-:S03]  /*a840*/  SHF.L.U32 R24, R26, 0x10, RZ ;  /* 0x000000101a187819 */ /* 0x010fc600000006ff */
[----:B------:R-:W2:Y:S04]  /*a850*/  LDL.LU R26, [R1+0x254] ;  /* 0x00025400011a7983 */ /* 0x000ea80000300800 */
[----:B0-----:R-:W4:Y:S01]  /*a860*/  LDL.LU R8, [R1+0x280] ;  /* 0x0002800001087983 */ /* 0x001f220000300800 */
[----:B------:R-:W-:-:S03]  /*a870*/  FADD.FTZ R24, R24, -UR28 ;  /* 0x8000001c18187e21 */ /* 0x000fc60008010000 */
[----:B------:R0:W-:Y:S02]  /*a880*/  STL [R1+0x29c], R0 ;  /* 0x00029c0001007387 */ /* 0x0001e40000100800 */
[----:B0-----:R-:W-:Y:S01]  /*a890*/  FMUL.FTZ R0, R24, UR16 ;  /* 0x0000001018007c20 */ /* 0x001fe20008410000 */
[----:B---3--:R-:W-:-:S03]  /*a8a0*/  SHF.L.U32 R24, R7, 0x10, RZ ;  /* 0x0000001007187819 */ /* 0x008fc600000006ff */
[----:B------:R-:W-:Y:S01]  /*a8b0*/  FFMA.FTZ R13, R4, R0, R2 ;  /* 0x00000000040d7223 */ /* 0x000fe20000010002 */
[----:B------:R0:W-:Y:S01]  /*a8c0*/  STL [R1+0x274], R0 ;  /* 0x0002740001007387 */ /* 0x0001e20000100800 */
[----:B------:R-:W-:-:S03]  /*a8d0*/  FADD.FTZ R24, R24, -UR28 ;  /* 0x8000001c18187e21 */ /* 0x000fc60008010000 */
[----:B------:R-:W3:Y:S01]  /*a8e0*/  LDL.LU R7, [R1+0x284] ;  /* 0x0002840001077983 */ /* 0x000ee20000300800 */
[----:B0-----:R-:W-:Y:S01]  /*a8f0*/  FMUL.FTZ R0, R24, UR16 ;  /* 0x0000001018007c20 */ /* 0x001fe20008410000 */
[----:B------:R-:W-:-:S06]  /*a900*/  FMUL.FTZ R10, R13, -1.4426950216293334961 ;  /* 0xbfb8aa3b0d0a7820 */ /* 0x000fcc0000410000 */
[----:B------:R-:W0:Y:S02]  /*a910*/  MUFU.EX2 R10, R10 ;  /* 0x0000000a000a7308 */ /* 0x000e240000000800 */
[----:B0-----:R-:W-:Y:S01]  /*a920*/  FADD.FTZ R10, R10, 1 ;  /* 0x3f8000000a0a7421 */ /* 0x001fe20000010000 */
[----:B------:R-:W-:Y:S02]  /*a930*/  SHF.L.U32 R24, R9, 0x10, RZ ;  /* 0x0000001009187819 */ /* 0x000fe400000006ff */
[----:B------:R-:W3:Y:S03]  /*a940*/  LDL.LU R9, [R1+0x240] ;  /* 0x0002400001097983 */ /* 0x000ee60000300800 */
[----:B------:R-:W0:Y:S01]  /*a950*/  MUFU.RCP R10, R10 ;  /* 0x0000000a000a7308 */ /* 0x000e220000001000 */
[----:B------:R-:W-:-:S05]  /*a960*/  SHF.L.U32 R15, R6, 0x10, RZ ;  /* 0x00000010060f7819 */ /* 0x000fca00000006ff */
[----:B0-----:R-:W-:Y:S01]  /*a970*/  FMUL.FTZ R15, R15, R10 ;  /* 0x0000000a0f0f7220 */ /* 0x001fe20000410000 */
[----:B------:R-:W-:-:S04]  /*a980*/  FADD.FTZ R10, -R10, 1 ;  /* 0x3f8000000a0a7421 */ /* 0x000fc80000010100 */
[----:B------:R-:W-:Y:S01]  /*a990*/  FFMA.FTZ R10, R13, R10, 1 ;  /* 0x3f8000000d0a7423 */ /* 0x000fe2000001000a */
[----:B------:R-:W-:-:S03]  /*a9a0*/  FFMA.FTZ R13, R5, R0, R3 ;  /* 0x00000000050d7223 */ /* 0x000fc60000010003 */
[----:B------:R-:W-:Y:S01]  /*a9b0*/  FMUL.FTZ R15, R15, R10 ;  /* 0x0000000a0f0f7220 */ /* 0x000fe20000410000 */
[----:B------:R-:W-:-:S06]  /*a9c0*/  FMUL.FTZ R10, R13, -1.4426950216293334961 ;  /* 0xbfb8aa3b0d0a7820 */ /* 0x000fcc0000410000 */
[----:B------:R-:W0:Y:S01]  /*a9d0*/  MUFU.EX2 R10, R10 ;  /* 0x0000000a000a7308 */ /* 0x000e220000000800 */
[----:B------:R-:W-:Y:S01]  /*a9e0*/  SHF.L.U32 R25, R25, 0x10, RZ ;  /* 0x0000001019197819 */ /* 0x000fe200000006ff */
[----:B0-----:R-:W-:-:S06]  /*a9f0*/  FADD.FTZ R10, R10, 1 ;  /* 0x3f8000000a0a7421 */ /* 0x001fcc0000010000 */
[----:B------:R-:W0:Y:S01]  /*aa00*/  MUFU.RCP R10, R10 ;  /* 0x0000000a000a7308 */ /* 0x000e220000001000 */
[----:B------:R-:W-:Y:S01]  /*aa10*/  FADD.FTZ R25, R25, -UR28 ;  /* 0x8000001c19197e21 */ /* 0x000fe20008010000 */
[----:B------:R1:W-:Y:S03]  /*aa20*/  STL [R1+0x270], R0 ;  /* 0x0002700001007387 */ /* 0x0003e60000100800 */
[----:B-1----:R-:W-:Y:S01]  /*aa30*/  FMUL.FTZ R0, R25, UR16 ;  /* 0x0000001019007c20 */ /* 0x002fe20008410000 */
[----:B0-----:R-:W-:Y:S01]  /*aa40*/  FMUL.FTZ R24, R24, R10 ;  /* 0x0000000a18187220 */ /* 0x001fe20000410000 */
[----:B------:R-:W-:-:S04]  /*aa50*/  FADD.FTZ R10, -R10, 1 ;  /* 0x3f8000000a0a7421 */ /* 0x000fc80000010100 */
[----:B------:R-:W-:Y:S01]  /*aa60*/  FFMA.FTZ R10, R13, R10, 1 ;  /* 0x3f8000000d0a7423 */ /* 0x000fe2000001000a */
[----:B------:R-:W-:-:S03]  /*aa70*/  FFMA.FTZ R13, R4, R0, R2 ;  /* 0x00000000040d7223 */ /* 0x000fc60000010002 */
[----:B------:R-:W-:Y:S01]  /*aa80*/  FMUL.FTZ R6, R24, R10 ;  /* 0x0000000a18067220 */ /* 0x000fe20000410000 */
[----:B------:R-:W-:-:S06]  /*aa90*/  FMUL.FTZ R10, R13, -1.4426950216293334961 ;  /* 0xbfb8aa3b0d0a7820 */ /* 0x000fcc0000410000 */
[----:B------:R-:W0:Y:S01]  /*aaa0*/  MUFU.EX2 R10, R10 ;  /* 0x0000000a000a7308 */ /* 0x000e220000000800 */
[----:B------:R1:W-:Y:S04]  /*aab0*/  STL [R1+0x25c], R0 ;  /* 0x00025c0001007387 */ /* 0x0003e80000100800 */
[----:B-1----:R-:W3:Y:S01]  /*aac0*/  LDL.LU R0, [R1+0x260] ;  /* 0x0002600001007983 */ /* 0x002ee20000300800 */
[----:B0-----:R-:W-:-:S06]  /*aad0*/  FADD.FTZ R10, R10, 1 ;  /* 0x3f8000000a0a7421 */ /* 0x001fcc0000010000 */
[----:B------:R-:W0:Y:S01]  /*aae0*/  MUFU.RCP R10, R10 ;  /* 0x0000000a000a7308 */ /* 0x000e220000001000 */
[----:B--2---:R-:W-:Y:S02]  /*aaf0*/  SHF.L.U32 R25, R26, 0x10, RZ ;  /* 0x000000101a197819 */ /* 0x004fe400000006ff */
[----:B------:R-:W2:Y:S01]  /*ab00*/  LDL.LU R26, [R1+0x250] ;  /* 0x00025000011a7983 */ /* 0x000ea20000300800 */
[----:B----4-:R-:W-:-:S05]  /*ab10*/  SHF.L.U32 R24, R8, 0x10, RZ ;  /* 0x0000001008187819 */ /* 0x010fca00000006ff */
[----:B0-----:R-:W-:Y:S01]  /*ab20*/  FMUL.FTZ R24, R24, R10 ;  /* 0x0000000a18187220 */ /* 0x001fe20000410000 */
[----:B------:R-:W-:-:S04]  /*ab30*/  FADD.FTZ R10, -R10, 1 ;  /* 0x3f8000000a0a7421 */ /* 0x000fc80000010100 */
[----:B------:R-:W-:-:S04]  /*ab40*/  FFMA.FTZ R10, R13, R10, 1 ;  /* 0x3f8000000d0a7423 */ /* 0x000fc8000001000a */
[----:B------:R-:W-:-:S05]  /*ab50*/  FMUL.FTZ R8, R24, R10 ;  /* 0x0000000a18087220 */ /* 0x000fca0000410000 */
[----:B------:R0:W-:Y:S04]  /*ab60*/  STL [R1+0x15c], R8 ;  /* 0x00015c0801007387 */ /* 0x0001e80000100800 */
[----:B0-----:R-:W4:Y:S01]  /*ab70*/  LDL.LU R8, [R1+0x278] ;  /* 0x0002780001087983 */ /* 0x001f220000300800 */
[----:B------:R-:W-:-:S03]  /*ab80*/  FADD.FTZ R25, R25, -UR28 ;  /* 0x8000001c19197e21 */ /* 0x000fc60008010000 */
[----:B------:R0:W-:Y:S02]  /*ab90*/  STL [R1+0x158], R6 ;  /* 0x0001580601007387 */ /* 0x0001e40000100800 */
[----:B0-----:R-:W-:-:S04]  /*aba0*/  FMUL.FTZ R6, R25, UR16 ;  /* 0x0000001019067c20 */ /* 0x001fc80008410000 */
[----:B------:R-:W-:Y:S01]  /*abb0*/  FFMA.FTZ R13, R5, R6, R3 ;  /* 0x00000006050d7223 */ /* 0x000fe20000010003 */
[----:B------:R0:W-:Y:S03]  /*abc0*/  STL [R1+0x244], R6 ;  /* 0x0002440601007387 */ /* 0x0001e60000100800 */
[----:B------:R-:W-:Y:S01]  /*abd0*/  FMUL.FTZ R10, R13, -1.4426950216293334961 ;  /* 0xbfb8aa3b0d0a7820 */ /* 0x000fe20000410000 */
[----:B0-----:R-:W4:Y:S05]  /*abe0*/  LDL.LU R6, [R1+0x13c] ;  /* 0x00013c0001067983 */ /* 0x001f2a0000300800 */
[----:B------:R-:W0:Y:S02]  /*abf0*/  MUFU.EX2 R10, R10 ;  /* 0x0000000a000a7308 */ /* 0x000e240000000800 */
[----:B0-----:R-:W-:-:S06]  /*ac00*/  FADD.FTZ R10, R10, 1 ;  /* 0x3f8000000a0a7421 */ /* 0x001fcc0000010000 */
[----:B------:R-:W0:Y:S01]  /*ac10*/  MUFU.RCP R10, R10 ;  /* 0x0000000a000a7308 */ /* 0x000e220000001000 */
[----:B---3--:R-:W-:-:S05]  /*ac20*/  SHF.L.U32 R24, R7, 0x10, RZ ;  /* 0x0000001007187819 */ /* 0x008fca00000006ff */
[----:B0-----:R-:W-:Y:S01]  /*ac30*/  FMUL.FTZ R24, R24, R10 ;  /* 0x0000000a18187220 */ /* 0x001fe20000410000 */
[----:B------:R-:W-:-:S04]  /*ac40*/  FADD.FTZ R10, -R10, 1 ;  /* 0x3f8000000a0a7421 */ /* 0x000fc80000010100 */
[----:B------:R-:W-:Y:S01]  /*ac50*/  FFMA.FTZ R10, R13, R10, 1 ;  /* 0x3f8000000d0a7423 */ /* 0x000fe2000001000a */
[----:B------:R-:W-:-:S03]  /*ac60*/  SHF.L.U32 R25, R9, 0x10, RZ ;  /* 0x0000001009197819 */ /* 0x000fc600000006ff */
[----:B------:R-:W-:Y:S01]  /*ac70*/  FMUL.FTZ R10, R24, R10 ;  /* 0x0000000a180a7220 */ /* 0x000fe20000410000 */
[----:B------:R-:W3:Y:S01]  /*ac80*/  LDL.LU R9, [R1+0x140] ;  /* 0x0001400001097983 */ /* 0x000ee20000300800 */
[----:B------:R-:W-:-:S04]  /*ac90*/  FADD.FTZ R25, R25, -UR28 ;  /* 0x8000001c19197e21 */ /* 0x000fc80008010000 */
[----:B------:R-:W-:-:S04]  /*aca0*/  FMUL.FTZ R7, R25, UR16 ;  /* 0x0000001019077c20 */ /* 0x000fc80008410000 */
[----:B------:R-:W-:Y:S01]  /*acb0*/  FFMA.FTZ R24, R4, R7, R2 ;  /* 0x0000000704187223 */ /* 0x000fe20000010002 */
[----:B------:R0:W-:Y:S04]  /*acc0*/  STL [R1+0x23c], R7 ;  /* 0x00023c0701007387 */ /* 0x0001e80000100800 */
[----:B0-----:R-:W3:Y:S01]  /*acd0*/  LDL.LU R7, [R1+0x264] ;  /* 0x0002640001077983 */ /* 0x001ee20000300800 */
[----:B------:R-:W-:-:S06]  /*ace0*/  FMUL.FTZ R13, R24, -1.4426950216293334961 ;  /* 0xbfb8aa3b180d7820 */ /* 0x000fcc0000410000 */
[----:B------:R-:W0:Y:S02]  /*acf0*/  MUFU.EX2 R13, R13 ;  /* 0x0000000d000d7308 */ /* 0x000e240000000800 */
[----:B0-----:R-:W-:-:S06]  /*ad00*/  FADD.FTZ R13, R13, 1 ;  /* 0x3f8000000d0d7421 */ /* 0x001fcc0000010000 */
[----:B------:R-:W0:Y:S01]  /*ad10*/  MUFU.RCP R13, R13 ;  /* 0x0000000d000d7308 */ /* 0x000e220000001000 */
[----:B------:R1:W-:Y:S01]  /*ad20*/  STL [R1+0x3e4], R10 ;  /* 0x0003e40a01007387 */ /* 0x0003e20000100800 */
[----:B------:R-:W-:-:S05]  /*ad30*/  SHF.L.U32 R25, R0, 0x10, RZ ;  /* 0x0000001000197819 */ /* 0x000fca00000006ff */
[----:B0-----:R-:W-:Y:S01]  /*ad40*/  FMUL.FTZ R25, R25, R13 ;  /* 0x0000000d19197220 */ /* 0x001fe20000410000 */
[----:B------:R-:W-:-:S04]  /*ad50*/  FADD.FTZ R13, -R13, 1 ;  /* 0x3f8000000d0d7421 */ /* 0x000fc80000010100 */
[----:B------:R-:W-:-:S04]  /*ad60*/  FFMA.FTZ R13, R24, R13, 1 ;  /* 0x3f800000180d7423 */ /* 0x000fc8000001000d */
[----:B-1----:R-:W-:Y:S01]  /*ad70*/  FMUL.FTZ R10, R25, R13 ;  /* 0x0000000d190a7220 */ /* 0x002fe20000410000 */
[----:B--2---:R-:W-:-:S05]  /*ad80*/  SHF.L.U32 R26, R26, 0x10, RZ ;  /* 0x000000101a1a7819 */ /* 0x004fca00000006ff */
[----:B------:R-:W-:-:S04]  /*ad90*/  FADD.FTZ R26, R26, -UR28 ;  /* 0x8000001c1a1a7e21 */ /* 0x000fc80008010000 */
[----:B------:R-:W-:-:S04]  /*ada0*/  FMUL.FTZ R0, R26, UR16 ;  /* 0x000000101a007c20 */ /* 0x000fc80008410000 */
[----:B------:R-:W-:-:S04]  /*adb0*/  FFMA.FTZ R24, R5, R0, R3 ;  /* 0x0000000005187223 */ /* 0x000fc80000010003 */
[----:B------:R-:W-:-:S06]  /*adc0*/  FMUL.FTZ R13, R24, -1.4426950216293334961 ;  /* 0xbfb8aa3b180d7820 */ /* 0x000fcc0000410000 */
[----:B------:R-:W0:Y:S01]  /*add0*/  MUFU.EX2 R13, R13 ;  /* 0x0000000d000d7308 */ /* 0x000e220000000800 */
[----:B----4-:R-:W-:Y:S02]  /*ade0*/  SHF.L.U32 R25, R8, 0x10, RZ ;  /* 0x0000001008197819 */ /* 0x010fe400000006ff */
[----:B------:R-:W2:Y:S01]  /*adf0*/  LDL.LU R8, [R1+0x268] ;  /* 0x0002680001087983 */ /* 0x000ea20000300800 */
[----:B0-----:R-:W-:-:S06]  /*ae00*/  FADD.FTZ R13, R13, 1 ;  /* 0x3f8000000d0d7421 */ /* 0x001fcc0000010000 */
[----:B------:R-:W0:Y:S01]  /*ae10*/  MUFU.RCP R13, R13 ;  /* 0x0000000d000d7308 */ /* 0x000e220000001000 */
[----:B------:R1:W-:Y:S04]  /*ae20*/  STL [R1+0x3f4], R20 ;  /* 0x0003f41401007387 */ /* 0x0003e80000100800 */
[----:B-1----:R-:W4:Y:S01]  /*ae30*/  LDL.LU R20, [R1+0x134] ;  /* 0x0001340001147983 */ /* 0x002f220000300800 */
[----:B0-----:R-:W-:Y:S01]  /*ae40*/  FMUL.FTZ R25, R25, R13 ;  /* 0x0000000d19197220 */ /* 0x001fe20000410000 */
[----:B------:R-:W-:Y:S01]  /*ae50*/  FADD.FTZ R13, -R13, 1 ;  /* 0x3f8000000d0d7421 */ /* 0x000fe20000010100 */
[----:B------:R-:W-:-:S03]  /*ae60*/  SHF.L.U32 R26, R6, 0x10, RZ ;  /* 0x00000010061a7819 */ /* 0x000fc600000006ff */
[----:B------:R-:W-:-:S04]  /*ae70*/  FFMA.FTZ R13, R24, R13, 1 ;  /* 0x3f800000180d7423 */ /* 0x000fc8000001000d */
[----:B------:R-:W-:-:S05]  /*ae80*/  FMUL.FTZ R6, R25, R13 ;  /* 0x0000000d19067220 */ /* 0x000fca0000410000 */
[----:B------:R0:W-:Y:S04]  /*ae90*/  STL [R1+0x168], R6 ;  /* 0x0001680601007387 */ /* 0x0001e80000100800 */
[----:B0-----:R-:W4:Y:S01]  /*aea0*/  LDL.LU R6, [R1+0x130] ;  /* 0x0001300001067983 */ /* 0x001f220000300800 */
[----:B------:R-:W-:-:S03]  /*aeb0*/  FADD.FTZ R26, R26, -UR28 ;  /* 0x8000001c1a1a7e21 */ /* 0x000fc60008010000 */
[----:B------:R0:W-:Y:S02]  /*aec0*/  STL [R1+0x22c], R0 ;  /* 0x00022c0001007387 */ /* 0x0001e40000100800 */
[----:B0-----:R-:W-:Y:S01]  /*aed0*/  FMUL.FTZ R0, R26, UR16 ;  /* 0x000000101a007c20 */ /* 0x001fe20008410000 */
[----:B---3--:R-:W-:Y:S02]  /*aee0*/  SHF.L.U32 R26, R9, 0x10, RZ ;  /* 0x00000010091a7819 */ /* 0x008fe400000006ff */
[----:B------:R-:W3:Y:S01]  /*aef0*/  LDL.LU R9, [R1+0x114] ;  /* 0x0001140001097983 */ /* 0x000ee20000300800 */
[----:B------:R-:W-:-:S03]  /*af00*/  SHF.L.U32 R25, R7, 0x10, RZ ;  /* 0x0000001007197819 */ /* 0x000fc600000006ff */
[----:B------:R-:W3:Y:S01]  /*af10*/  LDL.LU R7, [R1+0x258] ;  /* 0x0002580001077983 */ /* 0x000ee20000300800 */
[----:B------:R-:W-:-:S04]  /*af20*/  FFMA.FTZ R24, R4, R0, R2 ;  /* 0x0000000004187223 */ /* 0x000fc80000010002 */
[----:B------:R-:W-:-:S06]  /*af30*/  FMUL.FTZ R13, R24, -1.4426950216293334961 ;  /* 0xbfb8aa3b180d7820 */ /* 0x000fcc0000410000 */
[----:B------:R-:W0:Y:S02]  /*af40*/  MUFU.EX2 R13, R13 ;  /* 0x0000000d000d7308 */ /* 0x000e240000000800 */
[----:B0-----:R-:W-:-:S06]  /*af50*/  FADD.FTZ R13, R13, 1 ;  /* 0x3f8000000d0d7421 */ /* 0x001fcc0000010000 */
[----:B------:R-:W0:Y:S01]  /*af60*/  MUFU.RCP R13, R13 ;  /* 0x0000000d000d7308 */ /* 0x000e220000001000 */
[----:B------:R-:W-:Y:S01]  /*af70*/  FADD.FTZ R26, R26, -UR28 ;  /* 0x8000001c1a1a7e21 */ /* 0x000fe20008010000 */
[----:B------:R1:W-:Y:S01]  /*af80*/  STL [R1+0x228], R0 ;  /* 0x0002280001007387 */ /* 0x0003e20000100800 */
[----:B0-----:R-:W-:Y:S01]  /*af90*/  FMUL.FTZ R25, R25, R13 ;  /* 0x0000000d19197220 */ /* 0x001fe20000410000 */
[----:B------:R-:W-:Y:S01]  /*afa0*/  FADD.FTZ R13, -R13, 1 ;  /* 0x3f8000000d0d7421 */ /* 0x000fe20000010100 */
[----:B-1----:R-:W-:-:S03]  /*afb0*/  FMUL.FTZ R0, R26, UR16 ;  /* 0x000000101a007c20 */ /* 0x002fc60008410000 */
[----:B------:R-:W-:-:S04]  /*afc0*/  FFMA.FTZ R13, R24, R13, 1 ;  /* 0x3f800000180d7423 */ /* 0x000fc8000001000d */
[----:B------:R-:W-:Y:S01]  /*afd0*/  FMUL.FTZ R13, R25, R13 ;  /* 0x0000000d190d7220 */ /* 0x000fe20000410000 */
[----:B------:R-:W-:-:S04]  /*afe0*/  FFMA.FTZ R25, R5, R0, R3 ;  /* 0x0000000005197223 */ /* 0x000fc80000010003 */
[----:B------:R-:W-:-:S06]  /*aff0*/  FMUL.FTZ R24, R25, -1.4426950216293334961 ;  /* 0xbfb8aa3b19187820 */ /* 0x000fcc0000410000 */
[----:B------:R-:W0:Y:S01]  /*b000*/  MUFU.EX2 R24, R24 ;  /* 0x0000001800187308 */ /* 0x000e220000000800 */
[----:B------:R-:W-:Y:S01]  /*b010*/  SHF.L.U32 R27, R27, 0x10, RZ ;  /* 0x000000101b1b7819 */ /* 0x000fe200000006ff */
[----:B0-----:R-:W-:-:S06]  /*b020*/  FADD.FTZ R24, R24, 1 ;  /* 0x3f80000018187421 */ /* 0x001fcc0000010000 */
[----:B------:R-:W0:Y:S01]  /*b030*/  MUFU.RCP R24, R24 ;  /* 0x0000001800187308 */ /* 0x000e220000001000 */
[----:B------:R-:W-:Y:S01]  /*b040*/  FADD.FTZ R27, R27, -UR28 ;  /* 0x8000001c1b1b7e21 */ /* 0x000fe20008010000 */
[----:B------:R1:W-:Y:S03]  /*b050*/  STL [R1+0x21c], R0 ;  /* 0x00021c0001007387 */ /* 0x0003e60000100800 */
[----:B-1----:R-:W-:-:S05]  /*b060*/  FMUL.FTZ R0, R27, UR16 ;  /* 0x000000101b007c20 */ /* 0x002fca0008410000 */
[----:B------:R1:W-:Y:S04]  /*b070*/  STL [R1+0x214], R0 ;  /* 0x0002140001007387 */ /* 0x0003e80000100800 */
[----:B------:R-:W-:Y:S01]  /*b080*/  STL [R1+0x164], R10 ;  /* 0x0001640a01007387 */ /* 0x000fe20000100800 */
[----:B--2---:R-:W-:-:S05]  /*b090*/  SHF.L.U32 R26, R8, 0x10, RZ ;  /* 0x00000010081a7819 */ /* 0x004fca00000006ff */
[----:B0-----:R-:W-:Y:S01]  /*b0a0*/  FMUL.FTZ R26, R26, R24 ;  /* 0x000000181a1a7220 */ /* 0x001fe20000410000 */
[----:B------:R-:W-:-:S04]  /*b0b0*/  FADD.FTZ R24, -R24, 1 ;  /* 0x3f80000018187421 */ /* 0x000fc80000010100 */
[----:B------:R-:W-:Y:S01]  /*b0c0*/  FFMA.FTZ R24, R25, R24, 1 ;  /* 0x3f80000019187423 */ /* 0x000fe20000010018 */
[----:B------:R-:W-:Y:S02]  /*b0d0*/  FFMA.FTZ R25, R4, R0, R2 ;  /* 0x0000000004197223 */ /* 0x000fe40000010002 */
[----:B-1----:R-:W2:Y:S01]  /*b0e0*/  LDL.LU R0, [R1+0x11c] ;  /* 0x00011c0001007983 */ /* 0x002ea20000300800 */
[----:B------:R-:W-:Y:S01]  /*b0f0*/  FMUL.FTZ R8, R26, R24 ;  /* 0x000000181a087220 */ /* 0x000fe20000410000 */
[----:B------:R-:W-:-:S06]  /*b100*/  FMUL.FTZ R24, R25, -1.4426950216293334961 ;  /* 0xbfb8aa3b19187820 */ /* 0x000fcc0000410000 */
[----:B------:R-:W0:Y:S01]  /*b110*/  MUFU.EX2 R24, R24 ;  /* 0x0000001800187308 */ /* 0x000e220000000800 */
[----:B------:R1:W-:Y:S04]  /*b120*/  STL [R1+0x170], R8 ;  /* 0x0001700801007387 */ /* 0x0003e80000100800 */
[----:B-1----:R-:W2:Y:S01]  /*b130*/  LDL.LU R8, [R1+0x118] ;  /* 0x0001180001087983 */ /* 0x002ea20000300800 */
[----:B0-----:R-:W-:-:S06]  /*b140*/  FADD.FTZ R24, R24, 1 ;  /* 0x3f80000018187421 */ /* 0x001fcc0000010000 */
[----:B------:R-:W0:Y:S01]  /*b150*/  MUFU.RCP R24, R24 ;  /* 0x0000001800187308 */ /* 0x000e220000001000 */
[----:B----4-:R-:W-:Y:S02]  /*b160*/  SHF.L.U32 R26, R20, 0x10, RZ ;  /* 0x00000010141a7819 */ /* 0x010fe400000006ff */
[----:B------:R-:W-:Y:S01]  /*b170*/  SHF.L.U32 R12, R12, 0x10, RZ ;  /* 0x000000100c0c7819 */ /* 0x000fe200000006ff */
[----:B------:R-:W4:Y:S01]  /*b180*/  LDL.LU R20, [R1+0x2b8] ;  /* 0x0002b80001147983 */ /* 0x000f220000300800 */
[----:B------:R-:W-:-:S05]  /*b190*/  SHF.L.U32 R27, R6, 0x10, RZ ;  /* 0x00000010061b7819 */ /* 0x000fca00000006ff */
[----:B------:R-:W-:Y:S01]  /*b1a0*/  FADD.FTZ R27, R27, -UR28 ;  /* 0x8000001c1b1b7e21 */ /* 0x000fe20008010000 */
[----:B0-----:R-:W-:Y:S01]  /*b1b0*/  FMUL.FTZ R26, R26, R24 ;  /* 0x000000181a1a7220 */ /* 0x001fe20000410000 */
[----:B------:R-:W-:Y:S02]  /*b1c0*/  FADD.FTZ R24, -R24, 1 ;  /* 0x3f80000018187421 */ /* 0x000fe40000010100 */
[----:B------:R-:W-:Y:S02]  /*b1d0*/  FMUL.FTZ R6, R27, UR16 ;  /* 0x000000101b067c20 */ /* 0x000fe40008410000 */
[----:B------:R-:W-:Y:S02]  /*b1e0*/  FFMA.FTZ R24, R25, R24, 1 ;  /* 0x3f80000019187423 */ /* 0x000fe40000010018 */
[----:B------:R-:W-:Y:S02]  /*b1f0*/  FFMA.FTZ R25, R5, R6, R3 ;  /* 0x0000000605197223 */ /* 0x000fe40000010003 */
[----:B------:R-:W-:-:S02]  /*b200*/  FMUL.FTZ R10, R26, R24 ;  /* 0x000000181a0a7220 */ /* 0x000fc40000410000 */
[----:B------:R-:W-:-:S06]  /*b210*/  FMUL.FTZ R24, R25, -1.4426950216293334961 ;  /* 0xbfb8aa3b19187820 */ /* 0x000fcc0000410000 */
[----:B------:R-:W0:Y:S01]  /*b220*/  MUFU.EX2 R24, R24 ;  /* 0x0000001800187308 */ /* 0x000e220000000800 */
[----:B------:R1:W-:Y:S04]  /*b230*/  STL [R1+0x210], R6 ;  /* 0x0002100601007387 */ /* 0x0003e80000100800 */
[----:B-1----:R-:W4:Y:S01]  /*b240*/  LDL.LU R6, [R1+0x120] ;  /* 0x0001200001067983 */ /* 0x002f220000300800 */
[----:B0-----:R-:W-:-:S06]  /*b250*/  FADD.FTZ R24, R24, 1 ;  /* 0x3f80000018187421 */ /* 0x001fcc0000010000 */
[----:B------:R-:W0:Y:S01]  /*b260*/  MUFU.RCP R24, R24 ;  /* 0x0000001800187308 */ /* 0x000e220000001000 */
[----:B---3--:R-:W-:Y:S02]  /*b270*/  SHF.L.U32 R27, R9, 0x10, RZ ;  /* 0x00000010091b7819 */ /* 0x008fe400000006ff */
[----:B------:R-:W-:-:S05]  /*b280*/  SHF.L.U32 R26, R7, 0x10, RZ ;  /* 0x00000010071a7819 */ /* 0x000fca00000006ff */
[----:B0-----:R-:W-:Y:S01]  /*b290*/  FMUL.FTZ R26, R26, R24 ;  /* 0x000000181a1a7220 */ /* 0x001fe20000410000 */
[----:B------:R-:W-:-:S04]  /*b2a0*/  FADD.FTZ R24, -R24, 1 ;  /* 0x3f80000018187421 */ /* 0x000fc80000010100 */
[----:B------:R-:W-:-:S04]  /*b2b0*/  FFMA.FTZ R24, R25, R24, 1 ;  /* 0x3f80000019187423 */ /* 0x000fc80000010018 */
[----:B------:R-:W-:-:S05]  /*b2c0*/  FMUL.FTZ R9, R26, R24 ;  /* 0x000000181a097220 */ /* 0x000fca0000410000 */
[----:B------:R0:W-:Y:S04]  /*b2d0*/  STL [R1+0x178], R9 ;  /* 0x0001780901007387 */ /* 0x0001e80000100800 */
[----:B0-----:R-:W3:Y:S01]  /*b2e0*/  LDL.LU R9, [R1+0x220] ;  /* 0x0002200001097983 */ /* 0x001ee20000300800 */
[----:B------:R-:W-:-:S04]  /*b2f0*/  FADD.FTZ R27, R27, -UR28 ;  /* 0x8000001c1b1b7e21 */ /* 0x000fc80008010000 */
[----:B------:R-:W-:-:S04]  /*b300*/  FMUL.FTZ R7, R27, UR16 ;  /* 0x000000101b077c20 */ /* 0x000fc80008410000 */
[----:B------:R-:W-:-:S04]  /*b310*/  FFMA.FTZ R25, R4, R7, R2 ;  /* 0x0000000704197223 */ /* 0x000fc80000010002 */
[----:B------:R-:W-:-:S06]  /*b320*/  FMUL.FTZ R24, R25, -1.4426950216293334961 ;  /* 0xbfb8aa3b19187820 */ /* 0x000fcc0000410000 */
[----:B------:R-:W0:Y:S01]  /*b330*/  MUFU.EX2 R24, R24 ;  /* 0x0000001800187308 */ /* 0x000e220000000800 */
[----:B------:R1:W-:Y:S04]  /*b340*/  STL [R1+0x1e4], R7 ;  /* 0x0001e40701007387 */ /* 0x0003e80000100800 */
[----:B-1----:R-:W3:Y:S01]  /*b350*/  LDL.LU R7, [R1+0x110] ;  /* 0x0001100001077983 */ /* 0x002ee20000300800 */
[----:B0-----:R-:W-:-:S06]  /*b360*/  FADD.FTZ R24, R24, 1 ;  /* 0x3f80000018187421 */ /* 0x001fcc0000010000 */
[----:B------:R-:W0:Y:S01]  /*b370*/  MUFU.RCP R24, R24 ;  /* 0x0000001800187308 */ /* 0x000e220000001000 */
[----:B------:R-:W-:Y:S01]  /*b380*/  FADD.FTZ R12, R12, -UR28 ;  /* 0x8000001c0c0c7e21 */ /* 0x000fe20008010000 */
[----:B--2---:R-:W-:-:S05]  /*b390*/  SHF.L.U32 R26, R0, 0x10, RZ ;  /* 0x00000010001a7819 */ /* 0x004fca00000006ff */
[----:B0-----:R-:W-:Y:S01]  /*b3a0*/  FMUL.FTZ R26, R26, R24 ;  /* 0x000000181a1a7220 */ /* 0x001fe20000410000 */
[----:B------:R-:W-:-:S04]  /*b3b0*/  FADD.FTZ R24, -R24, 1 ;  /* 0x3f80000018187421 */ /* 0x000fc80000010100 */
[----:B------:R-:W-:Y:S01]  /*b3c0*/  FFMA.FTZ R24, R25, R24, 1 ;  /* 0x3f80000019187423 */ /* 0x000fe20000010018 */
[----:B------:R-:W-:-:S03]  /*b3d0*/  SHF.L.U32 R27, R8, 0x10, RZ ;  /* 0x00000010081b7819 */ /* 0x000fc600000006ff */
[----:B------:R-:W-:Y:S01]  /*b3e0*/  FMUL.FTZ R24, R26, R24 ;  /* 0x000000181a187220 */ /* 0x000fe20000410000 */
[----:B------:R-:W2:Y:S01]  /*b3f0*/  LDL.LU R8, [R1+0x218] ;  /* 0x0002180001087983 */ /* 0x000ea20000300800 */
        /* <DEDUP_REMOVED lines=8> */
[----:B----4-:R-:W-:Y:S01]  /*b480*/  SHF.L.U32 R27, R6, 0x10, RZ ;  /* 0x00000010061b7819 */ /* 0x010fe200000006ff */
[----:B-1----:R-:W-:-:S04]  /*b490*/  FMUL.FTZ R0, R12, UR16 ;  /* 0x000000100c007c20 */ /* 0x002fc80008410000 */
[----:B0-----:R-:W-:Y:S01]  /*b4a0*/  FMUL.FTZ R27, R27, R25 ;  /* 0x000000191b1b7220 */ /* 0x001fe20000410000 */
[----:B------:R-:W-:-:S04]  /*b4b0*/  FADD.FTZ R25, -R25, 1 ;  /* 0x3f80000019197421 */ /* 0x000fc80000010100 */
[----:B------:R-:W-:Y:S01]  /*b4c0*/  FFMA.FTZ R25, R26, R25, 1 ;  /* 0x3f8000001a197423 */ /* 0x000fe20000010019 */
[----:B------:R0:W-:Y:S03]  /*b4d0*/  STL [R1+0x1fc], R0 ;  /* 0x0001fc0001007387 */ /* 0x0001e60000100800 */
[----:B------:R-:W-:Y:S01]  /*b4e0*/  FMUL.FTZ R6, R27, R25 ;  /* 0x000000191b067220 */ /* 0x000fe20000410000 */
[----:B------:R-:W-:Y:S02]  /*b4f0*/  FFMA.FTZ R25, R4, R0, R2 ;  /* 0x0000000004197223 */ /* 0x000fe40000010002 */
[----:B0-----:R-:W4:Y:S01]  /*b500*/  LDL.LU R0, [R1+0x230] ;  /* 0x0002300001007983 */ /* 0x001f220000300800 */
[----:B---3--:R-:W-:-:S03]  /*b510*/  SHF.L.U32 R27, R9, 0x10, RZ ;  /* 0x00000010091b7819 */ /* 0x008fc600000006ff */
[----:B------:R-:W3:Y:S01]  /*b520*/  LDL.LU R9, [R1+0x234] ;  /* 0x0002340001097983 */ /* 0x000ee20000300800 */
[----:B------:R-:W-:-:S06]  /*b530*/  FMUL.FTZ R12, R25, -1.4426950216293334961 ;  /* 0xbfb8aa3b190c7820 */ /* 0x000fcc0000410000 */
[----:B------:R-:W0:Y:S02]  /*b540*/  MUFU.EX2 R12, R12 ;  /* 0x0000000c000c7308 */ /* 0x000e240000000800 */
[----:B0-----:R-:W-:-:S06]  /*b550*/  FADD.FTZ R12, R12, 1 ;  /* 0x3f8000000c0c7421 */ /* 0x001fcc0000010000 */
[----:B------:R-:W0:Y:S01]  /*b560*/  MUFU.RCP R12, R12 ;  /* 0x0000000c000c7308 */ /* 0x000e220000001000 */
[----:B------:R-:W-:Y:S01]  /*b570*/  SHF.L.U32 R26, R7, 0x10, RZ ;  /* 0x00000010071a7819 */ /* 0x000fe200000006ff */
[----:B------:R-:W-:Y:S01]  /*b580*/  FADD.FTZ R27, R27, -UR28 ;  /* 0x8000001c1b1b7e21 */ /* 0x000fe20008010000 */
[----:B------:R1:W-:Y:S03]  /*b590*/  STL [R1+0x180], R6 ;  /* 0x0001800601007387 */ /* 0x0003e60000100800 */
[----:B0-----:R-:W-:Y:S01]  /*b5a0*/  FMUL.FTZ R26, R26, R12 ;  /* 0x0000000c1a1a7220 */ /* 0x001fe20000410000 */
[----:B------:R-:W-:-:S04]  /*b5b0*/  FADD.FTZ R12, -R12, 1 ;  /* 0x3f8000000c0c7421 */ /* 0x000fc80000010100 */
[----:B------:R-:W-:Y:S01]  /*b5c0*/  FFMA.FTZ R12, R25, R12, 1 ;  /* 0x3f800000190c7423 */ /* 0x000fe2000001000c */
[----:B-1----:R-:W-:-:S03]  /*b5d0*/  FMUL.FTZ R6, R27, UR16 ;  /* 0x000000101b067c20 */ /* 0x002fc60008410000 */
[----:B------:R-:W-:Y:S01]  /*b5e0*/  FMUL.FTZ R7, R26, R12 ;  /* 0x0000000c1a077220 */ /* 0x000fe20000410000 */
[----:B------:R-:W-:-:S04]  /*b5f0*/  FFMA.FTZ R12, R5, R6, R3 ;  /* 0x00000006050c7223 */ /* 0x000fc80000010003 */
[----:B------:R0:W-:Y:S01]  /*b600*/  STL [R1+0x184], R7 ;  /* 0x0001840701007387 */ /* 0x0001e20000100800 */
[----:B------:R-:W-:-:S03]  /*b610*/  FMUL.FTZ R25, R12, -1.4426950216293334961 ;  /* 0xbfb8aa3b0c197820 */ /* 0x000fc60000410000 */
[----:B0-----:R-:W3:Y:S03]  /*b620*/  LDL.LU R7, [R1+0x248] ;  /* 0x0002480001077983 */ /* 0x001ee60000300800 */
[----:B------:R-:W0:Y:S01]  /*b630*/  MUFU.EX2 R25, R25 ;  /* 0x0000001900197308 */ /* 0x000e220000000800 */
[----:B------:R1:W-:Y:S04]  /*b640*/  STL [R1+0x208], R6 ;  /* 0x0002080601007387 */ /* 0x0003e80000100800 */
[----:B-1----:R-:W3:Y:S01]  /*b650*/  LDL.LU R6, [R1+0x238] ;  /* 0x0002380001067983 */ /* 0x002ee20000300800 */
[----:B0-----:R-:W-:-:S04]  /*b660*/  FADD.FTZ R25, R25, 1 ;  /* 0x3f80000019197421 */ /* 0x001fc80000010000 */
[----:B------:R-:W0:Y:S01]  /*b670*/  MUFU.RCP R26, R25 ;  /* 0x00000019001a7308 */ /* 0x000e220000001000 */
[----:B------:R-:W-:-:S05]  /*b680*/  SHF.L.U32 R43, R43, 0x10, RZ ;  /* 0x000000102b2b7819 */ /* 0x000fca00000006ff */
[----:B0-----:R-:W-:Y:S01]  /*b690*/  FMUL.FTZ R43, R43, R26 ;  /* 0x0000001a2b2b7220 */ /* 0x001fe20000410000 */
[----:B------:R-:W-:-:S04]  /*b6a0*/  FADD.FTZ R26, -R26, 1 ;  /* 0x3f8000001a1a7421 */ /* 0x000fc80000010100 */
[----:B------:R-:W-:Y:S01]  /*b6b0*/  FFMA.FTZ R26, R12, R26, 1 ;  /* 0x3f8000000c1a7423 */ /* 0x000fe2000001001a */
[----:B--2---:R-:W-:-:S05]  /*b6c0*/  SHF.L.U32 R25, R8, 0x10, RZ ;  /* 0x0000001008197819 */ /* 0x004fca00000006ff */
[----:B------:R-:W-:-:S04]  /*b6d0*/  FADD.FTZ R25, R25, -UR28 ;  /* 0x8000001c19197e21 */ /* 0x000fc80008010000 */
[----:B------:R-:W-:-:S04]  /*b6e0*/  FMUL.FTZ R8, R25, UR16 ;  /* 0x0000001019087c20 */ /* 0x000fc80008410000 */
[----:B------:R-:W-:-:S04]  /*b6f0*/  FFMA.FTZ R25, R4, R8, R2 ;  /* 0x0000000804197223 */ /* 0x000fc80000010002 */
[----:B------:R-:W-:-:S06]  /*b700*/  FMUL.FTZ R12, R25, -1.4426950216293334961 ;  /* 0xbfb8aa3b190c7820 */ /* 0x000fcc0000410000 */
[----:B------:R-:W0:Y:S01]  /*b710*/  MUFU.EX2 R12, R12 ;  /* 0x0000000c000c7308 */ /* 0x000e220000000800 */
[----:B------:R1:W-:Y:S04]  /*b720*/  STL [R1+0x204], R8 ;  /* 0x0002040801007387 */ /* 0x0003e80000100800 */
[----:B-1----:R-:W2:Y:S01]  /*b730*/  LDL.LU R8, [R1+0x24c] ;  /* 0x00024c0001087983 */ /* 0x002ea20000300800 */
[----:B0-----:R-:W-:-:S04]  /*b740*/  FADD.FTZ R12, R12, 1 ;  /* 0x3f8000000c0c7421 */ /* 0x001fc80000010000 */
[----:B------:R4:W0:Y:S01]  /*b750*/  MUFU.RCP R27, R12 ;  /* 0x0000000c001b7308 */ /* 0x0008220000001000 */
[----:B------:R-:W-:Y:S01]  /*b760*/  FMUL.FTZ R43, R43, R26 ;  /* 0x0000001a2b2b7220 */ /* 0x000fe20000410000 */
[----:B----4-:R-:W-:Y:S02]  /*b770*/  SHF.L.U32 R12, R0, 0x10, RZ ;  /* 0x00000010000c7819 */ /* 0x010fe400000006ff */
[----:B------:R-:W4:Y:S03]  /*b780*/  LDL.LU R0, [R1+0x26c] ;  /* 0x00026c0001007983 */ /* 0x000f260000300800 */
[----:B0-----:R-:W-:Y:S01]  /*b790*/  FMUL.FTZ R12, R12, R27 ;  /* 0x0000001b0c0c7220 */ /* 0x001fe20000410000 */
[----:B------:R-:W-:-:S04]  /*b7a0*/  FADD.FTZ R27, -R27, 1 ;  /* 0x3f8000001b1b7421 */ /* 0x000fc80000010100 */
[----:B------:R-:W-:Y:S01]  /*b7b0*/  FFMA.FTZ R27, R25, R27, 1 ;  /* 0x3f800000191b7423 */ /* 0x000fe2000001001b */
[----:B---3--:R-:W-:-:S05]  /*b7c0*/  SHF.L.U32 R26, R9, 0x10, RZ ;  /* 0x00000010091a7819 */ /* 0x008fca00000006ff */
[----:B------:R-:W-:-:S04]  /*b7d0*/  FADD.FTZ R26, R26, -UR28 ;  /* 0x8000001c1a1a7e21 */ /* 0x000fc80008010000 */
[----:B------:R-:W-:-:S04]  /*b7e0*/  FMUL.FTZ R9, R26, UR16 ;  /* 0x000000101a097c20 */ /* 0x000fc80008410000 */
[----:B------:R-:W-:Y:S01]  /*b7f0*/  FFMA.FTZ R25, R5, R9, R3 ;  /* 0x0000000905197223 */ /* 0x000fe20000010003 */
[----:B------:R0:W-:Y:S04]  /*b800*/  STL [R1+0x200], R9 ;  /* 0x0002000901007387 */ /* 0x0001e80000100800 */
[----:B0-----:R-:W3:Y:S04]  /*b810*/  LDL.LU R9, [R1+0x294] ;  /* 0x0002940001097983 */ /* 0x001ee80000300800 */
[----:B------:R0:W-:Y:S02]  /*b820*/  STL [R1+0x174], R10 ;  /* 0x0001740a01007387 */ /* 0x0001e40000100800 */
[----:B0-----:R-:W-:Y:S01]  /*b830*/  FMUL.FTZ R10, R12, R27 ;  /* 0x0000001b0c0a7220 */ /* 0x001fe20000410000 */
[----:B------:R-:W-:-:S06]  /*b840*/  FMUL.FTZ R12, R25, -1.4426950216293334961 ;  /* 0xbfb8aa3b190c7820 */ /* 0x000fcc0000410000 */
[----:B------:R-:W0:Y:S02]  /*b850*/  MUFU.EX2 R12, R12 ;  /* 0x0000000c000c7308 */ /* 0x000e240000000800 */
[----:B0-----:R-:W-:-:S06]  /*b860*/  FADD.FTZ R12, R12, 1 ;  /* 0x3f8000000c0c7421 */ /* 0x001fcc0000010000 */
[----:B------:R0:W1:Y:S02]  /*b870*/  MUFU.RCP R27, R12 ;  /* 0x0000000c001b7308 */ /* 0x0000640000001000 */
[----:B0-----:R-:W-:Y:S02]  /*b880*/  SHF.L.U32 R12, R7, 0x10, RZ ;  /* 0x00000010070c7819 */ /* 0x001fe400000006ff */
[----:B------:R-:W3:Y:S01]  /*b890*/  LDL.LU R7, [R1+0x27c] ;  /* 0x00027c0001077983 */ /* 0x000ee20000300800 */
[----:B------:R-:W-:Y:S02]  /*b8a0*/  SHF.L.U32 R26, R6, 0x10, RZ ;  /* 0x00000010061a7819 */ /* 0x000fe400000006ff */
[----:B-1----:R-:W-:Y:S01]  /*b8b0*/  FMUL.FTZ R12, R12, R27 ;  /* 0x0000001b0c0c7220 */ /* 0x002fe20000410000 */
[----:B------:R-:W-:Y:S02]  /*b8c0*/  FADD.FTZ R27, -R27, 1 ;  /* 0x3f8000001b1b7421 */ /* 0x000fe40000010100 */
[----:B------:R-:W-:-:S02]  /*b8d0*/  FADD.FTZ R26, R26, -UR28 ;  /* 0x8000001c1a1a7e21 */ /* 0x000fc40008010000 */
[----:B------:R-:W-:Y:S02]  /*b8e0*/  FFMA.FTZ R27, R25, R27, 1 ;  /* 0x3f800000191b7423 */ /* 0x000fe4000001001b */
[----:B------:R-:W-:Y:S01]  /*b8f0*/  FMUL.FTZ R6, R26, UR16 ;  /* 0x000000101a067c20 */ /* 0x000fe20008410000 */
[----:B------:R0:W-:Y:S03]  /*b900*/  STL [R1+0x18c], R10 ;  /* 0x00018c0a01007387 */ /* 0x0001e60000100800 */
[----:B------:R-:W-:Y:S01]  /*b910*/  FFMA.FTZ R25, R4, R6, R2 ;  /* 0x0000000604197223 */ /* 0x000fe20000010002 */
[----:B0-----:R-:W-:-:S03]  /*b920*/  FMUL.FTZ R10, R12, R27 ;  /* 0x0000001b0c0a7220 */ /* 0x001fc60000410000 */
[----:B------:R-:W-:-:S06]  /*b930*/  FMUL.FTZ R12, R25, -1.4426950216293334961 ;  /* 0xbfb8aa3b190c7820 */ /* 0x000fcc0000410000 */
[----:B------:R-:W0:Y:S01]  /*b940*/  MUFU.EX2 R12, R12 ;  /* 0x0000000c000c7308 */ /* 0x000e220000000800 */
[----:B------:R1:W-:Y:S04]  /*b950*/  STL [R1+0x1f8], R6 ;  /* 0x0001f80601007387 */ /* 0x0003e80000100800 */
[----:B-1----:R-:W3:Y:S01]  /*b960*/  LDL.LU R6, [R1+0x298] ;  /* 0x0002980001067983 */ /* 0x002ee20000300800 */
[----:B0-----:R-:W-:-:S04]  /*b970*/  FADD.FTZ R12, R12, 1 ;  /* 0x3f8000000c0c7421 */ /* 0x001fc80000010000 */
[----:B------:R2:W0:Y:S01]  /*b980*/  MUFU.RCP R27, R12 ;  /* 0x0000000c001b7308 */ /* 0x0004220000001000 */
[----:B------:R1:W-:Y:S01]  /*b990*/  STL [R1+0x1ac], R10 ;  /* 0x0001ac0a01007387 */ /* 0x0003e20000100800 */
[----:B--2---:R-:W-:-:S03]  /*b9a0*/  SHF.L.U32 R12, R8, 0x10, RZ ;  /* 0x00000010080c7819 */ /* 0x004fc600000006ff */
[----:B------:R-:W2:Y:S02]  /*b9b0*/  LDL.LU R8, [R1+0x2b0] ;  /* 0x0002b00001087983 */ /* 0x000ea40000300800 */
[----:B0-----:R-:W-:Y:S01]  /*b9c0*/  FMUL.FTZ R12, R12, R27 ;  /* 0x0000001b0c0c7220 */ /* 0x001fe20000410000 */
[----:B------:R-:W-:-:S04]  /*b9d0*/  FADD.FTZ R27, -R27, 1 ;  /* 0x3f8000001b1b7421 */ /* 0x000fc80000010100 */
[----:B------:R-:W-:-:S04]  /*b9e0*/  FFMA.FTZ R27, R25, R27, 1 ;  /* 0x3f800000191b7423 */ /* 0x000fc8000001001b */
[----:B-1----:R-:W-:Y:S01]  /*b9f0*/  FMUL.FTZ R10, R12, R27 ;  /* 0x0000001b0c0a7220 */ /* 0x002fe20000410000 */
[----:B----4-:R-:W-:-:S05]  /*ba00*/  SHF.L.U32 R26, R0, 0x10, RZ ;  /* 0x00000010001a7819 */ /* 0x010fca00000006ff */
[----:B------:R-:W-:-:S04]  /*ba10*/  FADD.FTZ R26, R26, -UR28 ;  /* 0x8000001c1a1a7e21 */ /* 0x000fc80008010000 */
[----:B------:R-:W-:-:S04]  /*ba20*/  FMUL.FTZ R0, R26, UR16 ;  /* 0x000000101a007c20 */ /* 0x000fc80008410000 */
[----:B------:R-:W-:-:S04]  /*ba30*/  FFMA.FTZ R25, R5, R0, R3 ;  /* 0x0000000005197223 */ /* 0x000fc80000010003 */
[----:B------:R-:W-:-:S06]  /*ba40*/  FMUL.FTZ R12, R25, -1.4426950216293334961 ;  /* 0xbfb8aa3b190c7820 */ /* 0x000fcc0000410000 */
[----:B------:R-:W0:Y:S02]  /*ba50*/  MUFU.EX2 R12, R12 ;  /* 0x0000000c000c7308 */ /* 0x000e240000000800 */
[----:B0-----:R-:W-:-:S06]  /*ba60*/  FADD.FTZ R12, R12, 1 ;  /* 0x3f8000000c0c7421 */ /* 0x001fcc0000010000 */
[----:B------:R3:W0:Y:S02]  /*ba70*/  MUFU.RCP R27, R12 ;  /* 0x0000000c001b7308 */ /* 0x0006240000001000 */
[----:B---3--:R-:W-:Y:S02]  /*ba80*/  SHF.L.U32 R12, R9, 0x10, RZ ;  /* 0x00000010090c7819 */ /* 0x008fe400000006ff */
[----:B------:R-:W3:Y:S03]  /*ba90*/  LDL.LU R9, [R1+0x1e0] ;  /* 0x0001e00001097983 */ /* 0x000ee60000300800 */
[----:B0-----:R-:W-:Y:S01]  /*baa0*/  FMUL.FTZ R12, R12, R27 ;  /* 0x0000001b0c0c7220 */ /* 0x001fe20000410000 */
[----:B------:R0:W-:Y:S01]  /*bab0*/  STL [R1+0x1f4], R0 ;  /* 0x0001f40001007387 */ /* 0x0001e20000100800 */
[----:B------:R-:W-:-:S04]  /*bac0*/  FADD.FTZ R27, -R27, 1 ;  /* 0x3f8000001b1b7421 */ /* 0x000fc80000010100 */
[----:B------:R-:W-:Y:S01]  /*bad0*/  FFMA.FTZ R27, R25, R27, 1 ;  /* 0x3f800000191b7423 */ /* 0x000fe2000001001b */
[----:B------:R-:W-:-:S05]  /*bae0*/  SHF.L.U32 R26, R7, 0x10, RZ ;  /* 0x00000010071a7819 */ /* 0x000fca00000006ff */
[----:B------:R-:W-:-:S04]  /*baf0*/  FADD.FTZ R26, R26, -UR28 ;  /* 0x8000001c1a1a7e21 */ /* 0x000fc80008010000 */
[----:B0-----:R-:W-:-:S04]  /*bb00*/  FMUL.FTZ R0, R26, UR16 ;  /* 0x000000101a007c20 */ /* 0x001fc80008410000 */
[----:B------:R-:W-:Y:S01]  /*bb10*/  FFMA.FTZ R25, R4, R0, R2 ;  /* 0x0000000004197223 */ /* 0x000fe20000010002 */
[----:B------:R0:W-:Y:S01]  /*bb20*/  STL [R1+0x1ec], R0 ;  /* 0x0001ec0001007387 */ /* 0x0001e20000100800 */
[----:B------:R-:W-:-:S03]  /*bb30*/  FMUL.FTZ R7, R12, R27 ;  /* 0x0000001b0c077220 */ /* 0x000fc60000410000 */
[----:B0-----:R-:W4:Y:S01]  /*bb40*/  LDL.LU R0, [R1+0x2d0] ;  /* 0x0002d00001007983 */ /* 0x001f220000300800 */
[----:B------:R-:W-:-:S03]  /*bb50*/  FMUL.FTZ R12, R25, -1.4426950216293334961 ;  /* 0xbfb8aa3b190c7820 */ /* 0x000fc60000410000 */
[----:B------:R0:W-:Y:S03]  /*bb60*/  STL [R1+0x1a4], R7 ;  /* 0x0001a40701007387 */ /* 0x0001e60000100800 */
[----:B------:R-:W1:Y:S01]  /*bb70*/  MUFU.EX2 R12, R12 ;  /* 0x0000000c000c7308 */ /* 0x000e620000000800 */
[----:B0-----:R-:W4:Y:S01]  /*bb80*/  LDL.LU R7, [R1+0x2d4] ;  /* 0x0002d40001077983 */ /* 0x001f220000300800 */
[----:B-1----:R-:W-:-:S06]  /*bb90*/  FADD.FTZ R12, R12, 1 ;  /* 0x3f8000000c0c7421 */ /* 0x002fcc0000010000 */
[----:B------:R0:W1:Y:S02]  /*bba0*/  MUFU.RCP R27, R12 ;  /* 0x0000000c001b7308 */ /* 0x0000640000001000 */
[----:B0-----:R-:W-:-:S05]  /*bbb0*/  SHF.L.U32 R12, R6, 0x10, RZ ;  /* 0x00000010060c7819 */ /* 0x001fca00000006ff */
[----:B-1----:R-:W-:Y:S01]  /*bbc0*/  FMUL.FTZ R12, R12, R27 ;  /* 0x0000001b0c0c7220 */ /* 0x002fe20000410000 */
[----:B------:R-:W-:-:S04]  /*bbd0*/  FADD.FTZ R27, -R27, 1 ;  /* 0x3f8000001b1b7421 */ /* 0x000fc80000010100 */
[----:B------:R-:W-:Y:S01]  /*bbe0*/  FFMA.FTZ R27, R25, R27, 1 ;  /* 0x3f800000191b7423 */ /* 0x000fe2000001001b */
[----:B--2---:R-:W-:-:S03]  /*bbf0*/  SHF.L.U32 R26, R8, 0x10, RZ ;  /* 0x00000010081a7819 */ /* 0x004fc600000006ff */
[----:B------:R-:W-:Y:S02]  /*bc00*/  FMUL.FTZ R8, R12, R27 ;  /* 0x0000001b0c087220 */ /* 0x000fe40000410000 */
[----:B------:R-:W-:-:S04]  /*bc10*/  FADD.FTZ R26, R26, -UR28 ;  /* 0x8000001c1a1a7e21 */ /* 0x000fc80008010000 */
[----:B------:R-:W-:Y:S01]  /*bc20*/  FMUL.FTZ R6, R26, UR16 ;  /* 0x000000101a067c20 */ /* 0x000fe20008410000 */
[----:B------:R0:W-:Y:S03]  /*bc30*/  STL [R1+0x19c], R8 ;  /* 0x00019c0801007387 */ /* 0x0001e60000100800 */
[----:B------:R-:W-:Y:S01]  /*bc40*/  FFMA.FTZ R25, R5, R6, R3 ;  /* 0x0000000605197223 */ /* 0x000fe20000010003 */
[----:B------:R1:W-:Y:S03]  /*bc50*/  STL [R1+0x1e8], R6 ;  /* 0x0001e80601007387 */ /* 0x0003e60000100800 */
[----:B------:R-:W-:Y:S01]  /*bc60*/  FMUL.FTZ R12, R25, -1.4426950216293334961 ;  /* 0xbfb8aa3b190c7820 */ /* 0x000fe20000410000 */
[----:B0-----:R-:W2:Y:S04]  /*bc70*/  LDL.LU R8, [R1+0x1d0] ;  /* 0x0001d00001087983 */ /* 0x001ea80000300800 */
[----:B-1----:R-:W2:Y:S01]  /*bc80*/  LDL.LU R6, [R1+0x2e8] ;  /* 0x0002e80001067983 */ /* 0x002ea20000300800 */
[----:B------:R-:W0:Y:S02]  /*bc90*/  MUFU.EX2 R12, R12 ;  /* 0x0000000c000c7308 */ /* 0x000e240000000800 */
[----:B0-----:R-:W-:-:S06]  /*bca0*/  FADD.FTZ R12, R12, 1 ;  /* 0x3f8000000c0c7421 */ /* 0x001fcc0000010000 */
[----:B------:R0:W1:Y:S02]  /*bcb0*/  MUFU.RCP R27, R12 ;  /* 0x0000000c001b7308 */ /* 0x0000640000001000 */
[----:B0-----:R-:W-:Y:S01]  /*bcc0*/  SHF.L.U32 R12, R20, 0x10, RZ ;  /* 0x00000010140c7819 */ /* 0x001fe200000006ff */
[----:B------:R0:W-:Y:S01]  /*bcd0*/  STL [R1+0x1a8], R10 ;  /* 0x0001a80a01007387 */ /* 0x0001e20000100800 */
[----:B------:R-:W-:Y:S02]  /*bce0*/  SHF.L.U32 R44, R44, 0x10, RZ ;  /* 0x000000102c2c7819 */ /* 0x000fe400000006ff */
[----:B------:R-:W-:Y:S02]  /*bcf0*/  SHF.L.U32 R37, R37, 0x10, RZ ;  /* 0x0000001025257819 */ /* 0x000fe400000006ff */
[----:B------:R-:W-:Y:S02]  /*bd00*/  SHF.L.U32 R42, R42, 0x10, RZ ;  /* 0x000000102a2a7819 */ /* 0x000fe400000006ff */
[----:B------:R-:W-:Y:S01]  /*bd10*/  SHF.L.U32 R35, R35, 0x10, RZ ;  /* 0x0000001023237819 */ /* 0x000fe200000006ff */
[----:B-1----:R-:W-:Y:S01]  /*bd20*/  FMUL.FTZ R12, R12, R27 ;  /* 0x0000001b0c0c7220 */ /* 0x002fe20000410000 */
[----:B------:R-:W-:Y:S01]  /*bd30*/  FADD.FTZ R27, -R27, 1 ;  /* 0x3f8000001b1b7421 */ /* 0x000fe20000010100 */
[----:B------:R-:W-:-:S02]  /*bd40*/  SHF.L.U32 R41, R41, 0x10, RZ ;  /* 0x0000001029297819 */ /* 0x000fc400000006ff */
[----:B------:R-:W-:Y:S01]  /*bd50*/  SHF.L.U32 R31, R31, 0x10, RZ ;  /* 0x000000101f1f7819 */ /* 0x000fe200000006ff */
[----:B------:R-:W-:Y:S01]  /*bd60*/  FFMA.FTZ R27, R25, R27, 1 ;  /* 0x3f800000191b7423 */ /* 0x000fe2000001001b */
[----:B------:R-:W-:Y:S02]  /*bd70*/  SHF.L.U32 R40, R40, 0x10, RZ ;  /* 0x0000001028287819 */ /* 0x000fe400000006ff */
[----:B------:R-:W-:Y:S02]  /*bd80*/  SHF.L.U32 R34, R34, 0x10, RZ ;  /* 0x0000001022227819 */ /* 0x000fe400000006ff */
[----:B---3--:R-:W-:Y:S02]  /*bd90*/  SHF.L.U32 R26, R9, 0x10, RZ ;  /* 0x00000010091a7819 */ /* 0x008fe400000006ff */
[----:B------:R-:W-:Y:S02]  /*bda0*/  SHF.L.U32 R39, R39, 0x10, RZ ;  /* 0x0000001027277819 */ /* 0x000fe400000006ff */
[----:B------:R-:W-:Y:S01]  /*bdb0*/  SHF.L.U32 R29, R29, 0x10, RZ ;  /* 0x000000101d1d7819 */ /* 0x000fe200000006ff */
[----:B------:R-:W-:Y:S01]  /*bdc0*/  FADD.FTZ R26, R26, -UR28 ;  /* 0x8000001c1a1a7e21 */ /* 0x000fe20008010000 */
[----:B------:R-:W-:Y:S01]  /*bdd0*/  SHF.L.U32 R36, R36, 0x10, RZ ;  /* 0x0000001024247819 */ /* 0x000fe200000006ff */
[----:B------:R1:W-:Y:S02]  /*bde0*/  STL [R1+0x3f0], R23 ;  /* 0x0003f01701007387 */ /* 0x0003e40000100800 */
[----:B------:R-:W-:-:S02]  /*bdf0*/  FMUL.FTZ R9, R26, UR16 ;  /* 0x000000101a097c20 */ /* 0x000fc40008410000 */
[----:B------:R-:W3:Y:S02]  /*be00*/  LDL.LU R20, [R1+0x380] ;  /* 0x0003800001147983 */ /* 0x000ee40000300800 */
[----:B------:R-:W-:Y:S02]  /*be10*/  FFMA.FTZ R25, R4, R9, R2 ;  /* 0x0000000904197223 */ /* 0x000fe40000010002 */
[----:B------:R1:W-:Y:S01]  /*be20*/  STL [R1+0x1e0], R9 ;  /* 0x0001e00901007387 */ /* 0x0003e20000100800 */
[----:B0-----:R-:W-:-:S03]  /*be30*/  FMUL.FTZ R10, R12, R27 ;  /* 0x0000001b0c0a7220 */ /* 0x001fc60000410000 */
[----:B-1----:R-:W3:Y:S04]  /*be40*/  LDL.LU R23, [R1+0x36c] ;  /* 0x00036c0001177983 */ /* 0x002ee80000300800 */
[----:B------:R-:W3:Y:S01]  /*be50*/  LDL.LU R9, [R1+0x2f8] ;  /* 0x0002f80001097983 */ /* 0x000ee20000300800 */
[----:B------:R-:W-:-:S06]  /*be60*/  FMUL.FTZ R12, R25, -1.4426950216293334961 ;  /* 0xbfb8aa3b190c7820 */ /* 0x000fcc0000410000 */
[----:B------:R-:W0:Y:S02]  /*be70*/  MUFU.EX2 R12, R12 ;  /* 0x0000000c000c7308 */ /* 0x000e240000000800 */
[----:B0-----:R-:W-:-:S06]  /*be80*/  FADD.FTZ R12, R12, 1 ;  /* 0x3f8000000c0c7421 */ /* 0x001fcc0000010000 */
[----:B------:R4:W0:Y:S02]  /*be90*/  MUFU.RCP R27, R12 ;  /* 0x0000000c001b7308 */ /* 0x0008240000001000 */
[----:B----4-:R-:W-:-:S05]  /*bea0*/  SHF.L.U32 R12, R0, 0x10, RZ ;  /* 0x00000010000c7819 */ /* 0x010fca00000006ff */
[----:B0-----:R-:W-:Y:S01]  /*beb0*/  FMUL.FTZ R12, R12, R27 ;  /* 0x0000001b0c0c7220 */ /* 0x001fe20000410000 */
[----:B------:R-:W-:-:S04]  /*bec0*/  FADD.FTZ R27, -R27, 1 ;  /* 0x3f8000001b1b7421 */ /* 0x000fc80000010100 */
[----:B------:R-:W-:Y:S01]  /*bed0*/  FFMA.FTZ R27, R25, R27, 1 ;  /* 0x3f800000191b7423 */ /* 0x000fe2000001001b */
[----:B------:R-:W-:-:S03]  /*bee0*/  SHF.L.U32 R26, R7, 0x10, RZ ;  /* 0x00000010071a7819 */ /* 0x000fc600000006ff */
[----:B------:R-:W-:-:S05]  /*bef0*/  FMUL.FTZ R7, R12, R27 ;  /* 0x0000001b0c077220 */ /* 0x000fca0000410000 */
[----:B------:R0:W-:Y:S01]  /*bf00*/  STL [R1+0x194], R7 ;  /* 0x0001940701007387 */ /* 0x0001e20000100800 */
[----:B------:R-:W-:-:S03]  /*bf10*/  FADD.FTZ R26, R26, -UR28 ;  /* 0x8000001c1a1a7e21 */ /* 0x000fc60008010000 */
[----:B0-----:R-:W4:Y:S01]  /*bf20*/  LDL.LU R7, [R1+0x1b8] ;  /* 0x0001b80001077983 */ /* 0x001f220000300800 */
[----:B------:R-:W-:-:S04]  /*bf30*/  FMUL.FTZ R0, R26, UR16 ;  /* 0x000000101a007c20 */ /* 0x000fc80008410000 */
[----:B------:R-:W-:-:S04]  /*bf40*/  FFMA.FTZ R25, R5, R0, R3 ;  /* 0x0000000005197223 */ /* 0x000fc80000010003 */
[----:B------:R-:W-:-:S06]  /*bf50*/  FMUL.FTZ R12, R25, -1.4426950216293334961 ;  /* 0xbfb8aa3b190c7820 */ /* 0x000fcc0000410000 */
[----:B------:R-:W0:Y:S02]  /*bf60*/  MUFU.EX2 R12, R12 ;  /* 0x0000000c000c7308 */ /* 0x000e240000000800 */
[----:B0-----:R-:W-:-:S06]  /*bf70*/  FADD.FTZ R12, R12, 1 ;  /* 0x3f8000000c0c7421 */ /* 0x001fcc0000010000 */
[----:B------:R0:W1:Y:S01]  /*bf80*/  MUFU.RCP R27, R12 ;  /* 0x0000000c001b7308 */ /* 0x0000620000001000 */
[----:B------:R1:W-:Y:S01]  /*bf90*/  STL [R1+0x1dc], R0 ;  /* 0x0001dc0001007387 */ /* 0x0003e20000100800 */
[----:B--2---:R-:W-:-:S03]  /*bfa0*/  SHF.L.U32 R26, R8, 0x10, RZ ;  /* 0x00000010081a7819 */ /* 0x004fc600000006ff */
[----:B------:R-:W2:Y:S01]  /*bfb0*/  LDL.LU R8, [R1+0x1c8] ;  /* 0x0001c80001087983 */ /* 0x000ea20000300800 */
[----:B0-----:R-:W-:Y:S01]  /*bfc0*/  SHF.L.U32 R12, R6, 0x10, RZ ;  /* 0x00000010060c7819 */ /* 0x001fe200000006ff */
[----:B------:R-:W-:-:S04]  /*bfd0*/  FADD.FTZ R26, R26, -UR28 ;  /* 0x8000001c1a1a7e21 */ /* 0x000fc80008010000 */
[----:B-1----:R-:W-:Y:S01]  /*bfe0*/  FMUL.FTZ R12, R12, R27 ;  /* 0x0000001b0c0c7220 */ /* 0x002fe20000410000 */
[----:B------:R-:W-:Y:S01]  /*bff0*/  FADD.FTZ R27, -R27, 1 ;  /* 0x3f8000001b1b7421 */ /* 0x000fe20000010100 */
[----:B------:R-:W-:-:S03]  /*c000*/  FMUL.FTZ R0, R26, UR16 ;  /* 0x000000101a007c20 */ /* 0x000fc60008410000 */
[----:B------:R-:W-:-:S04]  /*c010*/  FFMA.FTZ R27, R25, R27, 1 ;  /* 0x3f800000191b7423 */ /* 0x000fc8000001001b */
[----:B------:R-:W-:Y:S01]  /*c020*/  FMUL.FTZ R6, R12, R27 ;  /* 0x0000001b0c067220 */ /* 0x000fe20000410000 */
[----:B------:R-:W-:-:S04]  /*c030*/  FFMA.FTZ R12, R4, R0, R2 ;  /* 0x00000000040c7223 */ /* 0x000fc80000010002 */
[----:B------:R-:W-:-:S06]  /*c040*/  FMUL.FTZ R25, R12, -1.4426950216293334961 ;  /* 0xbfb8aa3b0c197820 */ /* 0x000fcc0000410000 */
[----:B------:R-:W0:Y:S02]  /*c050*/  MUFU.EX2 R25, R25 ;  /* 0x0000001900197308 */ /* 0x000e240000000800 */
[----:B0-----:R-:W-:-:S06]  /*c060*/  FADD.FTZ R25, R25, 1 ;  /* 0x3f80000019197421 */ /* 0x001fcc0000010000 */
[----:B------:R3:W0:Y:S02]  /*c070*/  MUFU.RCP R26, R25 ;  /* 0x00000019001a7308 */ /* 0x0006240000001000 */
[----:B---3--:R-:W-:Y:S02]  /*c080*/  SHF.L.U32 R25, R9, 0x10, RZ ;  /* 0x0000001009197819 */ /* 0x008fe400000006ff */
[----:B------:R-:W3:Y:S01]  /*c090*/  LDL.LU R9, [R1+0x1b0] ;  /* 0x0001b00001097983 */ /* 0x000ee20000300800 */
[----:B0-----:R-:W-:Y:S02]  /*c0a0*/  FMUL.FTZ R44, R44, R26 ;  /* 0x0000001a2c2c7220 */ /* 0x001fe40000410000 */
[----:B------:R-:W-:Y:S01]  /*c0b0*/  FADD.FTZ R25, R25, -UR28 ;  /* 0x8000001c19197e21 */ /* 0x000fe20008010000 */
[----:B------:R0:W-:Y:S01]  /*c0c0*/  STL [R1+0x1d8], R0 ;  /* 0x0001d80001007387 */ /* 0x0001e20000100800 */
[----:B------:R-:W-:-:S04]  /*c0d0*/  FADD.FTZ R26, -R26, 1 ;  /* 0x3f8000001a1a7421 */ /* 0x000fc80000010100 */
[----:B------:R-:W-:Y:S01]  /*c0e0*/  FFMA.FTZ R26, R12, R26, 1 ;  /* 0x3f8000000c1a7423 */ /* 0x000fe2000001001a */
[----:B0-----:R-:W-:-:S04]  /*c0f0*/  FMUL.FTZ R0, R25, UR16 ;  /* 0x0000001019007c20 */ /* 0x001fc80008410000 */
[----:B------:R-:W-:-:S04]  /*c100*/  FFMA.FTZ R12, R5, R0, R3 ;  /* 0x00000000050c7223 */ /* 0x000fc80000010003 */
[----:B------:R-:W-:-:S06]  /*c110*/  FMUL.FTZ R25, R12, -1.4426950216293334961 ;  /* 0xbfb8aa3b0c197820 */ /* 0x000fcc0000410000 */
[----:B------:R-:W0:Y:S01]  /*c120*/  MUFU.EX2 R25, R25 ;  /* 0x0000001900197308 */ /* 0x000e220000000800 */
[----:B------:R-:W-:Y:S01]  /*c130*/  FMUL.FTZ R44, R44, R26 ;  /* 0x0000001a2c2c7220 */ /* 0x000fe20000410000 */
[----:B0-----:R-:W-:-:S06]  /*c140*/  FADD.FTZ R25, R25, 1 ;  /* 0x3f80000019197421 */ /* 0x001fcc0000010000 */
[----:B------:R4:W0:Y:S01]  /*c150*/  MUFU.RCP R26, R25 ;  /* 0x00000019001a7308 */ /* 0x0008220000001000 */
[----:B------:R1:W-:Y:S01]  /*c160*/  STL [R1+0x1d4], R0 ;  /* 0x0001d40001007387 */ /* 0x0003e20000100800 */
[----:B----4-:R-:W-:-:S03]  /*c170*/  SHF.L.U32 R25, R7, 0x10, RZ ;  /* 0x0000001007197819 */ /* 0x010fc600000006ff */
[----:B------:R-:W4:Y:S01]  /*c180*/  LDL.LU R7, [R1+0x328] ;  /* 0x0003280001077983 */ /* 0x000f220000300800 */
[----:B0-----:R-:W-:Y:S01]  /*c190*/  FMUL.FTZ R37, R37, R26 ;  /* 0x0000001a25257220 */ /* 0x001fe20000410000 */
[----:B------:R-:W-:Y:S01]  /*c1a0*/  FADD.FTZ R25, R25, -UR28 ;  /* 0x8000001c19197e21 */ /* 0x000fe20008010000 */
[----:B------:R-:W-:-:S03]  /*c1b0*/  FADD.FTZ R26, -R26, 1 ;  /* 0x3f8000001a1a7421 */ /* 0x000fc60000010100 */
[----:B-1----:R-:W-:Y:S01]  /*c1c0*/  FMUL.FTZ R0, R25, UR16 ;  /* 0x0000001019007c20 */ /* 0x002fe20008410000 */
[----:B------:R-:W-:-:S03]  /*c1d0*/  FFMA.FTZ R26, R12, R26, 1 ;  /* 0x3f8000000c1a7423 */ /* 0x000fc6000001001a */
[----:B------:R-:W-:-:S04]  /*c1e0*/  FFMA.FTZ R12, R4, R0, R2 ;  /* 0x00000000040c7223 */ /* 0x000fc80000010002 */
[----:B------:R-:W-:-:S06]  /*c1f0*/  FMUL.FTZ R25, R12, -1.4426950216293334961 ;  /* 0xbfb8aa3b0c197820 */ /* 0x000fcc0000410000 */
[----:B------:R-:W0:Y:S01]  /*c200*/  MUFU.EX2 R25, R25 ;  /* 0x0000001900197308 */ /* 0x000e220000000800 */
[----:B------:R-:W-:Y:S01]  /*c210*/  FMUL.FTZ R37, R37, R26 ;  /* 0x0000001a25257220 */ /* 0x000fe20000410000 */
[----:B0-----:R-:W-:-:S06]  /*c220*/  FADD.FTZ R25, R25, 1 ;  /* 0x3f80000019197421 */ /* 0x001fcc0000010000 */
[----:B------:R-:W0:Y:S01]  /*c230*/  MUFU.RCP R26, R25 ;  /* 0x00000019001a7308 */ /* 0x000e220000001000 */
[----:B------:R1:W-:Y:S01]  /*c240*/  STL [R1+0x1d0], R0 ;  /* 0x0001d00001007387 */ /* 0x0003e20000100800 */
[----:B0-----:R-:W-:Y:S01]  /*c250*/  FMUL.FTZ R42, R42, R26 ;  /* 0x0000001a2a2a7220 */ /* 0x001fe20000410000 */
[----:B------:R-:W-:-:S04]  /*c260*/  FADD.FTZ R26, -R26, 1 ;  /* 0x3f8000001a1a7421 */ /* 0x000fc80000010100 */
[----:B------:R-:W-:Y:S01]  /*c270*/  FFMA.FTZ R26, R12, R26, 1 ;  /* 0x3f8000000c1a7423 */ /* 0x000fe2000001001a */
[----:B--2---:R-:W-:Y:S02]  /*c280*/  SHF.L.U32 R25, R8, 0x10, RZ ;  /* 0x0000001008197819 */ /* 0x004fe400000006ff */
[----:B------:R-:W2:Y:S03]  /*c290*/  LDL.LU R8, [R1+0x17c] ;  /* 0x00017c0001087983 */ /* 0x000ea60000300800 */
[----:B------:R-:W-:-:S04]  /*c2a0*/  FADD.FTZ R25, R25, -UR28 ;  /* 0x8000001c19197e21 */ /* 0x000fc80008010000 */
[----:B-1----:R-:W-:-:S04]  /*c2b0*/  FMUL.FTZ R0, R25, UR16 ;  /* 0x0000001019007c20 */ /* 0x002fc80008410000 */
[----:B------:R-:W-:-:S04]  /*c2c0*/  FFMA.FTZ R12, R5, R0, R3 ;  /* 0x00000000050c7223 */ /* 0x000fc80000010003 */
[----:B------:R-:W-:-:S06]  /*c2d0*/  FMUL.FTZ R25, R12, -1.4426950216293334961 ;  /* 0xbfb8aa3b0c197820 */ /* 0x000fcc0000410000 */
[----:B------:R-:W0:Y:S01]  /*c2e0*/  MUFU.EX2 R25, R25 ;  /* 0x0000001900197308 */ /* 0x000e220000000800 */
[----:B------:R-:W-:Y:S01]  /*c2f0*/  FMUL.FTZ R42, R42, R26 ;  /* 0x0000001a2a2a7220 */ /* 0x000fe20000410000 */
        /* <DEDUP_REMOVED lines=18> */
[----:B------:R-:W-:Y:S01]  /*c420*/  FADD.FTZ R26, -R26, 1 ;  /* 0x3f8000001a1a7421 */ /* 0x000fe20000010100 */
[----:B----4-:R-:W-:-:S03]  /*c430*/  SHF.L.U32 R25, R7, 0x10, RZ ;  /* 0x0000001007197819 */ /* 0x010fc600000006ff */
[----:B------:R-:W-:Y:S01]  /*c440*/  FFMA.FTZ R26, R12, R26, 1 ;  /* 0x3f8000000c1a7423 */ /* 0x000fe2000001001a */
[----:B------:R-:W4:Y:S01]  /*c450*/  LDL.LU R7, [R1+0x360] ;  /* 0x0003600001077983 */ /* 0x000f220000300800 */
[----:B------:R-:W-:-:S04]  /*c460*/  FADD.FTZ R25, R25, -UR28 ;  /* 0x8000001c19197e21 */ /* 0x000fc80008010000 */
[----:B-1----:R-:W-:-:S04]  /*c470*/  FMUL.FTZ R0, R25, UR16 ;  /* 0x0000001019007c20 */ /* 0x002fc80008410000 */
        /* <DEDUP_REMOVED lines=23> */
[----:B------:R-:W-:Y:S01]  /*c5f0*/  FFMA.FTZ R26, R12, R26, 1 ;  /* 0x3f8000000c1a7423 */ /* 0x000fe2000001001a */
[----:B---3--:R-:W-:-:S03]  /*c600*/  SHF.L.U32 R25, R9, 0x10, RZ ;  /* 0x0000001009197819 */ /* 0x008fc600000006ff */
[----:B------:R-:W-:Y:S01]  /*c610*/  FMUL.FTZ R40, R40, R26 ;  /* 0x0000001a28287220 */ /* 0x000fe20000410000 */
[----:B------:R-:W3:Y:S01]  /*c620*/  LDL.LU R9, [R1+0x354] ;  /* 0x0003540001097983 */ /* 0x000ee20000300800 */
[----:B------:R-:W-:-:S04]  /*c630*/  FADD.FTZ R25, R25, -UR28 ;  /* 0x8000001c19197e21 */ /* 0x000fc80008010000 */
[----:B-1----:R-:W-:-:S04]  /*c640*/  FMUL.FTZ R0, R25, UR16 ;  /* 0x0000001019007c20 */ /* 0x002fc80008410000 */
[----:B------:R-:W-:-:S04]  /*c650*/  FFMA.FTZ R12, R5, R0, R3 ;  /* 0x00000000050c7223 */ /* 0x000fc80000010003 */
[----:B------:R-:W-:-:S06]  /*c660*/  FMUL.FTZ R25, R12, -1.4426950216293334961 ;  /* 0xbfb8aa3b0c197820 */ /* 0x000fcc0000410000 */
[----:B------:R-:W0:Y:S02]  /*c670*/  MUFU.EX2 R25, R25 ;  /* 0x0000001900197308 */ /* 0x000e240000000800 */
[----:B0-----:R-:W-:-:S06]  /*c680*/  FADD.FTZ R25, R25, 1 ;  /* 0x3f80000019197421 */ /* 0x001fcc0000010000 */
[----:B------:R0:W1:Y:S01]  /*c690*/  MUFU.RCP R26, R25 ;  /* 0x00000019001a7308 */ /* 0x0000620000001000 */
[----:B------:R1:W-:Y:S01]  /*c6a0*/  STL [R1+0x1bc], R0 ;  /* 0x0001bc0001007387 */ /* 0x0003e20000100800 */
[----:B0-----:R-:W-:-:S05]  /*c6b0*/  SHF.L.U32 R25, R45, 0x10, RZ ;  /* 0x000000102d197819 */ /* 0x001fca00000006ff */
[----:B------:R-:W-:Y:S01]  /*c6c0*/  FADD.FTZ R25, R25, -UR28 ;  /* 0x8000001c19197e21 */ /* 0x000fe20008010000 */
[----:B-1----:R-:W-:Y:S01]  /*c6d0*/  FMUL.FTZ R34, R34, R26 ;  /* 0x0000001a22227220 */ /* 0x002fe20000410000 */
[----:B------:R-:W-:Y:S02]  /*c6e0*/  FADD.FTZ R26, -R26, 1 ;  /* 0x3f8000001a1a7421 */ /* 0x000fe40000010100 */
[----:B------:R-:W-:Y:S02]  /*c6f0*/  FMUL.FTZ R0, R25, UR16 ;  /* 0x0000001019007c20 */ /* 0x000fe40008410000 */
[----:B------:R-:W-:Y:S02]  /*c700*/  FFMA.FTZ R26, R12, R26, 1 ;  /* 0x3f8000000c1a7423 */ /* 0x000fe4000001001a */
[----:B------:R-:W-:-:S04]  /*c710*/  FFMA.FTZ R12, R4, R0, R2 ;  /* 0x00000000040c7223 */ /* 0x000fc80000010002 */
[----:B------:R-:W-:-:S06]  /*c720*/  FMUL.FTZ R25, R12, -1.4426950216293334961 ;  /* 0xbfb8aa3b0c197820 */ /* 0x000fcc0000410000 */
[----:B------:R-:W0:Y:S01]  /*c730*/  MUFU.EX2 R25, R25 ;  /* 0x0000001900197308 */ /* 0x000e220000000800 */
[----:B------:R-:W-:Y:S01]  /*c740*/  FMUL.FTZ R34, R34, R26 ;  /* 0x0000001a22227220 */ /* 0x000fe20000410000 */
[----:B0-----:R-:W-:-:S06]  /*c750*/  FADD.FTZ R25, R25, 1 ;  /* 0x3f80000019197421 */ /* 0x001fcc0000010000 */
[----:B------:R0:W1:Y:S01]  /*c760*/  MUFU.RCP R26, R25 ;  /* 0x00000019001a7308 */ /* 0x0000620000001000 */
[----:B------:R4:W-:Y:S01]  /*c770*/  STL [R1+0x1b8], R0 ;  /* 0x0001b80001007387 */ /* 0x0009e20000100800 */
[----:B0-----:R-:W-:-:S05]  /*c780*/  SHF.L.U32 R25, R38, 0x10, RZ ;  /* 0x0000001026197819 */ /* 0x001fca00000006ff */
[----:B------:R-:W-:Y:S01]  /*c790*/  FADD.FTZ R25, R25, -UR28 ;  /* 0x8000001c19197e21 */ /* 0x000fe20008010000 */
[----:B-1----:R-:W-:Y:S01]  /*c7a0*/  FMUL.FTZ R39, R39, R26 ;  /* 0x0000001a27277220 */ /* 0x002fe20000410000 */
[----:B------:R-:W-:Y:S02]  /*c7b0*/  FADD.FTZ R26, -R26, 1 ;  /* 0x3f8000001a1a7421 */ /* 0x000fe40000010100 */
[----:B----4-:R-:W-:Y:S02]  /*c7c0*/  FMUL.FTZ R0, R25, UR16 ;  /* 0x0000001019007c20 */ /* 0x010fe40008410000 */
        /* <DEDUP_REMOVED lines=14> */
[----:B------:R-:W-:Y:S01]  /*c8b0*/  FFMA.FTZ R12, R4, R0, R2 ;  /* 0x00000000040c7223 */ /* 0x000fe20000010002 */
[----:B------:R0:W-:Y:S04]  /*c8c0*/  STL [R1+0x1b0], R0 ;  /* 0x0001b00001007387 */ /* 0x0001e80000100800 */
[----:B0-----:R-:W4:Y:S01]  /*c8d0*/  LDL.LU R0, [R1+0x358] ;  /* 0x0003580001007983 */ /* 0x001f220000300800 */
[----:B------:R-:W-:-:S06]  /*c8e0*/  FMUL.FTZ R25, R12, -1.4426950216293334961 ;  /* 0xbfb8aa3b0c197820 */ /* 0x000fcc0000410000 */
[----:B------:R-:W0:Y:S01]  /*c8f0*/  MUFU.EX2 R25, R25 ;  /* 0x0000001900197308 */ /* 0x000e220000000800 */
[----:B------:R-:W-:Y:S01]  /*c900*/  FMUL.FTZ R29, R29, R26 ;  /* 0x0000001a1d1d7220 */ /* 0x000fe20000410000 */
[----:B0-----:R-:W-:-:S06]  /*c910*/  FADD.FTZ R25, R25, 1 ;  /* 0x3f80000019197421 */ /* 0x001fcc0000010000 */
[----:B------:R0:W1:Y:S01]  /*c920*/  MUFU.RCP R26, R25 ;  /* 0x00000019001a7308 */ /* 0x0000620000001000 */
[----:B------:R-:W-:Y:S02]  /*c930*/  SHF.L.U32 R38, R30, 0x10, RZ ;  /* 0x000000101e267819 */ /* 0x000fe400000006ff */
[----:B0-----:R-:W-:Y:S01]  /*c940*/  SHF.L.U32 R25, R32, 0x10, RZ ;  /* 0x0000001020197819 */ /* 0x001fe200000006ff */
[----:B------:R0:W-:Y:S04]  /*c950*/  STL [R1+0x190], R6 ;  /* 0x0001900601007387 */ /* 0x0001e80000100800 */
[----:B------:R-:W-:Y:S01]  /*c960*/  FADD.FTZ R25, R25, -UR28 ;  /* 0x8000001c19197e21 */ /* 0x000fe20008010000 */
[----:B-1----:R-:W-:Y:S01]  /*c970*/  FMUL.FTZ R38, R38, R26 ;  /* 0x0000001a26267220 */ /* 0x002fe20000410000 */
[----:B------:R-:W-:-:S02]  /*c980*/  FADD.FTZ R26, -R26, 1 ;  /* 0x3f8000001a1a7421 */ /* 0x000fc40000010100 */
[----:B0-----:R-:W-:Y:S02]  /*c990*/  FMUL.FTZ R6, R25, UR16 ;  /* 0x0000001019067c20 */ /* 0x001fe40008410000 */
[----:B------:R-:W-:Y:S02]  /*c9a0*/  FFMA.FTZ R26, R12, R26, 1 ;  /* 0x3f8000000c1a7423 */ /* 0x000fe4000001001a */
[----:B------:R-:W-:-:S04]  /*c9b0*/  FFMA.FTZ R12, R5, R6, R3 ;  /* 0x00000006050c7223 */ /* 0x000fc80000010003 */
[----:B------:R-:W-:-:S06]  /*c9c0*/  FMUL.FTZ R25, R12, -1.4426950216293334961 ;  /* 0xbfb8aa3b0c197820 */ /* 0x000fcc0000410000 */
[----:B------:R-:W0:Y:S01]  /*c9d0*/  MUFU.EX2 R25, R25 ;  /* 0x0000001900197308 */ /* 0x000e220000000800 */
[----:B------:R-:W-:Y:S01]  /*c9e0*/  FMUL.FTZ R38, R38, R26 ;  /* 0x0000001a26267220 */ /* 0x000fe20000410000 */
[----:B0-----:R-:W-:-:S06]  /*c9f0*/  FADD.FTZ R25, R25, 1 ;  /* 0x3f80000019197421 */ /* 0x001fcc0000010000 */
[----:B------:R-:W0:Y:S01]  /*ca00*/  MUFU.RCP R26, R25 ;  /* 0x00000019001a7308 */ /* 0x000e220000001000 */
[----:B------:R-:W-:Y:S01]  /*ca10*/  SHF.L.U32 R27, R33, 0x10, RZ ;  /* 0x00000010211b7819 */ /* 0x000fe200000006ff */
[----:B------:R1:W-:Y:S04]  /*ca20*/  STL [R1+0x1a0], R6 ;  /* 0x0001a00601007387 */ /* 0x0003e80000100800 */
[----:B0-----:R-:W-:Y:S01]  /*ca30*/  FMUL.FTZ R27, R27, R26 ;  /* 0x0000001a1b1b7220 */ /* 0x001fe20000410000 */
[----:B------:R-:W-:Y:S01]  /*ca40*/  FADD.FTZ R26, -R26, 1 ;  /* 0x3f8000001a1a7421 */ /* 0x000fe20000010100 */
[----:B---3--:R-:W-:-:S03]  /*ca50*/  SHF.L.U32 R25, R9, 0x10, RZ ;  /* 0x0000001009197819 */ /* 0x008fc600000006ff */
[----:B------:R-:W-:Y:S01]  /*ca60*/  FFMA.FTZ R26, R12, R26, 1 ;  /* 0x3f8000000c1a7423 */ /* 0x000fe2000001001a */
[----:B--2---:R-:W-:Y:S01]  /*ca70*/  SHF.L.U32 R33, R8, 0x10, RZ ;  /* 0x0000001008217819 */ /* 0x004fe200000006ff */
[----:B------:R-:W2:Y:S01]  /*ca80*/  LDL.LU R9, [R1+0x368] ;  /* 0x0003680001097983 */ /* 0x000ea20000300800 */
[----:B------:R-:W-:Y:S01]  /*ca90*/  FADD.FTZ R25, R25, -UR28 ;  /* 0x8000001c19197e21 */ /* 0x000fe20008010000 */
[----:B------:R-:W-:Y:S02]  /*caa0*/  FMUL.FTZ R27, R27, R26 ;  /* 0x0000001a1b1b7220 */ /* 0x000fe40000410000 */
[----:B------:R-:W3:Y:S01]  /*cab0*/  LDL.LU R8, [R1+0x370] ;  /* 0x0003700001087983 */ /* 0x000ee20000300800 */
[----:B-1----:R-:W-:-:S04]  /*cac0*/  FMUL.FTZ R6, R25, UR16 ;  /* 0x0000001019067c20 */ /* 0x002fc80008410000 */
[----:B------:R-:W-:-:S04]  /*cad0*/  FFMA.FTZ R12, R4, R6, R2 ;  /* 0x00000006040c7223 */ /* 0x000fc80000010002 */
[----:B------:R-:W-:-:S06]  /*cae0*/  FMUL.FTZ R25, R12, -1.4426950216293334961 ;  /* 0xbfb8aa3b0c197820 */ /* 0x000fcc0000410000 */
[----:B------:R-:W0:Y:S02]  /*caf0*/  MUFU.EX2 R25, R25 ;  /* 0x0000001900197308 */ /* 0x000e240000000800 */
[----:B0-----:R-:W-:-:S06]  /*cb00*/  FADD.FTZ R25, R25, 1 ;  /* 0x3f80000019197421 */ /* 0x001fcc0000010000 */
[----:B------:R-:W0:Y:S01]  /*cb10*/  MUFU.RCP R26, R25 ;  /* 0x00000019001a7308 */ /* 0x000e220000001000 */
[----:B------:R1:W-:Y:S04]  /*cb20*/  STL [R1+0x188], R6 ;  /* 0x0001880601007387 */ /* 0x0003e80000100800 */
[----:B-1----:R-:W2:Y:S01]  /*cb30*/  LDL.LU R6, [R1+0x364] ;  /* 0x0003640001067983 */ /* 0x002ea20000300800 */
[----:B0-----:R-:W-:Y:S01]  /*cb40*/  FMUL.FTZ R36, R36, R26 ;  /* 0x0000001a24247220 */ /* 0x001fe20000410000 */
[----:B------:R-:W-:-:S04]  /*cb50*/  FADD.FTZ R26, -R26, 1 ;  /* 0x3f8000001a1a7421 */ /* 0x000fc80000010100 */
[----:B------:R-:W-:-:S04]  /*cb60*/  FFMA.FTZ R26, R12, R26, 1 ;  /* 0x3f8000000c1a7423 */ /* 0x000fc8000001001a */
[----:B------:R-:W-:Y:S01]  /*cb70*/  FMUL.FTZ R36, R36, R26 ;  /* 0x0000001a24247220 */ /* 0x000fe20000410000 */
[----:B----4-:R-:W-:-:S05]  /*cb80*/  SHF.L.U32 R25, R0, 0x10, RZ ;  /* 0x0000001000197819 */ /* 0x010fca00000006ff */
[----:B------:R-:W-:-:S04]  /*cb90*/  FADD.FTZ R25, R25, -UR28 ;  /* 0x8000001c19197e21 */ /* 0x000fc80008010000 */
[----:B------:R-:W-:-:S04]  /*cba0*/  FMUL.FTZ R0, R25, UR16 ;  /* 0x0000001019007c20 */ /* 0x000fc80008410000 */
[----:B------:R-:W-:-:S04]  /*cbb0*/  FFMA.FTZ R12, R5, R0, R3 ;  /* 0x00000000050c7223 */ /* 0x000fc80000010003 */
[----:B------:R-:W-:-:S06]  /*cbc0*/  FMUL.FTZ R25, R12, -1.4426950216293334961 ;  /* 0xbfb8aa3b0c197820 */ /* 0x000fcc0000410000 */
[----:B------:R-:W0:Y:S02]  /*cbd0*/  MUFU.EX2 R25, R25 ;  /* 0x0000001900197308 */ /* 0x000e240000000800 */
[----:B0-----:R-:W-:-:S06]  /*cbe0*/  FADD.FTZ R25, R25, 1 ;  /* 0x3f80000019197421 */ /* 0x001fcc0000010000 */
[----:B------:R0:W1:Y:S01]  /*cbf0*/  MUFU.RCP R26, R25 ;  /* 0x00000019001a7308 */ /* 0x0000620000001000 */
[----:B------:R4:W-:Y:S01]  /*cc00*/  STL [R1+0x17c], R0 ;  /* 0x00017c0001007387 */ /* 0x0009e20000100800 */
[----:B0-----:R-:W-:-:S03]  /*cc10*/  SHF.L.U32 R25, R7, 0x10, RZ ;  /* 0x0000001007197819 */ /* 0x001fc600000006ff */
[----:B------:R-:W3:Y:S02]  /*cc20*/  LDL.LU R7, [R1+0x378] ;  /* 0x0003780001077983 */ /* 0x000ee40000300800 */
        /* <DEDUP_REMOVED lines=8> */
[----:B------:R-:W-:-:S03]  /*ccb0*/  FMUL.FTZ R33, R33, R26 ;  /* 0x0000001a21217220 */ /* 0x000fc60000410000 */
[----:B------:R0:W-:Y:S04]  /*ccc0*/  STL [R1+0x3ec], R21 ;  /* 0x0003ec1501007387 */ /* 0x0001e80000100800 */
[----:B0-----:R-:W3:Y:S01]  /*ccd0*/  LDL.LU R21, [R1+0x384] ;  /* 0x0003840001157983 */ /* 0x001ee20000300800 */
[----:B--2---:R-:W-:-:S03]  /*cce0*/  SHF.L.U32 R26, R6, 0x10, RZ ;  /* 0x00000010061a7819 */ /* 0x004fc600000006ff */
[----:B------:R-:W2:Y:S01]  /*ccf0*/  LDL.LU R6, [R1+0x37c] ;  /* 0x00037c0001067983 */ /* 0x000ea20000300800 */
[----:B------:R-:W-:-:S06]  /*cd00*/  FMUL.FTZ R25, R12, -1.4426950216293334961 ;  /* 0xbfb8aa3b0c197820 */ /* 0x000fcc0000410000 */
[----:B------:R-:W0:Y:S01]  /*cd10*/  MUFU.EX2 R25, R25 ;  /* 0x0000001900197308 */ /* 0x000e220000000800 */
[----:B------:R1:W-:Y:S04]  /*cd20*/  STL [R1+0x198], R10 ;  /* 0x0001980a01007387 */ /* 0x0003e80000100800 */
[----:B-1----:R-:W2:Y:S01]  /*cd30*/  LDL.LU R10, [R1+0x38c] ;  /* 0x00038c00010a7983 */ /* 0x002ea20000300800 */
[----:B0-----:R-:W-:-:S04]  /*cd40*/  FADD.FTZ R25, R25, 1 ;  /* 0x3f80000019197421 */ /* 0x001fc80000010000 */
[----:B------:R0:W1:Y:S02]  /*cd50*/  MUFU.RCP R28, R25 ;  /* 0x00000019001c7308 */ /* 0x0000640000001000 */
        /* <DEDUP_REMOVED lines=10> */
[----:B0-----:R-:W-:Y:S01]  /*ce00*/  FADD.FTZ R25, R25, 1 ;  /* 0x3f80000019197421 */ /* 0x001fe20000010000 */
[----:B----4-:R-:W-:Y:S02]  /*ce10*/  SHF.L.U32 R30, R0, 0x10, RZ ;  /* 0x00000010001e7819 */ /* 0x010fe400000006ff */
[----:B------:R-:W4:Y:S03]  /*ce20*/  LDL.LU R0, [R1+0x388] ;  /* 0x0003880001007983 */ /* 0x000f260000300800 */
[----:B------:R3:W0:Y:S01]  /*ce30*/  MUFU.RCP R28, R25 ;  /* 0x00000019001c7308 */ /* 0x0006220000001000 */
[----:B------:R-:W-:Y:S01]  /*ce40*/  SHF.L.U32 R32, R23, 0x10, RZ ;  /* 0x0000001017207819 */ /* 0x000fe200000006ff */
[----:B------:R1:W-:Y:S04]  /*ce50*/  STL [R1+0x3d8], R14 ;  /* 0x0003d80e01007387 */ /* 0x0003e80000100800 */
[----:B------:R0:W-:Y:S01]  /*ce60*/  STL [R1+0x3e0], R11 ;  /* 0x0003e00b01007387 */ /* 0x0001e20000100800 */
[----:B---3--:R-:W-:-:S03]  /*ce70*/  SHF.L.U32 R25, R8, 0x10, RZ ;  /* 0x0000001008197819 */ /* 0x008fc600000006ff */
[----:B------:R3:W-:Y:S02]  /*ce80*/  STL [R1+0x3c4], R44 ;  /* 0x0003c42c01007387 */ /* 0x0007e40000100800 */
[----:B------:R-:W-:Y:S02]  /*ce90*/  FADD.FTZ R25, R25, -UR28 ;  /* 0x8000001c19197e21 */ /* 0x000fe40008010000 */
[----:B-1----:R-:W4:Y:S01]  /*cea0*/  LDL.LU R14, [R1+0x3a0] ;  /* 0x0003a000010e7983 */ /* 0x002f220000300800 */
[----:B0-----:R-:W-:Y:S01]  /*ceb0*/  FMUL.FTZ R32, R32, R28 ;  /* 0x0000001c20207220 */ /* 0x001fe20000410000 */
[----:B------:R-:W-:Y:S01]  /*cec0*/  FADD.FTZ R28, -R28, 1 ;  /* 0x3f8000001c1c7421 */ /* 0x000fe20000010100 */
[----:B------:R-:W-:Y:S01]  /*ced0*/  FMUL.FTZ R8, R25, UR16 ;  /* 0x0000001019087c20 */ /* 0x000fe20008410000 */
[----:B------:R-:W4:Y:S02]  /*cee0*/  LDL.LU R11, [R1+0x3a4] ;  /* 0x0003a400010b7983 */ /* 0x000f240000300800 */
[----:B------:R-:W-:Y:S01]  /*cef0*/  FFMA.FTZ R28, R12, R28, 1 ;  /* 0x3f8000000c1c7423 */ /* 0x000fe2000001001c */
[----:B------:R-:W-:Y:S01]  /*cf00*/  FFMA.FTZ R12, R4, R8, R2 ;  /* 0x00000008040c7223 */ /* 0x000fe20000010002 */
[----:B---3--:R-:W3:Y:S03]  /*cf10*/  LDL.LU R44, [R1+0x340] ;  /* 0x00034000012c7983 */ /* 0x008ee60000300800 */
[----:B------:R-:W-:Y:S01]  /*cf20*/  FMUL.FTZ R25, R12, -1.4426950216293334961 ;  /* 0xbfb8aa3b0c197820 */ /* 0x000fe20000410000 */
[----:B------:R-:W3:Y:S05]  /*cf30*/  LDL.LU R23, [R1+0x344] ;  /* 0x0003440001177983 */ /* 0x000eea0000300800 */
[----:B------:R-:W0:Y:S01]  /*cf40*/  MUFU.EX2 R25, R25 ;  /* 0x0000001900197308 */ /* 0x000e220000000800 */
[----:B------:R-:W-:Y:S01]  /*cf50*/  FMUL.FTZ R32, R32, R28 ;  /* 0x0000001c20207220 */ /* 0x000fe20000410000 */
[----:B0-----:R-:W-:-:S06]  /*cf60*/  FADD.FTZ R25, R25, 1 ;  /* 0x3f80000019197421 */ /* 0x001fcc0000010000 */
        /* <DEDUP_REMOVED lines=13> */
[----:B------:R-:W-:Y:S02]  /*d040*/  SHF.L.U32 R28, R20, 0x10, RZ ;  /* 0x00000010141c7819 */ /* 0x000fe400000006ff */
[----:B--2---:R-:W-:Y:S01]  /*d050*/  SHF.L.U32 R10, R10, 0x10, RZ ;  /* 0x000000100a0a7819 */ /* 0x004fe200000006ff */
[----:B------:R-:W3:Y:S01]  /*d060*/  LDL.LU R20, [R1+0x39c] ;  /* 0x00039c0001147983 */ /* 0x000ee20000300800 */
[----:B0-----:R-:W-:-:S05]  /*d070*/  SHF.L.U32 R25, R6, 0x10, RZ ;  /* 0x0000001006197819 */ /* 0x001fca00000006ff */
[----:B------:R-:W-:-:S04]  /*d080*/  FADD.FTZ R25, R25, -UR28 ;  /* 0x8000001c19197e21 */ /* 0x000fc80008010000 */
[----:B------:R-:W-:Y:S01]  /*d090*/  FMUL.FTZ R6, R25, UR16 ;  /* 0x0000001019067c20 */ /* 0x000fe20008410000 */
[----:B-1----:R-:W-:Y:S01]  /*d0a0*/  FMUL.FTZ R28, R28, R45 ;  /* 0x0000002d1c1c7220 */ /* 0x002fe20000410000 */
[----:B------:R-:W-:Y:S02]  /*d0b0*/  FADD.FTZ R45, -R45, 1 ;  /* 0x3f8000002d2d7421 */ /* 0x000fe40000010100 */
[----:B------:R-:W-:Y:S02]  /*d0c0*/  FFMA.FTZ R25, R4, R6, R2 ;  /* 0x0000000604197223 */ /* 0x000fe40000010002 */
[----:B------:R-:W-:Y:S02]  /*d0d0*/  FFMA.FTZ R45, R12, R45, 1 ;  /* 0x3f8000000c2d7423 */ /* 0x000fe4000001002d */
[----:B------:R-:W-:-:S06]  /*d0e0*/  FMUL.FTZ R12, R25, -1.4426950216293334961 ;  /* 0xbfb8aa3b190c7820 */ /* 0x000fcc0000410000 */
[----:B------:R-:W0:Y:S02]  /*d0f0*/  MUFU.EX2 R12, R12 ;  /* 0x0000000c000c7308 */ /* 0x000e240000000800 */
[----:B0-----:R-:W-:-:S06]  /*d100*/  FADD.FTZ R12, R12, 1 ;  /* 0x3f8000000c0c7421 */ /* 0x001fcc0000010000 */
[----:B------:R-:W0:Y:S01]  /*d110*/  MUFU.RCP R12, R12 ;  /* 0x0000000c000c7308 */ /* 0x000e220000001000 */
[----:B------:R-:W-:Y:S01]  /*d120*/  FMUL.FTZ R28, R28, R45 ;  /* 0x0000002d1c1c7220 */ /* 0x000fe20000410000 */
[----:B------:R-:W-:-:S05]  /*d130*/  SHF.L.U32 R45, R21, 0x10, RZ ;  /* 0x00000010152d7819 */ /* 0x000fca00000006ff */
[----:B0-----:R-:W-:Y:S01]  /*d140*/  FMUL.FTZ R21, R45, R12 ;  /* 0x0000000c2d157220 */ /* 0x001fe20000410000 */
[----:B------:R-:W-:-:S04]  /*d150*/  FADD.FTZ R12, -R12, 1 ;  /* 0x3f8000000c0c7421 */ /* 0x000fc80000010100 */
[----:B------:R-:W-:Y:S01]  /*d160*/  FFMA.FTZ R25, R25, R12, 1 ;  /* 0x3f80000019197423 */ /* 0x000fe2000001000c */
[----:B------:R0:W-:Y:S04]  /*d170*/  STL [R1+0x3cc], R37 ;  /* 0x0003cc2501007387 */ /* 0x0001e80000100800 */
[----:B0-----:R-:W2:Y:S01]  /*d180*/  LDL.LU R37, [R1+0x390] ;  /* 0x0003900001257983 */ /* 0x001ea20000300800 */
[----:B----4-:R-:W-:-:S05]  /*d190*/  SHF.L.U32 R0, R0, 0x10, RZ ;  /* 0x0000001000007819 */ /* 0x010fca00000006ff */
[----:B------:R-:W-:-:S04]  /*d1a0*/  FADD.FTZ R45, R0, -UR28 ;  /* 0x8000001c002d7e21 */ /* 0x000fc80008010000 */
        /* <DEDUP_REMOVED lines=8> */
[----:B------:R-:W-:Y:S02]  /*d230*/  FFMA.FTZ R12, R45, R12, 1 ;  /* 0x3f8000002d0c7423 */ /* 0x000fe4000001000c */
[----:B------:R-:W4:Y:S02]  /*d240*/  LDL.LU R45, [R1+0x20c] ;  /* 0x00020c00012d7983 */ /* 0x000f240000300800 */
[----:B------:R-:W-:Y:S02]  /*d250*/  FMUL.FTZ R12, R10, R12 ;  /* 0x0000000c0a0c7220 */ /* 0x000fe40000410000 */
[----:B------:R0:W-:Y:S04]  /*d260*/  STL [R1+0x3dc], R18 ;  /* 0x0003dc1201007387 */ /* 0x0001e80000100800 */
[----:B------:R1:W-:Y:S04]  /*d270*/  STL [R1+0x3d4], R15 ;  /* 0x0003d40f01007387 */ /* 0x0003e80000100800 */
[----:B------:R1:W-:Y:S04]  /*d280*/  STL [R1+0x3e8], R13 ;  /* 0x0003e80d01007387 */ /* 0x0003e80000100800 */
[----:B0-----:R-:W2:Y:S04]  /*d290*/  LDL.LU R18, [R1+0x334] ;  /* 0x0003340001127983 */ /* 0x001ea80000300800 */
[----:B-1----:R-:W2:Y:S04]  /*d2a0*/  LDL.LU R15, [R1+0x398] ;  /* 0x00039800010f7983 */ /* 0x002ea80000300800 */
[----:B------:R-:W2:Y:S04]  /*d2b0*/  LDL.LU R13, [R1+0x394] ;  /* 0x00039400010d7983 */ /* 0x000ea80000300800 */
[----:B------:R0:W-:Y:S01]  /*d2c0*/  STL [R1+0x3d0], R24 ;  /* 0x0003d01801007387 */ /* 0x0001e20000100800 */
[----:B------:R-:W-:-:S03]  /*d2d0*/  FMUL.FTZ R25, R21, R25 ;  /* 0x0000001915197220 */ /* 0x000fc60000410000 */
[----:B------:R-:W2:Y:S04]  /*d2e0*/  LDL.LU R21, [R1+0x324] ;  /* 0x0003240001157983 */ /* 0x000ea80000300800 */
[----:B0-----:R-:W2:Y:S01]  /*d2f0*/  LDL.LU R24, [R1+0x32c] ;  /* 0x00032c0001187983 */ /* 0x001ea20000300800 */
[----:B---3--:R-:W-:-:S03]  /*d300*/  FADD.FTZ R23, R23, R20 ;  /* 0x0000001417177221 */ /* 0x008fc60000010000 */
[----:B------:R-:W3:Y:S01]  /*d310*/  LDL.LU R20, [R1+0x3f4] ;  /* 0x0003f40001147983 */ /* 0x000ee20000300800 */
[----:B----4-:R-:W-:Y:S01]  /*d320*/  FADD.FTZ R11, R11, R45 ;  /* 0x0000002d0b0b7221 */ /* 0x010fe20000010000 */
[-C--:B------:R-:W-:Y:S01]  /*d330*/  FFMA.FTZ R10, R44, R45.reuse, R14 ;  /* 0x0000002d2c0a7223 */ /* 0x080fe2000001000e */
[----:B------:R-:W-:Y:S01]  /*d340*/  FMUL.FTZ R45, R4, R45 ;  /* 0x0000002d042d7220 */ /* 0x000fe20000410000 */
[----:B------:R0:W-:Y:S03]  /*d350*/  STL [R1+0x3c8], R43 ;  /* 0x0003c82b01007387 */ /* 0x0001e60000100800 */
[----:B--2---:R-:W-:Y:S01]  /*d360*/  FFMA.FTZ R37, R44, R45, R37 ;  /* 0x0000002d2c257223 */ /* 0x004fe20000010025 */
[----:B------:R-:W-:Y:S01]  /*d370*/  FADD.FTZ R45, R23, R45 ;  /* 0x0000002d172d7221 */ /* 0x000fe20000010000 */
[----:B------:R-:W2:Y:S04]  /*d380*/  LDL.LU R14, [R1+0x314] ;  /* 0x00031400010e7983 */ /* 0x000ea80000300800 */
[----:B------:R-:W4:Y:S04]  /*d390*/  LDL.LU R23, [R1+0x3f0] ;  /* 0x0003f00001177983 */ /* 0x000f280000300800 */
[----:B0-----:R-:W2:Y:S04]  /*d3a0*/  LDL.LU R43, [R1+0x320] ;  /* 0x00032000012b7983 */ /* 0x001ea80000300800 */
[----:B------:R-:W2:Y:S01]  /*d3b0*/  LDL.LU R44, [R1+0x310] ;  /* 0x00031000012c7983 */ /* 0x000ea20000300800 */
[----:B---3--:R-:W-:Y:S01]  /*d3c0*/  FADD.FTZ R15, R15, R20 ;  /* 0x000000140f0f7221 */ /* 0x008fe20000010000 */
[-C--:B------:R-:W-:Y:S01]  /*d3d0*/  FFMA.FTZ R13, R18, R20.reuse, R13 ;  /* 0x00000014120d7223 */ /* 0x080fe2000001000d */
[----:B------:R-:W-:-:S04]  /*d3e0*/  FMUL.FTZ R20, R5, R20 ;  /* 0x0000001405147220 */ /* 0x000fc80000410000 */
[----:B------:R-:W-:Y:S01]  /*d3f0*/  FFMA.FTZ R37, R18, R20, R37 ;  /* 0x0000001412257223 */ /* 0x000fe20000010025 */
[----:B------:R-:W-:Y:S01]  /*d400*/  FADD.FTZ R45, R20, R45 ;  /* 0x0000002d142d7221 */ /* 0x000fe20000010000 */
[----:B------:R-:W-:Y:S01]  /*d410*/  FFMA.FTZ R13, R21, R19, R13 ;  /* 0x00000013150d7223 */ /* 0x000fe2000001000d */
[----:B------:R-:W3:Y:S01]  /*d420*/  LDL.LU R18, [R1+0x128] ;  /* 0x0001280001127983 */ /* 0x000ee20000300800 */
[----:B----4-:R-:W-:Y:S01]  /*d430*/  FADD.FTZ R11, R11, R23 ;  /* 0x000000170b0b7221 */ /* 0x010fe20000010000 */
[-C--:B------:R-:W-:Y:S01]  /*d440*/  FFMA.FTZ R10, R24, R23.reuse, R10 ;  /* 0x00000017180a7223 */ /* 0x080fe2000001000a */
[----:B------:R-:W-:-:S04]  /*d450*/  FMUL.FTZ R23, R4, R23 ;  /* 0x0000001704177220 */ /* 0x000fc80000410000 */
[----:B------:R-:W-:Y:S01]  /*d460*/  FFMA.FTZ R20, R24, R23, R37 ;  /* 0x0000001718147223 */ /* 0x000fe20000010025 */
[----:B------:R-:W-:Y:S01]  /*d470*/  FADD.FTZ R24, R15, R19 ;  /* 0x000000130f187221 */ /* 0x000fe20000010000 */
[----:B------:R-:W-:Y:S01]  /*d480*/  FMUL.FTZ R19, R5, R19 ;  /* 0x0000001305137220 */ /* 0x000fe20000410000 */
[----:B------:R-:W-:Y:S01]  /*d490*/  FADD.FTZ R45, R45, R23 ;  /* 0x000000172d2d7221 */ /* 0x000fe20000010000 */
[-C--:B--2---:R-:W-:Y:S01]  /*d4a0*/  FFMA.FTZ R10, R43, R22.reuse, R10 ;  /* 0x000000162b0a7223 */ /* 0x084fe2000001000a */
[----:B------:R-:W-:Y:S01]  /*d4b0*/  FADD.FTZ R11, R11, R22 ;  /* 0x000000160b0b7221 */ /* 0x000fe20000010000 */
[----:B------:R-:W-:Y:S01]  /*d4c0*/  FFMA.FTZ R23, R21, R19, R20 ;  /* 0x0000001315177223 */ /* 0x000fe20000010014 */
[----:B------:R-:W3:Y:S04]  /*d4d0*/  LDL.LU R15, [R1+0x308] ;  /* 0x00030800010f7983 */ /* 0x000ee80000300800 */
[----:B------:R-:W2:Y:S01]  /*d4e0*/  LDL.LU R21, [R1+0x3ec] ;  /* 0x0003ec0001157983 */ /* 0x000ea20000300800 */
[----:B------:R-:W-:Y:S01]  /*d4f0*/  FMUL.FTZ R20, R4, R22 ;  /* 0x0000001604147220 */ /* 0x000fe20000410000 */
[----:B------:R-:W-:Y:S01]  /*d500*/  FADD.FTZ R45, R19, R45 ;  /* 0x0000002d132d7221 */ /* 0x000fe20000010000 */
[----:B------:R-:W-:Y:S01]  /*d510*/  FMUL.FTZ R19, R5, R17 ;  /* 0x0000001105137220 */ /* 0x000fe20000410000 */
[----:B------:R-:W4:Y:S01]  /*d520*/  LDL.LU R37, [R1+0x138] ;  /* 0x0001380001257983 */ /* 0x000f220000300800 */
[----:B------:R-:W-:Y:S01]  /*d530*/  FFMA.FTZ R23, R43, R20, R23 ;  /* 0x000000142b177223 */ /* 0x000fe20000010017 */
[----:B------:R-:W-:Y:S01]  /*d540*/  FADD.FTZ R45, R45, R20 ;  /* 0x000000142d2d7221 */ /* 0x000fe20000010000 */
[----:B------:R-:W-:Y:S01]  /*d550*/  FADD.FTZ R24, R24, R17 ;  /* 0x0000001118187221 */ /* 0x000fe20000010000 */
[----:B------:R-:W4:Y:S01]  /*d560*/  LDL.LU R43, [R1+0x2ec] ;  /* 0x0002ec00012b7983 */ /* 0x000f220000300800 */
[----:B------:R-:W-:Y:S01]  /*d570*/  FFMA.FTZ R23, R14, R19, R23 ;  /* 0x000000130e177223 */ /* 0x000fe20000010017 */
[----:B------:R-:W-:Y:S01]  /*d580*/  FADD.FTZ R45, R19, R45 ;  /* 0x0000002d132d7221 */ /* 0x000fe20000010000 */
[----:B--2---:R-:W-:-:S04]  /*d590*/  FMUL.FTZ R22, R4, R21 ;  /* 0x0000001504167220 */ /* 0x004fc80000410000 */
[----:B------:R-:W-:Y:S01]  /*d5a0*/  FFMA.FTZ R23, R44, R22, R23 ;  /* 0x000000162c177223 */ /* 0x000fe20000010017 */
[----:B------:R-:W-:Y:S02]  /*d5b0*/  FADD.FTZ R45, R45, R22 ;  /* 0x000000162d2d7221 */ /* 0x000fe40000010000 */
[----:B------:R-:W2:Y:S01]  /*d5c0*/  LDL.LU R22, [R1+0x30c] ;  /* 0x00030c0001167983 */ /* 0x000ea20000300800 */
[----:B------:R-:W-:Y:S01]  /*d5d0*/  FFMA.FTZ R20, R14, R17, R13 ;  /* 0x000000110e147223 */ /* 0x000fe2000001000d */
[----:B------:R-:W-:Y:S01]  /*d5e0*/  FMUL.FTZ R19, R5, R16 ;  /* 0x0000001005137220 */ /* 0x000fe20000410000 */
[----:B------:R-:W-:Y:S01]  /*d5f0*/  FFMA.FTZ R17, R44, R21, R10 ;  /* 0x000000152c117223 */ /* 0x000fe2000001000a */
[----:B------:R-:W-:Y:S01]  /*d600*/  FADD.FTZ R21, R11, R21 ;  /* 0x000000150b157221 */ /* 0x000fe20000010000 */
[----:B------:R-:W4:Y:S01]  /*d610*/  LDL.LU R14, [R1+0x144] ;  /* 0x00014400010e7983 */ /* 0x000f220000300800 */
[----:B------:R-:W-:Y:S01]  /*d620*/  FADD.FTZ R45, R19, R45 ;  /* 0x0000002d132d7221 */ /* 0x000fe20000010000 */
[----:B---3--:R-:W-:Y:S01]  /*d630*/  FFMA.FTZ R17, R15, R18, R17 ;  /* 0x000000120f117223 */ /* 0x008fe20000010011 */
[----:B------:R-:W-:Y:S01]  /*d640*/  FADD.FTZ R21, R21, R18 ;  /* 0x0000001215157221 */ /* 0x000fe20000010000 */
[----:B------:R-:W3:Y:S04]  /*d650*/  LDL.LU R44, [R1+0x148] ;  /* 0x00014800012c7983 */ /* 0x000ee80000300800 */
[----:B------:R-:W3:Y:S04]  /*d660*/  LDL.LU R11, [R1+0x3e0] ;  /* 0x0003e000010b7983 */ /* 0x000ee80000300800 */
[----:B------:R-:W3:Y:S04]  /*d670*/  LDL.LU R10, [R1+0x3e4] ;  /* 0x0003e400010a7983 */ /* 0x000ee80000300800 */
[----:B------:R-:W3:Y:S01]  /*d680*/  LDL.LU R13, [R1+0x3e8] ;  /* 0x0003e800010d7983 */ /* 0x000ee20000300800 */
[C---:B--2---:R-:W-:Y:S01]  /*d690*/  FFMA.FTZ R20, R22.reuse, R16, R20 ;  /* 0x0000001016147223 */ /* 0x044fe20000010014 */
[----:B------:R-:W-:Y:S01]  /*d6a0*/  FFMA.FTZ R23, R22, R19, R23 ;  /* 0x0000001316177223 */ /* 0x000fe20000010017 */
[----:B------:R-:W-:-:S02]  /*d6b0*/  FMUL.FTZ R22, R4, R18 ;  /* 0x0000001204167220 */ /* 0x000fc40000410000 */
[----:B------:R-:W2:Y:S02]  /*d6c0*/  LDL.LU R18, [R1+0x3dc] ;  /* 0x0003dc0001127983 */ /* 0x000ea40000300800 */
[----:B------:R-:W-:Y:S01]  /*d6d0*/  FFMA.FTZ R23, R15, R22, R23 ;  /* 0x000000160f177223 */ /* 0x000fe20000010017 */
[----:B------:R-:W-:Y:S01]  /*d6e0*/  FADD.FTZ R45, R45, R22 ;  /* 0x000000162d2d7221 */ /* 0x000fe20000010000 */
[-C--:B----4-:R-:W-:Y:S01]  /*d6f0*/  FMUL.FTZ R19, R5, R37.reuse ;  /* 0x0000002505137220 */ /* 0x090fe20000410000 */
[----:B------:R-:W4:Y:S01]  /*d700*/  LDL.LU R22, [R1+0x2f4] ;  /* 0x0002f40001167983 */ /* 0x000f220000300800 */
[----:B------:R-:W-:Y:S01]  /*d710*/  FADD.FTZ R16, R24, R16 ;  /* 0x0000001018107221 */ /* 0x000fe20000010000 */
[-C--:B--2---:R-:W-:Y:S01]  /*d720*/  FFMA.FTZ R17, R43, R18.reuse, R17 ;  /* 0x000000122b117223 */ /* 0x084fe20000010011 */
[----:B------:R-:W-:Y:S01]  /*d730*/  FADD.FTZ R21, R21, R18 ;  /* 0x0000001215157221 */ /* 0x000fe20000010000 */
[----:B------:R-:W2:Y:S01]  /*d740*/  LDL.LU R15, [R1+0x14c] ;  /* 0x00014c00010f7983 */ /* 0x000ea20000300800 */
[C---:B----4-:R-:W-:Y:S01]  /*d750*/  FFMA.FTZ R20, R22.reuse, R37, R20 ;  /* 0x0000002516147223 */ /* 0x050fe20000010014 */
[----:B------:R-:W-:Y:S01]  /*d760*/  FFMA.FTZ R23, R22, R19, R23 ;  /* 0x0000001316177223 */ /* 0x000fe20000010017 */
[----:B------:R-:W-:Y:S01]  /*d770*/  FMUL.FTZ R22, R4, R18 ;  /* 0x0000001204167220 */ /* 0x000fe20000410000 */
[----:B------:R-:W-:Y:S01]  /*d780*/  FADD.FTZ R45, R19, R45 ;  /* 0x0000002d132d7221 */ /* 0x000fe20000010000 */
[----:B------:R-:W4:Y:S01]  /*d790*/  LDL.LU R18, [R1+0x2dc] ;  /* 0x0002dc0001127983 */ /* 0x000f220000300800 */
[----:B------:R-:W-:Y:S01]  /*d7a0*/  FMUL.FTZ R19, R5, R14 ;  /* 0x0000000e05137220 */ /* 0x000fe20000410000 */
[----:B------:R-:W-:Y:S01]  /*d7b0*/  FFMA.FTZ R23, R43, R22, R23 ;  /* 0x000000162b177223 */ /* 0x000fe20000010017 */
[----:B------:R-:W-:Y:S01]  /*d7c0*/  FADD.FTZ R45, R45, R22 ;  /* 0x000000162d2d7221 */ /* 0x000fe20000010000 */
[----:B------:R-:W-:Y:S01]  /*d7d0*/  FADD.FTZ R16, R16, R37 ;  /* 0x0000002510107221 */ /* 0x000fe20000010000 */
[----:B------:R-:W2:Y:S02]  /*d7e0*/  LDL.LU R24, [R1+0x2c8] ;  /* 0x0002c80001187983 */ /* 0x000ea40000300800 */
[----:B------:R-:W-:Y:S01]  /*d7f0*/  FADD.FTZ R45, R19, R45 ;  /* 0x0000002d132d7221 */ /* 0x000fe20000010000 */
[----:B------:R-:W-:Y:S01]  /*d800*/  FADD.FTZ R16, R16, R14 ;  /* 0x0000000e10107221 */ /* 0x000fe20000010000 */
[----:B------:R-:W2:Y:S04]  /*d810*/  LDL.LU R37, [R1+0x2b4] ;  /* 0x0002b40001257983 */ /* 0x000ea80000300800 */
[----:B------:R-:W2:Y:S01]  /*d820*/  LDL.LU R22, [R1+0x150] ;  /* 0x0001500001167983 */ /* 0x000ea20000300800 */
[----:B---3--:R-:W-:-:S03]  /*d830*/  FADD.FTZ R21, R21, R44 ;  /* 0x0000002c15157221 */ /* 0x008fc60000010000 */
[----:B------:R-:W3:Y:S01]  /*d840*/  LDL.LU R43, [R1+0x154] ;  /* 0x00015400012b7983 */ /* 0x000ee20000300800 */
[C---:B----4-:R-:W-:Y:S01]  /*d850*/  FFMA.FTZ R23, R18.reuse, R19, R23 ;  /* 0x0000001312177223 */ /* 0x050fe20000010017 */
[----:B------:R-:W-:Y:S02]  /*d860*/  FFMA.FTZ R20, R18, R14, R20 ;  /* 0x0000000e12147223 */ /* 0x000fe40000010014 */
[----:B------:R-:W4:Y:S04]  /*d870*/  LDL.LU R19, [R1+0x2d8] ;  /* 0x0002d80001137983 */ /* 0x000f280000300800 */
[----:B------:R-:W2:Y:S01]  /*d880*/  LDL.LU R14, [R1+0x3d8] ;  /* 0x0003d800010e7983 */ /* 0x000ea20000300800 */
[-C--:B------:R-:W-:Y:S01]  /*d890*/  FMUL.FTZ R18, R4, R44.reuse ;  /* 0x0000002c04127220 */ /* 0x080fe20000410000 */
[----:B----4-:R-:W-:-:S03]  /*d8a0*/  FFMA.FTZ R17, R19, R44, R17 ;  /* 0x0000002c13117223 */ /* 0x010fc60000010011 */
[----:B------:R-:W-:Y:S01]  /*d8b0*/  FFMA.FTZ R23, R19, R18, R23 ;  /* 0x0000001213177223 */ /* 0x000fe20000010017 */
[-C--:B--2---:R-:W-:Y:S01]  /*d8c0*/  FFMA.FTZ R20, R24, R14.reuse, R20 ;  /* 0x0000000e18147223 */ /* 0x084fe20000010014 */
[----:B------:R-:W-:Y:S01]  /*d8d0*/  FMUL.FTZ R19, R5, R14 ;  /* 0x0000000e05137220 */ /* 0x000fe20000410000 */
[----:B------:R-:W-:Y:S01]  /*d8e0*/  FADD.FTZ R16, R16, R14 ;  /* 0x0000000e10107221 */ /* 0x000fe20000010000 */
[----:B------:R-:W-:Y:S01]  /*d8f0*/  FADD.FTZ R45, R45, R18 ;  /* 0x000000122d2d7221 */ /* 0x000fe20000010000 */
[----:B------:R-:W2:Y:S01]  /*d900*/  LDL.LU R14, [R1+0x2bc] ;  /* 0x0002bc00010e7983 */ /* 0x000ea20000300800 */
[----:B------:R-:W-:Y:S01]  /*d910*/  FFMA.FTZ R23, R24, R19, R23 ;  /* 0x0000001318177223 */ /* 0x000fe20000010017 */
[----:B------:R-:W-:Y:S01]  /*d920*/  FMUL.FTZ R18, R4, R15 ;  /* 0x0000000f04127220 */ /* 0x000fe20000410000 */
[----:B------:R-:W-:Y:S01]  /*d930*/  FADD.FTZ R45, R19, R45 ;  /* 0x0000002d132d7221 */ /* 0x000fe20000010000 */
[----:B------:R-:W-:Y:S01]  /*d940*/  FADD.FTZ R21, R21, R15 ;  /* 0x0000000f15157221 */ /* 0x000fe20000010000 */
[----:B------:R-:W4:Y:S02]  /*d950*/  LDL.LU R19, [R1+0x2a4] ;  /* 0x0002a40001137983 */ /* 0x000f240000300800 */
[----:B------:R-:W-:-:S02]  /*d960*/  FADD.FTZ R45, R45, R18 ;  /* 0x000000122d2d7221 */ /* 0x000fc40000010000 */
[----:B------:R-:W4:Y:S01]  /*d970*/  LDL.LU R44, [R1+0x274] ;  /* 0x00027400012c7983 */ /* 0x000f220000300800 */
[----:B------:R-:W-:Y:S01]  /*d980*/  FFMA.FTZ R20, R37, R11, R20 ;  /* 0x0000000b25147223 */ /* 0x000fe20000010014 */
[----:B------:R-:W-:Y:S02]  /*d990*/  FADD.FTZ R16, R16, R11 ;  /* 0x0000000b10107221 */ /* 0x000fe40000010000 */
[----:B------:R-:W4:Y:S01]  /*d9a0*/  LDL.LU R24, [R1+0x158] ;  /* 0x0001580001187983 */ /* 0x000f220000300800 */
[C---:B--2---:R-:W-:Y:S01]  /*d9b0*/  FFMA.FTZ R17, R14.reuse, R15, R17 ;  /* 0x0000000f0e117223 */ /* 0x044fe20000010011 */
[----:B------:R-:W-:Y:S01]  /*d9c0*/  FFMA.FTZ R23, R14, R18, R23 ;  /* 0x000000120e177223 */ /* 0x000fe20000010017 */
[----:B------:R-:W-:Y:S01]  /*d9d0*/  FMUL.FTZ R14, R5, R11 ;  /* 0x0000000b050e7220 */ /* 0x000fe20000410000 */
[----:B------:R-:W2:Y:S03]  /*d9e0*/  LDL.LU R15, [R1+0x3d4] ;  /* 0x0003d400010f7983 */ /* 0x000ea60000300800 */
[----:B------:R-:W-:Y:S01]  /*d9f0*/  FFMA.FTZ R23, R37, R14, R23 ;  /* 0x0000000e25177223 */ /* 0x000fe20000010017 */
[----:B------:R-:W-:Y:S01]  /*da00*/  FADD.FTZ R45, R14, R45 ;  /* 0x0000002d0e2d7221 */ /* 0x000fe20000010000 */
[----:B------:R-:W-:Y:S01]  /*da10*/  FMUL.FTZ R18, R4, R22 ;  /* 0x0000001604127220 */ /* 0x000fe20000410000 */
[----:B------:R-:W2:Y:S01]  /*da20*/  LDL.LU R14, [R1+0x29c] ;  /* 0x00029c00010e7983 */ /* 0x000ea20000300800 */
[----:B---3--:R-:W-:-:S02]  /*da30*/  FMUL.FTZ R11, R5, R43 ;  /* 0x0000002b050b7220 */ /* 0x008fc40000410000 */
[----:B----4-:R-:W-:Y:S01]  /*da40*/  FFMA.FTZ R23, R19, R18, R23 ;  /* 0x0000001213177223 */ /* 0x010fe20000010017 */
[----:B------:R-:W-:Y:S01]  /*da50*/  FADD.FTZ R45, R45, R18 ;  /* 0x000000122d2d7221 */ /* 0x000fe20000010000 */
[----:B------:R-:W-:Y:S01]  /*da60*/  FFMA.FTZ R17, R19, R22, R17 ;  /* 0x0000001613117223 */ /* 0x000fe20000010011 */
[----:B------:R-:W-:Y:S01]  /*da70*/  FADD.FTZ R21, R21, R22 ;  /* 0x0000001615157221 */ /* 0x000fe20000010000 */
[----:B------:R-:W3:Y:S01]  /*da80*/  LDL.LU R19, [R1+0x164] ;  /* 0x0001640001137983 */ /* 0x000ee20000300800 */
[----:B------:R-:W-:-:S03]  /*da90*/  FADD.FTZ R45, R11, R45 ;  /* 0x0000002d0b2d7221 */ /* 0x000fc60000010000 */
[----:B------:R-:W4:Y:S04]  /*daa0*/  LDL.LU R37, [R1+0x244] ;  /* 0x0002440001257983 */ /* 0x000f280000300800 */
[----:B------:R-:W4:Y:S01]  /*dab0*/  LDL.LU R18, [R1+0x23c] ;  /* 0x00023c0001127983 */ /* 0x000f220000300800 */
[----:B------:R-:W-:-:S03]  /*dac0*/  FADD.FTZ R16, R16, R43 ;  /* 0x0000002b10107221 */ /* 0x000fc60000010000 */
[----:B------:R-:W4:Y:S01]  /*dad0*/  LDL.LU R22, [R1+0x168] ;  /* 0x0001680001167983 */ /* 0x000f220000300800 */
[C---:B--2---:R-:W-:Y:S01]  /*dae0*/  FFMA.FTZ R20, R14.reuse, R43, R20 ;  /* 0x0000002b0e147223 */ /* 0x044fe20000010014 */
[----:B------:R-:W-:Y:S01]  /*daf0*/  FFMA.FTZ R23, R14, R11, R23 ;  /* 0x0000000b0e177223 */ /* 0x000fe20000010017 */
[-C--:B------:R-:W-:Y:S01]  /*db00*/  FMUL.FTZ R14, R4, R15.reuse ;  /* 0x0000000f040e7220 */ /* 0x080fe20000410000 */
[C---:B------:R-:W-:Y:S01]  /*db10*/  FFMA.FTZ R17, R44.reuse, R15, R17 ;  /* 0x0000000f2c117223 */ /* 0x040fe20000010011 */
[----:B------:R-:W-:Y:S01]  /*db20*/  FADD.FTZ R21, R21, R15 ;  /* 0x0000000f15157221 */ /* 0x000fe20000010000 */
[----:B------:R-:W2:Y:S01]  /*db30*/  LDL.LU R43, [R1+0x22c] ;  /* 0x00022c00012b7983 */ /* 0x000ea20000300800 */
[----:B------:R-:W-:Y:S01]  /*db40*/  FFMA.FTZ R23, R44, R14, R23 ;  /* 0x0000000e2c177223 */ /* 0x000fe20000010017 */
[----:B------:R-:W-:Y:S02]  /*db50*/  FADD.FTZ R45, R45, R14 ;  /* 0x0000000e2d2d7221 */ /* 0x000fe40000010000 */
[----:B------:R-:W3:Y:S01]  /*db60*/  LDL.LU R14, [R1+0x270] ;  /* 0x00027000010e7983 */ /* 0x000ee20000300800 */
[----:B------:R-:W-:-:S03]  /*db70*/  FMUL.FTZ R11, R5, R24 ;  /* 0x00000018050b7220 */ /* 0x000fc60000410000 */
[----:B------:R-:W4:Y:S01]  /*db80*/  LDL.LU R15, [R1+0x15c] ;  /* 0x00015c00010f7983 */ /* 0x000f220000300800 */
[----:B------:R-:W-:-:S03]  /*db90*/  FADD.FTZ R45, R11, R45 ;  /* 0x0000002d0b2d7221 */ /* 0x000fc60000010000 */
[----:B------:R-:W2:Y:S01]  /*dba0*/  LDL.LU R44, [R1+0x228] ;  /* 0x00022800012c7983 */ /* 0x000ea20000300800 */
[----:B---3--:R-:W-:-:S03]  /*dbb0*/  FFMA.FTZ R23, R14, R11, R23 ;  /* 0x0000000b0e177223 */ /* 0x008fc60000010017 */
[----:B------:R-:W3:Y:S01]  /*dbc0*/  LDL.LU R11, [R1+0x25c] ;  /* 0x00025c00010b7983 */ /* 0x000ee20000300800 */
[----:B------:R-:W-:Y:S01]  /*dbd0*/  FFMA.FTZ R20, R14, R24, R20 ;  /* 0x000000180e147223 */ /* 0x000fe20000010014 */
[----:B----4-:R-:W-:Y:S01]  /*dbe0*/  FMUL.FTZ R14, R4, R15 ;  /* 0x0000000f040e7220 */ /* 0x010fe20000410000 */
[----:B------:R-:W-:-:S03]  /*dbf0*/  FADD.FTZ R21, R21, R15 ;  /* 0x0000000f15157221 */ /* 0x000fc60000010000 */
[----:B------:R-:W-:Y:S01]  /*dc00*/  FADD.FTZ R45, R45, R14 ;  /* 0x0000000e2d2d7221 */ /* 0x000fe20000010000 */
[----:B------:R-:W-:Y:S01]  /*dc10*/  FADD.FTZ R16, R16, R24 ;  /* 0x0000001810107221 */ /* 0x000fe20000010000 */
[----:B------:R-:W-:Y:S01]  /*dc20*/  FADD.FTZ R21, R21, R19 ;  /* 0x0000001315157221 */ /* 0x000fe20000010000 */
[----:B------:R-:W4:Y:S03]  /*dc30*/  LDL.LU R24, [R1+0x170] ;  /* 0x0001700001187983 */ /* 0x000f260000300800 */
[----:B------:R-:W-:Y:S01]  /*dc40*/  FADD.FTZ R21, R21, R13 ;  /* 0x0000000d15157221 */ /* 0x000fe20000010000 */
[C---:B---3--:R-:W-:Y:S01]  /*dc50*/  FFMA.FTZ R17, R11.reuse, R15, R17 ;  /* 0x0000000f0b117223 */ /* 0x048fe20000010011 */
[----:B------:R-:W-:Y:S01]  /*dc60*/  FFMA.FTZ R23, R11, R14, R23 ;  /* 0x0000000e0b177223 */ /* 0x000fe20000010017 */
[----:B------:R-:W-:Y:S01]  /*dc70*/  FMUL.FTZ R11, R5, R10 ;  /* 0x0000000a050b7220 */ /* 0x000fe20000410000 */
[-C--:B------:R-:W-:Y:S01]  /*dc80*/  FMUL.FTZ R14, R4, R19.reuse ;  /* 0x00000013040e7220 */ /* 0x080fe20000410000 */
[----:B------:R-:W-:Y:S01]  /*dc90*/  FFMA.FTZ R17, R18, R19, R17 ;  /* 0x0000001312117223 */ /* 0x000fe20000010011 */
[----:B------:R-:W3:Y:S01]  /*dca0*/  LDL.LU R15, [R1+0x214] ;  /* 0x00021400010f7983 */ /* 0x000ee20000300800 */
[----:B------:R-:W-:Y:S01]  /*dcb0*/  FFMA.FTZ R23, R37, R11, R23 ;  /* 0x0000000b25177223 */ /* 0x000fe20000010017 */
[----:B------:R-:W-:Y:S01]  /*dcc0*/  FADD.FTZ R45, R11, R45 ;  /* 0x0000002d0b2d7221 */ /* 0x000fe20000010000 */
[-C--:B------:R-:W-:Y:S01]  /*dcd0*/  FMUL.FTZ R11, R4, R13.reuse ;  /* 0x0000000d040b7220 */ /* 0x080fe20000410000 */
[----:B--2---:R-:W-:Y:S01]  /*dce0*/  FFMA.FTZ R17, R44, R13, R17 ;  /* 0x0000000d2c117223 */ /* 0x004fe20000010011 */
[----:B------:R-:W-:Y:S01]  /*dcf0*/  FFMA.FTZ R23, R18, R14, R23 ;  /* 0x0000000e12177223 */ /* 0x000fe20000010017 */
[----:B------:R-:W-:Y:S01]  /*dd00*/  FADD.FTZ R45, R45, R14 ;  /* 0x0000000e2d2d7221 */ /* 0x000fe20000010000 */
[----:B------:R-:W2:Y:S04]  /*dd10*/  LDL.LU R13, [R1+0x21c] ;  /* 0x00021c00010d7983 */ /* 0x000ea80000300800 */
[----:B------:R-:W3:Y:S01]  /*dd20*/  LDL.LU R14, [R1+0x174] ;  /* 0x00017400010e7983 */ /* 0x000ee20000300800 */
[----:B------:R-:W-:Y:S01]  /*dd30*/  FFMA.FTZ R20, R37, R10, R20 ;  /* 0x0000000a25147223 */ /* 0x000fe20000010014 */
[----:B------:R-:W-:Y:S01]  /*dd40*/  FADD.FTZ R16, R16, R10 ;  /* 0x0000000a10107221 */ /* 0x000fe20000010000 */
[----:B------:R-:W-:Y:S01]  /*dd50*/  FMUL.FTZ R10, R5, R22 ;  /* 0x00000016050a7220 */ /* 0x000fe20000410000 */
[----:B------:R-:W3:Y:S03]  /*dd60*/  LDL.LU R37, [R1+0x178] ;  /* 0x0001780001257983 */ /* 0x000ee60000300800 */
[----:B------:R-:W-:Y:S01]  /*dd70*/  FFMA.FTZ R23, R43, R10, R23 ;  /* 0x0000000a2b177223 */ /* 0x000fe20000010017 */
[----:B------:R-:W-:Y:S01]  /*dd80*/  FADD.FTZ R45, R10, R45 ;  /* 0x0000002d0a2d7221 */ /* 0x000fe20000010000 */
[----:B----4-:R-:W-:Y:S01]  /*dd90*/  FMUL.FTZ R10, R5, R24 ;  /* 0x00000018050a7220 */ /* 0x010fe20000410000 */
[----:B------:R-:W4:Y:S01]  /*dda0*/  LDL.LU R19, [R1+0x1e4] ;  /* 0x0001e40001137983 */ /* 0x000f220000300800 */
[----:B------:R-:W-:Y:S01]  /*ddb0*/  FFMA.FTZ R23, R44, R11, R23 ;  /* 0x0000000b2c177223 */ /* 0x000fe20000010017 */
[----:B------:R-:W-:Y:S01]  /*ddc0*/  FADD.FTZ R45, R45, R11 ;  /* 0x0000000b2d2d7221 */ /* 0x000fe20000010000 */
[----:B------:R-:W-:Y:S01]  /*ddd0*/  FFMA.FTZ R20, R43, R22, R20 ;  /* 0x000000162b147223 */ /* 0x000fe20000010014 */
[----:B------:R-:W-:Y:S01]  /*dde0*/  FADD.FTZ R16, R16, R22 ;  /* 0x0000001610107221 */ /* 0x000fe20000010000 */
[----:B------:R-:W4:Y:S01]  /*ddf0*/  LDL.LU R43, [R1+0x180] ;  /* 0x00018000012b7983 */ /* 0x000f220000300800 */
[----:B------:R-:W-:-:S03]  /*de00*/  FADD.FTZ R45, R10, R45 ;  /* 0x0000002d0a2d7221 */ /* 0x000fc60000010000 */
[----:B------:R-:W4:Y:S04]  /*de10*/  LDL.LU R22, [R1+0x1f0] ;  /* 0x0001f00001167983 */ /* 0x000f280000300800 */
[----:B------:R-:W4:Y:S04]  /*de20*/  LDL.LU R44, [R1+0x184] ;  /* 0x00018400012c7983 */ /* 0x000f280000300800 */
[----:B------:R-:W4:Y:S01]  /*de30*/  LDL.LU R18, [R1+0x1fc] ;  /* 0x0001fc0001127983 */ /* 0x000f220000300800 */
[----:B--2---:R-:W-:Y:S01]  /*de40*/  FFMA.FTZ R23, R13, R10, R23 ;  /* 0x0000000a0d177223 */ /* 0x004fe20000010017 */
[----:B---3--:R-:W-:-:S04]  /*de50*/  FMUL.FTZ R11, R4, R14 ;  /* 0x0000000e040b7220 */ /* 0x008fc80000410000 */
[----:B------:R-:W-:Y:S01]  /*de60*/  FFMA.FTZ R23, R15, R11, R23 ;  /* 0x0000000b0f177223 */ /* 0x000fe20000010017 */
[----:B------:R-:W-:Y:S02]  /*de70*/  FADD.FTZ R45, R45, R11 ;  /* 0x0000000b2d2d7221 */ /* 0x000fe40000010000 */
[----:B------:R-:W2:Y:S01]  /*de80*/  LDL.LU R11, [R1+0x210] ;  /* 0x00021000010b7983 */ /* 0x000ea20000300800 */
[----:B------:R-:W-:Y:S01]  /*de90*/  FFMA.FTZ R20, R13, R24, R20 ;  /* 0x000000180d147223 */ /* 0x000fe20000010014 */
[----:B------:R-:W-:Y:S02]  /*dea0*/  FADD.FTZ R16, R16, R24 ;  /* 0x0000001810107221 */ /* 0x000fe40000010000 */
[----:B------:R-:W3:Y:S01]  /*deb0*/  LDL.LU R24, [R1+0x3d0] ;  /* 0x0003d00001187983 */ /* 0x000ee20000300800 */
[----:B------:R-:W-:Y:S01]  /*dec0*/  FMUL.FTZ R10, R5, R37 ;  /* 0x00000025050a7220 */ /* 0x000fe20000410000 */
[----:B------:R-:W-:Y:S01]  /*ded0*/  FADD.FTZ R16, R16, R37 ;  /* 0x0000002510107221 */ /* 0x000fe20000010000 */
[----:B------:R-:W-:Y:S01]  /*dee0*/  FFMA.FTZ R17, R15, R14, R17 ;  /* 0x0000000e0f117223 */ /* 0x000fe20000010011 */
[----:B------:R-:W3:Y:S01]  /*def0*/  LDL.LU R13, [R1+0x208] ;  /* 0x00020800010d7983 */ /* 0x000ee20000300800 */
[----:B------:R-:W-:Y:S01]  /*df00*/  FADD.FTZ R45, R10, R45 ;  /* 0x0000002d0a2d7221 */ /* 0x000fe20000010000 */
[----:B----4-:R-:W-:-:S02]  /*df10*/  FADD.FTZ R16, R16, R43 ;  /* 0x0000002b10107221 */ /* 0x010fc40000010000 */
[----:B------:R-:W4:Y:S01]  /*df20*/  LDL.LU R15, [R1+0x18c] ;  /* 0x00018c00010f7983 */ /* 0x000f220000300800 */
[----:B------:R-:W-:-:S03]  /*df30*/  FADD.FTZ R21, R21, R14 ;  /* 0x0000000e15157221 */ /* 0x000fc60000010000 */
[----:B------:R-:W4:Y:S01]  /*df40*/  LDL.LU R14, [R1+0x204] ;  /* 0x00020400010e7983 */ /* 0x000f220000300800 */
[C---:B--2---:R-:W-:Y:S01]  /*df50*/  FFMA.FTZ R20, R11.reuse, R37, R20 ;  /* 0x000000250b147223 */ /* 0x044fe20000010014 */
[----:B------:R-:W-:Y:S01]  /*df60*/  FFMA.FTZ R23, R11, R10, R23 ;  /* 0x0000000a0b177223 */ /* 0x000fe20000010017 */
[-C--:B------:R-:W-:Y:S01]  /*df70*/  FMUL.FTZ R10, R5, R43.reuse ;  /* 0x0000002b050a7220 */ /* 0x080fe20000410000 */
[----:B------:R-:W2:Y:S01]  /*df80*/  LDL.LU R37, [R1+0x3cc] ;  /* 0x0003cc0001257983 */ /* 0x000ea20000300800 */
[----:B------:R-:W-:-:S03]  /*df90*/  FFMA.FTZ R20, R22, R43, R20 ;  /* 0x0000002b16147223 */ /* 0x000fc60000010014 */
[----:B------:R-:W2:Y:S01]  /*dfa0*/  LDL.LU R43, [R1+0x3c8] ;  /* 0x0003c800012b7983 */ /* 0x000ea20000300800 */
[----:B---3--:R-:W-:-:S04]  /*dfb0*/  FMUL.FTZ R11, R4, R24 ;  /* 0x00000018040b7220 */ /* 0x008fc80000410000 */
[----:B------:R-:W-:Y:S01]  /*dfc0*/  FFMA.FTZ R23, R19, R11, R23 ;  /* 0x0000000b13177223 */ /* 0x000fe20000010017 */
[----:B------:R-:W-:Y:S01]  /*dfd0*/  FADD.FTZ R45, R45, R11 ;  /* 0x0000000b2d2d7221 */ /* 0x000fe20000010000 */
[----:B------:R-:W-:Y:S02]  /*dfe0*/  FMUL.FTZ R11, R4, R44 ;  /* 0x0000002c040b7220 */ /* 0x000fe40000410000 */
[----:B------:R-:W-:Y:S01]  /*dff0*/  FFMA.FTZ R23, R22, R10, R23 ;  /* 0x0000000a16177223 */ /* 0x000fe20000010017 */
[----:B------:R-:W-:Y:S01]  /*e000*/  FADD.FTZ R45, R10, R45 ;  /* 0x0000002d0a2d7221 */ /* 0x000fe20000010000 */
[----:B------:R-:W-:Y:S01]  /*e010*/  FFMA.FTZ R17, R19, R24, R17 ;  /* 0x0000001813117223 */ /* 0x000fe20000010011 */
[----:B------:R-:W-:Y:S01]  /*e020*/  FADD.FTZ R21, R21, R24 ;  /* 0x0000001815157221 */ /* 0x000fe20000010000 */
[----:B------:R-:W-:Y:S01]  /*e030*/  FFMA.FTZ R23, R18, R11, R23 ;  /* 0x0000000b12177223 */ /* 0x000fe20000010017 */
[----:B------:R-:W-:Y:S01]  /*e040*/  FADD.FTZ R45, R45, R11 ;  /* 0x0000000b2d2d7221 */ /* 0x000fe20000010000 */
[----:B----4-:R-:W-:Y:S01]  /*e050*/  FMUL.FTZ R11, R4, R15 ;  /* 0x0000000f040b7220 */ /* 0x010fe20000410000 */
[----:B------:R-:W3:Y:S04]  /*e060*/  LDL.LU R24, [R1+0x1ac] ;  /* 0x0001ac0001187983 */ /* 0x000ee80000300800 */
[----:B------:R-:W4:Y:S04]  /*e070*/  LDL.LU R19, [R1+0x1a8] ;  /* 0x0001a80001137983 */ /* 0x000f280000300800 */
[----:B------:R-:W4:Y:S01]  /*e080*/  LDL.LU R22, [R1+0x1a4] ;  /* 0x0001a40001167983 */ /* 0x000f220000300800 */
[----:B--2---:R-:W-:-:S04]  /*e090*/  FMUL.FTZ R10, R5, R43 ;  /* 0x0000002b050a7220 */ /* 0x004fc80000410000 */
[----:B------:R-:W-:Y:S01]  /*e0a0*/  FFMA.FTZ R23, R13, R10, R23 ;  /* 0x0000000a0d177223 */ /* 0x000fe20000010017 */
[----:B------:R-:W-:-:S03]  /*e0b0*/  FADD.FTZ R45, R10, R45 ;  /* 0x0000002d0a2d7221 */ /* 0x000fc60000010000 */
[----:B------:R-:W-:Y:S01]  /*e0c0*/  FFMA.FTZ R23, R14, R11, R23 ;  /* 0x0000000b0e177223 */ /* 0x000fe20000010017 */
[----:B------:R-:W-:Y:S02]  /*e0d0*/  FADD.FTZ R45, R45, R11 ;  /* 0x0000000b2d2d7221 */ /* 0x000fe40000010000 */
[----:B------:R-:W2:Y:S01]  /*e0e0*/  LDL.LU R11, [R1+0x200] ;  /* 0x00020000010b7983 */ /* 0x000ea20000300800 */
[----:B---3--:R-:W-:-:S04]  /*e0f0*/  FMUL.FTZ R10, R5, R24 ;  /* 0x00000018050a7220 */ /* 0x008fc80000410000 */
[----:B------:R-:W-:Y:S01]  /*e100*/  FADD.FTZ R45, R10, R45 ;  /* 0x0000002d0a2d7221 */ /* 0x000fe20000010000 */
[----:B--2---:R-:W-:Y:S02]  /*e110*/  FFMA.FTZ R23, R11, R10, R23 ;  /* 0x0000000a0b177223 */ /* 0x004fe40000010017 */
[----:B------:R-:W2:Y:S01]  /*e120*/  LDL.LU R10, [R1+0x1f8] ;  /* 0x0001f800010a7983 */ /* 0x000ea20000300800 */
[----:B------:R-:W-:Y:S01]  /*e130*/  FFMA.FTZ R20, R13, R43, R20 ;  /* 0x0000002b0d147223 */ /* 0x000fe20000010014 */
[----:B------:R-:W-:Y:S02]  /*e140*/  FFMA.FTZ R17, R18, R44, R17 ;  /* 0x0000002c12117223 */ /* 0x000fe40000010011 */
[----:B------:R-:W3:Y:S01]  /*e150*/  LDL.LU R18, [R1+0x19c] ;  /* 0x00019c0001127983 */ /* 0x000ee20000300800 */
[----:B------:R-:W-:Y:S01]  /*e160*/  FFMA.FTZ R20, R11, R24, R20 ;  /* 0x000000180b147223 */ /* 0x000fe20000010014 */
[----:B----4-:R-:W-:Y:S02]  /*e170*/  FMUL.FTZ R11, R4, R19 ;  /* 0x00000013040b7220 */ /* 0x010fe40000410000 */
[----:B------:R-:W4:Y:S02]  /*e180*/  LDL.LU R13, [R1+0x198] ;  /* 0x00019800010d7983 */ /* 0x000f240000300800 */
[----:B------:R-:W-:Y:S01]  /*e190*/  FADD.FTZ R45, R45, R11 ;  /* 0x0000000b2d2d7221 */ /* 0x000fe20000010000 */
[----:B--2---:R-:W-:-:S02]  /*e1a0*/  FFMA.FTZ R23, R10, R11, R23 ;  /* 0x0000000b0a177223 */ /* 0x004fc40000010017 */
[----:B------:R-:W2:Y:S01]  /*e1b0*/  LDL.LU R11, [R1+0x1f4] ;  /* 0x0001f400010b7983 */ /* 0x000ea20000300800 */
[----:B------:R-:W-:Y:S01]  /*e1c0*/  FFMA.FTZ R17, R14, R15, R17 ;  /* 0x0000000f0e117223 */ /* 0x000fe20000010011 */
[----:B------:R-:W-:Y:S01]  /*e1d0*/  FADD.FTZ R21, R21, R44 ;  /* 0x0000002c15157221 */ /* 0x000fe20000010000 */
[----:B------:R-:W-:Y:S01]  /*e1e0*/  FADD.FTZ R16, R16, R43 ;  /* 0x0000002b10107221 */ /* 0x000fe20000010000 */
[----:B------:R-:W4:Y:S01]  /*e1f0*/  LDL.LU R14, [R1+0x194] ;  /* 0x00019400010e7983 */ /* 0x000f220000300800 */
[----:B------:R-:W-:Y:S01]  /*e200*/  FFMA.FTZ R17, R10, R19, R17 ;  /* 0x000000130a117223 */ /* 0x000fe20000010011 */
[----:B------:R-:W-:Y:S01]  /*e210*/  FMUL.FTZ R10, R5, R22 ;  /* 0x00000016050a7220 */ /* 0x000fe20000410000 */
[----:B------:R-:W-:Y:S01]  /*e220*/  FADD.FTZ R21, R21, R15 ;  /* 0x0000000f15157221 */ /* 0x000fe20000010000 */
[----:B------:R-:W4:Y:S02]  /*e230*/  LDL.LU R43, [R1+0x1e0] ;  /* 0x0001e000012b7983 */ /* 0x000f240000300800 */
[----:B------:R-:W-:Y:S01]  /*e240*/  FADD.FTZ R45, R10, R45 ;  /* 0x0000002d0a2d7221 */ /* 0x000fe20000010000 */
[----:B------:R-:W-:Y:S01]  /*e250*/  FADD.FTZ R16, R16, R24 ;  /* 0x0000001810107221 */ /* 0x000fe20000010000 */
[----:B------:R-:W4:Y:S04]  /*e260*/  LDL.LU R15, [R1+0x190] ;  /* 0x00019000010f7983 */ /* 0x000f280000300800 */
[----:B------:R-:W4:Y:S04]  /*e270*/  LDL.LU R24, [R1+0x1dc] ;  /* 0x0001dc0001187983 */ /* 0x000f280000300800 */
[----:B------:R-:W4:Y:S01]  /*e280*/  LDL.LU R44, [R1+0x3c4] ;  /* 0x0003c400012c7983 */ /* 0x000f220000300800 */
[----:B--2---:R-:W-:-:S03]  /*e290*/  FFMA.FTZ R23, R11, R10, R23 ;  /* 0x0000000a0b177223 */ /* 0x004fc60000010017 */
[----:B------:R-:W2:Y:S01]  /*e2a0*/  LDL.LU R10, [R1+0x1ec] ;  /* 0x0001ec00010a7983 */ /* 0x000ea20000300800 */
[----:B------:R-:W-:Y:S01]  /*e2b0*/  FFMA.FTZ R20, R11, R22, R20 ;  /* 0x000000160b147223 */ /* 0x000fe20000010014 */
[----:B---3--:R-:W-:-:S04]  /*e2c0*/  FMUL.FTZ R11, R4, R18 ;  /* 0x00000012040b7220 */ /* 0x008fc80000410000 */
[----:B------:R-:W-:Y:S01]  /*e2d0*/  FADD.FTZ R45, R45, R11 ;  /* 0x0000000b2d2d7221 */ /* 0x000fe20000010000 */
[----:B------:R-:W-:Y:S02]  /*e2e0*/  FADD.FTZ R21, R21, R19 ;  /* 0x0000001315157221 */ /* 0x000fe40000010000 */
[----:B------:R-:W3:Y:S01]  /*e2f0*/  LDL.LU R19, [R1+0x1d8] ;  /* 0x0001d80001137983 */ /* 0x000ee20000300800 */
[----:B------:R-:W-:-:S03]  /*e300*/  FADD.FTZ R16, R16, R22 ;  /* 0x0000001610107221 */ /* 0x000fc60000010000 */
[----:B------:R-:W3:Y:S01]  /*e310*/  LDL.LU R22, [R1+0x1d4] ;  /* 0x0001d40001167983 */ /* 0x000ee20000300800 */
[----:B--2---:R-:W-:-:S03]  /*e320*/  FFMA.FTZ R23, R10, R11, R23 ;  /* 0x0000000b0a177223 */ /* 0x004fc60000010017 */
[----:B------:R-:W2:Y:S01]  /*e330*/  LDL.LU R11, [R1+0x1e8] ;  /* 0x0001e800010b7983 */ /* 0x000ea20000300800 */
[----:B------:R-:W-:Y:S01]  /*e340*/  FFMA.FTZ R17, R10, R18, R17 ;  /* 0x000000120a117223 */ /* 0x000fe20000010011 */
[----:B------:R-:W-:Y:S02]  /*e350*/  FADD.FTZ R21, R21, R18 ;  /* 0x0000001215157221 */ /* 0x000fe40000010000 */
[----:B------:R-:W2:Y:S01]  /*e360*/  LDL.LU R18, [R1+0x1d0] ;  /* 0x0001d00001127983 */ /* 0x000ea20000300800 */
[-C--:B----4-:R-:W-:Y:S01]  /*e370*/  FMUL.FTZ R10, R5, R13.reuse ;  /* 0x0000000d050a7220 */ /* 0x090fe20000410000 */
[----:B------:R-:W-:Y:S01]  /*e380*/  FADD.FTZ R16, R16, R13 ;  /* 0x0000000d10107221 */ /* 0x000fe20000010000 */
[----:B------:R-:W-:Y:S01]  /*e390*/  FFMA.FTZ R17, R43, R14, R17 ;  /* 0x0000000e2b117223 */ /* 0x000fe20000010011 */
[----:B------:R-:W-:Y:S01]  /*e3a0*/  FADD.FTZ R21, R21, R14 ;  /* 0x0000000e15157221 */ /* 0x000fe20000010000 */
[----:B------:R-:W-:Y:S01]  /*e3b0*/  FADD.FTZ R45, R10, R45 ;  /* 0x0000002d0a2d7221 */ /* 0x000fe20000010000 */
[----:B------:R-:W-:Y:S01]  /*e3c0*/  FADD.FTZ R16, R16, R15 ;  /* 0x0000000f10107221 */ /* 0x000fe20000010000 */
[----:B---3--:R-:W-:Y:S01]  /*e3d0*/  FFMA.FTZ R17, R19, R44, R17 ;  /* 0x0000002c13117223 */ /* 0x008fe20000010011 */
[C---:B--2---:R-:W-:Y:S01]  /*e3e0*/  FFMA.FTZ R20, R11.reuse, R13, R20 ;  /* 0x0000000d0b147223 */ /* 0x044fe20000010014 */
[----:B------:R-:W-:Y:S01]  /*e3f0*/  FFMA.FTZ R23, R11, R10, R23 ;  /* 0x0000000a0b177223 */ /* 0x000fe20000010017 */
[----:B------:R-:W2:Y:S01]  /*e400*/  LDL.LU R13, [R1+0x1cc] ;  /* 0x0001cc00010d7983 */ /* 0x000ea20000300800 */
[----:B------:R-:W-:Y:S01]  /*e410*/  FMUL.FTZ R11, R4, R14 ;  /* 0x0000000e040b7220 */ /* 0x000fe20000410000 */
[----:B------:R-:W-:-:S02]  /*e420*/  FMUL.FTZ R10, R5, R15 ;  /* 0x0000000f050a7220 */ /* 0x000fc40000410000 */
[----:B------:R-:W3:Y:S01]  /*e430*/  LDL.LU R14, [R1+0x1c8] ;  /* 0x0001c800010e7983 */ /* 0x000ee20000300800 */
[----:B------:R-:W-:Y:S01]  /*e440*/  FFMA.FTZ R23, R43, R11, R23 ;  /* 0x0000000b2b177223 */ /* 0x000fe20000010017 */
[C---:B------:R-:W-:Y:S01]  /*e450*/  FFMA.FTZ R20, R24.reuse, R15, R20 ;  /* 0x0000000f18147223 */ /* 0x040fe20000010014 */
[----:B------:R-:W-:Y:S01]  /*e460*/  FADD.FTZ R45, R45, R11 ;  /* 0x0000000b2d2d7221 */ /* 0x000fe20000010000 */
[----:B------:R-:W4:Y:S01]  /*e470*/  LDL.LU R15, [R1+0x1c4] ;  /* 0x0001c400010f7983 */ /* 0x000f220000300800 */
[----:B------:R-:W-:Y:S01]  /*e480*/  FFMA.FTZ R23, R24, R10, R23 ;  /* 0x0000000a18177223 */ /* 0x000fe20000010017 */
[----:B------:R-:W-:Y:S01]  /*e490*/  FMUL.FTZ R11, R4, R44 ;  /* 0x0000002c040b7220 */ /* 0x000fe20000410000 */
[----:B------:R-:W-:Y:S01]  /*e4a0*/  FADD.FTZ R45, R10, R45 ;  /* 0x0000002d0a2d7221 */ /* 0x000fe20000010000 */
[-C--:B------:R-:W-:Y:S01]  /*e4b0*/  FMUL.FTZ R10, R5, R37.reuse ;  /* 0x00000025050a7220 */ /* 0x080fe20000410000 */
[----:B------:R-:W-:Y:S01]  /*e4c0*/  FFMA.FTZ R20, R22, R37, R20 ;  /* 0x0000002516147223 */ /* 0x000fe20000010014 */
[----:B------:R-:W-:Y:S01]  /*e4d0*/  FFMA.FTZ R23, R19, R11, R23 ;  /* 0x0000000b13177223 */ /* 0x000fe20000010017 */
[----:B------:R-:W-:Y:S01]  /*e4e0*/  FFMA.FTZ R17, R18, R42, R17 ;  /* 0x0000002a12117223 */ /* 0x000fe20000010011 */
[----:B------:R-:W4:Y:S02]  /*e4f0*/  LDL.LU R19, [R1+0x1c0] ;  /* 0x0001c00001137983 */ /* 0x000f240000300800 */
[----:B------:R-:W-:-:S02]  /*e500*/  FFMA.FTZ R23, R22, R10, R23 ;  /* 0x0000000a16177223 */ /* 0x000fc40000010017 */
[----:B------:R-:W4:Y:S01]  /*e510*/  LDL.LU R22, [R1+0x1bc] ;  /* 0x0001bc0001167983 */ /* 0x000f220000300800 */
[----:B------:R-:W-:Y:S01]  /*e520*/  FADD.FTZ R45, R45, R11 ;  /* 0x0000000b2d2d7221 */ /* 0x000fe20000010000 */
[----:B------:R-:W-:Y:S01]  /*e530*/  FMUL.FTZ R11, R4, R42 ;  /* 0x0000002a040b7220 */ /* 0x000fe20000410000 */
[----:B------:R-:W-:Y:S01]  /*e540*/  FADD.FTZ R21, R21, R44 ;  /* 0x0000002c15157221 */ /* 0x000fe20000010000 */
[----:B------:R-:W4:Y:S02]  /*e550*/  LDL.LU R43, [R1+0x1b0] ;  /* 0x0001b000012b7983 */ /* 0x000f240000300800 */
[----:B------:R-:W-:Y:S02]  /*e560*/  FFMA.FTZ R23, R18, R11, R23 ;  /* 0x0000000b12177223 */ /* 0x000fe40000010017 */
[----:B------:R-:W4:Y:S01]  /*e570*/  LDL.LU R18, [R1+0x1b8] ;  /* 0x0001b80001127983 */ /* 0x000f220000300800 */
[----:B------:R-:W-:Y:S01]  /*e580*/  FADD.FTZ R45, R10, R45 ;  /* 0x0000002d0a2d7221 */ /* 0x000fe20000010000 */
[----:B------:R-:W-:-:S02]  /*e590*/  FMUL.FTZ R10, R5, R35 ;  /* 0x00000023050a7220 */ /* 0x000fc40000410000 */
[----:B------:R-:W4:Y:S01]  /*e5a0*/  LDL.LU R44, [R1+0x1b4] ;  /* 0x0001b400012c7983 */ /* 0x000f220000300800 */
[----:B------:R-:W-:Y:S01]  /*e5b0*/  FADD.FTZ R45, R45, R11 ;  /* 0x0000000b2d2d7221 */ /* 0x000fe20000010000 */
[----:B------:R-:W-:Y:S02]  /*e5c0*/  FMUL.FTZ R11, R4, R41 ;  /* 0x00000029040b7220 */ /* 0x000fe40000410000 */
[----:B------:R-:W4:Y:S01]  /*e5d0*/  LDL.LU R24, [R1+0x1a0] ;  /* 0x0001a00001187983 */ /* 0x000f220000300800 */
[----:B------:R-:W-:-:S04]  /*e5e0*/  FADD.FTZ R45, R10, R45 ;  /* 0x0000002d0a2d7221 */ /* 0x000fc80000010000 */
[----:B------:R-:W-:Y:S01]  /*e5f0*/  FADD.FTZ R45, R45, R11 ;  /* 0x0000000b2d2d7221 */ /* 0x000fe20000010000 */
[C---:B--2---:R-:W-:Y:S01]  /*e600*/  FFMA.FTZ R23, R13.reuse, R10, R23 ;  /* 0x0000000a0d177223 */ /* 0x044fe20000010017 */
[----:B------:R-:W-:Y:S01]  /*e610*/  FFMA.FTZ R20, R13, R35, R20 ;  /* 0x000000230d147223 */ /* 0x000fe20000010014 */
[----:B------:R-:W-:Y:S02]  /*e620*/  FMUL.FTZ R10, R5, R31 ;  /* 0x0000001f050a7220 */ /* 0x000fe40000410000 */
[C---:B---3--:R-:W-:Y:S01]  /*e630*/  FFMA.FTZ R23, R14.reuse, R11, R23 ;  /* 0x0000000b0e177223 */ /* 0x048fe20000010017 */
[----:B------:R-:W-:Y:S01]  /*e640*/  FFMA.FTZ R17, R14, R41, R17 ;  /* 0x000000290e117223 */ /* 0x000fe20000010011 */
[----:B------:R-:W-:Y:S01]  /*e650*/  FMUL.FTZ R11, R4, R40 ;  /* 0x00000028040b7220 */ /* 0x000fe20000410000 */
[C---:B----4-:R-:W-:Y:S01]  /*e660*/  FFMA.FTZ R20, R15.reuse, R31, R20 ;  /* 0x0000001f0f147223 */ /* 0x050fe20000010014 */
[----:B------:R-:W-:Y:S02]  /*e670*/  FFMA.FTZ R23, R15, R10, R23 ;  /* 0x0000000a0f177223 */ /* 0x000fe40000010017 */
[----:B------:R-:W2:Y:S01]  /*e680*/  LDL.LU R15, [R1+0x188] ;  /* 0x00018800010f7983 */ /* 0x000ea20000300800 */
[----:B------:R-:W-:Y:S01]  /*e690*/  FADD.FTZ R45, R10, R45 ;  /* 0x0000002d0a2d7221 */ /* 0x000fe20000010000 */
[----:B------:R-:W-:Y:S01]  /*e6a0*/  FMUL.FTZ R10, R5, R34 ;  /* 0x00000022050a7220 */ /* 0x000fe20000410000 */
[C---:B------:R-:W-:Y:S01]  /*e6b0*/  FFMA.FTZ R17, R19.reuse, R40, R17 ;  /* 0x0000002813117223 */ /* 0x040fe20000010011 */
[----:B------:R-:W-:-:S02]  /*e6c0*/  FFMA.FTZ R23, R19, R11, R23 ;  /* 0x0000000b13177223 */ /* 0x000fc40000010017 */
[----:B------:R-:W3:Y:S01]  /*e6d0*/  LDL.LU R19, [R1+0x17c] ;  /* 0x00017c0001137983 */ /* 0x000ee20000300800 */
[C---:B------:R-:W-:Y:S01]  /*e6e0*/  FFMA.FTZ R20, R22.reuse, R34, R20 ;  /* 0x0000002216147223 */ /* 0x040fe20000010014 */
[----:B------:R-:W-:Y:S02]  /*e6f0*/  FFMA.FTZ R14, R22, R10, R23 ;  /* 0x0000000a160e7223 */ /* 0x000fe40000010017 */
[----:B------:R-:W4:Y:S01]  /*e700*/  LDL.LU R22, [R1+0x16c] ;  /* 0x00016c0001167983 */ /* 0x000f220000300800 */
[----:B------:R-:W-:Y:S01]  /*e710*/  FADD.FTZ R45, R45, R11 ;  /* 0x0000000b2d2d7221 */ /* 0x000fe20000010000 */
[----:B------:R-:W-:Y:S01]  /*e720*/  FMUL.FTZ R11, R4, R39 ;  /* 0x00000027040b7220 */ /* 0x000fe20000410000 */
[----:B------:R-:W-:Y:S02]  /*e730*/  FMUL.FTZ R13, R5, R29 ;  /* 0x0000001d050d7220 */ /* 0x000fe40000410000 */
[----:B------:R-:W-:Y:S01]  /*e740*/  FADD.FTZ R10, R10, R45 ;  /* 0x0000002d0a0a7221 */ /* 0x000fe20000010000 */
[C---:B------:R-:W-:Y:S01]  /*e750*/  FFMA.FTZ R14, R18.reuse, R11, R14 ;  /* 0x0000000b120e7223 */ /* 0x040fe2000001000e */
[----:B------:R-:W-:-:S02]  /*e760*/  FFMA.FTZ R17, R18, R39, R17 ;  /* 0x0000002712117223 */ /* 0x000fc40000010011 */
[----:B------:R-:W-:Y:S01]  /*e770*/  FADD.FTZ R18, R10, R11 ;  /* 0x0000000b0a127221 */ /* 0x000fe20000010000 */
[----:B------:R-:W-:Y:S01]  /*e780*/  FFMA.FTZ R11, R44, R13, R14 ;  /* 0x0000000d2c0b7223 */ /* 0x000fe2000001000e */
[C---:B------:R-:W-:Y:S02]  /*e790*/  FMUL.FTZ R10, R4.reuse, R38 ;  /* 0x00000026040a7220 */ /* 0x040fe40000410000 */
[----:B------:R-:W-:Y:S02]  /*e7a0*/  FADD.FTZ R13, R13, R18 ;  /* 0x000000120d0d7221 */ /* 0x000fe40000010000 */
[----:B------:R-:W-:Y:S01]  /*e7b0*/  FFMA.FTZ R14, R43, R10, R11 ;  /* 0x0000000a2b0e7223 */ /* 0x000fe2000001000b */
[----:B------:R-:W-:Y:S01]  /*e7c0*/  FMUL.FTZ R11, R5, R27 ;  /* 0x0000001b050b7220 */ /* 0x000fe20000410000 */
[----:B------:R-:W-:Y:S01]  /*e7d0*/  FFMA.FTZ R17, R43, R38, R17 ;  /* 0x000000262b117223 */ /* 0x000fe20000010011 */
[----:B------:R-:W-:Y:S01]  /*e7e0*/  FADD.FTZ R10, R13, R10 ;  /* 0x0000000a0d0a7221 */ /* 0x000fe20000010000 */
[----:B------:R-:W-:Y:S01]  /*e7f0*/  FMUL.FTZ R13, R4, R36 ;  /* 0x00000024040d7220 */ /* 0x000fe20000410000 */
[----:B------:R-:W-:Y:S01]  /*e800*/  FFMA.FTZ R14, R24, R11, R14 ;  /* 0x0000000b180e7223 */ /* 0x000fe2000001000e */
[----:B------:R-:W-:Y:S01]  /*e810*/  FADD.FTZ R16, R16, R37 ;  /* 0x0000002510107221 */ /* 0x000fe20000010000 */
[----:B------:R-:W-:-:S03]  /*e820*/  FADD.FTZ R10, R11, R10 ;  /* 0x0000000a0b0a7221 */ /* 0x000fc60000010000 */
[----:B------:R-:W-:Y:S01]  /*e830*/  FADD.FTZ R16, R16, R35 ;  /* 0x0000002310107221 */ /* 0x000fe20000010000 */
[----:B------:R-:W-:-:S03]  /*e840*/  FFMA.FTZ R20, R44, R29, R20 ;  /* 0x0000001d2c147223 */ /* 0x000fc60000010014 */
[----:B------:R-:W-:Y:S01]  /*e850*/  FADD.FTZ R16, R16, R31 ;  /* 0x0000001f10107221 */ /* 0x000fe20000010000 */
[----:B------:R-:W-:-:S03]  /*e860*/  FFMA.FTZ R20, R24, R27, R20 ;  /* 0x0000001b18147223 */ /* 0x000fc60000010014 */
[----:B------:R-:W-:-:S04]  /*e870*/  FADD.FTZ R16, R16, R34 ;  /* 0x0000002210107221 */ /* 0x000fc80000010000 */
[----:B------:R-:W-:Y:S01]  /*e880*/  FADD.FTZ R16, R16, R29 ;  /* 0x0000001d10107221 */ /* 0x000fe20000010000 */
[----:B------:R-:W-:-:S03]  /*e890*/  FADD.FTZ R21, R21, R42 ;  /* 0x0000002a15157221 */ /* 0x000fc60000010000 */
[----:B------:R-:W-:Y:S01]  /*e8a0*/  FADD.FTZ R16, R16, R27 ;  /* 0x0000001b10107221 */ /* 0x000fe20000010000 */
[----:B------:R-:W-:-:S04]  /*e8b0*/  FADD.FTZ R21, R21, R41 ;  /* 0x0000002915157221 */ /* 0x000fc80000010000 */
[----:B------:R-:W-:Y:S01]  /*e8c0*/  FADD.FTZ R40, R21, R40 ;  /* 0x0000002815287221 */ /* 0x000fe20000010000 */
[C---:B--2---:R-:W-:Y:S01]  /*e8d0*/  FFMA.FTZ R17, R15.reuse, R36, R17 ;  /* 0x000000240f117223 */ /* 0x044fe20000010011 */
[----:B------:R-:W-:Y:S01]  /*e8e0*/  FFMA.FTZ R15, R15, R13, R14 ;  /* 0x0000000d0f0f7223 */ /* 0x000fe2000001000e */
[----:B------:R-:W-:Y:S01]  /*e8f0*/  FMUL.FTZ R14, R5, R33 ;  /* 0x00000021050e7220 */ /* 0x000fe20000410000 */
[----:B------:R-:W-:Y:S01]  /*e900*/  FADD.FTZ R13, R10, R13 ;  /* 0x0000000d0a0d7221 */ /* 0x000fe20000010000 */
[----:B------:R-:W-:Y:S02]  /*e910*/  FMUL.FTZ R10, R4, R26 ;  /* 0x0000001a040a7220 */ /* 0x000fe40000410000 */
[----:B---3--:R-:W-:Y:S01]  /*e920*/  FFMA.FTZ R15, R19, R14, R15 ;  /* 0x0000000e130f7223 */ /* 0x008fe2000001000f */
[----:B------:R-:W-:Y:S01]  /*e930*/  FADD.FTZ R13, R14, R13 ;  /* 0x0000000d0e0d7221 */ /* 0x000fe20000010000 */
[----:B------:R-:W-:Y:S02]  /*e940*/  FMUL.FTZ R14, R5, R32 ;  /* 0x00000020050e7220 */ /* 0x000fe40000410000 */
[----:B----4-:R-:W-:Y:S01]  /*e950*/  FFMA.FTZ R15, R22, R10, R15 ;  /* 0x0000000a160f7223 */ /* 0x010fe2000001000f */
[----:B------:R-:W-:Y:S01]  /*e960*/  FADD.FTZ R13, R13, R10 ;  /* 0x0000000a0d0d7221 */ /* 0x000fe20000010000 */
[----:B------:R-:W-:-:S02]  /*e970*/  FMUL.FTZ R10, R4, R30 ;  /* 0x0000001e040a7220 */ /* 0x000fc40000410000 */
[----:B------:R-:W-:Y:S01]  /*e980*/  FFMA.FTZ R15, R9, R14, R15 ;  /* 0x0000000e090f7223 */ /* 0x000fe2000001000f */
[----:B------:R-:W-:Y:S01]  /*e990*/  FADD.FTZ R13, R14, R13 ;  /* 0x0000000d0e0d7221 */ /* 0x000fe20000010000 */
[----:B------:R-:W-:Y:S01]  /*e9a0*/  FFMA.FTZ R11, R19, R33, R20 ;  /* 0x00000021130b7223 */ /* 0x000fe20000010014 */
[----:B------:R-:W-:Y:S01]  /*e9b0*/  FMUL.FTZ R14, R5, R28 ;  /* 0x0000001c050e7220 */ /* 0x000fe20000410000 */
[----:B------:R-:W-:Y:S01]  /*e9c0*/  FFMA.FTZ R15, R8, R10, R15 ;  /* 0x0000000a080f7223 */ /* 0x000fe2000001000f */
[----:B------:R-:W-:Y:S01]  /*e9d0*/  FADD.FTZ R13, R13, R10 ;  /* 0x0000000a0d0d7221 */ /* 0x000fe20000010000 */
[----:B------:R-:W-:Y:S01]  /*e9e0*/  FFMA.FTZ R17, R22, R26, R17 ;  /* 0x0000001a16117223 */ /* 0x000fe20000010011 */
[----:B------:R-:W-:Y:S01]  /*e9f0*/  FFMA.FTZ R11, R9, R32, R11 ;  /* 0x00000020090b7223 */ /* 0x000fe2000001000b */
[-C--:B------:R-:W-:Y:S01]  /*ea00*/  FMUL.FTZ R10, R4, R25.reuse ;  /* 0x00000019040a7220 */ /* 0x080fe20000410000 */
[----:B------:R-:W-:Y:S01]  /*ea10*/  FFMA.FTZ R15, R7, R14, R15 ;  /* 0x0000000e070f7223 */ /* 0x000fe2000001000f */
[----:B------:R-:W-:Y:S01]  /*ea20*/  FADD.FTZ R33, R16, R33 ;  /* 0x0000002110217221 */ /* 0x000fe20000010000 */
[----:B------:R-:W-:Y:S01]  /*ea30*/  FADD.FTZ R13, R14, R13 ;  /* 0x0000000d0e0d7221 */ /* 0x000fe20000010000 */
[----:B------:R-:W-:Y:S01]  /*ea40*/  FFMA.FTZ R16, R8, R30, R17 ;  /* 0x0000001e08107223 */ /* 0x000fe20000010011 */
[----:B------:R-:W-:Y:S01]  /*ea50*/  FMUL.FTZ R14, R5, R12 ;  /* 0x0000000c050e7220 */ /* 0x000fe20000410000 */
[C---:B------:R-:W-:Y:S01]  /*ea60*/  FFMA.FTZ R15, R6.reuse, R10, R15 ;  /* 0x0000000a060f7223 */ /* 0x040fe2000001000f */
[----:B------:R-:W-:Y:S01]  /*ea70*/  FFMA.FTZ R11, R7, R28, R11 ;  /* 0x0000001c070b7223 */ /* 0x000fe2000001000b */
[----:B------:R-:W-:Y:S01]  /*ea80*/  FFMA.FTZ R16, R6, R25, R16 ;  /* 0x0000001906107223 */ /* 0x000fe20000010010 */
[----:B------:R0:W5:Y:S01]  /*ea90*/  LDL.LU R9, [R1+0x3c0] ;  /* 0x0003c00001097983 */ /* 0x0001620000300800 */
[C---:B------:R-:W-:Y:S01]  /*eaa0*/  FFMA.FTZ R21, R0.reuse, R14, R15 ;  /* 0x0000000e00157223 */ /* 0x040fe2000001000f */
[----:B------:R-:W-:-:S02]  /*eab0*/  FFMA.FTZ R17, R0, R12, R11 ;  /* 0x0000000c00117223 */ /* 0x000fc4000001000b */
[----:B------:R0:W5:Y:S04]  /*eac0*/  LDL.LU R8, [R1+0x3bc] ;  /* 0x0003bc0001087983 */ /* 0x0001680000300800 */
[----:B------:R0:W5:Y:S04]  /*ead0*/  LDL.LU R7, [R1+0x3b8] ;  /* 0x0003b80001077983 */ /* 0x0001680000300800 */
[----:B------:R0:W5:Y:S04]  /*eae0*/  LDL.LU R6, [R1+0x3b4] ;  /* 0x0003b40001067983 */ /* 0x0001680000300800 */
[----:B------:R0:W5:Y:S01]  /*eaf0*/  LDL.LU R0, [R1+0x3b0] ;  /* 0x0003b00001007983 */ /* 0x0001620000300800 */
[----:B------:R-:W-:-:S04]  /*eb00*/  FADD.FTZ R39, R40, R39 ;  /* 0x0000002728277221 */ /* 0x000fc80000010000 */
[----:B------:R-:W-:-:S04]  /*eb10*/  FADD.FTZ R39, R39, R38 ;  /* 0x0000002627277221 */ /* 0x000fc80000010000 */
[----:B------:R-:W-:Y:S01]  /*eb20*/  FADD.FTZ R39, R39, R36 ;  /* 0x0000002427277221 */ /* 0x000fe20000010000 */
[----:B------:R-:W-:-:S03]  /*eb30*/  FADD.FTZ R33, R33, R32 ;  /* 0x0000002021217221 */ /* 0x000fc60000010000 */
[----:B------:R-:W-:Y:S01]  /*eb40*/  FADD.FTZ R39, R39, R26 ;  /* 0x0000001a27277221 */ /* 0x000fe20000010000 */
[----:B------:R-:W-:Y:S01]  /*eb50*/  FADD.FTZ R13, R13, R10 ;  /* 0x0000000a0d0d7221 */ /* 0x000fe20000010000 */
[----:B------:R-:W-:Y:S02]  /*eb60*/  FADD.FTZ R33, R33, R28 ;  /* 0x0000001c21217221 */ /* 0x000fe40000010000 */
[----:B------:R-:W-:Y:S01]  /*eb70*/  FADD.FTZ R18, R39, R30 ;  /* 0x0000001e27127221 */ /* 0x000fe20000010000 */
[----:B------:R-:W-:Y:S01]  /*eb80*/  FADD.FTZ R14, R14, R13 ;  /* 0x0000000d0e0e7221 */ /* 0x000fe20000010000 */
[----:B------:R-:W-:Y:S02]  /*eb90*/  FADD.FTZ R19, R33, R12 ;  /* 0x0000000c21137221 */ /* 0x000fe40000010000 */
[----:B0-----:R-:W-:-:S07]  /*eba0*/  FADD.FTZ R18, R18, R25 ;  /* 0x0000001912127221 */ /* 0x001fce0000010000 */
.L_x_174:
[----:B------:R-:W0:Y:S01]  /*ebb0*/  S2R R12, SR_LANEID ;  /* 0x00000000000c7919 */ /* 0x000e220000000000 */
[----:B------:R-:W1:Y:S01]  /*ebc0*/  S2UR UR7, SR_CgaCtaId ;  /* 0x00000000000779c3 */ /* 0x000e620000008800 */
[----:B------:R-:W-:Y:S01]  /*ebd0*/  UMOV UR6, 0x400 ;  /* 0x0000040000067882 */ /* 0x000fe20000000000 */
[----:B------:R-:W2:Y:S01]  /*ebe0*/  LDCU UR9, c[0x0][0x374] ;  /* 0x00006e80ff0977ac */ /* 0x000ea20008000800 */
[----:B------:R-:W3:Y:S01]  /*ebf0*/  SHFL.DOWN PT, R10, R21, 0x1, 0x1f ;  /* 0x08201f00150a7f89 */ /* 0x000ee200000e0000 */
[----:B------:R-:W-:Y:S01]  /*ec00*/  BSSY.RECONVERGENT B0, `(.L_x_175) ;  /* 0x000002a000007945 */ /* 0x000fe20003800200 */
[----:B------:R-:W-:Y:S02]  /*ec10*/  UIADD3 UR5, UPT, UPT, UR6, 0xd0, URZ ;  /* 0x000000d006057890 */ /* 0x000fe4000fffe0ff */
[----:B------:R-:W4:Y:S01]  /*ec20*/  SHFL.DOWN PT, R11, R14, 0x1, 0x1f ;  /* 0x08201f000e0b7f89 */ /* 0x000f2200000e0000 */
[----:B------:R-:W0:Y:S01]  /*ec30*/  LDCU UR12, c[0x0][0x370] ;  /* 0x00006e00ff0c77ac */ /* 0x000e220008000800 */
[----:B------:R-:W2:Y:S01]  /*ec40*/  S2R R45, SR_TID.X ;  /* 0x00000000002d7919 */ /* 0x000ea20000002100 */
[----:B-1----:R-:W-:Y:S01]  /*ec50*/  ULEA UR5, UR7, UR5, 0x18 ;  /* 0x0000000507057291 */ /* 0x002fe2000f8ec0ff */
[----:B0-----:R-:W-:-:S02]  /*ec60*/  ISETP.GT.AND P0, PT, R12, 0x1e, PT ;  /* 0x0000001e0c00780c */ /* 0x001fc40003f04270 */
[C---:B------:R-:W-:Y:S02]  /*ec70*/  ISETP.GT.AND P2, PT, R12.reuse, 0xf, PT ;  /* 0x0000000f0c00780c */ /* 0x040fe40003f44270 */
[----:B------:R-:W-:Y:S02]  /*ec80*/  ISETP.GT.AND P1, PT, R12, 0x17, PT ;  /* 0x000000170c00780c */ /* 0x000fe40003f24270 */
[----:B--2---:R-:W-:-:S07]  /*ec90*/  LEA R44, R45, UR5, 0x4 ;  /* 0x000000052d2c7c11 */ /* 0x004fce000f8e20ff */
[----:B---3--:R-:W-:Y:S01]  /*eca0*/  @!P0 FADD.FTZ R21, R10, R21 ;  /* 0x000000150a158221 */ /* 0x008fe20000010000 */
[----:B----4-:R-:W-:Y:S01]  /*ecb0*/  @!P0 FADD.FTZ R14, R11, R14 ;  /* 0x0000000e0b0e8221 */ /* 0x010fe20000010000 */
[----:B------:R-:W-:Y:S01]  /*ecc0*/  ISETP.GT.AND P0, PT, R12, 0x1d, PT ;  /* 0x0000001d0c00780c */ /* 0x000fe20003f04270 */
[----:B------:R-:W-:Y:S01]  /*ecd0*/  STS.128 [R44], R16 ;  /* 0x000000102c007388 */ /* 0x000fe20000000c00 */
[----:B------:R-:W-:-:S03]  /*ece0*/  ISETP.GT.U32.AND P3, PT, R45, 0x27, PT ;  /* 0x000000272d00780c */ /* 0x000fc60003f64070 */
[----:B------:R-:W0:Y:S04]  /*ecf0*/  SHFL.DOWN PT, R10, R21, 0x2, 0x1f ;  /* 0x08401f00150a7f89 */ /* 0x000e2800000e0000 */
[----:B------:R-:W1:Y:S04]  /*ed00*/  SHFL.DOWN PT, R11, R14, 0x2, 0x1f ;  /* 0x08401f000e0b7f89 */ /* 0x000e6800000e0000 */
        /* <DEDUP_REMOVED lines=8> */
[----:B------:R-:W-:-:S03]  /*ed90*/  ISETP.NE.AND P0, PT, R45, RZ, PT ;  /* 0x000000ff2d00720c */ /* 0x000fc60003f05270 */
        /* <DEDUP_REMOVED lines=16> */
.L_x_176:
[----:B------:R-:W-:Y:S05]  /*eea0*/  BSYNC.RECONVERGENT B0 ;  /* 0x0000000000007941 */ /* 0x000fea0003800200 */
.L_x_175:
[----:B------:R-:W-:Y:S06]  /*eeb0*/  BAR.SYNC.DEFER_BLOCKING 0x0 ;  /* 0x0000000000007b1d */ /* 0x000fec0000010000 */
[----:B------:R-:W-:Y:S04]  /*eec0*/  BSSY.RECONVERGENT B0, `(.L_x_177) ;  /* 0x0000033000007945 */ /* 0x000fe80003800200 */
[----:B------:R-:W-:Y:S05]  /*eed0*/  @P0 BRA `(.L_x_178) ;  /* 0x0000000000c40947 */ /* 0x000fea0003800000 */
[----:B------:R-:W-:-:S09]  /*eee0*/  ULEA UR5, UR7, UR6, 0x18 ;  /* 0x0000000607057291 */ /* 0x000fd2000f8ec0ff */
[----:B------:R-:W4:Y:S04]  /*eef0*/  LDS.128 R20, [UR5+0x20] ;  /* 0x00002005ff147984 */ /* 0x000f280008000c00 */
[----:B------:R-:W0:Y:S04]  /*ef00*/  LDS.128 R24, [UR5+0x30] ;  /* 0x00003005ff187984 */ /* 0x000e280008000c00 */
[----:B------:R-:W0:Y:S04]  /*ef10*/  LDS.128 R28, [UR5+0x40] ;  /* 0x00004005ff1c7984 */ /* 0x000e280008000c00 */
[----:B------:R-:W0:Y:S04]  /*ef20*/  LDS.128 R36, [UR5+0x50] ;  /* 0x00005005ff247984 */ /* 0x000e280008000c00 */
[----:B------:R-:W0:Y:S04]  /*ef30*/  LDS.128 R32, [UR5+0x60] ;  /* 0x00006005ff207984 */ /* 0x000e280008000c00 */
[----:B-123--:R-:W1:Y:S01]  /*ef40*/  LDS.128 R12, [UR5+0x70] ;  /* 0x00007005ff0c7984 */ /* 0x00ee620008000c00 */
[----:B----4-:R-:W-:Y:S01]  /*ef50*/  FADD.FTZ R41, R10, R20 ;  /* 0x000000140a297221 */ /* 0x010fe20000010000 */
[----:B0-----:R-:W-:-:S03]  /*ef60*/  FADD.FTZ R10, R11, R21 ;  /* 0x000000150b0a7221 */ /* 0x001fc60000010000 */
[----:B------:R-:W-:Y:S01]  /*ef70*/  FADD.FTZ R41, R41, R22 ;  /* 0x0000001629297221 */ /* 0x000fe20000010000 */
[----:B------:R-:W-:Y:S02]  /*ef80*/  FADD.FTZ R10, R10, R23 ;  /* 0x000000170a0a7221 */ /* 0x000fe40000010000 */
[----:B------:R-:W0:Y:S01]  /*ef90*/  LDS.128 R20, [UR5+0x80] ;  /* 0x00008005ff147984 */ /* 0x000e220008000c00 */
[----:B------:R-:W-:Y:S01]  /*efa0*/  FADD.FTZ R41, R41, R24 ;  /* 0x0000001829297221 */ /* 0x000fe20000010000 */
[----:B------:R-:W-:-:S03]  /*efb0*/  FADD.FTZ R10, R10, R25 ;  /* 0x000000190a0a7221 */ /* 0x000fc60000010000 */
[----:B------:R-:W-:Y:S01]  /*efc0*/  FADD.FTZ R41, R41, R26 ;  /* 0x0000001a29297221 */ /* 0x000fe20000010000 */
[----:B------:R-:W-:Y:S02]  /*efd0*/  FADD.FTZ R10, R10, R27 ;  /* 0x0000001b0a0a7221 */ /* 0x000fe40000010000 */
[----:B------:R-:W2:Y:S01]  /*efe0*/  LDS.128 R24, [UR5+0x90] ;  /* 0x00009005ff187984 */ /* 0x000ea20008000c00 */
[----:B------:R-:W-:Y:S01]  /*eff0*/  FADD.FTZ R41, R41, R28 ;  /* 0x0000001c29297221 */ /* 0x000fe20000010000 */
[----:B------:R-:W-:-:S03]  /*f000*/  FADD.FTZ R10, R10, R29 ;  /* 0x0000001d0a0a7221 */ /* 0x000fc60000010000 */
[----:B------:R-:W-:Y:S01]  /*f010*/  FADD.FTZ R41, R41, R30 ;  /* 0x0000001e29297221 */ /* 0x000fe20000010000 */
[----:B------:R-:W-:Y:S02]  /*f020*/  FADD.FTZ R10, R10, R31 ;  /* 0x0000001f0a0a7221 */ /* 0x000fe40000010000 */
[----:B------:R-:W3:Y:S01]  /*f030*/  LDS.128 R28, [UR5+0xa0] ;  /* 0x0000a005ff1c7984 */ /* 0x000ee20008000c00 */
[----:B------:R-:W-:Y:S01]  /*f040*/  FADD.FTZ R41, R41, R36 ;  /* 0x0000002429297221 */ /* 0x000fe20000010000 */
[----:B------:R-:W-:-:S03]  /*f050*/  FADD.FTZ R10, R10, R37 ;  /* 0x000000250a0a7221 */ /* 0x000fc60000010000 */
[----:B------:R-:W-:Y:S01]  /*f060*/  FADD.FTZ R41, R41, R38 ;  /* 0x0000002629297221 */ /* 0x000fe20000010000 */
[----:B------:R-:W-:Y:S02]  /*f070*/  FADD.FTZ R36, R10, R39 ;  /* 0x000000270a247221 */ /* 0x000fe40000010000 */
[----:B------:R-:W4:Y:S01]  /*f080*/  LDS.64 R10, [UR5+0xb0] ;  /* 0x0000b005ff0a7984 */ /* 0x000f220008000a00 */
[----:B------:R-:W-:Y:S01]  /*f090*/  FADD.FTZ R41, R41, R32 ;  /* 0x0000002029297221 */ /* 0x000fe20000010000 */
[----:B------:R-:W-:-:S03]  /*f0a0*/  FADD.FTZ R36, R36, R33 ;  /* 0x0000002124247221 */ /* 0x000fc60000010000 */
[----:B------:R-:W-:Y:S01]  /*f0b0*/  FADD.FTZ R41, R41, R34 ;  /* 0x0000002229297221 */ /* 0x000fe20000010000 */
[----:B------:R-:W-:-:S03]  /*f0c0*/  FADD.FTZ R36, R36, R35 ;  /* 0x0000002324247221 */ /* 0x000fc60000010000 */
[----:B-1----:R-:W-:Y:S01]  /*f0d0*/  FADD.FTZ R41, R41, R12 ;  /* 0x0000000c29297221 */ /* 0x002fe20000010000 */
[----:B------:R-:W-:-:S03]  /*f0e0*/  FADD.FTZ R36, R36, R13 ;  /* 0x0000000d24247221 */ /* 0x000fc60000010000 */
[----:B------:R-:W-:Y:S01]  /*f0f0*/  FADD.FTZ R41, R41, R14 ;  /* 0x0000000e29297221 */ /* 0x000fe20000010000 */
[----:B------:R-:W-:-:S03]  /*f100*/  FADD.FTZ R36, R36, R15 ;  /* 0x0000000f24247221 */ /* 0x000fc60000010000 */
[----:B0-----:R-:W-:Y:S01]  /*f110*/  FADD.FTZ R41, R41, R20 ;  /* 0x0000001429297221 */ /* 0x001fe20000010000 */
[----:B------:R-:W-:-:S03]  /*f120*/  FADD.FTZ R36, R36, R21 ;  /* 0x0000001524247221 */ /* 0x000fc60000010000 */
[----:B------:R-:W-:Y:S01]  /*f130*/  FADD.FTZ R41, R41, R22 ;  /* 0x0000001629297221 */ /* 0x000fe20000010000 */
[----:B------:R-:W-:-:S03]  /*f140*/  FADD.FTZ R36, R36, R23 ;  /* 0x0000001724247221 */ /* 0x000fc60000010000 */
[----:B--2---:R-:W-:Y:S01]  /*f150*/  FADD.FTZ R41, R41, R24 ;  /* 0x0000001829297221 */ /* 0x004fe20000010000 */
[----:B------:R-:W-:-:S03]  /*f160*/  FADD.FTZ R36, R36, R25 ;  /* 0x0000001924247221 */ /* 0x000fc60000010000 */
[----:B------:R-:W-:Y:S01]  /*f170*/  FADD.FTZ R41, R41, R26 ;  /* 0x0000001a29297221 */ /* 0x000fe20000010000 */
[----:B------:R-:W-:-:S03]  /*f180*/  FADD.FTZ R36, R36, R27 ;  /* 0x0000001b24247221 */ /* 0x000fc60000010000 */
[----:B---3--:R-:W-:Y:S01]  /*f190*/  FADD.FTZ R41, R41, R28 ;  /* 0x0000001c29297221 */ /* 0x008fe20000010000 */
[----:B------:R-:W-:-:S03]  /*f1a0*/  FADD.FTZ R36, R36, R29 ;  /* 0x0000001d24247221 */ /* 0x000fc60000010000 */
[----:B------:R-:W-:Y:S01]  /*f1b0*/  FADD.FTZ R41, R41, R30 ;  /* 0x0000001e29297221 */ /* 0x000fe20000010000 */
[----:B------:R-:W-:-:S03]  /*f1c0*/  FADD.FTZ R36, R36, R31 ;  /* 0x0000001f24247221 */ /* 0x000fc60000010000 */
[----:B----4-:R-:W-:Y:S01]  /*f1d0*/  FADD.FTZ R10, R41, R10 ;  /* 0x0000000a290a7221 */ /* 0x010fe20000010000 */
[----:B------:R-:W-:-:S07]  /*f1e0*/  FADD.FTZ R11, R36, R11 ;  /* 0x0000000b240b7221 */ /* 0x000fce0000010000 */
.L_x_178:
[----:B------:R-:W-:Y:S05]  /*f1f0*/  BSYNC.RECONVERGENT B0 ;  /* 0x0000000000007941 */ /* 0x000fea0003800200 */
.L_x_177:
[----:B------:R-:W-:Y:S06]  /*f200*/  BAR.SYNC.DEFER_BLOCKING 0x0 ;  /* 0x0000000000007b1d */ /* 0x000fec0000010000 */
[----:B------:R-:W-:Y:S04]  /*f210*/  BSSY.RECONVERGENT B0, `(.L_x_179) ;  /* 0x000007d000007945 */ /* 0x000fe80003800200 */
[----:B------:R-:W-:Y:S05]  /*f220*/  @P3 BRA `(.L_x_180) ;  /* 0x0000000400ec3947 */ /* 0x000fea0003800000 */
[----:B------:R-:W4:Y:S04]  /*f230*/  LDS.128 R24, [R44+0x280] ;  /* 0x000280002c187984 */ /* 0x000f280000000c00 */
[----:B------:R-:W0:Y:S04]  /*f240*/  LDS.128 R20, [R44+0x500] ;  /* 0x000500002c147984 */ /* 0x000e280000000c00 */
[----:B-----5:R-:W-:Y:S04]  /*f250*/  STL [R1+0x3c8], R7 ;  /* 0x0003c80701007387 */ /* 0x020fe80000100800 */
[----:B------:R-:W-:Y:S04]  /*f260*/  STL [R1+0x3c4], R6 ;  /* 0x0003c40601007387 */ /* 0x000fe80000100800 */
[----:B------:R-:W-:Y:S04]  /*f270*/  STL [R1+0x3c0], R5 ;  /* 0x0003c00501007387 */ /* 0x000fe80000100800 */
[----:B------:R-:W-:Y:S04]  /*f280*/  STL [R1+0x3bc], R4 ;  /* 0x0003bc0401007387 */ /* 0x000fe80000100800 */
[----:B-123--:R-:W1:Y:S04]  /*f290*/  LDS.128 R12, [R44+0x780] ;  /* 0x000780002c0c7984 */ /* 0x00ee680000000c00 */
[----:B------:R-:W2:Y:S04]  /*f2a0*/  LDS.128 R4, [R44+0xf00] ;  /* 0x000f00002c047984 */ /* 0x000ea80000000c00 */
[----:B------:R-:W3:Y:S04]  /*f2b0*/  LDS.128 R36, [R44+0x1180] ;  /* 0x001180002c247984 */ /* 0x000ee80000000c00 */
[----:B------:R-:W3:Y:S04]  /*f2c0*/  LDS.128 R32, [R44+0xa00] ;  /* 0x000a00002c207984 */ /* 0x000ee80000000c00 */
[----:B------:R-:W3:Y:S01]  /*f2d0*/  LDS.128 R28, [R44+0xc80] ;  /* 0x000c80002c1c7984 */ /* 0x000ee20000000c00 */
[----:B----4-:R-:W-:Y:S01]  /*f2e0*/  FADD.FTZ R24, R16, R24 ;  /* 0x0000001810187221 */ /* 0x010fe20000010000 */
[----:B------:R-:W-:Y:S01]  /*f2f0*/  FADD.FTZ R17, R17, R25 ;  /* 0x0000001911117221 */ /* 0x000fe20000010000 */
[----:B------:R-:W-:Y:S01]  /*f300*/  FADD.FTZ R16, R18, R26 ;  /* 0x0000001a12107221 */ /* 0x000fe20000010000 */
[----:B------:R2:W-:Y:S01]  /*f310*/  STL [R1+0x3d0], R9 ;  /* 0x0003d00901007387 */ /* 0x0005e20000100800 */
[----:B0-----:R-:W-:Y:S01]  /*f320*/  FADD.FTZ R24, R24, R20 ;  /* 0x0000001418187221 */ /* 0x001fe20000010000 */
[----:B------:R-:W-:Y:S01]  /*f330*/  FADD.FTZ R17, R17, R21 ;  /* 0x0000001511117221 */ /* 0x000fe20000010000 */
[----:B------:R-:W-:Y:S01]  /*f340*/  FADD.FTZ R27, R19, R27 ;  /* 0x0000001b131b7221 */ /* 0x000fe20000010000 */
[----:B------:R0:W-:Y:S01]  /*f350*/  STL [R1+0x3d8], R11 ;  /* 0x0003d80b01007387 */ /* 0x0001e20000100800 */
[----:B------:R-:W-:-:S02]  /*f360*/  FADD.FTZ R16, R16, R22 ;  /* 0x0000001610107221 */ /* 0x000fc40000010000 */
[----:B------:R-:W-:Y:S01]  /*f370*/  FADD.FTZ R27, R27, R23 ;  /* 0x000000171b1b7221 */ /* 0x000fe20000010000 */
[----:B------:R4:W-:Y:S04]  /*f380*/  STL [R1+0x3d4], R10 ;  /* 0x0003d40a01007387 */ /* 0x0009e80000100800 */
[----:B------:R4:W-:Y:S04]  /*f390*/  STL [R1+0x3cc], R8 ;  /* 0x0003cc0801007387 */ /* 0x0009e80000100800 */
[----:B------:R4:W-:Y:S01]  /*f3a0*/  STL [R1+0x3dc], R45 ;  /* 0x0003dc2d01007387 */ /* 0x0009e20000100800 */
[----:B-1----:R-:W-:Y:S01]  /*f3b0*/  FADD.FTZ R12, R24, R12 ;  /* 0x0000000c180c7221 */ /* 0x002fe20000010000 */
[----:B------:R-:W-:Y:S01]  /*f3c0*/  FADD.FTZ R13, R17, R13 ;  /* 0x0000000d110d7221 */ /* 0x000fe20000010000 */
[----:B------:R-:W-:Y:S01]  /*f3d0*/  FADD.FTZ R25, R16, R14 ;  /* 0x0000000e10197221 */ /* 0x000fe20000010000 */
[----:B------:R1:W-:Y:S01]  /*f3e0*/  STL [R1+0x3b0], R0 ;  /* 0x0003b00001007387 */ /* 0x0003e20000100800 */
[----:B--2---:R-:W-:Y:S01]  /*f3f0*/  MOV R9, R7 ;  /* 0x0000000700097202 */ /* 0x004fe20000000f00 */
[----:B------:R-:W-:Y:S01]  /*f400*/  FADD.FTZ R24, R27, R15 ;  /* 0x0000000f1b187221 */ /* 0x000fe20000010000 */
[----:B0-----:R-:W-:Y:S01]  /*f410*/  MOV R11, R5 ;  /* 0x00000005000b7202 */ /* 0x001fe20000000f00 */
[----:B------:R-:W-:Y:S01]  /*f420*/  STL [R1+0x3b8], R3 ;  /* 0x0003b80301007387 */ /* 0x000fe20000100800 */
[----:B---3--:R-:W-:-:S02]  /*f430*/  MOV R7, R37 ;  /* 0x0000002500077202 */ /* 0x008fc40000000f00 */
[----:B----4-:R-:W-:Y:S01]  /*f440*/  MOV R10, R6 ;  /* 0x00000006000a7202 */ /* 0x010fe20000000f00 */
[----:B------:R-:W-:Y:S01]  /*f450*/  STL [R1+0x3b4], R2 ;  /* 0x0003b40201007387 */ /* 0x000fe20000100800 */
[----:B------:R-:W-:Y:S01]  /*f460*/  FADD.FTZ R32, R12, R32 ;  /* 0x000000200c207221 */ /* 0x000fe20000010000 */
[----:B------:R-:W-:Y:S01]  /*f470*/  MOV R8, R36 ;  /* 0x0000002400087202 */ /* 0x000fe20000000f00 */
[----:B------:R-:W-:Y:S01]  /*f480*/  FADD.FTZ R25, R25, R34 ;  /* 0x0000002219197221 */ /* 0x000fe20000010000 */
[----:B------:R0:W-:Y:S01]  /*f490*/  STL [R1+0x3e0], R7 ;  /* 0x0003e00701007387 */ /* 0x0001e20000100800 */
[----:B------:R-:W-:Y:S02]  /*f4a0*/  MOV R26, R28 ;  /* 0x0000001c001a7202 */ /* 0x000fe40000000f00 */
[----:B------:R-:W-:Y:S01]  /*f4b0*/  MOV R6, R38 ;  /* 0x0000002600067202 */ /* 0x000fe20000000f00 */
[----:B------:R-:W-:Y:S01]  /*f4c0*/  STL.64 [R1+0x148], R30 ;  /* 0x0001481e01007387 */ /* 0x000fe20000100a00 */
[----:B------:R-:W-:-:S02]  /*f4d0*/  MOV R5, R39 ;  /* 0x0000002700057202 */ /* 0x000fc40000000f00 */
[----:B------:R-:W-:Y:S01]  /*f4e0*/  MOV R45, R4 ;  /* 0x00000004002d7202 */ /* 0x000fe20000000f00 */
[----:B------:R-:W2:Y:S01]  /*f4f0*/  LDS.128 R36, [R44+0x1400] ;  /* 0x001400002c247984 */ /* 0x000ea20000000c00 */
[----:B-1----:R-:W-:Y:S01]  /*f500*/  MOV R0, R29 ;  /* 0x0000001d00007202 */ /* 0x002fe20000000f00 */
[----:B0-----:R-:W-:Y:S01]  /*f510*/  FADD.FTZ R7, R13, R33 ;  /* 0x000000210d077221 */ /* 0x001fe20000010000 */
[----:B------:R-:W-:Y:S01]  /*f520*/  FADD.FTZ R33, R32, R26 ;  /* 0x0000001a20217221 */ /* 0x000fe20000010000 */
[----:B------:R0:W-:Y:S03]  /*f530*/  STL [R1+0x3e4], R45 ;  /* 0x0003e42d01007387 */ /* 0x0001e60000100800 */
[----:B------:R-:W-:Y:S01]  /*f540*/  MOV R34, R7 ;  /* 0x0000000700227202 */ /* 0x000fe20000000f00 */
[----:B------:R-:W3:Y:S01]  /*f550*/  LDL.LU R32, [R1+0x14c] ;  /* 0x00014c0001207983 */ /* 0x000ee20000300800 */
[----:B------:R-:W-:Y:S01]  /*f560*/  FADD.FTZ R7, R24, R35 ;  /* 0x0000002318077221 */ /* 0x000fe20000010000 */
[----:B------:R-:W-:-:S02]  /*f570*/  MOV R35, R25 ;  /* 0x0000001900237202 */ /* 0x000fc40000000f00 */
[----:B------:R-:W1:Y:S01]  /*f580*/  LDS.128 R40, [R44+0x1680] ;  /* 0x001680002c287984 */ /* 0x000e620000000c00 */
[----:B0-----:R-:W-:-:S03]  /*f590*/  MOV R45, R0 ;  /* 0x00000000002d7202 */ /* 0x001fc60000000f00 */
[----:B------:R-:W-:Y:S04]  /*f5a0*/  LDS.128 R28, [R44+0x1b80] ;  /* 0x001b80002c1c7984 */ /* 0x000fe80000000c00 */
[----:B------:R-:W-:Y:S04]  /*f5b0*/  LDS.128 R20, [R44+0x1e00] ;  /* 0x001e00002c147984 */ /* 0x000fe80000000c00 */
[----:B------:R-:W-:Y:S04]  /*f5c0*/  LDS.128 R16, [R44+0x2080] ;  /* 0x002080002c107984 */ /* 0x000fe80000000c00 */
[----:B------:R-:W-:Y:S04]  /*f5d0*/  LDS.128 R12, [R44+0x2300] ;  /* 0x002300002c0c7984 */ /* 0x000fe80000000c00 */
[----:B------:R-:W-:Y:S01]  /*f5e0*/  LDS.128 R24, [R44+0x2580] ;  /* 0x002580002c187984 */ /* 0x000fe20000000c00 */
[----:B------:R-:W-:-:S03]  /*f5f0*/  FADD.FTZ R34, R34, R45 ;  /* 0x0000002d22227221 */ /* 0x000fc60000010000 */
[----:B------:R-:W4:Y:S01]  /*f600*/  LDL.LU R45, [R1+0x3e4] ;  /* 0x0003e400012d7983 */ /* 0x000f220000300800 */
[----:B--2---:R-:W-:Y:S02]  /*f610*/  MOV R4, R36 ;  /* 0x0000002400047202 */ /* 0x004fe40000000f00 */
[----:B------:R-:W-:Y:S02]  /*f620*/  MOV R3, R37 ;  /* 0x0000002500037202 */ /* 0x000fe40000000f00 */
[----:B------:R-:W-:Y:S02]  /*f630*/  MOV R2, R38 ;  /* 0x0000002600027202 */ /* 0x000fe40000000f00 */
[----:B------:R-:W-:Y:S02]  /*f640*/  MOV R0, R39 ;  /* 0x0000002700007202 */ /* 0x000fe40000000f00 */
[----:B------:R0:W2:Y:S04]  /*f650*/  LDS.128 R36, [R44+0x1900] ;  /* 0x001900002c247984 */ /* 0x0000a80000000c00 */
[----:B0-----:R-:W2:Y:S01]  /*f660*/  LDL.LU R44, [R1+0x148] ;  /* 0x00014800012c7983 */ /* 0x001ea20000300800 */
[----:B---3--:R-:W-:-:S03]  /*f670*/  FADD.FTZ R32, R7, R32 ;  /* 0x0000002007207221 */ /* 0x008fc60000010000 */
[----:B------:R-:W3:Y:S01]  /*f680*/  LDL.LU R7, [R1+0x3e0] ;  /* 0x0003e00001077983 */ /* 0x000ee20000300800 */
[----:B------:R-:W-:Y:S01]  /*f690*/  FADD.FTZ R34, R34, R11 ;  /* 0x0000000b22227221 */ /* 0x000fe20000010000 */
[----:B------:R-:W-:Y:S02]  /*f6a0*/  FADD.FTZ R32, R32, R9 ;  /* 0x0000000920207221 */ /* 0x000fe40000010000 */
[----:B------:R0:W5:Y:S02]  /*f6b0*/  LDL.LU R11, [R1+0x3d8] ;  /* 0x0003d800010b7983 */ /* 0x0001640000300800 */
[----:B------:R-:W-:Y:S02]  /*f6c0*/  FADD.FTZ R32, R32, R5 ;  /* 0x0000000520207221 */ /* 0x000fe40000010000 */
[----:B------:R0:W5:Y:S02]  /*f6d0*/  LDL.LU R9, [R1+0x3d0] ;  /* 0x0003d00001097983 */ /* 0x0001640000300800 */
[----:B------:R-:W-:-:S02]  /*f6e0*/  FADD.FTZ R32, R32, R0 ;  /* 0x0000000020207221 */ /* 0x000fc40000010000 */
[----:B------:R0:W5:Y:S04]  /*f6f0*/  LDL.LU R5, [R1+0x3c0] ;  /* 0x0003c00001057983 */ /* 0x0001680000300800 */
[----:B------:R0:W5:Y:S01]  /*f700*/  LDL.LU R0, [R1+0x3b0] ;  /* 0x0003b00001007983 */ /* 0x0001620000300800 */
[----:B----4-:R-:W-:-:S03]  /*f710*/  FADD.FTZ R33, R33, R45 ;  /* 0x0000002d21217221 */ /* 0x010fc60000010000 */
[----:B------:R0:W5:Y:S01]  /*f720*/  LDL.LU R45, [R1+0x3dc] ;  /* 0x0003dc00012d7983 */ /* 0x0001620000300800 */
[----:B------:R-:W-:-:S03]  /*f730*/  FADD.FTZ R33, R33, R8 ;  /* 0x0000000821217221 */ /* 0x000fc60000010000 */
[----:B------:R0:W5:Y:S01]  /*f740*/  LDL.LU R8, [R1+0x3cc] ;  /* 0x0003cc0001087983 */ /* 0x0001620000300800 */
[----:B------:R-:W-:-:S03]  /*f750*/  FADD.FTZ R33, R33, R4 ;  /* 0x0000000421217221 */ /* 0x000fc60000010000 */
[----:B------:R0:W5:Y:S01]  /*f760*/  LDL.LU R4, [R1+0x3bc] ;  /* 0x0003bc0001047983 */ /* 0x0001620000300800 */
[----:B--2---:R-:W-:-:S04]  /*f770*/  FADD.FTZ R35, R35, R44 ;  /* 0x0000002c23237221 */ /* 0x004fc80000010000 */
[----:B------:R-:W-:Y:S02]  /*f780*/  FADD.FTZ R35, R35, R10 ;  /* 0x0000000a23237221 */ /* 0x000fe40000010000 */
[----:B------:R0:W5:Y:S02]  /*f790*/  LDL.LU R10, [R1+0x3d4] ;  /* 0x0003d400010a7983 */ /* 0x0001640000300800 */
[----:B------:R-:W-:Y:S02]  /*f7a0*/  FADD.FTZ R35, R35, R6 ;  /* 0x0000000623237221 */ /* 0x000fe40000010000 */
[----:B------:R0:W5:Y:S02]  /*f7b0*/  LDL.LU R6, [R1+0x3c4] ;  /* 0x0003c40001067983 */ /* 0x0001640000300800 */
[----:B------:R-:W-:Y:S02]  /*f7c0*/  FADD.FTZ R35, R35, R2 ;  /* 0x0000000223237221 */ /* 0x000fe40000010000 */
[----:B------:R0:W5:Y:S01]  /*f7d0*/  LDL.LU R2, [R1+0x3b4] ;  /* 0x0003b40001027983 */ /* 0x0001620000300800 */
[----:B---3--:R-:W-:-:S03]  /*f7e0*/  FADD.FTZ R34, R34, R7 ;  /* 0x0000000722227221 */ /* 0x008fc60000010000 */
[----:B------:R0:W5:Y:S01]  /*f7f0*/  LDL.LU R7, [R1+0x3c8] ;  /* 0x0003c80001077983 */ /* 0x0001620000300800 */
[----:B------:R-:W-:-:S03]  /*f800*/  FADD.FTZ R34, R34, R3 ;  /* 0x0000000322227221 */ /* 0x000fc60000010000 */
[----:B------:R0:W5:Y:S01]  /*f810*/  LDL.LU R3, [R1+0x3b8] ;  /* 0x0003b80001037983 */ /* 0x0001620000300800 */
[----:B-1----:R-:W-:Y:S01]  /*f820*/  FADD.FTZ R33, R33, R40 ;  /* 0x0000002821217221 */ /* 0x002fe20000010000 */
[----:B------:R-:W-:Y:S01]  /*f830*/  FADD.FTZ R34, R34, R41 ;  /* 0x0000002922227221 */ /* 0x000fe20000010000 */
        /* <DEDUP_REMOVED lines=25> */
[----:B0-----:R-:W-:-:S07]  /*f9d0*/  FADD.FTZ R19, R32, R27 ;  /* 0x0000001b20137221 */ /* 0x001fce0000010000 */
.L_x_180:
[----:B------:R-:W-:Y:S05]  /*f9e0*/  BSYNC.RECONVERGENT B0 ;  /* 0x0000000000007941 */ /* 0x000fea0003800200 */
.L_x_179:
[----:B------:R-:W-:Y:S04]  /*f9f0*/  BSSY.RECONVERGENT B0, `(.L_x_181) ;  /* 0x000001e000007945 */ /* 0x000fe80003800200 */
[----:B------:R-:W-:Y:S05]  /*fa00*/  @P3 BRA `(.L_x_182) ;  /* 0x0000000000703947 */ /* 0x000fea0003800000 */
[----:B-12---:R-:W1:Y:S01]  /*fa10*/  LDC.64 R14, c[0x0][0x3f8] ;  /* 0x0000fe00ff0e7b82 */ /* 0x006e620000000a00 */
[----:B------:R-:W-:-:S05]  /*fa20*/  MOV R22, UR13 ;  /* 0x0000000d00167c02 */ /* 0x000fca0008000f00 */
[----:B-----5:R-:W-:Y:S02]  /*fa30*/  IMAD R23, R22, 0x28, R45 ;  /* 0x0000002816177824 */ /* 0x020fe400078e022d */
[----:B---3--:R-:W2:Y:S01]  /*fa40*/  LDC.64 R12, c[0x0][0x3d8] ;  /* 0x0000f600ff0c7b82 */ /* 0x008ea20000000a00 */
[----:B-1----:R-:W-:Y:S01]  /*fa50*/  IMAD.WIDE.U32 R20, R14, 0x3, RZ ;  /* 0x000000030e147825 */ /* 0x002fe200078e00ff */
[C---:B------:R-:W-:Y:S02]  /*fa60*/  LEA R25, R15.reuse, R15, 0x1 ;  /* 0x0000000f0f197211 */ /* 0x040fe400078e08ff */
[----:B------:R-:W-:Y:S02]  /*fa70*/  LEA.HI R27, P1, R15, R14, RZ, 0x1 ;  /* 0x0000000e0f1b7211 */ /* 0x000fe400078308ff */
[----:B------:R-:W-:Y:S02]  /*fa80*/  IADD3 R25, PT, PT, R21, R25, RZ ;  /* 0x0000001915197210 */ /* 0x000fe40007ffe0ff */
[----:B------:R-:W-:Y:S01]  /*fa90*/  IADD3.X R22, PT, PT, RZ, R15, RZ, P1, !PT ;  /* 0x0000000fff167210 */ /* 0x000fe20000ffe4ff */
[----:B--2---:R-:W-:Y:S01]  /*faa0*/  IMAD.WIDE R12, R23, 0x4, R12 ;  /* 0x00000004170c7825 */ /* 0x004fe200078e020c */
[----:B------:R-:W-:-:S02]  /*fab0*/  LEA.HI R24, P1, R25, R20, RZ, 0x1 ;  /* 0x0000001419187211 */ /* 0x000fc400078308ff */
[----:B------:R-:W-:Y:S02]  /*fac0*/  SHF.L.U32 R21, R27, 0x1, RZ ;  /* 0x000000011b157819 */ /* 0x000fe400000006ff */
[----:B------:R-:W-:Y:S01]  /*fad0*/  SHF.L.U32 R23, R24, 0x1, RZ ;  /* 0x0000000118177819 */ /* 0x000fe200000006ff */
[----:B------:R4:W-:Y:S01]  /*fae0*/  REDG.E.ADD.F32.FTZ.RN.STRONG.GPU desc[UR10][R12.64], R16 ;  /* 0x000000100c0079a6 */ /* 0x0009e2000c12f30a */
[----:B------:R-:W-:Y:S02]  /*faf0*/  LOP3.LUT R21, R21, 0xfffffffc, RZ, 0xc0, !PT ;  /* 0xfffffffc15157812 */ /* 0x000fe400078ec0ff */
[----:B------:R-:W-:Y:S02]  /*fb00*/  LEA R20, P2, R14, R12, 0x2 ;  /* 0x0000000c0e147211 */ /* 0x000fe400078410ff */
[----:B------:R-:W-:Y:S02]  /*fb10*/  IADD3.X R25, PT, PT, RZ, R25, RZ, P1, !PT ;  /* 0x00000019ff197210 */ /* 0x000fe40000ffe4ff */
[----:B------:R-:W-:-:S02]  /*fb20*/  LOP3.LUT R23, R23, 0xfffffffc, RZ, 0xc0, !PT ;  /* 0xfffffffc17177812 */ /* 0x000fc400078ec0ff */
[----:B------:R-:W-:Y:S02]  /*fb30*/  SHF.L.U64.HI R27, R27, 0x1, R22 ;  /* 0x000000011b1b7819 */ /* 0x000fe40000010216 */
[----:B------:R-:W-:Y:S02]  /*fb40*/  IADD3 R22, P1, PT, R12, R21, RZ ;  /* 0x000000150c167210 */ /* 0x000fe40007f3e0ff */
[----:B------:R-:W-:Y:S02]  /*fb50*/  LEA.HI.X R21, R14, R13, R15, 0x2, P2 ;  /* 0x0000000d0e157211 */ /* 0x000fe400010f140f */
[----:B------:R-:W-:Y:S02]  /*fb60*/  SHF.L.U64.HI R15, R24, 0x1, R25 ;  /* 0x00000001180f7819 */ /* 0x000fe40000010219 */
[----:B------:R-:W-:Y:S02]  /*fb70*/  IADD3 R14, P2, PT, R12, R23, RZ ;  /* 0x000000170c0e7210 */ /* 0x000fe40007f5e0ff */
[----:B------:R-:W-:-:S02]  /*fb80*/  IADD3.X R23, PT, PT, R13, R27, RZ, P1, !PT ;  /* 0x0000001b0d177210 */ /* 0x000fc40000ffe4ff */
[----:B------:R-:W-:-:S03]  /*fb90*/  IADD3.X R15, PT, PT, R13, R15, RZ, P2, !PT ;  /* 0x0000000f0d0f7210 */ /* 0x000fc600017fe4ff */
[----:B------:R4:W-:Y:S04]  /*fba0*/  REDG.E.ADD.F32.FTZ.RN.STRONG.GPU desc[UR10][R22.64], R17 ;  /* 0x00000011160079a6 */ /* 0x0009e8000c12f30a */
[----:B------:R4:W-:Y:S04]  /*fbb0*/  REDG.E.ADD.F32.FTZ.RN.STRONG.GPU desc[UR10][R20.64], R18 ;  /* 0x00000012140079a6 */ /* 0x0009e8000c12f30a */
[----:B------:R4:W-:Y:S02]  /*fbc0*/  REDG.E.ADD.F32.FTZ.RN.STRONG.GPU desc[UR10][R14.64], R19 ;  /* 0x000000130e0079a6 */ /* 0x0009e4000c12f30a */
.L_x_182:
[----:B------:R-:W-:Y:S05]  /*fbd0*/  BSYNC.RECONVERGENT B0 ;  /* 0x0000000000007941 */ /* 0x000fea0003800200 */
.L_x_181:
[----:B------:R-:W-:-:S09]  /*fbe0*/  UISETP.GE.U32.AND UP0, UPT, UR12, 0x2, UPT ;  /* 0x000000020c00788c */ /* 0x000fd2000bf06070 */
[----:B------:R-:W-:Y:S05]  /*fbf0*/  BRA.U !UP0, `(.L_x_183) ;  /* 0x0000000d08787547 */ /* 0x000fea000b800000 */
[----:B-12-4-:R-:W1:Y:S01]  /*fc00*/  LDC.64 R14, c[0x0][0x3d0] ;  /* 0x0000f400ff0e7b82 */ /* 0x016e620000000a00 */
[----:B------:R-:W-:Y:S01]  /*fc10*/  ULOP3.LUT UR5, UR4, 0x1, URZ, 0xc0, !UPT ;  /* 0x0000000104057892 */ /* 0x000fe2000f8ec0ff */
[----:B------:R-:W-:Y:S03]  /*fc20*/  BSSY.RECONVERGENT B0, `(.L_x_184) ;  /* 0x0000023000007945 */ /* 0x000fe60003800200 */
[----:B------:R-:W-:-:S03]  /*fc30*/  UIMAD UR6, UR5, UR9, URZ ;  /* 0x00000009050672a4 */ /* 0x000fc6000f8e02ff */
[----:B------:R-:W2:Y:S01]  /*fc40*/  S2UR UR29, SR_CTAID.X ;  /* 0x00000000001d79c3 */ /* 0x000ea20000002500 */
[----:B------:R-:W-:-:S04]  /*fc50*/  UIMAD UR5, UR6, UR12, URZ ;  /* 0x0000000c060572a4 */ /* 0x000fc8000f8e02ff */
[----:B------:R-:W-:-:S03]  /*fc60*/  USHF.L.U32 UR5, UR5, 0x1, URZ ;  /* 0x0000000105057899 */ /* 0x000fc600080006ff */
[----:B------:R-:W4:Y:S03]  /*fc70*/  S2UR UR14, SR_CTAID.Y ;  /* 0x00000000000e79c3 */ /* 0x000f260000002600 */
[----:B------:R-:W-:-:S05]  /*fc80*/  MOV R13, UR5 ;  /* 0x00000005000d7c02 */ /* 0x000fca0008000f00 */
[----:B-1----:R-:W-:Y:S01]  /*fc90*/  IMAD.WIDE R14, R13, 0x4, R14 ;  /* 0x000000040d0e7825 */ /* 0x002fe200078e020e */
[----:B--2-4-:R-:W-:Y:S06]  /*fca0*/  @P0 BRA `(.L_x_185) ;  /* 0x0000000000680947 */ /* 0x014fec0003800000 */
[----:B---3--:R-:W1:Y:S01]  /*fcb0*/  LDC.64 R12, c[0x0][0x3c8] ;  /* 0x0000f200ff0c7b82 */ /* 0x008e620000000a00 */
[----:B------:R-:W-:Y:S02]  /*fcc0*/  UIADD3 UR7, UPT, UPT, UR6, UR14, URZ ;  /* 0x0000000e06077290 */ /* 0x000fe4000fffe0ff */
[----:B------:R-:W-:Y:S02]  /*fcd0*/  UIMAD UR13, UR29, UR9, UR14 ;  /* 0x000000091d0d72a4 */ /* 0x000fe4000f8e020e */
[----:B------:R-:W-:Y:S02]  /*fce0*/  ULOP3.LUT UP0, UR5, UR4, 0x2, URZ, 0xc0, !UPT ;  /* 0x0000000204057892 */ /* 0x000fe4000f80c0ff */
[----:B------:R-:W-:Y:S02]  /*fcf0*/  MOV R19, UR7 ;  /* 0x0000000700137c02 */ /* 0x000fe40008000f00 */
[----:B------:R-:W-:Y:S01]  /*fd00*/  UIADD3 UR5, UPT, UPT, -UR5, 0x1, URZ ;  /* 0x0000000105057890 */ /* 0x000fe2000fffe1ff */
[----:B------:R-:W-:-:S05]  /*fd10*/  MOV R17, UR13 ;  /* 0x0000000d00117c02 */ /* 0x000fca0008000f00 */
[----:B------:R-:W-:-:S05]  /*fd20*/  IMAD.WIDE.U32 R16, R17, 0x8, R14 ;  /* 0x0000000811107825 */ /* 0x000fca00078e000e */
[----:B-----5:R2:W-:Y:S01]  /*fd30*/  STG.E.64 desc[UR10][R16.64], R10 ;  /* 0x0000000a10007986 */ /* 0x0205e2000c101b0a */
[----:B-1----:R-:W-:Y:S01]  /*fd40*/  IMAD.WIDE.U32 R18, R19, 0x4, R12 ;  /* 0x0000000413127825 */ /* 0x002fe200078e000c */
[----:B------:R-:W-:Y:S02]  /*fd50*/  MOV R13, UR5 ;  /* 0x00000005000d7c02 */ /* 0x000fe40008000f00 */
[----:B------:R-:W-:Y:S01]  /*fd60*/  MOV R12, 0xffffffff ;  /* 0xffffffff000c7802 */ /* 0x000fe20000000f00 */
[----:B------:R-:W-:Y:S06]  /*fd70*/  MEMBAR.ALL.GPU ;  /* 0x0000000000007992 */ /* 0x000fec000000a000 */
[----:B------:R-:W-:-:S00]  /*fd80*/  ERRBAR ;  /* 0x00000000000079ab */ /* 0x000fc00000000000 */
[----:B------:R-:W-:Y:S06]  /*fd90*/  CGAERRBAR ;  /* 0x00000000000075ab */ /* 0x000fec0000000000 */
[----:B------:R2:W-:Y:S01]  /*fda0*/  REDG.E.ADD.S32.STRONG.GPU desc[UR10][R18.64], R13 ;  /* 0x0000000d1200798e */ /* 0x0005e2000c12e30a */
[----:B------:R-:W-:Y:S01]  /*fdb0*/  USEL UR5, UR12, URZ, !UP0 ;  /* 0x000000ff0c057287 */ /* 0x000fe2000c000000 */
[----:B------:R-:W-:Y:S02]  /*fdc0*/  UMOV UR7, 0xffffffff ;  /* 0xffffffff00077882 */ /* 0x000fe40000000000 */
[----:B------:R2:W-:Y:S01]  /*fdd0*/  STL [R1], R12 ;  /* 0x0000000c01007387 */ /* 0x0005e20000100800 */
[----:B------:R-:W-:-:S09]  /*fde0*/  UISETP.NE.AND UP0, UPT, UR7, UR5, UPT ;  /* 0x000000050700728c */ /* 0x000fd2000bf05270 */
[----:B--2---:R-:W-:Y:S05]  /*fdf0*/  BRA.U !UP0, `(.L_x_185) ;  /* 0x0000000108147547 */ /* 0x004fea000b800000 */
.L_x_186:
[----:B------:R-:W2:Y:S04]  /*fe00*/  LDG.E.STRONG.GPU R12, desc[UR10][R18.64] ;  /* 0x0000000a120c7981 */ /* 0x000ea8000c1ef900 */
[----:B--2---:R-:W-:Y:S04]  /*fe10*/  CCTL.IVALL ;  /* 0x00000000ff00798f */ /* 0x004fe80002000000 */
[----:B------:R1:W-:Y:S01]  /*fe20*/  STL [R1], R12 ;  /* 0x0000000c01007387 */ /* 0x0003e20000100800 */
[----:B------:R-:W-:-:S13]  /*fe30*/  ISETP.NE.AND P0, PT, R12, UR5, PT ;  /* 0x000000050c007c0c */ /* 0x000fda000bf05270 */
[----:B-1----:R-:W-:Y:S05]  /*fe40*/  @P0 BRA `(.L_x_186) ;  /* 0xfffffffc00ec0947 */ /* 0x002fea000383ffff */
.L_x_185:
[----:B------:R-:W-:Y:S05]  /*fe50*/  BSYNC.RECONVERGENT B0 ;  /* 0x0000000000007941 */ /* 0x000fea0003800200 */
.L_x_184:
[----:B------:R-:W-:Y:S01]  /*fe60*/  BAR.SYNC.DEFER_BLOCKING 0x0 ;  /* 0x0000000000007b1d */ /* 0x000fe20000010000 */
[----:B------:R-:W-:-:S05]  /*fe70*/  UISETP.GE.U32.AND UP0, UPT, UR12, 0x8, UPT ;  /* 0x000000080c00788c */ /* 0x000fca000bf06070 */
[----:B------:R-:W-:-:S04]  /*fe80*/  UMOV UR5, URZ ;  /* 0x000000ff00057c82 */ /* 0x000fc80008000000 */
[----:B------:R-:W-:Y:S05]  /*fe90*/  BRA.U !UP0, `(.L_x_187) ;  /* 0x0000000508607547 */ /* 0x000fea000b800000 */
[----:B------:R-:W-:Y:S02]  /*fea0*/  UIMAD UR13, UR9, 0x3, UR14 ;  /* 0x00000003090d78a4 */ /* 0x000fe4000f8e020e */
[----:B------:R-:W-:Y:S02]  /*feb0*/  ULEA UR17, UR9, UR14, 0x1 ;  /* 0x0000000e09117291 */ /* 0x000fe4000f8e08ff */
[----:B------:R-:W-:Y:S02]  /*fec0*/  UIMAD UR18, UR9, 0x5, UR14 ;  /* 0x00000005091278a4 */ /* 0x000fe4000f8e020e */
[----:B------:R-:W-:Y:S02]  /*fed0*/  UIMAD UR19, UR9, 0x7, UR14 ;  /* 0x00000007091378a4 */ /* 0x000fe4000f8e020e */
[----:B------:R-:W-:Y:S02]  /*fee0*/  UIMAD UR20, UR9, 0x6, UR14 ;  /* 0x00000006091478a4 */ /* 0x000fe4000f8e020e */
[----:B------:R-:W-:-:S02]  /*fef0*/  ULEA UR21, UR9, UR14, 0x2 ;  /* 0x0000000e09157291 */ /* 0x000fc4000f8e10ff */
[----:B------:R-:W-:Y:S02]  /*ff00*/  UIADD3 UR22, UPT, UPT, UR14, UR9, URZ ;  /* 0x000000090e167290 */ /* 0x000fe4000fffe0ff */
[----:B------:R-:W-:Y:S02]  /*ff10*/  UIADD3 UR23, UPT, UPT, -UR29, URZ, URZ ;  /* 0x000000ff1d177290 */ /* 0x000fe4000fffe1ff */
[----:B------:R-:W-:Y:S01]  /*ff20*/  ULOP3.LUT UR7, UR12, 0x7ffffff8, URZ, 0xc0, !UPT ;  /* 0x7ffffff80c077892 */ /* 0x000fe2000f8ec0ff */
[----:B------:R-:W-:Y:S01]  /*ff30*/  UMOV UR5, URZ ;  /* 0x000000ff00057c82 */ /* 0x000fe20008000000 */
[----:B------:R-:W-:-:S10]  /*ff40*/  UMOV UR6, UR14 ;  /* 0x0000000e00067c82 */ /* 0x000fd40008000000 */
.L_x_188:
[----:B------:R-:W-:Y:S02]  /*ff50*/  ISETP.NE.AND P1, PT, RZ, UR23, PT ;  /* 0x00000017ff007c0c */ /* 0x000fe4000bf25270 */
[----:B------:R-:W-:Y:S02]  /*ff60*/  MOV R13, UR6 ;  /* 0x00000006000d7c02 */ /* 0x000fe40008000f00 */
[----:B-----5:R-:W-:-:S13]  /*ff70*/  ISETP.NE.OR P1, PT, R45, RZ, !P1 ;  /* 0x000000ff2d00720c */ /* 0x020fda0004f25670 */
[----:B---3--:R-:W-:-:S06]  /*ff80*/  @!P1 IMAD.WIDE.U32 R12, R13, 0x8, R14 ;  /* 0x000000080d0c9825 */ /* 0x008fcc00078e000e */
[----:B------:R-:W0:Y:S01]  /*ff90*/  @!P1 LDG.E.64 R12, desc[UR10][R12.64] ;  /* 0x0000000a0c0c9981 */ /* 0x000e22000c1e1b00 */
[----:B------:R-:W-:Y:S01]  /*ffa0*/  UIADD3 UR24, UPT, UPT, UR5, 0x1, URZ ;  /* 0x0000000105187890 */ /* 0x000fe2000fffe0ff */
[----:B------:R-:W-:Y:S01]  /*ffb0*/  MOV R17, UR17 ;  /* 0x0000001100117c02 */ /* 0x000fe20008000f00 */
[----:B------:R-:W-:Y:S01]  /*ffc0*/  UIADD3 UR25, UPT, UPT, UR5, 0x2, URZ ;  /* 0x0000000205197890 */ /* 0x000fe2000fffe0ff */
[----:B------:R-:W1:Y:S01]  /*ffd0*/  S2R R16, SR_CTAID.X ;  /* 0x0000000000107919 */ /* 0x000e620000002500 */
[----:B------:R-:W-:Y:S01]  /*ffe0*/  UIADD3 UR26, UPT, UPT, UR5, 0x3, URZ ;  /* 0x00000003051a7890 */ /* 0x000fe2000fffe0ff */
[----:B------:R-:W-:Y:S01]  /*fff0*/  MOV R19, UR13 ;  /* 0x0000000d00137c02 */ /* 0x000fe20008000f00 */
[----:B------:R-:W-:Y:S01]  /*10000*/  UIADD3 UR27, UPT, UPT, UR5, 0x4, URZ ;  /* 0x00000004051b7890 */ /* 0x000fe2000fffe0ff */
[----:B------:R-:W-:Y:S02]  /*10010*/  MOV R21, UR21 ;  /* 0x0000001500157c02 */ /* 0x000fe40008000f00 */
[C---:B-1----:R-:W-:Y:S01]  /*10020*/  ISETP.NE.AND P0, PT, R16.reuse, UR24, PT ;  /* 0x0000001810007c0c */ /* 0x042fe2000bf05270 */
[----:B------:R-:W-:Y:S01]  /*10030*/  UIADD3 UR24, UPT, UPT, UR5, 0x5, URZ ;  /* 0x0000000505187890 */ /* 0x000fe2000fffe0ff */
[----:B------:R-:W-:Y:S01]  /*10040*/  ISETP.NE.AND P4, PT, R16, UR25, PT ;  /* 0x0000001910007c0c */ /* 0x000fe2000bf85270 */
[----:B------:R-:W-:Y:S01]  /*10050*/  UIADD3 UR25, UPT, UPT, UR5, 0x6, URZ ;  /* 0x0000000605197890 */ /* 0x000fe2000fffe0ff */
[----:B------:R-:W-:-:S02]  /*10060*/  ISETP.NE.OR P0, PT, R45, RZ, !P0 ;  /* 0x000000ff2d00720c */ /* 0x000fc40004705670 */
[C---:B------:R-:W-:Y:S01]  /*10070*/  ISETP.NE.AND P3, PT, R16.reuse, UR26, PT ;  /* 0x0000001a10007c0c */ /* 0x040fe2000bf65270 */
[----:B------:R-:W-:Y:S01]  /*10080*/  UIADD3 UR26, UPT, UPT, UR5, 0x7, URZ ;  /* 0x00000007051a7890 */ /* 0x000fe2000fffe0ff */
[C---:B------:R-:W-:Y:S02]  /*10090*/  ISETP.NE.OR P4, PT, R45.reuse, RZ, !P4 ;  /* 0x000000ff2d00720c */ /* 0x040fe40006785670 */
[C---:B------:R-:W-:Y:S02]  /*100a0*/  ISETP.NE.AND P2, PT, R16.reuse, UR27, PT ;  /* 0x0000001b10007c0c */ /* 0x040fe4000bf45270 */
[C---:B------:R-:W-:Y:S02]  /*100b0*/  ISETP.NE.OR P3, PT, R45.reuse, RZ, !P3 ;  /* 0x000000ff2d00720c */ /* 0x040fe40005f65670 */
[----:B------:R-:W-:Y:S02]  /*100c0*/  ISETP.NE.OR P2, PT, R45, RZ, !P2 ;  /* 0x000000ff2d00720c */ /* 0x000fe40005745670 */
[----:B------:R-:W-:-:S02]  /*100d0*/  ISETP.NE.AND P6, PT, R16, UR25, PT ;  /* 0x0000001910007c0c */ /* 0x000fc4000bfc5270 */
[----:B------:R-:W-:Y:S02]  /*100e0*/  ISETP.NE.AND P5, PT, R16, UR26, PT ;  /* 0x0000001a10007c0c */ /* 0x000fe4000bfa5270 */
[----:B------:R-:W-:Y:S02]  /*100f0*/  ISETP.NE.OR P6, PT, R45, RZ, !P6 ;  /* 0x000000ff2d00720c */ /* 0x000fe400077c5670 */
[----:B------:R-:W-:-:S03]  /*10100*/  MOV R23, UR18 ;  /* 0x0000001200177c02 */ /* 0x000fc60008000f00 */
[----:B------:R-:W-:Y:S01]  /*10110*/  @!P3 IMAD.WIDE.U32 R18, R19, 0x8, R14 ;  /* 0x000000081312b825 */ /* 0x000fe200078e000e */
[----:B------:R-:W-:-:S03]  /*10120*/  ISETP.NE.OR P5, PT, R45, RZ, !P5 ;  /* 0x000000ff2d00720c */ /* 0x000fc60006fa5670 */
[----:B------:R-:W-:Y:S01]  /*10130*/  @!P2 IMAD.WIDE.U32 R20, R21, 0x8, R14 ;  /* 0x000000081514a825 */ /* 0x000fe200078e000e */
[----:B------:R-:W-:Y:S01]  /*10140*/  MOV R25, UR20 ;  /* 0x0000001400197c02 */ /* 0x000fe20008000f00 */
[----:B------:R-:W2:Y:S01]  /*10150*/  @!P3 LDG.E.64 R18, desc[UR10][R18.64] ;  /* 0x0000000a1212b981 */ /* 0x000ea2000c1e1b00 */
[----:B------:R-:W-:-:S03]  /*10160*/  MOV R27, UR19 ;  /* 0x00000013001b7c02 */ /* 0x000fc60008000f00 */
[----:B------:R-:W3:Y:S01]  /*10170*/  @!P2 LDG.E.64 R20, desc[UR10][R20.64] ;  /* 0x0000000a1414a981 */ /* 0x000ee2000c1e1b00 */
[----:B------:R-:W-:-:S04]  /*10180*/  @!P6 IMAD.WIDE.U32 R24, R25, 0x8, R14 ;  /* 0x000000081918e825 */ /* 0x000fc800078e000e */
[----:B------:R-:W-:Y:S02]  /*10190*/  @!P5 IMAD.WIDE.U32 R26, R27, 0x8, R14 ;  /* 0x000000081b1ad825 */ /* 0x000fe400078e000e */
[----:B------:R-:W4:Y:S04]  /*101a0*/  @!P6 LDG.E.64 R24, desc[UR10][R24.64] ;  /* 0x0000000a1818e981 */ /* 0x000f28000c1e1b00 */
[----:B------:R-:W4:Y:S01]  /*101b0*/  @!P5 LDG.E.64 R26, desc[UR10][R26.64] ;  /* 0x0000000a1a1ad981 */ /* 0x000f22000c1e1b00 */
[----:B0-----:R-:W-:Y:S01]  /*101c0*/  @!P1 FADD.FTZ R11, R11, R13 ;  /* 0x0000000d0b0b9221 */ /* 0x001fe20000010000 */
[----:B------:R-:W-:Y:S01]  /*101d0*/  MOV R13, UR22 ;  /* 0x00000016000d7c02 */ /* 0x000fe20008000f00 */
[----:B------:R-:W-:Y:S01]  /*101e0*/  @!P1 FADD.FTZ R10, R10, R12 ;  /* 0x0000000c0a0a9221 */ /* 0x000fe20000010000 */
[----:B------:R-:W-:Y:S01]  /*101f0*/  ISETP.NE.AND P1, PT, R16, UR24, PT ;  /* 0x0000001810007c0c */ /* 0x000fe2000bf25270 */
[----:B------:R-:W-:-:S03]  /*10200*/  @!P4 IMAD.WIDE.U32 R16, R17, 0x8, R14 ;  /* 0x000000081110c825 */ /* 0x000fc600078e000e */
[----:B------:R-:W-:Y:S01]  /*10210*/  ISETP.NE.OR P1, PT, R45, RZ, !P1 ;  /* 0x000000ff2d00720c */ /* 0x000fe20004f25670 */
[--C-:B------:R-:W-:Y:S02]  /*10220*/  @!P0 IMAD.WIDE.U32 R12, R13, 0x8, R14.reuse ;  /* 0x000000080d0c8825 */ /* 0x100fe400078e000e */
[----:B------:R-:W2:Y:S04]  /*10230*/  @!P4 LDG.E.64 R16, desc[UR10][R16.64] ;  /* 0x0000000a1010c981 */ /* 0x000ea8000c1e1b00 */
[----:B------:R-:W3:Y:S06]  /*10240*/  @!P0 LDG.E.64 R12, desc[UR10][R12.64] ;  /* 0x0000000a0c0c8981 */ /* 0x000eec000c1e1b00 */
[----:B------:R-:W-:-:S06]  /*10250*/  @!P1 IMAD.WIDE.U32 R22, R23, 0x8, R14 ;  /* 0x0000000817169825 */ /* 0x000fcc00078e000e */
[----:B------:R-:W4:Y:S01]  /*10260*/  @!P1 LDG.E.64 R22, desc[UR10][R22.64] ;  /* 0x0000000a16169981 */ /* 0x000f22000c1e1b00 */
[----:B------:R-:W-:-:S04]  /*10270*/  UIADD3 UR5, UPT, UPT, UR5, 0x8, URZ ;  /* 0x0000000805057890 */ /* 0x000fc8000fffe0ff */
[----:B------:R-:W-:Y:S02]  /*10280*/  UISETP.NE.AND UP0, UPT, UR5, UR7, UPT ;  /* 0x000000070500728c */ /* 0x000fe4000bf05270 */
[----:B------:R-:W-:Y:S02]  /*10290*/  ULEA UR20, UR9, UR20, 0x3 ;  /* 0x0000001409147291 */ /* 0x000fe4000f8e18ff */
[----:B------:R-:W-:Y:S02]  /*102a0*/  ULEA UR18, UR9, UR18, 0x3 ;  /* 0x0000001209127291 */ /* 0x000fe4000f8e18ff */
[----:B------:R-:W-:Y:S02]  /*102b0*/  ULEA UR21, UR9, UR21, 0x3 ;  /* 0x0000001509157291 */ /* 0x000fe4000f8e18ff */
[----:B------:R-:W-:Y:S02]  /*102c0*/  ULEA UR13, UR9, UR13, 0x3 ;  /* 0x0000000d090d7291 */ /* 0x000fe4000f8e18ff */
[----:B------:R-:W-:-:S02]  /*102d0*/  ULEA UR17, UR9, UR17, 0x3 ;  /* 0x0000001109117291 */ /* 0x000fc4000f8e18ff */
[----:B------:R-:W-:Y:S02]  /*102e0*/  ULEA UR22, UR9, UR22, 0x3 ;  /* 0x0000001609167291 */ /* 0x000fe4000f8e18ff */
[----:B------:R-:W-:Y:S02]  /*102f0*/  UIADD3 UR23, UPT, UPT, UR23, 0x8, URZ ;  /* 0x0000000817177890 */ /* 0x000fe4000fffe0ff */
[----:B------:R-:W-:Y:S02]  /*10300*/  ULEA UR6, UR9, UR6, 0x3 ;  /* 0x0000000609067291 */ /* 0x000fe4000f8e18ff */
[----:B------:R-:W-:Y:S01]  /*10310*/  ULEA UR19, UR9, UR19, 0x3 ;  /* 0x0000001309137291 */ /* 0x000fe2000f8e18ff */
[----:B---3--:R-:W-:Y:S01]  /*10320*/  @!P0 FADD.FTZ R10, R10, R12 ;  /* 0x0000000c0a0a8221 */ /* 0x008fe20000010000 */
[----:B------:R-:W-:-:S03]  /*10330*/  @!P0 FADD.FTZ R11, R11, R13 ;  /* 0x0000000d0b0b8221 */ /* 0x000fc60000010000 */
[----:B--2---:R-:W-:Y:S01]  /*10340*/  @!P4 FADD.FTZ R10, R10, R16 ;  /* 0x000000100a0ac221 */ /* 0x004fe20000010000 */
[----:B------:R-:W-:-:S03]  /*10350*/  @!P4 FADD.FTZ R11, R11, R17 ;  /* 0x000000110b0bc221 */ /* 0x000fc60000010000 */
[----:B------:R-:W-:Y:S01]  /*10360*/  @!P3 FADD.FTZ R10, R10, R18 ;  /* 0x000000120a0ab221 */ /* 0x000fe20000010000 */
[----:B------:R-:W-:-:S03]  /*10370*/  @!P3 FADD.FTZ R11, R11, R19 ;  /* 0x000000130b0bb221 */ /* 0x000fc60000010000 */
[----:B------:R-:W-:Y:S01]  /*10380*/  @!P2 FADD.FTZ R10, R10, R20 ;  /* 0x000000140a0aa221 */ /* 0x000fe20000010000 */
[----:B------:R-:W-:-:S03]  /*10390*/  @!P2 FADD.FTZ R11, R11, R21 ;  /* 0x000000150b0ba221 */ /* 0x000fc60000010000 */
[----:B----4-:R-:W-:Y:S01]  /*103a0*/  @!P1 FADD.FTZ R10, R10, R22 ;  /* 0x000000160a0a9221 */ /* 0x010fe20000010000 */
[----:B------:R-:W-:-:S03]  /*103b0*/  @!P1 FADD.FTZ R11, R11, R23 ;  /* 0x000000170b0b9221 */ /* 0x000fc60000010000 */
[----:B------:R-:W-:Y:S01]  /*103c0*/  @!P6 FADD.FTZ R10, R10, R24 ;  /* 0x000000180a0ae221 */ /* 0x000fe20000010000 */
[----:B------:R-:W-:-:S03]  /*103d0*/  @!P6 FADD.FTZ R11, R11, R25 ;  /* 0x000000190b0be221 */ /* 0x000fc60000010000 */
[----:B------:R-:W-:Y:S01]  /*103e0*/  @!P5 FADD.FTZ R10, R10, R26 ;  /* 0x0000001a0a0ad221 */ /* 0x000fe20000010000 */
[----:B------:R-:W-:Y:S01]  /*103f0*/  @!P5 FADD.FTZ R11, R11, R27 ;  /* 0x0000001b0b0bd221 */ /* 0x000fe20000010000 */
[----:B------:R-:W-:Y:S06]  /*10400*/  BRA.U UP0, `(.L_x_188) ;  /* 0xfffffff900d07547 */ /* 0x000fec000b83ffff */
[----:B------:R-:W-:-:S05]  /*10410*/  UMOV UR5, UR7 ;  /* 0x0000000700057c82 */ /* 0x000fca0008000000 */
.L_x_187:
[----:B------:R-:W-:-:S09]  /*10420*/  ULOP3.LUT UP0, UR6, UR12, 0x7, URZ, 0xc0, !UPT ;  /* 0x000000070c067892 */ /* 0x000fd2000f80c0ff */
[----:B------:R-:W-:Y:S05]  /*10430*/  BRA.U !UP0, `(.L_x_183) ;  /* 0x0000000508687547 */ /* 0x000fea000b800000 */
[----:B------:R-:W-:Y:S02]  /*10440*/  UIADD3 UR6, UPT, UPT, UR6, -0x1, URZ ;  /* 0xffffffff06067890 */ /* 0x000fe4000fffe0ff */
[----:B------:R-:W-:Y:S02]  /*10450*/  ULOP3.LUT UP0, UR18, UR12, 0x3, URZ, 0xc0, !UPT ;  /* 0x000000030c127892 */ /* 0x000fe4000f80c0ff */
[----:B------:R-:W-:-:S09]  /*10460*/  UISETP.GE.U32.AND UP1, UPT, UR6, 0x3, UPT ;  /* 0x000000030600788c */ /* 0x000fd2000bf26070 */
[----:B------:R-:W-:Y:S05]  /*10470*/  BRA.U !UP1, `(.L_x_189) ;  /* 0x0000000109b87547 */ /* 0x000fea000b800000 */
[----:B---3--:R-:W1:Y:S01]  /*10480*/  S2R R12, SR_CTAID.X ;  /* 0x00000000000c7919 */ /* 0x008e620000002500 */
[----:B------:R-:W-:Y:S02]  /*10490*/  UIADD3 UR6, UPT, UPT, UR5, 0x1, URZ ;  /* 0x0000000105067890 */ /* 0x000fe4000fffe0ff */
[----:B------:R-:W-:Y:S02]  /*104a0*/  UIADD3 UR7, UPT, UPT, UR5, 0x2, URZ ;  /* 0x0000000205077890 */ /* 0x000fe4000fffe0ff */
[----:B------:R-:W-:Y:S02]  /*104b0*/  UISETP.NE.AND UP1, UPT, UR6, UR29, UPT ;  /* 0x0000001d0600728c */ /* 0x000fe4000bf25270 */
[----:B------:R-:W-:Y:S02]  /*104c0*/  UIADD3 UR13, UPT, UPT, UR5, 0x3, URZ ;  /* 0x00000003050d7890 */ /* 0x000fe4000fffe0ff */
[----:B------:R-:W-:Y:S02]  /*104d0*/  UISETP.NE.AND UP2, UPT, UR7, UR29, UPT ;  /* 0x0000001d0700728c */ /* 0x000fe4000bf45270 */
[----:B------:R-:W-:Y:S01]  /*104e0*/  PLOP3.LUT P1, PT, PT, PT, UP1, 0x80, 0x8 ;  /* 0x000000000008781c */ /* 0x000fe20003f2f018 */
[----:B------:R-:W-:-:S03]  /*104f0*/  UISETP.NE.AND UP3, UPT, UR13, UR29, UPT ;  /* 0x0000001d0d00728c */ /* 0x000fc6000bf65270 */
[----:B------:R-:W-:Y:S02]  /*10500*/  PLOP3.LUT P2, PT, PT, PT, UP2, 0x80, 0x8 ;  /* 0x000000000008781c */ /* 0x000fe40003f4f028 */
[C---:B-----5:R-:W-:Y:S02]  /*10510*/  ISETP.NE.OR P1, PT, R45.reuse, RZ, !P1 ;  /* 0x000000ff2d00720c */ /* 0x060fe40004f25670 */
[----:B------:R-:W-:Y:S02]  /*10520*/  PLOP3.LUT P3, PT, PT, PT, UP3, 0x80, 0x8 ;  /* 0x000000000008781c */ /* 0x000fe40003f6f038 */
[C---:B------:R-:W-:Y:S02]  /*10530*/  ISETP.NE.OR P2, PT, R45.reuse, RZ, !P2 ;  /* 0x000000ff2d00720c */ /* 0x040fe40005745670 */
[----:B------:R-:W-:-:S07]  /*10540*/  ISETP.NE.OR P3, PT, R45, RZ, !P3 ;  /* 0x000000ff2d00720c */ /* 0x000fce0005f65670 */
[----:B------:R-:W-:Y:S01]  /*10550*/  VOTEU.ALL UP2, P1 ;  /* 0x0000000000ff7886 */ /* 0x000fe20000840000 */
[----:B-1----:R-:W-:-:S04]  /*10560*/  ISETP.NE.AND P0, PT, R12, UR5, PT ;  /* 0x000000050c007c0c */ /* 0x002fc8000bf05270 */
[----:B------:R-:W-:Y:S01]  /*10570*/  @!UP2 UIMAD UR6, UR6, UR9, UR14 ;  /* 0x000000090606a2a4 */ /* 0x000fe2000f8e020e */
[----:B------:R-:W-:Y:S01]  /*10580*/  ISETP.NE.OR P0, PT, R45, RZ, !P0 ;  /* 0x000000ff2d00720c */ /* 0x000fe20004705670 */
[----:B------:R-:W-:-:S04]  /*10590*/  VOTEU.ALL UP2, P3 ;  /* 0x0000000000ff7886 */ /* 0x000fc80001840000 */
[----:B------:R-:W-:Y:S01]  /*105a0*/  MOV R17, UR6 ;  /* 0x0000000600117c02 */ /* 0x000fe20008000f00 */
[----:B------:R-:W-:-:S04]  /*105b0*/  @!UP2 UIMAD UR6, UR13, UR9, UR14 ;  /* 0x000000090d06a2a4 */ /* 0x000fc8000f8e020e */
[----:B------:R-:W-:-:S03]  /*105c0*/  @!P1 IMAD.WIDE.U32 R16, R17, 0x8, R14 ;  /* 0x0000000811109825 */ /* 0x000fc600078e000e */
[----:B------:R-:W-:Y:S01]  /*105d0*/  VOTEU.ALL UP1, P0 ;  /* 0x0000000000ff7886 */ /* 0x000fe20000020000 */
[----:B------:R-:W-:Y:S02]  /*105e0*/  MOV R21, UR6 ;  /* 0x0000000600157c02 */ /* 0x000fe40008000f00 */
[----:B------:R-:W2:Y:S02]  /*105f0*/  @!P1 LDG.E.64 R16, desc[UR10][R16.64] ;  /* 0x0000000a10109981 */ /* 0x000ea4000c1e1b00 */
[----:B------:R-:W-:Y:S01]  /*10600*/  @!UP1 UIMAD UR17, UR5, UR9, UR14 ;  /* 0x00000009051192a4 */ /* 0x000fe2000f8e020e */
[----:B------:R-:W-:-:S05]  /*10610*/  VOTEU.ALL UP1, P2 ;  /* 0x0000000000ff7886 */ /* 0x000fca0001020000 */
[----:B------:R-:W-:Y:S01]  /*10620*/  MOV R13, UR17 ;  /* 0x00000011000d7c02 */ /* 0x000fe20008000f00 */
[----:B------:R-:W-:-:S04]  /*10630*/  @!UP1 UIMAD UR7, UR7, UR9, UR14 ;  /* 0x00000009070792a4 */ /* 0x000fc8000f8e020e */
[----:B------:R-:W-:Y:S02]  /*10640*/  @!P0 IMAD.WIDE.U32 R12, R13, 0x8, R14 ;  /* 0x000000080d0c8825 */ /* 0x000fe400078e000e */
[----:B------:R-:W-:-:S04]  /*10650*/  MOV R19, UR7 ;  /* 0x0000000700137c02 */ /* 0x000fc80008000f00 */
[----:B------:R-:W0:Y:S01]  /*10660*/  @!P0 LDG.E.64 R12, desc[UR10][R12.64] ;  /* 0x0000000a0c0c8981 */ /* 0x000e22000c1e1b00 */
[----:B------:R-:W-:-:S04]  /*10670*/  @!P2 IMAD.WIDE.U32 R18, R19, 0x8, R14 ;  /* 0x000000081312a825 */ /* 0x000fc800078e000e */
[----:B------:R-:W-:Y:S02]  /*10680*/  @!P3 IMAD.WIDE.U32 R20, R21, 0x8, R14 ;  /* 0x000000081514b825 */ /* 0x000fe400078e000e */
[----:B------:R-:W3:Y:S04]  /*10690*/  @!P2 LDG.E.64 R18, desc[UR10][R18.64] ;  /* 0x0000000a1212a981 */ /* 0x000ee8000c1e1b00 */
[----:B------:R-:W4:Y:S01]  /*106a0*/  @!P3 LDG.E.64 R20, desc[UR10][R20.64] ;  /* 0x0000000a1414b981 */ /* 0x000f22000c1e1b00 */
[----:B------:R-:W-:-:S04]  /*106b0*/  MOV R22, UR5 ;  /* 0x0000000500167c02 */ /* 0x000fc80008000f00 */
[----:B------:R-:W-:-:S04]  /*106c0*/  IADD3 R22, PT, PT, R22, 0x4, RZ ;  /* 0x0000000416167810 */ /* 0x000fc80007ffe0ff */
[----:B------:R-:W-:Y:S01]  /*106d0*/  R2UR UR5, R22 ;  /* 0x00000000160572ca */ /* 0x000fe200000e0000 */
[----:B0-----:R-:W-:Y:S01]  /*106e0*/  @!P0 FADD.FTZ R10, R10, R12 ;  /* 0x0000000c0a0a8221 */ /* 0x001fe20000010000 */
[----:B------:R-:W-:-:S03]  /*106f0*/  @!P0 FADD.FTZ R11, R11, R13 ;  /* 0x0000000d0b0b8221 */ /* 0x000fc60000010000 */
[----:B--2---:R-:W-:Y:S01]  /*10700*/  @!P1 FADD.FTZ R10, R10, R16 ;  /* 0x000000100a0a9221 */ /* 0x004fe20000010000 */
[----:B------:R-:W-:-:S03]  /*10710*/  @!P1 FADD.FTZ R11, R11, R17 ;  /* 0x000000110b0b9221 */ /* 0x000fc60000010000 */
[----:B---3--:R-:W-:Y:S01]  /*10720*/  @!P2 FADD.FTZ R10, R10, R18 ;  /* 0x000000120a0aa221 */ /* 0x008fe20000010000 */
[----:B------:R-:W-:-:S03]  /*10730*/  @!P2 FADD.FTZ R11, R11, R19 ;  /* 0x000000130b0ba221 */ /* 0x000fc60000010000 */
[----:B----4-:R-:W-:Y:S01]  /*10740*/  @!P3 FADD.FTZ R10, R10, R20 ;  /* 0x000000140a0ab221 */ /* 0x010fe20000010000 */
[----:B------:R-:W-:-:S07]  /*10750*/  @!P3 FADD.FTZ R11, R11, R21 ;  /* 0x000000150b0bb221 */ /* 0x000fce0000010000 */
.L_x_189:
[----:B------:R-:W-:Y:S05]  /*10760*/  BRA.U !UP0, `(.L_x_183) ;  /* 0x00000001089c7547 */ /* 0x000fea000b800000 */
[----:B------:R-:W1:Y:S01]  /*10770*/  S2R R19, SR_CTAID.X ;  /* 0x0000000000137919 */ /* 0x000e620000002500 */
[----:B------:R-:W-:Y:S02]  /*10780*/  UISETP.NE.AND UP0, UPT, UR18, 0x1, UPT ;  /* 0x000000011200788c */ /* 0x000fe4000bf05270 */
[----:B------:R-:W-:-:S07]  /*10790*/  ULOP3.LUT UR6, UR12, 0x1, URZ, 0xc0, !UPT ;  /* 0x000000010c067892 */ /* 0x000fce000f8ec0ff */
[----:B------:R-:W-:Y:S05]  /*107a0*/  BRA.U !UP0, `(.L_x_190) ;  /* 0x0000000108587547 */ /* 0x000fea000b800000 */
[----:B------:R-:W2:Y:S01]  /*107b0*/  S2R R13, SR_CTAID.X ;  /* 0x00000000000d7919 */ /* 0x000ea20000002500 */
[----:B------:R-:W-:Y:S01]  /*107c0*/  MOV R18, UR5 ;  /* 0x0000000500127c02 */ /* 0x000fe20008000f00 */
[----:B---3--:R-:W3:Y:S01]  /*107d0*/  S2R R12, SR_CTAID.Y ;  /* 0x00000000000c7919 */ /* 0x008ee20000002600 */
[----:B--2---:R-:W-:Y:S02]  /*107e0*/  ISETP.NE.AND P0, PT, R13, UR5, PT ;  /* 0x000000050d007c0c */ /* 0x004fe4000bf05270 */
[----:B------:R-:W-:Y:S02]  /*107f0*/  IADD3 R13, PT, PT, R18, 0x1, RZ ;  /* 0x00000001120d7810 */ /* 0x000fe40007ffe0ff */
[----:B-----5:R-:W-:Y:S02]  /*10800*/  ISETP.NE.OR P1, PT, R45, RZ, !P0 ;  /* 0x000000ff2d00720c */ /* 0x020fe40004725670 */
[----:B------:R-:W-:-:S04]  /*10810*/  ISETP.NE.AND P0, PT, R13, UR29, PT ;  /* 0x0000001d0d007c0c */ /* 0x000fc8000bf05270 */
[----:B------:R-:W-:-:S07]  /*10820*/  ISETP.NE.OR P0, PT, R45, RZ, !P0 ;  /* 0x000000ff2d00720c */ /* 0x000fce0004705670 */
[----:B------:R-:W-:-:S05]  /*10830*/  VOTEU.ALL UP0, P1 ;  /* 0x0000000000ff7886 */ /* 0x000fca0000800000 */
[----:B------:R-:W-:Y:S02]  /*10840*/  @!UP0 UIMAD UR5, UR5, UR9, UR14 ;  /* 0x00000009050582a4 */ /* 0x000fe4000f8e020e */
[----:B---3--:R-:W-:-:S04]  /*10850*/  @!P0 IMAD R13, R13, UR9, R12 ;  /* 0x000000090d0d8c24 */ /* 0x008fc8000f8e020c */
[----:B------:R-:W-:Y:S01]  /*10860*/  @!P0 IMAD.WIDE.U32 R12, R13, 0x8, R14 ;  /* 0x000000080d0c8825 */ /* 0x000fe200078e000e */
[----:B------:R-:W-:-:S05]  /*10870*/  MOV R17, UR5 ;  /* 0x0000000500117c02 */ /* 0x000fca0008000f00 */
[----:B------:R-:W-:Y:S01]  /*10880*/  @!P1 IMAD.WIDE.U32 R16, R17, 0x8, R14 ;  /* 0x0000000811109825 */ /* 0x000fe200078e000e */
[----:B------:R-:W2:Y:S05]  /*10890*/  @!P0 LDG.E.64 R12, desc[UR10][R12.64] ;  /* 0x0000000a0c0c8981 */ /* 0x000eaa000c1e1b00 */
[----:B------:R-:W0:Y:S01]  /*108a0*/  @!P1 LDG.E.64 R16, desc[UR10][R16.64] ;  /* 0x0000000a10109981 */ /* 0x000e22000c1e1b00 */
[----:B------:R-:W-:-:S04]  /*108b0*/  IADD3 R18, PT, PT, R18, 0x2, RZ ;  /* 0x0000000212127810 */ /* 0x000fc80007ffe0ff */
[----:B------:R-:W-:Y:S01]  /*108c0*/  R2UR UR5, R18 ;  /* 0x00000000120572ca */ /* 0x000fe200000e0000 */
[----:B0-----:R-:W-:Y:S01]  /*108d0*/  @!P1 FADD.FTZ R10, R10, R16 ;  /* 0x000000100a0a9221 */ /* 0x001fe20000010000 */
[----:B------:R-:W-:-:S03]  /*108e0*/  @!P1 FADD.FTZ R11, R11, R17 ;  /* 0x000000110b0b9221 */ /* 0x000fc60000010000 */
[----:B--2---:R-:W-:Y:S01]  /*108f0*/  @!P0 FADD.FTZ R10, R10, R12 ;  /* 0x0000000c0a0a8221 */ /* 0x004fe20000010000 */
[----:B------:R-:W-:-:S09]  /*10900*/  @!P0 FADD.FTZ R11, R11, R13 ;  /* 0x0000000d0b0b8221 */ /* 0x000fd20000010000 */
.L_x_190:
[----:B-1----:R-:W-:Y:S01]  /*10910*/  ISETP.NE.AND P0, PT, R19, UR5, PT ;  /* 0x0000000513007c0c */ /* 0x002fe2000bf05270 */
[----:B------:R-:W-:Y:S01]  /*10920*/  BSSY.RECONVERGENT B0, `(.L_x_183) ;  /* 0x000000b000007945 */ /* 0x000fe20003800200 */
[----:B---3--:R-:W-:Y:S02]  /*10930*/  MOV R12, UR6 ;  /* 0x00000006000c7c02 */ /* 0x008fe40008000f00 */
[----:B-----5:R-:W-:-:S04]  /*10940*/  ISETP.NE.OR P0, PT, R45, RZ, !P0 ;  /* 0x000000ff2d00720c */ /* 0x020fc80004705670 */
[----:B------:R-:W-:-:S13]  /*10950*/  ISETP.NE.U32.OR P0, PT, R12, 0x1, P0 ;  /* 0x000000010c00780c */ /* 0x000fda0000705470 */
[----:B------:R-:W-:Y:S05]  /*10960*/  @P0 BRA `(.L_x_191) ;  /* 0x0000000000180947 */ /* 0x000fea0003800000 */
[----:B------:R-:W-:-:S06]  /*10970*/  UIMAD UR6, UR9, UR5, UR14 ;  /* 0x00000005090672a4 */ /* 0x000fcc000f8e020e */
[----:B------:R-:W-:-:S05]  /*10980*/  MOV R13, UR6 ;  /* 0x00000006000d7c02 */ /* 0x000fca0008000f00 */
[----:B------:R-:W-:-:S06]  /*10990*/  IMAD.WIDE.U32 R14, R13, 0x8, R14 ;  /* 0x000000080d0e7825 */ /* 0x000fcc00078e000e */
[----:B------:R-:W0:Y:S02]  /*109a0*/  LDG.E.64 R14, desc[UR10][R14.64] ;  /* 0x0000000a0e0e7981 */ /* 0x000e24000c1e1b00 */
[----:B0-----:R-:W-:Y:S01]  /*109b0*/  FADD.FTZ R10, R10, R14 ;  /* 0x0000000e0a0a7221 */ /* 0x001fe20000010000 */
[----:B------:R-:W-:-:S07]  /*109c0*/  FADD.FTZ R11, R11, R15 ;  /* 0x0000000f0b0b7221 */ /* 0x000fce0000010000 */
.L_x_191:
[----:B------:R-:W-:Y:S05]  /*109d0*/  BSYNC.RECONVERGENT B0 ;  /* 0x0000000000007941 */ /* 0x000fea0003800200 */
.L_x_183:
[----:B------:R-:W0:Y:S01]  /*109e0*/  S2UR UR6, SR_CgaCtaId ;  /* 0x00000000000679c3 */ /* 0x000e220000008800 */
[----:B-----5:R-:W-:Y:S01]  /*109f0*/  ISETP.NE.AND P0, PT, R45, RZ, PT ;  /* 0x000000ff2d00720c */ /* 0x020fe20003f05270 */
[----:B------:R-:W-:Y:S01]  /*10a00*/  UMOV UR5, 0x400 ;  /* 0x0000040000057882 */ /* 0x000fe20000000000 */
[----:B------:R-:W1:Y:S01]  /*10a10*/  LDCU.U8 UR12, c[0x0][0x414] ;  /* 0x00008280ff0c77ac */ /* 0x000e620008000000 */
[----:B----4-:R-:W-:Y:S01]  /*10a20*/  HFMA2 R17, -RZ, RZ, 0, 0 ;  /* 0x00000000ff117431 */ /* 0x010fe200000001ff */
[----:B------:R-:W4:Y:S01]  /*10a30*/  LDCU.64 UR20, c[0x0][0x3f8] ;  /* 0x00007f00ff1477ac */ /* 0x000f220008000a00 */
[----:B------:R-:W0:Y:S01]  /*10a40*/  LDCU.64 UR18, c[0x0][0x400] ;  /* 0x00008000ff1277ac */ /* 0x000e220008000a00 */
[----:B-1----:R-:W-:Y:S02]  /*10a50*/  UISETP.NE.AND UP0, UPT, UR12, URZ, UPT ;  /* 0x000000ff0c00728c */ /* 0x002fe4000bf05270 */
[----:B0-----:R-:W-:Y:S01]  /*10a60*/  ULEA UR5, UR6, UR5, 0x18 ;  /* 0x0000000506057291 */ /* 0x001fe2000f8ec0ff */
[----:B------:R-:W0:Y:S03]  /*10a70*/  LDCU.64 UR6, c[0x0][0x380] ;  /* 0x00007000ff0677ac */ /* 0x000e260008000a00 */
[----:B------:R-:W-:-:S05]  /*10a80*/  PLOP3.LUT P1, PT, PT, PT, UP0, 0x80, 0x8 ;  /* 0x000000000008781c */ /* 0x000fca0003f2f008 */
[----:B------:R-:W-:Y:S01]  /*10a90*/  @!P0 STS.64 [UR5+0xc0], R10 ;  /* 0x0000c00aff008988 */ /* 0x000fe20008000a05 */
[----:B------:R-:W-:Y:S06]  /*10aa0*/  BAR.SYNC.DEFER_BLOCKING 0x0 ;  /* 0x0000000000007b1d */ /* 0x000fec0000010000 */
[----:B--2---:R-:W1:Y:S01]  /*10ab0*/  LDS.64 R14, [UR5+0xc0] ;  /* 0x0000c005ff0e7984 */ /* 0x004e620008000a00 */
[----:B------:R-:W1:Y:S02]  /*10ac0*/  LDCU UR5, c[0x0][0x42c] ;  /* 0x00008580ff0577ac */ /* 0x000e640008000800 */
[----:B-1----:R-:W-:Y:S01]  /*10ad0*/  FMUL.FTZ R14, R14, UR5 ;  /* 0x000000050e0e7c20 */ /* 0x002fe20008410000 */
[----:B0---4-:R-:W-:-:S07]  /*10ae0*/  FMUL.FTZ R15, R15, UR5 ;  /* 0x000000050f0f7c20 */ /* 0x011fce0008410000 */
.L_x_197:
[----:B------:R-:W-:-:S05]  /*10af0*/  LEA R19, R17, UR15, 0x2 ;  /* 0x0000000f11137c11 */ /* 0x000fca000f8e10ff */
[----:B0--3--:R-:W2:Y:S04]  /*10b00*/  LDL.64 R12, [R19+0x10] ;  /* 0x00001000130c7983 */ /* 0x009ea80000100a00 */
[----:B------:R-:W3:Y:S01]  /*10b10*/  LDL.64 R10, [R19+0x90] ;  /* 0x00009000130a7983 */ /* 0x000ee20000100a00 */
[----:B------:R-:W-:Y:S01]  /*10b20*/  LEA R31, R17, R0, 0x4 ;  /* 0x00000000111f7211 */ /* 0x000fe200078e20ff */
[----:B------:R-:W-:Y:S03]  /*10b30*/  BSSY.RECONVERGENT B0, `(.L_x_192) ;  /* 0x0000035000007945 */ /* 0x000fe60003800200 */
[----:B------:R-:W-:Y:S02]  /*10b40*/  ISETP.GE.U32.AND P0, PT, R31, UR18, PT ;  /* 0x000000121f007c0c */ /* 0x000fe4000bf06070 */
[----:B--2---:R-:W-:-:S02]  /*10b50*/  SHF.L.U32 R16, R12, 0x10, RZ ;  /* 0x000000100c107819 */ /* 0x004fc400000006ff */
[----:B------:R-:W-:Y:S02]  /*10b60*/  PRMT R12, R12, 0x7632, R12 ;  /* 0x000076320c0c7816 */ /* 0x000fe4000000000c */
[----:B---3--:R-:W-:Y:S01]  /*10b70*/  SHF.L.U32 R19, R10, 0x10, RZ ;  /* 0x000000100a137819 */ /* 0x008fe200000006ff */
[----:B------:R-:W-:Y:S01]  /*10b80*/  FADD.FTZ R16, R16, -UR28 ;  /* 0x8000001c10107e21 */ /* 0x000fe20008010000 */
[----:B------:R-:W-:Y:S02]  /*10b90*/  SHF.L.U32 R12, R12, 0x10, RZ ;  /* 0x000000100c0c7819 */ /* 0x000fe400000006ff */
[----:B------:R-:W-:Y:S01]  /*10ba0*/  PRMT R10, R10, 0x7632, R10 ;  /* 0x000076320a0a7816 */ /* 0x000fe2000000000a */
[----:B------:R-:W-:Y:S02]  /*10bb0*/  FMUL.FTZ R29, R16, UR16 ;  /* 0x00000010101d7c20 */ /* 0x000fe40008410000 */
[----:B------:R-:W-:Y:S02]  /*10bc0*/  FADD.FTZ R12, R12, -UR28 ;  /* 0x8000001c0c0c7e21 */ /* 0x000fe40008010000 */
[----:B------:R-:W-:-:S02]  /*10bd0*/  @P1 FFMA.FTZ R16, R4, R29, R2 ;  /* 0x0000001d04101223 */ /* 0x000fc40000010002 */
[----:B------:R-:W-:Y:S02]  /*10be0*/  FMUL.FTZ R24, R12, UR16 ;  /* 0x000000100c187c20 */ /* 0x000fe40008410000 */
[----:B------:R-:W-:Y:S02]  /*10bf0*/  @P1 FMUL.FTZ R12, R16, -1.4426950216293334961 ;  /* 0xbfb8aa3b100c1820 */ /* 0x000fe40000410000 */
[----:B------:R-:W-:-:S04]  /*10c00*/  @P1 FFMA.FTZ R18, R5, R24, R3 ;  /* 0x0000001805121223 */ /* 0x000fc80000010003 */
[----:B------:R-:W0:Y:S01]  /*10c10*/  @P1 MUFU.EX2 R12, R12 ;  /* 0x0000000c000c1308 */ /* 0x000e220000000800 */
[----:B------:R-:W-:-:S07]  /*10c20*/  @P1 FMUL.FTZ R21, R18, -1.4426950216293334961 ;  /* 0xbfb8aa3b12151820 */ /* 0x000fce0000410000 */
[----:B------:R-:W1:Y:S01]  /*10c30*/  @P1 MUFU.EX2 R21, R21 ;  /* 0x0000001500151308 */ /* 0x000e620000000800 */
[----:B0-----:R-:W-:Y:S01]  /*10c40*/  @P1 FADD.FTZ R20, R12, 1 ;  /* 0x3f8000000c141421 */ /* 0x001fe20000010000 */
[----:B------:R-:W-:Y:S02]  /*10c50*/  SHF.L.U32 R12, R10, 0x10, RZ ;  /* 0x000000100a0c7819 */ /* 0x000fe400000006ff */
[----:B------:R-:W-:-:S04]  /*10c60*/  IADD3 R10, PT, PT, R31, 0x10, RZ ;  /* 0x000000101f0a7810 */ /* 0x000fc80007ffe0ff */
[----:B------:R-:W0:Y:S01]  /*10c70*/  @P1 MUFU.RCP R20, R20 ;  /* 0x0000001400141308 */ /* 0x000e220000001000 */
[----:B-1----:R-:W-:Y:S01]  /*10c80*/  @P1 FADD.FTZ R22, R21, 1 ;  /* 0x3f80000015161421 */ /* 0x002fe20000010000 */
[----:B------:R-:W-:-:S06]  /*10c90*/  FFMA.FTZ R21, R14, R29, R15 ;  /* 0x0000001d0e157223 */ /* 0x000fcc000001000f */
[----:B------:R-:W1:Y:S01]  /*10ca0*/  @P1 MUFU.RCP R23, R22 ;  /* 0x0000001600171308 */ /* 0x000e620000001000 */
[----:B0-----:R-:W-:-:S04]  /*10cb0*/  @P1 FADD.FTZ R25, -R20, 1 ;  /* 0x3f80000014191421 */ /* 0x001fc80000010100 */
[----:B------:R-:W-:Y:S01]  /*10cc0*/  @P1 FFMA.FTZ R25, R16, R25, 1 ;  /* 0x3f80000010191423 */ /* 0x000fe20000010019 */
[----:B------:R-:W-:Y:S01]  /*10cd0*/  @P1 FMUL.FTZ R16, R19, R20 ;  /* 0x0000001413101220 */ /* 0x000fe20000410000 */
[----:B------:R-:W-:Y:S01]  /*10ce0*/  SHF.L.U32 R20, R13, 0x10, RZ ;  /* 0x000000100d147819 */ /* 0x000fe200000006ff */
[----:B-1----:R-:W-:Y:S02]  /*10cf0*/  @P1 FADD.FTZ R27, -R23, 1 ;  /* 0x3f800000171b1421 */ /* 0x002fe40000010100 */
[----:B------:R-:W-:Y:S01]  /*10d00*/  @P1 FMUL.FTZ R19, R16, R25 ;  /* 0x0000001910131220 */ /* 0x000fe20000410000 */
[----:B------:R-:W-:Y:S01]  /*10d10*/  SHF.R.S32.HI R25, RZ, 0x1f, R31 ;  /* 0x0000001fff197819 */ /* 0x000fe2000001141f */
[----:B------:R-:W-:Y:S01]  /*10d20*/  @P1 FMUL.FTZ R23, R12, R23 ;  /* 0x000000170c171220 */ /* 0x000fe20000410000 */
[----:B------:R-:W-:Y:S01]  /*10d30*/  @P1 FFMA.FTZ R18, R18, R27, 1 ;  /* 0x3f80000012121423 */ /* 0x000fe2000001001b */
[----:B------:R-:W-:Y:S01]  /*10d40*/  FFMA.FTZ R16, R14, R24, R15 ;  /* 0x000000180e107223 */ /* 0x000fe2000001000f */
[----:B------:R-:W-:Y:S01]  /*10d50*/  ISETP.GE.AND.EX P0, PT, R25, UR19, PT, P0 ;  /* 0x0000001319007c0c */ /* 0x000fe2000bf06300 */
[----:B------:R-:W-:Y:S01]  /*10d60*/  FFMA.FTZ R21, R4, R19, -R21 ;  /* 0x0000001304157223 */ /* 0x000fe20000010815 */
[----:B------:R-:W-:Y:S01]  /*10d70*/  @P1 FMUL.FTZ R12, R23, R18 ;  /* 0x00000012170c1220 */ /* 0x000fe20000410000 */
[----:B------:R-:W-:-:S04]  /*10d80*/  PRMT R18, R13, 0x7632, R18 ;  /* 0x000076320d127816 */ /* 0x000fc80000000012 */
[----:B------:R-:W-:Y:S01]  /*10d90*/  SHF.L.U32 R22, R18, 0x10, RZ ;  /* 0x0000001012167819 */ /* 0x000fe200000006ff */
[----:B------:R-:W-:-:S05]  /*10da0*/  FFMA.FTZ R18, R5, R12, -R16 ;  /* 0x0000000c05127223 */ /* 0x000fca0000010810 */
[----:B------:R-:W-:Y:S05]  /*10db0*/  @P0 BRA `(.L_x_193) ;  /* 0x0000000000300947 */ /* 0x000fea0003800000 */
[----:B------:R-:W-:Y:S01]  /*10dc0*/  MOV R12, R6 ;  /* 0x00000006000c7202 */ /* 0x000fe20000000f00 */
[----:B------:R-:W-:Y:S01]  /*10dd0*/  IMAD R16, R25, UR20, RZ ;  /* 0x0000001419107c24 */ /* 0x000fe2000f8e02ff */
[----:B------:R-:W-:Y:S01]  /*10de0*/  MOV R13, R9 ;  /* 0x00000009000d7202 */ /* 0x000fe20000000f00 */
[----:B------:R-:W-:Y:S02]  /*10df0*/  FMUL.FTZ R21, R21, UR16 ;  /* 0x0000001015157c20 */ /* 0x000fe40008410000 */
[C---:B------:R-:W-:Y:S02]  /*10e00*/  IMAD R19, R31.reuse, UR21, R16 ;  /* 0x000000151f137c24 */ /* 0x040fe4000f8e0210 */
[----:B------:R-:W-:Y:S01]  /*10e10*/  FMUL.FTZ R16, R18, UR16 ;  /* 0x0000001012107c20 */ /* 0x000fe20008410000 */
[----:B------:R-:W-:-:S05]  /*10e20*/  IMAD.WIDE.U32 R12, R31, UR20, R12 ;  /* 0x000000141f0c7c25 */ /* 0x000fca000f8e000c */
[----:B------:R-:W-:Y:S02]  /*10e30*/  IADD3 R13, PT, PT, R13, R19, RZ ;  /* 0x000000130d0d7210 */ /* 0x000fe40007ffe0ff */
[----:B------:R-:W-:-:S04]  /*10e40*/  LEA R18, P0, R12, UR6, 0x1 ;  /* 0x000000060c127c11 */ /* 0x000fc8000f8008ff */
[----:B------:R-:W-:Y:S02]  /*10e50*/  LEA.HI.X R19, R12, UR7, R13, 0x1, P0 ;  /* 0x000000070c137c11 */ /* 0x000fe400080f0c0d */
[----:B------:R-:W-:-:S05]  /*10e60*/  F2FP.BF16.F32.PACK_AB R13, R16, R21 ;  /* 0x00000015100d723e */ /* 0x000fca00000010ff */
[----:B------:R0:W-:Y:S02]  /*10e70*/  STG.E desc[UR10][R18.64], R13 ;  /* 0x0000000d12007986 */ /* 0x0001e4000c10190a */
.L_x_193:
[----:B------:R-:W-:Y:S05]  /*10e80*/  BSYNC.RECONVERGENT B0 ;  /* 0x0000000000007941 */ /* 0x000fea0003800200 */
.L_x_192:
[----:B------:R-:W-:Y:S01]  /*10e90*/  ISETP.NE.AND P1, PT, RZ, UR12, PT ;  /* 0x0000000cff007c0c */ /* 0x000fe2000bf25270 */
[----:B------:R-:W-:Y:S01]  /*10ea0*/  FADD.FTZ R20, R20, -UR28 ;  /* 0x8000001c14147e21 */ /* 0x000fe20008010000 */
[----:B------:R-:W-:Y:S01]  /*10eb0*/  FADD.FTZ R22, R22, -UR28 ;  /* 0x8000001c16167e21 */ /* 0x000fe20008010000 */
[----:B------:R-:W-:Y:S02]  /*10ec0*/  ISETP.GE.U32.AND P0, PT, R10, UR18, PT ;  /* 0x000000120a007c0c */ /* 0x000fe4000bf06070 */
[----:B------:R-:W-:Y:S01]  /*10ed0*/  SHF.R.S32.HI R12, RZ, 0x1f, R10 ;  /* 0x0000001fff0c7819 */ /* 0x000fe2000001140a */
[----:B0-----:R-:W-:Y:S01]  /*10ee0*/  FMUL.FTZ R19, R20, UR16 ;  /* 0x0000001014137c20 */ /* 0x001fe20008410000 */
[----:B------:R-:W-:Y:S01]  /*10ef0*/  FMUL.FTZ R22, R22, UR16 ;  /* 0x0000001016167c20 */ /* 0x000fe20008410000 */
[C---:B------:R-:W-:Y:S02]  /*10f00*/  PRMT R13, R11.reuse, 0x7632, R13 ;  /* 0x000076320b0d7816 */ /* 0x040fe4000000000d */
[----:B------:R-:W-:Y:S01]  /*10f10*/  ISETP.GE.AND.EX P0, PT, R12, UR19, PT, P0 ;  /* 0x000000130c007c0c */ /* 0x000fe2000bf06300 */
[C-C-:B------:R-:W-:Y:S01]  /*10f20*/  FFMA.FTZ R27, R14.reuse, R19, R15.reuse ;  /* 0x000000130e1b7223 */ /* 0x140fe2000001000f */
[----:B------:R-:W-:Y:S01]  /*10f30*/  SHF.L.U32 R11, R11, 0x10, RZ ;  /* 0x000000100b0b7819 */ /* 0x000fe200000006ff */
[----:B------:R-:W-:Y:S01]  /*10f40*/  FFMA.FTZ R26, R14, R22, R15 ;  /* 0x000000160e1a7223 */ /* 0x000fe2000001000f */
[----:B------:R-:W-:Y:S01]  /*10f50*/  SHF.L.U32 R16, R13, 0x10, RZ ;  /* 0x000000100d107819 */ /* 0x000fe200000006ff */
[----:B------:R-:W-:Y:S08]  /*10f60*/  @!P1 BRA `(.L_x_194) ;  /* 0x0000000000489947 */ /* 0x000ff00003800000 */
        /* <DEDUP_REMOVED lines=18> */
.L_x_194:
[----:B------:R-:W-:Y:S01]  /*11090*/  BSSY.RECONVERGENT B0, `(.L_x_195) ;  /* 0x0000010000007945 */ /* 0x000fe20003800200 */
[----:B------:R-:W-:Y:S01]  /*110a0*/  FFMA.FTZ R27, R4, R11, -R27 ;  /* 0x0000000b041b7223 */ /* 0x000fe2000001081b */
[----:B------:R-:W-:Y:S02]  /*110b0*/  FFMA.FTZ R16, R5, R16, -R26 ;  /* 0x0000001005107223 */ /* 0x000fe4000001081a */
[----:B------:R-:W-:Y:S05]  /*110c0*/  @P0 BRA `(.L_x_196) ;  /* 0x0000000000300947 */ /* 0x000fea0003800000 */
[----:B------:R-:W-:Y:S01]  /*110d0*/  IMAD R11, R12, UR20, RZ ;  /* 0x000000140c0b7c24 */ /* 0x000fe2000f8e02ff */
[----:B------:R-:W-:Y:S01]  /*110e0*/  MOV R12, R6 ;  /* 0x00000006000c7202 */ /* 0x000fe20000000f00 */
[----:B------:R-:W-:Y:S01]  /*110f0*/  FMUL.FTZ R27, R27, UR16 ;  /* 0x000000101b1b7c20 */ /* 0x000fe20008410000 */
[----:B------:R-:W-:Y:S01]  /*11100*/  MOV R13, R9 ;  /* 0x00000009000d7202 */ /* 0x000fe20000000f00 */
[----:B------:R-:W-:Y:S02]  /*11110*/  IMAD R19, R10, UR21, R11 ;  /* 0x000000150a137c24 */ /* 0x000fe4000f8e020b */
[----:B------:R-:W-:Y:S01]  /*11120*/  FMUL.FTZ R16, R16, UR16 ;  /* 0x0000001010107c20 */ /* 0x000fe20008410000 */
[----:B------:R-:W-:-:S05]  /*11130*/  IMAD.WIDE.U32 R10, R10, UR20, R12 ;  /* 0x000000140a0a7c25 */ /* 0x000fca000f8e000c */
[----:B------:R-:W-:Y:S02]  /*11140*/  IADD3 R11, PT, PT, R11, R19, RZ ;  /* 0x000000130b0b7210 */ /* 0x000fe40007ffe0ff */
[----:B------:R-:W-:-:S04]  /*11150*/  LEA R12, P0, R10, UR6, 0x1 ;  /* 0x000000060a0c7c11 */ /* 0x000fc8000f8008ff */
[----:B------:R-:W-:Y:S02]  /*11160*/  LEA.HI.X R13, R10, UR7, R11, 0x1, P0 ;  /* 0x000000070a0d7c11 */ /* 0x000fe400080f0c0b */
[----:B------:R-:W-:-:S05]  /*11170*/  F2FP.BF16.F32.PACK_AB R11, R16, R27 ;  /* 0x0000001b100b723e */ /* 0x000fca00000010ff */
[----:B------:R0:W-:Y:S02]  /*11180*/  STG.E desc[UR10][R12.64], R11 ;  /* 0x0000000b0c007986 */ /* 0x0001e4000c10190a */
.L_x_196:
[----:B------:R-:W-:Y:S05]  /*11190*/  BSYNC.RECONVERGENT B0 ;  /* 0x0000000000007941 */ /* 0x000fea0003800200 */
.L_x_195:
[----:B------:R-:W-:-:S04]  /*111a0*/  IADD3 R17, PT, PT, R17, 0x2, RZ ;  /* 0x0000000211117810 */ /* 0x000fc80007ffe0ff */
[----:B------:R-:W-:-:S13]  /*111b0*/  ISETP.NE.AND P0, PT, R17, 0x20, PT ;  /* 0x000000201100780c */ /* 0x000fda0003f05270 */
[----:B------:R-:W-:Y:S05]  /*111c0*/  @P0 BRA `(.L_x_197) ;  /* 0xfffffff800480947 */ /* 0x000fea000383ffff */
[----:B------:R-:W1:Y:S01]  /*111d0*/  LDCU UR5, c[0x0][0x410] ;  /* 0x00008200ff0577ac */ /* 0x000e620008000800 */
[----:B------:R-:W1:Y:S01]  /*111e0*/  LDCU UR6, c[0x0][0x3e0] ;  /* 0x00007c00ff0677ac */ /* 0x000e620008000800 */
[----:B------:R-:W-:Y:S02]  /*111f0*/  UIADD3 UR8, UPT, UPT, UR9, UR8, URZ ;  /* 0x0000000809087290 */ /* 0x000fe4000fffe0ff */
[----:B------:R-:W-:Y:S02]  /*11200*/  UIADD3 UR4, UPT, UPT, UR4, 0x1, URZ ;  /* 0x0000000104047890 */ /* 0x000fe4000fffe0ff */
[----:B-1----:R-:W-:-:S04]  /*11210*/  UIMAD UR5, UR5, UR6, URZ ;  /* 0x00000006050572a4 */ /* 0x002fc8000f8e02ff */
[----:B------:R-:W-:-:S09]  /*11220*/  UISETP.GE.AND UP0, UPT, UR8, UR5, UPT ;  /* 0x000000050800728c */ /* 0x000fd2000bf06270 */
[----:B------:R-:W-:Y:S05]  /*11230*/  BRA.U !UP0, `(.L_x_198) ;  /* 0xfffffeed08e07547 */ /* 0x000fea000b83ffff */
.L_x_172:
[----:B------:R-:W1:Y:S01]  /*11240*/  S2R R9, SR_TID.X ;  /* 0x0000000000097919 */ /* 0x000e620000002100 */
[----:B------:R-:W2:Y:S01]  /*11250*/  LDC R4, c[0x0][0x370] ;  /* 0x0000dc00ff047b82 */ /* 0x000ea20000000800 */
[----:B------:R-:W-:Y:S07]  /*11260*/  BSSY.RECONVERGENT B0, `(.L_x_199) ;  /* 0x000000e000007945 */ /* 0x000fee0003800200 */
[----:B------:R-:W3:Y:S08]  /*11270*/  LDC R7, c[0x0][0x374] ;  /* 0x0000dd00ff077b82 */ /* 0x000ef00000000800 */
[----:B------:R-:W4:Y:S01]  /*11280*/  LDC.64 R2, c[0x0][0x3c8] ;  /* 0x0000f200ff027b82 */ /* 0x000f220000000a00 */
[----:B--2---:R-:W-:-:S02]  /*11290*/  ISETP.NE.AND P0, PT, R4, 0x1, PT ;  /* 0x000000010400780c */ /* 0x004fc40003f05270 */
[----:B-1----:R-:W-:Y:S02]  /*112a0*/  ISETP.NE.AND P1, PT, R9, RZ, PT ;  /* 0x000000ff0900720c */ /* 0x002fe40003f25270 */
[----:B---3--:R-:W-:-:S04]  /*112b0*/  SHF.L.U32 R0, R7, 0x1, RZ ;  /* 0x0000000107007819 */ /* 0x008fc800000006ff */
[----:B------:R-:W-:-:S05]  /*112c0*/  SEL R5, R0, RZ, P0 ;  /* 0x000000ff00057207 */ /* 0x000fca0000000000 */
[----:B----4-:R-:W-:Y:S02]  /*112d0*/  IMAD.WIDE.U32 R2, R5, 0x4, R2 ;  /* 0x0000000405027825 */ /* 0x010fe400078e0002 */
[----:B------:R-:W-:Y:S05]  /*112e0*/  @P1 BRA `(.L_x_200) ;  /* 0x0000000000141947 */ /* 0x000fea0003800000 */
[----:B------:R-:W-:Y:S01]  /*112f0*/  HFMA2 R5, -RZ, RZ, 0, 5.9604644775390625e-08 ;  /* 0x00000001ff057431 */ /* 0x000fe200000001ff */
[----:B------:R-:W-:Y:S06]  /*11300*/  MEMBAR.ALL.GPU ;  /* 0x0000000000007992 */ /* 0x000fec000000a000 */
[----:B------:R-:W-:-:S00]  /*11310*/  ERRBAR ;  /* 0x00000000000079ab */ /* 0x000fc00000000000 */
[----:B------:R-:W-:Y:S06]  /*11320*/  CGAERRBAR ;  /* 0x00000000000075ab */ /* 0x000fec0000000000 */
[----:B------:R1:W-:Y:S02]  /*11330*/  REDG.E.ADD.S32.STRONG.GPU desc[UR10][R2.64], R5 ;  /* 0x000000050200798e */ /* 0x0003e4000c12e30a */
.L_x_200:
[----:B------:R-:W-:Y:S05]  /*11340*/  BSYNC.RECONVERGENT B0 ;  /* 0x0000000000007941 */ /* 0x000fea0003800200 */
.L_x_199:
[----:B------:R-:W2:Y:S01]  /*11350*/  S2UR UR5, SR_CTAID.Y ;  /* 0x00000000000579c3 */ /* 0x000ea20000002600 */
[----:B-1----:R-:W-:Y:S02]  /*11360*/  IADD3 R5, PT, PT, R7, -0x1, RZ ;  /* 0xffffffff07057810 */ /* 0x002fe40007ffe0ff */
[----:B------:R-:W-:-:S05]  /*11370*/  IADD3 R0, PT, PT, R4, -0x1, RZ ;  /* 0xffffffff04007810 */ /* 0x000fca0007ffe0ff */
[----:B------:R-:W1:Y:S01]  /*11380*/  S2UR UR4, SR_CTAID.X ;  /* 0x00000000000479c3 */ /* 0x000e620000002500 */
[----:B--2---:R-:W-:-:S04]  /*11390*/  ISETP.NE.AND P0, PT, R5, UR5, PT ;  /* 0x0000000505007c0c */ /* 0x004fc8000bf05270 */
[----:B-1----:R-:W-:-:S13]  /*113a0*/  ISETP.NE.OR P0, PT, R0, UR4, P0 ;  /* 0x0000000400007c0c */ /* 0x002fda0008705670 */
[----:B------:R-:W-:Y:S05]  /*113b0*/  @P0 EXIT ;  /* 0x000000000000094d */ /* 0x000fea0003800000 */
[----:B------:R-:W-:Y:S05]  /*113c0*/  @P1 BRA `(.L_x_201) ;  /* 0x0000000000201947 */ /* 0x000fea0003800000 */
[----:B------:R-:W-:-:S05]  /*113d0*/  IMAD R0, R4, R7, RZ ;  /* 0x0000000704007224 */ /* 0x000fca00078e02ff */
[----:B------:R-:W-:-:S13]  /*113e0*/  ISETP.NE.AND P0, PT, R0, -0x1, PT ;  /* 0xffffffff0000780c */ /* 0x000fda0003f05270 */
[----:B------:R-:W-:Y:S05]  /*113f0*/  @!P0 BRA `(.L_x_201) ;  /* 0x0000000000148947 */ /* 0x000fea0003800000 */
.L_x_202:
[----:B------:R-:W2:Y:S04]  /*11400*/  LDG.E.STRONG.GPU R5, desc[UR10][R2.64] ;  /* 0x0000000a02057981 */ /* 0x000ea8000c1ef900 */
[----:B--2---:R-:W-:Y:S01]  /*11410*/  CCTL.IVALL ;  /* 0x00000000ff00798f */ /* 0x004fe20002000000 */
[----:B------:R-:W-:Y:S05]  /*11420*/  YIELD ;  /* 0x0000000000007946 */ /* 0x000fea0003800000 */
[----:B------:R-:W-:-:S13]  /*11430*/  ISETP.NE.AND P0, PT, R5, R0, PT ;  /* 0x000000000500720c */ /* 0x000fda0003f05270 */
[----:B------:R-:W-:Y:S05]  /*11440*/  @P0 BRA `(.L_x_202) ;  /* 0xfffffffc00ec0947 */ /* 0x000fea000383ffff */
.L_x_201:
[----:B------:R-:W-:Y:S05]  /*11450*/  WARPSYNC.ALL ;  /* 0x0000000000007948 */ /* 0x000fea0003800000 */
[----:B------:R-:W1:Y:S08]  /*11460*/  LDC.64 R6, c[0x0][0x3f8] ;  /* 0x0000fe00ff067b82 */ /* 0x000e700000000a00 */
[----:B------:R-:W-:Y:S01]  /*11470*/  BAR.SYNC.DEFER_BLOCKING 0x0 ;  /* 0x0000000000007b1d */ /* 0x000fe20000010000 */
[----:B-1----:R-:W-:-:S04]  /*11480*/  LEA.HI R0, P0, R7, R6, RZ, 0x1 ;  /* 0x0000000607007211 */ /* 0x002fc800078108ff */
        /* <DEDUP_REMOVED lines=9> */
[----:B0-----:R-:W-:-:S04]  /*11520*/  IADD3 R13, P1, PT, R2, 0x280, RZ ;  /* 0x00000280020d7810 */ /* 0x001fc80007f3e0ff */
        /* <DEDUP_REMOVED lines=23> */
[----:B------:R-:W-:-:S04]  /*116a0*/  IADD3 R17, P0, PT, R4, R17, RZ ;  /* 0x0000001104117210 */ /* 0x000fc80007f1e0ff */
[----:B------:R-:W-:Y:S02]  /*116b0*/  LOP3.LUT R4, R17, 0x3, RZ, 0xc0, !PT ;  /* 0x0000000311047812 */ /* 0x000fe400078ec0ff */
[----:B------:R-:W-:Y:S02]  /*116c0*/  LEA.HI.X R8, R9, RZ, RZ, 0x17, P0 ;  /* 0x000000ff09087211 */ /* 0x000fe400000fbcff */
[----:B------:R-:W-:Y:S02]  /*116d0*/  ISETP.NE.U32.AND P1, PT, R4, 0x3, PT ;  /* 0x000000030400780c */ /* 0x000fe40003f25070 */
[----:B------:R-:W-:Y:S02]  /*116e0*/  LEA.HI R4, P2, R13, R10, RZ, 0x1 ;  /* 0x0000000a0d047211 */ /* 0x000fe400078508ff */
[----:B------:R-:W-:Y:S02]  /*116f0*/  ISETP.NE.AND.EX P1, PT, RZ, RZ, PT, P1 ;  /* 0x000000ffff00720c */ /* 0x000fe40003f25310 */
[----:B------:R-:W-:-:S02]  /*11700*/  ISETP.GE.U32.AND P0, PT, R17, 0x3, PT ;  /* 0x000000031100780c */ /* 0x000fc40003f06070 */
[----:B------:R-:W-:Y:S02]  /*11710*/  IADD3.X R13, PT, PT, RZ, R13, RZ, P2, !PT ;  /* 0x0000000dff0d7210 */ /* 0x000fe400017fe4ff */
[----:B------:R-:W-:Y:S02]  /*11720*/  ISETP.GE.U32.AND.EX P0, PT, R8, RZ, PT, P0 ;  /* 0x000000ff0800720c */ /* 0x000fe40003f06100 */
[--C-:B------:R-:W-:Y:S02]  /*11730*/  SHF.R.S64 R4, R4, 0x1, R13.reuse ;  /* 0x0000000104047819 */ /* 0x100fe4000000100d */
[----:B------:R-:W-:-:S03]  /*11740*/  SHF.R.S32.HI R23, RZ, 0x1, R13 ;  /* 0x00000001ff177819 */ /* 0x000fc6000001140d */
[----:B------:R-:W-:Y:S06]  /*11750*/  @!P1 BRA `(.L_x_204) ;  /* 0x0000000000d49947 */ /* 0x000fec0003800000 */
[----:B------:R-:W0:Y:S01]  /*11760*/  LDCU.64 UR4, c[0x0][0x3d8] ;  /* 0x00007b00ff0477ac */ /* 0x000e220008000a00 */
[----:B------:R-:W-:Y:S02]  /*11770*/  IADD3 R11, PT, PT, R17, 0x1, RZ ;  /* 0x00000001110b7810 */ /* 0x000fe40007ffe0ff */
[----:B------:R-:W-:Y:S01]  /*11780*/  MOV R8, R2 ;  /* 0x0000000200087202 */ /* 0x000fe20000000f00 */
[----:B------:R-:W1:Y:S01]  /*11790*/  LDCU.64 UR6, c[0x0][0x390] ;  /* 0x00007200ff0677ac */ /* 0x000e620008000a00 */
[----:B------:R-:W-:Y:S02]  /*117a0*/  LOP3.LUT R11, R11, 0x3, RZ, 0xc0, !PT ;  /* 0x000000030b0b7812 */ /* 0x000fe400078ec0ff */
[----:B------:R-:W-:Y:S01]  /*117b0*/  MOV R9, R5 ;  /* 0x0000000500097202 */ /* 0x000fe20000000f00 */
[----:B------:R-:W2:Y:S01]  /*117c0*/  LDCU.64 UR8, c[0x0][0x388] ;  /* 0x00007100ff0877ac */ /* 0x000ea20008000a00 */
[C---:B------:R-:W-:Y:S02]  /*117d0*/  SHF.L.U32 R25, R2.reuse, 0x3, RZ ;  /* 0x0000000302197819 */ /* 0x040fe400000006ff */
[----:B------:R-:W-:Y:S01]  /*117e0*/  SHF.L.U64.HI R26, R2, 0x3, R5 ;  /* 0x00000003021a7819 */ /* 0x000fe20000010205 */
[----:B------:R-:W-:Y:S01]  /*117f0*/  IMAD.WIDE.U32 R8, R11, 0x280, R8 ;  /* 0x000002800b087825 */ /* 0x000fe200078e0008 */
[----:B------:R-:W-:-:S02]  /*11800*/  SHF.L.U64.HI R34, R0, 0x2, R3 ;  /* 0x0000000200227819 */ /* 0x000fc40000010203 */
[----:B------:R-:W-:Y:S02]  /*11810*/  SHF.L.U64.HI R30, R4, 0x2, R23 ;  /* 0x00000002041e7819 */ /* 0x000fe40000010217 */
[C---:B0-----:R-:W-:Y:S01]  /*11820*/  LEA R20, P1, R2.reuse, UR4, 0x2 ;  /* 0x0000000402147c11 */ /* 0x041fe2000f8210ff */
[----:B------:R-:W-:Y:S01]  /*11830*/  UMOV UR4, URZ ;  /* 0x000000ff00047c82 */ /* 0x000fe20008000000 */
[----:B-1----:R-:W-:Y:S02]  /*11840*/  IADD3 R27, P2, PT, R25, UR6, RZ ;  /* 0x00000006191b7c10 */ /* 0x002fe4000ff5e0ff */
[----:B------:R-:W-:Y:S02]  /*11850*/  LEA.HI.X R21, R2, UR5, R5, 0x2, P1 ;  /* 0x0000000502157c11 */ /* 0x000fe400088f1405 */
[----:B------:R-:W-:Y:S02]  /*11860*/  IADD3 R5, PT, PT, R9, UR4, RZ ;  /* 0x0000000409057c10 */ /* 0x000fe4000fffe0ff */
[----:B------:R-:W-:Y:S01]  /*11870*/  MOV R2, R8 ;  /* 0x0000000800027202 */ /* 0x000fe20000000f00 */
[----:B------:R-:W-:Y:S01]  /*11880*/  IMAD.WIDE.U32 R8, R6, 0x4, RZ ;  /* 0x0000000406087825 */ /* 0x000fe200078e00ff */
[----:B------:R-:W-:-:S02]  /*11890*/  IADD3.X R28, PT, PT, R26, UR7, RZ, P2, !PT ;  /* 0x000000071a1c7c10 */ /* 0x000fc400097fe4ff */
[----:B------:R-:W-:Y:S02]  /*118a0*/  IADD3 R22, P2, PT, RZ, -R11, RZ ;  /* 0x8000000bff167210 */ /* 0x000fe40007f5e0ff */
[----:B--2---:R-:W-:Y:S02]  /*118b0*/  IADD3 R25, P1, PT, R25, UR8, RZ ;  /* 0x0000000819197c10 */ /* 0x004fe4000ff3e0ff */
[----:B------:R-:W-:Y:S02]  /*118c0*/  SHF.L.U32 R11, R7, 0x2, RZ ;  /* 0x00000002070b7819 */ /* 0x000fe400000006ff */
[----:B------:R-:W-:Y:S02]  /*118d0*/  IADD3.X R26, PT, PT, R26, UR9, RZ, P1, !PT ;  /* 0x000000091a1a7c10 */ /* 0x000fe40008ffe4ff */
[----:B------:R-:W-:Y:S02]  /*118e0*/  IADD3 R32, PT, PT, R9, R11, RZ ;  /* 0x0000000b09207210 */ /* 0x000fe40007ffe0ff */
[----:B------:R-:W-:-:S07]  /*118f0*/  IADD3.X R24, PT, PT, RZ, -0x1, RZ, P2, !PT ;  /* 0xffffffffff187810 */ /* 0x000fce00017fe4ff */
.L_x_205:
[----:B0-----:R-:W-:Y:S01]  /*11900*/  LEA R14, P1, R0, R20, 0x2 ;  /* 0x00000014000e7211 */ /* 0x001fe200078210ff */
[----:B------:R-:W2:Y:S01]  /*11910*/  LDG.E R10, desc[UR10][R20.64] ;  /* 0x0000000a140a7981 */ /* 0x000ea2000c1e1900 */
[----:B------:R-:W-:Y:S02]  /*11920*/  IADD3 R16, P2, PT, R20, R8, RZ ;  /* 0x0000000814107210 */ /* 0x000fe40007f5e0ff */
[----:B------:R-:W-:Y:S02]  /*11930*/  LEA R12, P3, R4, R20, 0x2 ;  /* 0x00000014040c7211 */ /* 0x000fe400078610ff */
[C---:B------:R-:W-:Y:S02]  /*11940*/  IADD3.X R15, PT, PT, R21.reuse, R34, RZ, P1, !PT ;  /* 0x00000022150f7210 */ /* 0x040fe40000ffe4ff */
[C---:B------:R-:W-:Y:S02]  /*11950*/  IADD3.X R17, PT, PT, R21.reuse, R32, RZ, P2, !PT ;  /* 0x0000002015117210 */ /* 0x040fe400017fe4ff */
[----:B------:R-:W-:Y:S01]  /*11960*/  IADD3.X R13, PT, PT, R21, R30, RZ, P3, !PT ;  /* 0x0000001e150d7210 */ /* 0x000fe20001ffe4ff */
[----:B------:R0:W2:Y:S04]  /*11970*/  LDG.E R11, desc[UR10][R14.64] ;  /* 0x0000000a0e0b7981 */ /* 0x0000a8000c1e1900 */
[----:B------:R-:W3:Y:S04]  /*11980*/  LDG.E R18, desc[UR10][R16.64] ;  /* 0x0000000a10127981 */ /* 0x000ee8000c1e1900 */
[----:B------:R1:W3:Y:S01]  /*11990*/  LDG.E R19, desc[UR10][R12.64] ;  /* 0x0000000a0c137981 */ /* 0x0002e2000c1e1900 */
[----:B------:R-:W-:-:S02]  /*119a0*/  IADD3 R22, P1, PT, R22, 0x1, RZ ;  /* 0x0000000116167810 */ /* 0x000fc40007f3e0ff */
[----:B0-----:R-:W-:Y:S02]  /*119b0*/  MOV R14, R27 ;  /* 0x0000001b000e7202 */ /* 0x001fe40000000f00 */
[----:B------:R-:W-:Y:S02]  /*119c0*/  MOV R15, R28 ;  /* 0x0000001c000f7202 */ /* 0x000fe40000000f00 */
[----:B-1----:R-:W-:Y:S02]  /*119d0*/  MOV R12, R25 ;  /* 0x00000019000c7202 */ /* 0x002fe40000000f00 */
[----:B------:R-:W-:Y:S02]  /*119e0*/  MOV R13, R26 ;  /* 0x0000001a000d7202 */ /* 0x000fe40000000f00 */
        /* <DEDUP_REMOVED lines=12> */
.L_x_204:
[----:B------:R-:W-:Y:S05]  /*11ab0*/  BSYNC.RECONVERGENT B0 ;  /* 0x0000000000007941 */ /* 0x000fea0003800200 */
.L_x_203:
[----:B------:R-:W-:Y:S05]  /*11ac0*/  @!P0 EXIT ;  /* 0x000000000000894d */ /* 0x000fea0003800000 */
[C---:B------:R-:W-:Y:S01]  /*11ad0*/  SHF.L.U64.HI R7, R6.reuse, 0x2, R7 ;  /* 0x0000000206077819 */ /* 0x040fe20000010207 */
[----:B------:R-:W1:Y:S01]  /*11ae0*/  LDCU.64 UR4, c[0x0][0x3d8] ;  /* 0x00007b00ff0477ac */ /* 0x000e620008000a00 */
[----:B------:R-:W-:Y:S02]  /*11af0*/  SHF.L.U32 R6, R6, 0x2, RZ ;  /* 0x0000000206067819 */ /* 0x000fe400000006ff */
[C---:B0-----:R-:W-:Y:S01]  /*11b00*/  SHF.L.U64.HI R13, R4.reuse, 0x2, R23 ;  /* 0x00000002040d7819 */ /* 0x041fe20000010217 */
[----:B------:R-:W0:Y:S01]  /*11b10*/  LDCU.64 UR6, c[0x0][0x388] ;  /* 0x00007100ff0677ac */ /* 0x000e220008000a00 */
[----:B------:R-:W-:Y:S02]  /*11b20*/  SHF.L.U32 R15, R4, 0x2, RZ ;  /* 0x00000002040f7819 */ /* 0x000fe400000006ff */
[C---:B------:R-:W-:Y:S01]  /*11b30*/  SHF.L.U64.HI R9, R0.reuse, 0x2, R3 ;  /* 0x0000000200097819 */ /* 0x040fe20000010203 */
[----:B------:R-:W2:Y:S01]  /*11b40*/  LDCU.64 UR8, c[0x0][0x390] ;  /* 0x00007200ff0877ac */ /* 0x000ea20008000a00 */
[----:B------:R-:W-:-:S07]  /*11b50*/  SHF.L.U32 R11, R0, 0x2, RZ ;  /* 0x00000002000b7819 */ /* 0x000fce00000006ff */
.L_x_206:
[C---:B------:R-:W-:Y:S02]  /*11b60*/  SHF.L.U32 R4, R2.reuse, 0x2, RZ ;  /* 0x0000000202047819 */ /* 0x040fe400000006ff */
[----:B------:R-:W-:Y:S02]  /*11b70*/  SHF.L.U64.HI R14, R2, 0x2, R5 ;  /* 0x00000002020e7819 */ /* 0x000fe40000010205 */
[----:B-1----:R-:W-:-:S04]  /*11b80*/  IADD3 R16, P0, PT, R4, UR4, RZ ;  /* 0x0000000404107c10 */ /* 0x002fc8000ff1e0ff */
[----:B------:R-:W-:Y:S02]  /*11b90*/  IADD3.X R17, PT, PT, R14, UR5, RZ, P0, !PT ;  /* 0x000000050e117c10 */ /* 0x000fe400087fe4ff */
[C---:B------:R-:W-:Y:S02]  /*11ba0*/  IADD3 R18, P0, PT, R16.reuse, R11, RZ ;  /* 0x0000000b10127210 */ /* 0x040fe40007f1e0ff */
[C---:B---3--:R-:W-:Y:S01]  /*11bb0*/  IADD3 R26, P1, PT, R16.reuse, R15, RZ ;  /* 0x0000000f101a7210 */ /* 0x048fe20007f3e0ff */
[----:B------:R-:W3:Y:S01]  /*11bc0*/  LDG.E R24, desc[UR10][R16.64] ;  /* 0x0000000a10187981 */ /* 0x000ee2000c1e1900 */
[C---:B------:R-:W-:Y:S02]  /*11bd0*/  IADD3.X R19, PT, PT, R17.reuse, R9, RZ, P0, !PT ;  /* 0x0000000911137210 */ /* 0x040fe400007fe4ff */
[----:B------:R-:W-:Y:S02]  /*11be0*/  IADD3 R20, P0, PT, R16, R6, RZ ;  /* 0x0000000610147210 */ /* 0x000fe40007f1e0ff */
[C---:B------:R-:W-:Y:S01]  /*11bf0*/  IADD3.X R27, PT, PT, R17.reuse, R13, RZ, P1, !PT ;  /* 0x0000000d111b7210 */ /* 0x040fe20000ffe4ff */
[----:B------:R1:W3:Y:S01]  /*11c00*/  LDG.E R25, desc[UR10][R18.64] ;  /* 0x0000000a12197981 */ /* 0x0002e2000c1e1900 */
[----:B------:R-:W-:-:S03]  /*11c10*/  IADD3.X R21, PT, PT, R17, R7, RZ, P0, !PT ;  /* 0x0000000711157210 */ /* 0x000fc600007fe4ff */
[----:B------:R-:W4:Y:S04]  /*11c20*/  LDG.E R23, desc[UR10][R26.64] ;  /* 0x0000000a1a177981 */ /* 0x000f28000c1e1900 */
[----:B------:R5:W4:Y:S01]  /*11c30*/  LDG.E R22, desc[UR10][R20.64] ;  /* 0x0000000a14167981 */ /* 0x000b22000c1e1900 */
[C---:B------:R-:W-:Y:S02]  /*11c40*/  SHF.L.U32 R8, R2.reuse, 0x3, RZ ;  /* 0x0000000302087819 */ /* 0x040fe400000006ff */
[----:B------:R-:W-:Y:S02]  /*11c50*/  SHF.L.U64.HI R10, R2, 0x3, R5 ;  /* 0x00000003020a7819 */ /* 0x000fe40000010205 */
[----:B------:R-:W-:Y:S02]  /*11c60*/  LOP3.LUT R32, R8, 0xfffffff8, RZ, 0xc0, !PT ;  /* 0xfffffff808207812 */ /* 0x000fe400078ec0ff */
[----:B------:R-:W-:-:S02]  /*11c70*/  LOP3.LUT R4, R4, 0xfffffffc, RZ, 0xc0, !PT ;  /* 0xfffffffc04047812 */ /* 0x000fc400078ec0ff */
[----:B------:R-:W-:Y:S02]  /*11c80*/  LOP3.LUT R12, R10, 0x3, RZ, 0xc0, !PT ;  /* 0x000000030a0c7812 */ /* 0x000fe400078ec0ff */
[----:B0-----:R-:W-:Y:S02]  /*11c90*/  IADD3 R30, P0, PT, R32, UR6, RZ ;  /* 0x00000006201e7c10 */ /* 0x001fe4000ff1e0ff */
[----:B------:R-:W-:Y:S02]  /*11ca0*/  LOP3.LUT R5, R14, 0x3, RZ, 0xc0, !PT ;  /* 0x000000030e057812 */ /* 0x000fe400078ec0ff */
[----:B--2---:R-:W-:Y:S02]  /*11cb0*/  IADD3 R32, P1, PT, R32, UR8, RZ ;  /* 0x0000000820207c10 */ /* 0x004fe4000ff3e0ff */
[----:B------:R-:W-:Y:S02]  /*11cc0*/  IADD3 R4, P2, PT, R4, UR4, RZ ;  /* 0x0000000404047c10 */ /* 0x000fe4000ff5e0ff */
[----:B------:R-:W-:-:S02]  /*11cd0*/  IADD3.X R31, PT, PT, R12, UR7, RZ, P0, !PT ;  /* 0x000000070c1f7c10 */ /* 0x000fc400087fe4ff */
[----:B------:R-:W-:Y:S02]  /*11ce0*/  IADD3.X R33, PT, PT, R12, UR9, RZ, P1, !PT ;  /* 0x000000090c217c10 */ /* 0x000fe40008ffe4ff */
[----:B------:R-:W-:Y:S02]  /*11cf0*/  IADD3.X R5, PT, PT, R5, UR5, RZ, P2, !PT ;  /* 0x0000000505057c10 */ /* 0x000fe400097fe4ff */
[C---:B-1----:R-:W-:Y:S02]  /*11d00*/  IADD3 R18, P0, PT, R4.reuse, R11, RZ ;  /* 0x0000000b04127210 */ /* 0x042fe40007f1e0ff */
[C---:B-----5:R-:W-:Y:S02]  /*11d10*/  IADD3 R20, P1, PT, R4.reuse, R6, RZ ;  /* 0x0000000604147210 */ /* 0x060fe40007f3e0ff */
[----:B------:R-:W-:Y:S02]  /*11d20*/  IADD3 R16, P2, PT, R4, R15, RZ ;  /* 0x0000000f04107210 */ /* 0x000fe40007f5e0ff */
[----:B------:R-:W-:-:S02]  /*11d30*/  IADD3.X R19, PT, PT, R5, R9, RZ, P0, !PT ;  /* 0x0000000905137210 */ /* 0x000fc400007fe4ff */
[C---:B------:R-:W-:Y:S02]  /*11d40*/  IADD3.X R21, PT, PT, R5.reuse, R7, RZ, P1, !PT ;  /* 0x0000000705157210 */ /* 0x040fe40000ffe4ff */
[----:B------:R-:W-:Y:S01]  /*11d50*/  IADD3.X R17, PT, PT, R5, R13, RZ, P2, !PT ;  /* 0x0000000d05117210 */ /* 0x000fe200017fe4ff */
[----:B---3--:R0:W-:Y:S04]  /*11d60*/  STG.E.64 desc[UR10][R30.64], R24 ;  /* 0x000000181e007986 */ /* 0x0081e8000c101b0a */
[----:B----4-:R1:W-:Y:S04]  /*11d70*/  STG.E.64 desc[UR10][R32.64], R22 ;  /* 0x0000001620007986 */ /* 0x0103e8000c101b0a */
        /* <DEDUP_REMOVED lines=8> */
[C---:B0-----:R-:W-:Y:S02]  /*11e00*/  IADD3 R30, P0, PT, R34.reuse, UR6, RZ ;  /* 0x00000006221e7c10 */ /* 0x041fe4000ff1e0ff */
[----:B------:R-:W-:Y:S02]  /*11e10*/  IADD3 R34, P1, PT, R34, UR8, RZ ;  /* 0x0000000822227c10 */ /* 0x000fe4000ff3e0ff */
[----:B------:R-:W-:-:S02]  /*11e20*/  IADD3.X R31, PT, PT, R12, UR7, RZ, P0, !PT ;  /* 0x000000070c1f7c10 */ /* 0x000fc400087fe4ff */
[----:B------:R-:W-:-:S03]  /*11e30*/  IADD3.X R35, PT, PT, R12, UR9, RZ, P1, !PT ;  /* 0x000000090c237c10 */ /* 0x000fc60008ffe4ff */
[----:B--2---:R0:W-:Y:S04]  /*11e40*/  STG.E.64 desc[UR10][R30.64], R28 ;  /* 0x0000001c1e007986 */ /* 0x0041e8000c101b0a */
[----:B---3--:R2:W-:Y:S04]  /*11e50*/  STG.E.64 desc[UR10][R34.64], R26 ;  /* 0x0000001a22007986 */ /* 0x0085e8000c101b0a */
[----:B------:R-:W3:Y:S04]  /*11e60*/  LDG.E R24, desc[UR10][R4.64+0x1400] ;  /* 0x0014000a04187981 */ /* 0x000ee8000c1e1900 */
[----:B------:R-:W3:Y:S04]  /*11e70*/  LDG.E R25, desc[UR10][R18.64+0x1400] ;  /* 0x0014000a12197981 */ /* 0x000ee8000c1e1900 */
[----:B-1----:R-:W4:Y:S04]  /*11e80*/  LDG.E R22, desc[UR10][R20.64+0x1400] ;  /* 0x0014000a14167981 */ /* 0x002f28000c1e1900 */
[----:B------:R-:W4:Y:S01]  /*11e90*/  LDG.E R23, desc[UR10][R16.64+0x1400] ;  /* 0x0014000a10177981 */ /* 0x000f22000c1e1900 */
[----:B------:R-:W-:-:S04]  /*11ea0*/  IADD3 R12, P0, PT, R8, 0x2800, RZ ;  /* 0x00002800080c7810 */ /* 0x000fc80007f1e0ff */
[----:B------:R-:W-:Y:S02]  /*11eb0*/  IADD3.X R14, PT, PT, RZ, R10, RZ, P0, !PT ;  /* 0x0000000aff0e7210 */ /* 0x000fe400007fe4ff */
[----:B------:R-:W-:Y:S02]  /*11ec0*/  LOP3.LUT R12, R12, 0xfffffff8, RZ, 0xc0, !PT ;  /* 0xfffffff80c0c7812 */ /* 0x000fe400078ec0ff */
[----:B------:R-:W-:Y:S02]  /*11ed0*/  LOP3.LUT R14, R14, 0x3, RZ, 0xc0, !PT ;  /* 0x000000030e0e7812 */ /* 0x000fe400078ec0ff */
[C---:B------:R-:W-:Y:S02]  /*11ee0*/  IADD3 R32, P0, PT, R12.reuse, UR6, RZ ;  /* 0x000000060c207c10 */ /* 0x040fe4000ff1e0ff */
[----:B0-----:R-:W-:Y:S02]  /*11ef0*/  IADD3 R28, P1, PT, R12, UR8, RZ ;  /* 0x000000080c1c7c10 */ /* 0x001fe4000ff3e0ff */
[----:B------:R-:W-:-:S02]  /*11f00*/  IADD3.X R33, PT, PT, R14, UR7, RZ, P0, !PT ;  /* 0x000000070e217c10 */ /* 0x000fc400087fe4ff */
[----:B------:R-:W-:-:S03]  /*11f10*/  IADD3.X R29, PT, PT, R14, UR9, RZ, P1, !PT ;  /* 0x000000090e1d7c10 */ /* 0x000fc60008ffe4ff */
[----:B---3--:R0:W-:Y:S04]  /*11f20*/  STG.E.64 desc[UR10][R32.64], R24 ;  /* 0x0000001820007986 */ /* 0x0081e8000c101b0a */
[----:B----4-:R3:W-:Y:S04]  /*11f30*/  STG.E.64 desc[UR10][R28.64], R22 ;  /* 0x000000161c007986 */ /* 0x0107e8000c101b0a */
[----:B------:R1:W4:Y:S04]  /*11f40*/  LDG.E R30, desc[UR10][R4.64+0x1e00] ;  /* 0x001e000a041e7981 */ /* 0x000328000c1e1900 */
[----:B------:R-:W4:Y:S04]  /*11f50*/  LDG.E R31, desc[UR10][R18.64+0x1e00] ;  /* 0x001e000a121f7981 */ /* 0x000f28000c1e1900 */
[----:B--2---:R-:W2:Y:S04]  /*11f60*/  LDG.E R34, desc[UR10][R20.64+0x1e00] ;  /* 0x001e000a14227981 */ /* 0x004ea8000c1e1900 */
[----:B------:R-:W2:Y:S01]  /*11f70*/  LDG.E R35, desc[UR10][R16.64+0x1e00] ;  /* 0x001e000a10237981 */ /* 0x000ea2000c1e1900 */
[----:B------:R-:W-:-:S04]  /*11f80*/  IADD3 R8, P0, PT, R8, 0x3c00, RZ ;  /* 0x00003c0008087810 */ /* 0x000fc80007f1e0ff */
        /* <DEDUP_REMOVED lines=11> */
[----:B----4-:R3:W-:Y:S04]  /*12040*/  STG.E.64 desc[UR10][R26.64], R30 ;  /* 0x0000001e1a007986 */ /* 0x0107e8000c101b0a */
[----:B--2---:R3:W-:Y:S07]  /*12050*/  STG.E.64 desc[UR10][R24.64], R34 ;  /* 0x0000002218007986 */ /* 0x0047ee000c101b0a */
[----:B------:R-:W-:Y:S05]  /*12060*/  @P0 BRA `(.L_x_206) ;  /* 0xfffffff800bc0947 */ /* 0x000fea000383ffff */
[----:B------:R-:W-:Y:S05]  /*12070*/  EXIT ;  /* 0x000000000000794d */ /* 0x000fea0003800000 */
.L_x_207:
        /* <DEDUP_REMOVED lines=16> */
.L_x_4496:


//--------------------- .text._Z35group_norm_nhwc_bwd_one_pass_kernelI11Bf16IOBf16WLi64ELi80ELi640EEv26Group_norm_nhwc_bwd_params --------------------------
	.section	.text._Z35group_norm_nhwc_bwd_one_pass_kernelI11Bf16IOBf16WLi64ELi80ELi640EEv26Group_norm_nhwc_bwd_params,"ax",@progbits
	.align	128
        .global         _Z35group_norm_nhwc_bwd_one_pass_kernelI11Bf16IOBf16WLi64ELi80ELi640EEv26Group_norm_nhwc_bwd_params
        .type           _Z35group_norm_nhwc_bwd_one_pass_kernelI11Bf16IOBf16WLi64ELi80ELi640EEv26Group_norm_nhwc_bwd_params,@function
        .size           _Z35group_norm_nhwc_bwd_one_pass_kernelI11Bf16IOBf16WLi64ELi80ELi640EEv26Group_norm_nhwc_bwd_params,(.L_x_4497 - _Z35group_norm_nhwc_bwd_one_pass_kernelI11Bf16IOBf16WLi64ELi80ELi640EEv26Group_norm_nhwc_bwd_params)
        .other          _Z35group_norm_nhwc_bwd_one_pass_kernelI11Bf16IOBf16WLi64ELi80ELi640EEv26Group_norm_nhwc_bwd_params,@"STO_CUDA_ENTRY STV_DEFAULT"
_Z35group_norm_nhwc_bwd_one_pass_kernelI11Bf16IOBf16WLi64ELi80ELi640EEv26Group_norm_nhwc_bwd_params:
.text._Z35group_norm_nhwc_bwd_one_pass_kernelI11Bf16IOBf16WLi64ELi80ELi640EEv26Group_norm_nhwc_bwd_params:
        /* <DEDUP_REMOVED lines=52> */
.L_x_239:
[----:B0-----:R-:W0:Y:S01]  /*0340*/  LDC R23, c[0x0][0x410] ;  /* 0x00010400ff177b82 */ /* 0x001e220000000800 */
[----:B------:R-:W1:Y:S01]  /*0350*/  LDCU.128 UR12, c[0x0][0x400] ;  /* 0x00008000ff0c77ac */ /* 0x000e620008000c00 */
[----:B------:R-:W-:-:S06]  /*0360*/  ISETP.GE.AND P0, PT, R36, RZ, PT ;  /* 0x000000ff2400720c */ /* 0x000fcc0003f06270 */
[----:B--2---:R-:W2:Y:S01]  /*0370*/  LDC.64 R24, c[0x0][0x3b8] ;  /* 0x0000ee00ff187b82 */ /* 0x004ea20000000a00 */
[----:B-1----:R-:W-:-:S04]  /*0380*/  ISETP.GE.U32.AND P1, PT, R46, UR12, PT ;  /* 0x0000000c2e007c0c */ /* 0x002fc8000bf26070 */
[----:B------:R-:W-:Y:S02]  /*0390*/  ISETP.GE.AND.EX P1, PT, R9, UR13, PT, P1 ;  /* 0x0000000d09007c0c */ /* 0x000fe4000bf26310 */
[----:B0-----:R-:W-:-:S04]  /*03a0*/  IABS R17, R23 ;  /* 0x0000001700117213 */ /* 0x001fc80000000000 */
[----:B------:R-:W0:Y:S07]  /*03b0*/  I2F.RP R8, R17 ;  /* 0x0000001100087306 */ /* 0x000e2e0000209400 */
[----:B------:R-:W1:Y:S01]  /*03c0*/  @!P1 LDC.64 R28, c[0x0][0x3f8] ;  /* 0x0000fe00ff1c9b82 */ /* 0x000e620000000a00 */
[----:B0-----:R-:W0:Y:S02]  /*03d0*/  MUFU.RCP R8, R8 ;  /* 0x0000000800087308 */ /* 0x001e240000001000 */
[----:B0-----:R-:W-:-:S06]  /*03e0*/  IADD3 R14, PT, PT, R8, 0xffffffe, RZ ;  /* 0x0ffffffe080e7810 */ /* 0x001fcc0007ffe0ff */
        /* <DEDUP_REMOVED lines=22> */
[----:B------:R-:W-:Y:S01]  /*0550*/  @!P2 IADD3 R15, PT, PT, -R15, RZ, RZ ;  /* 0x000000ff0f0fa210 */ /* 0x000fe20007ffe1ff */
[----:B------:R-:W0:Y:S01]  /*0560*/  @!P1 LDC.64 R22, c[0x0][0x3a0] ;  /* 0x0000e800ff169b82 */ /* 0x000e220000000a00 */
[----:B------:R-:W-:-:S02]  /*0570*/  SEL R65, R17, R8, !P3 ;  /* 0x0000000811417207 */ /* 0x000fc40005800000 */
[----:B------:R-:W-:Y:S02]  /*0580*/  SEL R15, R17, R15, !P3 ;  /* 0x0000000f110f7207 */ /* 0x000fe40005800000 */
[----:B------:R-:W-:Y:S01]  /*0590*/  ISETP.GE.U32.AND P2, PT, R45, UR12, PT ;  /* 0x0000000c2d007c0c */ /* 0x000fe2000bf46070 */
[----:B------:R-:W-:Y:S01]  /*05a0*/  IMAD R55, R65, 0x50, RZ ;  /* 0x0000005041377824 */ /* 0x000fe200078e02ff */
[----:B------:R-:W-:Y:S02]  /*05b0*/  SHF.R.S32.HI R8, RZ, 0x1f, R15 ;  /* 0x0000001fff087819 */ /* 0x000fe4000001140f */
[----:B------:R-:W-:Y:S02]  /*05c0*/  ISETP.GE.AND.EX P2, PT, R11, UR13, PT, P2 ;  /* 0x0000000d0b007c0c */ /* 0x000fe4000bf46320 */
[----:B------:R-:W-:Y:S01]  /*05d0*/  IADD3 R68, P3, PT, R55, R6, RZ ;  /* 0x0000000637447210 */ /* 0x000fe20007f7e0ff */
[----:B------:R-:W-:Y:S01]  /*05e0*/  IMAD R8, R8, UR14, RZ ;  /* 0x0000000e08087c24 */ /* 0x000fe2000f8e02ff */
[----:B------:R-:W-:-:S02]  /*05f0*/  ISETP.GE.U32.AND P0, PT, R51, UR12, PT ;  /* 0x0000000c33007c0c */ /* 0x000fc4000bf06070 */
[----:B------:R-:W-:Y:S01]  /*0600*/  LEA.HI.X.SX32 R69, R55, RZ, 0x1, P3 ;  /* 0x000000ff37457211 */ /* 0x000fe200018f0eff */
[----:B------:R-:W-:Y:S01]  /*0610*/  IMAD R67, R15, UR15, R8 ;  /* 0x0000000f0f437c24 */ /* 0x000fe2000f8e0208 */
[----:B------:R-:W-:Y:S01]  /*0620*/  ISETP.GE.AND.EX P0, PT, R7, UR13, PT, P0 ;  /* 0x0000000d07007c0c */ /* 0x000fe2000bf06300 */
[----:B-1----:R-:W-:Y:S01]  /*0630*/  @!P1 IMAD R8, R9, R28, RZ ;  /* 0x0000001c09089224 */ /* 0x002fe200078e02ff */
[----:B------:R-:W-:Y:S01]  /*0640*/  ISETP.GE.U32.AND P3, PT, R44, UR12, PT ;  /* 0x0000000c2c007c0c */ /* 0x000fe2000bf66070 */
[----:B------:R-:W-:Y:S02]  /*0650*/  IMAD.WIDE.U32 R68, R15, UR14, R68 ;  /* 0x0000000e0f447c25 */ /* 0x000fe4000f8e0044 */
[----:B------:R-:W1:Y:S01]  /*0660*/  @!P1 LDC.64 R14, c[0x0][0x398] ;  /* 0x0000e600ff0e9b82 */ /* 0x000e620000000a00 */
[----:B------:R-:W-:Y:S01]  /*0670*/  ISETP.GE.AND.EX P3, PT, R13, UR13, PT, P3 ;  /* 0x0000000d0d007c0c */ /* 0x000fe2000bf66330 */
[----:B------:R-:W-:Y:S01]  /*0680*/  @!P1 IMAD R29, R46, R29, R8 ;  /* 0x0000001d2e1d9224 */ /* 0x000fe200078e0208 */
[----:B------:R-:W-:-:S02]  /*0690*/  IADD3 R67, PT, PT, R69, R67, RZ ;  /* 0x0000004345437210 */ /* 0x000fc40007ffe0ff */
[----:B------:R-:W-:Y:S01]  /*06a0*/  @!P1 MOV R66, R68 ;  /* 0x0000004400429202 */ /* 0x000fe20000000f00 */
[----:B--2---:R-:W-:Y:S01]  /*06b0*/  IMAD.WIDE R24, R36, 0x8, R24 ;  /* 0x0000000824187825 */ /* 0x004fe200078e0218 */
[----:B------:R-:W-:Y:S01]  /*06c0*/  MOV R8, RZ ;  /* 0x000000ff00087202 */ /* 0x000fe20000000f00 */
[----:B------:R-:W2:Y:S02]  /*06d0*/  @!P2 LDC.64 R20, c[0x0][0x3f8] ;  /* 0x0000fe00ff14ab82 */ /* 0x000ea40000000a00 */
[----:B------:R-:W-:-:S05]  /*06e0*/  @!P1 IMAD.WIDE.U32 R26, R46, R28, R66 ;  /* 0x0000001c2e1a9225 */ /* 0x000fca00078e0042 */
[----:B------:R-:W-:Y:S01]  /*06f0*/  @!P1 IADD3 R29, PT, PT, R27, R29, RZ ;  /* 0x0000001d1b1d9210 */ /* 0x000fe20007ffe0ff */
[----:B------:R-:W3:Y:S01]  /*0700*/  @!P0 LDC.64 R16, c[0x0][0x3f8] ;  /* 0x0000fe00ff108b82 */ /* 0x000ee20000000a00 */
[C---:B------:R-:W-:Y:S02]  /*0710*/  @!P1 SHF.L.U32 R27, R26.reuse, 0x1, RZ ;  /* 0x000000011a1b9819 */ /* 0x040fe400000006ff */
[----:B------:R-:W-:Y:S02]  /*0720*/  @!P1 SHF.L.U64.HI R10, R26, 0x1, R29 ;  /* 0x000000011a0a9819 */ /* 0x000fe4000001021d */
[C---:B0-----:R-:W-:Y:S02]  /*0730*/  @!P1 IADD3 R26, P4, PT, R27.reuse, R22, RZ ;  /* 0x000000161b1a9210 */ /* 0x041fe40007f9e0ff */
[----:B-1----:R-:W-:Y:S01]  /*0740*/  @!P1 IADD3 R14, P5, PT, R27, R14, RZ ;  /* 0x0000000e1b0e9210 */ /* 0x002fe20007fbe0ff */
[----:B------:R-:W0:Y:S01]  /*0750*/  @!P2 LDC.64 R52, c[0x0][0x3a0] ;  /* 0x0000e800ff34ab82 */ /* 0x000e220000000a00 */
[----:B------:R-:W-:-:S02]  /*0760*/  @!P1 IADD3.X R27, PT, PT, R10, R23, RZ, P4, !PT ;  /* 0x000000170a1b9210 */ /* 0x000fc400027fe4ff */
[----:B------:R-:W-:Y:S02]  /*0770*/  @!P2 MOV R22, R68 ;  /* 0x000000440016a202 */ /* 0x000fe40000000f00 */
[----:B------:R-:W-:Y:S01]  /*0780*/  @!P2 MOV R23, R67 ;  /* 0x000000430017a202 */ /* 0x000fe20000000f00 */
[----:B------:R-:W4:Y:S01]  /*0790*/  @!P1 LDG.E R8, desc[UR8][R26.64] ;  /* 0x000000081a089981 */ /* 0x000f22000c1e1900 */
[-C--:B--2---:R-:W-:Y:S01]  /*07a0*/  @!P2 IMAD R12, R11, R20.reuse, RZ ;  /* 0x000000140b0ca224 */ /* 0x084fe200078e02ff */
[----:B------:R-:W1:Y:S01]  /*07b0*/  @!P2 LDC.64 R32, c[0x0][0x398] ;  /* 0x0000e600ff20ab82 */ /* 0x000e620000000a00 */
[----:B------:R-:W-:-:S04]  /*07c0*/  @!P2 IMAD.WIDE.U32 R22, R45, R20, R22 ;  /* 0x000000142d16a225 */ /* 0x000fc800078e0016 */
[----:B------:R-:W-:Y:S02]  /*07d0*/  @!P2 IMAD R57, R45, R21, R12 ;  /* 0x000000152d39a224 */ /* 0x000fe400078e020c */
[----:B------:R2:W5:Y:S01]  /*07e0*/  LDG.E.64 R20, desc[UR8][R24.64] ;  /* 0x0000000818147981 */ /* 0x000562000c1e1b00 */
[----:B------:R-:W1:Y:S01]  /*07f0*/  @!P3 LDC.64 R30, c[0x0][0x3f8] ;  /* 0x0000fe00ff1ebb82 */ /* 0x000e620000000a00 */
[----:B------:R-:W-:Y:S01]  /*0800*/  @!P1 IADD3.X R15, PT, PT, R10, R15, RZ, P5, !PT ;  /* 0x0000000f0a0f9210 */ /* 0x000fe20002ffe4ff */
[----:B---3--:R-:W-:Y:S01]  /*0810*/  @!P0 IMAD R10, R7, R16, RZ ;  /* 0x00000010070a8224 */ /* 0x008fe200078e02ff */
[----:B------:R-:W-:-:S03]  /*0820*/  ISETP.NE.AND P4, PT, RZ, UR11, PT ;  /* 0x0000000bff007c0c */ /* 0x000fc6000bf85270 */
[----:B------:R-:W-:Y:S02]  /*0830*/  @!P0 IMAD R29, R51, R17, R10 ;  /* 0x00000011331d8224 */ /* 0x000fe400078e020a */
[----:B------:R-:W3:Y:S01]  /*0840*/  @!P0 LDC.64 R34, c[0x0][0x3a0] ;  /* 0x0000e800ff228b82 */ /* 0x000ee20000000a00 */
[----:B--2---:R-:W-:Y:S02]  /*0850*/  @!P0 MOV R24, R68 ;  /* 0x0000004400188202 */ /* 0x004fe40000000f00 */
[----:B------:R-:W-:Y:S02]  /*0860*/  @!P0 MOV R25, R67 ;  /* 0x0000004300198202 */ /* 0x000fe40000000f00 */
[----:B------:R-:W-:Y:S02]  /*0870*/  MOV R10, RZ ;  /* 0x000000ff000a7202 */ /* 0x000fe40000000f00 */
[----:B------:R-:W-:Y:S01]  /*0880*/  @!P2 IADD3 R27, PT, PT, R23, R57, RZ ;  /* 0x00000039171ba210 */ /* 0x000fe20007ffe0ff */
[----:B------:R-:W-:Y:S01]  /*0890*/  @!P0 IMAD.WIDE.U32 R16, R51, R16, R24 ;  /* 0x0000001033108225 */ /* 0x000fe200078e0018 */
[C---:B------:R-:W-:Y:S01]  /*08a0*/  @!P2 SHF.L.U32 R23, R22.reuse, 0x1, RZ ;  /* 0x000000011617a819 */ /* 0x040fe200000006ff */
[----:B------:R-:W2:Y:S01]  /*08b0*/  @!P3 LDC.64 R24, c[0x0][0x3a0] ;  /* 0x0000e800ff18bb82 */ /* 0x000ea20000000a00 */
[----:B------:R1:W4:Y:S01]  /*08c0*/  @!P1 LDG.E R10, desc[UR8][R14.64] ;  /* 0x000000080e0a9981 */ /* 0x000322000c1e1900 */
[----:B------:R-:W-:-:S02]  /*08d0*/  @!P2 SHF.L.U64.HI R18, R22, 0x1, R27 ;  /* 0x000000011612a819 */ /* 0x000fc4000001021b */
[----:B------:R-:W-:Y:S02]  /*08e0*/  @!P0 IADD3 R17, PT, PT, R17, R29, RZ ;  /* 0x0000001d11118210 */ /* 0x000fe40007ffe0ff */
[C---:B0-----:R-:W-:Y:S02]  /*08f0*/  @!P2 IADD3 R52, P1, PT, R23.reuse, R52, RZ ;  /* 0x000000341734a210 */ /* 0x041fe40007f3e0ff */
[----:B------:R-:W0:Y:S01]  /*0900*/  @!P3 LDC.64 R26, c[0x0][0x398] ;  /* 0x0000e600ff1abb82 */ /* 0x000e220000000a00 */
[----:B-1----:R-:W-:Y:S02]  /*0910*/  @!P2 IADD3 R32, P5, PT, R23, R32, RZ ;  /* 0x000000201720a210 */ /* 0x002fe40007fbe0ff */
[----:B------:R-:W-:Y:S02]  /*0920*/  MOV R12, RZ ;  /* 0x000000ff000c7202 */ /* 0x000fe40000000f00 */
[C---:B------:R-:W-:Y:S02]  /*0930*/  @!P0 SHF.L.U32 R59, R16.reuse, 0x1, RZ ;  /* 0x00000001103b8819 */ /* 0x040fe400000006ff */
[----:B------:R-:W-:Y:S01]  /*0940*/  @!P0 SHF.L.U64.HI R54, R16, 0x1, R17 ;  /* 0x0000000110368819 */ /* 0x000fe20000010211 */
[----:B------:R-:W1:Y:S01]  /*0950*/  @!P0 LDC.64 R22, c[0x0][0x398] ;  /* 0x0000e600ff168b82 */ /* 0x000e620000000a00 */
[----:B------:R-:W-:Y:S01]  /*0960*/  @!P2 IADD3.X R53, PT, PT, R18, R53, RZ, P1, !PT ;  /* 0x000000351235a210 */ /* 0x000fe20000ffe4ff */
[----:B------:R-:W-:-:S04]  /*0970*/  @!P3 IMAD R14, R13, R30, RZ ;  /* 0x0000001e0d0eb224 */ /* 0x000fc800078e02ff */
[----:B------:R3:W4:Y:S02]  /*0980*/  @!P2 LDG.E R12, desc[UR8][R52.64] ;  /* 0x00000008340ca981 */ /* 0x000724000c1e1900 */
[----:B------:R-:W1:Y:S01]  /*0990*/  @P4 LDC.64 R16, c[0x0][0x3b0] ;  /* 0x0000ec00ff104b82 */ /* 0x000e620000000a00 */
[----:B------:R-:W-:-:S07]  /*09a0*/  @!P3 IMAD R57, R44, R31, R14 ;  /* 0x0000001f2c39b224 */ /* 0x000fce00078e020e */
[----:B------:R-:W1:Y:S01]  /*09b0*/  LDC.64 R28, c[0x0][0x3a8] ;  /* 0x0000ea00ff1c7b82 */ /* 0x000e620000000a00 */
[----:B---3--:R-:W-:Y:S02]  /*09c0*/  @!P3 MOV R52, R68 ;  /* 0x000000440034b202 */ /* 0x008fe40000000f00 */
[----:B------:R-:W-:Y:S02]  /*09d0*/  @!P3 MOV R53, R67 ;  /* 0x000000430035b202 */ /* 0x000fe40000000f00 */
[----:B------:R-:W-:Y:S01]  /*09e0*/  CS2R R14, SRZ ;  /* 0x00000000000e7805 */ /* 0x000fe2000001ff00 */
[----:B------:R-:W-:Y:S01]  /*09f0*/  @!P3 IMAD.WIDE.U32 R30, R44, R30, R52 ;  /* 0x0000001e2c1eb225 */ /* 0x000fe200078e0034 */
[----:B------:R-:W-:Y:S02]  /*0a00*/  @!P2 IADD3.X R33, PT, PT, R18, R33, RZ, P5, !PT ;  /* 0x000000211221a210 */ /* 0x000fe40002ffe4ff */
[----:B------:R-:W-:Y:S02]  /*0a10*/  @!P0 IADD3 R34, P1, PT, R59, R34, RZ ;  /* 0x000000223b228210 */ /* 0x000fe40007f3e0ff */
[----:B------:R-:W-:Y:S01]  /*0a20*/  @!P3 IADD3 R57, PT, PT, R31, R57, RZ ;  /* 0x000000391f39b210 */ /* 0x000fe20007ffe0ff */
[----:B------:R-:W3:Y:S01]  /*0a30*/  @!P2 LDG.E R14, desc[UR8][R32.64] ;  /* 0x00000008200ea981 */ /* 0x000ee2000c1e1900 */
[----:B------:R-:W-:-:S02]  /*0a40*/  @!P3 SHF.L.U32 R31, R30, 0x1, RZ ;  /* 0x000000011e1fb819 */ /* 0x000fc400000006ff */
[----:B------:R-:W-:Y:S02]  /*0a50*/  IADD3 R55, PT, PT, R55, R6, RZ ;  /* 0x0000000637377210 */ /* 0x000fe40007ffe0ff */
[----:B------:R-:W-:Y:S02]  /*0a60*/  @!P3 SHF.L.U64.HI R18, R30, 0x1, R57 ;  /* 0x000000011e12b819 */ /* 0x000fe40000010239 */
[C---:B--2---:R-:W-:Y:S02]  /*0a70*/  @!P3 IADD3 R24, P2, PT, R31.reuse, R24, RZ ;  /* 0x000000181f18b210 */ /* 0x044fe40007f5e0ff */
[----:B0-----:R-:W-:Y:S02]  /*0a80*/  @!P3 IADD3 R26, P5, PT, R31, R26, RZ ;  /* 0x0000001a1f1ab210 */ /* 0x001fe40007fbe0ff */
[----:B------:R-:W-:Y:S02]  /*0a90*/  @!P0 IADD3.X R35, PT, PT, R54, R35, RZ, P1, !PT ;  /* 0x0000002336238210 */ /* 0x000fe40000ffe4ff */
[----:B-1----:R-:W-:Y:S01]  /*0aa0*/  @!P0 IADD3 R22, P1, PT, R59, R22, RZ ;  /* 0x000000163b168210 */ /* 0x002fe20007f3e0ff */
[----:B------:R-:W-:Y:S01]  /*0ab0*/  @P4 IMAD.WIDE R30, R55, 0x2, R16 ;  /* 0x00000002371e4825 */ /* 0x000fe200078e0210 */
[----:B------:R-:W-:-:S02]  /*0ac0*/  @!P3 IADD3.X R25, PT, PT, R18, R25, RZ, P2, !PT ;  /* 0x000000191219b210 */ /* 0x000fc400017fe4ff */
[----:B------:R-:W-:Y:S02]  /*0ad0*/  CS2R R16, SRZ ;  /* 0x0000000000107805 */ /* 0x000fe4000001ff00 */
[----:B------:R-:W-:Y:S01]  /*0ae0*/  @!P3 IADD3.X R27, PT, PT, R18, R27, RZ, P5, !PT ;  /* 0x0000001b121bb210 */ /* 0x000fe20002ffe4ff */
[----:B------:R-:W-:Y:S01]  /*0af0*/  IMAD.WIDE R28, R55, 0x2, R28 ;  /* 0x00000002371c7825 */ /* 0x000fe200078e021c */
[----:B------:R-:W-:Y:S01]  /*0b00*/  MOV R18, RZ ;  /* 0x000000ff00127202 */ /* 0x000fe20000000f00 */
[----:B------:R-:W2:Y:S01]  /*0b10*/  @!P0 LDG.E R15, desc[UR8][R34.64] ;  /* 0x00000008220f8981 */ /* 0x000ea2000c1e1900 */
[----:B------:R-:W-:-:S03]  /*0b20*/  @!P0 IADD3.X R23, PT, PT, R54, R23, RZ, P1, !PT ;  /* 0x0000001736178210 */ /* 0x000fc60000ffe4ff */
[----:B------:R-:W2:Y:S04]  /*0b30*/  @P4 LDG.E.U16 R33, desc[UR8][R30.64+0x2] ;  /* 0x000002081e214981 */ /* 0x000ea8000c1e1500 */
[----:B------:R-:W2:Y:S04]  /*0b40*/  LDG.E.U16 R52, desc[UR8][R28.64] ;  /* 0x000000081c347981 */ /* 0x000ea8000c1e1500 */
[----:B------:R0:W2:Y:S04]  /*0b50*/  @P4 LDG.E.U16 R34, desc[UR8][R30.64] ;  /* 0x000000081e224981 */ /* 0x0000a8000c1e1500 */
[----:B------:R-:W2:Y:S04]  /*0b60*/  LDG.E.U16 R32, desc[UR8][R28.64+0x2] ;  /* 0x000002081c207981 */ /* 0x000ea8000c1e1500 */
[----:B------:R-:W2:Y:S04]  /*0b70*/  @!P0 LDG.E R16, desc[UR8][R22.64] ;  /* 0x0000000816108981 */ /* 0x000ea8000c1e1900 */
[----:B------:R-:W2:Y:S04]  /*0b80*/  @!P3 LDG.E R17, desc[UR8][R24.64] ;  /* 0x000000081811b981 */ /* 0x000ea8000c1e1900 */
[----:B------:R-:W2:Y:S01]  /*0b90*/  @!P3 LDG.E R18, desc[UR8][R26.64] ;  /* 0x000000081a12b981 */ /* 0x000ea2000c1e1900 */
[----:B------:R-:W-:Y:S01]  /*0ba0*/  MOV R63, 0x3f800000 ;  /* 0x3f800000003f7802 */ /* 0x000fe20000000f00 */
[----:B------:R-:W-:Y:S01]  /*0bb0*/  UISETP.NE.AND UP0, UPT, UR11, URZ, UPT ;  /* 0x000000ff0b00728c */ /* 0x000fe2000bf05270 */
[----:B------:R-:W-:-:S02]  /*0bc0*/  MOV R53, RZ ;  /* 0x000000ff00357202 */ /* 0x000fc40000000f00 */
[----:B------:R-:W-:Y:S01]  /*0bd0*/  MOV R54, RZ ;  /* 0x000000ff00367202 */ /* 0x000fe20000000f00 */
[----:B-----5:R-:W-:-:S05]  /*0be0*/  FFMA.FTZ R21, -R20, R20, R21 ;  /* 0x0000001414157223 */ /* 0x020fca0000010115 */
[----:B------:R-:W-:-:S13]  /*0bf0*/  FSETP.GTU.FTZ.AND P1, PT, R21, RZ, PT ;  /* 0x000000ff1500720b */ /* 0x000fda0003f3c000 */
[----:B0-----:R-:W0:Y:S01]  /*0c00*/  @P1 LDC R30, c[0x0][0x3c0] ;  /* 0x0000f000ff1e1b82 */ /* 0x001e220000000800 */
[----:B----4-:R-:W-:Y:S02]  /*0c10*/  PRMT R59, R8, 0x7632, R59 ;  /* 0x00007632083b7816 */ /* 0x010fe4000000003b */
[----:B------:R-:W-:Y:S01]  /*0c20*/  PRMT R60, R10, 0x7632, R60 ;  /* 0x000076320a3c7816 */ /* 0x000fe2000000003c */
[----:B0-----:R-:W-:-:S04]  /*0c30*/  @P1 FADD.FTZ R30, R21, R30 ;  /* 0x0000001e151e1221 */ /* 0x001fc80000010000 */
[----:B------:R0:W1:Y:S01]  /*0c40*/  @P1 MUFU.RSQ R63, R30 ;  /* 0x0000001e003f1308 */ /* 0x0000620000001400 */
[----:B------:R-:W-:Y:S02]  /*0c50*/  PRMT R57, R12, 0x7632, R57 ;  /* 0x000076320c397816 */ /* 0x000fe40000000039 */
[----:B---3--:R-:W-:Y:S02]  /*0c60*/  PRMT R58, R14, 0x7632, R58 ;  /* 0x000076320e3a7816 */ /* 0x008fe4000000003a */
[----:B--2---:R-:W-:Y:S02]  /*0c70*/  PRMT R61, R15, 0x7632, R61 ;  /* 0x000076320f3d7816 */ /* 0x004fe4000000003d */
[----:B------:R-:W-:Y:S02]  /*0c80*/  @P4 SHF.L.U32 R54, R33, 0x10, RZ ;  /* 0x0000001021364819 */ /* 0x000fe400000006ff */
[----:B------:R-:W-:Y:S02]  /*0c90*/  SHF.L.U32 R52, R52, 0x10, RZ ;  /* 0x0000001034347819 */ /* 0x000fe400000006ff */
[----:B------:R-:W-:-:S02]  /*0ca0*/  @P4 SHF.L.U32 R53, R34, 0x10, RZ ;  /* 0x0000001022354819 */ /* 0x000fc400000006ff */
[----:B------:R-:W-:Y:S02]  /*0cb0*/  SHF.L.U32 R21, R32, 0x10, RZ ;  /* 0x0000001020157819 */ /* 0x000fe400000006ff */
[----:B------:R-:W-:Y:S02]  /*0cc0*/  PRMT R62, R16, 0x7632, R62 ;  /* 0x00007632103e7816 */ /* 0x000fe4000000003e */
[----:B------:R-:W-:Y:S02]  /*0cd0*/  PRMT R55, R17, 0x7632, R55 ;  /* 0x0000763211377816 */ /* 0x000fe40000000037 */
[----:B------:R-:W-:Y:S01]  /*0ce0*/  PRMT R56, R18, 0x7632, R56 ;  /* 0x0000763212387816 */ /* 0x000fe20000000038 */
[----:B01----:R-:W-:Y:S06]  /*0cf0*/  BRA.U UP0, `(.L_x_209) ;  /* 0x0000000500247547 */ /* 0x003fec000b800000 */
[----:B------:R-:W-:Y:S02]  /*0d00*/  SHF.L.U32 R25, R15, 0x10, RZ ;  /* 0x000000100f197819 */ /* 0x000fe400000006ff */
[----:B------:R-:W-:Y:S02]  /*0d10*/  SHF.L.U32 R27, R61, 0x10, RZ ;  /* 0x000000103d1b7819 */ /* 0x000fe400000006ff */
[----:B------:R-:W-:Y:S01]  /*0d20*/  SHF.L.U32 R23, R16, 0x10, RZ ;  /* 0x0000001010177819 */ /* 0x000fe200000006ff */
[----:B------:R-:W-:Y:S01]  /*0d30*/  FADD.FTZ R24, -R20, R25 ;  /* 0x0000001914187221 */ /* 0x000fe20000010100 */
[----:B------:R-:W-:Y:S01]  /*0d40*/  SHF.L.U32 R22, R62, 0x10, RZ ;  /* 0x000000103e167819 */ /* 0x000fe200000006ff */
[----:B------:R-:W-:Y:S02]  /*0d50*/  FADD.FTZ R26, -R20, R27 ;  /* 0x0000001b141a7221 */ /* 0x000fe40000010100 */
[----:B------:R-:W-:Y:S01]  /*0d60*/  FMUL.FTZ R27, R52, R23 ;  /* 0x00000017341b7220 */ /* 0x000fe20000410000 */
        /* <DEDUP_REMOVED lines=43> */
[----:B------:R-:W-:-:S03]  /*1020*/  FMUL.FTZ R23, R21, R22 ;  /* 0x0000001615177220 */ /* 0x000fc60000410000 */
[----:B------:R-:W-:Y:S01]  /*1030*/  FMUL.FTZ R24, R24, R63 ;  /* 0x0000003f18187220 */ /* 0x000fe20000410000 */
[----:B------:R-:W-:-:S03]  /*1040*/  FADD.FTZ R32, R23, R32 ;  /* 0x0000002017207221 */ /* 0x000fc60000010000 */
[----:B------:R-:W-:Y:S01]  /*1050*/  FFMA.FTZ R25, R22, R24, R25 ;  /* 0x0000001816197223 */ /* 0x000fe20000010019 */
[----:B------:R-:W-:Y:S01]  /*1060*/  FADD.FTZ R22, -R20, R29 ;  /* 0x0000001d14167221 */ /* 0x000fe20000010100 */
[----:B------:R-:W-:Y:S01]  /*1070*/  SHF.L.U32 R29, R18, 0x10, RZ ;  /* 0x00000010121d7819 */ /* 0x000fe200000006ff */
[----:B------:R-:W-:Y:S02]  /*1080*/  FFMA.FTZ R31, R24, R23, R31 ;  /* 0x00000017181f7223 */ /* 0x000fe4000001001f */
[----:B------:R-:W-:Y:S01]  /*1090*/  FMUL.FTZ R26, R22, R63 ;  /* 0x0000003f161a7220 */ /* 0x000fe20000410000 */
[----:B------:R-:W-:Y:S01]  /*10a0*/  SHF.L.U32 R22, R56, 0x10, RZ ;  /* 0x0000001038167819 */ /* 0x000fe200000006ff */
[----:B------:R-:W-:-:S04]  /*10b0*/  FMUL.FTZ R23, R52, R29 ;  /* 0x0000001d34177220 */ /* 0x000fc80000410000 */
[----:B------:R-:W-:Y:S01]  /*10c0*/  FADD.FTZ R33, R32, R23 ;  /* 0x0000001720217221 */ /* 0x000fe20000010000 */
[----:B------:R-:W-:Y:S01]  /*10d0*/  FFMA.FTZ R32, R26, R23, R31 ;  /* 0x000000171a207223 */ /* 0x000fe2000001001f */
[----:B------:R-:W-:Y:S01]  /*10e0*/  SHF.L.U32 R23, R55, 0x10, RZ ;  /* 0x0000001037177819 */ /* 0x000fe200000006ff */
[----:B------:R-:W-:-:S04]  /*10f0*/  FADD.FTZ R27, R27, R22 ;  /* 0x000000161b1b7221 */ /* 0x000fc80000010000 */
[----:B------:R-:W-:-:S04]  /*1100*/  FADD.FTZ R24, -R20, R23 ;  /* 0x0000001714187221 */ /* 0x000fc80000010100 */
[----:B------:R-:W-:Y:S01]  /*1110*/  FMUL.FTZ R23, R24, R63 ;  /* 0x0000003f18177220 */ /* 0x000fe20000410000 */
[----:B------:R-:W-:-:S03]  /*1120*/  FMUL.FTZ R24, R21, R22 ;  /* 0x0000001615187220 */ /* 0x000fc60000410000 */
[----:B------:R-:W-:Y:S01]  /*1130*/  FFMA.FTZ R25, R22, R23, R25 ;  /* 0x0000001716197223 */ /* 0x000fe20000010019 */
[----:B------:R-:W-:Y:S01]  /*1140*/  FADD.FTZ R33, R24, R33 ;  /* 0x0000002118217221 */ /* 0x000fe20000010000 */
[----:B------:R-:W-:Y:S01]  /*1150*/  FFMA.FTZ R32, R23, R24, R32 ;  /* 0x0000001817207223 */ /* 0x000fe20000010020 */
[----:B------:R-:W-:Y:S01]  /*1160*/  FFMA.FTZ R24, R29, R26, R28 ;  /* 0x0000001a1d187223 */ /* 0x000fe2000001001c */
[----:B------:R-:W-:Y:S01]  /*1170*/  FADD.FTZ R26, R30, R29 ;  /* 0x0000001d1e1a7221 */ /* 0x000fe20000010000 */
[----:B------:R-:W-:Y:S06]  /*1180*/  BRA `(.L_x_210) ;  /* 0x0000000800407947 */ /* 0x000fec0003800000 */
.L_x_209:
[----:B------:R-:W-:Y:S02]  /*1190*/  SHF.L.U32 R23, R15, 0x10, RZ ;  /* 0x000000100f177819 */ /* 0x000fe400000006ff */
[----:B------:R-:W-:Y:S02]  /*11a0*/  SHF.L.U32 R25, R61, 0x10, RZ ;  /* 0x000000103d197819 */ /* 0x000fe400000006ff */
[----:B------:R-:W-:Y:S01]  /*11b0*/  SHF.L.U32 R31, R8, 0x10, RZ ;  /* 0x00000010081f7819 */ /* 0x000fe200000006ff */
[----:B------:R-:W-:Y:S01]  /*11c0*/  FADD.FTZ R22, -R20, R23 ;  /* 0x0000001714167221 */ /* 0x000fe20000010100 */
[----:B------:R-:W-:-:S03]  /*11d0*/  SHF.L.U32 R35, R59, 0x10, RZ ;  /* 0x000000103b237819 */ /* 0x000fc600000006ff */
[----:B------:R-:W-:Y:S01]  /*11e0*/  FMUL.FTZ R23, R22, R63 ;  /* 0x0000003f16177220 */ /* 0x000fe20000410000 */
[C---:B------:R-:W-:Y:S01]  /*11f0*/  FADD.FTZ R22, -R20.reuse, R25 ;  /* 0x0000001914167221 */ /* 0x040fe20000010100 */
[----:B------:R-:W-:Y:S02]  /*1200*/  FADD.FTZ R24, -R20, R31 ;  /* 0x0000001f14187221 */ /* 0x000fe40000010100 */
[--C-:B------:R-:W-:Y:S01]  /*1210*/  FFMA.FTZ R25, R52, R23, R53.reuse ;  /* 0x0000001734197223 */ /* 0x100fe20000010035 */
[-C--:B------:R-:W-:Y:S01]  /*1220*/  FMUL.FTZ R22, R22, R63.reuse ;  /* 0x0000003f16167220 */ /* 0x080fe20000410000 */
[----:B------:R-:W-:Y:S02]  /*1230*/  FMUL.FTZ R24, R24, R63 ;  /* 0x0000003f18187220 */ /* 0x000fe40000410000 */
[----:B------:R-:W-:Y:S01]  /*1240*/  FMUL.FTZ R27, R25, -1.4426950216293334961 ;  /* 0xbfb8aa3b191b7820 */ /* 0x000fe20000410000 */
[----:B------:R-:W-:Y:S01]  /*1250*/  FFMA.FTZ R26, R21, R22, R54 ;  /* 0x00000016151a7223 */ /* 0x000fe20000010036 */
[----:B------:R-:W-:-:S03]  /*1260*/  FFMA.FTZ R31, R52, R24, R53 ;  /* 0x00000018341f7223 */ /* 0x000fc60000010035 */
[----:B------:R-:W-:Y:S01]  /*1270*/  FMUL.FTZ R29, R26, -1.4426950216293334961 ;  /* 0xbfb8aa3b1a1d7820 */ /* 0x000fe20000410000 */
[----:B------:R-:W0:Y:S01]  /*1280*/  MUFU.EX2 R27, R27 ;  /* 0x0000001b001b7308 */ /* 0x000e220000000800 */
[----:B------:R-:W-:-:S07]  /*1290*/  FMUL.FTZ R33, R31, -1.4426950216293334961 ;  /* 0xbfb8aa3b1f217820 */ /* 0x000fce0000410000 */
        /* <DEDUP_REMOVED lines=10> */
[----:B------:R-:W-:Y:S01]  /*1340*/  FADD.FTZ R32, R33, 1 ;  /* 0x3f80000021207421 */ /* 0x000fe20000010000 */
[----:B-1----:R-:W-:Y:S02]  /*1350*/  FADD.FTZ R25, -R30, 1 ;  /* 0x3f8000001e197421 */ /* 0x002fe40000010100 */
[----:B------:R-:W-:-:S03]  /*1360*/  FMUL.FTZ R27, R28, R27 ;  /* 0x0000001b1c1b7220 */ /* 0x000fc60000410000 */
[----:B------:R-:W0:Y:S01]  /*1370*/  MUFU.RCP R32, R32 ;  /* 0x0000002000207308 */ /* 0x000e220000001000 */
[----:B------:R-:W-:Y:S01]  /*1380*/  FFMA.FTZ R29, R26, R25, 1 ;  /* 0x3f8000001a1d7423 */ /* 0x000fe20000010019 */
[----:B------:R-:W-:Y:S01]  /*1390*/  FADD.FTZ R26, -R20, R35 ;  /* 0x00000023141a7221 */ /* 0x000fe20000010100 */
[----:B------:R-:W-:-:S03]  /*13a0*/  SHF.L.U32 R35, R62, 0x10, RZ ;  /* 0x000000103e237819 */ /* 0x000fc600000006ff */
[----:B------:R-:W-:Y:S02]  /*13b0*/  FMUL.FTZ R25, R26, R63 ;  /* 0x0000003f1a197220 */ /* 0x000fe40000410000 */
[----:B------:R-:W-:Y:S01]  /*13c0*/  FMUL.FTZ R26, R35, R30 ;  /* 0x0000001e231a7220 */ /* 0x000fe20000410000 */
[----:B------:R-:W-:Y:S01]  /*13d0*/  SHF.L.U32 R35, R12, 0x10, RZ ;  /* 0x000000100c237819 */ /* 0x000fe200000006ff */
[----:B------:R-:W-:Y:S02]  /*13e0*/  FFMA.FTZ R30, R21, R25, R54 ;  /* 0x00000019151e7223 */ /* 0x000fe40000010036 */
[----:B------:R-:W-:Y:S01]  /*13f0*/  FMUL.FTZ R26, R26, R29 ;  /* 0x0000001d1a1a7220 */ /* 0x000fe20000410000 */
[----:B------:R-:W-:Y:S01]  /*1400*/  SHF.L.U32 R29, R10, 0x10, RZ ;  /* 0x000000100a1d7819 */ /* 0x000fe200000006ff */
[----:B------:R-:W-:Y:S01]  /*1410*/  FMUL.FTZ R33, R30, -1.4426950216293334961 ;  /* 0xbfb8aa3b1e217820 */ /* 0x000fe20000410000 */
[----:B0-----:R-:W-:-:S05]  /*1420*/  FADD.FTZ R28, -R32, 1 ;  /* 0x3f800000201c7421 */ /* 0x001fca0000010100 */
[----:B------:R-:W0:Y:S01]  /*1430*/  MUFU.EX2 R33, R33 ;  /* 0x0000002100217308 */ /* 0x000e220000000800 */
[----:B------:R-:W-:Y:S01]  /*1440*/  FFMA.FTZ R31, R31, R28, 1 ;  /* 0x3f8000001f1f7423 */ /* 0x000fe2000001001c */
[----:B------:R-:W-:Y:S01]  /*1450*/  FMUL.FTZ R28, R29, R32 ;  /* 0x000000201d1c7220 */ /* 0x000fe20000410000 */
[----:B------:R-:W-:-:S03]  /*1460*/  FMUL.FTZ R29, R21, R26 ;  /* 0x0000001a151d7220 */ /* 0x000fc60000410000 */
[----:B------:R-:W-:Y:S01]  /*1470*/  FMUL.FTZ R32, R28, R31 ;  /* 0x0000001f1c207220 */ /* 0x000fe20000410000 */
[----:B------:R-:W-:-:S04]  /*1480*/  FMUL.FTZ R28, R52, R27 ;  /* 0x0000001b341c7220 */ /* 0x000fc80000410000 */
[C---:B------:R-:W-:Y:S01]  /*1490*/  FFMA.FTZ R31, R23.reuse, R28, RZ ;  /* 0x0000001c171f7223 */ /* 0x040fe200000100ff */
[----:B------:R-:W-:Y:S01]  /*14a0*/  FADD.FTZ R28, RZ, R28 ;  /* 0x0000001cff1c7221 */ /* 0x000fe20000010000 */
[----:B------:R-:W-:Y:S01]  /*14b0*/  FFMA.FTZ R23, R23, R27, RZ ;  /* 0x0000001b17177223 */ /* 0x000fe200000100ff */
[----:B------:R-:W-:Y:S01]  /*14c0*/  FADD.FTZ R27, RZ, R27 ;  /* 0x0000001bff1b7221 */ /* 0x000fe20000010000 */
[----:B------:R-:W-:Y:S01]  /*14d0*/  FFMA.FTZ R31, R22, R29, R31 ;  /* 0x0000001d161f7223 */ /* 0x000fe2000001001f */
[----:B------:R-:W-:Y:S01]  /*14e0*/  FADD.FTZ R29, R29, R28 ;  /* 0x0000001c1d1d7221 */ /* 0x000fe20000010000 */
[----:B0-----:R-:W-:Y:S01]  /*14f0*/  FADD.FTZ R34, R33, 1 ;  /* 0x3f80000021227421 */ /* 0x001fe20000010000 */
[----:B------:R-:W-:Y:S01]  /*1500*/  SHF.L.U32 R33, R60, 0x10, RZ ;  /* 0x000000103c217819 */ /* 0x000fe200000006ff */
[----:B------:R-:W-:Y:S01]  /*1510*/  FADD.FTZ R27, R27, R32 ;  /* 0x000000201b1b7221 */ /* 0x000fe20000010000 */
[----:B------:R-:W-:-:S03]  /*1520*/  FFMA.FTZ R22, R22, R26, RZ ;  /* 0x0000001a16167223 */ /* 0x000fc600000100ff */
[----:B------:R-:W0:Y:S02]  /*1530*/  MUFU.RCP R34, R34 ;  /* 0x0000002200227308 */ /* 0x000e240000001000 */
[----:B0-----:R-:W-:Y:S01]  /*1540*/  FMUL.FTZ R28, R33, R34 ;  /* 0x00000022211c7220 */ /* 0x001fe20000410000 */
[----:B------:R-:W-:-:S04]  /*1550*/  FADD.FTZ R33, -R34, 1 ;  /* 0x3f80000022217421 */ /* 0x000fc80000010100 */
[----:B------:R-:W-:Y:S01]  /*1560*/  FFMA.FTZ R33, R30, R33, 1 ;  /* 0x3f8000001e217423 */ /* 0x000fe20000010021 */
[----:B------:R-:W-:-:S03]  /*1570*/  FADD.FTZ R30, -R20, R35 ;  /* 0x00000023141e7221 */ /* 0x000fc60000010100 */
[----:B------:R-:W-:Y:S01]  /*1580*/  FMUL.FTZ R33, R28, R33 ;  /* 0x000000211c217220 */ /* 0x000fe20000410000 */
[-C--:B------:R-:W-:Y:S01]  /*1590*/  FFMA.FTZ R28, R24, R32.reuse, R23 ;  /* 0x00000020181c7223 */ /* 0x080fe20000010017 */
[----:B------:R-:W-:Y:S01]  /*15a0*/  FMUL.FTZ R32, R52, R32 ;  /* 0x0000002034207220 */ /* 0x000fe20000410000 */
[----:B------:R-:W-:-:S03]  /*15b0*/  FMUL.FTZ R23, R30, R63 ;  /* 0x0000003f1e177220 */ /* 0x000fc60000410000 */
[----:B------:R-:W-:Y:S01]  /*15c0*/  FFMA.FTZ R31, R24, R32, R31 ;  /* 0x00000020181f7223 */ /* 0x000fe2000001001f */
[----:B------:R-:W-:Y:S01]  /*15d0*/  FFMA.FTZ R24, R52, R23, R53 ;  /* 0x0000001734187223 */ /* 0x000fe20000010035 */
[----:B------:R-:W-:Y:S01]  /*15e0*/  FADD.FTZ R35, R29, R32 ;  /* 0x000000201d237221 */ /* 0x000fe20000010000 */
[----:B------:R-:W-:Y:S02]  /*15f0*/  SHF.L.U32 R29, R14, 0x10, RZ ;  /* 0x000000100e1d7819 */ /* 0x000fe400000006ff */
        /* <DEDUP_REMOVED lines=8> */
[----:B------:R-:W-:Y:S01]  /*1680*/  SHF.L.U32 R29, R57, 0x10, RZ ;  /* 0x00000010391d7819 */ /* 0x000fe200000006ff */
[----:B------:R-:W-:Y:S01]  /*1690*/  FADD.FTZ R24, RZ, R26 ;  /* 0x0000001aff187221 */ /* 0x000fe20000010000 */
[-C--:B------:R-:W-:Y:S01]  /*16a0*/  FMUL.FTZ R26, R21, R33.reuse ;  /* 0x00000021151a7220 */ /* 0x080fe20000410000 */
[----:B------:R-:W-:Y:S01]  /*16b0*/  FFMA.FTZ R28, R23, R64, R28 ;  /* 0x00000040171c7223 */ /* 0x000fe2000001001c */
[----:B------:R-:W-:Y:S01]  /*16c0*/  FADD.FTZ R27, R27, R64 ;  /* 0x000000401b1b7221 */ /* 0x000fe20000010000 */
[----:B------:R-:W-:Y:S01]  /*16d0*/  FADD.FTZ R30, -R20, R29 ;  /* 0x0000001d141e7221 */ /* 0x000fe20000010100 */
[C---:B------:R-:W-:Y:S01]  /*16e0*/  FFMA.FTZ R29, R25.reuse, R33, R22 ;  /* 0x00000021191d7223 */ /* 0x040fe20000010016 */
[----:B------:R-:W-:Y:S01]  /*16f0*/  FADD.FTZ R24, R24, R33 ;  /* 0x0000002118187221 */ /* 0x000fe20000010000 */
[----:B------:R-:W-:Y:S01]  /*1700*/  SHF.L.U32 R33, R58, 0x10, RZ ;  /* 0x000000103a217819 */ /* 0x000fe200000006ff */
[----:B------:R-:W-:Y:S01]  /*1710*/  FMUL.FTZ R22, R30, R63 ;  /* 0x0000003f1e167220 */ /* 0x000fe20000410000 */
[----:B------:R-:W-:Y:S01]  /*1720*/  FFMA.FTZ R30, R25, R26, R31 ;  /* 0x0000001a191e7223 */ /* 0x000fe2000001001f */
[----:B------:R-:W-:-:S02]  /*1730*/  FADD.FTZ R35, R26, R35 ;  /* 0x000000231a237221 */ /* 0x000fc40000010000 */
[----:B------:R-:W-:-:S04]  /*1740*/  FFMA.FTZ R25, R21, R22, R54 ;  /* 0x0000001615197223 */ /* 0x000fc80000010036 */
[----:B------:R-:W-:-:S06]  /*1750*/  FMUL.FTZ R31, R25, -1.4426950216293334961 ;  /* 0xbfb8aa3b191f7820 */ /* 0x000fcc0000410000 */
[----:B------:R-:W0:Y:S02]  /*1760*/  MUFU.EX2 R31, R31 ;  /* 0x0000001f001f7308 */ /* 0x000e240000000800 */
[----:B0-----:R-:W-:Y:S01]  /*1770*/  FADD.FTZ R32, R31, 1 ;  /* 0x3f8000001f207421 */ /* 0x001fe20000010000 */
[----:B------:R-:W-:-:S04]  /*1780*/  FMUL.FTZ R31, R52, R64 ;  /* 0x00000040341f7220 */ /* 0x000fc80000410000 */
[----:B------:R-:W-:Y:S01]  /*1790*/  FFMA.FTZ R30, R23, R31, R30 ;  /* 0x0000001f171e7223 */ /* 0x000fe2000001001e */
[----:B------:R-:W0:Y:S02]  /*17a0*/  MUFU.RCP R32, R32 ;  /* 0x0000002000207308 */ /* 0x000e240000001000 */
[----:B0-----:R-:W-:Y:S01]  /*17b0*/  FADD.FTZ R34, -R32, 1 ;  /* 0x3f80000020227421 */ /* 0x001fe20000010100 */
[----:B------:R-:W-:Y:S01]  /*17c0*/  FMUL.FTZ R26, R33, R32 ;  /* 0x00000020211a7220 */ /* 0x000fe20000410000 */
[----:B------:R-:W-:Y:S01]  /*17d0*/  FADD.FTZ R32, R35, R31 ;  /* 0x0000001f23207221 */ /* 0x000fe20000010000 */
[----:B------:R-:W-:Y:S01]  /*17e0*/  SHF.L.U32 R31, R18, 0x10, RZ ;  /* 0x00000010121f7819 */ /* 0x000fe200000006ff */
[----:B------:R-:W-:-:S04]  /*17f0*/  FFMA.FTZ R25, R25, R34, 1 ;  /* 0x3f80000019197423 */ /* 0x000fc80000010022 */
[----:B------:R-:W-:Y:S01]  /*1800*/  FMUL.FTZ R26, R26, R25 ;  /* 0x000000191a1a7220 */ /* 0x000fe20000410000 */
[----:B------:R-:W-:-:S03]  /*1810*/  SHF.L.U32 R25, R17, 0x10, RZ ;  /* 0x0000001011197819 */ /* 0x000fc600000006ff */
[----:B------:R-:W-:Y:S02]  /*1820*/  FFMA.FTZ R29, R22, R26, R29 ;  /* 0x0000001a161d7223 */ /* 0x000fe4000001001d */
[----:B------:R-:W-:-:S04]  /*1830*/  FADD.FTZ R34, -R20, R25 ;  /* 0x0000001914227221 */ /* 0x000fc80000010100 */
[----:B------:R-:W-:-:S04]  /*1840*/  FMUL.FTZ R25, R34, R63 ;  /* 0x0000003f22197220 */ /* 0x000fc80000410000 */
        /* <DEDUP_REMOVED lines=10> */
[----:B------:R-:W-:Y:S01]  /*18f0*/  FMUL.FTZ R31, R21, R26 ;  /* 0x0000001a151f7220 */ /* 0x000fe20000410000 */
[----:B------:R-:W-:Y:S01]  /*1900*/  FADD.FTZ R70, -R20, R23 ;  /* 0x0000001714467221 */ /* 0x000fe20000010100 */
[----:B------:R-:W-:Y:S02]  /*1910*/  FADD.FTZ R23, R24, R26 ;  /* 0x0000001a18177221 */ /* 0x000fe40000010000 */
[----:B------:R-:W-:Y:S01]  /*1920*/  FFMA.FTZ R30, R22, R31, R30 ;  /* 0x0000001f161e7223 */ /* 0x000fe2000001001e */
[----:B------:R-:W-:Y:S01]  /*1930*/  FMUL.FTZ R35, R70, R63 ;  /* 0x0000003f46237220 */ /* 0x000fe20000410000 */
[----:B------:R-:W-:Y:S01]  /*1940*/  FADD.FTZ R32, R31, R32 ;  /* 0x000000201f207221 */ /* 0x000fe20000010000 */
[----:B------:R-:W-:Y:S02]  /*1950*/  FMUL.FTZ R31, R52, R64 ;  /* 0x00000040341f7220 */ /* 0x000fe40000410000 */
[----:B------:R-:W-:-:S02]  /*1960*/  FFMA.FTZ R22, R21, R35, R54 ;  /* 0x0000002315167223 */ /* 0x000fc40000010036 */
[----:B------:R-:W-:Y:S01]  /*1970*/  FFMA.FTZ R34, R25, R31, R30 ;  /* 0x0000001f19227223 */ /* 0x000fe2000001001e */
[----:B------:R-:W-:Y:S01]  /*1980*/  FADD.FTZ R70, R32, R31 ;  /* 0x0000001f20467221 */ /* 0x000fe20000010000 */
[----:B------:R-:W-:Y:S01]  /*1990*/  FMUL.FTZ R24, R22, -1.4426950216293334961 ;  /* 0xbfb8aa3b16187820 */ /* 0x000fe20000410000 */
[----:B------:R-:W-:-:S05]  /*19a0*/  SHF.L.U32 R31, R56, 0x10, RZ ;  /* 0x00000010381f7819 */ /* 0x000fca00000006ff */
[----:B------:R-:W0:Y:S02]  /*19b0*/  MUFU.EX2 R24, R24 ;  /* 0x0000001800187308 */ /* 0x000e240000000800 */
[----:B0-----:R-:W-:Y:S01]  /*19c0*/  FADD.FTZ R26, R24, 1 ;  /* 0x3f800000181a7421 */ /* 0x001fe20000010000 */
[----:B------:R-:W-:-:S05]  /*19d0*/  FFMA.FTZ R24, R25, R64, R28 ;  /* 0x0000004019187223 */ /* 0x000fca000001001c */
[----:B------:R-:W0:Y:S02]  /*19e0*/  MUFU.RCP R26, R26 ;  /* 0x0000001a001a7308 */ /* 0x000e240000001000 */
[----:B0-----:R-:W-:Y:S01]  /*19f0*/  FMUL.FTZ R30, R31, R26 ;  /* 0x0000001a1f1e7220 */ /* 0x001fe20000410000 */
[----:B------:R-:W-:Y:S01]  /*1a00*/  FADD.FTZ R31, -R26, 1 ;  /* 0x3f8000001a1f7421 */ /* 0x000fe20000010100 */
[----:B------:R-:W-:-:S03]  /*1a10*/  FADD.FTZ R26, R27, R64 ;  /* 0x000000401b1a7221 */ /* 0x000fc60000010000 */
[----:B------:R-:W-:-:S04]  /*1a20*/  FFMA.FTZ R31, R22, R31, 1 ;  /* 0x3f800000161f7423 */ /* 0x000fc8000001001f */
[----:B------:R-:W-:-:S04]  /*1a30*/  FMUL.FTZ R30, R30, R31 ;  /* 0x0000001f1e1e7220 */ /* 0x000fc80000410000 */
[-C--:B------:R-:W-:Y:S01]  /*1a40*/  FMUL.FTZ R33, R21, R30.reuse ;  /* 0x0000001e15217220 */ /* 0x080fe20000410000 */
[----:B------:R-:W-:Y:S01]  /*1a50*/  FFMA.FTZ R25, R35, R30, R29 ;  /* 0x0000001e23197223 */ /* 0x000fe2000001001d */
[----:B------:R-:W-:Y:S02]  /*1a60*/  FADD.FTZ R27, R23, R30 ;  /* 0x0000001e171b7221 */ /* 0x000fe40000010000 */
[----:B------:R-:W-:Y:S01]  /*1a70*/  FFMA.FTZ R32, R35, R33, R34 ;  /* 0x0000002123207223 */ /* 0x000fe20000010022 */
[----:B------:R-:W-:-:S07]  /*1a80*/  FADD.FTZ R33, R33, R70 ;  /* 0x0000004621217221 */ /* 0x000fce0000010000 */
.L_x_210:
        /* <DEDUP_REMOVED lines=35> */
.L_x_212:
[----:B------:R-:W-:Y:S05]  /*1cc0*/  BSYNC.RECONVERGENT B0 ;  /* 0x0000000000007941 */ /* 0x000fea0003800200 */
.L_x_211:
        /* <DEDUP_REMOVED lines=9> */
[----:B0--3--:R-:W-:-:S03]  /*1d60*/  FADD.FTZ R22, R23, R29 ;  /* 0x0000001d17167221 */ /* 0x009fc60000010000 */
[----:B------:R-:W-:Y:S01]  /*1d70*/  FADD.FTZ R71, R71, R30 ;  /* 0x0000001e47477221 */ /* 0x000fe20000010000 */
[----:B------:R-:W-:Y:S02]  /*1d80*/  FADD.FTZ R22, R22, R31 ;  /* 0x0000001f16167221 */ /* 0x000fe40000010000 */
[----:B------:R-:W0:Y:S01]  /*1d90*/  LDS.128 R28, [UR6+0x40] ;  /* 0x00004006ff1c7984 */ /* 0x000e220008000c00 */
[----:B--2---:R-:W-:Y:S01]  /*1da0*/  FADD.FTZ R71, R71, R32 ;  /* 0x0000002047477221 */ /* 0x004fe20000010000 */
        /* <DEDUP_REMOVED lines=33> */
[----:B------:R-:W1:Y:S03]  /*1fc0*/  LDS.64 R22, [UR6+0xb0] ;  /* 0x0000b006ff167984 */ /* 0x000e660008000a00 */
[----:B0-----:R-:W-:Y:S01]  /*1fd0*/  FADD.FTZ R71, R71, R28 ;  /* 0x0000001c47477221 */ /* 0x001fe20000010000 */
[----:B------:R-:W-:-:S03]  /*1fe0*/  FADD.FTZ R32, R32, R29 ;  /* 0x0000001d20207221 */ /* 0x000fc60000010000 */
[----:B------:R-:W-:Y:S01]  /*1ff0*/  FADD.FTZ R71, R71, R30 ;  /* 0x0000001e47477221 */ /* 0x000fe20000010000 */
[----:B------:R-:W-:-:S03]  /*2000*/  FADD.FTZ R32, R32, R31 ;  /* 0x0000001f20207221 */ /* 0x000fc60000010000 */
[----:B-1----:R-:W-:Y:S01]  /*2010*/  FADD.FTZ R22, R71, R22 ;  /* 0x0000001647167221 */ /* 0x002fe20000010000 */
[----:B------:R-:W-:-:S07]  /*2020*/  FADD.FTZ R23, R32, R23 ;  /* 0x0000001720177221 */ /* 0x000fce0000010000 */
.L_x_214:
[----:B------:R-:W-:Y:S05]  /*2030*/  BSYNC.RECONVERGENT B0 ;  /* 0x0000000000007941 */ /* 0x000fea0003800200 */
.L_x_213:
        /* <DEDUP_REMOVED lines=78> */
.L_x_216:
[----:B------:R-:W-:Y:S05]  /*2520*/  BSYNC.RECONVERGENT B0 ;  /* 0x0000000000007941 */ /* 0x000fea0003800200 */
.L_x_215:
[----:B------:R-:W-:Y:S04]  /*2530*/  BSSY.RECONVERGENT B0, `(.L_x_217) ;  /* 0x000001d000007945 */ /* 0x000fe80003800200 */
[----:B------:R-:W-:Y:S05]  /*2540*/  @P1 BRA `(.L_x_218) ;  /* 0x00000000006c1947 */ /* 0x000fea0003800000 */
[----:B------:R-:W4:Y:S01]  /*2550*/  LDC.64 R28, c[0x0][0x3f8] ;  /* 0x0000fe00ff1c7b82 */ /* 0x000f220000000a00 */
[----:B------:R-:W-:-:S07]  /*2560*/  IMAD R33, R65, 0x28, R2 ;  /* 0x0000002841217824 */ /* 0x000fce00078e0202 */
[----:B-12---:R-:W1:Y:S01]  /*2570*/  LDC.64 R30, c[0x0][0x3d8] ;  /* 0x0000f600ff1e7b82 */ /* 0x006e620000000a00 */
[----:B----4-:R-:W-:Y:S01]  /*2580*/  LEA.HI R35, P1, R29, R28, RZ, 0x1 ;  /* 0x0000001c1d237211 */ /* 0x010fe200078308ff */
        /* <DEDUP_REMOVED lines=23> */
.L_x_218:
[----:B------:R-:W-:Y:S05]  /*2700*/  BSYNC.RECONVERGENT B0 ;  /* 0x0000000000007941 */ /* 0x000fea0003800200 */
.L_x_217:
        /* <DEDUP_REMOVED lines=12> */
[----:B--2---:R-:W-:Y:S02]  /*27d0*/  SEL R31, R4, RZ, !P1 ;  /* 0x000000ff041f7207 */ /* 0x004fe40004800000 */
[----:B------:R-:W-:Y:S02]  /*27e0*/  IADD3 R29, PT, PT, -R28, 0x1, RZ ;  /* 0x000000011c1d7810 */ /* 0x000fe40007ffe1ff */
        /* <DEDUP_REMOVED lines=9> */
.L_x_221:
[----:B----4-:R-:W2:Y:S04]  /*2880*/  LDG.E.STRONG.GPU R26, desc[UR8][R24.64] ;  /* 0x00000008181a7981 */ /* 0x010ea8000c1ef900 */
[----:B--2---:R-:W-:Y:S01]  /*2890*/  CCTL.IVALL ;  /* 0x00000000ff00798f */ /* 0x004fe20002000000 */
[----:B------:R-:W-:Y:S05]  /*28a0*/  YIELD ;  /* 0x0000000000007946 */ /* 0x000fea0003800000 */
[----:B------:R-:W-:-:S13]  /*28b0*/  ISETP.NE.AND P1, PT, R26, R31, PT ;  /* 0x0000001f1a00720c */ /* 0x000fda0003f25270 */
[----:B------:R-:W-:Y:S05]  /*28c0*/  @P1 BRA `(.L_x_221) ;  /* 0xfffffffc00ec1947 */ /* 0x000fea000383ffff */
.L_x_220:
[----:B------:R-:W-:Y:S05]  /*28d0*/  WARPSYNC.ALL ;  /* 0x0000000000007948 */ /* 0x000fea0003800000 */
[----:B------:R-:W-:Y:S01]  /*28e0*/  BAR.SYNC.DEFER_BLOCKING 0x0 ;  /* 0x0000000000007b1d */ /* 0x000fe20000010000 */
[----:B------:R-:W-:-:S05]  /*28f0*/  HFMA2 R34, -RZ, RZ, 0, 0 ;  /* 0x00000000ff227431 */ /* 0x000fca00000001ff */
[----:B------:R-:W-:Y:S05]  /*2900*/  @!P3 BRA `(.L_x_222) ;  /* 0x000000040018b947 */ /* 0x000fea0003800000 */
[----:B------:R-:W-:Y:S01]  /*2910*/  IADD3 R34, PT, PT, R0, R3, RZ ;  /* 0x0000000300227210 */ /* 0x000fe20007ffe0ff */
[----:B------:R-:W-:Y:S01]  /*2920*/  UIADD3 UR6, UPT, UPT, -UR10, URZ, URZ ;  /* 0x000000ff0a067290 */ /* 0x000fe2000fffe1ff */
[----:B------:R-:W-:Y:S02]  /*2930*/  MOV R72, RZ ;  /* 0x000000ff00487202 */ /* 0x000fe40000000f00 */
[----:B--2---:R-:W-:Y:S02]  /*2940*/  MOV R31, R0 ;  /* 0x00000000001f7202 */ /* 0x004fe40000000f00 */
[----:B-1----:R-:W-:Y:S02]  /*2950*/  MOV R30, R37 ;  /* 0x00000025001e7202 */ /* 0x002fe40000000f00 */
[----:B------:R-:W-:Y:S02]  /*2960*/  MOV R35, R38 ;  /* 0x0000002600237202 */ /* 0x000fe40000000f00 */
[----:B------:R-:W-:-:S02]  /*2970*/  MOV R64, R39 ;  /* 0x0000002700407202 */ /* 0x000fc40000000f00 */
[----:B------:R-:W-:Y:S02]  /*2980*/  MOV R65, R40 ;  /* 0x0000002800417202 */ /* 0x000fe40000000f00 */
[----:B------:R-:W-:Y:S02]  /*2990*/  MOV R70, R41 ;  /* 0x0000002900467202 */ /* 0x000fe40000000f00 */
[----:B------:R-:W-:-:S07]  /*29a0*/  MOV R71, R42 ;  /* 0x0000002a00477202 */ /* 0x000fce0000000f00 */
.L_x_223:
[----:B------:R-:W-:-:S13]  /*29b0*/  ISETP.EQ.OR P1, PT, RZ, UR6, P2 ;  /* 0x00000006ff007c0c */ /* 0x000fda0009722670 */
[----:B----4-:R-:W-:-:S05]  /*29c0*/  @!P1 IMAD.WIDE.U32 R26, R31, 0x8, R32 ;  /* 0x000000081f1a9825 */ /* 0x010fca00078e0020 */
[----:B------:R-:W0:Y:S02]  /*29d0*/  @!P1 LDG.E.64 R24, desc[UR8][R26.64] ;  /* 0x000000081a189981 */ /* 0x000e24000c1e1b00 */
[----:B0--3--:R-:W-:Y:S01]  /*29e0*/  @!P1 FADD.FTZ R22, R22, R24 ;  /* 0x0000001816169221 */ /* 0x009fe20000010000 */
        /* <DEDUP_REMOVED lines=56> */
.L_x_222:
[----:B------:R-:W-:-:S13]  /*2d70*/  ISETP.NE.AND P1, PT, R47, RZ, PT ;  /* 0x000000ff2f00720c */ /* 0x000fda0003f25270 */
[----:B------:R-:W-:Y:S05]  /*2d80*/  @!P1 BRA `(.L_x_219) ;  /* 0x0000000000f09947 */ /* 0x000fea0003800000 */
[----:B----4-:R-:W-:-:S04]  /*2d90*/  IADD3 R24, PT, PT, R47, -0x1, RZ ;  /* 0xffffffff2f187810 */ /* 0x010fc80007ffe0ff */
[----:B------:R-:W-:-:S13]  /*2da0*/  ISETP.GE.U32.AND P1, PT, R24, 0x3, PT ;  /* 0x000000031800780c */ /* 0x000fda0003f26070 */
[----:B------:R-:W-:Y:S05]  /*2db0*/  @!P1 BRA `(.L_x_224) ;  /* 0x0000000000709947 */ /* 0x000fea0003800000 */
[C---:B------:R-:W-:Y:S02]  /*2dc0*/  ISETP.EQ.OR P1, PT, R34.reuse, UR10, P2 ;  /* 0x0000000a22007c0c */ /* 0x040fe40009722670 */
[C---:B------:R-:W-:Y:S02]  /*2dd0*/  IADD3 R27, PT, PT, R34.reuse, 0x1, RZ ;  /* 0x00000001221b7810 */ /* 0x040fe40007ffe0ff */
[C---:B------:R-:W-:Y:S02]  /*2de0*/  IADD3 R29, PT, PT, R34.reuse, 0x2, RZ ;  /* 0x00000002221d7810 */ /* 0x040fe40007ffe0ff */
[----:B------:R-:W-:Y:S02]  /*2df0*/  ISETP.EQ.OR P3, PT, R27, UR10, P2 ;  /* 0x0000000a1b007c0c */ /* 0x000fe40009762670 */
[----:B------:R-:W-:Y:S02]  /*2e00*/  ISETP.EQ.OR P5, PT, R29, UR10, P2 ;  /* 0x0000000a1d007c0c */ /* 0x000fe400097a2670 */
[----:B--2---:R-:W-:-:S03]  /*2e10*/  IADD3 R31, PT, PT, R34, 0x3, RZ ;  /* 0x00000003221f7810 */ /* 0x004fc60007ffe0ff */
        /* <DEDUP_REMOVED lines=22> */
.L_x_224:
        /* <DEDUP_REMOVED lines=19> */
.L_x_225:
        /* <DEDUP_REMOVED lines=9> */
.L_x_226:
[----:B------:R-:W-:Y:S05]  /*3140*/  BSYNC.RECONVERGENT B0 ;  /* 0x0000000000007941 */ /* 0x000fea0003800200 */
.L_x_219:
[----:B------:R-:W5:Y:S01]  /*3150*/  S2UR UR7, SR_CgaCtaId ;  /* 0x00000000000779c3 */ /* 0x000f620000008800 */
[----:B------:R-:W-:Y:S01]  /*3160*/  UMOV UR6, 0x400 ;  /* 0x0000040000067882 */ /* 0x000fe20000000000 */
[----:B------:R-:W-:Y:S01]  /*3170*/  SHF.L.U32 R15, R15, 0x10, RZ ;  /* 0x000000100f0f7819 */ /* 0x000fe200000006ff */
[----:B------:R-:W0:Y:S01]  /*3180*/  LDCU.64 UR14, c[0x0][0x400] ;  /* 0x00008000ff0e77ac */ /* 0x000e220008000a00 */
[----:B------:R-:W-:Y:S02]  /*3190*/  SHF.L.U32 R61, R61, 0x10, RZ ;  /* 0x000000103d3d7819 */ /* 0x000fe400000006ff */
[----:B----4-:R-:W-:Y:S02]  /*31a0*/  SHF.L.U32 R27, R8, 0x10, RZ ;  /* 0x00000010081b7819 */ /* 0x010fe400000006ff */
[----:B------:R-:W-:Y:S01]  /*31b0*/  SHF.L.U32 R59, R59, 0x10, RZ ;  /* 0x000000103b3b7819 */ /* 0x000fe200000006ff */
[----:B------:R-:W-:Y:S01]  /*31c0*/  FADD.FTZ R34, -R20, R61 ;  /* 0x0000003d14227221 */ /* 0x000fe20000010100 */
        /* <DEDUP_REMOVED lines=11> */
[----:B------:R-:W-:Y:S01]  /*3280*/  FADD.FTZ R12, -R20, R55 ;  /* 0x00000037140c7221 */ /* 0x000fe20000010100 */
[----:B-----5:R-:W-:-:S09]  /*3290*/  ULEA UR6, UR7, UR6, 0x18 ;  /* 0x0000000607067291 */ /* 0x020fd2000f8ec0ff */
[----:B------:R0:W-:Y:S01]  /*32a0*/  @!P2 STS.64 [UR6+0xc0], R22 ;  /* 0x0000c016ff00a988 */ /* 0x0001e20008000a06 */
[----:B------:R-:W-:Y:S01]  /*32b0*/  BAR.SYNC.DEFER_BLOCKING 0x0 ;  /* 0x0000000000007b1d */ /* 0x000fe20000010000 */
[----:B0--3--:R-:W-:Y:S01]  /*32c0*/  FADD.FTZ R22, -R20, R15 ;  /* 0x0000000f14167221 */ /* 0x009fe20000010100 */
[----:B------:R-:W-:-:S03]  /*32d0*/  SHF.L.U32 R15, R16, 0x10, RZ ;  /* 0x00000010100f7819 */ /* 0x000fc600000006ff */
[----:B------:R-:W-:Y:S01]  /*32e0*/  FMUL.FTZ R33, R22, R63 ;  /* 0x0000003f16217220 */ /* 0x000fe20000410000 */
[----:B------:R-:W0:Y:S01]  /*32f0*/  LDS.64 R24, [UR6+0xc0] ;  /* 0x0000c006ff187984 */ /* 0x000e220008000a00 */
[----:B------:R-:W0:Y:S02]  /*3300*/  LDCU UR6, c[0x0][0x42c] ;  /* 0x00008580ff0677ac */ /* 0x000e240008000800 */
[----:B0-----:R-:W-:Y:S01]  /*3310*/  FMUL.FTZ R27, R24, UR6 ;  /* 0x00000006181b7c20 */ /* 0x001fe20008410000 */
[----:B------:R-:W-:Y:S01]  /*3320*/  FMUL.FTZ R20, R25, UR6 ;  /* 0x0000000619147c20 */ /* 0x000fe20008410000 */
[----:B------:R-:W-:Y:S06]  /*3330*/  @!P4 BRA `(.L_x_227) ;  /* 0x000000000048c947 */ /* 0x000fec0003800000 */
        /* <DEDUP_REMOVED lines=18> */
.L_x_227:
[----:B------:R-:W-:Y:S04]  /*3460*/  BSSY.RECONVERGENT B0, `(.L_x_228) ;  /* 0x0000014000007945 */ /* 0x000fe80003800200 */
[----:B------:R-:W-:Y:S05]  /*3470*/  @P0 BRA `(.L_x_229) ;  /* 0x0000000000480947 */ /* 0x000fea0003800000 */
[----:B------:R-:W0:Y:S01]  /*3480*/  LDCU.64 UR12, c[0x0][0x3f8] ;  /* 0x00007f00ff0c77ac */ /* 0x000e220008000a00 */
[C-C-:B------:R-:W-:Y:S01]  /*3490*/  FFMA.FTZ R17, R27.reuse, R33, R20.reuse ;  /* 0x000000211b117223 */ /* 0x140fe20000010014 */
[----:B------:R-:W-:Y:S01]  /*34a0*/  FFMA.FTZ R16, R27, R35, R20 ;  /* 0x000000231b107223 */ /* 0x000fe20000010014 */
[----:B------:R-:W1:Y:S02]  /*34b0*/  LDCU.64 UR6, c[0x0][0x380] ;  /* 0x00007000ff0677ac */ /* 0x000e640008000a00 */
[----:B------:R-:W-:Y:S01]  /*34c0*/  FFMA.FTZ R22, R52, R15, -R17 ;  /* 0x0000000f34167223 */ /* 0x000fe20000010811 */
[----:B------:R-:W-:Y:S01]  /*34d0*/  FFMA.FTZ R62, R21, R62, -R16 ;  /* 0x0000003e153e7223 */ /* 0x000fe20000010810 */
[----:B------:R-:W-:Y:S02]  /*34e0*/  MOV R16, R68 ;  /* 0x0000004400107202 */ /* 0x000fe40000000f00 */
[----:B------:R-:W-:Y:S01]  /*34f0*/  MOV R17, R67 ;  /* 0x0000004300117202 */ /* 0x000fe20000000f00 */
        /* <DEDUP_REMOVED lines=10> */
.L_x_229:
[----:B------:R-:W-:Y:S05]  /*35a0*/  BSYNC.RECONVERGENT B0 ;  /* 0x0000000000007941 */ /* 0x000fea0003800200 */
.L_x_228:
[----:B------:R-:W-:Y:S01]  /*35b0*/  UISETP.NE.AND UP0, UPT, UR11, URZ, UPT ;  /* 0x000000ff0b00728c */ /* 0x000fe2000bf05270 */
[-C--:B------:R-:W-:Y:S01]  /*35c0*/  FMUL.FTZ R26, R26, R63.reuse ;  /* 0x0000003f1a1a7220 */ /* 0x080fe20000410000 */
[-C--:B0-----:R-:W-:Y:S01]  /*35d0*/  FMUL.FTZ R23, R32, R63.reuse ;  /* 0x0000003f20177220 */ /* 0x081fe20000410000 */
        /* <DEDUP_REMOVED lines=10> */
[C-C-:B------:R-:W-:Y:S01]  /*3680*/  FFMA.FTZ R15, R27.reuse, R8, R20.reuse ;  /* 0x000000081b0f7223 */ /* 0x140fe20000010014 */
        /* <DEDUP_REMOVED lines=16> */
[----:B--2---:R-:W1:Y:S01]  /*3790*/  MUFU.RCP R31, R28 ;  /* 0x0000001c001f7308 */ /* 0x004e620000001000 */
        /* <DEDUP_REMOVED lines=8> */
.L_x_230:
        /* <DEDUP_REMOVED lines=18> */
.L_x_232:
[----:B------:R-:W-:Y:S05]  /*3940*/  BSYNC.RECONVERGENT B0 ;  /* 0x0000000000007941 */ /* 0x000fea0003800200 */
.L_x_231:
        /* <DEDUP_REMOVED lines=21> */
.L_x_233:
        /* <DEDUP_REMOVED lines=18> */
.L_x_235:
[----:B------:R-:W-:Y:S05]  /*3bc0*/  BSYNC.RECONVERGENT B0 ;  /* 0x0000000000007941 */ /* 0x000fea0003800200 */
.L_x_234:
[----:B------:R-:W-:Y:S02]  /*3bd0*/  SHF.L.U32 R18, R18, 0x10, RZ ;  /* 0x0000001012127819 */ /* 0x000fe400000006ff */
[----:B------:R-:W-:Y:S01]  /*3be0*/  SHF.L.U32 R56, R56, 0x10, RZ ;  /* 0x0000001038387819 */ /* 0x000fe200000006ff */
[----:B------:R-:W-:Y:S06]  /*3bf0*/  BRA.U !UP0, `(.L_x_236) ;  /* 0x0000000108487547 */ /* 0x000fec000b800000 */
[----:B------:R-:W-:Y:S01]  /*3c00*/  FFMA.FTZ R8, R52, R8, R53 ;  /* 0x0000000834087223 */ /* 0x000fe20000010035 */
[----:B------:R-:W-:-:S03]  /*3c10*/  FFMA.FTZ R12, R21, R12, R54 ;  /* 0x0000000c150c7223 */ /* 0x000fc60000010036 */
[----:B------:R-:W-:Y:S01]  /*3c20*/  FMUL.FTZ R10, R8, -1.4426950216293334961 ;  /* 0xbfb8aa3b080a7820 */ /* 0x000fe20000410000 */
[----:B------:R-:W-:-:S05]  /*3c30*/  FMUL.FTZ R16, R12, -1.4426950216293334961 ;  /* 0xbfb8aa3b0c107820 */ /* 0x000fca0000410000 */
[----:B------:R-:W3:Y:S08]  /*3c40*/  MUFU.EX2 R10, R10 ;  /* 0x0000000a000a7308 */ /* 0x000ef00000000800 */
[----:B------:R-:W4:Y:S01]  /*3c50*/  MUFU.EX2 R16, R16 ;  /* 0x0000001000107308 */ /* 0x000f220000000800 */
[----:B---3--:R-:W-:-:S07]  /*3c60*/  FADD.FTZ R14, R10, 1 ;  /* 0x3f8000000a0e7421 */ /* 0x008fce0000010000 */
[----:B01----:R-:W0:Y:S01]  /*3c70*/  MUFU.RCP R17, R14 ;  /* 0x0000000e00117308 */ /* 0x003e220000001000 */
[----:B----4-:R-:W-:-:S07]  /*3c80*/  FADD.FTZ R22, R16, 1 ;  /* 0x3f80000010167421 */ /* 0x010fce0000010000 */
        /* <DEDUP_REMOVED lines=9> */
.L_x_236:
[----:B------:R-:W-:Y:S01]  /*3d20*/  ISETP.GE.AND.EX P2, PT, R13, UR15, PT, P2 ;  /* 0x0000000f0d007c0c */ /* 0x000fe2000bf46320 */
[----:B------:R-:W-:Y:S01]  /*3d30*/  FFMA.FTZ R18, R52, R18, -R15 ;  /* 0x0000001234127223 */ /* 0x000fe2000001080f */
[----:B------:R-:W-:Y:S01]  /*3d40*/  FFMA.FTZ R20, R21, R56, -R20 ;  /* 0x0000003815147223 */ /* 0x000fe20000010814 */
[----:B------:R-:W-:Y:S02]  /*3d50*/  BSSY.RECONVERGENT B0, `(.L_x_237) ;  /* 0x000000f000007945 */ /* 0x000fe40003800200 */
[-C--:B01----:R-:W-:Y:S01]  /*3d60*/  FMUL.FTZ R17, R18, R63.reuse ;  /* 0x0000003f12117220 */ /* 0x083fe20000410000 */
[----:B------:R-:W-:-:S07]  /*3d70*/  FMUL.FTZ R20, R20, R63 ;  /* 0x0000003f14147220 */ /* 0x000fce0000410000 */
        /* <DEDUP_REMOVED lines=12> */
.L_x_238:
[----:B------:R-:W-:Y:S05]  /*3e40*/  BSYNC.RECONVERGENT B0 ;  /* 0x0000000000007941 */ /* 0x000fea0003800200 */
.L_x_237:
[----:B------:R-:W-:Y:S02]  /*3e50*/  IADD3 R36, PT, PT, R3, R36, RZ ;  /* 0x0000002403247210 */ /* 0x000fe40007ffe0ff */
[----:B------:R-:W-:Y:S02]  /*3e60*/  IADD3 R19, PT, PT, R19, 0x1, RZ ;  /* 0x0000000113137810 */ /* 0x000fe40007ffe0ff */
[----:B------:R-:W-:-:S13]  /*3e70*/  ISETP.GE.AND P0, PT, R36, UR4, PT ;  /* 0x0000000424007c0c */ /* 0x000fda000bf06270 */
[----:B------:R-:W-:Y:S05]  /*3e80*/  @!P0 BRA `(.L_x_239) ;  /* 0xffffffc4002c8947 */ /* 0x000fea000383ffff */
.L_x_208:
[----:B------:R-:W1:Y:S01]  /*3e90*/  LDC R6, c[0x0][0x370] ;  /* 0x0000dc00ff067b82 */ /* 0x000e620000000800 */
[----:B------:R-:W-:Y:S01]  /*3ea0*/  ISETP.NE.AND P2, PT, R2, RZ, PT ;  /* 0x000000ff0200720c */ /* 0x000fe20003f45270 */
[----:B------:R-:W-:Y:S06]  /*3eb0*/  BSSY.RECONVERGENT B0, `(.L_x_240) ;  /* 0x0000011000007945 */ /* 0x000fec0003800200 */
[----:B------:R-:W3:Y:S08]  /*3ec0*/  LDC R7, c[0x0][0x374] ;  /* 0x0000dd00ff077b82 */ /* 0x000ef00000000800 */
[----:B------:R-:W4:Y:S01]  /*3ed0*/  LDC.64 R4, c[0x0][0x3c8] ;  /* 0x0000f200ff047b82 */ /* 0x000f220000000a00 */
[----:B-1----:R-:W-:-:S02]  /*3ee0*/  ISETP.NE.AND P1, PT, R6, 0x1, PT ;  /* 0x000000010600780c */ /* 0x002fc40003f25270 */
[----:B------:R-:W-:Y:S02]  /*3ef0*/  IADD3 R8, PT, PT, R6, -0x1, RZ ;  /* 0xffffffff06087810 */ /* 0x000fe40007ffe0ff */
[----:B---3--:R-:W-:-:S04]  /*3f00*/  IADD3 R3, PT, PT, R7, -0x1, RZ ;  /* 0xffffffff07037810 */ /* 0x008fc80007ffe0ff */
[----:B------:R-:W-:Y:S02]  /*3f10*/  ISETP.NE.AND P0, PT, R0, R3, PT ;  /* 0x000000030000720c */ /* 0x000fe40003f05270 */
[----:B------:R-:W-:Y:S02]  /*3f20*/  SHF.L.U32 R0, R7, 0x1, RZ ;  /* 0x0000000107007819 */ /* 0x000fe400000006ff */
[----:B------:R-:W-:Y:S02]  /*3f30*/  ISETP.NE.OR P0, PT, R8, UR10, P0 ;  /* 0x0000000a08007c0c */ /* 0x000fe40008705670 */
[----:B------:R-:W-:-:S05]  /*3f40*/  SEL R3, R0, RZ, P1 ;  /* 0x000000ff00037207 */ /* 0x000fca0000800000 */
[----:B----4-:R-:W-:Y:S01]  /*3f50*/  IMAD.WIDE.U32 R4, R3, 0x4, R4 ;  /* 0x0000000403047825 */ /* 0x010fe200078e0004 */
[----:B------:R-:W-:Y:S06]  /*3f60*/  @P2 BRA `(.L_x_241) ;  /* 0x0000000000142947 */ /* 0x000fec0003800000 */
[----:B------:R-:W-:Y:S01]  /*3f70*/  HFMA2 R3, -RZ, RZ, 0, 5.9604644775390625e-08 ;  /* 0x00000001ff037431 */ /* 0x000fe200000001ff */
[----:B------:R-:W-:Y:S06]  /*3f80*/  MEMBAR.ALL.GPU ;  /* 0x0000000000007992 */ /* 0x000fec000000a000 */
[----:B------:R-:W-:-:S00]  /*3f90*/  ERRBAR ;  /* 0x00000000000079ab */ /* 0x000fc00000000000 */
[----:B------:R-:W-:Y:S06]  /*3fa0*/  CGAERRBAR ;  /* 0x00000000000075ab */ /* 0x000fec0000000000 */
[----:B------:R1:W-:Y:S02]  /*3fb0*/  REDG.E.ADD.S32.STRONG.GPU desc[UR8][R4.64], R3 ;  /* 0x000000030400798e */ /* 0x0003e4000c12e308 */
.L_x_241:
[----:B------:R-:W-:Y:S05]  /*3fc0*/  BSYNC.RECONVERGENT B0 ;  /* 0x0000000000007941 */ /* 0x000fea0003800200 */
.L_x_240:
[----:B------:R-:W-:Y:S05]  /*3fd0*/  @P0 EXIT ;  /* 0x000000000000094d */ /* 0x000fea0003800000 */
[----:B------:R-:W-:Y:S05]  /*3fe0*/  @P2 BRA `(.L_x_242) ;  /* 0x0000000000202947 */ /* 0x000fea0003800000 */
[----:B------:R-:W-:-:S05]  /*3ff0*/  IMAD R0, R6, R7, RZ ;  /* 0x0000000706007224 */ /* 0x000fca00078e02ff */
[----:B------:R-:W-:-:S13]  /*4000*/  ISETP.NE.AND P0, PT, R0, -0x1, PT ;  /* 0xffffffff0000780c */ /* 0x000fda0003f05270 */
[----:B------:R-:W-:Y:S05]  /*4010*/  @!P0 BRA `(.L_x_242) ;  /* 0x0000000000148947 */ /* 0x000fea0003800000 */
.L_x_243:
[----:B-1----:R-:W3:Y:S04]  /*4020*/  LDG.E.STRONG.GPU R3, desc[UR8][R4.64] ;  /* 0x0000000804037981 */ /* 0x002ee8000c1ef900 */
[----:B---3--:R-:W-:Y:S01]  /*4030*/  CCTL.IVALL ;  /* 0x00000000ff00798f */ /* 0x008fe20002000000 */
[----:B------:R-:W-:Y:S05]  /*4040*/  YIELD ;  /* 0x0000000000007946 */ /* 0x000fea0003800000 */
[----:B------:R-:W-:-:S13]  /*4050*/  ISETP.NE.AND P0, PT, R3, R0, PT ;  /* 0x000000000300720c */ /* 0x000fda0003f05270 */
[----:B------:R-:W-:Y:S05]  /*4060*/  @P0 BRA `(.L_x_243) ;  /* 0xfffffffc00ec0947 */ /* 0x000fea000383ffff */
.L_x_242:
[----:B------:R-:W-:Y:S05]  /*4070*/  WARPSYNC.ALL ;  /* 0x0000000000007948 */ /* 0x000fea0003800000 */
[----:B-1----:R-:W1:Y:S08]  /*4080*/  LDC.64 R4, c[0x0][0x3f8] ;  /* 0x0000fe00ff047b82 */ /* 0x002e700000000a00 */
        /* <DEDUP_REMOVED lines=20> */
[----:B0-----:R-:W-:-:S04]  /*41d0*/  SEL R15, RZ, 0x1, !P0 ;  /* 0x00000001ff0f7807 */ /* 0x001fc80004000000 */
        /* <DEDUP_REMOVED lines=14> */
[----:B--2---:R-:W-:Y:S02]  /*42c0*/  LEA.HI R31, P2, R11, R8, RZ, 0x1 ;  /* 0x000000080b1f7211 */ /* 0x004fe400078508ff */
[----:B------:R-:W-:Y:S02]  /*42d0*/  LOP3.LUT R10, R6, 0x3, RZ, 0xc0, !PT ;  /* 0x00000003060a7812 */ /* 0x000fe400078ec0ff */
[----:B------:R-:W-:-:S02]  /*42e0*/  LEA.HI.X R7, R7, RZ, RZ, 0x17, P0 ;  /* 0x000000ff07077211 */ /* 0x000fc400000fbcff */
[----:B------:R-:W-:Y:S02]  /*42f0*/  ISETP.NE.U32.AND P1, PT, R10, 0x3, PT ;  /* 0x000000030a00780c */ /* 0x000fe40003f25070 */
[----:B------:R-:W-:Y:S02]  /*4300*/  IADD3.X R32, PT, PT, RZ, R11, RZ, P2, !PT ;  /* 0x0000000bff207210 */ /* 0x000fe400017fe4ff */
[----:B------:R-:W-:Y:S02]  /*4310*/  ISETP.NE.AND.EX P1, PT, RZ, RZ, PT, P1 ;  /* 0x000000ffff00720c */ /* 0x000fe40003f25310 */
[----:B------:R-:W-:Y:S02]  /*4320*/  ISETP.GE.U32.AND P0, PT, R6, 0x3, PT ;  /* 0x000000030600780c */ /* 0x000fe40003f06070 */
[----:B------:R-:W-:Y:S02]  /*4330*/  SHF.R.S64 R31, R31, 0x1, R32 ;  /* 0x000000011f1f7819 */ /* 0x000fe40000001020 */
[----:B------:R-:W-:-:S02]  /*4340*/  ISETP.GE.U32.AND.EX P0, PT, R7, RZ, PT, P0 ;  /* 0x000000ff0700720c */ /* 0x000fc40003f06100 */
[----:B------:R-:W-:-:S05]  /*4350*/  SHF.R.S32.HI R32, RZ, 0x1, R32 ;  /* 0x00000001ff207819 */ /* 0x000fca0000011420 */
        /* <DEDUP_REMOVED lines=11> */
[----:B------:R-:W-:Y:S01]  /*4410*/  UMOV UR4, URZ ;  /* 0x000000ff00047c82 */ /* 0x000fe20008000000 */
[----:B------:R-:W-:-:S02]  /*4420*/  SHF.L.U64.HI R30, R3, 0x2, R0 ;  /* 0x00000002031e7819 */ /* 0x000fc40000010200 */
[----:B------:R-:W-:Y:S02]  /*4430*/  SHF.L.U64.HI R26, R31, 0x2, R32 ;  /* 0x000000021f1a7819 */ /* 0x000fe40000010220 */
[C---:B0-----:R-:W-:Y:S02]  /*4440*/  IADD3 R22, P2, PT, R20.reuse, UR10, RZ ;  /* 0x0000000a14167c10 */ /* 0x041fe4000ff5e0ff */
[----:B------:R-:W-:Y:S02]  /*4450*/  IADD3 R33, PT, PT, R7, UR4, RZ ;  /* 0x0000000407217c10 */ /* 0x000fe4000fffe0ff */
[----:B-1----:R-:W-:Y:S02]  /*4460*/  IADD3 R24, P1, PT, R20, UR6, RZ ;  /* 0x0000000614187c10 */ /* 0x002fe4000ff3e0ff */
[----:B------:R-:W-:Y:S01]  /*4470*/  MOV R2, R6 ;  /* 0x0000000600027202 */ /* 0x000fe20000000f00 */
[----:B------:R-:W-:Y:S01]  /*4480*/  IMAD.WIDE.U32 R6, R4, 0x4, RZ ;  /* 0x0000000404067825 */ /* 0x000fe200078e00ff */
[----:B------:R-:W-:-:S02]  /*4490*/  IADD3.X R23, PT, PT, R21, UR11, RZ, P2, !PT ;  /* 0x0000000b15177c10 */ /* 0x000fc400097fe4ff */
[----:B------:R-:W-:Y:S02]  /*44a0*/  IADD3.X R25, PT, PT, R21, UR7, RZ, P1, !PT ;  /* 0x0000000715197c10 */ /* 0x000fe40008ffe4ff */
[----:B------:R-:W-:Y:S02]  /*44b0*/  IADD3 R16, P2, PT, RZ, -R9, RZ ;  /* 0x80000009ff107210 */ /* 0x000fe40007f5e0ff */
[----:B--2---:R-:W-:Y:S02]  /*44c0*/  IADD3 R20, P1, PT, R20, UR12, RZ ;  /* 0x0000000c14147c10 */ /* 0x004fe4000ff3e0ff */
[----:B------:R-:W-:Y:S02]  /*44d0*/  SHF.L.U32 R9, R5, 0x2, RZ ;  /* 0x0000000205097819 */ /* 0x000fe400000006ff */
[----:B------:R-:W-:Y:S02]  /*44e0*/  IADD3.X R21, PT, PT, R21, UR13, RZ, P1, !PT ;  /* 0x0000000d15157c10 */ /* 0x000fe40008ffe4ff */
[----:B------:R-:W-:-:S02]  /*44f0*/  IADD3 R28, PT, PT, R7, R9, RZ ;  /* 0x00000009071c7210 */ /* 0x000fc40007ffe0ff */
[----:B------:R-:W-:-:S07]  /*4500*/  IADD3.X R18, PT, PT, RZ, -0x1, RZ, P2, !PT ;  /* 0xffffffffff127810 */ /* 0x000fce00017fe4ff */
.L_x_246:
[-C--:B0-----:R-:W-:Y:S02]  /*4510*/  LEA R10, P1, R3, R24.reuse, 0x2 ;  /* 0x00000018030a7211 */ /* 0x081fe400078210ff */
[----:B------:R-:W-:Y:S02]  /*4520*/  LEA R14, P3, R31, R24, 0x2 ;  /* 0x000000181f0e7211 */ /* 0x000fe400078610ff */
[----:B------:R-:W-:Y:S02]  /*4530*/  IADD3 R12, P2, PT, R24, R6, RZ ;  /* 0x00000006180c7210 */ /* 0x000fe40007f5e0ff */
[----:B------:R-:W-:Y:S02]  /*4540*/  IADD3.X R11, PT, PT, R25, R30, RZ, P1, !PT ;  /* 0x0000001e190b7210 */ /* 0x000fe40000ffe4ff */
[----:B------:R-:W-:Y:S02]  /*4550*/  MOV R8, R24 ;  /* 0x0000001800087202 */ /* 0x000fe40000000f00 */
[----:B------:R-:W-:-:S02]  /*4560*/  MOV R9, R25 ;  /* 0x0000001900097202 */ /* 0x000fc40000000f00 */
[C---:B------:R-:W-:Y:S01]  /*4570*/  IADD3.X R15, PT, PT, R25.reuse, R26, RZ, P3, !PT ;  /* 0x0000001a190f7210 */ /* 0x040fe20001ffe4ff */
[----:B------:R0:W2:Y:S01]  /*4580*/  LDG.E R11, desc[UR8][R10.64] ;  /* 0x000000080a0b7981 */ /* 0x0000a2000c1e1900 */
[----:B------:R-:W-:-:S03]  /*4590*/  IADD3.X R13, PT, PT, R25, R28, RZ, P2, !PT ;  /* 0x0000001c190d7210 */ /* 0x000fc600017fe4ff */
[----:B------:R1:W2:Y:S04]  /*45a0*/  LDG.E R8, desc[UR8][R8.64] ;  /* 0x0000000808087981 */ /* 0x0002a8000c1e1900 */
[----:B------:R-:W3:Y:S04]  /*45b0*/  LDG.E R12, desc[UR8][R12.64] ;  /* 0x000000080c0c7981 */ /* 0x000ee8000c1e1900 */
[----:B------:R-:W3:Y:S01]  /*45c0*/  LDG.E R15, desc[UR8][R14.64] ;  /* 0x000000080e0f7981 */ /* 0x000ee2000c1e1900 */
[----:B0-----:R-:W-:Y:S02]  /*45d0*/  MOV R10, R22 ;  /* 0x00000016000a7202 */ /* 0x001fe40000000f00 */
[----:B-1----:R-:W-:-:S02]  /*45e0*/  MOV R9, R21 ;  /* 0x0000001500097202 */ /* 0x002fc40000000f00 */
[----:B------:R-:W-:-:S04]  /*45f0*/  IADD3 R16, P1, PT, R16, 0x1, RZ ;  /* 0x0000000110107810 */ /* 0x000fc80007f3e0ff */
[----:B------:R-:W-:Y:S02]  /*4600*/  IADD3.X R18, PT, PT, RZ, R18, RZ, P1, !PT ;  /* 0x00000012ff127210 */ /* 0x000fe40000ffe4ff */
[----:B------:R-:W-:-:S04]  /*4610*/  ISETP.NE.U32.AND P1, PT, R16, RZ, PT ;  /* 0x000000ff1000720c */ /* 0x000fc80003f25070 */
[----:B------:R-:W-:Y:S02]  /*4620*/  ISETP.NE.AND.EX P1, PT, R18, RZ, PT, P1 ;  /* 0x000000ff1200720c */ /* 0x000fe40003f25310 */
[----:B------:R-:W-:Y:S02]  /*4630*/  IADD3 R24, P2, PT, R24, 0xa00, RZ ;  /* 0x00000a0018187810 */ /* 0x000fe40007f5e0ff */
[----:B------:R-:W-:Y:S02]  /*4640*/  IADD3 R22, P3, PT, R22, 0xa00, RZ ;  /* 0x00000a0016167810 */ /* 0x000fe40007f7e0ff */
[----:B------:R-:W-:Y:S02]  /*4650*/  IADD3.X R25, PT, PT, RZ, R25, RZ, P2, !PT ;  /* 0x00000019ff197210 */ /* 0x000fe400017fe4ff */
[----:B--2---:R-:W-:Y:S02]  /*4660*/  F2FP.BF16.F32.PACK_AB R17, R11, R8 ;  /* 0x000000080b11723e */ /* 0x004fe400000010ff */
[----:B------:R-:W-:-:S02]  /*4670*/  MOV R8, R20 ;  /* 0x0000001400087202 */ /* 0x000fc40000000f00 */
[-C--:B------:R-:W-:Y:S02]  /*4680*/  MOV R11, R23.reuse ;  /* 0x00000017000b7202 */ /* 0x080fe40000000f00 */
[----:B---3--:R-:W-:Y:S01]  /*4690*/  F2FP.BF16.F32.PACK_AB R19, R15, R12 ;  /* 0x0000000c0f13723e */ /* 0x008fe200000010ff */
[----:B------:R0:W-:Y:S04]  /*46a0*/  STG.E desc[UR8][R8.64], R17 ;  /* 0x0000001108007986 */ /* 0x0001e8000c101908 */
[----:B------:R0:W-:Y:S01]  /*46b0*/  STG.E desc[UR8][R10.64], R19 ;  /* 0x000000130a007986 */ /* 0x0001e2000c101908 */
[----:B------:R-:W-:Y:S02]  /*46c0*/  IADD3 R20, P4, PT, R20, 0xa00, RZ ;  /* 0x00000a0014147810 */ /* 0x000fe40007f9e0ff */
[----:B------:R-:W-:-:S02]  /*46d0*/  IADD3.X R23, PT, PT, RZ, R23, RZ, P3, !PT ;  /* 0x00000017ff177210 */ /* 0x000fc40001ffe4ff */
[----:B------:R-:W-:Y:S01]  /*46e0*/  IADD3.X R21, PT, PT, RZ, R21, RZ, P4, !PT ;  /* 0x00000015ff157210 */ /* 0x000fe200027fe4ff */
[----:B------:R-:W-:Y:S08]  /*46f0*/  @P1 BRA `(.L_x_246) ;  /* 0xfffffffc00841947 */ /* 0x000ff0000383ffff */
.L_x_245:
[----:B------:R-:W-:Y:S05]  /*4700*/  BSYNC.RECONVERGENT B0 ;  /* 0x0000000000007941 */ /* 0x000fea0003800200 */
.L_x_244:
[----:B------:R-:W-:Y:S05]  /*4710*/  @!P0 EXIT ;  /* 0x000000000000894d */ /* 0x000fea0003800000 */
[C---:B------:R-:W-:Y:S01]  /*4720*/  SHF.L.U64.HI R37, R31.reuse, 0x2, R32 ;  /* 0x000000021f257819 */ /* 0x040fe20000010220 */
[----:B------:R-:W1:Y:S01]  /*4730*/  LDCU.64 UR4, c[0x0][0x3d8] ;  /* 0x00007b00ff0477ac */ /* 0x000e620008000a00 */
[----:B------:R-:W-:Y:S02]  /*4740*/  SHF.L.U32 R39, R31, 0x2, RZ ;  /* 0x000000021f277819 */ /* 0x000fe400000006ff */
[C---:B------:R-:W-:Y:S01]  /*4750*/  SHF.L.U64.HI R29, R4.reuse, 0x2, R5 ;  /* 0x00000002041d7819 */ /* 0x040fe20000010205 */
[----:B------:R-:W2:Y:S01]  /*4760*/  LDCU.64 UR6, c[0x0][0x388] ;  /* 0x00007100ff0677ac */ /* 0x000ea20008000a00 */
[----:B------:R-:W-:Y:S02]  /*4770*/  SHF.L.U32 R27, R4, 0x2, RZ ;  /* 0x00000002041b7819 */ /* 0x000fe400000006ff */
[C---:B------:R-:W-:Y:S01]  /*4780*/  SHF.L.U64.HI R31, R3.reuse, 0x2, R0 ;  /* 0x00000002031f7819 */ /* 0x040fe20000010200 */
[----:B------:R-:W3:Y:S01]  /*4790*/  LDCU.64 UR10, c[0x0][0x390] ;  /* 0x00007200ff0a77ac */ /* 0x000ee20008000a00 */
[----:B------:R-:W-:-:S07]  /*47a0*/  SHF.L.U32 R35, R3, 0x2, RZ ;  /* 0x0000000203237819 */ /* 0x000fce00000006ff */
.L_x_247:
[C---:B------:R-:W-:Y:S02]  /*47b0*/  SHF.L.U32 R24, R2.reuse, 0x2, RZ ;  /* 0x0000000202187819 */ /* 0x040fe400000006ff */
[----:B------:R-:W-:Y:S02]  /*47c0*/  SHF.L.U64.HI R26, R2, 0x2, R33 ;  /* 0x00000002021a7819 */ /* 0x000fe40000010221 */
[----:B-1----:R-:W-:-:S04]  /*47d0*/  IADD3 R4, P0, PT, R24, UR4, RZ ;  /* 0x0000000418047c10 */ /* 0x002fc8000ff1e0ff */
[----:B----4-:R-:W-:Y:S02]  /*47e0*/  IADD3.X R5, PT, PT, R26, UR5, RZ, P0, !PT ;  /* 0x000000051a057c10 */ /* 0x010fe400087fe4ff */
[C---:B------:R-:W-:Y:S02]  /*47f0*/  IADD3 R6, P0, PT, R4.reuse, R35, RZ ;  /* 0x0000002304067210 */ /* 0x040fe40007f1e0ff */
[C---:B0-----:R-:W-:Y:S02]  /*4800*/  IADD3 R10, P2, PT, R4.reuse, R39, RZ ;  /* 0x00000027040a7210 */ /* 0x041fe40007f5e0ff */
[C---:B------:R-:W-:Y:S02]  /*4810*/  IADD3.X R7, PT, PT, R5.reuse, R31, RZ, P0, !PT ;  /* 0x0000001f05077210 */ /* 0x040fe400007fe4ff */
[----:B------:R-:W-:Y:S02]  /*4820*/  IADD3 R8, P1, PT, R4, R27, RZ ;  /* 0x0000001b04087210 */ /* 0x000fe40007f3e0ff */
[----:B------:R-:W4:Y:S01]  /*4830*/  LDG.E R4, desc[UR8][R4.64] ;  /* 0x0000000804047981 */ /* 0x000f22000c1e1900 */
[----:B------:R-:W-:-:S02]  /*4840*/  IADD3.X R11, PT, PT, R5, R37, RZ, P2, !PT ;  /* 0x00000025050b7210 */ /* 0x000fc400017fe4ff */
[----:B------:R-:W-:Y:S01]  /*4850*/  IADD3.X R9, PT, PT, R5, R29, RZ, P1, !PT ;  /* 0x0000001d05097210 */ /* 0x000fe20000ffe4ff */
[----:B------:R-:W4:Y:S04]  /*4860*/  LDG.E R7, desc[UR8][R6.64] ;  /* 0x0000000806077981 */ /* 0x000f28000c1e1900 */
[----:B------:R-:W5:Y:S04]  /*4870*/  LDG.E R8, desc[UR8][R8.64] ;  /* 0x0000000808087981 */ /* 0x000f68000c1e1900 */
[----:B------:R-:W5:Y:S01]  /*4880*/  LDG.E R11, desc[UR8][R10.64] ;  /* 0x000000080a0b7981 */ /* 0x000f62000c1e1900 */
[----:B------:R-:W-:-:S02]  /*4890*/  LOP3.LUT R16, R24, 0xfffffffc, RZ, 0xc0, !PT ;  /* 0xfffffffc18107812 */ /* 0x000fc400078ec0ff */
[----:B------:R-:W-:Y:S02]  /*48a0*/  LOP3.LUT R15, R26, 0x1, RZ, 0xc0, !PT ;  /* 0x000000011a0f7812 */ /* 0x000fe400078ec0ff */
[----:B--2---:R-:W-:-:S04]  /*48b0*/  IADD3 R12, P0, PT, R16, UR6, RZ ;  /* 0x00000006100c7c10 */ /* 0x004fc8000ff1e0ff */
[C---:B------:R-:W-:Y:S02]  /*48c0*/  IADD3.X R13, PT, PT, R15.reuse, UR7, RZ, P0, !PT ;  /* 0x000000070f0d7c10 */ /* 0x040fe400087fe4ff */
[C---:B---3--:R-:W-:Y:S02]  /*48d0*/  IADD3 R14, P0, PT, R16.reuse, UR10, RZ ;  /* 0x0000000a100e7c10 */ /* 0x048fe4000ff1e0ff */
[----:B------:R-:W-:Y:S02]  /*48e0*/  IADD3 R16, P1, PT, R16, UR4, RZ ;  /* 0x0000000410107c10 */ /* 0x000fe4000ff3e0ff */
[----:B------:R-:W-:Y:S02]  /*48f0*/  IADD3.X R15, PT, PT, R15, UR11, RZ, P0, !PT ;  /* 0x0000000b0f0f7c10 */ /* 0x000fe400087fe4ff */
[----:B----4-:R-:W-:Y:S02]  /*4900*/  F2FP.BF16.F32.PACK_AB R19, R7, R4 ;  /* 0x000000040713723e */ /* 0x010fe400000010ff */
[----:B------:R-:W-:-:S04]  /*4910*/  LOP3.LUT R4, R26, 0x3, RZ, 0xc0, !PT ;  /* 0x000000031a047812 */ /* 0x000fc800078ec0ff */
[----:B------:R-:W-:Y:S02]  /*4920*/  IADD3.X R17, PT, PT, R4, UR5, RZ, P1, !PT ;  /* 0x0000000504117c10 */ /* 0x000fe40008ffe4ff */
[----:B-----5:R-:W-:Y:S02]  /*4930*/  F2FP.BF16.F32.PACK_AB R21, R11, R8 ;  /* 0x000000080b15723e */ /* 0x020fe400000010ff */
[C---:B------:R-:W-:Y:S02]  /*4940*/  IADD3 R4, P0, PT, R16.reuse, R35, RZ ;  /* 0x0000002310047210 */ /* 0x040fe40007f1e0ff */
[C---:B------:R-:W-:Y:S02]  /*4950*/  IADD3 R6, P1, PT, R16.reuse, R27, RZ ;  /* 0x0000001b10067210 */ /* 0x040fe40007f3e0ff */
[----:B------:R-:W-:Y:S02]  /*4960*/  IADD3 R8, P2, PT, R16, R39, RZ ;  /* 0x0000002710087210 */ /* 0x000fe40007f5e0ff */
[----:B------:R-:W-:-:S02]  /*4970*/  IADD3.X R5, PT, PT, R17, R31, RZ, P0, !PT ;  /* 0x0000001f11057210 */ /* 0x000fc400007fe4ff */
[C---:B------:R-:W-:Y:S02]  /*4980*/  IADD3.X R7, PT, PT, R17.reuse, R29, RZ, P1, !PT ;  /* 0x0000001d11077210 */ /* 0x040fe40000ffe4ff */
[----:B------:R-:W-:Y:S01]  /*4990*/  IADD3.X R9, PT, PT, R17, R37, RZ, P2, !PT ;  /* 0x0000002511097210 */ /* 0x000fe200017fe4ff */
[----:B------:R0:W-:Y:S04]  /*49a0*/  STG.E desc[UR8][R12.64], R19 ;  /* 0x000000130c007986 */ /* 0x0001e8000c101908 */
[----:B------:R1:W-:Y:S04]  /*49b0*/  STG.E desc[UR8][R14.64], R21 ;  /* 0x000000150e007986 */ /* 0x0003e8000c101908 */
[----:B------:R-:W2:Y:S04]  /*49c0*/  LDG.E R18, desc[UR8][R16.64+0xa00] ;  /* 0x000a000810127981 */ /* 0x000ea8000c1e1900 */
[----:B0-----:R-:W2:Y:S04]  /*49d0*/  LDG.E R19, desc[UR8][R4.64+0xa00] ;  /* 0x000a000804137981 */ /* 0x001ea8000c1e1900 */
        /* <DEDUP_REMOVED lines=9> */
[----:B------:R-:W-:Y:S02]  /*4a70*/  IADD3.X R13, PT, PT, R13, UR11, RZ, P1, !PT ;  /* 0x0000000b0d0d7c10 */ /* 0x000fe40008ffe4ff */
[----:B--2---:R-:W-:Y:S02]  /*4a80*/  F2FP.BF16.F32.PACK_AB R19, R19, R18 ;  /* 0x000000121313723e */ /* 0x004fe400000010ff */
[----:B---3--:R-:W-:-:S03]  /*4a90*/  F2FP.BF16.F32.PACK_AB R23, R23, R20 ;  /* 0x000000141717723e */ /* 0x008fc600000010ff */
[----:B------:R0:W-:Y:S04]  /*4aa0*/  STG.E desc[UR8][R10.64], R19 ;  /* 0x000000130a007986 */ /* 0x0001e8000c101908 */
[----:B------:R2:W-:Y:S04]  /*4ab0*/  STG.E desc[UR8][R12.64], R23 ;  /* 0x000000170c007986 */ /* 0x0005e8000c101908 */
[----:B------:R-:W3:Y:S04]  /*4ac0*/  LDG.E R18, desc[UR8][R16.64+0x1400] ;  /* 0x0014000810127981 */ /* 0x000ee8000c1e1900 */
[----:B-1----:R-:W3:Y:S04]  /*4ad0*/  LDG.E R21, desc[UR8][R4.64+0x1400] ;  /* 0x0014000804157981 */ /* 0x002ee8000c1e1900 */
[----:B------:R-:W4:Y:S04]  /*4ae0*/  LDG.E R20, desc[UR8][R6.64+0x1400] ;  /* 0x0014000806147981 */ /* 0x000f28000c1e1900 */
        /* <DEDUP_REMOVED lines=9> */
[----:B---3--:R-:W-:Y:S02]  /*4b80*/  F2FP.BF16.F32.PACK_AB R21, R21, R18 ;  /* 0x000000121515723e */ /* 0x008fe400000010ff */
[----:B----4-:R-:W-:-:S03]  /*4b90*/  F2FP.BF16.F32.PACK_AB R25, R25, R20 ;  /* 0x000000141919723e */ /* 0x010fc600000010ff */
[----:B------:R0:W-:Y:S04]  /*4ba0*/  STG.E desc[UR8][R14.64], R21 ;  /* 0x000000150e007986 */ /* 0x0001e8000c101908 */
[----:B------:R4:W-:Y:S04]  /*4bb0*/  STG.E desc[UR8][R10.64], R25 ;  /* 0x000000190a007986 */ /* 0x0009e8000c101908 */
[----:B------:R-:W3:Y:S04]  /*4bc0*/  LDG.E R16, desc[UR8][R16.64+0x1e00] ;  /* 0x001e000810107981 */ /* 0x000ee8000c1e1900 */
[----:B------:R-:W3:Y:S04]  /*4bd0*/  LDG.E R5, desc[UR8][R4.64+0x1e00] ;  /* 0x001e000804057981 */ /* 0x000ee8000c1e1900 */
[----:B------:R-:W5:Y:S04]  /*4be0*/  LDG.E R6, desc[UR8][R6.64+0x1e00] ;  /* 0x001e000806067981 */ /* 0x000f68000c1e1900 */
        /* <DEDUP_REMOVED lines=12> */
[----:B------:R-:W-:Y:S01]  /*4cb0*/  HFMA2 R33, -RZ, RZ, 0, 0 ;  /* 0x00000000ff217431 */ /* 0x000fe200000001ff */
[----:B---3--:R-:W-:Y:S02]  /*4cc0*/  F2FP.BF16.F32.PACK_AB R5, R5, R16 ;  /* 0x000000100505723e */ /* 0x008fe400000010ff */
[----:B-----5:R-:W-:-:S03]  /*4cd0*/  F2FP.BF16.F32.PACK_AB R7, R9, R6 ;  /* 0x000000060907723e */ /* 0x020fc600000010ff */
[----:B------:R4:W-:Y:S04]  /*4ce0*/  STG.E desc[UR8][R12.64], R5 ;  /* 0x000000050c007986 */ /* 0x0009e8000c101908 */
[----:B------:R4:W-:Y:S02]  /*4cf0*/  STG.E desc[UR8][R14.64], R7 ;  /* 0x000000070e007986 */ /* 0x0009e4000c101908 */
[----:B------:R-:W-:Y:S05]  /*4d00*/  @P0 BRA `(.L_x_247) ;  /* 0xfffffff800a80947 */ /* 0x000fea000383ffff */
[----:B------:R-:W-:Y:S05]  /*4d10*/  EXIT ;  /* 0x000000000000794d */ /* 0x000fea0003800000 */
.L_x_248:
        /* <DEDUP_REMOVED lines=14> */
.L_x_4497:


//--------------------- .text._Z35group_norm_nhwc_bwd_one_pass_kernelI11Bf16IOBf16WLi128ELi80ELi640EEv26Group_norm_nhwc_bwd_params --------------------------
	.section	.text._Z35group_norm_nhwc_bwd_one_pass_kernelI11Bf16IOBf16WLi128ELi80ELi640EEv26Group_norm_nhwc_bwd_params,"ax",@progbits
	.align	128
        .global         _Z35group_norm_nhwc_bwd_one_pass_kernelI11Bf16IOBf16WLi128ELi80ELi640EEv26Group_norm_nhwc_bwd_params
        .type           _Z35group_norm_nhwc_bwd_one_pass_kernelI11Bf16IOBf16WLi128ELi80ELi640EEv26Group_norm_nhwc_bwd_params,@function
        .size           _Z35group_norm_nhwc_bwd_one_pass_kernelI11Bf16IOBf16WLi128ELi80ELi640EEv26Group_norm_nhwc_bwd_params,(.L_x_4498 - _Z35group_norm_nhwc_bwd_one_pass_kernelI11Bf16IOBf16WLi128ELi80ELi640EEv26Group_norm_nhwc_bwd_params)
        .other          _Z35group_norm_nhwc_bwd_one_pass_kernelI11Bf16IOBf16WLi128ELi80ELi640EEv26Group_norm_nhwc_bwd_params,@"STO_CUDA_ENTRY STV_DEFAULT"
_Z35group_norm_nhwc_bwd_one_pass_kernelI11Bf16IOBf16WLi128ELi80ELi640EEv26Group_norm_nhwc_bwd_params:
.text._Z35group_norm_nhwc_bwd_one_pass_kernelI11Bf16IOBf16WLi128ELi80ELi640EEv26Group_norm_nhwc_bwd_params:
        /* <DEDUP_REMOVED lines=22> */
.L_x_292:
[----:B-1----:R-:W1:Y:S01]  /*0160*/  LDC R10, c[0x0][0x410] ;  /* 0x00010400ff0a7b82 */ /* 0x002e620000000800 */
[----:B--2---:R-:W2:Y:S01]  /*0170*/  S2R R3, SR_CTAID.X ;  /* 0x0000000000037919 */ /* 0x004ea20000002500 */
[----:B------:R-:W2:Y:S01]  /*0180*/  LDCU UR4, c[0x0][0x41c] ;  /* 0x00008380ff0477ac */ /* 0x000ea20008000800 */
[----:B------:R-:W-:Y:S01]  /*0190*/  ISETP.GE.AND P3, PT, R39, RZ, PT ;  /* 0x000000ff2700720c */ /* 0x000fe20003f66270 */
        /* <DEDUP_REMOVED lines=10> */
[----:B------:R-:W-:-:S04]  /*0240*/  IMAD.HI.U32 R5, R5, R9, R4 ;  /* 0x0000000905057227 */ /* 0x000fc800078e0004 */
[----:B--2---:R-:W-:Y:S01]  /*0250*/  IMAD R9, R3, UR4, R38 ;  /* 0x0000000403097c24 */ /* 0x004fe2000f8e0226 */
[----:B------:R-:W1:Y:S01]  /*0260*/  LDCU.U8 UR4, c[0x0][0x414] ;  /* 0x00008280ff0477ac */ /* 0x000e620008000000 */
[----:B------:R-:W-:-:S03]  /*0270*/  IMAD.HI.U32 R5, R5, R8, RZ ;  /* 0x0000000805057227 */ /* 0x000fc600078e00ff */
[----:B---3--:R-:W-:Y:S02]  /*0280*/  ISETP.GE.U32.AND P1, PT, R9, UR8, PT ;  /* 0x0000000809007c0c */ /* 0x008fe4000bf26070 */
[----:B------:R-:W-:Y:S02]  /*0290*/  IADD3 R6, PT, PT, -R5, RZ, RZ ;  /* 0x000000ff05067210 */ /* 0x000fe40007ffe1ff */
[----:B------:R-:W-:Y:S02]  /*02a0*/  SHF.R.S32.HI R13, RZ, 0x1f, R9 ;  /* 0x0000001fff0d7819 */ /* 0x000fe40000011409 */
[----:B------:R-:W-:Y:S01]  /*02b0*/  IADD3 R15, PT, PT, R9, 0x10, RZ ;  /* 0x00000010090f7810 */ /* 0x000fe20007ffe0ff */
[----:B------:R-:W-:Y:S01]  /*02c0*/  IMAD R4, R7, R6, R8 ;  /* 0x0000000607047224 */ /* 0x000fe200078e0208 */
[----:B------:R-:W-:Y:S02]  /*02d0*/  LOP3.LUT R6, R39, R10, RZ, 0x3c, !PT ;  /* 0x0000000a27067212 */ /* 0x000fe400078e3cff */
[----:B------:R-:W-:-:S02]  /*02e0*/  ISETP.GE.AND.EX P1, PT, R13, UR9, PT, P1 ;  /* 0x000000090d007c0c */ /* 0x000fc4000bf26310 */
[----:B------:R-:W-:Y:S02]  /*02f0*/  ISETP.GT.U32.AND P4, PT, R7, R4, PT ;  /* 0x000000040700720c */ /* 0x000fe40003f84070 */
[----:B------:R-:W-:Y:S02]  /*0300*/  ISETP.GE.AND P0, PT, R6, RZ, PT ;  /* 0x000000ff0600720c */ /* 0x000fe40003f06270 */
[----:B------:R-:W-:Y:S02]  /*0310*/  SHF.R.S32.HI R19, RZ, 0x1f, R15 ;  /* 0x0000001fff137819 */ /* 0x000fe4000001140f */
[----:B------:R-:W-:-:S04]  /*0320*/  IADD3 R17, PT, PT, R9, 0x20, RZ ;  /* 0x0000002009117810 */ /* 0x000fc80007ffe0ff */
[----:B------:R-:W-:Y:S01]  /*0330*/  SHF.R.S32.HI R23, RZ, 0x1f, R17 ;  /* 0x0000001fff177819 */ /* 0x000fe20000011411 */
[----:B------:R-:W2:Y:S02]  /*0340*/  @!P1 LDC.64 R20, c[0x0][0x3f8] ;  /* 0x0000fe00ff149b82 */ /* 0x000ea40000000a00 */
[-C--:B------:R-:W-:Y:S02]  /*0350*/  @!P4 IADD3 R4, PT, PT, R4, -R7.reuse, RZ ;  /* 0x800000070404c210 */ /* 0x080fe40007ffe0ff */
[----:B------:R-:W-:Y:S02]  /*0360*/  @!P4 IADD3 R5, PT, PT, R5, 0x1, RZ ;  /* 0x000000010505c810 */ /* 0x000fe40007ffe0ff */
[CC--:B------:R-:W-:Y:S02]  /*0370*/  ISETP.GE.U32.AND P2, PT, R4.reuse, R7.reuse, PT ;  /* 0x000000070400720c */ /* 0x0c0fe40003f46070 */
[----:B------:R-:W-:Y:S01]  /*0380*/  ISETP.GT.U32.AND P5, PT, R7, R4, PT ;  /* 0x000000040700720c */ /* 0x000fe20003fa4070 */
[----:B------:R-:W3:Y:S01]  /*0390*/  @!P1 LDC.64 R24, c[0x0][0x3a0] ;  /* 0x0000e800ff189b82 */ /* 0x000ee20000000a00 */
[----:B------:R-:W-:-:S02]  /*03a0*/  IADD3 R7, PT, PT, R4, -R7, RZ ;  /* 0x8000000704077210 */ /* 0x000fc40007ffe0ff */
[----:B------:R-:W-:Y:S02]  /*03b0*/  ISETP.NE.AND P4, PT, R10, RZ, PT ;  /* 0x000000ff0a00720c */ /* 0x000fe40003f85270 */
[----:B------:R-:W-:Y:S02]  /*03c0*/  SEL R4, R7, R4, !P5 ;  /* 0x0000000407047207 */ /* 0x000fe40006800000 */
[----:B------:R-:W-:Y:S01]  /*03d0*/  LOP3.LUT R7, RZ, R10, RZ, 0x33, !PT ;  /* 0x0000000aff077212 */ /* 0x000fe200078e33ff */
[----:B------:R-:W4:Y:S01]  /*03e0*/  @!P1 LDC.64 R26, c[0x0][0x398] ;  /* 0x0000e600ff1a9b82 */ /* 0x000f220000000a00 */
[----:B------:R-:W-:Y:S02]  /*03f0*/  @!P3 IADD3 R4, PT, PT, -R4, RZ, RZ ;  /* 0x000000ff0404b210 */ /* 0x000fe40007ffe1ff */
[----:B------:R-:W-:Y:S02]  /*0400*/  @P2 IADD3 R5, PT, PT, R5, 0x1, RZ ;  /* 0x0000000105052810 */ /* 0x000fe40007ffe0ff */
[----:B------:R-:W-:-:S02]  /*0410*/  ISETP.GE.U32.AND P2, PT, R15, UR8, PT ;  /* 0x000000080f007c0c */ /* 0x000fc4000bf46070 */
[----:B------:R-:W-:Y:S02]  /*0420*/  SEL R61, R7, R4, !P4 ;  /* 0x00000004073d7207 */ /* 0x000fe40006000000 */
[----:B------:R-:W-:Y:S02]  /*0430*/  ISETP.GE.AND.EX P2, PT, R19, UR9, PT, P2 ;  /* 0x0000000913007c0c */ /* 0x000fe4000bf46320 */
[----:B------:R-:W-:Y:S01]  /*0440*/  @!P0 IADD3 R5, PT, PT, -R5, RZ, RZ ;  /* 0x000000ff05058210 */ /* 0x000fe20007ffe1ff */
[----:B------:R-:W-:Y:S01]  /*0450*/  IMAD R11, R61, 0x50, RZ ;  /* 0x000000503d0b7824 */ /* 0x000fe200078e02ff */
[----:B------:R-:W-:Y:S02]  /*0460*/  ISETP.GE.U32.AND P3, PT, R17, UR8, PT ;  /* 0x0000000811007c0c */ /* 0x000fe4000bf66070 */
[----:B------:R-:W-:Y:S02]  /*0470*/  SEL R5, R7, R5, !P4 ;  /* 0x0000000507057207 */ /* 0x000fe40006000000 */
[----:B------:R-:W-:-:S02]  /*0480*/  IADD3 R64, P0, PT, R11, R2, RZ ;  /* 0x000000020b407210 */ /* 0x000fc40007f1e0ff */
[----:B------:R-:W-:Y:S02]  /*0490*/  SHF.R.S32.HI R2, RZ, 0x1f, R5 ;  /* 0x0000001fff027819 */ /* 0x000fe40000011405 */
[----:B------:R-:W-:Y:S01]  /*04a0*/  LEA.HI.X.SX32 R65, R11, RZ, 0x1, P0 ;  /* 0x000000ff0b417211 */ /* 0x000fe200000f0eff */
[----:B------:R-:W5:Y:S01]  /*04b0*/  @!P2 LDC.64 R28, c[0x0][0x3f8] ;  /* 0x0000fe00ff1cab82 */ /* 0x000f620000000a00 */
[----:B------:R-:W-:Y:S01]  /*04c0*/  ISETP.GE.AND.EX P3, PT, R23, UR9, PT, P3 ;  /* 0x0000000917007c0c */ /* 0x000fe2000bf66330 */
[----:B------:R-:W-:Y:S02]  /*04d0*/  IMAD R2, R2, UR10, RZ ;  /* 0x0000000a02027c24 */ /* 0x000fe4000f8e02ff */
[----:B------:R-:W-:-:S04]  /*04e0*/  IMAD.WIDE.U32 R64, R5, UR10, R64 ;  /* 0x0000000a05407c25 */ /* 0x000fc8000f8e0040 */
[----:B------:R-:W-:Y:S01]  /*04f0*/  IMAD R67, R5, UR11, R2 ;  /* 0x0000000b05437c24 */ /* 0x000fe2000f8e0202 */
[----:B------:R-:W-:Y:S01]  /*0500*/  @!P1 MOV R66, R64 ;  /* 0x0000004000429202 */ /* 0x000fe20000000f00 */
[----:B--2---:R-:W-:Y:S01]  /*0510*/  @!P1 IMAD R2, R13, R20, RZ ;  /* 0x000000140d029224 */ /* 0x004fe200078e02ff */
[----:B------:R-:W-:Y:S01]  /*0520*/  @!P2 MOV R12, R64 ;  /* 0x00000040000ca202 */ /* 0x000fe20000000f00 */
[----:B------:R-:W2:Y:S01]  /*0530*/  @!P2 LDC.64 R30, c[0x0][0x3a0] ;  /* 0x0000e800ff1eab82 */ /* 0x000ea20000000a00 */
[----:B------:R-:W-:Y:S01]  /*0540*/  IADD3 R67, PT, PT, R65, R67, RZ ;  /* 0x0000004341437210 */ /* 0x000fe20007ffe0ff */
[C---:B------:R-:W-:Y:S01]  /*0550*/  @!P1 IMAD R7, R9.reuse, R21, R2 ;  /* 0x0000001509079224 */ /* 0x040fe200078e0202 */
[C---:B------:R-:W-:Y:S02]  /*0560*/  IADD3 R21, PT, PT, R9.reuse, 0x30, RZ ;  /* 0x0000003009157810 */ /* 0x040fe40007ffe0ff */
[----:B------:R-:W-:Y:S01]  /*0570*/  @!P2 MOV R13, R67 ;  /* 0x00000043000da202 */ /* 0x000fe20000000f00 */
[----:B------:R-:W-:-:S02]  /*0580*/  @!P1 IMAD.WIDE.U32 R4, R9, R20, R66 ;  /* 0x0000001409049225 */ /* 0x000fc400078e0042 */
[----:B------:R-:W0:Y:S03]  /*0590*/  @!P3 LDC.64 R32, c[0x0][0x3f8] ;  /* 0x0000fe00ff20bb82 */ /* 0x000e260000000a00 */
[----:B------:R-:W-:Y:S01]  /*05a0*/  @!P1 IADD3 R5, PT, PT, R5, R7, RZ ;  /* 0x0000000705059210 */ /* 0x000fe20007ffe0ff */
[-C--:B-----5:R-:W-:Y:S01]  /*05b0*/  @!P2 IMAD R2, R19, R28.reuse, RZ ;  /* 0x0000001c1302a224 */ /* 0x0a0fe200078e02ff */
[C---:B------:R-:W-:Y:S01]  /*05c0*/  @!P1 SHF.L.U32 R11, R4.reuse, 0x1, RZ ;  /* 0x00000001040b9819 */ /* 0x040fe200000006ff */
[----:B------:R-:W-:Y:S01]  /*05d0*/  @!P2 IMAD.WIDE.U32 R12, R15, R28, R12 ;  /* 0x0000001c0f0ca225 */ /* 0x000fe200078e000c */
[----:B------:R-:W-:Y:S01]  /*05e0*/  @!P1 SHF.L.U64.HI R4, R4, 0x1, R5 ;  /* 0x0000000104049819 */ /* 0x000fe20000010205 */
[----:B------:R-:W5:Y:S01]  /*05f0*/  @!P3 LDC.64 R40, c[0x0][0x398] ;  /* 0x0000e600ff28bb82 */ /* 0x000f620000000a00 */
[----:B---3--:R-:W-:Y:S01]  /*0600*/  @!P1 IADD3 R6, P0, PT, R11, R24, RZ ;  /* 0x000000180b069210 */ /* 0x008fe20007f1e0ff */
[----:B------:R-:W-:Y:S01]  /*0610*/  @!P2 IMAD R5, R15, R29, R2 ;  /* 0x0000001d0f05a224 */ /* 0x000fe200078e0202 */
[----:B----4-:R-:W-:-:S02]  /*0620*/  @!P1 IADD3 R10, P4, PT, R11, R26, RZ ;  /* 0x0000001a0b0a9210 */ /* 0x010fc40007f9e0ff */
[C---:B------:R-:W-:Y:S02]  /*0630*/  @!P1 IADD3.X R7, PT, PT, R4.reuse, R25, RZ, P0, !PT ;  /* 0x0000001904079210 */ /* 0x040fe400007fe4ff */
[----:B------:R-:W-:Y:S01]  /*0640*/  ISETP.GE.U32.AND P0, PT, R21, UR8, PT ;  /* 0x0000000815007c0c */ /* 0x000fe2000bf06070 */
[----:B------:R-:W3:Y:S01]  /*0650*/  @!P2 LDC.64 R28, c[0x0][0x398] ;  /* 0x0000e600ff1cab82 */ /* 0x000ee20000000a00 */
[----:B------:R-:W-:Y:S02]  /*0660*/  SHF.R.S32.HI R25, RZ, 0x1f, R21 ;  /* 0x0000001fff197819 */ /* 0x000fe40000011415 */
[----:B------:R-:W-:Y:S02]  /*0670*/  MOV R19, RZ ;  /* 0x000000ff00137202 */ /* 0x000fe40000000f00 */
[----:B------:R-:W-:Y:S02]  /*0680*/  ISETP.GE.AND.EX P0, PT, R25, UR9, PT, P0 ;  /* 0x0000000919007c0c */ /* 0x000fe4000bf06300 */
[----:B------:R-:W-:-:S02]  /*0690*/  @!P1 IADD3.X R11, PT, PT, R4, R27, RZ, P4, !PT ;  /* 0x0000001b040b9210 */ /* 0x000fc400027fe4ff */
[----:B------:R-:W4:Y:S01]  /*06a0*/  @!P3 LDC.64 R26, c[0x0][0x3a0] ;  /* 0x0000e800ff1abb82 */ /* 0x000f220000000a00 */
[----:B------:R1:W5:Y:S01]  /*06b0*/  @!P1 LDG.E R19, desc[UR6][R6.64] ;  /* 0x0000000606139981 */ /* 0x000362000c1e1900 */
[----:B------:R-:W-:Y:S01]  /*06c0*/  @!P2 IADD3 R5, PT, PT, R13, R5, RZ ;  /* 0x000000050d05a210 */ /* 0x000fe20007ffe0ff */
[----:B0-----:R-:W-:Y:S01]  /*06d0*/  @!P3 IMAD R8, R23, R32, RZ ;  /* 0x000000201708b224 */ /* 0x001fe200078e02ff */
[C---:B------:R-:W-:Y:S02]  /*06e0*/  @!P2 SHF.L.U32 R15, R12.reuse, 0x1, RZ ;  /* 0x000000010c0fa819 */ /* 0x040fe400000006ff */
[----:B------:R-:W-:Y:S02]  /*06f0*/  MOV R4, RZ ;  /* 0x000000ff00047202 */ /* 0x000fe40000000f00 */
[----:B------:R-:W-:Y:S02]  /*0700*/  @!P2 SHF.L.U64.HI R2, R12, 0x1, R5 ;  /* 0x000000010c02a819 */ /* 0x000fe40000010205 */
[----:B-1----:R-:W-:-:S02]  /*0710*/  @!P3 MOV R6, R64 ;  /* 0x000000400006b202 */ /* 0x002fc40000000f00 */
[----:B------:R-:W-:Y:S01]  /*0720*/  @!P3 MOV R7, R67 ;  /* 0x000000430007b202 */ /* 0x000fe20000000f00 */
[----:B------:R-:W-:Y:S01]  /*0730*/  @!P3 IMAD R23, R17, R33, R8 ;  /* 0x000000211117b224 */ /* 0x000fe200078e0208 */
[----:B--2---:R-:W-:Y:S01]  /*0740*/  @!P2 IADD3 R12, P4, PT, R15, R30, RZ ;  /* 0x0000001e0f0ca210 */ /* 0x004fe20007f9e0ff */
[----:B------:R4:W2:Y:S01]  /*0750*/  @!P1 LDG.E R4, desc[UR6][R10.64] ;  /* 0x000000060a049981 */ /* 0x0008a2000c1e1900 */
[----:B------:R-:W-:Y:S01]  /*0760*/  MOV R5, RZ ;  /* 0x000000ff00057202 */ /* 0x000fe20000000f00 */
[----:B------:R-:W-:Y:S01]  /*0770*/  @!P3 IMAD.WIDE.U32 R6, R17, R32, R6 ;  /* 0x000000201106b225 */ /* 0x000fe200078e0006 */
[C---:B------:R-:W-:Y:S01]  /*0780*/  @!P2 IADD3.X R13, PT, PT, R2.reuse, R31, RZ, P4, !PT ;  /* 0x0000001f020da210 */ /* 0x040fe200027fe4ff */
[----:B------:R-:W0:Y:S01]  /*0790*/  @!P0 LDC.64 R32, c[0x0][0x3a0] ;  /* 0x0000e800ff208b82 */ /* 0x000e220000000a00 */
[----:B---3--:R-:W-:Y:S02]  /*07a0*/  @!P2 IADD3 R14, P1, PT, R15, R28, RZ ;  /* 0x0000001c0f0ea210 */ /* 0x008fe40007f3e0ff */
[----:B------:R-:W-:Y:S01]  /*07b0*/  @!P3 IADD3 R7, PT, PT, R7, R23, RZ ;  /* 0x000000170707b210 */ /* 0x000fe20007ffe0ff */
[----:B------:R5:W3:Y:S04]  /*07c0*/  @!P2 LDG.E R5, desc[UR6][R12.64] ;  /* 0x000000060c05a981 */ /* 0x000ae8000c1e1900 */
[----:B------:R-:W1:Y:S01]  /*07d0*/  @!P0 LDC.64 R30, c[0x0][0x3f8] ;  /* 0x0000fe00ff1e8b82 */ /* 0x000e620000000a00 */
[----:B------:R-:W-:-:S02]  /*07e0*/  @!P2 IADD3.X R15, PT, PT, R2, R29, RZ, P1, !PT ;  /* 0x0000001d020fa210 */ /* 0x000fc40000ffe4ff */
[C---:B------:R-:W-:Y:S02]  /*07f0*/  @!P3 SHF.L.U32 R23, R6.reuse, 0x1, RZ ;  /* 0x000000010617b819 */ /* 0x040fe400000006ff */
[----:B------:R-:W-:Y:S02]  /*0800*/  @!P3 SHF.L.U64.HI R2, R6, 0x1, R7 ;  /* 0x000000010602b819 */ /* 0x000fe40000010207 */
[----:B------:R-:W-:Y:S02]  /*0810*/  CS2R R6, SRZ ;  /* 0x0000000000067805 */ /* 0x000fe4000001ff00 */
[----:B------:R-:W-:Y:S01]  /*0820*/  IADD3 R35, PT, PT, R9, 0x40, RZ ;  /* 0x0000004009237810 */ /* 0x000fe20007ffe0ff */
[----:B------:R-:W0:Y:S01]  /*0830*/  @!P0 LDC.64 R28, c[0x0][0x398] ;  /* 0x0000e600ff1c8b82 */ /* 0x000e220000000a00 */
[----:B----4-:R-:W-:Y:S02]  /*0840*/  @!P3 IADD3 R10, P4, PT, R23, R26, RZ ;  /* 0x0000001a170ab210 */ /* 0x010fe40007f9e0ff */
[----:B------:R-:W-:Y:S01]  /*0850*/  ISETP.GE.U32.AND P1, PT, R35, UR8, PT ;  /* 0x0000000823007c0c */ /* 0x000fe2000bf26070 */
[----:B------:R-:W4:Y:S01]  /*0860*/  @!P2 LDG.E R6, desc[UR6][R14.64] ;  /* 0x000000060e06a981 */ /* 0x000f22000c1e1900 */
[----:B------:R-:W-:-:S02]  /*0870*/  SHF.R.S32.HI R17, RZ, 0x1f, R35 ;  /* 0x0000001fff117819 */ /* 0x000fc40000011423 */
[----:B-----5:R-:W-:Y:S02]  /*0880*/  @!P3 IADD3 R12, P2, PT, R23, R40, RZ ;  /* 0x00000028170cb210 */ /* 0x020fe40007f5e0ff */
[C---:B------:R-:W-:Y:S02]  /*0890*/  @!P3 IADD3.X R11, PT, PT, R2.reuse, R27, RZ, P4, !PT ;  /* 0x0000001b020bb210 */ /* 0x040fe400027fe4ff */
[----:B------:R-:W-:Y:S02]  /*08a0*/  ISETP.GE.AND.EX P1, PT, R17, UR9, PT, P1 ;  /* 0x0000000911007c0c */ /* 0x000fe4000bf26310 */
[----:B------:R-:W-:Y:S01]  /*08b0*/  @!P3 IADD3.X R13, PT, PT, R2, R41, RZ, P2, !PT ;  /* 0x00000029020db210 */ /* 0x000fe200017fe4ff */
[----:B------:R5:W4:Y:S01]  /*08c0*/  @!P3 LDG.E R7, desc[UR6][R10.64] ;  /* 0x000000060a07b981 */ /* 0x000b22000c1e1900 */
[----:B------:R-:W-:Y:S01]  /*08d0*/  IADD3 R41, PT, PT, R9, 0x50, RZ ;  /* 0x0000005009297810 */ /* 0x000fe20007ffe0ff */
[----:B-1----:R-:W-:-:S03]  /*08e0*/  @!P0 IMAD R8, R25, R30, RZ ;  /* 0x0000001e19088224 */ /* 0x002fc600078e02ff */
[----:B------:R-:W-:Y:S02]  /*08f0*/  ISETP.GE.U32.AND P2, PT, R41, UR8, PT ;  /* 0x0000000829007c0c */ /* 0x000fe4000bf46070 */
[----:B------:R-:W-:Y:S02]  /*0900*/  SHF.R.S32.HI R45, RZ, 0x1f, R41 ;  /* 0x0000001fff2d7819 */ /* 0x000fe40000011429 */
[----:B-----5:R-:W-:Y:S01]  /*0910*/  @!P0 MOV R10, R64 ;  /* 0x00000040000a8202 */ /* 0x020fe20000000f00 */
[----:B------:R-:W1:Y:S01]  /*0920*/  @!P1 LDC.64 R24, c[0x0][0x3f8] ;  /* 0x0000fe00ff189b82 */ /* 0x000e620000000a00 */
[----:B------:R-:W-:Y:S02]  /*0930*/  @!P0 MOV R11, R67 ;  /* 0x00000043000b8202 */ /* 0x000fe40000000f00 */
[----:B------:R-:W-:Y:S01]  /*0940*/  ISETP.GE.AND.EX P2, PT, R45, UR9, PT, P2 ;  /* 0x000000092d007c0c */ /* 0x000fe2000bf46320 */
[C---:B------:R-:W-:Y:S02]  /*0950*/  @!P0 IMAD R23, R21.reuse, R31, R8 ;  /* 0x0000001f15178224 */ /* 0x040fe400078e0208 */
[----:B------:R-:W-:Y:S01]  /*0960*/  @!P0 IMAD.WIDE.U32 R10, R21, R30, R10 ;  /* 0x0000001e150a8225 */ /* 0x000fe200078e000a */
[----:B------:R-:W-:Y:S01]  /*0970*/  ISETP.NE.AND P5, PT, RZ, UR4, PT ;  /* 0x00000004ff007c0c */ /* 0x000fe2000bfa5270 */
[----:B------:R-:W5:Y:S03]  /*0980*/  LDC.64 R20, c[0x0][0x3b8] ;  /* 0x0000ee00ff147b82 */ /* 0x000f660000000a00 */
[----:B------:R-:W-:-:S02]  /*0990*/  @!P0 IADD3 R11, PT, PT, R11, R23, RZ ;  /* 0x000000170b0b8210 */ /* 0x000fc40007ffe0ff */
[C---:B------:R-:W-:Y:S02]  /*09a0*/  IADD3 R14, PT, PT, R9.reuse, 0x60, RZ ;  /* 0x00000060090e7810 */ /* 0x040fe40007ffe0ff */
[----:B------:R-:W-:Y:S02]  /*09b0*/  IADD3 R18, PT, PT, R9, 0x70, RZ ;  /* 0x0000007009127810 */ /* 0x000fe40007ffe0ff */
[C---:B------:R-:W-:Y:S02]  /*09c0*/  @!P0 SHF.L.U32 R9, R10.reuse, 0x1, RZ ;  /* 0x000000010a098819 */ /* 0x040fe400000006ff */
[----:B------:R-:W-:Y:S01]  /*09d0*/  @!P0 SHF.L.U64.HI R34, R10, 0x1, R11 ;  /* 0x000000010a228819 */ /* 0x000fe2000001020b */
[----:B------:R-:W5:Y:S08]  /*09e0*/  @P5 LDC.64 R26, c[0x0][0x3b0] ;  /* 0x0000ec00ff1a5b82 */ /* 0x000f700000000a00 */
[----:B------:R-:W5:Y:S01]  /*09f0*/  @!P2 LDC.64 R10, c[0x0][0x3f8] ;  /* 0x0000fe00ff0aab82 */ /* 0x000f620000000a00 */
[----:B------:R-:W-:-:S02]  /*0a00*/  MOV R8, RZ ;  /* 0x000000ff00087202 */ /* 0x000fc40000000f00 */
[----:B0-----:R-:W-:-:S04]  /*0a10*/  @!P0 IADD3 R32, P6, PT, R9, R32, RZ ;  /* 0x0000002009208210 */ /* 0x001fc80007fde0ff */
[----:B------:R1:W4:Y:S01]  /*0a20*/  @!P3 LDG.E R8, desc[UR6][R12.64] ;  /* 0x000000060c08b981 */ /* 0x000322000c1e1900 */
[----:B------:R-:W-:Y:S02]  /*0a30*/  ISETP.GE.U32.AND P3, PT, R14, UR8, PT ;  /* 0x000000080e007c0c */ /* 0x000fe4000bf66070 */
[----:B------:R-:W-:Y:S02]  /*0a40*/  SHF.R.S32.HI R43, RZ, 0x1f, R14 ;  /* 0x0000001fff2b7819 */ /* 0x000fe4000001140e */
[----:B------:R-:W-:Y:S01]  /*0a50*/  @!P0 IADD3.X R33, PT, PT, R34, R33, RZ, P6, !PT ;  /* 0x0000002122218210 */ /* 0x000fe200037fe4ff */
[----:B-1----:R-:W-:Y:S01]  /*0a60*/  @!P1 IMAD R12, R17, R24, RZ ;  /* 0x00000018110c9224 */ /* 0x002fe200078e02ff */
[----:B------:R-:W-:Y:S01]  /*0a70*/  @!P0 IADD3 R28, P6, PT, R9, R28, RZ ;  /* 0x0000001c091c8210 */ /* 0x000fe20007fde0ff */
[----:B------:R-:W0:Y:S01]  /*0a80*/  @!P1 LDC.64 R16, c[0x0][0x398] ;  /* 0x0000e600ff109b82 */ /* 0x000e220000000a00 */
[----:B------:R-:W-:Y:S01]  /*0a90*/  LOP3.LUT R2, R37, 0xffff, RZ, 0xc0, !PT ;  /* 0x0000ffff25027812 */ /* 0x000fe200078ec0ff */
[----:B------:R-:W-:Y:S01]  /*0aa0*/  @!P1 IMAD R47, R35, R25, R12 ;  /* 0x00000019232f9224 */ /* 0x000fe200078e020c */
[----:B------:R-:W-:-:S02]  /*0ab0*/  ISETP.GE.AND.EX P3, PT, R43, UR9, PT, P3 ;  /* 0x000000092b007c0c */ /* 0x000fc4000bf66330 */
[----:B------:R-:W-:-:S03]  /*0ac0*/  @!P1 MOV R30, R64 ;  /* 0x00000040001e9202 */ /* 0x000fc60000000f00 */
[----:B------:R-:W1:Y:S01]  /*0ad0*/  @!P1 LDC.64 R12, c[0x0][0x3a0] ;  /* 0x0000e800ff0c9b82 */ /* 0x000e620000000a00 */
[----:B------:R-:W-:Y:S02]  /*0ae0*/  @!P1 MOV R31, R67 ;  /* 0x00000043001f9202 */ /* 0x000fe40000000f00 */
[----:B------:R-:W-:Y:S01]  /*0af0*/  @!P0 IADD3.X R29, PT, PT, R34, R29, RZ, P6, !PT ;  /* 0x0000001d221d8210 */ /* 0x000fe200037fe4ff */
[----:B-----5:R-:W-:Y:S02]  /*0b00*/  @!P2 IMAD R34, R45, R10, RZ ;  /* 0x0000000a2d22a224 */ /* 0x020fe400078e02ff */
[----:B------:R-:W-:Y:S01]  /*0b10*/  IMAD R15, R61, 0x50, R2 ;  /* 0x000000503d0f7824 */ /* 0x000fe200078e0202 */
[----:B------:R-:W-:Y:S01]  /*0b20*/  ISETP.GE.U32.AND P4, PT, R18, UR8, PT ;  /* 0x0000000812007c0c */ /* 0x000fe2000bf86070 */
[----:B------:R-:W-:Y:S01]  /*0b30*/  @!P1 IMAD.WIDE.U32 R24, R35, R24, R30 ;  /* 0x0000001823189225 */ /* 0x000fe200078e001e */
[----:B------:R-:W-:Y:S01]  /*0b40*/  SHF.R.S32.HI R23, RZ, 0x1f, R18 ;  /* 0x0000001fff177819 */ /* 0x000fe20000011412 */
[----:B------:R-:W5:Y:S01]  /*0b50*/  @!P2 LDC.64 R30, c[0x0][0x3a0] ;  /* 0x0000e800ff1eab82 */ /* 0x000f620000000a00 */
[----:B------:R-:W-:Y:S01]  /*0b60*/  @!P2 MOV R35, R67 ;  /* 0x000000430023a202 */ /* 0x000fe20000000f00 */
[----:B------:R-:W-:Y:S01]  /*0b70*/  @!P2 IMAD R11, R41, R11, R34 ;  /* 0x0000000b290ba224 */ /* 0x000fe200078e0222 */
[----:B------:R-:W-:Y:S01]  /*0b80*/  @!P2 MOV R34, R64 ;  /* 0x000000400022a202 */ /* 0x000fe20000000f00 */
[----:B------:R-:W-:-:S04]  /*0b90*/  @P5 IMAD.WIDE R26, R15, 0x2, R26 ;  /* 0x000000020f1a5825 */ /* 0x000fc800078e021a */
[----:B------:R-:W-:Y:S01]  /*0ba0*/  IMAD.WIDE R20, R39, 0x8, R20 ;  /* 0x0000000827147825 */ /* 0x000fe200078e0214 */
[----:B------:R-:W-:Y:S01]  /*0bb0*/  ISETP.GE.AND.EX P4, PT, R23, UR9, PT, P4 ;  /* 0x0000000917007c0c */ /* 0x000fe2000bf86340 */
[----:B------:R-:W4:Y:S02]  /*0bc0*/  @P5 LDG.E.U16 R50, desc[UR6][R26.64] ;  /* 0x000000061a325981 */ /* 0x000f24000c1e1500 */
[----:B------:R-:W-:Y:S02]  /*0bd0*/  @!P2 IMAD.WIDE.U32 R34, R41, R10, R34 ;  /* 0x0000000a2922a225 */ /* 0x000fe400078e0022 */
[----:B------:R0:W4:Y:S01]  /*0be0*/  @P5 LDG.E.U16 R22, desc[UR6][R26.64+0x2] ;  /* 0x000002061a165981 */ /* 0x000122000c1e1500 */
[----:B------:R-:W5:Y:S03]  /*0bf0*/  @!P2 LDC.64 R40, c[0x0][0x398] ;  /* 0x0000e600ff28ab82 */ /* 0x000f660000000a00 */
[----:B------:R-:W4:Y:S01]  /*0c00*/  LDG.E.64 R20, desc[UR6][R20.64] ;  /* 0x0000000614147981 */ /* 0x000f22000c1e1b00 */
[----:B------:R-:W-:-:S04]  /*0c10*/  @!P1 IADD3 R25, PT, PT, R25, R47, RZ ;  /* 0x0000002f19199210 */ /* 0x000fc80007ffe0ff */
[----:B0-----:R-:W0:Y:S01]  /*0c20*/  @!P3 LDC.64 R26, c[0x0][0x3f8] ;  /* 0x0000fe00ff1abb82 */ /* 0x001e220000000a00 */
[C---:B------:R-:W-:Y:S02]  /*0c30*/  @!P1 SHF.L.U32 R47, R24.reuse, 0x1, RZ ;  /* 0x00000001182f9819 */ /* 0x040fe400000006ff */
[----:B------:R-:W-:Y:S02]  /*0c40*/  MOV R9, RZ ;  /* 0x000000ff00097202 */ /* 0x000fe40000000f00 */
[----:B------:R-:W-:Y:S02]  /*0c50*/  MOV R10, RZ ;  /* 0x000000ff000a7202 */ /* 0x000fe40000000f00 */
[----:B------:R-:W-:Y:S02]  /*0c60*/  @!P1 SHF.L.U64.HI R42, R24, 0x1, R25 ;  /* 0x00000001182a9819 */ /* 0x000fe40000010219 */
[----:B-1----:R-:W-:Y:S01]  /*0c70*/  @!P1 IADD3 R44, P6, PT, R47, R12, RZ ;  /* 0x0000000c2f2c9210 */ /* 0x002fe20007fde0ff */
[----:B------:R-:W1:Y:S01]  /*0c80*/  @!P4 LDC.64 R24, c[0x0][0x3f8] ;  /* 0x0000fe00ff18cb82 */ /* 0x000e620000000a00 */
[----:B------:R5:W4:Y:S01]  /*0c90*/  @!P0 LDG.E R9, desc[UR6][R32.64] ;  /* 0x0000000620098981 */ /* 0x000b22000c1e1900 */
[----:B------:R-:W-:-:S02]  /*0ca0*/  @!P2 SHF.L.U32 R51, R34, 0x1, RZ ;  /* 0x000000012233a819 */ /* 0x000fc400000006ff */
[C---:B------:R-:W-:Y:S01]  /*0cb0*/  @!P1 IADD3.X R45, PT, PT, R42.reuse, R13, RZ, P6, !PT ;  /* 0x0000000d2a2d9210 */ /* 0x040fe200037fe4ff */
[----:B------:R0:W4:Y:S01]  /*0cc0*/  @!P0 LDG.E R10, desc[UR6][R28.64] ;  /* 0x000000061c0a8981 */ /* 0x000122000c1e1900 */
[----:B------:R-:W-:Y:S02]  /*0cd0*/  @!P1 IADD3 R46, P0, PT, R47, R16, RZ ;  /* 0x000000102f2e9210 */ /* 0x000fe40007f1e0ff */
[----:B------:R-:W-:Y:S02]  /*0ce0*/  @!P2 IADD3 R13, PT, PT, R35, R11, RZ ;  /* 0x0000000b230da210 */ /* 0x000fe40007ffe0ff */
[----:B------:R-:W-:Y:S01]  /*0cf0*/  @!P1 IADD3.X R47, PT, PT, R42, R17, RZ, P0, !PT ;  /* 0x000000112a2f9210 */ /* 0x000fe200007fe4ff */
[----:B-----5:R-:W5:Y:S01]  /*0d00*/  @!P3 LDC.64 R32, c[0x0][0x3a0] ;  /* 0x0000e800ff20bb82 */ /* 0x020f620000000a00 */
[----:B------:R-:W-:Y:S02]  /*0d10*/  @!P2 SHF.L.U64.HI R42, R34, 0x1, R13 ;  /* 0x00000001222aa819 */ /* 0x000fe4000001020d */
[----:B------:R-:W-:-:S02]  /*0d20*/  @!P2 IADD3 R48, P0, PT, R51, R30, RZ ;  /* 0x0000001e3330a210 */ /* 0x000fc40007f1e0ff */
[----:B------:R-:W-:-:S03]  /*0d30*/  MOV R11, RZ ;  /* 0x000000ff000b7202 */ /* 0x000fc60000000f00 */
[----:B------:R-:W5:Y:S01]  /*0d40*/  @!P3 LDC.64 R16, c[0x0][0x398] ;  /* 0x0000e600ff10bb82 */ /* 0x000f620000000a00 */
[C---:B------:R-:W-:Y:S01]  /*0d50*/  @!P2 IADD3.X R49, PT, PT, R42.reuse, R31, RZ, P0, !PT ;  /* 0x0000001f2a31a210 */ /* 0x040fe200007fe4ff */
[----:B0-----:R-:W-:Y:S01]  /*0d60*/  @!P3 IMAD R43, R43, R26, RZ ;  /* 0x0000001a2b2bb224 */ /* 0x001fe200078e02ff */
[----:B------:R-:W-:Y:S01]  /*0d70*/  @!P2 IADD3 R40, P0, PT, R51, R40, RZ ;  /* 0x000000283328a210 */ /* 0x000fe20007f1e0ff */
[----:B------:R0:W4:Y:S04]  /*0d80*/  @!P1 LDG.E R11, desc[UR6][R44.64] ;  /* 0x000000062c0b9981 */ /* 0x000128000c1e1900 */
[----:B------:R-:W2:Y:S01]  /*0d90*/  @!P4 LDC.64 R30, c[0x0][0x3a0] ;  /* 0x0000e800ff1ecb82 */ /* 0x000ea20000000a00 */
[----:B------:R-:W-:Y:S02]  /*0da0*/  @!P2 IADD3.X R41, PT, PT, R42, R41, RZ, P0, !PT ;  /* 0x000000292a29a210 */ /* 0x000fe400007fe4ff */
[----:B------:R-:W-:-:S05]  /*0db0*/  @!P3 MOV R42, R64 ;  /* 0x00000040002ab202 */ /* 0x000fca0000000f00 */
[----:B------:R-:W2:Y:S01]  /*0dc0*/  @!P4 LDC.64 R28, c[0x0][0x398] ;  /* 0x0000e600ff1ccb82 */ /* 0x000ea20000000a00 */
[----:B0-----:R-:W-:Y:S01]  /*0dd0*/  @!P3 IMAD R45, R14, R27, R43 ;  /* 0x0000001b0e2db224 */ /* 0x001fe200078e022b */
[----:B------:R-:W-:Y:S02]  /*0de0*/  @!P3 MOV R43, R67 ;  /* 0x00000043002bb202 */ /* 0x000fe40000000f00 */
[----:B------:R-:W-:-:S04]  /*0df0*/  CS2R R12, SRZ ;  /* 0x00000000000c7805 */ /* 0x000fc8000001ff00 */
[----:B------:R-:W0:Y:S01]  /*0e00*/  LDC.64 R34, c[0x0][0x3a8] ;  /* 0x0000ea00ff227b82 */ /* 0x000e220000000a00 */
[----:B------:R-:W-:Y:S01]  /*0e10*/  @!P3 IMAD.WIDE.U32 R26, R14, R26, R42 ;  /* 0x0000001a0e1ab225 */ /* 0x000fe200078e002a */
[----:B------:R-:W-:Y:S01]  /*0e20*/  @!P4 MOV R42, R64 ;  /* 0x00000040002ac202 */ /* 0x000fe20000000f00 */
[----:B------:R5:W4:Y:S01]  /*0e30*/  @!P1 LDG.E R12, desc[UR6][R46.64] ;  /* 0x000000062e0c9981 */ /* 0x000b22000c1e1900 */
[----:B------:R-:W-:Y:S01]  /*0e40*/  @!P4 MOV R43, R67 ;  /* 0x00000043002bc202 */ /* 0x000fe20000000f00 */
[-C--:B-1----:R-:W-:Y:S01]  /*0e50*/  @!P4 IMAD R23, R23, R24.reuse, RZ ;  /* 0x000000181717c224 */ /* 0x082fe200078e02ff */
[----:B------:R-:W-:Y:S01]  /*0e60*/  MOV R14, RZ ;  /* 0x000000ff000e7202 */ /* 0x000fe20000000f00 */
[----:B------:R-:W4:Y:S01]  /*0e70*/  @!P2 LDG.E R13, desc[UR6][R48.64] ;  /* 0x00000006300da981 */ /* 0x000f22000c1e1900 */
[----:B------:R-:W-:-:S04]  /*0e80*/  @!P4 IMAD.WIDE.U32 R42, R18, R24, R42 ;  /* 0x00000018122ac225 */ /* 0x000fc800078e002a */
[----:B------:R1:W4:Y:S01]  /*0e90*/  @!P2 LDG.E R14, desc[UR6][R40.64] ;  /* 0x00000006280ea981 */ /* 0x000322000c1e1900 */
[----:B-----5:R-:W-:Y:S01]  /*0ea0*/  @!P4 IMAD R47, R18, R25, R23 ;  /* 0x00000019122fc224 */ /* 0x020fe200078e0217 */
[----:B------:R-:W-:Y:S02]  /*0eb0*/  @!P3 IADD3 R25, PT, PT, R27, R45, RZ ;  /* 0x0000002d1b19b210 */ /* 0x000fe40007ffe0ff */
[C---:B------:R-:W-:Y:S02]  /*0ec0*/  @!P3 SHF.L.U32 R23, R26.reuse, 0x1, RZ ;  /* 0x000000011a17b819 */ /* 0x040fe400000006ff */
[----:B------:R-:W-:Y:S02]  /*0ed0*/  @!P3 SHF.L.U64.HI R18, R26, 0x1, R25 ;  /* 0x000000011a12b819 */ /* 0x000fe40000010219 */
[C---:B------:R-:W-:Y:S02]  /*0ee0*/  @!P3 IADD3 R32, P0, PT, R23.reuse, R32, RZ ;  /* 0x000000201720b210 */ /* 0x040fe40007f1e0ff */
[----:B------:R-:W-:-:S02]  /*0ef0*/  @!P3 IADD3 R24, P1, PT, R23, R16, RZ ;  /* 0x000000101718b210 */ /* 0x000fc40007f3e0ff */
[----:B------:R-:W-:Y:S02]  /*0f00*/  @!P4 IADD3 R25, PT, PT, R43, R47, RZ ;  /* 0x0000002f2b19c210 */ /* 0x000fe40007ffe0ff */
[----:B------:R-:W-:Y:S02]  /*0f10*/  @!P4 SHF.L.U32 R23, R42, 0x1, RZ ;  /* 0x000000012a17c819 */ /* 0x000fe400000006ff */
[----:B------:R-:W-:Y:S02]  /*0f20*/  @!P3 IADD3.X R33, PT, PT, R18, R33, RZ, P0, !PT ;  /* 0x000000211221b210 */ /* 0x000fe400007fe4ff */
[----:B------:R-:W-:Y:S02]  /*0f30*/  @!P4 SHF.L.U64.HI R42, R42, 0x1, R25 ;  /* 0x000000012a2ac819 */ /* 0x000fe40000010219 */
[C---:B--2---:R-:W-:Y:S02]  /*0f40*/  @!P4 IADD3 R30, P0, PT, R23.reuse, R30, RZ ;  /* 0x0000001e171ec210 */ /* 0x044fe40007f1e0ff */
[----:B------:R-:W-:Y:S01]  /*0f50*/  @!P4 IADD3 R28, P2, PT, R23, R28, RZ ;  /* 0x0000001c171cc210 */ /* 0x000fe20007f5e0ff */
[----:B0-----:R-:W-:Y:S01]  /*0f60*/  IMAD.WIDE R34, R15, 0x2, R34 ;  /* 0x000000020f227825 */ /* 0x001fe200078e0222 */
[----:B------:R-:W-:-:S02]  /*0f70*/  @!P3 IADD3.X R25, PT, PT, R18, R17, RZ, P1, !PT ;  /* 0x000000111219b210 */ /* 0x000fc40000ffe4ff */
[----:B------:R-:W-:Y:S02]  /*0f80*/  CS2R R16, SRZ ;  /* 0x0000000000107805 */ /* 0x000fe4000001ff00 */
[----:B------:R-:W-:Y:S02]  /*0f90*/  MOV R15, RZ ;  /* 0x000000ff000f7202 */ /* 0x000fe40000000f00 */
[----:B------:R-:W-:Y:S01]  /*0fa0*/  MOV R18, RZ ;  /* 0x000000ff00127202 */ /* 0x000fe20000000f00 */
[----:B------:R-:W2:Y:S01]  /*0fb0*/  LDG.E.U16 R26, desc[UR6][R34.64] ;  /* 0x00000006221a7981 */ /* 0x000ea2000c1e1500 */
[C---:B------:R-:W-:Y:S02]  /*0fc0*/  @!P4 IADD3.X R31, PT, PT, R42.reuse, R31, RZ, P0, !PT ;  /* 0x0000001f2a1fc210 */ /* 0x040fe400007fe4ff */
[----:B------:R-:W-:Y:S01]  /*0fd0*/  @!P4 IADD3.X R29, PT, PT, R42, R29, RZ, P2, !PT ;  /* 0x0000001d2a1dc210 */ /* 0x000fe200017fe4ff */
[----:B------:R-:W5:Y:S04]  /*0fe0*/  LDG.E.U16 R27, desc[UR6][R34.64+0x2] ;  /* 0x00000206221b7981 */ /* 0x000f68000c1e1500 */
[----:B------:R0:W5:Y:S04]  /*0ff0*/  @!P3 LDG.E R15, desc[UR6][R32.64] ;  /* 0x00000006200fb981 */ /* 0x000168000c1e1900 */
[----:B------:R-:W5:Y:S04]  /*1000*/  @!P3 LDG.E R16, desc[UR6][R24.64] ;  /* 0x000000061810b981 */ /* 0x000f68000c1e1900 */
[----:B------:R-:W5:Y:S04]  /*1010*/  @!P4 LDG.E R17, desc[UR6][R30.64] ;  /* 0x000000061e11c981 */ /* 0x000f68000c1e1900 */
[----:B------:R-:W5:Y:S01]  /*1020*/  @!P4 LDG.E R18, desc[UR6][R28.64] ;  /* 0x000000061c12c981 */ /* 0x000f62000c1e1900 */
[----:B------:R-:W-:Y:S01]  /*1030*/  MOV R59, 0x3f800000 ;  /* 0x3f800000003b7802 */ /* 0x000fe20000000f00 */
[----:B------:R-:W-:Y:S01]  /*1040*/  UISETP.NE.AND UP0, UPT, UR4, URZ, UPT ;  /* 0x000000ff0400728c */ /* 0x000fe2000bf05270 */
[----:B-1----:R-:W-:-:S02]  /*1050*/  MOV R41, RZ ;  /* 0x000000ff00297202 */ /* 0x002fc40000000f00 */
[----:B------:R-:W-:Y:S02]  /*1060*/  MOV R42, RZ ;  /* 0x000000ff002a7202 */ /* 0x000fe40000000f00 */
[----:B------:R-:W-:Y:S02]  /*1070*/  PRMT R57, R19, 0x7632, R57 ;  /* 0x0000763213397816 */ /* 0x000fe40000000039 */
[----:B------:R-:W-:Y:S02]  /*1080*/  PRMT R58, R4, 0x7632, R58 ;  /* 0x00007632043a7816 */ /* 0x000fe4000000003a */
[----:B---3--:R-:W-:Y:S02]  /*1090*/  PRMT R55, R5, 0x7632, R55 ;  /* 0x0000763205377816 */ /* 0x008fe40000000037 */
[----:B----4-:R-:W-:Y:S02]  /*10a0*/  PRMT R56, R6, 0x7632, R56 ;  /* 0x0000763206387816 */ /* 0x010fe40000000038 */
[----:B------:R-:W-:Y:S01]  /*10b0*/  PRMT R53, R7, 0x7632, R53 ;  /* 0x0000763207357816 */ /* 0x000fe20000000035 */
[----:B0-----:R-:W-:-:S05]  /*10c0*/  FFMA.FTZ R32, -R20, R20, R21 ;  /* 0x0000001414207223 */ /* 0x001fca0000010115 */
[----:B------:R-:W-:-:S13]  /*10d0*/  FSETP.GTU.FTZ.AND P0, PT, R32, RZ, PT ;  /* 0x000000ff2000720b */ /* 0x000fda0003f1c000 */
[----:B------:R-:W0:Y:S01]  /*10e0*/  @P0 LDC R23, c[0x0][0x3c0] ;  /* 0x0000f000ff170b82 */ /* 0x000e220000000800 */
[----:B------:R-:W-:Y:S02]  /*10f0*/  @P5 SHF.L.U32 R41, R50, 0x10, RZ ;  /* 0x0000001032295819 */ /* 0x000fe400000006ff */
[----:B------:R-:W-:Y:S02]  /*1100*/  @P5 SHF.L.U32 R42, R22, 0x10, RZ ;  /* 0x00000010162a5819 */ /* 0x000fe400000006ff */
[----:B------:R-:W-:Y:S02]  /*1110*/  PRMT R54, R8, 0x7632, R54 ;  /* 0x0000763208367816 */ /* 0x000fe40000000036 */
[----:B------:R-:W-:Y:S01]  /*1120*/  PRMT R51, R9, 0x7632, R51 ;  /* 0x0000763209337816 */ /* 0x000fe20000000033 */
[----:B0-----:R-:W-:-:S04]  /*1130*/  @P0 FADD.FTZ R23, R32, R23 ;  /* 0x0000001720170221 */ /* 0x001fc80000010000 */
[----:B------:R0:W1:Y:S01]  /*1140*/  @P0 MUFU.RSQ R59, R23 ;  /* 0x00000017003b0308 */ /* 0x0000620000001400 */
[----:B------:R-:W-:Y:S02]  /*1150*/  PRMT R52, R10, 0x7632, R52 ;  /* 0x000076320a347816 */ /* 0x000fe40000000034 */
[----:B------:R-:W-:Y:S02]  /*1160*/  PRMT R49, R11, 0x7632, R49 ;  /* 0x000076320b317816 */ /* 0x000fe40000000031 */
[----:B------:R-:W-:Y:S02]  /*1170*/  PRMT R50, R12, 0x7632, R50 ;  /* 0x000076320c327816 */ /* 0x000fe40000000032 */
[----:B------:R-:W-:Y:S02]  /*1180*/  PRMT R47, R13, 0x7632, R47 ;  /* 0x000076320d2f7816 */ /* 0x000fe4000000002f */
[----:B------:R-:W-:Y:S02]  /*1190*/  PRMT R48, R14, 0x7632, R48 ;  /* 0x000076320e307816 */ /* 0x000fe40000000030 */
[----:B--2---:R-:W-:-:S02]  /*11a0*/  SHF.L.U32 R40, R26, 0x10, RZ ;  /* 0x000000101a287819 */ /* 0x004fc400000006ff */
[----:B-----5:R-:W-:Y:S02]  /*11b0*/  SHF.L.U32 R21, R27, 0x10, RZ ;  /* 0x000000101b157819 */ /* 0x020fe400000006ff */
[----:B------:R-:W-:Y:S02]  /*11c0*/  PRMT R45, R15, 0x7632, R45 ;  /* 0x000076320f2d7816 */ /* 0x000fe4000000002d */
        /* <DEDUP_REMOVED lines=9> */
[----:B------:R-:W-:Y:S01]  /*1260*/  FADD.FTZ R26, -R20, R27 ;  /* 0x0000001b141a7221 */ /* 0x000fe20000010100 */
[----:B------:R-:W-:Y:S01]  /*1270*/  SHF.L.U32 R31, R5, 0x10, RZ ;  /* 0x00000010051f7819 */ /* 0x000fe200000006ff */
[----:B------:R-:W-:Y:S01]  /*1280*/  FMUL.FTZ R27, R40, R23 ;  /* 0x00000017281b7220 */ /* 0x000fe20000410000 */
        /* <DEDUP_REMOVED lines=62> */
[----:B------:R-:W-:Y:S01]  /*1670*/  SHF.L.U32 R29, R49, 0x10, RZ ;  /* 0x00000010311d7819 */ /* 0x000fe200000006ff */
[----:B------:R-:W-:Y:S01]  /*1680*/  FMUL.FTZ R32, R32, R59 ;  /* 0x0000003b20207220 */ /* 0x000fe20000410000 */
[----:B------:R-:W-:Y:S01]  /*1690*/  FMUL.FTZ R23, R21, R22 ;  /* 0x0000001615177220 */ /* 0x000fe20000410000 */
[----:B------:R-:W-:Y:S01]  /*16a0*/  FFMA.FTZ R25, R22, R24, R25 ;  /* 0x0000001816197223 */ /* 0x000fe20000010019 */
[----:B------:R-:W-:Y:S01]  /*16b0*/  FADD.FTZ R28, R28, R33 ;  /* 0x000000211c1c7221 */ /* 0x000fe20000010000 */
[----:B------:R-:W-:Y:S01]  /*16c0*/  FFMA.FTZ R30, R33, R32, R30 ;  /* 0x00000020211e7223 */ /* 0x000fe2000001001e */
[----:B------:R-:W-:Y:S01]  /*16d0*/  FFMA.FTZ R31, R24, R23, R31 ;  /* 0x00000017181f7223 */ /* 0x000fe2000001001f */
[----:B------:R-:W-:Y:S01]  /*16e0*/  FMUL.FTZ R33, R40, R33 ;  /* 0x0000002128217220 */ /* 0x000fe20000410000 */
[----:B------:R-:W-:Y:S01]  /*16f0*/  FADD.FTZ R26, R23, R26 ;  /* 0x0000001a171a7221 */ /* 0x000fe20000010000 */
[----:B------:R-:W-:Y:S01]  /*1700*/  FADD.FTZ R24, -R20, R29 ;  /* 0x0000001d14187221 */ /* 0x000fe20000010100 */
[----:B------:R-:W-:Y:S01]  /*1710*/  FADD.FTZ R27, R27, R22 ;  /* 0x000000161b1b7221 */ /* 0x000fe20000010000 */
[----:B------:R-:W-:Y:S01]  /*1720*/  SHF.L.U32 R22, R50, 0x10, RZ ;  /* 0x0000001032167819 */ /* 0x000fe200000006ff */
[----:B------:R-:W-:Y:S01]  /*1730*/  FADD.FTZ R26, R26, R33 ;  /* 0x000000211a1a7221 */ /* 0x000fe20000010000 */
[----:B------:R-:W-:Y:S01]  /*1740*/  FFMA.FTZ R31, R32, R33, R31 ;  /* 0x00000021201f7223 */ /* 0x000fe2000001001f */
[----:B------:R-:W-:Y:S01]  /*1750*/  FMUL.FTZ R24, R24, R59 ;  /* 0x0000003b18187220 */ /* 0x000fe20000410000 */
[----:B------:R-:W-:Y:S01]  /*1760*/  SHF.L.U32 R29, R13, 0x10, RZ ;  /* 0x000000100d1d7819 */ /* 0x000fe200000006ff */
[----:B------:R-:W-:Y:S01]  /*1770*/  FMUL.FTZ R23, R21, R22 ;  /* 0x0000001615177220 */ /* 0x000fe20000410000 */
[----:B------:R-:W-:Y:S01]  /*1780*/  SHF.L.U32 R33, R47, 0x10, RZ ;  /* 0x000000102f217819 */ /* 0x000fe200000006ff */
[----:B------:R-:W-:Y:S01]  /*1790*/  FADD.FTZ R27, R27, R22 ;  /* 0x000000161b1b7221 */ /* 0x000fe20000010000 */
[----:B------:R-:W-:Y:S01]  /*17a0*/  FFMA.FTZ R25, R22, R24, R25 ;  /* 0x0000001816197223 */ /* 0x000fe20000010019 */
[C---:B------:R-:W-:Y:S01]  /*17b0*/  FADD.FTZ R22, -R20.reuse, R29 ;  /* 0x0000001d14167221 */ /* 0x040fe20000010100 */
[----:B------:R-:W-:Y:S01]  /*17c0*/  FADD.FTZ R26, R23, R26 ;  /* 0x0000001a171a7221 */ /* 0x000fe20000010000 */
[----:B------:R-:W-:Y:S01]  /*17d0*/  FADD.FTZ R32, -R20, R33 ;  /* 0x0000002114207221 */ /* 0x000fe20000010100 */
[----:B------:R-:W-:Y:S01]  /*17e0*/  FFMA.FTZ R31, R24, R23, R31 ;  /* 0x00000017181f7223 */ /* 0x000fe2000001001f */
[----:B------:R-:W-:Y:S01]  /*17f0*/  SHF.L.U32 R23, R14, 0x10, RZ ;  /* 0x000000100e177819 */ /* 0x000fe200000006ff */
[-C--:B------:R-:W-:Y:S01]  /*1800*/  FMUL.FTZ R34, R22, R59.reuse ;  /* 0x0000003b16227220 */ /* 0x080fe20000410000 */
[----:B------:R-:W-:Y:S01]  /*1810*/  SHF.L.U32 R24, R48, 0x10, RZ ;  /* 0x0000001030187819 */ /* 0x000fe200000006ff */
[----:B------:R-:W-:Y:S01]  /*1820*/  FMUL.FTZ R32, R32, R59 ;  /* 0x0000003b20207220 */ /* 0x000fe20000410000 */
[----:B------:R-:W-:Y:S01]  /*1830*/  SHF.L.U32 R29, R15, 0x10, RZ ;  /* 0x000000100f1d7819 */ /* 0x000fe200000006ff */
[----:B------:R-:W-:Y:S01]  /*1840*/  FADD.FTZ R28, R28, R23 ;  /* 0x000000171c1c7221 */ /* 0x000fe20000010000 */
[----:B------:R-:W-:Y:S01]  /*1850*/  FFMA.FTZ R30, R23, R34, R30 ;  /* 0x00000022171e7223 */ /* 0x000fe2000001001e */
[----:B------:R-:W-:Y:S01]  /*1860*/  FADD.FTZ R22, R27, R24 ;  /* 0x000000181b167221 */ /* 0x000fe20000010000 */
[----:B------:R-:W-:Y:S01]  /*1870*/  FMUL.FTZ R23, R40, R23 ;  /* 0x0000001728177220 */ /* 0x000fe20000410000 */
        /* <DEDUP_REMOVED lines=12> */
[----:B------:R-:W-:Y:S01]  /*1940*/  SHF.L.U32 R24, R46, 0x10, RZ ;  /* 0x000000102e187819 */ /* 0x000fe200000006ff */
[----:B------:R-:W-:Y:S01]  /*1950*/  FMUL.FTZ R29, R40, R29 ;  /* 0x0000001d281d7220 */ /* 0x000fe20000410000 */
[----:B------:R-:W-:Y:S01]  /*1960*/  FADD.FTZ R28, -R20, R23 ;  /* 0x00000017141c7221 */ /* 0x000fe20000010100 */
[----:B------:R-:W-:-:S02]  /*1970*/  SHF.L.U32 R33, R17, 0x10, RZ ;  /* 0x0000001011217819 */ /* 0x000fc400000006ff */
[----:B------:R-:W-:Y:S01]  /*1980*/  FADD.FTZ R26, R26, R29 ;  /* 0x0000001d1a1a7221 */ /* 0x000fe20000010000 */
[----:B------:R-:W-:Y:S01]  /*1990*/  FFMA.FTZ R31, R34, R29, R31 ;  /* 0x0000001d221f7223 */ /* 0x000fe2000001001f */
[----:B------:R-:W-:Y:S01]  /*19a0*/  FMUL.FTZ R28, R28, R59 ;  /* 0x0000003b1c1c7220 */ /* 0x000fe20000410000 */
[----:B------:R-:W-:Y:S01]  /*19b0*/  FMUL.FTZ R23, R21, R24 ;  /* 0x0000001815177220 */ /* 0x000fe20000410000 */
[----:B------:R-:W-:Y:S01]  /*19c0*/  SHF.L.U32 R29, R18, 0x10, RZ ;  /* 0x00000010121d7819 */ /* 0x000fe200000006ff */
[----:B------:R-:W-:Y:S01]  /*19d0*/  FADD.FTZ R32, -R20, R33 ;  /* 0x0000002114207221 */ /* 0x000fe20000010100 */
[----:B------:R-:W-:Y:S01]  /*19e0*/  FFMA.FTZ R25, R24, R28, R25 ;  /* 0x0000001c18197223 */ /* 0x000fe20000010019 */
[----:B------:R-:W-:Y:S01]  /*19f0*/  FADD.FTZ R26, R23, R26 ;  /* 0x0000001a171a7221 */ /* 0x000fe20000010000 */
[----:B------:R-:W-:Y:S01]  /*1a00*/  FFMA.FTZ R31, R28, R23, R31 ;  /* 0x000000171c1f7223 */ /* 0x000fe2000001001f */
[----:B------:R-:W-:Y:S01]  /*1a10*/  SHF.L.U32 R23, R43, 0x10, RZ ;  /* 0x000000102b177819 */ /* 0x000fe200000006ff */
[----:B------:R-:W-:Y:S01]  /*1a20*/  FMUL.FTZ R33, R40, R29 ;  /* 0x0000001d28217220 */ /* 0x000fe20000410000 */
[----:B------:R-:W-:Y:S01]  /*1a30*/  SHF.L.U32 R28, R44, 0x10, RZ ;  /* 0x000000102c1c7819 */ /* 0x000fe200000006ff */
[----:B------:R-:W-:Y:S01]  /*1a40*/  FMUL.FTZ R34, R32, R59 ;  /* 0x0000003b20227220 */ /* 0x000fe20000410000 */
[----:B------:R-:W-:Y:S01]  /*1a50*/  FADD.FTZ R22, R22, R24 ;  /* 0x0000001816167221 */ /* 0x000fe20000010000 */
[----:B------:R-:W-:Y:S01]  /*1a60*/  FADD.FTZ R32, -R20, R23 ;  /* 0x0000001714207221 */ /* 0x000fe20000010100 */
[----:B------:R-:W-:Y:S01]  /*1a70*/  FADD.FTZ R26, R26, R33 ;  /* 0x000000211a1a7221 */ /* 0x000fe20000010000 */
[----:B------:R-:W-:Y:S01]  /*1a80*/  FMUL.FTZ R23, R21, R28 ;  /* 0x0000001c15177220 */ /* 0x000fe20000410000 */
[----:B------:R-:W-:Y:S01]  /*1a90*/  FFMA.FTZ R31, R34, R33, R31 ;  /* 0x00000021221f7223 */ /* 0x000fe2000001001f */
[----:B------:R-:W-:Y:S01]  /*1aa0*/  FMUL.FTZ R32, R32, R59 ;  /* 0x0000003b20207220 */ /* 0x000fe20000410000 */
[----:B------:R-:W-:Y:S01]  /*1ab0*/  FFMA.FTZ R24, R29, R34, R30 ;  /* 0x000000221d187223 */ /* 0x000fe2000001001e */
[----:B------:R-:W-:Y:S01]  /*1ac0*/  FADD.FTZ R33, R23, R26 ;  /* 0x0000001a17217221 */ /* 0x000fe20000010000 */
[----:B------:R-:W-:Y:S01]  /*1ad0*/  FADD.FTZ R26, R27, R29 ;  /* 0x0000001d1b1a7221 */ /* 0x000fe20000010000 */
[----:B------:R-:W-:Y:S01]  /*1ae0*/  FFMA.FTZ R23, R32, R23, R31 ;  /* 0x0000001720177223 */ /* 0x000fe2000001001f */
[----:B------:R-:W-:Y:S01]  /*1af0*/  FADD.FTZ R27, R22, R28 ;  /* 0x0000001c161b7221 */ /* 0x000fe20000010000 */
[----:B------:R-:W-:Y:S01]  /*1b00*/  FFMA.FTZ R25, R28, R32, R25 ;  /* 0x000000201c197223 */ /* 0x000fe20000010019 */
[----:B------:R-:W-:Y:S06]  /*1b10*/  BRA `(.L_x_251) ;  /* 0x0000001000807947 */ /* 0x000fec0003800000 */
.L_x_250:
        /* <DEDUP_REMOVED lines=9> */
[----:B------:R-:W-:Y:S01]  /*1bb0*/  FFMA.FTZ R26, R40, R23, R41 ;  /* 0x00000017281a7223 */ /* 0x000fe20000010029 */
        /* <DEDUP_REMOVED lines=8> */
[----:B------:R-:W-:-:S07]  /*1c40*/  FFMA.FTZ R31, R40, R25, R41 ;  /* 0x00000019281f7223 */ /* 0x000fce0000010029 */
[----:B------:R-:W1:Y:S01]  /*1c50*/  MUFU.EX2 R29, R29 ;  /* 0x0000001d001d7308 */ /* 0x000e620000000800 */
[----:B0-----:R-:W-:Y:S01]  /*1c60*/  FADD.FTZ R28, R24, 1 ;  /* 0x3f800000181c7421 */ /* 0x001fe20000010000 */
[----:B------:R-:W-:Y:S01]  /*1c70*/  FADD.FTZ R24, -R20, R33 ;  /* 0x0000002114187221 */ /* 0x000fe20000010100 */
[----:B------:R-:W-:-:S03]  /*1c80*/  FMUL.FTZ R33, R31, -1.4426950216293334961 ;  /* 0xbfb8aa3b1f217820 */ /* 0x000fc60000410000 */
        /* <DEDUP_REMOVED lines=9> */
[----:B------:R-:W-:Y:S02]  /*1d20*/  SHF.L.U32 R29, R4, 0x10, RZ ;  /* 0x00000010041d7819 */ /* 0x000fe400000006ff */
[----:B------:R-:W0:Y:S03]  /*1d30*/  MUFU.EX2 R35, R35 ;  /* 0x0000002300237308 */ /* 0x000e260000000800 */
[----:B------:R-:W-:Y:S01]  /*1d40*/  FMUL.FTZ R29, R29, R28 ;  /* 0x0000001c1d1d7220 */ /* 0x000fe20000410000 */
[----:B-1----:R-:W-:Y:S01]  /*1d50*/  FMUL.FTZ R28, R63, R30 ;  /* 0x0000001e3f1c7220 */ /* 0x002fe20000410000 */
[----:B------:R-:W-:Y:S02]  /*1d60*/  SHF.L.U32 R63, R53, 0x10, RZ ;  /* 0x00000010353f7819 */ /* 0x000fe400000006ff */
[----:B------:R-:W-:Y:S01]  /*1d70*/  FMUL.FTZ R29, R29, R26 ;  /* 0x0000001a1d1d7220 */ /* 0x000fe20000410000 */
[----:B------:R-:W-:Y:S01]  /*1d80*/  FADD.FTZ R26, -R30, 1 ;  /* 0x3f8000001e1a7421 */ /* 0x000fe20000010100 */
[----:B--2---:R-:W-:-:S03]  /*1d90*/  FADD.FTZ R34, R33, 1 ;  /* 0x3f80000021227421 */ /* 0x004fc60000010000 */
[----:B------:R-:W-:Y:S01]  /*1da0*/  FFMA.FTZ R27, R27, R26, 1 ;  /* 0x3f8000001b1b7423 */ /* 0x000fe2000001001a */
[----:B------:R-:W-:Y:S02]  /*1db0*/  FADD.FTZ R26, -R20, R69 ;  /* 0x00000045141a7221 */ /* 0x000fe40000010100 */
[----:B------:R-:W1:Y:S01]  /*1dc0*/  MUFU.RCP R34, R34 ;  /* 0x0000002200227308 */ /* 0x000e620000001000 */
[----:B------:R-:W-:Y:S01]  /*1dd0*/  FMUL.FTZ R28, R28, R27 ;  /* 0x0000001b1c1c7220 */ /* 0x000fe20000410000 */
[----:B0-----:R-:W-:Y:S01]  /*1de0*/  FADD.FTZ R30, R35, 1 ;  /* 0x3f800000231e7421 */ /* 0x001fe20000010000 */
[----:B------:R-:W-:Y:S01]  /*1df0*/  FMUL.FTZ R26, R26, R59 ;  /* 0x0000003b1a1a7220 */ /* 0x000fe20000410000 */
[----:B------:R-:W-:-:S03]  /*1e00*/  SHF.L.U32 R27, R6, 0x10, RZ ;  /* 0x00000010061b7819 */ /* 0x000fc600000006ff */
[----:B------:R-:W-:Y:S01]  /*1e10*/  FFMA.FTZ R35, R40, R26, R41 ;  /* 0x0000001a28237223 */ /* 0x000fe20000010029 */
[----:B------:R-:W0:Y:S03]  /*1e20*/  MUFU.RCP R30, R30 ;  /* 0x0000001e001e7308 */ /* 0x000e260000001000 */
[----:B------:R-:W-:-:S06]  /*1e30*/  FMUL.FTZ R62, R35, -1.4426950216293334961 ;  /* 0xbfb8aa3b233e7820 */ /* 0x000fcc0000410000 */
[----:B------:R-:W2:Y:S01]  /*1e40*/  MUFU.EX2 R62, R62 ;  /* 0x0000003e003e7308 */ /* 0x000ea20000000800 */
[----:B-1----:R-:W-:Y:S01]  /*1e50*/  FADD.FTZ R60, -R34, 1 ;  /* 0x3f800000223c7421 */ /* 0x002fe20000010100 */
[----:B------:R-:W-:-:S03]  /*1e60*/  FMUL.FTZ R34, R27, R34 ;  /* 0x000000221b227220 */ /* 0x000fc60000410000 */
[----:B------:R-:W-:Y:S01]  /*1e70*/  FFMA.FTZ R31, R31, R60, 1 ;  /* 0x3f8000001f1f7423 */ /* 0x000fe2000001003c */
[----:B------:R-:W-:Y:S01]  /*1e80*/  FADD.FTZ R60, -R20, R63 ;  /* 0x0000003f143c7221 */ /* 0x000fe20000010100 */
[----:B------:R-:W-:Y:S01]  /*1e90*/  SHF.L.U32 R63, R56, 0x10, RZ ;  /* 0x00000010383f7819 */ /* 0x000fe200000006ff */
[----:B0-----:R-:W-:-:S04]  /*1ea0*/  FADD.FTZ R27, -R30, 1 ;  /* 0x3f8000001e1b7421 */ /* 0x001fc80000010100 */
[----:B------:R-:W-:Y:S01]  /*1eb0*/  FFMA.FTZ R33, R32, R27, 1 ;  /* 0x3f80000020217423 */ /* 0x000fe2000001001b */
[----:B------:R-:W-:Y:S01]  /*1ec0*/  FMUL.FTZ R27, R60, R59 ;  /* 0x0000003b3c1b7220 */ /* 0x000fe20000410000 */
[----:B------:R-:W-:Y:S01]  /*1ed0*/  FMUL.FTZ R30, R63, R30 ;  /* 0x0000001e3f1e7220 */ /* 0x000fe20000410000 */
[----:B------:R-:W-:Y:S01]  /*1ee0*/  FMUL.FTZ R63, R34, R31 ;  /* 0x0000001f223f7220 */ /* 0x000fe20000410000 */
[----:B------:R-:W-:Y:S01]  /*1ef0*/  SHF.L.U32 R31, R8, 0x10, RZ ;  /* 0x00000010081f7819 */ /* 0x000fe200000006ff */
[----:B--2---:R-:W-:Y:S01]  /*1f00*/  FADD.FTZ R32, R62, 1 ;  /* 0x3f8000003e207421 */ /* 0x004fe20000010000 */
[C---:B------:R-:W-:Y:S01]  /*1f10*/  FFMA.FTZ R60, R21.reuse, R27, R42 ;  /* 0x0000001b153c7223 */ /* 0x040fe2000001002a */
[----:B------:R-:W-:Y:S01]  /*1f20*/  FMUL.FTZ R30, R30, R33 ;  /* 0x000000211e1e7220 */ /* 0x000fe20000410000 */
[----:B------:R-:W-:Y:S02]  /*1f30*/  FMUL.FTZ R33, R21, R28 ;  /* 0x0000001c15217220 */ /* 0x000fe40000410000 */
[----:B------:R-:W-:Y:S01]  /*1f40*/  FMUL.FTZ R62, R60, -1.4426950216293334961 ;  /* 0xbfb8aa3b3c3e7820 */ /* 0x000fe20000410000 */
[----:B------:R-:W0:Y:S08]  /*1f50*/  MUFU.RCP R32, R32 ;  /* 0x0000002000207308 */ /* 0x000e300000001000 */
[----:B------:R-:W1:Y:S01]  /*1f60*/  MUFU.EX2 R62, R62 ;  /* 0x0000003e003e7308 */ /* 0x000e620000000800 */
[----:B0-----:R-:W-:Y:S01]  /*1f70*/  FADD.FTZ R34, -R32, 1 ;  /* 0x3f80000020227421 */ /* 0x001fe20000010100 */
[----:B------:R-:W-:Y:S01]  /*1f80*/  FMUL.FTZ R31, R31, R32 ;  /* 0x000000201f1f7220 */ /* 0x000fe20000410000 */
[----:B------:R-:W-:-:S02]  /*1f90*/  FMUL.FTZ R32, R40, R29 ;  /* 0x0000001d28207220 */ /* 0x000fc40000410000 */
[----:B------:R-:W-:Y:S02]  /*1fa0*/  FFMA.FTZ R68, R35, R34, 1 ;  /* 0x3f80000023447423 */ /* 0x000fe40000010022 */
[----:B------:R-:W-:Y:S01]  /*1fb0*/  FFMA.FTZ R35, R23, R32, RZ ;  /* 0x0000002017237223 */ /* 0x000fe200000100ff */
[----:B------:R-:W-:Y:S01]  /*1fc0*/  FADD.FTZ R32, RZ, R32 ;  /* 0x00000020ff207221 */ /* 0x000fe20000010000 */
[----:B-1----:R-:W-:Y:S01]  /*1fd0*/  FADD.FTZ R34, R62, 1 ;  /* 0x3f8000003e227421 */ /* 0x002fe20000010000 */
[----:B------:R-:W-:Y:S01]  /*1fe0*/  FMUL.FTZ R31, R31, R68 ;  /* 0x000000441f1f7220 */ /* 0x000fe20000410000 */
[----:B------:R-:W-:Y:S01]  /*1ff0*/  FFMA.FTZ R62, R22, R33, R35 ;  /* 0x00000021163e7223 */ /* 0x000fe20000010023 */
[----:B------:R-:W-:Y:S01]  /*2000*/  SHF.L.U32 R35, R54, 0x10, RZ ;  /* 0x0000001036237819 */ /* 0x000fe200000006ff */
[----:B------:R-:W-:Y:S02]  /*2010*/  FADD.FTZ R33, R33, R32 ;  /* 0x0000002021217221 */ /* 0x000fe40000010000 */
[----:B------:R-:W0:Y:S02]  /*2020*/  MUFU.RCP R34, R34 ;  /* 0x0000002200227308 */ /* 0x000e240000001000 */
[----:B0-----:R-:W-:Y:S01]  /*2030*/  FMUL.FTZ R32, R35, R34 ;  /* 0x0000002223207220 */ /* 0x001fe20000410000 */
[----:B------:R-:W-:Y:S01]  /*2040*/  FADD.FTZ R35, -R34, 1 ;  /* 0x3f80000022237421 */ /* 0x000fe20000010100 */
[----:B------:R-:W-:-:S03]  /*2050*/  FADD.FTZ R34, RZ, R29 ;  /* 0x0000001dff227221 */ /* 0x000fc60000010000 */
[----:B------:R-:W-:Y:S01]  /*2060*/  FFMA.FTZ R35, R60, R35, 1 ;  /* 0x3f8000003c237423 */ /* 0x000fe20000010023 */
[----:B------:R-:W-:Y:S01]  /*2070*/  FFMA.FTZ R60, R23, R29, RZ ;  /* 0x0000001d173c7223 */ /* 0x000fe200000100ff */
[----:B------:R-:W-:Y:S01]  /*2080*/  SHF.L.U32 R23, R9, 0x10, RZ ;  /* 0x0000001009177819 */ /* 0x000fe200000006ff */
[----:B------:R-:W-:Y:S01]  /*2090*/  FADD.FTZ R34, R34, R63 ;  /* 0x0000003f22227221 */ /* 0x000fe20000010000 */
[----:B------:R-:W-:Y:S01]  /*20a0*/  FMUL.FTZ R32, R32, R35 ;  /* 0x0000002320207220 */ /* 0x000fe20000410000 */
[CC--:B------:R-:W-:Y:S01]  /*20b0*/  FFMA.FTZ R29, R25.reuse, R63.reuse, R60 ;  /* 0x0000003f191d7223 */ /* 0x0c0fe2000001003c */
[----:B------:R-:W-:Y:S01]  /*20c0*/  FMUL.FTZ R63, R40, R63 ;  /* 0x0000003f283f7220 */ /* 0x000fe20000410000 */
[----:B------:R-:W-:Y:S01]  /*20d0*/  FADD.FTZ R68, -R20, R23 ;  /* 0x0000001714447221 */ /* 0x000fe20000010100 */
[----:B------:R-:W-:Y:S01]  /*20e0*/  FFMA.FTZ R35, R22, R28, RZ ;  /* 0x0000001c16237223 */ /* 0x000fe200000100ff */
[----:B------:R-:W-:Y:S01]  /*20f0*/  FADD.FTZ R34, R34, R31 ;  /* 0x0000001f22227221 */ /* 0x000fe20000010000 */
[----:B------:R-:W-:Y:S01]  /*2100*/  FFMA.FTZ R62, R25, R63, R62 ;  /* 0x0000003f193e7223 */ /* 0x000fe2000001003e */
[----:B------:R-:W-:Y:S01]  /*2110*/  FMUL.FTZ R23, R68, R59 ;  /* 0x0000003b44177220 */ /* 0x000fe20000410000 */
[----:B------:R-:W-:Y:S01]  /*2120*/  FADD.FTZ R68, R33, R63 ;  /* 0x0000003f21447221 */ /* 0x000fe20000010000 */
[----:B------:R-:W-:-:S02]  /*2130*/  SHF.L.U32 R63, R51, 0x10, RZ ;  /* 0x00000010333f7819 */ /* 0x000fc400000006ff */
[----:B------:R-:W-:-:S03]  /*2140*/  FFMA.FTZ R25, R40, R23, R41 ;  /* 0x0000001728197223 */ /* 0x000fc60000010029 */
[----:B------:R-:W-:Y:S01]  /*2150*/  FADD.FTZ R22, -R20, R63 ;  /* 0x0000003f14167221 */ /* 0x000fe20000010100 */
[----:B------:R-:W-:-:S03]  /*2160*/  FMUL.FTZ R60, R25, -1.4426950216293334961 ;  /* 0xbfb8aa3b193c7820 */ /* 0x000fc60000410000 */
[----:B------:R-:W-:-:S03]  /*2170*/  FMUL.FTZ R22, R22, R59 ;  /* 0x0000003b16167220 */ /* 0x000fc60000410000 */
[----:B------:R-:W0:Y:S02]  /*2180*/  MUFU.EX2 R60, R60 ;  /* 0x0000003c003c7308 */ /* 0x000e240000000800 */
[----:B0-----:R-:W-:Y:S01]  /*2190*/  FADD.FTZ R69, R60, 1 ;  /* 0x3f8000003c457421 */ /* 0x001fe20000010000 */
[-C--:B------:R-:W-:Y:S01]  /*21a0*/  FFMA.FTZ R60, R24, R30.reuse, R35 ;  /* 0x0000001e183c7223 */ /* 0x080fe20000010023 */
[----:B------:R-:W-:-:S04]  /*21b0*/  FMUL.FTZ R35, R21, R30 ;  /* 0x0000001e15237220 */ /* 0x000fc80000410000 */
[----:B------:R-:W0:Y:S01]  /*21c0*/  MUFU.RCP R69, R69 ;  /* 0x0000004500457308 */ /* 0x000e220000001000 */
[----:B------:R-:W-:Y:S01]  /*21d0*/  FFMA.FTZ R63, R24, R35, R62 ;  /* 0x00000023183f7223 */ /* 0x000fe2000001003e */
[----:B------:R-:W-:Y:S01]  /*21e0*/  FFMA.FTZ R24, R21, R22, R42 ;  /* 0x0000001615187223 */ /* 0x000fe2000001002a */
[----:B------:R-:W-:Y:S01]  /*21f0*/  FADD.FTZ R68, R35, R68 ;  /* 0x0000004423447221 */ /* 0x000fe20000010000 */
[----:B------:R-:W-:Y:S01]  /*2200*/  SHF.L.U32 R35, R52, 0x10, RZ ;  /* 0x0000001034237819 */ /* 0x000fe200000006ff */
[----:B0-----:R-:W-:Y:S01]  /*2210*/  FMUL.FTZ R33, R70, R69 ;  /* 0x0000004546217220 */ /* 0x001fe20000410000 */
[----:B------:R-:W-:-:S04]  /*2220*/  FADD.FTZ R70, -R69, 1 ;  /* 0x3f80000045467421 */ /* 0x000fc80000010100 */
[----:B------:R-:W-:-:S04]  /*2230*/  FFMA.FTZ R70, R25, R70, 1 ;  /* 0x3f80000019467423 */ /* 0x000fc80000010046 */
[----:B------:R-:W-:Y:S01]  /*2240*/  FMUL.FTZ R25, R33, R70 ;  /* 0x0000004621197220 */ /* 0x000fe20000410000 */
[----:B------:R-:W-:-:S03]  /*2250*/  FADD.FTZ R33, RZ, R28 ;  /* 0x0000001cff217221 */ /* 0x000fc60000010000 */
[----:B------:R-:W-:Y:S01]  /*2260*/  FADD.FTZ R34, R34, R25 ;  /* 0x0000001922227221 */ /* 0x000fe20000010000 */
[----:B------:R-:W-:Y:S01]  /*2270*/  FADD.FTZ R33, R33, R30 ;  /* 0x0000001e21217221 */ /* 0x000fe20000010000 */
[----:B------:R-:W-:-:S03]  /*2280*/  FMUL.FTZ R30, R24, -1.4426950216293334961 ;  /* 0xbfb8aa3b181e7820 */ /* 0x000fc60000410000 */
[----:B------:R-:W-:-:S03]  /*2290*/  FADD.FTZ R33, R33, R32 ;  /* 0x0000002021217221 */ /* 0x000fc60000010000 */
[----:B------:R-:W0:Y:S02]  /*22a0*/  MUFU.EX2 R30, R30 ;  /* 0x0000001e001e7308 */ /* 0x000e240000000800 */
[----:B0-----:R-:W-:Y:S01]  /*22b0*/  FADD.FTZ R62, R30, 1 ;  /* 0x3f8000001e3e7421 */ /* 0x001fe20000010000 */
[----:B------:R-:W-:-:S05]  /*22c0*/  FFMA.FTZ R30, R26, R31, R29 ;  /* 0x0000001f1a1e7223 */ /* 0x000fca000001001d */
[----:B------:R-:W0:Y:S02]  /*22d0*/  MUFU.RCP R62, R62 ;  /* 0x0000003e003e7308 */ /* 0x000e240000001000 */
[----:B0-----:R-:W-:Y:S01]  /*22e0*/  FMUL.FTZ R28, R35, R62 ;  /* 0x0000003e231c7220 */ /* 0x001fe20000410000 */
[----:B------:R-:W-:Y:S01]  /*22f0*/  FADD.FTZ R35, -R62, 1 ;  /* 0x3f8000003e237421 */ /* 0x000fe20000010100 */
[----:B------:R-:W-:-:S03]  /*2300*/  FMUL.FTZ R62, R40, R31 ;  /* 0x0000001f283e7220 */ /* 0x000fc60000410000 */
[----:B------:R-:W-:Y:S01]  /*2310*/  FFMA.FTZ R35, R24, R35, 1 ;  /* 0x3f80000018237423 */ /* 0x000fe20000010023 */
[----:B------:R-:W-:-:S03]  /*2320*/  FFMA.FTZ R63, R26, R62, R63 ;  /* 0x0000003e1a3f7223 */ /* 0x000fc6000001003f */
[----:B------:R-:W-:Y:S01]  /*2330*/  FMUL.FTZ R28, R28, R35 ;  /* 0x000000231c1c7220 */ /* 0x000fe20000410000 */
[----:B------:R-:W-:-:S05]  /*2340*/  SHF.L.U32 R35, R11, 0x10, RZ ;  /* 0x000000100b237819 */ /* 0x000fca00000006ff */
[----:B------:R-:W-:Y:S01]  /*2350*/  FADD.FTZ R24, -R20, R35 ;  /* 0x0000002314187221 */ /* 0x000fe20000010100 */
[----:B------:R-:W-:Y:S01]  /*2360*/  FADD.FTZ R35, R68, R62 ;  /* 0x0000003e44237221 */ /* 0x000fe20000010000 */
[----:B------:R-:W-:Y:S02]  /*2370*/  SHF.L.U32 R62, R12, 0x10, RZ ;  /* 0x000000100c3e7819 */ /* 0x000fe400000006ff */
[----:B------:R-:W-:Y:S01]  /*2380*/  FMUL.FTZ R24, R24, R59 ;  /* 0x0000003b18187220 */ /* 0x000fe20000410000 */
[----:B------:R-:W-:-:S03]  /*2390*/  SHF.L.U32 R68, R50, 0x10, RZ ;  /* 0x0000001032447819 */ /* 0x000fc600000006ff */
[----:B------:R-:W-:-:S04]  /*23a0*/  FFMA.FTZ R26, R40, R24, R41 ;  /* 0x00000018281a7223 */ /* 0x000fc80000010029 */
[----:B------:R-:W-:-:S06]  /*23b0*/  FMUL.FTZ R31, R26, -1.4426950216293334961 ;  /* 0xbfb8aa3b1a1f7820 */ /* 0x000fcc0000410000 */
[----:B------:R-:W0:Y:S02]  /*23c0*/  MUFU.EX2 R31, R31 ;  /* 0x0000001f001f7308 */ /* 0x000e240000000800 */
[----:B0-----:R-:W-:Y:S01]  /*23d0*/  FADD.FTZ R69, R31, 1 ;  /* 0x3f8000001f457421 */ /* 0x001fe20000010000 */
[-C--:B------:R-:W-:Y:S01]  /*23e0*/  FFMA.FTZ R31, R27, R32.reuse, R60 ;  /* 0x000000201b1f7223 */ /* 0x080fe2000001003c */
[----:B------:R-:W-:-:S03]  /*23f0*/  FMUL.FTZ R32, R21, R32 ;  /* 0x0000002015207220 */ /* 0x000fc60000410000 */
[----:B------:R-:W-:Y:S01]  /*2400*/  FFMA.FTZ R31, R22, R28, R31 ;  /* 0x0000001c161f7223 */ /* 0x000fe2000001001f */
[----:B------:R-:W0:Y:S01]  /*2410*/  MUFU.RCP R69, R69 ;  /* 0x0000004500457308 */ /* 0x000e220000001000 */
[----:B------:R-:W-:Y:S01]  /*2420*/  FFMA.FTZ R60, R27, R32, R63 ;  /* 0x000000201b3c7223 */ /* 0x000fe2000001003f */
[----:B------:R-:W-:Y:S01]  /*2430*/  FADD.FTZ R32, R32, R35 ;  /* 0x0000002320207221 */ /* 0x000fe20000010000 */
[----:B0-----:R-:W-:Y:S01]  /*2440*/  FADD.FTZ R71, -R69, 1 ;  /* 0x3f80000045477421 */ /* 0x001fe20000010100 */
[----:B------:R-:W-:-:S03]  /*2450*/  FMUL.FTZ R29, R62, R69 ;  /* 0x000000453e1d7220 */ /* 0x000fc60000410000 */
[----:B------:R-:W-:Y:S01]  /*2460*/  FFMA.FTZ R26, R26, R71, 1 ;  /* 0x3f8000001a1a7423 */ /* 0x000fe20000010047 */
[----:B------:R-:W-:-:S03]  /*2470*/  SHF.L.U32 R71, R49, 0x10, RZ ;  /* 0x0000001031477819 */ /* 0x000fc600000006ff */
[----:B------:R-:W-:Y:S02]  /*2480*/  FMUL.FTZ R29, R29, R26 ;  /* 0x0000001a1d1d7220 */ /* 0x000fe40000410000 */
[----:B------:R-:W-:-:S04]  /*2490*/  FADD.FTZ R26, -R20, R71 ;  /* 0x00000047141a7221 */ /* 0x000fc80000010100 */
[----:B------:R-:W-:-:S04]  /*24a0*/  FMUL.FTZ R26, R26, R59 ;  /* 0x0000003b1a1a7220 */ /* 0x000fc80000410000 */
[----:B------:R-:W-:-:S04]  /*24b0*/  FFMA.FTZ R27, R21, R26, R42 ;  /* 0x0000001a151b7223 */ /* 0x000fc8000001002a */
[----:B------:R-:W-:-:S06]  /*24c0*/  FMUL.FTZ R62, R27, -1.4426950216293334961 ;  /* 0xbfb8aa3b1b3e7820 */ /* 0x000fcc0000410000 */
[----:B------:R-:W0:Y:S02]  /*24d0*/  MUFU.EX2 R62, R62 ;  /* 0x0000003e003e7308 */ /* 0x000e240000000800 */
[----:B0-----:R-:W-:-:S06]  /*24e0*/  FADD.FTZ R63, R62, 1 ;  /* 0x3f8000003e3f7421 */ /* 0x001fcc0000010000 */
[----:B------:R-:W0:Y:S02]  /*24f0*/  MUFU.RCP R63, R63 ;  /* 0x0000003f003f7308 */ /* 0x000e240000001000 */
[----:B0-----:R-:W-:Y:S01]  /*2500*/  FMUL.FTZ R35, R68, R63 ;  /* 0x0000003f44237220 */ /* 0x001fe20000410000 */
[----:B------:R-:W-:Y:S01]  /*2510*/  FADD.FTZ R68, -R63, 1 ;  /* 0x3f8000003f447421 */ /* 0x000fe20000010100 */
[----:B------:R-:W-:-:S03]  /*2520*/  FMUL.FTZ R63, R40, R25 ;  /* 0x00000019283f7220 */ /* 0x000fc60000410000 */
[----:B------:R-:W-:Y:S01]  /*2530*/  FFMA.FTZ R68, R27, R68, 1 ;  /* 0x3f8000001b447423 */ /* 0x000fe20000010044 */
[----:B------:R-:W-:Y:S01]  /*2540*/  FFMA.FTZ R60, R23, R63, R60 ;  /* 0x0000003f173c7223 */ /* 0x000fe2000001003c */
[----:B------:R-:W-:Y:S02]  /*2550*/  FADD.FTZ R62, R32, R63 ;  /* 0x0000003f203e7221 */ /* 0x000fe40000010000 */
[----:B------:R-:W-:Y:S01]  /*2560*/  FMUL.FTZ R27, R35, R68 ;  /* 0x00000044231b7220 */ /* 0x000fe20000410000 */
[----:B------:R-:W-:-:S05]  /*2570*/  SHF.L.U32 R35, R13, 0x10, RZ ;  /* 0x000000100d237819 */ /* 0x000fca00000006ff */
[----:B------:R-:W-:Y:S01]  /*2580*/  FADD.FTZ R68, -R20, R35 ;  /* 0x0000002314447221 */ /* 0x000fe20000010100 */
[----:B------:R-:W-:Y:S01]  /*2590*/  FFMA.FTZ R35, R23, R25, R30 ;  /* 0x0000001917237223 */ /* 0x000fe2000001001e */
[----:B------:R-:W-:Y:S02]  /*25a0*/  SHF.L.U32 R30, R14, 0x10, RZ ;  /* 0x000000100e1e7819 */ /* 0x000fe400000006ff */
        /* <DEDUP_REMOVED lines=9> */
[----:B------:R-:W-:Y:S01]  /*2640*/  FADD.FTZ R32, R33, R28 ;  /* 0x0000001c21207221 */ /* 0x000fe20000010000 */
[----:B------:R-:W-:Y:S02]  /*2650*/  FMUL.FTZ R33, R21, R28 ;  /* 0x0000001c15217220 */ /* 0x000fe40000410000 */
[----:B------:R-:W-:Y:S01]  /*2660*/  FMUL.FTZ R30, R30, R23 ;  /* 0x000000171e1e7220 */ /* 0x000fe20000410000 */
[----:B------:R-:W-:Y:S01]  /*2670*/  SHF.L.U32 R23, R47, 0x10, RZ ;  /* 0x000000102f177819 */ /* 0x000fe200000006ff */
[----:B------:R-:W-:Y:S01]  /*2680*/  FFMA.FTZ R63, R22, R33, R60 ;  /* 0x00000021163f7223 */ /* 0x000fe2000001003c */
[----:B------:R-:W-:Y:S01]  /*2690*/  FADD.FTZ R62, R33, R62 ;  /* 0x0000003e213e7221 */ /* 0x000fe20000010000 */
[----:B------:R-:W-:Y:S02]  /*26a0*/  SHF.L.U32 R33, R48, 0x10, RZ ;  /* 0x0000001030217819 */ /* 0x000fe400000006ff */
[----:B------:R-:W-:-:S04]  /*26b0*/  FADD.FTZ R70, -R20, R23 ;  /* 0x0000001714467221 */ /* 0x000fc80000010100 */
[----:B------:R-:W-:-:S04]  /*26c0*/  FMUL.FTZ R23, R70, R59 ;  /* 0x0000003b46177220 */ /* 0x000fc80000410000 */
[----:B------:R-:W-:-:S04]  /*26d0*/  FFMA.FTZ R22, R21, R23, R42 ;  /* 0x0000001715167223 */ /* 0x000fc8000001002a */
[----:B------:R-:W-:-:S06]  /*26e0*/  FMUL.FTZ R60, R22, -1.4426950216293334961 ;  /* 0xbfb8aa3b163c7820 */ /* 0x000fcc0000410000 */
[----:B------:R-:W0:Y:S02]  /*26f0*/  MUFU.EX2 R60, R60 ;  /* 0x0000003c003c7308 */ /* 0x000e240000000800 */
[----:B0-----:R-:W-:Y:S01]  /*2700*/  FADD.FTZ R68, R60, 1 ;  /* 0x3f8000003c447421 */ /* 0x001fe20000010000 */
[----:B------:R-:W-:-:S04]  /*2710*/  FMUL.FTZ R60, R40, R29 ;  /* 0x0000001d283c7220 */ /* 0x000fc80000410000 */
[----:B------:R-:W-:Y:S01]  /*2720*/  FADD.FTZ R62, R62, R60 ;  /* 0x0000003c3e3e7221 */ /* 0x000fe20000010000 */
[----:B------:R-:W0:Y:S02]  /*2730*/  MUFU.RCP R68, R68 ;  /* 0x0000004400447308 */ /* 0x000e240000001000 */
[----:B0-----:R-:W-:Y:S01]  /*2740*/  FMUL.FTZ R28, R33, R68 ;  /* 0x00000044211c7220 */ /* 0x001fe20000410000 */
[----:B------:R-:W-:Y:S01]  /*2750*/  FADD.FTZ R33, -R68, 1 ;  /* 0x3f80000044217421 */ /* 0x000fe20000010100 */
[----:B------:R-:W-:Y:S01]  /*2760*/  FFMA.FTZ R68, R24, R60, R63 ;  /* 0x0000003c18447223 */ /* 0x000fe2000001003f */
[----:B------:R-:W-:Y:S02]  /*2770*/  SHF.L.U32 R60, R16, 0x10, RZ ;  /* 0x00000010103c7819 */ /* 0x000fe400000006ff */
[----:B------:R-:W-:-:S04]  /*2780*/  FFMA.FTZ R33, R22, R33, 1 ;  /* 0x3f80000016217423 */ /* 0x000fc80000010021 */
[----:B------:R-:W-:Y:S01]  /*2790*/  FMUL.FTZ R28, R28, R33 ;  /* 0x000000211c1c7220 */ /* 0x000fe20000410000 */
[----:B------:R-:W-:-:S05]  /*27a0*/  SHF.L.U32 R33, R15, 0x10, RZ ;  /* 0x000000100f217819 */ /* 0x000fca00000006ff */
[----:B------:R-:W-:Y:S01]  /*27b0*/  FADD.FTZ R22, -R20, R33 ;  /* 0x0000002114167221 */ /* 0x000fe20000010100 */
[----:B------:R-:W-:Y:S01]  /*27c0*/  FADD.FTZ R33, R34, R29 ;  /* 0x0000001d22217221 */ /* 0x000fe20000010000 */
[----:B------:R-:W-:Y:S02]  /*27d0*/  FFMA.FTZ R34, R24, R29, R35 ;  /* 0x0000001d18227223 */ /* 0x000fe40000010023 */
[----:B------:R-:W-:-:S04]  /*27e0*/  FMUL.FTZ R22, R22, R59 ;  /* 0x0000003b16167220 */ /* 0x000fc80000410000 */
[----:B------:R-:W-:-:S04]  /*27f0*/  FFMA.FTZ R24, R40, R22, R41 ;  /* 0x0000001628187223 */ /* 0x000fc80000010029 */
[----:B------:R-:W-:-:S06]  /*2800*/  FMUL.FTZ R35, R24, -1.4426950216293334961 ;  /* 0xbfb8aa3b18237820 */ /* 0x000fcc0000410000 */
[----:B------:R-:W0:Y:S02]  /*2810*/  MUFU.EX2 R35, R35 ;  /* 0x0000002300237308 */ /* 0x000e240000000800 */
[----:B0-----:R-:W-:Y:S01]  /*2820*/  FADD.FTZ R63, R35, 1 ;  /* 0x3f800000233f7421 */ /* 0x001fe20000010000 */
[----:B------:R-:W-:Y:S01]  /*2830*/  FADD.FTZ R35, R32, R27 ;  /* 0x0000001b20237221 */ /* 0x000fe20000010000 */
[-C--:B------:R-:W-:Y:S01]  /*2840*/  FFMA.FTZ R32, R26, R27.reuse, R31 ;  /* 0x0000001b1a207223 */ /* 0x080fe2000001001f */
[----:B------:R-:W-:-:S03]  /*2850*/  FMUL.FTZ R27, R21, R27 ;  /* 0x0000001b151b7220 */ /* 0x000fc60000410000 */
[----:B------:R-:W0:Y:S01]  /*2860*/  MUFU.RCP R63, R63 ;  /* 0x0000003f003f7308 */ /* 0x000e220000001000 */
[----:B------:R-:W-:Y:S01]  /*2870*/  FFMA.FTZ R68, R26, R27, R68 ;  /* 0x0000001b1a447223 */ /* 0x000fe20000010044 */
[----:B------:R-:W-:Y:S01]  /*2880*/  FADD.FTZ R62, R27, R62 ;  /* 0x0000003e1b3e7221 */ /* 0x000fe20000010000 */
[----:B0-----:R-:W-:Y:S01]  /*2890*/  FADD.FTZ R69, -R63, 1 ;  /* 0x3f8000003f457421 */ /* 0x001fe20000010100 */
[----:B------:R-:W-:Y:S01]  /*28a0*/  FMUL.FTZ R29, R60, R63 ;  /* 0x0000003f3c1d7220 */ /* 0x000fe20000410000 */
[----:B------:R-:W-:Y:S02]  /*28b0*/  SHF.L.U32 R60, R46, 0x10, RZ ;  /* 0x000000102e3c7819 */ /* 0x000fe400000006ff */
        /* <DEDUP_REMOVED lines=8> */
[----:B0-----:R-:W-:Y:S01]  /*2940*/  FADD.FTZ R63, R31, 1 ;  /* 0x3f8000001f3f7421 */ /* 0x001fe20000010000 */
[----:B------:R-:W-:-:S04]  /*2950*/  FFMA.FTZ R31, R25, R30, R34 ;  /* 0x0000001e191f7223 */ /* 0x000fc80000010022 */
[----:B------:R-:W-:Y:S01]  /*2960*/  FFMA.FTZ R31, R22, R29, R31 ;  /* 0x0000001d161f7223 */ /* 0x000fe2000001001f */
[----:B------:R-:W0:Y:S02]  /*2970*/  MUFU.RCP R63, R63 ;  /* 0x0000003f003f7308 */ /* 0x000e240000001000 */
[----:B0-----:R-:W-:Y:S01]  /*2980*/  FADD.FTZ R69, -R63, 1 ;  /* 0x3f8000003f457421 */ /* 0x001fe20000010100 */
[----:B------:R-:W-:Y:S01]  /*2990*/  FMUL.FTZ R27, R60, R63 ;  /* 0x0000003f3c1b7220 */ /* 0x000fe20000410000 */
[----:B------:R-:W-:Y:S01]  /*29a0*/  FADD.FTZ R60, R33, R30 ;  /* 0x0000001e213c7221 */ /* 0x000fe20000010000 */
[----:B------:R-:W-:Y:S01]  /*29b0*/  FMUL.FTZ R33, R40, R30 ;  /* 0x0000001e28217220 */ /* 0x000fe20000410000 */
[----:B------:R-:W-:Y:S01]  /*29c0*/  FFMA.FTZ R26, R26, R69, 1 ;  /* 0x3f8000001a1a7423 */ /* 0x000fe20000010045 */
[----:B------:R-:W-:Y:S01]  /*29d0*/  SHF.L.U32 R69, R17, 0x10, RZ ;  /* 0x0000001011457819 */ /* 0x000fe200000006ff */
[----:B------:R-:W-:Y:S01]  /*29e0*/  FADD.FTZ R60, R60, R29 ;  /* 0x0000001d3c3c7221 */ /* 0x000fe20000010000 */
[----:B------:R-:W-:Y:S01]  /*29f0*/  FFMA.FTZ R63, R25, R33, R68 ;  /* 0x00000021193f7223 */ /* 0x000fe20000010044 */
[----:B------:R-:W-:-:S02]  /*2a00*/  FMUL.FTZ R27, R27, R26 ;  /* 0x0000001a1b1b7220 */ /* 0x000fc40000410000 */
[----:B------:R-:W-:Y:S01]  /*2a10*/  FADD.FTZ R26, -R20, R69 ;  /* 0x00000045141a7221 */ /* 0x000fe20000010100 */
[----:B------:R-:W-:Y:S01]  /*2a20*/  FADD.FTZ R69, R62, R33 ;  /* 0x000000213e457221 */ /* 0x000fe20000010000 */
[----:B------:R-:W-:Y:S02]  /*2a30*/  SHF.L.U32 R33, R18, 0x10, RZ ;  /* 0x0000001012217819 */ /* 0x000fe400000006ff */
[----:B------:R-:W-:-:S04]  /*2a40*/  FMUL.FTZ R26, R26, R59 ;  /* 0x0000003b1a1a7220 */ /* 0x000fc80000410000 */
[----:B------:R-:W-:-:S04]  /*2a50*/  FFMA.FTZ R25, R40, R26, R41 ;  /* 0x0000001a28197223 */ /* 0x000fc80000010029 */
[----:B------:R-:W-:-:S06]  /*2a60*/  FMUL.FTZ R30, R25, -1.4426950216293334961 ;  /* 0xbfb8aa3b191e7820 */ /* 0x000fcc0000410000 */
        /* <DEDUP_REMOVED lines=8> */
[----:B------:R-:W-:-:S05]  /*2af0*/  SHF.L.U32 R33, R43, 0x10, RZ ;  /* 0x000000102b217819 */ /* 0x000fca00000006ff */
[----:B------:R-:W-:Y:S01]  /*2b00*/  FADD.FTZ R62, -R20, R33 ;  /* 0x00000021143e7221 */ /* 0x000fe20000010100 */
[-C--:B------:R-:W-:Y:S01]  /*2b10*/  FFMA.FTZ R33, R23, R28.reuse, R32 ;  /* 0x0000001c17217223 */ /* 0x080fe20000010020 */
[----:B------:R-:W-:Y:S02]  /*2b20*/  FMUL.FTZ R32, R21, R28 ;  /* 0x0000001c15207220 */ /* 0x000fe40000410000 */
[----:B------:R-:W-:Y:S01]  /*2b30*/  FMUL.FTZ R28, R62, R59 ;  /* 0x0000003b3e1c7220 */ /* 0x000fe20000410000 */
[----:B------:R-:W-:Y:S01]  /*2b40*/  SHF.L.U32 R62, R44, 0x10, RZ ;  /* 0x000000102c3e7819 */ /* 0x000fe200000006ff */
[----:B------:R-:W-:Y:S01]  /*2b50*/  FFMA.FTZ R63, R23, R32, R63 ;  /* 0x00000020173f7223 */ /* 0x000fe2000001003f */
        /* <DEDUP_REMOVED lines=9> */
[----:B------:R-:W-:Y:S01]  /*2bf0*/  FMUL.FTZ R32, R40, R29 ;  /* 0x0000001d28207220 */ /* 0x000fe20000410000 */
[----:B------:R-:W-:Y:S02]  /*2c00*/  FFMA.FTZ R29, R24, R27, R33 ;  /* 0x0000001b181d7223 */ /* 0x000fe40000010021 */
[----:B------:R-:W-:Y:S01]  /*2c10*/  FMUL.FTZ R62, R62, R23 ;  /* 0x000000173e3e7220 */ /* 0x000fe20000410000 */
[----:B------:R-:W-:Y:S01]  /*2c20*/  FFMA.FTZ R22, R22, R32, R63 ;  /* 0x0000002016167223 */ /* 0x000fe2000001003f */
[----:B------:R-:W-:Y:S01]  /*2c30*/  FADD.FTZ R32, R69, R32 ;  /* 0x0000002045207221 */ /* 0x000fe20000010000 */
[----:B------:R-:W-:Y:S01]  /*2c40*/  FMUL.FTZ R23, R21, R27 ;  /* 0x0000001b15177220 */ /* 0x000fe20000410000 */
[----:B------:R-:W-:-:S03]  /*2c50*/  FADD.FTZ R27, R30, R27 ;  /* 0x0000001b1e1b7221 */ /* 0x000fc60000010000 */
[----:B------:R-:W-:Y:S01]  /*2c60*/  FFMA.FTZ R33, R24, R23, R22 ;  /* 0x0000001718217223 */ /* 0x000fe20000010016 */
[----:B------:R-:W-:Y:S01]  /*2c70*/  FADD.FTZ R32, R23, R32 ;  /* 0x0000002017207221 */ /* 0x000fe20000010000 */
[-C--:B------:R-:W-:Y:S01]  /*2c80*/  FMUL.FTZ R23, R40, R25.reuse ;  /* 0x0000001928177220 */ /* 0x080fe20000410000 */
[C---:B------:R-:W-:Y:S01]  /*2c90*/  FFMA.FTZ R24, R26.reuse, R25, R31 ;  /* 0x000000191a187223 */ /* 0x040fe2000001001f */
[----:B------:R-:W-:Y:S02]  /*2ca0*/  FADD.FTZ R27, R27, R62 ;  /* 0x0000003e1b1b7221 */ /* 0x000fe40000010000 */
[----:B------:R-:W-:Y:S01]  /*2cb0*/  FFMA.FTZ R35, R26, R23, R33 ;  /* 0x000000171a237223 */ /* 0x000fe20000010021 */
[-C--:B------:R-:W-:Y:S01]  /*2cc0*/  FMUL.FTZ R33, R21, R62.reuse ;  /* 0x0000003e15217220 */ /* 0x080fe20000410000 */
[----:B------:R-:W-:Y:S01]  /*2cd0*/  FADD.FTZ R32, R32, R23 ;  /* 0x0000001720207221 */ /* 0x000fe20000010000 */
[----:B------:R-:W-:Y:S01]  /*2ce0*/  FADD.FTZ R26, R60, R25 ;  /* 0x000000193c1a7221 */ /* 0x000fe20000010000 */
[C---:B------:R-:W-:Y:S01]  /*2cf0*/  FFMA.FTZ R25, R28.reuse, R62, R29 ;  /* 0x0000003e1c197223 */ /* 0x040fe2000001001d */
[----:B------:R-:W-:Y:S01]  /*2d00*/  FFMA.FTZ R23, R28, R33, R35 ;  /* 0x000000211c177223 */ /* 0x000fe20000010023 */
[----:B------:R-:W-:-:S07]  /*2d10*/  FADD.FTZ R33, R33, R32 ;  /* 0x0000002021217221 */ /* 0x000fce0000010000 */
.L_x_251:
        /* <DEDUP_REMOVED lines=45> */
.L_x_253:
[----:B------:R-:W-:Y:S05]  /*2ff0*/  BSYNC.RECONVERGENT B0 ;  /* 0x0000000000007941 */ /* 0x000fea0003800200 */
.L_x_252:
[----:B------:R-:W-:Y:S06]  /*3000*/  BAR.SYNC.DEFER_BLOCKING 0x0 ;  /* 0x0000000000007b1d */ /* 0x000fec0000010000 */
[----:B------:R-:W-:Y:S04]  /*3010*/  BSSY.RECONVERGENT B0, `(.L_x_254) ;  /* 0x0000033000007945 */ /* 0x000fe80003800200 */
[----:B------:R-:W-:Y:S05]  /*3020*/  @P1 BRA `(.L_x_255) ;  /* 0x0000000000c41947 */ /* 0x000fea0003800000 */
[----:B------:R-:W-:-:S09]  /*3030*/  ULEA UR4, UR8, UR5, 0x18 ;  /* 0x0000000508047291 */ /* 0x000fd2000f8ec0ff */
[----:B-123--:R-:W1:Y:S04]  /*3040*/  LDS.128 R28, [UR4+0x20] ;  /* 0x00002004ff1c7984 */ /* 0x00ee680008000c00 */
[----:B------:R-:W2:Y:S01]  /*3050*/  LDS.128 R32, [UR4+0x30] ;  /* 0x00003004ff207984 */ /* 0x000ea20008000c00 */
[----:B-1----:R-:W-:Y:S01]  /*3060*/  FADD.FTZ R63, R22, R28 ;  /* 0x0000001c163f7221 */ /* 0x002fe20000010000 */
[----:B0-----:R-:W-:-:S03]  /*3070*/  FADD.FTZ R22, R23, R29 ;  /* 0x0000001d17167221 */ /* 0x001fc60000010000 */
        /* <DEDUP_REMOVED lines=34> */
[----:B------:R-:W-:Y:S02]  /*32a0*/  FADD.FTZ R32, R22, R33 ;  /* 0x0000002116207221 */ /* 0x000fe40000010000 */
[----:B------:R-:W1:Y:S01]  /*32b0*/  LDS.64 R22, [UR4+0xb0] ;  /* 0x0000b004ff167984 */ /* 0x000e620008000a00 */
[----:B------:R-:W-:Y:S01]  /*32c0*/  FADD.FTZ R63, R63, R34 ;  /* 0x000000223f3f7221 */ /* 0x000fe20000010000 */
[----:B------:R-:W-:-:S03]  /*32d0*/  FADD.FTZ R32, R32, R35 ;  /* 0x0000002320207221 */ /* 0x000fc60000010000 */
[----:B0-----:R-:W-:Y:S01]  /*32e0*/  FADD.FTZ R63, R63, R28 ;  /* 0x0000001c3f3f7221 */ /* 0x001fe20000010000 */
[----:B------:R-:W-:-:S03]  /*32f0*/  FADD.FTZ R32, R32, R29 ;  /* 0x0000001d20207221 */ /* 0x000fc60000010000 */
[----:B------:R-:W-:Y:S01]  /*3300*/  FADD.FTZ R63, R63, R30 ;  /* 0x0000001e3f3f7221 */ /* 0x000fe20000010000 */
[----:B------:R-:W-:-:S03]  /*3310*/  FADD.FTZ R32, R32, R31 ;  /* 0x0000001f20207221 */ /* 0x000fc60000010000 */
[----:B-1----:R-:W-:Y:S01]  /*3320*/  FADD.FTZ R22, R63, R22 ;  /* 0x000000163f167221 */ /* 0x002fe20000010000 */
[----:B------:R-:W-:-:S07]  /*3330*/  FADD.FTZ R23, R32, R23 ;  /* 0x0000001720177221 */ /* 0x000fce0000010000 */
.L_x_255:
[----:B------:R-:W-:Y:S05]  /*3340*/  BSYNC.RECONVERGENT B0 ;  /* 0x0000000000007941 */ /* 0x000fea0003800200 */
.L_x_254:
        /* <DEDUP_REMOVED lines=78> */
.L_x_257:
[----:B------:R-:W-:Y:S05]  /*3830*/  BSYNC.RECONVERGENT B0 ;  /* 0x0000000000007941 */ /* 0x000fea0003800200 */
.L_x_256:
[----:B------:R-:W4:Y:S01]  /*3840*/  LDC R32, c[0x0][0x374] ;  /* 0x0000dd00ff207b82 */ /* 0x000f220000000800 */
[----:B------:R-:W-:Y:S01]  /*3850*/  BSSY.RECONVERGENT B0, `(.L_x_258) ;  /* 0x000001f000007945 */ /* 0x000fe20003800200 */
[----:B------:R-:W-:-:S06]  /*3860*/  IMAD R61, R61, 0x28, R60 ;  /* 0x000000283d3d7824 */ /* 0x000fcc00078e023c */
[----:B------:R-:W5:Y:S02]  /*3870*/  LDC R33, c[0x0][0x370] ;  /* 0x0000dc00ff217b82 */ /* 0x000f640000000800 */
[----:B-----5:R-:W-:Y:S01]  /*3880*/  ISETP.GE.U32.AND P0, PT, R33, 0x2, PT ;  /* 0x000000022100780c */ /* 0x020fe20003f06070 */
[----:B----4-:R-:W-:-:S12]  /*3890*/  @P3 BRA `(.L_x_259) ;  /* 0x0000000000683947 */ /* 0x010fd80003800000 */
[----:B-1-3--:R-:W2:Y:S08]  /*38a0*/  LDC.64 R28, c[0x0][0x3f8] ;  /* 0x0000fe00ff1c7b82 */ /* 0x00aeb00000000a00 */
[----:B------:R-:W1:Y:S01]  /*38b0*/  LDC.64 R34, c[0x0][0x3d8] ;  /* 0x0000f600ff227b82 */ /* 0x000e620000000a00 */
[----:B--2---:R-:W-:Y:S01]  /*38c0*/  IMAD.WIDE.U32 R30, R28, 0x3, RZ ;  /* 0x000000031c1e7825 */ /* 0x004fe200078e00ff */
[----:B------:R-:W-:-:S04]  /*38d0*/  LEA R63, R29, R29, 0x1 ;  /* 0x0000001d1d3f7211 */ /* 0x000fc800078e08ff */
[----:B------:R-:W-:Y:S01]  /*38e0*/  IADD3 R63, PT, PT, R31, R63, RZ ;  /* 0x0000003f1f3f7210 */ /* 0x000fe20007ffe0ff */
[----:B-1----:R-:W-:-:S03]  /*38f0*/  IMAD.WIDE R34, R61, 0x4, R34 ;  /* 0x000000043d227825 */ /* 0x002fc600078e0222 */
        /* <DEDUP_REMOVED lines=20> */
.L_x_259:
[----:B------:R-:W-:Y:S05]  /*3a40*/  BSYNC.RECONVERGENT B0 ;  /* 0x0000000000007941 */ /* 0x000fea0003800200 */
.L_x_258:
        /* <DEDUP_REMOVED lines=12> */
[----:B-1----:R-:W-:Y:S01]  /*3b10*/  IMAD R29, R3, R32, R61 ;  /* 0x00000020031d7224 */ /* 0x002fe200078e023d */
[----:B------:R-:W-:Y:S02]  /*3b20*/  IADD3 R27, PT, PT, R26, R61, RZ ;  /* 0x0000003d1a1b7210 */ /* 0x000fe40007ffe0ff */
[----:B--2---:R-:W-:-:S04]  /*3b30*/  SEL R31, R33, RZ, !P0 ;  /* 0x000000ff211f7207 */ /* 0x004fc80004000000 */
        /* <DEDUP_REMOVED lines=10> */
.L_x_262:
[----:B0-----:R-:W2:Y:S04]  /*3be0*/  LDG.E.STRONG.GPU R26, desc[UR6][R24.64] ;  /* 0x00000006181a7981 */ /* 0x001ea8000c1ef900 */
[----:B--2---:R-:W-:Y:S01]  /*3bf0*/  CCTL.IVALL ;  /* 0x00000000ff00798f */ /* 0x004fe20002000000 */
[----:B------:R-:W-:Y:S05]  /*3c00*/  YIELD ;  /* 0x0000000000007946 */ /* 0x000fea0003800000 */
[----:B------:R-:W-:-:S13]  /*3c10*/  ISETP.NE.AND P0, PT, R26, R31, PT ;  /* 0x0000001f1a00720c */ /* 0x000fda0003f05270 */
[----:B------:R-:W-:Y:S05]  /*3c20*/  @P0 BRA `(.L_x_262) ;  /* 0xfffffffc00ec0947 */ /* 0x000fea000383ffff */
.L_x_261:
[----:B------:R-:W-:Y:S05]  /*3c30*/  WARPSYNC.ALL ;  /* 0x0000000000007948 */ /* 0x000fea0003800000 */
[----:B------:R-:W-:Y:S01]  /*3c40*/  BAR.SYNC.DEFER_BLOCKING 0x0 ;  /* 0x0000000000007b1d */ /* 0x000fe20000010000 */
[----:B------:R-:W-:-:S05]  /*3c50*/  HFMA2 R60, -RZ, RZ, 0, 0 ;  /* 0x00000000ff3c7431 */ /* 0x000fca00000001ff */
[----:B------:R-:W-:Y:S05]  /*3c60*/  @!P2 BRA `(.L_x_263) ;  /* 0x00000004001ca947 */ /* 0x000fea0003800000 */
[C-C-:B------:R-:W-:Y:S01]  /*3c70*/  IMAD R63, R32.reuse, 0x3, R61.reuse ;  /* 0x00000003203f7824 */ /* 0x140fe200078e023d */
[CC--:B------:R-:W-:Y:S01]  /*3c80*/  LEA R75, R32.reuse, R61.reuse, 0x1 ;  /* 0x0000003d204b7211 */ /* 0x0c0fe200078e08ff */
[C-C-:B------:R-:W-:Y:S01]  /*3c90*/  IMAD R73, R32.reuse, 0x6, R61.reuse ;  /* 0x0000000620497824 */ /* 0x140fe200078e023d */
[CC--:B--2---:R-:W-:Y:S01]  /*3ca0*/  LEA R31, R32.reuse, R61.reuse, 0x2 ;  /* 0x0000003d201f7211 */ /* 0x0c4fe200078e10ff */
[C-C-:B------:R-:W-:Y:S01]  /*3cb0*/  IMAD R69, R32.reuse, 0x7, R61.reuse ;  /* 0x0000000720457824 */ /* 0x140fe200078e023d */
[----:B------:R-:W-:Y:S01]  /*3cc0*/  IADD3 R79, PT, PT, R61, R32, RZ ;  /* 0x000000203d4f7210 */ /* 0x000fe20007ffe0ff */
[----:B------:R-:W-:Y:S01]  /*3cd0*/  IMAD R71, R32, 0x5, R61 ;  /* 0x0000000520477824 */ /* 0x000fe200078e023d */
[----:B------:R-:W-:Y:S01]  /*3ce0*/  IADD3 R60, PT, PT, -R3, RZ, RZ ;  /* 0x000000ff033c7210 */ /* 0x000fe20007ffe1ff */
[----:B------:R-:W-:Y:S01]  /*3cf0*/  UMOV UR4, URZ ;  /* 0x000000ff00047c82 */ /* 0x000fe20008000000 */
[----:B------:R-:W-:Y:S02]  /*3d00*/  MOV R77, R61 ;  /* 0x0000003d004d7202 */ /* 0x000fe40000000f00 */
[----:B------:R-:W-:-:S07]  /*3d10*/  LOP3.LUT R30, R33, 0x7ffffff8, RZ, 0xc0, !PT ;  /* 0x7ffffff8211e7812 */ /* 0x000fce00078ec0ff */
.L_x_264:
[----:B------:R-:W-:-:S13]  /*3d20*/  ISETP.EQ.OR P0, PT, R60, RZ, P1 ;  /* 0x000000ff3c00720c */ /* 0x000fda0000f02670 */
[----:B0-----:R-:W-:-:S05]  /*3d30*/  @!P0 IMAD.WIDE.U32 R26, R77, 0x8, R34 ;  /* 0x000000084d1a8825 */ /* 0x001fca00078e0022 */
[----:B------:R-:W3:Y:S01]  /*3d40*/  @!P0 LDG.E.64 R24, desc[UR6][R26.64] ;  /* 0x000000061a188981 */ /* 0x000ee2000c1e1b00 */
[----:B------:R-:W-:Y:S01]  /*3d50*/  UIADD3 UR5, UPT, UPT, UR4, 0x1, URZ ;  /* 0x0000000104057890 */ /* 0x000fe2000fffe0ff */
[----:B---3--:R-:W-:Y:S01]  /*3d60*/  @!P0 FADD.FTZ R22, R22, R24 ;  /* 0x0000001816168221 */ /* 0x008fe20000010000 */
[----:B------:R-:W-:-:S04]  /*3d70*/  @!P0 FADD.FTZ R23, R23, R25 ;  /* 0x0000001917178221 */ /* 0x000fc80000010000 */
[----:B------:R-:W-:-:S13]  /*3d80*/  ISETP.EQ.OR P0, PT, R3, UR5, P1 ;  /* 0x0000000503007c0c */ /* 0x000fda0008f02670 */
[----:B-1----:R-:W-:-:S05]  /*3d90*/  @!P0 IMAD.WIDE.U32 R28, R79, 0x8, R34 ;  /* 0x000000084f1c8825 */ /* 0x002fca00078e0022 */
        /* <DEDUP_REMOVED lines=52> */
.L_x_263:
        /* <DEDUP_REMOVED lines=10> */
[----:B------:R-:W-:-:S03]  /*4180*/  IADD3 R30, PT, PT, R60, 0x3, RZ ;  /* 0x000000033c1e7810 */ /* 0x000fc60007ffe0ff */
[----:B------:R-:W-:Y:S01]  /*4190*/  @!P0 IMAD R25, R60, R32, R61 ;  /* 0x000000203c198224 */ /* 0x000fe200078e023d */
[----:B------:R-:W-:-:S03]  /*41a0*/  ISETP.EQ.OR P4, PT, R30, R3, P1 ;  /* 0x000000031e00720c */ /* 0x000fc60000f82670 */
[----:B------:R-:W-:-:S04]  /*41b0*/  @!P0 IMAD.WIDE.U32 R24, R25, 0x8, R34 ;  /* 0x0000000819188825 */ /* 0x000fc800078e0022 */
[-CC-:B------:R-:W-:Y:S02]  /*41c0*/  @!P2 IMAD R27, R26, R32.reuse, R61.reuse ;  /* 0x000000201a1ba224 */ /* 0x180fe400078e023d */
[----:B-1----:R-:W-:Y:S01]  /*41d0*/  @!P3 IMAD R29, R28, R32, R61 ;  /* 0x000000201c1db224 */ /* 0x002fe200078e023d */
[----:B------:R-:W3:Y:S01]  /*41e0*/  @!P0 LDG.E.64 R24, desc[UR6][R24.64] ;  /* 0x0000000618188981 */ /* 0x000ee2000c1e1b00 */
[----:B------:R-:W-:-:S04]  /*41f0*/  @!P2 IMAD.WIDE.U32 R26, R27, 0x8, R34 ;  /* 0x000000081b1aa825 */ /* 0x000fc800078e0022 */
[----:B------:R-:W-:Y:S02]  /*4200*/  @!P3 IMAD.WIDE.U32 R28, R29, 0x8, R34 ;  /* 0x000000081d1cb825 */ /* 0x000fe400078e0022 */
[----:B------:R-:W4:Y:S02]  /*4210*/  @!P2 LDG.E.64 R26, desc[UR6][R26.64] ;  /* 0x000000061a1aa981 */ /* 0x000f24000c1e1b00 */
[----:B--2---:R-:W-:Y:S02]  /*4220*/  @!P4 IMAD R31, R30, R32, R61 ;  /* 0x000000201e1fc224 */ /* 0x004fe400078e023d */
[----:B------:R-:W2:Y:S02]  /*4230*/  @!P3 LDG.E.64 R28, desc[UR6][R28.64] ;  /* 0x000000061c1cb981 */ /* 0x000ea4000c1e1b00 */
[----:B------:R-:W-:-:S06]  /*4240*/  @!P4 IMAD.WIDE.U32 R30, R31, 0x8, R34 ;  /* 0x000000081f1ec825 */ /* 0x000fcc00078e0022 */
[----:B------:R-:W5:Y:S01]  /*4250*/  @!P4 LDG.E.64 R30, desc[UR6][R30.64] ;  /* 0x000000061e1ec981 */ /* 0x000f62000c1e1b00 */
[----:B------:R-:W-:Y:S01]  /*4260*/  IADD3 R60, PT, PT, R60, 0x4, RZ ;  /* 0x000000043c3c7810 */ /* 0x000fe20007ffe0ff */
[----:B---3--:R-:W-:Y:S01]  /*4270*/  @!P0 FADD.FTZ R22, R22, R24 ;  /* 0x0000001816168221 */ /* 0x008fe20000010000 */
[----:B------:R-:W-:-:S03]  /*4280*/  @!P0 FADD.FTZ R23, R23, R25 ;  /* 0x0000001917178221 */ /* 0x000fc60000010000 */
[----:B----4-:R-:W-:Y:S01]  /*4290*/  @!P2 FADD.FTZ R22, R22, R26 ;  /* 0x0000001a1616a221 */ /* 0x010fe20000010000 */
[----:B------:R-:W-:-:S03]  /*42a0*/  @!P2 FADD.FTZ R23, R23, R27 ;  /* 0x0000001b1717a221 */ /* 0x000fc60000010000 */
[----:B--2---:R-:W-:Y:S01]  /*42b0*/  @!P3 FADD.FTZ R22, R22, R28 ;  /* 0x0000001c1616b221 */ /* 0x004fe20000010000 */
[----:B------:R-:W-:-:S03]  /*42c0*/  @!P3 FADD.FTZ R23, R23, R29 ;  /* 0x0000001d1717b221 */ /* 0x000fc60000010000 */
[----:B-----5:R-:W-:Y:S01]  /*42d0*/  @!P4 FADD.FTZ R22, R22, R30 ;  /* 0x0000001e1616c221 */ /* 0x020fe20000010000 */
[----:B------:R-:W-:-:S07]  /*42e0*/  @!P4 FADD.FTZ R23, R23, R31 ;  /* 0x0000001f1717c221 */ /* 0x000fce0000010000 */
.L_x_265:
        /* <DEDUP_REMOVED lines=19> */
.L_x_266:
        /* <DEDUP_REMOVED lines=9> */
.L_x_267:
[----:B------:R-:W-:Y:S05]  /*44b0*/  BSYNC.RECONVERGENT B0 ;  /* 0x0000000000007941 */ /* 0x000fea0003800200 */
.L_x_260:
[----:B------:R-:W5:Y:S01]  /*44c0*/  S2UR UR5, SR_CgaCtaId ;  /* 0x00000000000579c3 */ /* 0x000f620000008800 */
[----:B------:R-:W-:Y:S01]  /*44d0*/  UMOV UR4, 0x400 ;  /* 0x0000040000047882 */ /* 0x000fe20000000000 */
[----:B----4-:R-:W-:Y:S02]  /*44e0*/  SHF.L.U32 R27, R19, 0x10, RZ ;  /* 0x00000010131b7819 */ /* 0x010fe400000006ff */
[----:B------:R-:W-:Y:S02]  /*44f0*/  SHF.L.U32 R57, R57, 0x10, RZ ;  /* 0x0000001039397819 */ /* 0x000fe400000006ff */
[----:B------:R-:W-:Y:S02]  /*4500*/  SHF.L.U32 R19, R4, 0x10, RZ ;  /* 0x0000001004137819 */ /* 0x000fe400000006ff */
[----:B------:R-:W-:Y:S01]  /*4510*/  SHF.L.U32 R33, R5, 0x10, RZ ;  /* 0x0000001005217819 */ /* 0x000fe200000006ff */
[----:B------:R-:W-:Y:S01]  /*4520*/  FADD.FTZ R26, -R20, R57 ;  /* 0x00000039141a7221 */ /* 0x000fe20000010100 */
[----:B------:R-:W-:-:S02]  /*4530*/  SHF.L.U32 R4, R58, 0x10, RZ ;  /* 0x000000103a047819 */ /* 0x000fc400000006ff */
[----:B------:R-:W-:Y:S01]  /*4540*/  SHF.L.U32 R55, R55, 0x10, RZ ;  /* 0x0000001037377819 */ /* 0x000fe200000006ff */
[----:B------:R-:W-:Y:S01]  /*4550*/  FMUL.FTZ R5, R26, R59 ;  /* 0x0000003b1a057220 */ /* 0x000fe20000410000 */
[----:B------:R-:W-:Y:S02]  /*4560*/  SHF.L.U32 R35, R7, 0x10, RZ ;  /* 0x0000001007237819 */ /* 0x000fe400000006ff */
[----:B------:R-:W-:Y:S01]  /*4570*/  SHF.L.U32 R53, R53, 0x10, RZ ;  /* 0x0000001035357819 */ /* 0x000fe200000006ff */
[----:B-----5:R-:W-:Y:S01]  /*4580*/  ULEA UR4, UR5, UR4, 0x18 ;  /* 0x0000000405047291 */ /* 0x020fe2000f8ec0ff */
[----:B------:R-:W4:Y:S08]  /*4590*/  LDCU.U8 UR5, c[0x0][0x414] ;  /* 0x00008280ff0577ac */ /* 0x000f300008000000 */
[----:B------:R0:W-:Y:S01]  /*45a0*/  @!P1 STS.64 [UR4+0xc0], R22 ;  /* 0x0000c016ff009988 */ /* 0x0001e20008000a04 */
[----:B------:R-:W-:Y:S01]  /*45b0*/  BAR.SYNC.DEFER_BLOCKING 0x0 ;  /* 0x0000000000007b1d */ /* 0x000fe20000010000 */
[----:B0--3--:R-:W-:Y:S01]  /*45c0*/  FADD.FTZ R22, -R20, R27 ;  /* 0x0000001b14167221 */ /* 0x009fe20000010100 */
[----:B----4-:R-:W-:-:S03]  /*45d0*/  UISETP.NE.AND UP0, UPT, UR5, URZ, UPT ;  /* 0x000000ff0500728c */ /* 0x010fc6000bf05270 */
[----:B------:R-:W-:Y:S01]  /*45e0*/  FMUL.FTZ R22, R22, R59 ;  /* 0x0000003b16167220 */ /* 0x000fe20000410000 */
        /* <DEDUP_REMOVED lines=23> */
.L_x_268:
        /* <DEDUP_REMOVED lines=12> */
[----:B------:R-:W-:Y:S01]  /*4820*/  FADD.FTZ R80, -R20, R55 ;  /* 0x0000003714507221 */ /* 0x000fe20000010100 */
[----:B------:R-:W-:Y:S01]  /*4830*/  SHF.L.U32 R47, R47, 0x10, RZ ;  /* 0x000000102f2f7819 */ /* 0x000fe200000006ff */
[C-C-:B------:R-:W-:Y:S01]  /*4840*/  FFMA.FTZ R11, R24.reuse, R22, R25.reuse ;  /* 0x00000016180b7223 */ /* 0x140fe20000010019 */
[----:B------:R-:W-:Y:S01]  /*4850*/  SHF.L.U32 R45, R45, 0x10, RZ ;  /* 0x000000102d2d7819 */ /* 0x000fe200000006ff */
[----:B------:R-:W-:Y:S01]  /*4860*/  FFMA.FTZ R76, R24, R5, R25 ;  /* 0x00000005184c7223 */ /* 0x000fe20000010019 */
[----:B------:R-:W-:Y:S01]  /*4870*/  SHF.L.U32 R17, R17, 0x10, RZ ;  /* 0x0000001011117819 */ /* 0x000fe200000006ff */
[----:B0-----:R-:W-:Y:S01]  /*4880*/  IMAD R3, R3, UR4, R38 ;  /* 0x0000000403037c24 */ /* 0x001fe2000f8e0226 */
[----:B------:R-:W-:Y:S01]  /*4890*/  SHF.L.U32 R43, R43, 0x10, RZ ;  /* 0x000000102b2b7819 */ /* 0x000fe200000006ff */
[----:B------:R-:W-:Y:S01]  /*48a0*/  BSSY.RECONVERGENT B0, `(.L_x_269) ;  /* 0x0000024000007945 */ /* 0x000fe20003800200 */
[C---:B------:R-:W-:Y:S01]  /*48b0*/  FADD.FTZ R34, -R20.reuse, R15 ;  /* 0x0000000f14227221 */ /* 0x040fe20000010100 */
[C---:B------:R-:W-:Y:S01]  /*48c0*/  FADD.FTZ R74, -R20.reuse, R35 ;  /* 0x00000023144a7221 */ /* 0x040fe20000010100 */
[C---:B---3--:R-:W-:Y:S01]  /*48d0*/  ISETP.GE.U32.AND P0, PT, R3.reuse, UR8, PT ;  /* 0x0000000803007c0c */ /* 0x048fe2000bf06070 */
[C---:B------:R-:W-:Y:S01]  /*48e0*/  FADD.FTZ R26, -R20.reuse, R53 ;  /* 0x00000035141a7221 */ /* 0x040fe20000010100 */
[----:B------:R-:W-:Y:S01]  /*48f0*/  SHF.R.S32.HI R13, RZ, 0x1f, R3 ;  /* 0x0000001fff0d7819 */ /* 0x000fe20000011403 */
[C---:B------:R-:W-:Y:S01]  /*4900*/  FADD.FTZ R68, -R20.reuse, R51 ;  /* 0x0000003314447221 */ /* 0x040fe20000010100 */
[----:B------:R-:W-:Y:S01]  /*4910*/  IADD3 R7, PT, PT, R3, 0x10, RZ ;  /* 0x0000001003077810 */ /* 0x000fe20007ffe0ff */
[C---:B------:R-:W-:Y:S01]  /*4920*/  FADD.FTZ R62, -R20.reuse, R49 ;  /* 0x00000031143e7221 */ /* 0x040fe20000010100 */
[----:B------:R-:W-:Y:S01]  /*4930*/  ISETP.GE.AND.EX P0, PT, R13, UR9, PT, P0 ;  /* 0x000000090d007c0c */ /* 0x000fe2000bf06300 */
[C---:B------:R-:W-:Y:S01]  /*4940*/  FADD.FTZ R58, -R20.reuse, R47 ;  /* 0x0000002f143a7221 */ /* 0x040fe20000010100 */
[----:B------:R-:W-:Y:S01]  /*4950*/  ISETP.GE.U32.AND P1, PT, R7, UR8, PT ;  /* 0x0000000807007c0c */ /* 0x000fe2000bf26070 */
[C---:B------:R-:W-:Y:S01]  /*4960*/  FADD.FTZ R28, -R20.reuse, R45 ;  /* 0x0000002d141c7221 */ /* 0x040fe20000010100 */
[----:B------:R-:W-:Y:S01]  /*4970*/  SHF.R.S32.HI R9, RZ, 0x1f, R7 ;  /* 0x0000001fff097819 */ /* 0x000fe20000011407 */
[----:B------:R-:W-:Y:S01]  /*4980*/  FADD.FTZ R30, -R20, R17 ;  /* 0x00000011141e7221 */ /* 0x000fe20000010100 */
[----:B------:R-:W-:Y:S01]  /*4990*/  FMUL.FTZ R15, R78, R59 ;  /* 0x0000003b4e0f7220 */ /* 0x000fe20000410000 */
[----:B------:R-:W-:Y:S01]  /*49a0*/  FADD.FTZ R20, -R20, R43 ;  /* 0x0000002b14147221 */ /* 0x000fe20000010100 */
[----:B------:R-:W-:Y:S01]  /*49b0*/  ISETP.GE.AND.EX P1, PT, R9, UR9, PT, P1 ;  /* 0x0000000909007c0c */ /* 0x000fe2000bf26310 */
[----:B------:R-:W-:Y:S01]  /*49c0*/  FFMA.FTZ R22, R40, R19, -R11 ;  /* 0x0000001328167223 */ /* 0x000fe2000001080b */
[----:B------:R-:W-:Y:S01]  /*49d0*/  FMUL.FTZ R80, R80, R59 ;  /* 0x0000003b50507220 */ /* 0x000fe20000410000 */
[----:B------:R-:W-:-:S02]  /*49e0*/  FFMA.FTZ R78, R21, R4, -R76 ;  /* 0x00000004154e7223 */ /* 0x000fc4000001084c */
[----:B------:R-:W-:Y:S08]  /*49f0*/  @P0 BRA `(.L_x_270) ;  /* 0x0000000000380947 */ /* 0x000ff00003800000 */
[----:B------:R-:W0:Y:S01]  /*4a00*/  LDCU.64 UR10, c[0x0][0x3f8] ;  /* 0x00007f00ff0a77ac */ /* 0x000e220008000a00 */
[----:B------:R-:W-:Y:S01]  /*4a10*/  MOV R4, R64 ;  /* 0x0000004000047202 */ /* 0x000fe20000000f00 */
[----:B------:R-:W-:Y:S01]  /*4a20*/  FMUL.FTZ R11, R78, R59 ;  /* 0x0000003b4e0b7220 */ /* 0x000fe20000410000 */
[----:B------:R-:W-:Y:S01]  /*4a30*/  MOV R5, R67 ;  /* 0x0000004300057202 */ /* 0x000fe20000000f00 */
[----:B------:R-:W3:Y:S01]  /*4a40*/  LDCU.64 UR4, c[0x0][0x380] ;  /* 0x00007000ff0477ac */ /* 0x000ee20008000a00 */
[----:B0-----:R-:W-:Y:S02]  /*4a50*/  IMAD R76, R13, UR10, RZ ;  /* 0x0000000a0d4c7c24 */ /* 0x001fe4000f8e02ff */
[----:B------:R-:W-:-:S04]  /*4a60*/  IMAD.WIDE.U32 R4, R3, UR10, R4 ;  /* 0x0000000a03047c25 */ /* 0x000fc8000f8e0004 */
[----:B------:R-:W-:Y:S02]  /*4a70*/  IMAD R13, R3, UR11, R76 ;  /* 0x0000000b030d7c24 */ /* 0x000fe4000f8e024c */
[----:B------:R-:W-:Y:S01]  /*4a80*/  FMUL.FTZ R76, R22, R59 ;  /* 0x0000003b164c7220 */ /* 0x000fe20000410000 */
[C---:B---3--:R-:W-:Y:S02]  /*4a90*/  LEA R22, P0, R4.reuse, UR4, 0x1 ;  /* 0x0000000404167c11 */ /* 0x048fe4000f8008ff */
[----:B------:R-:W-:Y:S02]  /*4aa0*/  IADD3 R13, PT, PT, R5, R13, RZ ;  /* 0x0000000d050d7210 */ /* 0x000fe40007ffe0ff */
[----:B------:R-:W-:Y:S02]  /*4ab0*/  F2FP.BF16.F32.PACK_AB R11, R11, R76 ;  /* 0x0000004c0b0b723e */ /* 0x000fe400000010ff */
[----:B------:R-:W-:-:S05]  /*4ac0*/  LEA.HI.X R23, R4, UR5, R13, 0x1, P0 ;  /* 0x0000000504177c11 */ /* 0x000fca00080f0c0d */
[----:B------:R0:W-:Y:S02]  /*4ad0*/  STG.E desc[UR6][R22.64], R11 ;  /* 0x0000000b16007986 */ /* 0x0001e4000c101906 */
.L_x_270:
[----:B------:R-:W-:Y:S05]  /*4ae0*/  BSYNC.RECONVERGENT B0 ;  /* 0x0000000000007941 */ /* 0x000fea0003800200 */
.L_x_269:
[----:B------:R-:W-:Y:S01]  /*4af0*/  SHF.L.U32 R5, R6, 0x10, RZ ;  /* 0x0000001006057819 */ /* 0x000fe200000006ff */
[C-C-:B------:R-:W-:Y:S01]  /*4b00*/  FFMA.FTZ R27, R24.reuse, R15, R25.reuse ;  /* 0x0000000f181b7223 */ /* 0x140fe20000010019 */
[----:B------:R-:W-:Y:S01]  /*4b10*/  FFMA.FTZ R76, R24, R80, R25 ;  /* 0x00000050184c7223 */ /* 0x000fe20000010019 */
[----:B------:R-:W-:Y:S01]  /*4b20*/  SHF.L.U32 R56, R56, 0x10, RZ ;  /* 0x0000001038387819 */ /* 0x000fe200000006ff */
[----:B------:R-:W-:Y:S06]  /*4b30*/  BRA.U !UP0, `(.L_x_271) ;  /* 0x0000000108487547 */ /* 0x000fec000b800000 */
[----:B------:R-:W-:Y:S01]  /*4b40*/  FFMA.FTZ R6, R21, R80, R42 ;  /* 0x0000005015067223 */ /* 0x000fe2000001002a */
[----:B------:R-:W-:-:S03]  /*4b50*/  FFMA.FTZ R4, R40, R15, R41 ;  /* 0x0000000f28047223 */ /* 0x000fc60000010029 */
[----:B------:R-:W-:Y:S01]  /*4b60*/  FMUL.FTZ R15, R6, -1.4426950216293334961 ;  /* 0xbfb8aa3b060f7820 */ /* 0x000fe20000410000 */
[----:B0-----:R-:W-:-:S05]  /*4b70*/  FMUL.FTZ R11, R4, -1.4426950216293334961 ;  /* 0xbfb8aa3b040b7820 */ /* 0x001fca0000410000 */
[----:B------:R-:W0:Y:S08]  /*4b80*/  MUFU.EX2 R15, R15 ;  /* 0x0000000f000f7308 */ /* 0x000e300000000800 */
[----:B------:R-:W3:Y:S01]  /*4b90*/  MUFU.EX2 R11, R11 ;  /* 0x0000000b000b7308 */ /* 0x000ee20000000800 */
[----:B0-----:R-:W-:-:S07]  /*4ba0*/  FADD.FTZ R17, R15, 1 ;  /* 0x3f8000000f117421 */ /* 0x001fce0000010000 */
[----:B------:R-:W0:Y:S01]  /*4bb0*/  MUFU.RCP R17, R17 ;  /* 0x0000001100117308 */ /* 0x000e220000001000 */
[----:B---3--:R-:W-:-:S07]  /*4bc0*/  FADD.FTZ R13, R11, 1 ;  /* 0x3f8000000b0d7421 */ /* 0x008fce0000010000 */
[----:B------:R-:W3:Y:S01]  /*4bd0*/  MUFU.RCP R22, R13 ;  /* 0x0000000d00167308 */ /* 0x000ee20000001000 */
[----:B0-----:R-:W-:Y:S01]  /*4be0*/  FADD.FTZ R23, -R17, 1 ;  /* 0x3f80000011177421 */ /* 0x001fe20000010100 */
[----:B------:R-:W-:-:S03]  /*4bf0*/  FMUL.FTZ R56, R56, R17 ;  /* 0x0000001138387220 */ /* 0x000fc60000410000 */
[----:B------:R-:W-:Y:S01]  /*4c00*/  FFMA.FTZ R23, R6, R23, 1 ;  /* 0x3f80000006177423 */ /* 0x000fe20000010017 */
[----:B---3--:R-:W-:Y:S01]  /*4c10*/  FADD.FTZ R19, -R22, 1 ;  /* 0x3f80000016137421 */ /* 0x008fe20000010100 */
[----:B------:R-:W-:Y:S02]  /*4c20*/  FMUL.FTZ R5, R5, R22 ;  /* 0x0000001605057220 */ /* 0x000fe40000410000 */
[----:B------:R-:W-:Y:S01]  /*4c30*/  FMUL.FTZ R56, R56, R23 ;  /* 0x0000001738387220 */ /* 0x000fe20000410000 */
[----:B------:R-:W-:-:S04]  /*4c40*/  FFMA.FTZ R4, R4, R19, 1 ;  /* 0x3f80000004047423 */ /* 0x000fc80000010013 */
[----:B------:R-:W-:-:S07]  /*4c50*/  FMUL.FTZ R5, R5, R4 ;  /* 0x0000000405057220 */ /* 0x000fce0000410000 */
.L_x_271:
[----:B------:R-:W-:Y:S01]  /*4c60*/  BSSY.RECONVERGENT B0, `(.L_x_272) ;  /* 0x0000012000007945 */ /* 0x000fe20003800200 */
[----:B------:R-:W-:Y:S01]  /*4c70*/  FFMA.FTZ R6, R40, R5, -R27 ;  /* 0x0000000528067223 */ /* 0x000fe2000001081b */
[----:B------:R-:W-:Y:S02]  /*4c80*/  FFMA.FTZ R76, R21, R56, -R76 ;  /* 0x00000038154c7223 */ /* 0x000fe4000001084c */
[----:B------:R-:W-:Y:S05]  /*4c90*/  @P1 BRA `(.L_x_273) ;  /* 0x0000000000381947 */ /* 0x000fea0003800000 */
[----:B------:R-:W0:Y:S01]  /*4ca0*/  LDCU.64 UR4, c[0x0][0x3f8] ;  /* 0x00007f00ff0477ac */ /* 0x000e220008000a00 */
[----:B------:R-:W-:Y:S02]  /*4cb0*/  MOV R4, R64 ;  /* 0x0000004000047202 */ /* 0x000fe40000000f00 */
[----:B------:R-:W-:Y:S01]  /*4cc0*/  MOV R5, R67 ;  /* 0x0000004300057202 */ /* 0x000fe20000000f00 */
[----:B------:R-:W3:Y:S01]  /*4cd0*/  LDCU.64 UR10, c[0x0][0x380] ;  /* 0x00007000ff0a77ac */ /* 0x000ee20008000a00 */
[----:B0-----:R-:W-:Y:S02]  /*4ce0*/  IMAD R22, R9, UR4, RZ ;  /* 0x0000000409167c24 */ /* 0x001fe4000f8e02ff */
[----:B------:R-:W-:Y:S01]  /*4cf0*/  FMUL.FTZ R9, R76, R59 ;  /* 0x0000003b4c097220 */ /* 0x000fe20000410000 */
        /* <DEDUP_REMOVED lines=8> */
.L_x_273:
[----:B------:R-:W-:Y:S05]  /*4d80*/  BSYNC.RECONVERGENT B0 ;  /* 0x0000000000007941 */ /* 0x000fea0003800200 */
.L_x_272:
[----:B------:R-:W-:Y:S01]  /*4d90*/  SHF.L.U32 R4, R54, 0x10, RZ ;  /* 0x0000001036047819 */ /* 0x000fe200000006ff */
        /* <DEDUP_REMOVED lines=14> */
[----:B---3--:R-:W-:Y:S01]  /*4e80*/  FFMA.FTZ R7, R21, R54, R42 ;  /* 0x0000003615077223 */ /* 0x008fe2000001002a */
[----:B------:R-:W-:-:S03]  /*4e90*/  FFMA.FTZ R6, R40, R74, R41 ;  /* 0x0000004a28067223 */ /* 0x000fc60000010029 */
[----:B0-----:R-:W-:Y:S01]  /*4ea0*/  FMUL.FTZ R11, R7, -1.4426950216293334961 ;  /* 0xbfb8aa3b070b7820 */ /* 0x001fe20000410000 */
[----:B------:R-:W-:-:S05]  /*4eb0*/  FMUL.FTZ R8, R6, -1.4426950216293334961 ;  /* 0xbfb8aa3b06087820 */ /* 0x000fca0000410000 */
        /* <DEDUP_REMOVED lines=14> */
.L_x_274:
[C---:B------:R-:W-:Y:S01]  /*4fa0*/  IADD3 R43, PT, PT, R3.reuse, 0x20, RZ ;  /* 0x00000020032b7810 */ /* 0x040fe20007ffe0ff */
[C-C-:B---3--:R-:W-:Y:S01]  /*4fb0*/  FFMA.FTZ R7, R24.reuse, R74, R25.reuse ;  /* 0x0000004a18077223 */ /* 0x148fe20000010019 */
[----:B--2---:R-:W-:Y:S01]  /*4fc0*/  IADD3 R31, PT, PT, R3, 0x30, RZ ;  /* 0x00000030031f7810 */ /* 0x004fe20007ffe0ff */
[C---:B------:R-:W-:Y:S01]  /*4fd0*/  FFMA.FTZ R74, R24.reuse, R54, R25 ;  /* 0x00000036184a7223 */ /* 0x040fe20000010019 */
[----:B------:R-:W-:Y:S01]  /*4fe0*/  ISETP.GE.U32.AND P3, PT, R43, UR8, PT ;  /* 0x000000082b007c0c */ /* 0x000fe2000bf66070 */
[----:B------:R-:W-:Y:S01]  /*4ff0*/  BSSY.RECONVERGENT B0, `(.L_x_275) ;  /* 0x000002f000007945 */ /* 0x000fe20003800200 */
[----:B------:R-:W-:Y:S01]  /*5000*/  SHF.R.S32.HI R45, RZ, 0x1f, R43 ;  /* 0x0000001fff2d7819 */ /* 0x000fe2000001142b */
[C-C-:B------:R-:W-:Y:S01]  /*5010*/  FFMA.FTZ R35, R24.reuse, R72, R25.reuse ;  /* 0x0000004818237223 */ /* 0x140fe20000010019 */
[----:B0-----:R-:W-:Y:S01]  /*5020*/  IADD3 R23, PT, PT, R3, 0x40, RZ ;  /* 0x0000004003177810 */ /* 0x001fe20007ffe0ff */
        /* <DEDUP_REMOVED lines=14> */
[--C-:B------:R-:W-:Y:S01]  /*5110*/  FFMA.FTZ R9, R24, R30, R25.reuse ;  /* 0x0000001e18097223 */ /* 0x100fe20000010019 */
        /* <DEDUP_REMOVED lines=28> */
.L_x_276:
[----:B------:R-:W-:Y:S05]  /*52e0*/  BSYNC.RECONVERGENT B0 ;  /* 0x0000000000007941 */ /* 0x000fea0003800200 */
.L_x_275:
        /* <DEDUP_REMOVED lines=21> */
.L_x_277:
        /* <DEDUP_REMOVED lines=18> */
.L_x_279:
[----:B------:R-:W-:Y:S05]  /*5560*/  BSYNC.RECONVERGENT B0 ;  /* 0x0000000000007941 */ /* 0x000fea0003800200 */
.L_x_278:
        /* <DEDUP_REMOVED lines=21> */
.L_x_280:
[----:B------:R-:W-:Y:S01]  /*56c0*/  BSSY.RECONVERGENT B0, `(.L_x_281) ;  /* 0x0000012000007945 */ /* 0x000fe20003800200 */
[----:B------:R-:W-:Y:S01]  /*56d0*/  FFMA.FTZ R12, R40, R12, -R27 ;  /* 0x0000000c280c7223 */ /* 0x000fe2000001081b */
[----:B------:R-:W-:Y:S02]  /*56e0*/  FFMA.FTZ R10, R21, R50, -R54 ;  /* 0x00000032150a7223 */ /* 0x000fe40000010836 */
[----:B------:R-:W-:Y:S05]  /*56f0*/  @P4 BRA `(.L_x_282) ;  /* 0x0000000000384947 */ /* 0x000fea0003800000 */
[----:B------:R-:W0:Y:S01]  /*5700*/  LDCU.64 UR4, c[0x0][0x3f8] ;  /* 0x00007f00ff0477ac */ /* 0x000e220008000a00 */
[----:B------:R-:W-:Y:S01]  /*5710*/  MOV R4, R64 ;  /* 0x0000004000047202 */ /* 0x000fe20000000f00 */
[----:B------:R-:W-:Y:S01]  /*5720*/  FMUL.FTZ R10, R10, R59 ;  /* 0x0000003b0a0a7220 */ /* 0x000fe20000410000 */
[----:B-1----:R-:W-:Y:S01]  /*5730*/  MOV R5, R67 ;  /* 0x0000004300057202 */ /* 0x002fe20000000f00 */
[----:B------:R-:W1:Y:S01]  /*5740*/  LDCU.64 UR10, c[0x0][0x380] ;  /* 0x00007000ff0a77ac */ /* 0x000e620008000a00 */
[----:B0-----:R-:W-:Y:S02]  /*5750*/  IMAD R6, R29, UR4, RZ ;  /* 0x000000041d067c24 */ /* 0x001fe4000f8e02ff */
[----:B------:R-:W-:-:S04]  /*5760*/  IMAD.WIDE.U32 R4, R23, UR4, R4 ;  /* 0x0000000417047c25 */ /* 0x000fc8000f8e0004 */
[----:B------:R-:W-:Y:S02]  /*5770*/  IMAD R7, R23, UR5, R6 ;  /* 0x0000000517077c24 */ /* 0x000fe4000f8e0206 */
[----:B------:R-:W-:Y:S01]  /*5780*/  FMUL.FTZ R23, R12, R59 ;  /* 0x0000003b0c177220 */ /* 0x000fe20000410000 */
[----:B-1----:R-:W-:Y:S02]  /*5790*/  LEA R6, P0, R4, UR10, 0x1 ;  /* 0x0000000a04067c11 */ /* 0x002fe4000f8008ff */
[----:B------:R-:W-:Y:S02]  /*57a0*/  IADD3 R7, PT, PT, R5, R7, RZ ;  /* 0x0000000705077210 */ /* 0x000fe40007ffe0ff */
[----:B------:R-:W-:Y:S02]  /*57b0*/  F2FP.BF16.F32.PACK_AB R5, R10, R23 ;  /* 0x000000170a05723e */ /* 0x000fe400000010ff */
[----:B------:R-:W-:-:S05]  /*57c0*/  LEA.HI.X R7, R4, UR11, R7, 0x1, P0 ;  /* 0x0000000b04077c11 */ /* 0x000fca00080f0c07 */
[----:B------:R2:W-:Y:S02]  /*57d0*/  STG.E desc[UR6][R6.64], R5 ;  /* 0x0000000506007986 */ /* 0x0005e4000c101906 */
.L_x_282:
[----:B------:R-:W-:Y:S05]  /*57e0*/  BSYNC.RECONVERGENT B0 ;  /* 0x0000000000007941 */ /* 0x000fea0003800200 */
.L_x_281:
[----:B------:R-:W-:Y:S02]  /*57f0*/  SHF.L.U32 R14, R14, 0x10, RZ ;  /* 0x000000100e0e7819 */ /* 0x000fe400000006ff */
[----:B------:R-:W-:Y:S01]  /*5800*/  SHF.L.U32 R48, R48, 0x10, RZ ;  /* 0x0000001030307819 */ /* 0x000fe200000006ff */
[----:B------:R-:W-:Y:S06]  /*5810*/  BRA.U !UP0, `(.L_x_283) ;  /* 0x0000000108487547 */ /* 0x000fec000b800000 */
[----:B------:R-:W-:Y:S01]  /*5820*/  FFMA.FTZ R60, R40, R60, R41 ;  /* 0x0000003c283c7223 */ /* 0x000fe20000010029 */
[----:B------:R-:W-:-:S03]  /*5830*/  FFMA.FTZ R58, R21, R58, R42 ;  /* 0x0000003a153a7223 */ /* 0x000fc6000001002a */
[----:B------:R-:W-:Y:S01]  /*5840*/  FMUL.FTZ R4, R60, -1.4426950216293334961 ;  /* 0xbfb8aa3b3c047820 */ /* 0x000fe20000410000 */
[----:B012---:R-:W-:-:S05]  /*5850*/  FMUL.FTZ R6, R58, -1.4426950216293334961 ;  /* 0xbfb8aa3b3a067820 */ /* 0x007fca0000410000 */
        /* <DEDUP_REMOVED lines=14> */
.L_x_283:
[----:B------:R-:W-:Y:S01]  /*5940*/  BSSY.RECONVERGENT B0, `(.L_x_284) ;  /* 0x0000012000007945 */ /* 0x000fe20003800200 */
[----:B------:R-:W-:Y:S01]  /*5950*/  FFMA.FTZ R14, R40, R14, -R17 ;  /* 0x0000000e280e7223 */ /* 0x000fe20000010811 */
[----:B------:R-:W-:Y:S02]  /*5960*/  FFMA.FTZ R10, R21, R48, -R26 ;  /* 0x00000030150a7223 */ /* 0x000fe4000001081a */
[----:B------:R-:W-:Y:S05]  /*5970*/  @P5 BRA `(.L_x_285) ;  /* 0x0000000000385947 */ /* 0x000fea0003800000 */
[----:B------:R-:W3:Y:S01]  /*5980*/  LDCU.64 UR4, c[0x0][0x3f8] ;  /* 0x00007f00ff0477ac */ /* 0x000ee20008000a00 */
[----:B------:R-:W-:Y:S01]  /*5990*/  MOV R4, R64 ;  /* 0x0000004000047202 */ /* 0x000fe20000000f00 */
[----:B------:R-:W-:Y:S01]  /*59a0*/  FMUL.FTZ R10, R10, R59 ;  /* 0x0000003b0a0a7220 */ /* 0x000fe20000410000 */
[----:B-12---:R-:W-:Y:S01]  /*59b0*/  MOV R5, R67 ;  /* 0x0000004300057202 */ /* 0x006fe20000000f00 */
        /* <DEDUP_REMOVED lines=10> */
.L_x_285:
[----:B------:R-:W-:Y:S05]  /*5a60*/  BSYNC.RECONVERGENT B0 ;  /* 0x0000000000007941 */ /* 0x000fea0003800200 */
.L_x_284:
[----:B------:R-:W-:Y:S02]  /*5a70*/  SHF.L.U32 R16, R16, 0x10, RZ ;  /* 0x0000001010107819 */ /* 0x000fe400000006ff */
[----:B------:R-:W-:Y:S01]  /*5a80*/  SHF.L.U32 R46, R46, 0x10, RZ ;  /* 0x000000102e2e7819 */ /* 0x000fe200000006ff */
[----:B------:R-:W-:Y:S06]  /*5a90*/  BRA.U !UP0, `(.L_x_286) ;  /* 0x0000000108487547 */ /* 0x000fec000b800000 */
[----:B------:R-:W-:Y:S01]  /*5aa0*/  FFMA.FTZ R34, R40, R34, R41 ;  /* 0x0000002228227223 */ /* 0x000fe20000010029 */
[----:B------:R-:W-:-:S03]  /*5ab0*/  FFMA.FTZ R28, R21, R28, R42 ;  /* 0x0000001c151c7223 */ /* 0x000fc6000001002a */
[----:B---3--:R-:W-:Y:S01]  /*5ac0*/  FMUL.FTZ R4, R34, -1.4426950216293334961 ;  /* 0xbfb8aa3b22047820 */ /* 0x008fe20000410000 */
        /* <DEDUP_REMOVED lines=15> */
.L_x_286:
[----:B------:R-:W-:Y:S01]  /*5bc0*/  BSSY.RECONVERGENT B0, `(.L_x_287) ;  /* 0x0000012000007945 */ /* 0x000fe20003800200 */
[----:B------:R-:W-:Y:S01]  /*5bd0*/  FFMA.FTZ R16, R40, R16, -R13 ;  /* 0x0000001028107223 */ /* 0x000fe2000001080d */
[----:B------:R-:W-:Y:S02]  /*5be0*/  FFMA.FTZ R22, R21, R46, -R22 ;  /* 0x0000002e15167223 */ /* 0x000fe40000010816 */
[----:B------:R-:W-:Y:S05]  /*5bf0*/  @P2 BRA `(.L_x_288) ;  /* 0x0000000000382947 */ /* 0x000fea0003800000 */
[----:B------:R-:W4:Y:S01]  /*5c00*/  LDCU.64 UR4, c[0x0][0x3f8] ;  /* 0x00007f00ff0477ac */ /* 0x000f220008000a00 */
[----:B---3--:R-:W-:Y:S02]  /*5c10*/  MOV R4, R64 ;  /* 0x0000004000047202 */ /* 0x008fe40000000f00 */
[----:B-12---:R-:W-:Y:S01]  /*5c20*/  MOV R5, R67 ;  /* 0x0000004300057202 */ /* 0x006fe20000000f00 */
[----:B------:R-:W1:Y:S01]  /*5c30*/  LDCU.64 UR10, c[0x0][0x380] ;  /* 0x00007000ff0a77ac */ /* 0x000e620008000a00 */
[----:B----4-:R-:W-:Y:S02]  /*5c40*/  IMAD R11, R11, UR4, RZ ;  /* 0x000000040b0b7c24 */ /* 0x010fe4000f8e02ff */
[----:B0-----:R-:W-:-:S04]  /*5c50*/  IMAD.WIDE.U32 R6, R8, UR4, R4 ;  /* 0x0000000408067c25 */ /* 0x001fc8000f8e0004 */
[----:B------:R-:W-:Y:S02]  /*5c60*/  IMAD R5, R8, UR5, R11 ;  /* 0x0000000508057c24 */ /* 0x000fe4000f8e020b */
[-C--:B------:R-:W-:Y:S01]  /*5c70*/  FMUL.FTZ R11, R16, R59.reuse ;  /* 0x0000003b100b7220 */ /* 0x080fe20000410000 */
[----:B------:R-:W-:Y:S01]  /*5c80*/  FMUL.FTZ R8, R22, R59 ;  /* 0x0000003b16087220 */ /* 0x000fe20000410000 */
[----:B-1----:R-:W-:Y:S02]  /*5c90*/  LEA R4, P0, R6, UR10, 0x1 ;  /* 0x0000000a06047c11 */ /* 0x002fe4000f8008ff */
[----:B------:R-:W-:Y:S02]  /*5ca0*/  IADD3 R5, PT, PT, R7, R5, RZ ;  /* 0x0000000507057210 */ /* 0x000fe40007ffe0ff */
[----:B------:R-:W-:Y:S02]  /*5cb0*/  F2FP.BF16.F32.PACK_AB R7, R8, R11 ;  /* 0x0000000b0807723e */ /* 0x000fe400000010ff */
[----:B------:R-:W-:-:S05]  /*5cc0*/  LEA.HI.X R5, R6, UR11, R5, 0x1, P0 ;  /* 0x0000000b06057c11 */ /* 0x000fca00080f0c05 */
[----:B------:R4:W-:Y:S02]  /*5cd0*/  STG.E desc[UR6][R4.64], R7 ;  /* 0x0000000704007986 */ /* 0x0009e4000c101906 */
.L_x_288:
[----:B------:R-:W-:Y:S05]  /*5ce0*/  BSYNC.RECONVERGENT B0 ;  /* 0x0000000000007941 */ /* 0x000fea0003800200 */
.L_x_287:
[----:B------:R-:W-:Y:S02]  /*5cf0*/  SHF.L.U32 R18, R18, 0x10, RZ ;  /* 0x0000001012127819 */ /* 0x000fe400000006ff */
[----:B------:R-:W-:Y:S02]  /*5d00*/  SHF.R.S32.HI R8, RZ, 0x1f, R3 ;  /* 0x0000001fff087819 */ /* 0x000fe40000011403 */
[----:B------:R-:W-:Y:S01]  /*5d10*/  SHF.L.U32 R44, R44, 0x10, RZ ;  /* 0x000000102c2c7819 */ /* 0x000fe200000006ff */
[----:B------:R-:W-:Y:S06]  /*5d20*/  BRA.U !UP0, `(.L_x_289) ;  /* 0x0000000108487547 */ /* 0x000fec000b800000 */
[----:B------:R-:W-:Y:S01]  /*5d30*/  FFMA.FTZ R30, R40, R30, R41 ;  /* 0x0000001e281e7223 */ /* 0x000fe20000010029 */
[----:B------:R-:W-:-:S03]  /*5d40*/  FFMA.FTZ R20, R21, R20, R42 ;  /* 0x0000001415147223 */ /* 0x000fc6000001002a */
[----:B---34-:R-:W-:Y:S01]  /*5d50*/  FMUL.FTZ R4, R30, -1.4426950216293334961 ;  /* 0xbfb8aa3b1e047820 */ /* 0x018fe20000410000 */
        /* <DEDUP_REMOVED lines=15> */
.L_x_289:
        /* <DEDUP_REMOVED lines=9> */
[----:B------:R-:W3:Y:S01]  /*5ee0*/  LDCU.64 UR8, c[0x0][0x380] ;  /* 0x00007000ff0877ac */ /* 0x000ee20008000a00 */
[----:B-----5:R-:W-:Y:S02]  /*5ef0*/  IMAD R8, R8, UR4, RZ ;  /* 0x0000000408087c24 */ /* 0x020fe4000f8e02ff */
[----:B------:R-:W-:-:S04]  /*5f00*/  IMAD.WIDE.U32 R64, R3, UR4, R64 ;  /* 0x0000000403407c25 */ /* 0x000fc8000f8e0040 */
[----:B------:R-:W-:Y:S01]  /*5f10*/  IMAD R3, R3, UR5, R8 ;  /* 0x0000000503037c24 */ /* 0x000fe2000f8e0208 */
[----:B---34-:R-:W-:-:S04]  /*5f20*/  LEA R4, P0, R64, UR8, 0x1 ;  /* 0x0000000840047c11 */ /* 0x018fc8000f8008ff */
[----:B------:R-:W-:-:S04]  /*5f30*/  IADD3 R3, PT, PT, R65, R3, RZ ;  /* 0x0000000341037210 */ /* 0x000fc80007ffe0ff */
[----:B-12---:R-:W-:Y:S02]  /*5f40*/  LEA.HI.X R5, R64, UR9, R3, 0x1, P0 ;  /* 0x0000000940057c11 */ /* 0x006fe400080f0c03 */
[----:B------:R-:W-:-:S05]  /*5f50*/  F2FP.BF16.F32.PACK_AB R3, R59, R18 ;  /* 0x000000123b03723e */ /* 0x000fca00000010ff */
[----:B------:R1:W-:Y:S02]  /*5f60*/  STG.E desc[UR6][R4.64], R3 ;  /* 0x0000000304007986 */ /* 0x0003e4000c101906 */
.L_x_291:
[----:B------:R-:W-:Y:S05]  /*5f70*/  BSYNC.RECONVERGENT B0 ;  /* 0x0000000000007941 */ /* 0x000fea0003800200 */
.L_x_290:
[----:B------:R-:W5:Y:S01]  /*5f80*/  LDCU UR4, c[0x0][0x410] ;  /* 0x00008200ff0477ac */ /* 0x000f620008000800 */
[----:B------:R-:W-:Y:S02]  /*5f90*/  IADD3 R39, PT, PT, R32, R39, RZ ;  /* 0x0000002720277210 */ /* 0x000fe40007ffe0ff */
[----:B------:R-:W-:Y:S01]  /*5fa0*/  IADD3 R36, PT, PT, R36, 0x1, RZ ;  /* 0x0000000124247810 */ /* 0x000fe20007ffe0ff */
[----:B------:R-:W5:Y:S02]  /*5fb0*/  LDCU UR5, c[0x0][0x3e0] ;  /* 0x00007c00ff0577ac */ /* 0x000f640008000800 */
[----:B-----5:R-:W-:-:S06]  /*5fc0*/  UIMAD UR4, UR4, UR5, URZ ;  /* 0x00000005040472a4 */ /* 0x020fcc000f8e02ff */
[----:B------:R-:W-:-:S13]  /*5fd0*/  ISETP.GE.AND P0, PT, R39, UR4, PT ;  /* 0x0000000427007c0c */ /* 0x000fda000bf06270 */
[----:B------:R-:W-:Y:S05]  /*5fe0*/  @!P0 BRA `(.L_x_292) ;  /* 0xffffffa0005c8947 */ /* 0x000fea000383ffff */
.L_x_249:
[----:B------:R-:W5:Y:S01]  /*5ff0*/  S2R R9, SR_TID.X ;  /* 0x0000000000097919 */ /* 0x000f620000002100 */
[----:B-1-34-:R-:W1:Y:S01]  /*6000*/  LDC R4, c[0x0][0x370] ;  /* 0x0000dc00ff047b82 */ /* 0x01ae620000000800 */
[----:B------:R-:W-:Y:S07]  /*6010*/  BSSY.RECONVERGENT B0, `(.L_x_293) ;  /* 0x000000e000007945 */ /* 0x000fee0003800200 */
[----:B0-2---:R-:W0:Y:S08]  /*6020*/  LDC R7, c[0x0][0x374] ;  /* 0x0000dd00ff077b82 */ /* 0x005e300000000800 */
        /* <DEDUP_REMOVED lines=12> */
.L_x_294:
[----:B------:R-:W-:Y:S05]  /*60f0*/  BSYNC.RECONVERGENT B0 ;  /* 0x0000000000007941 */ /* 0x000fea0003800200 */
.L_x_293:
        /* <DEDUP_REMOVED lines=11> */
.L_x_296:
[----:B------:R-:W2:Y:S04]  /*61b0*/  LDG.E.STRONG.GPU R5, desc[UR6][R2.64] ;  /* 0x0000000602057981 */ /* 0x000ea8000c1ef900 */
[----:B--2---:R-:W-:Y:S01]  /*61c0*/  CCTL.IVALL ;  /* 0x00000000ff00798f */ /* 0x004fe20002000000 */
[----:B------:R-:W-:Y:S05]  /*61d0*/  YIELD ;  /* 0x0000000000007946 */ /* 0x000fea0003800000 */
[----:B------:R-:W-:-:S13]  /*61e0*/  ISETP.NE.AND P0, PT, R5, R0, PT ;  /* 0x000000000500720c */ /* 0x000fda0003f05270 */
[----:B------:R-:W-:Y:S05]  /*61f0*/  @P0 BRA `(.L_x_296) ;  /* 0xfffffffc00ec0947 */ /* 0x000fea000383ffff */
.L_x_295:
        /* <DEDUP_REMOVED lines=60> */
[----:B------:R-:W-:-:S02]  /*65c0*/  SHF.L.U32 R29, R5, 0x2, RZ ;  /* 0x00000002051d7819 */ /* 0x000fc400000006ff */
[----:B------:R-:W-:Y:S02]  /*65d0*/  SHF.L.U64.HI R31, R0, 0x2, R3 ;  /* 0x00000002001f7819 */ /* 0x000fe40000010203 */
[C---:B0-----:R-:W-:Y:S02]  /*65e0*/  IADD3 R25, P1, PT, R20.reuse, UR8, RZ ;  /* 0x0000000814197c10 */ /* 0x041fe4000ff3e0ff */
[----:B------:R-:W-:Y:S02]  /*65f0*/  IADD3 R35, PT, PT, R7, UR4, RZ ;  /* 0x0000000407237c10 */ /* 0x000fe4000fffe0ff */
[----:B-1----:R-:W-:Y:S02]  /*6600*/  IADD3 R22, P2, PT, R20, UR10, RZ ;  /* 0x0000000a14167c10 */ /* 0x002fe4000ff5e0ff */
[----:B------:R-:W-:Y:S01]  /*6610*/  MOV R2, R6 ;  /* 0x0000000600027202 */ /* 0x000fe20000000f00 */
[----:B------:R-:W-:Y:S01]  /*6620*/  IMAD.WIDE.U32 R6, R4, 0x4, RZ ;  /* 0x0000000404067825 */ /* 0x000fe200078e00ff */
[----:B------:R-:W-:-:S02]  /*6630*/  IADD3.X R24, PT, PT, R21, UR9, RZ, P1, !PT ;  /* 0x0000000915187c10 */ /* 0x000fc40008ffe4ff */
[C---:B------:R-:W-:Y:S02]  /*6640*/  IADD3.X R23, PT, PT, R21.reuse, UR11, RZ, P2, !PT ;  /* 0x0000000b15177c10 */ /* 0x040fe400097fe4ff */
[----:B--2---:R-:W-:Y:S02]  /*6650*/  IADD3 R20, P1, PT, R20, UR12, RZ ;  /* 0x0000000c14147c10 */ /* 0x004fe4000ff3e0ff */
[----:B------:R-:W-:Y:S02]  /*6660*/  IADD3 R16, P2, PT, RZ, -R9, RZ ;  /* 0x80000009ff107210 */ /* 0x000fe40007f5e0ff */
[----:B------:R-:W-:Y:S02]  /*6670*/  IADD3.X R21, PT, PT, R21, UR13, RZ, P1, !PT ;  /* 0x0000000d15157c10 */ /* 0x000fe40008ffe4ff */
[----:B------:R-:W-:Y:S02]  /*6680*/  SHF.L.U64.HI R27, R26, 0x2, R33 ;  /* 0x000000021a1b7819 */ /* 0x000fe40000010221 */
[----:B------:R-:W-:-:S02]  /*6690*/  IADD3 R29, PT, PT, R7, R29, RZ ;  /* 0x0000001d071d7210 */ /* 0x000fc40007ffe0ff */
[----:B------:R-:W-:-:S07]  /*66a0*/  IADD3.X R18, PT, PT, RZ, -0x1, RZ, P2, !PT ;  /* 0xffffffffff127810 */ /* 0x000fce00017fe4ff */
.L_x_299:
        /* <DEDUP_REMOVED lines=31> */
.L_x_298:
[----:B------:R-:W-:Y:S05]  /*68a0*/  BSYNC.RECONVERGENT B0 ;  /* 0x0000000000007941 */ /* 0x000fea0003800200 */
.L_x_297:
        /* <DEDUP_REMOVED lines=10> */
.L_x_300:
        /* <DEDUP_REMOVED lines=87> */
.L_x_301:
        /* <DEDUP_REMOVED lines=12> */
.L_x_4498:


//--------------------- .text._Z35group_norm_nhwc_bwd_one_pass_kernelI11Bf16IOBf16WLi256ELi80ELi640EEv26Group_norm_nhwc_bwd_params --------------------------
	.section	.text._Z35group_norm_nhwc_bwd_one_pass_kernelI11Bf16IOBf16WLi256ELi80ELi640EEv26Group_norm_nhwc_bwd_params,"ax",@progbits
	.align	128
        .global         _Z35group_norm_nhwc_bwd_one_pass_kernelI11Bf16IOBf16WLi256ELi80ELi640EEv26Group_norm_nhwc_bwd_params
        .type           _Z35group_norm_nhwc_bwd_one_pass_kernelI11Bf16IOBf16WLi256ELi80ELi640EEv26Group_norm_nhwc_bwd_params,@function
        .size           _Z35group_norm_nhwc_bwd_one_pass_kernelI11Bf16IOBf16WLi256ELi80ELi640EEv26Group_norm_nhwc_bwd_params,(.L_x_4499 - _Z35group_norm_nhwc_bwd_one_pass_kernelI11Bf16IOBf16WLi256ELi80ELi640EEv26Group_norm_nhwc_bwd_params)
        .other          _Z35group_norm_nhwc_bwd_one_pass_kernelI11Bf16IOBf16WLi256ELi80ELi640EEv26Group_norm_nhwc_bwd_params,@"STO_CUDA_ENTRY STV_DEFAULT"
_Z35group_norm_nhwc_bwd_one_pass_kernelI11Bf16IOBf16WLi256ELi80ELi640EEv26Group_norm_nhwc_bwd_params:
.text._Z35group_norm_nhwc_bwd_one_pass_kernelI11Bf16IOBf16WLi256ELi80ELi640EEv26Group_norm_nhwc_bwd_params:
        /* <DEDUP_REMOVED lines=21> */
.L_x_369:
        /* <DEDUP_REMOVED lines=10> */
[----:B------:R-:W-:Y:S02]  /*01f0*/  CS2R R42, SRZ ;  /* 0x00000000002a7805 */ /* 0x000fe4000001ff00 */
[----:B------:R-:W-:Y:S02]  /*0200*/  CS2R R54, SRZ ;  /* 0x0000000000367805 */ /* 0x000fe4000001ff00 */
[----:B0-----:R-:W-:-:S02]  /*0210*/  IABS R3, R8 ;  /* 0x0000000800037213 */ /* 0x001fc40000000000 */
[----:B------:R-:W-:Y:S01]  /*0220*/  CS2R R52, SRZ ;  /* 0x0000000000347805 */ /* 0x000fe2000001ff00 */
[----:B------:R-:W0:Y:S01]  /*0230*/  LDCU.64 UR6, c[0x0][0x3b8] ;  /* 0x00007700ff0677ac */ /* 0x000e220008000a00 */
[----:B------:R-:W3:Y:S01]  /*0240*/  I2F.RP R0, R3 ;  /* 0x0000000300007306 */ /* 0x000ee20000209400 */
[----:B------:R-:W4:Y:S01]  /*0250*/  LDCU.U8 UR9, c[0x0][0x414] ;  /* 0x00008280ff0977ac */ /* 0x000f220008000000 */
[----:B--2---:R-:W-:-:S06]  /*0260*/  IMAD R9, R9, UR8, R92 ;  /* 0x0000000809097c24 */ /* 0x004fcc000f8e025c */
[----:B---3--:R-:W2:Y:S01]  /*0270*/  MUFU.RCP R0, R0 ;  /* 0x0000000000007308 */ /* 0x008ea20000001000 */
[C---:B-1----:R-:W-:Y:S02]  /*0280*/  ISETP.GE.U32.AND P0, PT, R9.reuse, UR12, PT ;  /* 0x0000000c09007c0c */ /* 0x042fe4000bf06070 */
[C---:B------:R-:W-:Y:S02]  /*0290*/  IADD3 R11, PT, PT, R9.reuse, 0x10, RZ ;  /* 0x00000010090b7810 */ /* 0x040fe40007ffe0ff */
[C---:B------:R-:W-:Y:S02]  /*02a0*/  IADD3 R23, PT, PT, R9.reuse, 0x20, RZ ;  /* 0x0000002009177810 */ /* 0x040fe40007ffe0ff */
[----:B------:R-:W-:Y:S02]  /*02b0*/  SHF.R.S32.HI R13, RZ, 0x1f, R11 ;  /* 0x0000001fff0d7819 */ /* 0x000fe4000001140b */
[----:B------:R-:W-:Y:S02]  /*02c0*/  SHF.R.S32.HI R27, RZ, 0x1f, R23 ;  /* 0x0000001fff1b7819 */ /* 0x000fe40000011417 */
[----:B------:R-:W-:-:S04]  /*02d0*/  IADD3 R25, PT, PT, R9, 0x30, RZ ;  /* 0x0000003009197810 */ /* 0x000fc80007ffe0ff */
[----:B------:R-:W-:Y:S02]  /*02e0*/  SHF.R.S32.HI R29, RZ, 0x1f, R25 ;  /* 0x0000001fff1d7819 */ /* 0x000fe40000011419 */
[----:B--2---:R-:W-:-:S04]  /*02f0*/  IADD3 R4, PT, PT, R0, 0xffffffe, RZ ;  /* 0x0ffffffe00047810 */ /* 0x004fc80007ffe0ff */
[----:B------:R1:W2:Y:S02]  /*0300*/  F2I.FTZ.U32.TRUNC.NTZ R5, R4 ;  /* 0x0000000400057305 */ /* 0x0002a4000021f000 */
[----:B-1----:R-:W-:Y:S02]  /*0310*/  MOV R4, RZ ;  /* 0x000000ff00047202 */ /* 0x002fe40000000f00 */
[----:B--2---:R-:W-:-:S05]  /*0320*/  IADD3 R6, PT, PT, RZ, -R5, RZ ;  /* 0x80000005ff067210 */ /* 0x004fca0007ffe0ff */
        /* <DEDUP_REMOVED lines=10> */
[----:B------:R-:W1:Y:S03]  /*03d0*/  @!P0 LDC.64 R14, c[0x0][0x3f8] ;  /* 0x0000fe00ff0e8b82 */ /* 0x000e660000000a00 */
[----:B------:R-:W-:-:S05]  /*03e0*/  ISETP.GT.U32.AND P4, PT, R3, R0, PT ;  /* 0x000000000300720c */ /* 0x000fca0003f84070 */
[----:B------:R-:W2:Y:S08]  /*03f0*/  @!P0 LDC.64 R16, c[0x0][0x3a0] ;  /* 0x0000e800ff108b82 */ /* 0x000eb00000000a00 */
[----:B------:R-:W-:Y:S01]  /*0400*/  @!P4 IADD3 R0, PT, PT, R0, -R3, RZ ;  /* 0x800000030000c210 */ /* 0x000fe20007ffe0ff */
[----:B------:R-:W3:Y:S01]  /*0410*/  @!P0 LDC.64 R30, c[0x0][0x398] ;  /* 0x0000e600ff1e8b82 */ /* 0x000ee20000000a00 */
[----:B------:R-:W-:-:S02]  /*0420*/  @!P4 IADD3 R5, PT, PT, R5, 0x1, RZ ;  /* 0x000000010505c810 */ /* 0x000fc40007ffe0ff */
[CC--:B------:R-:W-:Y:S02]  /*0430*/  ISETP.GE.U32.AND P1, PT, R0.reuse, R3.reuse, PT ;  /* 0x000000030000720c */ /* 0x0c0fe40003f26070 */
[-C--:B------:R-:W-:Y:S02]  /*0440*/  ISETP.GT.U32.AND P5, PT, R3, R0.reuse, PT ;  /* 0x000000000300720c */ /* 0x080fe40003fa4070 */
[----:B------:R-:W-:Y:S02]  /*0450*/  IADD3 R3, PT, PT, R0, -R3, RZ ;  /* 0x8000000300037210 */ /* 0x000fe40007ffe0ff */
[----:B------:R-:W-:Y:S02]  /*0460*/  ISETP.NE.AND P4, PT, R8, RZ, PT ;  /* 0x000000ff0800720c */ /* 0x000fe40003f85270 */
[----:B------:R-:W-:Y:S02]  /*0470*/  SEL R0, R3, R0, !P5 ;  /* 0x0000000003007207 */ /* 0x000fe40006800000 */
[----:B------:R-:W-:-:S02]  /*0480*/  LOP3.LUT R3, RZ, R8, RZ, 0x33, !PT ;  /* 0x00000008ff037212 */ /* 0x000fc400078e33ff */
[----:B------:R-:W-:Y:S02]  /*0490*/  @!P2 IADD3 R0, PT, PT, -R0, RZ, RZ ;  /* 0x000000ff0000a210 */ /* 0x000fe40007ffe1ff */
[----:B------:R-:W-:Y:S02]  /*04a0*/  @P1 IADD3 R5, PT, PT, R5, 0x1, RZ ;  /* 0x0000000105051810 */ /* 0x000fe40007ffe0ff */
[----:B------:R-:W-:Y:S02]  /*04b0*/  SEL R62, R3, R0, !P4 ;  /* 0x00000000033e7207 */ /* 0x000fe40006000000 */
[----:B------:R-:W-:Y:S02]  /*04c0*/  ISETP.GE.U32.AND P2, PT, R11, UR12, PT ;  /* 0x0000000c0b007c0c */ /* 0x000fe4000bf46070 */
[----:B------:R-:W-:Y:S01]  /*04d0*/  @!P3 IADD3 R5, PT, PT, -R5, RZ, RZ ;  /* 0x000000ff0505b210 */ /* 0x000fe20007ffe1ff */
[----:B------:R-:W-:Y:S01]  /*04e0*/  IMAD R0, R62, 0x50, RZ ;  /* 0x000000503e007824 */ /* 0x000fe200078e02ff */
[----:B------:R-:W-:-:S02]  /*04f0*/  ISETP.GE.AND.EX P2, PT, R13, UR13, PT, P2 ;  /* 0x0000000d0d007c0c */ /* 0x000fc4000bf46320 */
[----:B------:R-:W-:Y:S02]  /*0500*/  SEL R3, R3, R5, !P4 ;  /* 0x0000000503037207 */ /* 0x000fe40006000000 */
[C---:B------:R-:W-:Y:S02]  /*0510*/  IADD3 R18, P1, PT, R0.reuse, R91, RZ ;  /* 0x0000005b00127210 */ /* 0x040fe40007f3e0ff */
[----:B------:R-:W-:Y:S02]  /*0520*/  SHF.R.S32.HI R4, RZ, 0x1f, R3 ;  /* 0x0000001fff047819 */ /* 0x000fe40000011403 */
[----:B------:R-:W-:Y:S01]  /*0530*/  LEA.HI.X.SX32 R19, R0, RZ, 0x1, P1 ;  /* 0x000000ff00137211 */ /* 0x000fe200008f0eff */
[----:B-1----:R-:W-:Y:S01]  /*0540*/  @!P0 IMAD R0, R7, R14, RZ ;  /* 0x0000000e07008224 */ /* 0x002fe200078e02ff */
[----:B------:R-:W-:Y:S01]  /*0550*/  ISETP.GE.U32.AND P3, PT, R23, UR12, PT ;  /* 0x0000000c17007c0c */ /* 0x000fe2000bf66070 */
[----:B------:R-:W-:Y:S01]  /*0560*/  IMAD R4, R4, UR14, RZ ;  /* 0x0000000e04047c24 */ /* 0x000fe2000f8e02ff */
[----:B------:R-:W-:Y:S01]  /*0570*/  ISETP.GE.U32.AND P4, PT, R25, UR12, PT ;  /* 0x0000000c19007c0c */ /* 0x000fe2000bf86070 */
[----:B------:R-:W1:Y:S01]  /*0580*/  @!P2 LDC.64 R32, c[0x0][0x3f8] ;  /* 0x0000fe00ff20ab82 */ /* 0x000e620000000a00 */
[----:B------:R-:W-:Y:S01]  /*0590*/  IMAD.WIDE.U32 R18, R3, UR14, R18 ;  /* 0x0000000e03127c25 */ /* 0x000fe2000f8e0012 */
[----:B------:R-:W-:-:S02]  /*05a0*/  ISETP.GE.AND.EX P3, PT, R27, UR13, PT, P3 ;  /* 0x0000000d1b007c0c */ /* 0x000fc4000bf66330 */
[----:B------:R-:W-:Y:S01]  /*05b0*/  ISETP.GE.AND.EX P4, PT, R29, UR13, PT, P4 ;  /* 0x0000000d1d007c0c */ /* 0x000fe2000bf86340 */
[----:B------:R-:W-:Y:S01]  /*05c0*/  IMAD R21, R3, UR15, R4 ;  /* 0x0000000f03157c24 */ /* 0x000fe2000f8e0204 */
[----:B------:R-:W-:Y:S01]  /*05d0*/  @!P0 MOV R20, R18 ;  /* 0x0000001200148202 */ /* 0x000fe20000000f00 */
[----:B------:R-:W-:Y:S01]  /*05e0*/  @!P0 IMAD R3, R9, R15, R0 ;  /* 0x0000000f09038224 */ /* 0x000fe200078e0200 */
[----:B------:R-:W5:Y:S02]  /*05f0*/  @!P2 LDC.64 R34, c[0x0][0x3a0] ;  /* 0x0000e800ff22ab82 */ /* 0x000f640000000a00 */
[----:B------:R-:W-:-:S03]  /*0600*/  IADD3 R21, PT, PT, R19, R21, RZ ;  /* 0x0000001513157210 */ /* 0x000fc60007ffe0ff */
[----:B------:R-:W-:-:S03]  /*0610*/  @!P0 IMAD.WIDE.U32 R4, R9, R14, R20 ;  /* 0x0000000e09048225 */ /* 0x000fc600078e0014 */
[----:B------:R-:W0:Y:S02]  /*0620*/  @!P3 LDC.64 R36, c[0x0][0x3f8] ;  /* 0x0000fe00ff24bb82 */ /* 0x000e240000000a00 */
[----:B------:R-:W-:Y:S02]  /*0630*/  @!P0 IADD3 R3, PT, PT, R5, R3, RZ ;  /* 0x0000000305038210 */ /* 0x000fe40007ffe0ff */
[C---:B------:R-:W-:Y:S02]  /*0640*/  @!P0 SHF.L.U32 R15, R4.reuse, 0x1, RZ ;  /* 0x00000001040f8819 */ /* 0x040fe400000006ff */
[----:B------:R-:W-:Y:S01]  /*0650*/  @!P0 SHF.L.U64.HI R4, R4, 0x1, R3 ;  /* 0x0000000104048819 */ /* 0x000fe20000010203 */
[----:B-1----:R-:W-:Y:S01]  /*0660*/  @!P2 IMAD R0, R13, R32, RZ ;  /* 0x000000200d00a224 */ /* 0x002fe200078e02ff */
[----:B--2---:R-:W-:Y:S01]  /*0670*/  @!P0 IADD3 R12, P1, PT, R15, R16, RZ ;  /* 0x000000100f0c8210 */ /* 0x004fe20007f3e0ff */
[----:B------:R-:W1:Y:S01]  /*0680*/  @!P2 LDC.64 R6, c[0x0][0x398] ;  /* 0x0000e600ff06ab82 */ /* 0x000e620000000a00 */
[----:B------:R-:W-:Y:S01]  /*0690*/  @!P2 MOV R16, R18 ;  /* 0x000000120010a202 */ /* 0x000fe20000000f00 */
[----:B------:R-:W-:Y:S01]  /*06a0*/  @!P2 IMAD R5, R11, R33, R0 ;  /* 0x000000210b05a224 */ /* 0x000fe200078e0200 */
[----:B------:R-:W-:-:S02]  /*06b0*/  @!P0 IADD3.X R13, PT, PT, R4, R17, RZ, P1, !PT ;  /* 0x00000011040d8210 */ /* 0x000fc40000ffe4ff */
[----:B------:R-:W-:Y:S02]  /*06c0*/  @!P2 MOV R17, R21 ;  /* 0x000000150011a202 */ /* 0x000fe40000000f00 */
[----:B---3--:R-:W-:Y:S01]  /*06d0*/  @!P0 IADD3 R14, P5, PT, R15, R30, RZ ;  /* 0x0000001e0f0e8210 */ /* 0x008fe20007fbe0ff */
[----:B------:R-:W2:Y:S01]  /*06e0*/  @!P3 LDC.64 R38, c[0x0][0x3a0] ;  /* 0x0000e800ff26bb82 */ /* 0x000ea20000000a00 */
[----:B------:R-:W-:Y:S01]  /*06f0*/  MOV R3, RZ ;  /* 0x000000ff00037202 */ /* 0x000fe20000000f00 */
[----:B------:R-:W-:Y:S01]  /*0700*/  @!P2 IMAD.WIDE.U32 R16, R11, R32, R16 ;  /* 0x000000200b10a225 */ /* 0x000fe200078e0010 */
[----:B------:R-:W-:Y:S02]  /*0710*/  @!P0 IADD3.X R15, PT, PT, R4, R31, RZ, P5, !PT ;  /* 0x0000001f040f8210 */ /* 0x000fe40002ffe4ff */
[----:B------:R-:W-:Y:S02]  /*0720*/  MOV R4, RZ ;  /* 0x000000ff00047202 */ /* 0x000fe40000000f00 */
[----:B------:R-:W-:Y:S01]  /*0730*/  @!P2 IADD3 R17, PT, PT, R17, R5, RZ ;  /* 0x000000051111a210 */ /* 0x000fe20007ffe0ff */
[----:B------:R-:W3:Y:S01]  /*0740*/  @!P4 LDC.64 R10, c[0x0][0x3f8] ;  /* 0x0000fe00ff0acb82 */ /* 0x000ee20000000a00 */
[C---:B------:R-:W-:Y:S01]  /*0750*/  @!P2 SHF.L.U32 R5, R16.reuse, 0x1, RZ ;  /* 0x000000011005a819 */ /* 0x040fe200000006ff */
[----:B------:R4:W2:Y:S01]  /*0760*/  @!P0 LDG.E R3, desc[UR10][R12.64] ;  /* 0x0000000a0c038981 */ /* 0x0008a2000c1e1900 */
[----:B------:R-:W-:Y:S01]  /*0770*/  @!P2 SHF.L.U64.HI R0, R16, 0x1, R17 ;  /* 0x000000011000a819 */ /* 0x000fe20000010211 */
[----:B0-----:R-:W-:-:S02]  /*0780*/  @!P3 IMAD R8, R27, R36, RZ ;  /* 0x000000241b08b224 */ /* 0x001fc400078e02ff */
[----:B------:R0:W2:Y:S01]  /*0790*/  @!P0 LDG.E R4, desc[UR10][R14.64] ;  /* 0x0000000a0e048981 */ /* 0x0000a2000c1e1900 */
[----:B-----5:R-:W-:Y:S01]  /*07a0*/  @!P2 IADD3 R16, P0, PT, R5, R34, RZ ;  /* 0x000000220510a210 */ /* 0x020fe20007f1e0ff */
[----:B------:R-:W5:Y:S01]  /*07b0*/  @!P4 LDC.64 R40, c[0x0][0x398] ;  /* 0x0000e600ff28cb82 */ /* 0x000f620000000a00 */
[----:B------:R-:W-:Y:S02]  /*07c0*/  IADD3 R27, PT, PT, R9, 0x40, RZ ;  /* 0x00000040091b7810 */ /* 0x000fe40007ffe0ff */
[----:B------:R-:W-:Y:S02]  /*07d0*/  @!P2 IADD3.X R17, PT, PT, R0, R35, RZ, P0, !PT ;  /* 0x000000230011a210 */ /* 0x000fe400007fe4ff */
[----:B------:R-:W-:Y:S02]  /*07e0*/  ISETP.GE.U32.AND P0, PT, R27, UR12, PT ;  /* 0x0000000c1b007c0c */ /* 0x000fe4000bf06070 */
[----:B------:R-:W-:Y:S01]  /*07f0*/  SHF.R.S32.HI R31, RZ, 0x1f, R27 ;  /* 0x0000001fff1f7819 */ /* 0x000fe2000001141b */
[----:B------:R-:W5:Y:S01]  /*0800*/  @!P3 LDC.64 R34, c[0x0][0x398] ;  /* 0x0000e600ff22bb82 */ /* 0x000f620000000a00 */
[----:B----4-:R-:W-:Y:S01]  /*0810*/  @!P3 MOV R12, R18 ;  /* 0x00000012000cb202 */ /* 0x010fe20000000f00 */
[----:B------:R2:W4:Y:S01]  /*0820*/  @!P2 LDG.E R61, desc[UR10][R16.64] ;  /* 0x0000000a103da981 */ /* 0x000522000c1e1900 */
[----:B------:R-:W-:-:S02]  /*0830*/  @!P3 MOV R13, R21 ;  /* 0x00000015000db202 */ /* 0x000fc40000000f00 */
[----:B------:R-:W-:Y:S02]  /*0840*/  ISETP.GE.AND.EX P0, PT, R31, UR13, PT, P0 ;  /* 0x0000000d1f007c0c */ /* 0x000fe4000bf06300 */
[----:B-1----:R-:W-:Y:S01]  /*0850*/  @!P2 IADD3 R22, P1, PT, R5, R6, RZ ;  /* 0x000000060516a210 */ /* 0x002fe20007f3e0ff */
[C---:B------:R-:W-:Y:S02]  /*0860*/  @!P3 IMAD R5, R23.reuse, R37, R8 ;  /* 0x000000251705b224 */ /* 0x040fe400078e0208 */
[----:B------:R-:W-:Y:S01]  /*0870*/  @!P3 IMAD.WIDE.U32 R12, R23, R36, R12 ;  /* 0x00000024170cb225 */ /* 0x000fe200078e000c */
[----:B------:R-:W-:Y:S01]  /*0880*/  @!P2 IADD3.X R23, PT, PT, R0, R7, RZ, P1, !PT ;  /* 0x000000070017a210 */ /* 0x000fe20000ffe4ff */
[----:B------:R-:W1:Y:S01]  /*0890*/  @!P4 LDC.64 R36, c[0x0][0x3a0] ;  /* 0x0000e800ff24cb82 */ /* 0x000e620000000a00 */
[----:B------:R-:W-:Y:S02]  /*08a0*/  IADD3 R7, PT, PT, R9, 0x50, RZ ;  /* 0x0000005009077810 */ /* 0x000fe40007ffe0ff */
[----:B------:R-:W-:Y:S01]  /*08b0*/  @!P3 IADD3 R5, PT, PT, R13, R5, RZ ;  /* 0x000000050d05b210 */ /* 0x000fe20007ffe0ff */
[----:B---3--:R-:W-:Y:S01]  /*08c0*/  @!P4 IMAD R6, R29, R10, RZ ;  /* 0x0000000a1d06c224 */ /* 0x008fe200078e02ff */
[----:B------:R-:W-:-:S02]  /*08d0*/  @!P3 SHF.L.U32 R33, R12, 0x1, RZ ;  /* 0x000000010c21b819 */ /* 0x000fc400000006ff */
[----:B------:R-:W-:Y:S02]  /*08e0*/  @!P3 SHF.L.U64.HI R0, R12, 0x1, R5 ;  /* 0x000000010c00b819 */ /* 0x000fe40000010205 */
[----:B------:R-:W-:Y:S01]  /*08f0*/  ISETP.GE.U32.AND P1, PT, R7, UR12, PT ;  /* 0x0000000c07007c0c */ /* 0x000fe2000bf26070 */
[----:B------:R-:W3:Y:S01]  /*0900*/  @!P0 LDC.64 R12, c[0x0][0x3f8] ;  /* 0x0000fe00ff0c8b82 */ /* 0x000ee20000000a00 */
[----:B------:R-:W-:Y:S02]  /*0910*/  SHF.R.S32.HI R29, RZ, 0x1f, R7 ;  /* 0x0000001fff1d7819 */ /* 0x000fe40000011407 */
[----:B0-----:R-:W-:Y:S02]  /*0920*/  @!P4 MOV R14, R18 ;  /* 0x00000012000ec202 */ /* 0x001fe40000000f00 */
[----:B------:R-:W-:Y:S02]  /*0930*/  @!P4 MOV R15, R21 ;  /* 0x00000015000fc202 */ /* 0x000fe40000000f00 */
[----:B------:R-:W-:-:S02]  /*0940*/  MOV R5, RZ ;  /* 0x000000ff00057202 */ /* 0x000fc40000000f00 */
[----:B------:R-:W-:Y:S01]  /*0950*/  ISETP.GE.AND.EX P1, PT, R29, UR13, PT, P1 ;  /* 0x0000000d1d007c0c */ /* 0x000fe2000bf26310 */
[C---:B------:R-:W-:Y:S02]  /*0960*/  @!P4 IMAD R11, R25.reuse, R11, R6 ;  /* 0x0000000b190bc224 */ /* 0x040fe400078e0206 */
[----:B------:R-:W-:Y:S01]  /*0970*/  @!P4 IMAD.WIDE.U32 R14, R25, R10, R14 ;  /* 0x0000000a190ec225 */ /* 0x000fe200078e000e */
[----:B------:R-:W4:Y:S01]  /*0980*/  @!P2 LDG.E R5, desc[UR10][R22.64] ;  /* 0x0000000a1605a981 */ /* 0x000f22000c1e1900 */
[C---:B--2---:R-:W-:Y:S02]  /*0990*/  @!P3 IADD3 R16, P5, PT, R33.reuse, R38, RZ ;  /* 0x000000262110b210 */ /* 0x044fe40007fbe0ff */
[----:B-----5:R-:W-:Y:S02]  /*09a0*/  @!P3 IADD3 R10, P2, PT, R33, R34, RZ ;  /* 0x00000022210ab210 */ /* 0x020fe40007f5e0ff */
[----:B------:R-:W-:Y:S02]  /*09b0*/  @!P4 IADD3 R15, PT, PT, R15, R11, RZ ;  /* 0x0000000b0f0fc210 */ /* 0x000fe40007ffe0ff */
[----:B------:R-:W-:-:S02]  /*09c0*/  @!P3 IADD3.X R17, PT, PT, R0, R39, RZ, P5, !PT ;  /* 0x000000270011b210 */ /* 0x000fc40002ffe4ff */
[----:B------:R-:W-:Y:S01]  /*09d0*/  @!P4 SHF.L.U32 R33, R14, 0x1, RZ ;  /* 0x000000010e21c819 */ /* 0x000fe200000006ff */
[----:B------:R-:W0:Y:S01]  /*09e0*/  @!P0 LDC.64 R38, c[0x0][0x3a0] ;  /* 0x0000e800ff268b82 */ /* 0x000e220000000a00 */
[----:B------:R-:W-:Y:S01]  /*09f0*/  @!P3 IADD3.X R11, PT, PT, R0, R35, RZ, P2, !PT ;  /* 0x00000023000bb210 */ /* 0x000fe200017fe4ff */
[----:B------:R2:W5:Y:S01]  /*0a00*/  @!P3 LDG.E R60, desc[UR10][R16.64] ;  /* 0x0000000a103cb981 */ /* 0x000562000c1e1900 */
[----:B------:R-:W-:Y:S02]  /*0a10*/  @!P4 SHF.L.U64.HI R0, R14, 0x1, R15 ;  /* 0x000000010e00c819 */ /* 0x000fe4000001020f */
[----:B-1----:R-:W-:-:S03]  /*0a20*/  @!P4 IADD3 R24, P2, PT, R33, R36, RZ ;  /* 0x000000242118c210 */ /* 0x002fc60007f5e0ff */
[----:B------:R-:W1:Y:S01]  /*0a30*/  @!P1 LDC.64 R14, c[0x0][0x3f8] ;  /* 0x0000fe00ff0e9b82 */ /* 0x000e620000000a00 */
[----:B------:R-:W-:Y:S02]  /*0a40*/  MOV R6, RZ ;  /* 0x000000ff00067202 */ /* 0x000fe40000000f00 */
[----:B------:R-:W-:Y:S01]  /*0a50*/  @!P4 IADD3.X R25, PT, PT, R0, R37, RZ, P2, !PT ;  /* 0x000000250019c210 */ /* 0x000fe200017fe4ff */
[----:B---3--:R-:W-:Y:S01]  /*0a60*/  @!P0 IMAD R8, R31, R12, RZ ;  /* 0x0000000c1f088224 */ /* 0x008fe200078e02ff */
[----:B--2---:R-:W-:Y:S02]  /*0a70*/  @!P4 IADD3 R16, P2, PT, R33, R40, RZ ;  /* 0x000000282110c210 */ /* 0x004fe40007f5e0ff */
[----:B------:R-:W-:Y:S01]  /*0a80*/  IADD3 R33, PT, PT, R9, 0x60, RZ ;  /* 0x0000006009217810 */ /* 0x000fe20007ffe0ff */
[----:B------:R2:W3:Y:S01]  /*0a90*/  @!P3 LDG.E R6, desc[UR10][R10.64] ;  /* 0x0000000a0a06b981 */ /* 0x0004e2000c1e1900 */
[----:B------:R-:W-:Y:S02]  /*0aa0*/  @!P0 MOV R22, R18 ;  /* 0x0000001200168202 */ /* 0x000fe40000000f00 */
[----:B------:R-:W-:Y:S01]  /*0ab0*/  @!P0 MOV R23, R21 ;  /* 0x0000001500178202 */ /* 0x000fe20000000f00 */
[----:B------:R-:W-:Y:S01]  /*0ac0*/  @!P0 IMAD R35, R27, R13, R8 ;  /* 0x0000000d1b238224 */ /* 0x000fe200078e0208 */
[----:B------:R-:W-:Y:S01]  /*0ad0*/  ISETP.GE.U32.AND P3, PT, R33, UR12, PT ;  /* 0x0000000c21007c0c */ /* 0x000fe2000bf66070 */
[----:B------:R0:W3:Y:S01]  /*0ae0*/  @!P4 LDG.E R59, desc[UR10][R24.64] ;  /* 0x0000000a183bc981 */ /* 0x0000e2000c1e1900 */
[----:B------:R-:W-:Y:S01]  /*0af0*/  SHF.R.S32.HI R31, RZ, 0x1f, R33 ;  /* 0x0000001fff1f7819 */ /* 0x000fe20000011421 */
[----:B------:R-:W-:Y:S01]  /*0b00*/  @!P0 IMAD.WIDE.U32 R12, R27, R12, R22 ;  /* 0x0000000c1b0c8225 */ /* 0x000fe200078e0016 */
[----:B--2---:R-:W2:Y:S02]  /*0b10*/  @!P0 LDC.64 R10, c[0x0][0x398] ;  /* 0x0000e600ff0a8b82 */ /* 0x004ea40000000a00 */
[----:B------:R-:W-:-:S02]  /*0b20*/  ISETP.GE.AND.EX P3, PT, R31, UR13, PT, P3 ;  /* 0x0000000d1f007c0c */ /* 0x000fc4000bf66330 */
[----:B------:R-:W-:Y:S02]  /*0b30*/  @!P0 IADD3 R13, PT, PT, R13, R35, RZ ;  /* 0x000000230d0d8210 */ /* 0x000fe40007ffe0ff */
[C---:B------:R-:W-:Y:S02]  /*0b40*/  @!P0 SHF.L.U32 R27, R12.reuse, 0x1, RZ ;  /* 0x000000010c1b8819 */ /* 0x040fe400000006ff */
[----:B------:R-:W-:Y:S01]  /*0b50*/  @!P0 SHF.L.U64.HI R30, R12, 0x1, R13 ;  /* 0x000000010c1e8819 */ /* 0x000fe2000001020d */
[----:B------:R-:W2:Y:S01]  /*0b60*/  @!P1 LDC.64 R22, c[0x0][0x398] ;  /* 0x0000e600ff169b82 */ /* 0x000ea20000000a00 */
[----:B------:R-:W-:Y:S01]  /*0b70*/  @!P4 IADD3.X R17, PT, PT, R0, R41, RZ, P2, !PT ;  /* 0x000000290011c210 */ /* 0x000fe200017fe4ff */
[----:B-1----:R-:W-:Y:S01]  /*0b80*/  @!P1 IMAD R0, R29, R14, RZ ;  /* 0x0000000e1d009224 */ /* 0x002fe200078e02ff */
[----:B------:R-:W-:Y:S02]  /*0b90*/  @!P1 MOV R12, R18 ;  /* 0x00000012000c9202 */ /* 0x000fe40000000f00 */
[----:B------:R-:W-:Y:S01]  /*0ba0*/  @!P1 MOV R13, R21 ;  /* 0x00000015000d9202 */ /* 0x000fe20000000f00 */
[----:B------:R-:W-:Y:S01]  /*0bb0*/  @!P1 IMAD R29, R7, R15, R0 ;  /* 0x0000000f071d9224 */ /* 0x000fe200078e0200 */
[----:B------:R-:W-:Y:S01]  /*0bc0*/  IADD3 R35, PT, PT, R9, 0x70, RZ ;  /* 0x0000007009237810 */ /* 0x000fe20007ffe0ff */
[----:B------:R-:W1:Y:S01]  /*0bd0*/  @!P1 LDC.64 R40, c[0x0][0x3a0] ;  /* 0x0000e800ff289b82 */ /* 0x000e620000000a00 */
[----:B------:R0:W3:Y:S01]  /*0be0*/  @!P4 LDG.E R46, desc[UR10][R16.64] ;  /* 0x0000000a102ec981 */ /* 0x0000e2000c1e1900 */
[----:B------:R-:W-:-:S06]  /*0bf0*/  @!P1 IMAD.WIDE.U32 R12, R7, R14, R12 ;  /* 0x0000000e070c9225 */ /* 0x000fcc00078e000c */
[----:B------:R-:W1:Y:S01]  /*0c00*/  @!P3 LDC.64 R14, c[0x0][0x3f8] ;  /* 0x0000fe00ff0ebb82 */ /* 0x000e620000000a00 */
[----:B------:R-:W-:Y:S02]  /*0c10*/  ISETP.GE.U32.AND P4, PT, R35, UR12, PT ;  /* 0x0000000c23007c0c */ /* 0x000fe4000bf86070 */
[----:B------:R-:W-:Y:S02]  /*0c20*/  SHF.R.S32.HI R37, RZ, 0x1f, R35 ;  /* 0x0000001fff257819 */ /* 0x000fe40000011423 */
[----:B0-----:R-:W-:Y:S02]  /*0c30*/  @!P0 IADD3 R24, P2, PT, R27, R38, RZ ;  /* 0x000000261b188210 */ /* 0x001fe40007f5e0ff */
[----:B------:R-:W-:Y:S01]  /*0c40*/  ISETP.GE.AND.EX P4, PT, R37, UR13, PT, P4 ;  /* 0x0000000d25007c0c */ /* 0x000fe2000bf86340 */
[----:B------:R-:W0:Y:S01]  /*0c50*/  @!P3 LDC.64 R16, c[0x0][0x3a0] ;  /* 0x0000e800ff10bb82 */ /* 0x000e220000000a00 */
[----:B------:R-:W-:Y:S02]  /*0c60*/  @!P0 IADD3.X R25, PT, PT, R30, R39, RZ, P2, !PT ;  /* 0x000000271e198210 */ /* 0x000fe400017fe4ff */
[----:B------:R-:W-:-:S02]  /*0c70*/  @!P1 IADD3 R7, PT, PT, R13, R29, RZ ;  /* 0x0000001d0d079210 */ /* 0x000fc40007ffe0ff */
[----:B--2---:R-:W-:Y:S01]  /*0c80*/  @!P0 IADD3 R26, P2, PT, R27, R10, RZ ;  /* 0x0000000a1b1a8210 */ /* 0x004fe20007f5e0ff */
[----:B------:R2:W3:Y:S01]  /*0c90*/  @!P0 LDG.E R58, desc[UR10][R24.64] ;  /* 0x0000000a183a8981 */ /* 0x0004e2000c1e1900 */
[----:B------:R-:W-:Y:S02]  /*0ca0*/  IADD3 R8, PT, PT, R9, 0x80, RZ ;  /* 0x0000008009087810 */ /* 0x000fe40007ffe0ff */
[----:B------:R-:W-:Y:S02]  /*0cb0*/  @!P1 SHF.L.U64.HI R0, R12, 0x1, R7 ;  /* 0x000000010c009819 */ /* 0x000fe40000010207 */
[----:B------:R-:W-:Y:S02]  /*0cc0*/  @!P0 IADD3.X R27, PT, PT, R30, R11, RZ, P2, !PT ;  /* 0x0000000b1e1b8210 */ /* 0x000fe400017fe4ff */
[----:B------:R-:W-:Y:S01]  /*0cd0*/  ISETP.GE.U32.AND P2, PT, R8, UR12, PT ;  /* 0x0000000c08007c0c */ /* 0x000fe2000bf46070 */
[----:B------:R-:W0:Y:S01]  /*0ce0*/  @!P3 LDC.64 R10, c[0x0][0x398] ;  /* 0x0000e600ff0abb82 */ /* 0x000e220000000a00 */
[----:B------:R-:W-:Y:S01]  /*0cf0*/  SHF.R.S32.HI R7, RZ, 0x1f, R8 ;  /* 0x0000001fff077819 */ /* 0x000fe20000011408 */
[----:B-1----:R-:W-:Y:S01]  /*0d00*/  @!P3 IMAD R30, R31, R14, RZ ;  /* 0x0000000e1f1eb224 */ /* 0x002fe200078e02ff */
[----:B------:R-:W-:Y:S01]  /*0d10*/  @!P1 SHF.L.U32 R39, R12, 0x1, RZ ;  /* 0x000000010c279819 */ /* 0x000fe200000006ff */
[----:B------:R1:W3:Y:S01]  /*0d20*/  @!P0 LDG.E R45, desc[UR10][R26.64] ;  /* 0x0000000a1a2d8981 */ /* 0x0002e2000c1e1900 */
[----:B------:R-:W-:-:S03]  /*0d30*/  ISETP.GE.AND.EX P2, PT, R7, UR13, PT, P2 ;  /* 0x0000000d07007c0c */ /* 0x000fc6000bf46320 */
[----:B------:R-:W0:Y:S01]  /*0d40*/  @!P4 LDC.64 R12, c[0x0][0x3f8] ;  /* 0x0000fe00ff0ccb82 */ /* 0x000e220000000a00 */
[C---:B------:R-:W-:Y:S02]  /*0d50*/  @!P1 IADD3 R28, P5, PT, R39.reuse, R40, RZ ;  /* 0x00000028271c9210 */ /* 0x040fe40007fbe0ff */
[----:B--2---:R-:W-:Y:S01]  /*0d60*/  @!P1 IADD3 R24, P0, PT, R39, R22, RZ ;  /* 0x0000001627189210 */ /* 0x004fe20007f1e0ff */
[C---:B------:R-:W-:Y:S01]  /*0d70*/  @!P3 IMAD R39, R33.reuse, R15, R30 ;  /* 0x0000000f2127b224 */ /* 0x040fe200078e021e */
[----:B------:R-:W-:Y:S02]  /*0d80*/  @!P3 MOV R30, R18 ;  /* 0x00000012001eb202 */ /* 0x000fe40000000f00 */
[----:B------:R-:W-:Y:S02]  /*0d90*/  @!P3 MOV R31, R21 ;  /* 0x00000015001fb202 */ /* 0x000fe40000000f00 */
[----:B------:R-:W-:Y:S01]  /*0da0*/  @!P1 IADD3.X R29, PT, PT, R0, R41, RZ, P5, !PT ;  /* 0x00000029001d9210 */ /* 0x000fe20002ffe4ff */
[----:B------:R-:W-:-:S02]  /*0db0*/  @!P3 IMAD.WIDE.U32 R30, R33, R14, R30 ;  /* 0x0000000e211eb225 */ /* 0x000fc400078e001e */
[----:B------:R-:W2:Y:S01]  /*0dc0*/  @!P2 LDC.64 R14, c[0x0][0x3f8] ;  /* 0x0000fe00ff0eab82 */ /* 0x000ea20000000a00 */
[----:B------:R-:W-:Y:S01]  /*0dd0*/  @!P1 IADD3.X R25, PT, PT, R0, R23, RZ, P0, !PT ;  /* 0x0000001700199210 */ /* 0x000fe200007fe4ff */
[----:B------:R0:W3:Y:S01]  /*0de0*/  @!P1 LDG.E R57, desc[UR10][R28.64] ;  /* 0x0000000a1c399981 */ /* 0x0000e2000c1e1900 */
[----:B------:R-:W-:Y:S02]  /*0df0*/  @!P3 IADD3 R23, PT, PT, R31, R39, RZ ;  /* 0x000000271f17b210 */ /* 0x000fe40007ffe0ff */
[C---:B-1----:R-:W-:Y:S01]  /*0e00*/  @!P3 SHF.L.U32 R27, R30.reuse, 0x1, RZ ;  /* 0x000000011e1bb819 */ /* 0x042fe200000006ff */
[----:B------:R1:W3:Y:S01]  /*0e10*/  @!P1 LDG.E R44, desc[UR10][R24.64] ;  /* 0x0000000a182c9981 */ /* 0x0002e2000c1e1900 */
[----:B------:R-:W-:Y:S02]  /*0e20*/  IADD3 R0, PT, PT, R9, 0x90, RZ ;  /* 0x0000009009007810 */ /* 0x000fe40007ffe0ff */
[----:B------:R-:W-:Y:S02]  /*0e30*/  @!P3 SHF.L.U64.HI R30, R30, 0x1, R23 ;  /* 0x000000011e1eb819 */ /* 0x000fe40000010217 */
[----:B------:R-:W2:Y:S01]  /*0e40*/  @!P4 LDC.64 R22, c[0x0][0x3a0] ;  /* 0x0000e800ff16cb82 */ /* 0x000ea20000000a00 */
[----:B0-----:R-:W-:Y:S01]  /*0e50*/  @!P3 IADD3 R28, P0, PT, R27, R16, RZ ;  /* 0x000000101b1cb210 */ /* 0x001fe20007f1e0ff */
[----:B------:R-:W-:Y:S01]  /*0e60*/  @!P4 IMAD R26, R37, R12, RZ ;  /* 0x0000000c251ac224 */ /* 0x000fe200078e02ff */
[----:B------:R-:W-:-:S02]  /*0e70*/  ISETP.GE.U32.AND P1, PT, R0, UR12, PT ;  /* 0x0000000c00007c0c */ /* 0x000fc4000bf26070 */
[----:B------:R-:W-:Y:S02]  /*0e80*/  SHF.R.S32.HI R33, RZ, 0x1f, R0 ;  /* 0x0000001fff217819 */ /* 0x000fe40000011400 */
[----:B------:R-:W-:Y:S01]  /*0e90*/  @!P3 IADD3.X R29, PT, PT, R30, R17, RZ, P0, !PT ;  /* 0x000000111e1db210 */ /* 0x000fe200007fe4ff */
[----:B-1----:R-:W0:Y:S01]  /*0ea0*/  @!P4 LDC.64 R24, c[0x0][0x398] ;  /* 0x0000e600ff18cb82 */ /* 0x002e220000000a00 */
[----:B------:R-:W-:Y:S02]  /*0eb0*/  @!P4 MOV R16, R18 ;  /* 0x000000120010c202 */ /* 0x000fe40000000f00 */
[----:B------:R-:W-:Y:S01]  /*0ec0*/  @!P4 MOV R17, R21 ;  /* 0x000000150011c202 */ /* 0x000fe20000000f00 */
[----:B------:R-:W-:Y:S01]  /*0ed0*/  @!P4 IMAD R31, R35, R13, R26 ;  /* 0x0000000d231fc224 */ /* 0x000fe200078e021a */
[----:B------:R-:W-:Y:S01]  /*0ee0*/  ISETP.GE.AND.EX P1, PT, R33, UR13, PT, P1 ;  /* 0x0000000d21007c0c */ /* 0x000fe2000bf26310 */
[----:B------:R1:W3:Y:S01]  /*0ef0*/  @!P3 LDG.E R56, desc[UR10][R28.64] ;  /* 0x0000000a1c38b981 */ /* 0x0002e2000c1e1900 */
[----:B------:R-:W-:Y:S01]  /*0f00*/  @!P4 IMAD.WIDE.U32 R12, R35, R12, R16 ;  /* 0x0000000c230cc225 */ /* 0x000fe200078e0010 */
[----:B------:R-:W-:Y:S01]  /*0f10*/  @!P3 IADD3 R26, P0, PT, R27, R10, RZ ;  /* 0x0000000a1b1ab210 */ /* 0x000fe20007f1e0ff */
[----:B------:R-:W0:Y:S02]  /*0f20*/  @!P2 LDC.64 R16, c[0x0][0x3a0] ;  /* 0x0000e800ff10ab82 */ /* 0x000e240000000a00 */
[----:B--2---:R-:W-:Y:S01]  /*0f30*/  @!P2 IMAD R10, R7, R14, RZ ;  /* 0x0000000e070aa224 */ /* 0x004fe200078e02ff */
[----:B------:R-:W-:-:S02]  /*0f40*/  @!P4 IADD3 R13, PT, PT, R13, R31, RZ ;  /* 0x0000001f0d0dc210 */ /* 0x000fc40007ffe0ff */
[----:B------:R-:W-:Y:S02]  /*0f50*/  IADD3 R7, PT, PT, R9, 0xa0, RZ ;  /* 0x000000a009077810 */ /* 0x000fe40007ffe0ff */
[C---:B------:R-:W-:Y:S02]  /*0f60*/  @!P4 SHF.L.U32 R37, R12.reuse, 0x1, RZ ;  /* 0x000000010c25c819 */ /* 0x040fe400000006ff */
[----:B------:R-:W-:Y:S02]  /*0f70*/  @!P4 SHF.L.U64.HI R32, R12, 0x1, R13 ;  /* 0x000000010c20c819 */ /* 0x000fe4000001020d */
[----:B------:R-:W-:Y:S01]  /*0f80*/  @!P3 IADD3.X R27, PT, PT, R30, R11, RZ, P0, !PT ;  /* 0x0000000b1e1bb210 */ /* 0x000fe200007fe4ff */
[----:B------:R-:W2:Y:S01]  /*0f90*/  @!P1 LDC.64 R12, c[0x0][0x3f8] ;  /* 0x0000fe00ff0c9b82 */ /* 0x000ea20000000a00 */
[----:B------:R-:W-:Y:S02]  /*0fa0*/  ISETP.GE.U32.AND P5, PT, R7, UR12, PT ;  /* 0x0000000c07007c0c */ /* 0x000fe4000bfa6070 */
[----:B------:R-:W-:Y:S01]  /*0fb0*/  SHF.R.S32.HI R35, RZ, 0x1f, R7 ;  /* 0x0000001fff237819 */ /* 0x000fe20000011407 */
[----:B------:R-:W-:Y:S01]  /*0fc0*/  @!P2 IMAD R39, R8, R15, R10 ;  /* 0x0000000f0827a224 */ /* 0x000fe200078e020a */
[----:B------:R-:W-:Y:S01]  /*0fd0*/  @!P2 MOV R30, R18 ;  /* 0x00000012001ea202 */ /* 0x000fe20000000f00 */
[----:B------:R2:W3:Y:S01]  /*0fe0*/  @!P3 LDG.E R43, desc[UR10][R26.64] ;  /* 0x0000000a1a2bb981 */ /* 0x0004e2000c1e1900 */
[----:B------:R-:W-:Y:S01]  /*0ff0*/  @!P2 MOV R31, R21 ;  /* 0x00000015001fa202 */ /* 0x000fe20000000f00 */
[----:B------:R-:W2:Y:S01]  /*1000*/  @!P2 LDC.64 R10, c[0x0][0x398] ;  /* 0x0000e600ff0aab82 */ /* 0x000ea20000000a00 */
[----:B------:R-:W-:-:S02]  /*1010*/  ISETP.GE.AND.EX P5, PT, R35, UR13, PT, P5 ;  /* 0x0000000d23007c0c */ /* 0x000fc4000bfa6350 */
[----:B-1----:R-:W-:Y:S01]  /*1020*/  @!P4 IADD3 R28, P0, PT, R37, R22, RZ ;  /* 0x00000016251cc210 */ /* 0x002fe20007f1e0ff */
[----:B------:R-:W-:-:S03]  /*1030*/  @!P2 IMAD.WIDE.U32 R14, R8, R14, R30 ;  /* 0x0000000e080ea225 */ /* 0x000fc600078e001e */
[C---:B------:R-:W-:Y:S02]  /*1040*/  @!P4 IADD3.X R29, PT, PT, R32.reuse, R23, RZ, P0, !PT ;  /* 0x00000017201dc210 */ /* 0x040fe400007fe4ff */
[----:B0-----:R-:W-:Y:S01]  /*1050*/  @!P4 IADD3 R30, P0, PT, R37, R24, RZ ;  /* 0x00000018251ec210 */ /* 0x001fe20007f1e0ff */
[----:B------:R-:W0:Y:S01]  /*1060*/  @!P1 LDC.64 R22, c[0x0][0x3a0] ;  /* 0x0000e800ff169b82 */ /* 0x000e220000000a00 */
[----:B------:R-:W-:Y:S01]  /*1070*/  @!P2 IADD3 R15, PT, PT, R15, R39, RZ ;  /* 0x000000270f0fa210 */ /* 0x000fe20007ffe0ff */
[----:B------:R1:W3:Y:S01]  /*1080*/  @!P4 LDG.E R55, desc[UR10][R28.64] ;  /* 0x0000000a1c37c981 */ /* 0x0002e2000c1e1900 */
[----:B------:R-:W-:Y:S02]  /*1090*/  @!P4 IADD3.X R31, PT, PT, R32, R25, RZ, P0, !PT ;  /* 0x00000019201fc210 */ /* 0x000fe400007fe4ff */
[C---:B------:R-:W-:Y:S02]  /*10a0*/  @!P2 SHF.L.U32 R25, R14.reuse, 0x1, RZ ;  /* 0x000000010e19a819 */ /* 0x040fe400000006ff */
[----:B------:R-:W-:Y:S01]  /*10b0*/  @!P2 SHF.L.U64.HI R8, R14, 0x1, R15 ;  /* 0x000000010e08a819 */ /* 0x000fe2000001020f */
[----:B--2---:R-:W-:Y:S01]  /*10c0*/  @!P1 IMAD R33, R33, R12, RZ ;  /* 0x0000000c21219224 */ /* 0x004fe200078e02ff */
[----:B------:R-:W2:Y:S01]  /*10d0*/  @!P5 LDC.64 R14, c[0x0][0x3f8] ;  /* 0x0000fe00ff0edb82 */ /* 0x000ea20000000a00 */
[----:B------:R-:W-:Y:S01]  /*10e0*/  @!P2 IADD3 R26, P0, PT, R25, R16, RZ ;  /* 0x00000010191aa210 */ /* 0x000fe20007f1e0ff */
[----:B------:R0:W3:Y:S01]  /*10f0*/  @!P4 LDG.E R42, desc[UR10][R30.64] ;  /* 0x0000000a1e2ac981 */ /* 0x0000e2000c1e1900 */
[----:B-1----:R-:W-:-:S02]  /*1100*/  @!P1 MOV R28, R18 ;  /* 0x00000012001c9202 */ /* 0x002fc40000000f00 */
[----:B------:R-:W-:Y:S02]  /*1110*/  @!P2 IADD3.X R27, PT, PT, R8, R17, RZ, P0, !PT ;  /* 0x00000011081ba210 */ /* 0x000fe400007fe4ff */
[----:B------:R-:W-:Y:S01]  /*1120*/  @!P1 MOV R29, R21 ;  /* 0x00000015001d9202 */ /* 0x000fe20000000f00 */
[----:B------:R-:W1:Y:S01]  /*1130*/  @!P1 LDC.64 R16, c[0x0][0x398] ;  /* 0x0000e600ff109b82 */ /* 0x000e620000000a00 */
[C---:B------:R-:W-:Y:S01]  /*1140*/  @!P1 IMAD R37, R0.reuse, R13, R33 ;  /* 0x0000000d00259224 */ /* 0x040fe200078e0221 */
[----:B------:R-:W-:Y:S01]  /*1150*/  @!P2 IADD3 R24, P3, PT, R25, R10, RZ ;  /* 0x0000000a1918a210 */ /* 0x000fe20007f7e0ff */
[----:B------:R2:W3:Y:S01]  /*1160*/  @!P2 LDG.E R54, desc[UR10][R26.64] ;  /* 0x0000000a1a36a981 */ /* 0x0004e2000c1e1900 */
[----:B------:R-:W-:Y:S01]  /*1170*/  @!P1 IMAD.WIDE.U32 R12, R0, R12, R28 ;  /* 0x0000000c000c9225 */ /* 0x000fe200078e001c */
[----:B------:R-:W-:-:S04]  /*1180*/  IADD3 R33, PT, PT, R9, 0xb0, RZ ;  /* 0x000000b009217810 */ /* 0x000fc80007ffe0ff */
[----:B------:R-:W-:Y:S02]  /*1190*/  @!P1 IADD3 R13, PT, PT, R13, R37, RZ ;  /* 0x000000250d0d9210 */ /* 0x000fe40007ffe0ff */
[----:B0-----:R-:W-:Y:S02]  /*11a0*/  @!P1 SHF.L.U32 R31, R12, 0x1, RZ ;  /* 0x000000010c1f9819 */ /* 0x001fe400000006ff */
[----:B------:R-:W-:Y:S02]  /*11b0*/  ISETP.GE.U32.AND P0, PT, R33, UR12, PT ;  /* 0x0000000c21007c0c */ /* 0x000fe4000bf06070 */
[----:B------:R-:W-:Y:S02]  /*11c0*/  SHF.R.S32.HI R29, RZ, 0x1f, R33 ;  /* 0x0000001fff1d7819 */ /* 0x000fe40000011421 */
[----:B------:R-:W-:Y:S02]  /*11d0*/  @!P2 IADD3.X R25, PT, PT, R8, R11, RZ, P3, !PT ;  /* 0x0000000b0819a210 */ /* 0x000fe40001ffe4ff */
[----:B------:R-:W-:Y:S01]  /*11e0*/  @!P1 SHF.L.U64.HI R0, R12, 0x1, R13 ;  /* 0x000000010c009819 */ /* 0x000fe2000001020d */
[----:B------:R-:W0:Y:S01]  /*11f0*/  @!P5 LDC.64 R10, c[0x0][0x3a0] ;  /* 0x0000e800ff0adb82 */ /* 0x000e220000000a00 */
[----:B------:R-:W-:Y:S01]  /*1200*/  @!P1 IADD3 R12, P3, PT, R31, R22, RZ ;  /* 0x000000161f0c9210 */ /* 0x000fe20007f7e0ff */
[----:B--2---:R-:W-:Y:S01]  /*1210*/  @!P5 IMAD R8, R35, R14, RZ ;  /* 0x0000000e2308d224 */ /* 0x004fe200078e02ff */
[----:B------:R-:W-:-:S02]  /*1220*/  @!P5 MOV R26, R18 ;  /* 0x00000012001ad202 */ /* 0x000fc40000000f00 */
[----:B------:R-:W-:Y:S02]  /*1230*/  @!P5 MOV R27, R21 ;  /* 0x00000015001bd202 */ /* 0x000fe40000000f00 */
[----:B------:R-:W-:Y:S02]  /*1240*/  CS2R R40, SRZ ;  /* 0x0000000000287805 */ /* 0x000fe4000001ff00 */
[----:B------:R-:W-:Y:S02]  /*1250*/  ISETP.GE.AND.EX P0, PT, R29, UR13, PT, P0 ;  /* 0x0000000d1d007c0c */ /* 0x000fe4000bf06300 */
[----:B------:R-:W-:Y:S01]  /*1260*/  @!P1 IADD3.X R13, PT, PT, R0, R23, RZ, P3, !PT ;  /* 0x00000017000d9210 */ /* 0x000fe20001ffe4ff */
[C---:B------:R-:W-:Y:S01]  /*1270*/  @!P5 IMAD R35, R7.reuse, R15, R8 ;  /* 0x0000000f0723d224 */ /* 0x040fe200078e0208 */
[----:B------:R-:W2:Y:S01]  /*1280*/  @!P5 LDC.64 R22, c[0x0][0x398] ;  /* 0x0000e600ff16db82 */ /* 0x000ea20000000a00 */
[----:B------:R-:W-:Y:S01]  /*1290*/  @!P5 IMAD.WIDE.U32 R26, R7, R14, R26 ;  /* 0x0000000e071ad225 */ /* 0x000fe200078e001a */
[----:B------:R4:W3:Y:S01]  /*12a0*/  @!P2 LDG.E R41, desc[UR10][R24.64] ;  /* 0x0000000a1829a981 */ /* 0x0008e2000c1e1900 */
[----:B-1----:R-:W-:-:S03]  /*12b0*/  @!P1 IADD3 R16, P2, PT, R31, R16, RZ ;  /* 0x000000101f109210 */ /* 0x002fc60007f5e0ff */
[----:B------:R-:W-:Y:S01]  /*12c0*/  @!P5 IADD3 R7, PT, PT, R27, R35, RZ ;  /* 0x000000231b07d210 */ /* 0x000fe20007ffe0ff */
[----:B------:R1:W3:Y:S01]  /*12d0*/  @!P1 LDG.E R53, desc[UR10][R12.64] ;  /* 0x0000000a0c359981 */ /* 0x0002e2000c1e1900 */
[----:B------:R-:W-:Y:S01]  /*12e0*/  @!P1 IADD3.X R17, PT, PT, R0, R17, RZ, P2, !PT ;  /* 0x0000001100119210 */ /* 0x000fe200017fe4ff */
[----:B------:R-:W5:Y:S01]  /*12f0*/  @!P0 LDC.64 R14, c[0x0][0x3f8] ;  /* 0x0000fe00ff0e8b82 */ /* 0x000f620000000a00 */
[C---:B------:R-:W-:Y:S02]  /*1300*/  @!P5 SHF.L.U64.HI R0, R26.reuse, 0x1, R7 ;  /* 0x000000011a00d819 */ /* 0x040fe40000010207 */
[----:B------:R-:W-:Y:S01]  /*1310*/  IADD3 R7, PT, PT, R9, 0xc0, RZ ;  /* 0x000000c009077810 */ /* 0x000fe20007ffe0ff */
[----:B------:R2:W3:Y:S01]  /*1320*/  @!P1 LDG.E R40, desc[UR10][R16.64] ;  /* 0x0000000a10289981 */ /* 0x0004e2000c1e1900 */
[----:B----4-:R-:W-:Y:S02]  /*1330*/  @!P5 SHF.L.U32 R25, R26, 0x1, RZ ;  /* 0x000000011a19d819 */ /* 0x010fe400000006ff */
[----:B------:R-:W-:Y:S01]  /*1340*/  ISETP.GE.U32.AND P1, PT, R7, UR12, PT ;  /* 0x0000000c07007c0c */ /* 0x000fe2000bf26070 */
[----:B-1----:R-:W1:Y:S01]  /*1350*/  @!P0 LDC.64 R12, c[0x0][0x398] ;  /* 0x0000e600ff0c8b82 */ /* 0x002e620000000a00 */
[----:B------:R-:W-:-:S02]  /*1360*/  SHF.R.S32.HI R35, RZ, 0x1f, R7 ;  /* 0x0000001fff237819 */ /* 0x000fc40000011407 */
[----:B0-----:R-:W-:Y:S02]  /*1370*/  @!P5 IADD3 R26, P2, PT, R25, R10, RZ ;  /* 0x0000000a191ad210 */ /* 0x001fe40007f5e0ff */
[----:B------:R-:W-:Y:S02]  /*1380*/  ISETP.GE.AND.EX P1, PT, R35, UR13, PT, P1 ;  /* 0x0000000d23007c0c */ /* 0x000fe4000bf26310 */
[C---:B------:R-:W-:Y:S02]  /*1390*/  @!P5 IADD3.X R27, PT, PT, R0.reuse, R11, RZ, P2, !PT ;  /* 0x0000000b001bd210 */ /* 0x040fe400017fe4ff */
[----:B--2---:R-:W-:Y:S01]  /*13a0*/  @!P5 IADD3 R24, P2, PT, R25, R22, RZ ;  /* 0x000000161918d210 */ /* 0x004fe20007f5e0ff */
[----:B------:R-:W0:Y:S01]  /*13b0*/  @!P0 LDC.64 R10, c[0x0][0x3a0] ;  /* 0x0000e800ff0a8b82 */ /* 0x000e220000000a00 */
[----:B------:R-:W-:Y:S01]  /*13c0*/  MOV R17, RZ ;  /* 0x000000ff00117202 */ /* 0x000fe20000000f00 */
[----:B------:R-:W-:Y:S01]  /*13d0*/  UIMAD.WIDE UR6, UR4, 0x8, UR6 ;  /* 0x00000008040678a5 */ /* 0x000fe2000f8e0206 */
[----:B------:R-:W-:Y:S01]  /*13e0*/  @!P5 IADD3.X R25, PT, PT, R0, R23, RZ, P2, !PT ;  /* 0x000000170019d210 */ /* 0x000fe200017fe4ff */
[----:B------:R-:W2:Y:S01]  /*13f0*/  @!P5 LDG.E R52, desc[UR10][R26.64] ;  /* 0x0000000a1a34d981 */ /* 0x000ea2000c1e1900 */
[----:B------:R-:W-:-:S03]  /*1400*/  @!P0 MOV R22, R18 ;  /* 0x0000001200168202 */ /* 0x000fc60000000f00 */
[----:B------:R-:W4:Y:S01]  /*1410*/  @!P1 LDC.64 R30, c[0x0][0x3f8] ;  /* 0x0000fe00ff1e9b82 */ /* 0x000f220000000a00 */
[----:B------:R1:W2:Y:S01]  /*1420*/  @!P5 LDG.E R17, desc[UR10][R24.64] ;  /* 0x0000000a1811d981 */ /* 0x0002a2000c1e1900 */
[----:B------:R-:W-:Y:S01]  /*1430*/  ISETP.NE.AND P5, PT, RZ, UR9, PT ;  /* 0x00000009ff007c0c */ /* 0x000fe2000bfa5270 */
[-C--:B-----5:R-:W-:Y:S01]  /*1440*/  @!P0 IMAD R8, R29, R14.reuse, RZ ;  /* 0x0000000e1d088224 */ /* 0x0a0fe200078e02ff */
[----:B------:R-:W-:Y:S02]  /*1450*/  @!P0 MOV R23, R21 ;  /* 0x0000001500178202 */ /* 0x000fe40000000f00 */
[----:B------:R-:W-:Y:S01]  /*1460*/  IADD3 R65, PT, PT, R9, 0xd0, RZ ;  /* 0x000000d009417810 */ /* 0x000fe20007ffe0ff */
[C---:B------:R-:W-:Y:S01]  /*1470*/  @!P0 IMAD R37, R33.reuse, R15, R8 ;  /* 0x0000000f21258224 */ /* 0x040fe200078e0208 */
[----:B------:R-:W-:Y:S02]  /*1480*/  MOV R28, UR6 ;  /* 0x00000006001c7c02 */ /* 0x000fe40008000f00 */
[----:B------:R-:W-:Y:S01]  /*1490*/  MOV R29, UR7 ;  /* 0x00000007001d7c02 */ /* 0x000fe20008000f00 */
[----:B------:R-:W-:Y:S01]  /*14a0*/  @!P0 IMAD.WIDE.U32 R14, R33, R14, R22 ;  /* 0x0000000e210e8225 */ /* 0x000fe200078e0016 */
[----:B------:R-:W-:Y:S01]  /*14b0*/  ISETP.GE.U32.AND P3, PT, R65, UR12, PT ;  /* 0x0000000c41007c0c */ /* 0x000fe2000bf66070 */
[----:B-1----:R-:W1:Y:S01]  /*14c0*/  @!P1 LDC.64 R24, c[0x0][0x3a0] ;  /* 0x0000e800ff189b82 */ /* 0x002e620000000a00 */
[----:B------:R-:W-:Y:S01]  /*14d0*/  SHF.R.S32.HI R67, RZ, 0x1f, R65 ;  /* 0x0000001fff437819 */ /* 0x000fe20000011441 */
[----:B------:R5:W2:Y:S01]  /*14e0*/  LDG.E.64 R22, desc[UR10][R28.64] ;  /* 0x0000000a1c167981 */ /* 0x000aa2000c1e1b00 */
[----:B------:R-:W-:-:S02]  /*14f0*/  @!P0 IADD3 R33, PT, PT, R15, R37, RZ ;  /* 0x000000250f218210 */ /* 0x000fc40007ffe0ff */
[----:B------:R-:W-:Y:S02]  /*1500*/  ISETP.GE.AND.EX P3, PT, R67, UR13, PT, P3 ;  /* 0x0000000d43007c0c */ /* 0x000fe4000bf66330 */
[C---:B------:R-:W-:Y:S02]  /*1510*/  @!P0 SHF.L.U32 R15, R14.reuse, 0x1, RZ ;  /* 0x000000010e0f8819 */ /* 0x040fe400000006ff */
[----:B------:R-:W-:Y:S01]  /*1520*/  @!P0 SHF.L.U64.HI R0, R14, 0x1, R33 ;  /* 0x000000010e008819 */ /* 0x000fe20000010221 */
[----:B-----5:R-:W5:Y:S01]  /*1530*/  @P5 LDC.64 R28, c[0x0][0x3b0] ;  /* 0x0000ec00ff1c5b82 */ /* 0x020f620000000a00 */
[----:B0-----:R-:W-:Y:S02]  /*1540*/  @!P0 IADD3 R10, P2, PT, R15, R10, RZ ;  /* 0x0000000a0f0a8210 */ /* 0x001fe40007f5e0ff */
[----:B------:R-:W-:Y:S02]  /*1550*/  IADD3 R47, PT, PT, R9, 0xe0, RZ ;  /* 0x000000e0092f7810 */ /* 0x000fe40007ffe0ff */
[----:B------:R-:W-:Y:S01]  /*1560*/  @!P0 IADD3.X R11, PT, PT, R0, R11, RZ, P2, !PT ;  /* 0x0000000b000b8210 */ /* 0x000fe200017fe4ff */
[----:B----4-:R-:W-:Y:S01]  /*1570*/  @!P1 IMAD R8, R35, R30, RZ ;  /* 0x0000001e23089224 */ /* 0x010fe200078e02ff */
[----:B------:R-:W-:Y:S01]  /*1580*/  @!P0 IADD3 R12, P6, PT, R15, R12, RZ ;  /* 0x0000000c0f0c8210 */ /* 0x000fe20007fde0ff */
[----:B------:R-:W0:Y:S01]  /*1590*/  @!P3 LDC.64 R26, c[0x0][0x3f8] ;  /* 0x0000fe00ff1abb82 */ /* 0x000e220000000a00 */
[----:B------:R-:W-:-:S02]  /*15a0*/  ISETP.GE.U32.AND P2, PT, R47, UR12, PT ;  /* 0x0000000c2f007c0c */ /* 0x000fc4000bf46070 */
[----:B------:R-:W-:Y:S02]  /*15b0*/  SHF.R.S32.HI R49, RZ, 0x1f, R47 ;  /* 0x0000001fff317819 */ /* 0x000fe4000001142f */
[----:B------:R-:W-:Y:S02]  /*15c0*/  @!P1 MOV R32, R18 ;  /* 0x0000001200209202 */ /* 0x000fe40000000f00 */
[----:B------:R-:W-:Y:S01]  /*15d0*/  @!P1 MOV R33, R21 ;  /* 0x0000001500219202 */ /* 0x000fe20000000f00 */
[----:B------:R-:W4:Y:S01]  /*15e0*/  @!P1 LDC.64 R14, c[0x0][0x398] ;  /* 0x0000e600ff0e9b82 */ /* 0x000f220000000a00 */
[----:B------:R-:W-:Y:S01]  /*15f0*/  ISETP.GE.AND.EX P2, PT, R49, UR13, PT, P2 ;  /* 0x0000000d31007c0c */ /* 0x000fe2000bf46320 */
[----:B------:R-:W-:Y:S01]  /*1600*/  @!P1 IMAD R35, R7, R31, R8 ;  /* 0x0000001f07239224 */ /* 0x000fe200078e0208 */
[----:B------:R-:W-:Y:S01]  /*1610*/  LOP3.LUT R91, R93, 0xffff, RZ, 0xc0, !PT ;  /* 0x0000ffff5d5b7812 */ /* 0x000fe200078ec0ff */
[----:B------:R-:W-:Y:S01]  /*1620*/  @!P1 IMAD.WIDE.U32 R30, R7, R30, R32 ;  /* 0x0000001e071e9225 */ /* 0x000fe200078e0020 */
[----:B------:R-:W-:-:S03]  /*1630*/  IADD3 R9, PT, PT, R9, 0xf0, RZ ;  /* 0x000000f009097810 */ /* 0x000fc60007ffe0ff */
[----:B------:R-:W-:Y:S01]  /*1640*/  IMAD R63, R62, 0x50, R91 ;  /* 0x000000503e3f7824 */ /* 0x000fe200078e025b */
[----:B------:R-:W-:Y:S02]  /*1650*/  @!P1 IADD3 R31, PT, PT, R31, R35, RZ ;  /* 0x000000231f1f9210 */ /* 0x000fe40007ffe0ff */
[----:B------:R-:W-:Y:S01]  /*1660*/  ISETP.GE.U32.AND P4, PT, R9, UR12, PT ;  /* 0x0000000c09007c0c */ /* 0x000fe2000bf86070 */
[----:B-----5:R-:W-:Y:S01]  /*1670*/  @P5 IMAD.WIDE R38, R63, 0x2, R28 ;  /* 0x000000023f265825 */ /* 0x020fe200078e021c */
[----:B------:R-:W-:Y:S01]  /*1680*/  SHF.R.S32.HI R37, RZ, 0x1f, R9 ;  /* 0x0000001fff257819 */ /* 0x000fe20000011409 */
[----:B------:R-:W5:Y:S01]  /*1690*/  @!P2 LDC.64 R32, c[0x0][0x3f8] ;  /* 0x0000fe00ff20ab82 */ /* 0x000f620000000a00 */
[----:B------:R-:W-:Y:S02]  /*16a0*/  MOV R7, RZ ;  /* 0x000000ff00077202 */ /* 0x000fe40000000f00 */
[----:B------:R-:W-:Y:S02]  /*16b0*/  @!P0 IADD3.X R13, PT, PT, R0, R13, RZ, P6, !PT ;  /* 0x0000000d000d8210 */ /* 0x000fe400037fe4ff */
[----:B------:R-:W-:-:S02]  /*16c0*/  CS2R R50, SRZ ;  /* 0x0000000000327805 */ /* 0x000fc4000001ff00 */
[C---:B------:R-:W-:Y:S01]  /*16d0*/  @!P1 SHF.L.U32 R35, R30.reuse, 0x1, RZ ;  /* 0x000000011e239819 */ /* 0x040fe200000006ff */
[----:B------:R-:W2:Y:S01]  /*16e0*/  @P5 LDG.E.U16 R16, desc[UR10][R38.64] ;  /* 0x0000000a26105981 */ /* 0x000ea2000c1e1500 */
[----:B------:R-:W-:Y:S01]  /*16f0*/  @!P1 SHF.L.U64.HI R8, R30, 0x1, R31 ;  /* 0x000000011e089819 */ /* 0x000fe2000001021f */
[----:B------:R-:W5:Y:S01]  /*1700*/  @!P3 LDC.64 R28, c[0x0][0x3a0] ;  /* 0x0000e800ff1cbb82 */ /* 0x000f620000000a00 */
[----:B------:R-:W-:Y:S01]  /*1710*/  ISETP.GE.AND.EX P4, PT, R37, UR13, PT, P4 ;  /* 0x0000000d25007c0c */ /* 0x000fe2000bf86340 */
[----:B------:R0:W2:Y:S01]  /*1720*/  @!P0 LDG.E R7, desc[UR10][R12.64] ;  /* 0x0000000a0c078981 */ /* 0x0000a2000c1e1900 */
[----:B------:R-:W-:-:S03]  /*1730*/  @!P3 MOV R34, R18 ;  /* 0x000000120022b202 */ /* 0x000fc60000000f00 */
[----:B------:R0:W2:Y:S02]  /*1740*/  @!P0 LDG.E R51, desc[UR10][R10.64] ;  /* 0x0000000a0a338981 */ /* 0x0000a4000c1e1900 */
[----:B------:R-:W5:Y:S01]  /*1750*/  @!P3 LDC.64 R30, c[0x0][0x398] ;  /* 0x0000e600ff1ebb82 */ /* 0x000f620000000a00 */
[C---:B-1----:R-:W-:Y:S01]  /*1760*/  @!P1 IADD3 R24, P0, PT, R35.reuse, R24, RZ ;  /* 0x0000001823189210 */ /* 0x042fe20007f1e0ff */
[----:B------:R1:W2:Y:S01]  /*1770*/  @P5 LDG.E.U16 R0, desc[UR10][R38.64+0x2] ;  /* 0x0000020a26005981 */ /* 0x0002a2000c1e1500 */
[----:B----4-:R-:W-:-:S05]  /*1780*/  @!P1 IADD3 R14, P6, PT, R35, R14, RZ ;  /* 0x0000000e230e9210 */ /* 0x010fca0007fde0ff */
[----:B0-----:R-:W0:Y:S01]  /*1790*/  LDC.64 R12, c[0x0][0x3a8] ;  /* 0x0000ea00ff0c7b82 */ /* 0x001e220000000a00 */
[----:B------:R-:W-:Y:S01]  /*17a0*/  @!P3 IMAD R10, R67, R26, RZ ;  /* 0x0000001a430ab224 */ /* 0x000fe200078e02ff */
[----:B------:R-:W-:-:S03]  /*17b0*/  @!P3 MOV R35, R21 ;  /* 0x000000150023b202 */ /* 0x000fc60000000f00 */
[C---:B------:R-:W-:Y:S02]  /*17c0*/  @!P3 IMAD R27, R65.reuse, R27, R10 ;  /* 0x0000001b411bb224 */ /* 0x040fe400078e020a */
[----:B------:R-:W-:Y:S01]  /*17d0*/  @!P3 IMAD.WIDE.U32 R34, R65, R26, R34 ;  /* 0x0000001a4122b225 */ /* 0x000fe200078e0022 */
[----:B------:R-:W4:Y:S01]  /*17e0*/  @!P4 LDC.64 R10, c[0x0][0x3f8] ;  /* 0x0000fe00ff0acb82 */ /* 0x000f220000000a00 */
[C---:B------:R-:W-:Y:S02]  /*17f0*/  @!P1 IADD3.X R25, PT, PT, R8.reuse, R25, RZ, P0, !PT ;  /* 0x0000001908199210 */ /* 0x040fe400007fe4ff */
[----:B------:R-:W-:Y:S02]  /*1800*/  @!P1 IADD3.X R15, PT, PT, R8, R15, RZ, P6, !PT ;  /* 0x0000000f080f9210 */ /* 0x000fe400037fe4ff */
[----:B------:R-:W-:Y:S01]  /*1810*/  MOV R8, RZ ;  /* 0x000000ff00087202 */ /* 0x000fe20000000f00 */
[----:B------:R-:W2:Y:S01]  /*1820*/  @!P1 LDG.E R50, desc[UR10][R24.64] ;  /* 0x0000000a18329981 */ /* 0x000ea2000c1e1900 */
[----:B-1----:R-:W-:-:S02]  /*1830*/  @!P3 IADD3 R39, PT, PT, R35, R27, RZ ;  /* 0x0000001b2327b210 */ /* 0x002fc40007ffe0ff */
[C---:B------:R-:W-:Y:S01]  /*1840*/  @!P3 SHF.L.U32 R35, R34.reuse, 0x1, RZ ;  /* 0x000000012223b819 */ /* 0x040fe200000006ff */
[----:B-----5:R-:W-:Y:S01]  /*1850*/  @!P2 IMAD R36, R49, R32, RZ ;  /* 0x000000203124a224 */ /* 0x020fe200078e02ff */
[----:B------:R1:W5:Y:S01]  /*1860*/  @!P1 LDG.E R8, desc[UR10][R14.64] ;  /* 0x0000000a0e089981 */ /* 0x000362000c1e1900 */
[----:B------:R-:W-:Y:S01]  /*1870*/  @!P3 SHF.L.U64.HI R34, R34, 0x1, R39 ;  /* 0x000000012222b819 */ /* 0x000fe20000010227 */
[----:B------:R-:W4:Y:S01]  /*1880*/  @!P2 LDC.64 R26, c[0x0][0x3a0] ;  /* 0x0000e800ff1aab82 */ /* 0x000f220000000a00 */
[C---:B------:R-:W-:Y:S02]  /*1890*/  @!P3 IADD3 R28, P0, PT, R35.reuse, R28, RZ ;  /* 0x0000001c231cb210 */ /* 0x040fe40007f1e0ff */
[----:B------:R-:W-:Y:S01]  /*18a0*/  @!P3 IADD3 R30, P1, PT, R35, R30, RZ ;  /* 0x0000001e231eb210 */ /* 0x000fe20007f3e0ff */
[----:B------:R-:W-:Y:S01]  /*18b0*/  @!P2 IMAD R39, R47, R33, R36 ;  /* 0x000000212f27a224 */ /* 0x000fe200078e0224 */
[----:B-1----:R-:W-:-:S03]  /*18c0*/  @!P2 MOV R14, R18 ;  /* 0x00000012000ea202 */ /* 0x002fc60000000f00 */
[----:B------:R-:W1:Y:S01]  /*18d0*/  @!P2 LDC.64 R24, c[0x0][0x398] ;  /* 0x0000e600ff18ab82 */ /* 0x000e620000000a00 */
[----:B------:R-:W-:Y:S02]  /*18e0*/  @!P2 MOV R15, R21 ;  /* 0x00000015000fa202 */ /* 0x000fe40000000f00 */
[C---:B------:R-:W-:Y:S02]  /*18f0*/  @!P3 IADD3.X R29, PT, PT, R34.reuse, R29, RZ, P0, !PT ;  /* 0x0000001d221db210 */ /* 0x040fe400007fe4ff */
[----:B------:R-:W-:Y:S01]  /*1900*/  @!P3 IADD3.X R31, PT, PT, R34, R31, RZ, P1, !PT ;  /* 0x0000001f221fb210 */ /* 0x000fe20000ffe4ff */
[----:B------:R-:W-:Y:S02]  /*1910*/  @!P2 IMAD.WIDE.U32 R32, R47, R32, R14 ;  /* 0x000000202f20a225 */ /* 0x000fe400078e000e */
[----:B------:R-:W1:Y:S02]  /*1920*/  @!P4 LDC.64 R14, c[0x0][0x398] ;  /* 0x0000e600ff0ecb82 */ /* 0x000e640000000a00 */
[----:B0-----:R-:W-:Y:S01]  /*1930*/  IMAD.WIDE R34, R63, 0x2, R12 ;  /* 0x000000023f227825 */ /* 0x001fe200078e020c */
[----:B------:R-:W-:-:S05]  /*1940*/  @!P2 IADD3 R33, PT, PT, R33, R39, RZ ;  /* 0x000000272121a210 */ /* 0x000fca0007ffe0ff */
[----:B------:R-:W0:Y:S01]  /*1950*/  @!P4 LDC.64 R12, c[0x0][0x3a0] ;  /* 0x0000e800ff0ccb82 */ /* 0x000e220000000a00 */
[C---:B------:R-:W-:Y:S01]  /*1960*/  @!P2 SHF.L.U32 R39, R32.reuse, 0x1, RZ ;  /* 0x000000012027a819 */ /* 0x040fe200000006ff */
[----:B----4-:R-:W-:Y:S01]  /*1970*/  @!P4 IMAD R48, R37, R10, RZ ;  /* 0x0000000a2530c224 */ /* 0x010fe200078e02ff */
[----:B------:R-:W-:Y:S01]  /*1980*/  @!P2 SHF.L.U64.HI R38, R32, 0x1, R33 ;  /* 0x000000012026a819 */ /* 0x000fe20000010221 */
[----:B------:R-:W4:Y:S01]  /*1990*/  LDG.E.U16 R36, desc[UR10][R34.64] ;  /* 0x0000000a22247981 */ /* 0x000f22000c1e1500 */
[----:B------:R-:W-:Y:S02]  /*19a0*/  @!P4 MOV R32, R18 ;  /* 0x000000120020c202 */ /* 0x000fe40000000f00 */
[----:B------:R-:W-:Y:S01]  /*19b0*/  @!P4 MOV R33, R21 ;  /* 0x000000150021c202 */ /* 0x000fe20000000f00 */
[----:B------:R-:W-:Y:S01]  /*19c0*/  @!P4 IMAD R47, R9, R11, R48 ;  /* 0x0000000b092fc224 */ /* 0x000fe200078e0230 */
[----:B------:R-:W-:Y:S02]  /*19d0*/  CS2R R48, SRZ ;  /* 0x0000000000307805 */ /* 0x000fe4000001ff00 */
[----:B------:R-:W-:Y:S01]  /*19e0*/  @!P2 IADD3 R26, P0, PT, R39, R26, RZ ;  /* 0x0000001a271aa210 */ /* 0x000fe20007f1e0ff */
[----:B------:R-:W4:Y:S01]  /*19f0*/  LDG.E.U16 R37, desc[UR10][R34.64+0x2] ;  /* 0x0000020a22257981 */ /* 0x000f22000c1e1500 */
[----:B------:R-:W-:Y:S01]  /*1a00*/  @!P4 IMAD.WIDE.U32 R10, R9, R10, R32 ;  /* 0x0000000a090ac225 */ /* 0x000fe200078e0020 */
[----:B------:R-:W-:-:S02]  /*1a10*/  MOV R9, RZ ;  /* 0x000000ff00097202 */ /* 0x000fc40000000f00 */
[----:B------:R-:W4:Y:S02]  /*1a20*/  @!P3 LDG.E R49, desc[UR10][R28.64] ;  /* 0x0000000a1c31b981 */ /* 0x000f24000c1e1900 */
[----:B------:R-:W-:Y:S02]  /*1a30*/  @!P4 IADD3 R33, PT, PT, R11, R47, RZ ;  /* 0x0000002f0b21c210 */ /* 0x000fe40007ffe0ff */
[----:B------:R-:W-:Y:S01]  /*1a40*/  @!P4 SHF.L.U32 R11, R10, 0x1, RZ ;  /* 0x000000010a0bc819 */ /* 0x000fe200000006ff */
[----:B------:R-:W4:Y:S01]  /*1a50*/  @!P3 LDG.E R9, desc[UR10][R30.64] ;  /* 0x0000000a1e09b981 */ /* 0x000f22000c1e1900 */
[----:B------:R-:W-:Y:S02]  /*1a60*/  @!P2 IADD3.X R27, PT, PT, R38, R27, RZ, P0, !PT ;  /* 0x0000001b261ba210 */ /* 0x000fe400007fe4ff */
[----:B-1----:R-:W-:Y:S02]  /*1a70*/  @!P2 IADD3 R24, P0, PT, R39, R24, RZ ;  /* 0x000000182718a210 */ /* 0x002fe40007f1e0ff */
[----:B------:R-:W-:Y:S01]  /*1a80*/  @!P4 SHF.L.U64.HI R32, R10, 0x1, R33 ;  /* 0x000000010a20c819 */ /* 0x000fe20000010221 */
[----:B------:R-:W4:Y:S01]  /*1a90*/  @!P2 LDG.E R48, desc[UR10][R26.64] ;  /* 0x0000000a1a30a981 */ /* 0x000f22000c1e1900 */
[----:B0-----:R-:W-:-:S02]  /*1aa0*/  @!P4 IADD3 R12, P1, PT, R11, R12, RZ ;  /* 0x0000000c0b0cc210 */ /* 0x001fc40007f3e0ff */
[----:B------:R-:W-:Y:S02]  /*1ab0*/  @!P4 IADD3 R14, P3, PT, R11, R14, RZ ;  /* 0x0000000e0b0ec210 */ /* 0x000fe40007f7e0ff */
[----:B------:R-:W-:Y:S02]  /*1ac0*/  CS2R R10, SRZ ;  /* 0x00000000000a7805 */ /* 0x000fe4000001ff00 */
[----:B------:R-:W-:Y:S02]  /*1ad0*/  MOV R47, RZ ;  /* 0x000000ff002f7202 */ /* 0x000fe40000000f00 */
[----:B------:R-:W-:Y:S02]  /*1ae0*/  @!P2 IADD3.X R25, PT, PT, R38, R25, RZ, P0, !PT ;  /* 0x000000192619a210 */ /* 0x000fe400007fe4ff */
[C---:B------:R-:W-:Y:S02]  /*1af0*/  @!P4 IADD3.X R13, PT, PT, R32.reuse, R13, RZ, P1, !PT ;  /* 0x0000000d200dc210 */ /* 0x040fe40000ffe4ff */
[----:B------:R-:W-:Y:S01]  /*1b00*/  @!P4 IADD3.X R15, PT, PT, R32, R15, RZ, P3, !PT ;  /* 0x0000000f200fc210 */ /* 0x000fe20001ffe4ff */
[----:B------:R-:W4:Y:S04]  /*1b10*/  @!P2 LDG.E R10, desc[UR10][R24.64] ;  /* 0x0000000a180aa981 */ /* 0x000f28000c1e1900 */
[----:B------:R0:W4:Y:S04]  /*1b20*/  @!P4 LDG.E R47, desc[UR10][R12.64] ;  /* 0x0000000a0c2fc981 */ /* 0x000128000c1e1900 */
[----:B------:R4:W4:Y:S01]  /*1b30*/  @!P4 LDG.E R11, desc[UR10][R14.64] ;  /* 0x0000000a0e0bc981 */ /* 0x000922000c1e1900 */
[----:B------:R-:W-:Y:S01]  /*1b40*/  UISETP.NE.AND UP1, UPT, UR9, URZ, UPT ;  /* 0x000000ff0900728c */ /* 0x000fe2000bf25270 */
[----:B------:R-:W-:-:S02]  /*1b50*/  PRMT R71, R61, 0x7632, R71 ;  /* 0x000076323d477816 */ /* 0x000fc40000000047 */
[----:B0-----:R-:W-:Y:S02]  /*1b60*/  CS2R R12, SRZ ;  /* 0x00000000000c7805 */ /* 0x001fe4000001ff00 */
[----:B------:R-:W-:Y:S02]  /*1b70*/  PRMT R24, R5, 0x7632, R24 ;  /* 0x0000763205187816 */ /* 0x000fe40000000018 */
[----:B------:R-:W-:Y:S02]  /*1b80*/  PRMT R77, R60, 0x7632, R77 ;  /* 0x000076323c4d7816 */ /* 0x000fe4000000004d */
[----:B---3--:R-:W-:Y:S02]  /*1b90*/  PRMT R76, R59, 0x7632, R76 ;  /* 0x000076323b4c7816 */ /* 0x008fe4000000004c */
[----:B------:R-:W-:Y:S02]  /*1ba0*/  PRMT R78, R46, 0x7632, R78 ;  /* 0x000076322e4e7816 */ /* 0x000fe4000000004e */
[----:B------:R-:W-:-:S02]  /*1bb0*/  PRMT R83, R58, 0x7632, R83 ;  /* 0x000076323a537816 */ /* 0x000fc40000000053 */
[----:B------:R-:W-:Y:S02]  /*1bc0*/  PRMT R75, R45, 0x7632, R75 ;  /* 0x000076322d4b7816 */ /* 0x000fe4000000004b */
[----:B------:R-:W-:Y:S02]  /*1bd0*/  PRMT R82, R57, 0x7632, R82 ;  /* 0x0000763239527816 */ /* 0x000fe40000000052 */
[----:B------:R-:W-:Y:S02]  /*1be0*/  PRMT R74, R44, 0x7632, R74 ;  /* 0x000076322c4a7816 */ /* 0x000fe4000000004a */
[----:B------:R-:W-:Y:S01]  /*1bf0*/  PRMT R90, R56, 0x7632, R90 ;  /* 0x00007632385a7816 */ /* 0x000fe2000000005a */
[----:B------:R-:W-:Y:S01]  /*1c00*/  UMOV UR13, 0x3f800000 ;  /* 0x3f800000000d7882 */ /* 0x000fe20000000000 */
[----:B------:R-:W-:Y:S02]  /*1c10*/  PRMT R73, R43, 0x7632, R73 ;  /* 0x000076322b497816 */ /* 0x000fe40000000049 */
[----:B------:R-:W-:-:S02]  /*1c20*/  PRMT R89, R55, 0x7632, R89 ;  /* 0x0000763237597816 */ /* 0x000fc40000000059 */
[----:B--2---:R-:W-:-:S13]  /*1c30*/  R2UR UR12, R22 ;  /* 0x00000000160c72ca */ /* 0x004fda00000e0000 */
        /* <DEDUP_REMOVED lines=8> */
[----:B------:R-:W-:Y:S02]  /*1cc0*/  @P5 SHF.L.U32 R13, R0, 0x10, RZ ;  /* 0x00000010000d5819 */ /* 0x000fe400000006ff */
[----:B------:R-:W-:Y:S02]  /*1cd0*/  @P5 SHF.L.U32 R12, R16, 0x10, RZ ;  /* 0x00000010100c5819 */ /* 0x000fe400000006ff */
[----:B------:R-:W-:Y:S02]  /*1ce0*/  PRMT R0, R3, 0x7632, R0 ;  /* 0x0000763203007816 */ /* 0x000fe40000000000 */
[----:B------:R-:W-:Y:S02]  /*1cf0*/  PRMT R23, R4, 0x7632, R23 ;  /* 0x0000763204177816 */ /* 0x000fe40000000017 */
[----:B0-----:R-:W-:Y:S02]  /*1d00*/  @P0 R2UR UR5, R22 ;  /* 0x00000000160502ca */ /* 0x001fe400000e0000 */
        /* <DEDUP_REMOVED lines=11> */
[----:B-----5:R-:W-:Y:S01]  /*1dc0*/  PRMT R66, R8, 0x7632, R66 ;  /* 0x0000763208427816 */ /* 0x020fe20000000042 */
[----:B------:R-:W-:Y:S01]  /*1dd0*/  @UP0 UMOV UR13, UR5 ;  /* 0x00000005000d0c82 */ /* 0x000fe20008000000 */
[----:B----4-:R-:W-:-:S02]  /*1de0*/  SHF.L.U32 R15, R36, 0x10, RZ ;  /* 0x00000010240f7819 */ /* 0x010fc400000006ff */
[----:B------:R-:W-:Y:S02]  /*1df0*/  SHF.L.U32 R14, R37, 0x10, RZ ;  /* 0x00000010250e7819 */ /* 0x000fe400000006ff */
[----:B------:R-:W-:Y:S02]  /*1e00*/  PRMT R81, R49, 0x7632, R81 ;  /* 0x0000763231517816 */ /* 0x000fe40000000051 */
[----:B------:R-:W-:Y:S02]  /*1e10*/  PRMT R65, R9, 0x7632, R65 ;  /* 0x0000763209417816 */ /* 0x000fe40000000041 */
[----:B------:R-:W-:Y:S02]  /*1e20*/  PRMT R80, R48, 0x7632, R80 ;  /* 0x0000763230507816 */ /* 0x000fe40000000050 */
[----:B------:R-:W-:Y:S02]  /*1e30*/  PRMT R64, R10, 0x7632, R64 ;  /* 0x000076320a407816 */ /* 0x000fe40000000040 */
[----:B------:R-:W-:-:S02]  /*1e40*/  PRMT R79, R47, 0x7632, R79 ;  /* 0x000076322f4f7816 */ /* 0x000fc4000000004f */
[----:B------:R-:W-:Y:S01]  /*1e50*/  PRMT R63, R11, 0x7632, R63 ;  /* 0x000076320b3f7816 */ /* 0x000fe2000000003f */
[----:B------:R-:W-:Y:S06]  /*1e60*/  BRA.U UP1, `(.L_x_303) ;  /* 0x0000001101847547 */ /* 0x000fec000b800000 */
[----:B------:R-:W-:Y:S02]  /*1e70*/  SHF.L.U32 R16, R3, 0x10, RZ ;  /* 0x0000001003107819 */ /* 0x000fe400000006ff */
[----:B------:R-:W-:Y:S02]  /*1e80*/  SHF.L.U32 R25, R0, 0x10, RZ ;  /* 0x0000001000197819 */ /* 0x000fe400000006ff */
[----:B------:R-:W-:Y:S01]  /*1e90*/  SHF.L.U32 R0, R4, 0x10, RZ ;  /* 0x0000001004007819 */ /* 0x000fe200000006ff */
[----:B------:R-:W-:Y:S01]  /*1ea0*/  FADD.FTZ R16, R16, -UR12 ;  /* 0x8000000c10107e21 */ /* 0x000fe20008010000 */
[----:B------:R-:W-:Y:S01]  /*1eb0*/  SHF.L.U32 R23, R23, 0x10, RZ ;  /* 0x0000001017177819 */ /* 0x000fe200000006ff */
[----:B------:R-:W-:Y:S01]  /*1ec0*/  FADD.FTZ R26, R25, -UR12 ;  /* 0x8000000c191a7e21 */ /* 0x000fe20008010000 */
[----:B------:R-:W-:Y:S01]  /*1ed0*/  SHF.L.U32 R30, R61, 0x10, RZ ;  /* 0x000000103d1e7819 */ /* 0x000fe200000006ff */
[----:B------:R-:W-:Y:S01]  /*1ee0*/  FMUL.FTZ R28, R15, R0 ;  /* 0x000000000f1c7220 */ /* 0x000fe20000410000 */
[----:B------:R-:W-:Y:S01]  /*1ef0*/  FMUL.FTZ R25, R16, UR13 ;  /* 0x0000000d10197c20 */ /* 0x000fe20008410000 */
[----:B------:R-:W-:Y:S01]  /*1f00*/  FMUL.FTZ R16, R26, UR13 ;  /* 0x0000000d1a107c20 */ /* 0x000fe20008410000 */
[----:B------:R-:W-:Y:S01]  /*1f10*/  FMUL.FTZ R27, R14, R23 ;  /* 0x000000170e1b7220 */ /* 0x000fe20000410000 */
[----:B------:R-:W-:Y:S01]  /*1f20*/  FADD.FTZ R26, RZ, R28 ;  /* 0x0000001cff1a7221 */ /* 0x000fe20000010000 */
[----:B------:R-:W-:Y:S01]  /*1f30*/  FFMA.FTZ R29, R25, R28, RZ ;  /* 0x0000001c191d7223 */ /* 0x000fe200000100ff */
[----:B------:R-:W-:Y:S01]  /*1f40*/  SHF.L.U32 R28, R5, 0x10, RZ ;  /* 0x00000010051c7819 */ /* 0x000fe200000006ff */
[----:B------:R-:W-:Y:S01]  /*1f50*/  FADD.FTZ R31, R30, -UR12 ;  /* 0x8000000c1e1f7e21 */ /* 0x000fe20008010000 */
[----:B------:R-:W-:Y:S01]  /*1f60*/  FADD.FTZ R26, R27, R26 ;  /* 0x0000001a1b1a7221 */ /* 0x000fe20000010000 */
[----:B------:R-:W-:Y:S01]  /*1f70*/  FFMA.FTZ R30, R16, R27, R29 ;  /* 0x0000001b101e7223 */ /* 0x000fe2000001001d */
[----:B------:R-:W-:Y:S01]  /*1f80*/  FFMA.FTZ R25, R0, R25, RZ ;  /* 0x0000001900197223 */ /* 0x000fe200000100ff */
[----:B------:R-:W-:Y:S01]  /*1f90*/  FADD.FTZ R33, RZ, R0 ;  /* 0x00000000ff217221 */ /* 0x000fe20000010000 */
[----:B------:R-:W-:Y:S01]  /*1fa0*/  FMUL.FTZ R31, R31, UR13 ;  /* 0x0000000d1f1f7c20 */ /* 0x000fe20008410000 */
[----:B------:R-:W-:Y:S01]  /*1fb0*/  SHF.L.U32 R29, R71, 0x10, RZ ;  /* 0x00000010471d7819 */ /* 0x000fe200000006ff */
[----:B------:R-:W-:Y:S01]  /*1fc0*/  FMUL.FTZ R27, R15, R28 ;  /* 0x0000001c0f1b7220 */ /* 0x000fe20000410000 */
[C---:B------:R-:W-:Y:S01]  /*1fd0*/  FADD.FTZ R0, R28.reuse, R33 ;  /* 0x000000211c007221 */ /* 0x040fe20000010000 */
[----:B------:R-:W-:Y:S01]  /*1fe0*/  FFMA.FTZ R25, R28, R31, R25 ;  /* 0x0000001f1c197223 */ /* 0x000fe20000010019 */
[----:B------:R-:W-:Y:S01]  /*1ff0*/  SHF.L.U32 R32, R42, 0x10, RZ ;  /* 0x000000102a207819 */ /* 0x000fe200000006ff */
[----:B------:R-:W-:Y:S01]  /*2000*/  FFMA.FTZ R28, R31, R27, R30 ;  /* 0x0000001b1f1c7223 */ /* 0x000fe2000001001e */
[----:B------:R-:W-:Y:S01]  /*2010*/  FADD.FTZ R29, R29, -UR12 ;  /* 0x8000000c1d1d7e21 */ /* 0x000fe20008010000 */
[----:B------:R-:W-:Y:S01]  /*2020*/  SHF.L.U32 R31, R24, 0x10, RZ ;  /* 0x00000010181f7819 */ /* 0x000fe200000006ff */
[----:B------:R-:W-:Y:S01]  /*2030*/  FFMA.FTZ R24, R23, R16, RZ ;  /* 0x0000001017187223 */ /* 0x000fe200000100ff */
[----:B------:R-:W-:Y:S01]  /*2040*/  SHF.L.U32 R30, R60, 0x10, RZ ;  /* 0x000000103c1e7819 */ /* 0x000fe200000006ff */
[----:B------:R-:W-:Y:S01]  /*2050*/  FADD.FTZ R16, RZ, R23 ;  /* 0x00000017ff107221 */ /* 0x000fe20000010000 */
[----:B------:R-:W-:Y:S01]  /*2060*/  FMUL.FTZ R29, R29, UR13 ;  /* 0x0000000d1d1d7c20 */ /* 0x000fe20008410000 */
[----:B------:R-:W-:Y:S01]  /*2070*/  FADD.FTZ R27, R26, R27 ;  /* 0x0000001b1a1b7221 */ /* 0x000fe20000010000 */
[----:B------:R-:W-:Y:S01]  /*2080*/  FMUL.FTZ R26, R14, R31 ;  /* 0x0000001f0e1a7220 */ /* 0x000fe20000410000 */
[C---:B------:R-:W-:Y:S01]  /*2090*/  FADD.FTZ R16, R31.reuse, R16 ;  /* 0x000000101f107221 */ /* 0x040fe20000010000 */
[----:B------:R-:W-:Y:S01]  /*20a0*/  FFMA.FTZ R23, R31, R29, R24 ;  /* 0x0000001d1f177223 */ /* 0x000fe20000010018 */
[----:B------:R-:W-:Y:S01]  /*20b0*/  FADD.FTZ R31, R30, -UR12 ;  /* 0x8000000c1e1f7e21 */ /* 0x000fe20008010000 */
[----:B------:R-:W-:Y:S01]  /*20c0*/  SHF.L.U32 R30, R6, 0x10, RZ ;  /* 0x00000010061e7819 */ /* 0x000fe200000006ff */
[----:B------:R-:W-:Y:S01]  /*20d0*/  FADD.FTZ R24, R26, R27 ;  /* 0x0000001b1a187221 */ /* 0x000fe20000010000 */
[----:B------:R-:W-:Y:S01]  /*20e0*/  SHF.L.U32 R27, R77, 0x10, RZ ;  /* 0x000000104d1b7819 */ /* 0x000fe200000006ff */
[----:B------:R-:W-:Y:S01]  /*20f0*/  FMUL.FTZ R31, R31, UR13 ;  /* 0x0000000d1f1f7c20 */ /* 0x000fe20008410000 */
[----:B------:R-:W-:Y:S01]  /*2100*/  FFMA.FTZ R26, R29, R26, R28 ;  /* 0x0000001a1d1a7223 */ /* 0x000fe2000001001c */
[----:B------:R-:W-:Y:S01]  /*2110*/  FMUL.FTZ R29, R15, R30 ;  /* 0x0000001e0f1d7220 */ /* 0x000fe20000410000 */
[----:B------:R-:W-:Y:S01]  /*2120*/  FADD.FTZ R0, R0, R30 ;  /* 0x0000001e00007221 */ /* 0x000fe20000010000 */
[----:B------:R-:W-:Y:S01]  /*2130*/  FADD.FTZ R27, R27, -UR12 ;  /* 0x8000000c1b1b7e21 */ /* 0x000fe20008010000 */
[----:B------:R-:W-:Y:S01]  /*2140*/  FFMA.FTZ R25, R30, R31, R25 ;  /* 0x0000001f1e197223 */ /* 0x000fe20000010019 */
[----:B------:R-:W-:Y:S01]  /*2150*/  SHF.L.U32 R30, R59, 0x10, RZ ;  /* 0x000000103b1e7819 */ /* 0x000fe200000006ff */
[----:B------:R-:W-:Y:S01]  /*2160*/  FADD.FTZ R24, R24, R29 ;  /* 0x0000001d18187221 */ /* 0x000fe20000010000 */
[----:B------:R-:W-:Y:S01]  /*2170*/  FFMA.FTZ R26, R31, R29, R26 ;  /* 0x0000001d1f1a7223 */ /* 0x000fe2000001001a */
[----:B------:R-:W-:Y:S01]  /*2180*/  SHF.L.U32 R28, R22, 0x10, RZ ;  /* 0x00000010161c7819 */ /* 0x000fe200000006ff */
[----:B------:R-:W-:Y:S01]  /*2190*/  FMUL.FTZ R29, R27, UR13 ;  /* 0x0000000d1b1d7c20 */ /* 0x000fe20008410000 */
[----:B------:R-:W-:Y:S01]  /*21a0*/  SHF.L.U32 R27, R76, 0x10, RZ ;  /* 0x000000104c1b7819 */ /* 0x000fe200000006ff */
[----:B------:R-:W-:Y:S01]  /*21b0*/  FADD.FTZ R22, R30, -UR12 ;  /* 0x8000000c1e167e21 */ /* 0x000fe20008010000 */
[----:B------:R-:W-:Y:S01]  /*21c0*/  SHF.L.U32 R30, R46, 0x10, RZ ;  /* 0x000000102e1e7819 */ /* 0x000fe200000006ff */
[----:B------:R-:W-:Y:S01]  /*21d0*/  FMUL.FTZ R31, R14, R28 ;  /* 0x0000001c0e1f7220 */ /* 0x000fe20000410000 */
[----:B------:R-:W-:Y:S01]  /*21e0*/  FFMA.FTZ R23, R28, R29, R23 ;  /* 0x0000001d1c177223 */ /* 0x000fe20000010017 */
[----:B------:R-:W-:Y:S01]  /*21f0*/  FADD.FTZ R27, R27, -UR12 ;  /* 0x8000000c1b1b7e21 */ /* 0x000fe20008010000 */
[----:B------:R-:W-:Y:S01]  /*2200*/  FMUL.FTZ R22, R22, UR13 ;  /* 0x0000000d16167c20 */ /* 0x000fe20008410000 */
        /* <DEDUP_REMOVED lines=9> */
[----:B------:R-:W-:Y:S01]  /*22a0*/  FADD.FTZ R16, R16, R26 ;  /* 0x0000001a10107221 */ /* 0x000fe20000010000 */
[----:B------:R-:W-:Y:S01]  /*22b0*/  FFMA.FTZ R23, R26, R27, R23 ;  /* 0x0000001b1a177223 */ /* 0x000fe20000010017 */
[----:B------:R-:W-:Y:S01]  /*22c0*/  SHF.L.U32 R29, R58, 0x10, RZ ;  /* 0x000000103a1d7819 */ /* 0x000fe200000006ff */
[----:B------:R-:W-:Y:S01]  /*22d0*/  FFMA.FTZ R25, R30, R22, R25 ;  /* 0x000000161e197223 */ /* 0x000fe20000010019 */
[----:B------:R-:W-:Y:S01]  /*22e0*/  SHF.L.U32 R26, R83, 0x10, RZ ;  /* 0x00000010531a7819 */ /* 0x000fe200000006ff */
[----:B------:R-:W-:Y:S01]  /*22f0*/  FADD.FTZ R22, R24, R31 ;  /* 0x0000001f18167221 */ /* 0x000fe20000010000 */
        /* <DEDUP_REMOVED lines=10> */
[----:B------:R-:W-:Y:S01]  /*23a0*/  FFMA.FTZ R25, R30, R29, R25 ;  /* 0x0000001d1e197223 */ /* 0x000fe20000010019 */
[----:B------:R-:W-:Y:S01]  /*23b0*/  FADD.FTZ R16, R16, R27 ;  /* 0x0000001b10107221 */ /* 0x000fe20000010000 */
[----:B------:R-:W-:Y:S01]  /*23c0*/  FFMA.FTZ R23, R27, R28, R23 ;  /* 0x0000001c1b177223 */ /* 0x000fe20000010017 */
[----:B------:R-:W-:Y:S01]  /*23d0*/  FMUL.FTZ R27, R14, R27 ;  /* 0x0000001b0e1b7220 */ /* 0x000fe20000410000 */
[----:B------:R-:W-:Y:S01]  /*23e0*/  FADD.FTZ R22, R22, R31 ;  /* 0x0000001f16167221 */ /* 0x000fe20000010000 */
[----:B------:R-:W-:Y:S01]  /*23f0*/  FFMA.FTZ R29, R29, R31, R24 ;  /* 0x0000001f1d1d7223 */ /* 0x000fe20000010018 */
[----:B------:R-:W-:Y:S01]  /*2400*/  FADD.FTZ R26, R26, -UR12 ;  /* 0x8000000c1a1a7e21 */ /* 0x000fe20008010000 */
[----:B------:R-:W-:Y:S01]  /*2410*/  FADD.FTZ R0, R0, R30 ;  /* 0x0000001e00007221 */ /* 0x000fe20000010000 */
[----:B------:R-:W-:Y:S01]  /*2420*/  SHF.L.U32 R30, R44, 0x10, RZ ;  /* 0x000000102c1e7819 */ /* 0x000fe200000006ff */
[----:B------:R-:W-:Y:S01]  /*2430*/  FADD.FTZ R22, R27, R22 ;  /* 0x000000161b167221 */ /* 0x000fe20000010000 */
[----:B------:R-:W-:Y:S01]  /*2440*/  FFMA.FTZ R24, R28, R27, R29 ;  /* 0x0000001b1c187223 */ /* 0x000fe2000001001d */
[----:B------:R-:W-:Y:S01]  /*2450*/  FMUL.FTZ R27, R26, UR13 ;  /* 0x0000000d1a1b7c20 */ /* 0x000fe20008410000 */
[----:B------:R-:W-:Y:S01]  /*2460*/  SHF.L.U32 R26, R82, 0x10, RZ ;  /* 0x00000010521a7819 */ /* 0x000fe200000006ff */
[----:B------:R-:W-:Y:S01]  /*2470*/  FMUL.FTZ R29, R15, R30 ;  /* 0x0000001e0f1d7220 */ /* 0x000fe20000410000 */
[----:B------:R-:W-:Y:S01]  /*2480*/  FADD.FTZ R0, R0, R30 ;  /* 0x0000001e00007221 */ /* 0x000fe20000010000 */
[----:B------:R-:W-:Y:S01]  /*2490*/  FFMA.FTZ R25, R30, R27, R25 ;  /* 0x0000001b1e197223 */ /* 0x000fe20000010019 */
[----:B------:R-:W-:Y:S01]  /*24a0*/  SHF.L.U32 R30, R56, 0x10, RZ ;  /* 0x00000010381e7819 */ /* 0x000fe200000006ff */
[----:B------:R-:W-:Y:S01]  /*24b0*/  FADD.FTZ R26, R26, -UR12 ;  /* 0x8000000c1a1a7e21 */ /* 0x000fe20008010000 */
[----:B------:R-:W-:Y:S01]  /*24c0*/  SHF.L.U32 R28, R74, 0x10, RZ ;  /* 0x000000104a1c7819 */ /* 0x000fe200000006ff */
[----:B------:R-:W-:Y:S01]  /*24d0*/  FADD.FTZ R22, R22, R29 ;  /* 0x0000001d16167221 */ /* 0x000fe20000010000 */
[----:B------:R-:W-:Y:S01]  /*24e0*/  FFMA.FTZ R24, R27, R29, R24 ;  /* 0x0000001d1b187223 */ /* 0x000fe20000010018 */
[----:B------:R-:W-:Y:S01]  /*24f0*/  FADD.FTZ R31, R30, -UR12 ;  /* 0x8000000c1e1f7e21 */ /* 0x000fe20008010000 */
[----:B------:R-:W-:Y:S01]  /*2500*/  FMUL.FTZ R29, R26, UR13 ;  /* 0x0000000d1a1d7c20 */ /* 0x000fe20008410000 */
[----:B------:R-:W-:Y:S01]  /*2510*/  SHF.L.U32 R30, R43, 0x10, RZ ;  /* 0x000000102b1e7819 */ /* 0x000fe200000006ff */
[----:B------:R-:W-:Y:S01]  /*2520*/  FADD.FTZ R16, R16, R28 ;  /* 0x0000001c10107221 */ /* 0x000fe20000010000 */
[----:B------:R-:W-:Y:S01]  /*2530*/  FMUL.FTZ R26, R31, UR13 ;  /* 0x0000000d1f1a7c20 */ /* 0x000fe20008410000 */
[----:B------:R-:W-:Y:S01]  /*2540*/  SHF.L.U32 R27, R90, 0x10, RZ ;  /* 0x000000105a1b7819 */ /* 0x000fe200000006ff */
[----:B------:R-:W-:Y:S01]  /*2550*/  FMUL.FTZ R31, R14, R28 ;  /* 0x0000001c0e1f7220 */ /* 0x000fe20000410000 */
[----:B------:R-:W-:Y:S01]  /*2560*/  FFMA.FTZ R23, R28, R29, R23 ;  /* 0x0000001d1c177223 */ /* 0x000fe20000010017 */
[----:B------:R-:W-:Y:S01]  /*2570*/  FMUL.FTZ R33, R15, R30 ;  /* 0x0000001e0f217220 */ /* 0x000fe20000410000 */
[----:B------:R-:W-:Y:S01]  /*2580*/  FADD.FTZ R0, R0, R30 ;  /* 0x0000001e00007221 */ /* 0x000fe20000010000 */
[----:B------:R-:W-:Y:S01]  /*2590*/  FFMA.FTZ R29, R29, R31, R24 ;  /* 0x0000001f1d1d7223 */ /* 0x000fe20000010018 */
[----:B------:R-:W-:Y:S01]  /*25a0*/  FADD.FTZ R27, R27, -UR12 ;  /* 0x8000000c1b1b7e21 */ /* 0x000fe20008010000 */
[----:B------:R-:W-:Y:S01]  /*25b0*/  SHF.L.U32 R24, R73, 0x10, RZ ;  /* 0x0000001049187819 */ /* 0x000fe200000006ff */
[----:B------:R-:W-:Y:S01]  /*25c0*/  FFMA.FTZ R25, R30, R26, R25 ;  /* 0x0000001a1e197223 */ /* 0x000fe20000010019 */
[----:B------:R-:W-:Y:S01]  /*25d0*/  FFMA.FTZ R28, R26, R33, R29 ;  /* 0x000000211a1c7223 */ /* 0x000fe2000001001d */
[----:B------:R-:W-:Y:S01]  /*25e0*/  FMUL.FTZ R27, R27, UR13 ;  /* 0x0000000d1b1b7c20 */ /* 0x000fe20008410000 */
[----:B------:R-:W-:Y:S01]  /*25f0*/  SHF.L.U32 R29, R55, 0x10, RZ ;  /* 0x00000010371d7819 */ /* 0x000fe200000006ff */
[----:B------:R-:W-:Y:S01]  /*2600*/  FMUL.FTZ R26, R14, R24 ;  /* 0x000000180e1a7220 */ /* 0x000fe20000410000 */
[----:B------:R-:W-:Y:S01]  /*2610*/  SHF.L.U32 R30, R89, 0x10, RZ ;  /* 0x00000010591e7819 */ /* 0x000fe200000006ff */
[----:B------:R-:W-:Y:S01]  /*2620*/  FADD.FTZ R22, R31, R22 ;  /* 0x000000161f167221 */ /* 0x000fe20000010000 */
[----:B------:R-:W-:Y:S01]  /*2630*/  FADD.FTZ R16, R16, R24 ;  /* 0x0000001810107221 */ /* 0x000fe20000010000 */
[----:B------:R-:W-:Y:S01]  /*2640*/  FFMA.FTZ R23, R24, R27, R23 ;  /* 0x0000001b18177223 */ /* 0x000fe20000010017 */
[----:B------:R-:W-:Y:S01]  /*2650*/  FFMA.FTZ R24, R27, R26, R28 ;  /* 0x0000001a1b187223 */ /* 0x000fe2000001001c */
[----:B------:R-:W-:Y:S01]  /*2660*/  FADD.FTZ R31, R22, R33 ;  /* 0x00000021161f7221 */ /* 0x000fe20000010000 */
[----:B------:R-:W-:Y:S01]  /*2670*/  FADD.FTZ R29, R29, -UR12 ;  /* 0x8000000c1d1d7e21 */ /* 0x000fe20008010000 */
[----:B------:R-:W-:Y:S01]  /*2680*/  FADD.FTZ R28, R30, -UR12 ;  /* 0x8000000c1e1c7e21 */ /* 0x000fe20008010000 */
[----:B------:R-:W-:Y:S01]  /*2690*/  SHF.L.U32 R27, R72, 0x10, RZ ;  /* 0x00000010481b7819 */ /* 0x000fe200000006ff */
[----:B------:R-:W-:Y:S01]  /*26a0*/  FADD.FTZ R22, R26, R31 ;  /* 0x0000001f1a167221 */ /* 0x000fe20000010000 */
[----:B------:R-:W-:Y:S01]  /*26b0*/  FMUL.FTZ R29, R29, UR13 ;  /* 0x0000000d1d1d7c20 */ /* 0x000fe20008410000 */
[----:B------:R-:W-:Y:S01]  /*26c0*/  FMUL.FTZ R28, R28, UR13 ;  /* 0x0000000d1c1c7c20 */ /* 0x000fe20008410000 */
[----:B------:R-:W-:Y:S01]  /*26d0*/  SHF.L.U32 R26, R54, 0x10, RZ ;  /* 0x00000010361a7819 */ /* 0x000fe200000006ff */
        /* <DEDUP_REMOVED lines=11> */
[----:B------:R-:W-:Y:S01]  /*2790*/  FADD.FTZ R0, R0, R32 ;  /* 0x0000002000007221 */ /* 0x000fe20000010000 */
        /* <DEDUP_REMOVED lines=35> */
[----:B------:R-:W-:Y:S01]  /*29d0*/  SHF.L.U32 R32, R17, 0x10, RZ ;  /* 0x0000001011207819 */ /* 0x000fe200000006ff */
        /* <DEDUP_REMOVED lines=43> */
[----:B------:R-:W-:Y:S01]  /*2c90*/  FFMA.FTZ R28, R26, R33, R29 ;  /* 0x000000211a1c7223 */ /* 0x000fe2000001001d */
[----:B------:R-:W-:Y:S01]  /*2ca0*/  FMUL.FTZ R27, R27, UR13 ;  /* 0x0000000d1b1b7c20 */ /* 0x000fe20008410000 */
[----:B------:R-:W-:Y:S01]  /*2cb0*/  FADD.FTZ R31, R22, R33 ;  /* 0x00000021161f7221 */ /* 0x000fe20000010000 */
[----:B------:R-:W-:Y:S01]  /*2cc0*/  SHF.L.U32 R29, R49, 0x10, RZ ;  /* 0x00000010311d7819 */ /* 0x000fe200000006ff */
[----:B------:R-:W-:Y:S01]  /*2cd0*/  FMUL.FTZ R26, R14, R24 ;  /* 0x000000180e1a7220 */ /* 0x000fe20000410000 */
[----:B------:R-:W-:Y:S01]  /*2ce0*/  SHF.L.U32 R30, R81, 0x10, RZ ;  /* 0x00000010511e7819 */ /* 0x000fe200000006ff */
[----:B------:R-:W-:Y:S01]  /*2cf0*/  FADD.FTZ R16, R16, R24 ;  /* 0x0000001810107221 */ /* 0x000fe20000010000 */
[----:B------:R-:W-:Y:S01]  /*2d00*/  FFMA.FTZ R23, R24, R27, R23 ;  /* 0x0000001b18177223 */ /* 0x000fe20000010017 */
        /* <DEDUP_REMOVED lines=14> */
[----:B------:R-:W-:Y:S01]  /*2df0*/  FFMA.FTZ R27, R27, R31, R24 ;  /* 0x0000001f1b1b7223 */ /* 0x000fe20000010018 */
[----:B------:R-:W-:Y:S01]  /*2e00*/  FADD.FTZ R0, R0, R28 ;  /* 0x0000001c00007221 */ /* 0x000fe20000010000 */
[----:B------:R-:W-:Y:S01]  /*2e10*/  FADD.FTZ R28, R30, -UR12 ;  /* 0x8000000c1e1c7e21 */ /* 0x000fe20008010000 */
[----:B------:R-:W-:Y:S01]  /*2e20*/  FADD.FTZ R22, R22, R31 ;  /* 0x0000001f16167221 */ /* 0x000fe20000010000 */
[----:B------:R-:W-:Y:S01]  /*2e30*/  FFMA.FTZ R27, R26, R29, R27 ;  /* 0x0000001d1a1b7223 */ /* 0x000fe2000001001b */
[----:B------:R-:W-:Y:S01]  /*2e40*/  SHF.L.U32 R26, R80, 0x10, RZ ;  /* 0x00000010501a7819 */ /* 0x000fe200000006ff */
[----:B------:R-:W-:Y:S01]  /*2e50*/  FMUL.FTZ R24, R28, UR13 ;  /* 0x0000000d1c187c20 */ /* 0x000fe20008410000 */
[----:B------:R-:W-:Y:S01]  /*2e60*/  SHF.L.U32 R30, R10, 0x10, RZ ;  /* 0x000000100a1e7819 */ /* 0x000fe200000006ff */
[----:B------:R-:W-:Y:S01]  /*2e70*/  FADD.FTZ R28, R29, R22 ;  /* 0x000000161d1c7221 */ /* 0x000fe20000010000 */
[----:B------:R-:W-:Y:S01]  /*2e80*/  SHF.L.U32 R22, R64, 0x10, RZ ;  /* 0x0000001040167819 */ /* 0x000fe200000006ff */
[----:B------:R-:W-:Y:S01]  /*2e90*/  FADD.FTZ R26, R26, -UR12 ;  /* 0x8000000c1a1a7e21 */ /* 0x000fe20008010000 */
[----:B------:R-:W-:Y:S01]  /*2ea0*/  SHF.L.U32 R31, R47, 0x10, RZ ;  /* 0x000000102f1f7819 */ /* 0x000fe200000006ff */
[----:B------:R-:W-:Y:S01]  /*2eb0*/  FMUL.FTZ R29, R15, R30 ;  /* 0x0000001e0f1d7220 */ /* 0x000fe20000410000 */
[----:B------:R-:W-:Y:S01]  /*2ec0*/  FADD.FTZ R0, R0, R30 ;  /* 0x0000001e00007221 */ /* 0x000fe20000010000 */
[----:B------:R-:W-:Y:S01]  /*2ed0*/  FMUL.FTZ R26, R26, UR13 ;  /* 0x0000000d1a1a7c20 */ /* 0x000fe20008410000 */
[----:B------:R-:W-:Y:S01]  /*2ee0*/  FFMA.FTZ R25, R30, R24, R25 ;  /* 0x000000181e197223 */ /* 0x000fe20000010019 */
[----:B------:R-:W-:Y:S01]  /*2ef0*/  FADD.FTZ R30, R28, R29 ;  /* 0x0000001d1c1e7221 */ /* 0x000fe20000010000 */
[----:B------:R-:W-:Y:S01]  /*2f00*/  FFMA.FTZ R29, R24, R29, R27 ;  /* 0x0000001d181d7223 */ /* 0x000fe2000001001b */
[----:B------:R-:W-:Y:S01]  /*2f10*/  FMUL.FTZ R27, R14, R22 ;  /* 0x000000160e1b7220 */ /* 0x000fe20000410000 */
[----:B------:R-:W-:Y:S01]  /*2f20*/  SHF.L.U32 R24, R11, 0x10, RZ ;  /* 0x000000100b187819 */ /* 0x000fe200000006ff */
[----:B------:R-:W-:Y:S01]  /*2f30*/  FFMA.FTZ R28, R22, R26, R23 ;  /* 0x0000001a161c7223 */ /* 0x000fe20000010017 */
[----:B------:R-:W-:Y:S01]  /*2f40*/  SHF.L.U32 R23, R79, 0x10, RZ ;  /* 0x000000104f177819 */ /* 0x000fe200000006ff */
[----:B------:R-:W-:Y:S01]  /*2f50*/  FADD.FTZ R31, R31, -UR12 ;  /* 0x8000000c1f1f7e21 */ /* 0x000fe20008010000 */
[----:B------:R-:W-:Y:S01]  /*2f60*/  FFMA.FTZ R26, R26, R27, R29 ;  /* 0x0000001b1a1a7223 */ /* 0x000fe2000001001d */
[----:B------:R-:W-:Y:S01]  /*2f70*/  FADD.FTZ R30, R27, R30 ;  /* 0x0000001e1b1e7221 */ /* 0x000fe20000010000 */
[----:B------:R-:W-:Y:S01]  /*2f80*/  FMUL.FTZ R33, R15, R24 ;  /* 0x000000180f217220 */ /* 0x000fe20000410000 */
        /* <DEDUP_REMOVED lines=15> */
.L_x_303:
[----:B------:R-:W-:Y:S02]  /*3080*/  SHF.L.U32 R0, R0, 0x10, RZ ;  /* 0x0000001000007819 */ /* 0x000fe400000006ff */
[----:B------:R-:W-:Y:S02]  /*3090*/  SHF.L.U32 R25, R71, 0x10, RZ ;  /* 0x0000001047197819 */ /* 0x000fe400000006ff */
[----:B------:R-:W-:Y:S01]  /*30a0*/  SHF.L.U32 R27, R61, 0x10, RZ ;  /* 0x000000103d1b7819 */ /* 0x000fe200000006ff */
[----:B------:R-:W-:Y:S02]  /*30b0*/  FADD.FTZ R0, R0, -UR12 ;  /* 0x8000000c00007e21 */ /* 0x000fe40008010000 */
[----:B------:R-:W-:Y:S01]  /*30c0*/  FADD.FTZ R30, R25, -UR12 ;  /* 0x8000000c191e7e21 */ /* 0x000fe20008010000 */
[----:B------:R-:W-:Y:S01]  /*30d0*/  SHF.L.U32 R25, R3, 0x10, RZ ;  /* 0x0000001003197819 */ /* 0x000fe200000006ff */
[----:B------:R-:W-:Y:S01]  /*30e0*/  FMUL.FTZ R0, R0, UR13 ;  /* 0x0000000d00007c20 */ /* 0x000fe20008410000 */
[----:B------:R-:W-:Y:S01]  /*30f0*/  FADD.FTZ R27, R27, -UR12 ;  /* 0x8000000c1b1b7e21 */ /* 0x000fe20008010000 */
[----:B------:R-:W-:-:S02]  /*3100*/  FMUL.FTZ R30, R30, UR13 ;  /* 0x0000000d1e1e7c20 */ /* 0x000fc40008410000 */
[C-C-:B------:R-:W-:Y:S01]  /*3110*/  FFMA.FTZ R26, R14.reuse, R0, R13.reuse ;  /* 0x000000000e1a7223 */ /* 0x140fe2000001000d */
[----:B------:R-:W-:Y:S01]  /*3120*/  FADD.FTZ R25, R25, -UR12 ;  /* 0x8000000c19197e21 */ /* 0x000fe20008010000 */
[----:B------:R-:W-:Y:S01]  /*3130*/  FFMA.FTZ R28, R14, R30, R13 ;  /* 0x0000001e0e1c7223 */ /* 0x000fe2000001000d */
[----:B------:R-:W-:Y:S01]  /*3140*/  FMUL.FTZ R35, R27, UR13 ;  /* 0x0000000d1b237c20 */ /* 0x000fe20008410000 */
[----:B------:R-:W-:Y:S01]  /*3150*/  FMUL.FTZ R16, R26, -1.4426950216293334961 ;  /* 0xbfb8aa3b1a107820 */ /* 0x000fe20000410000 */
[----:B------:R-:W-:Y:S01]  /*3160*/  SHF.L.U32 R27, R23, 0x10, RZ ;  /* 0x00000010171b7819 */ /* 0x000fe200000006ff */
[----:B------:R-:W-:Y:S01]  /*3170*/  FMUL.FTZ R29, R28, -1.4426950216293334961 ;  /* 0xbfb8aa3b1c1d7820 */ /* 0x000fe20000410000 */
[----:B------:R-:W-:-:S03]  /*3180*/  FFMA.FTZ R23, R15, R35, R12 ;  /* 0x000000230f177223 */ /* 0x000fc6000001000c */
[----:B------:R-:W0:Y:S08]  /*3190*/  MUFU.EX2 R16, R16 ;  /* 0x0000001000107308 */ /* 0x000e300000000800 */
[----:B------:R-:W1:Y:S01]  /*31a0*/  MUFU.EX2 R29, R29 ;  /* 0x0000001d001d7308 */ /* 0x000e620000000800 */
[----:B0-----:R-:W-:Y:S01]  /*31b0*/  FADD.FTZ R32, R16, 1 ;  /* 0x3f80000010207421 */ /* 0x001fe20000010000 */
[----:B------:R-:W-:-:S04]  /*31c0*/  FMUL.FTZ R16, R25, UR13 ;  /* 0x0000000d19107c20 */ /* 0x000fc80008410000 */
[----:B------:R-:W-:Y:S02]  /*31d0*/  FFMA.FTZ R25, R15, R16, R12 ;  /* 0x000000100f197223 */ /* 0x000fe4000001000c */
[----:B------:R-:W0:Y:S01]  /*31e0*/  MUFU.RCP R32, R32 ;  /* 0x0000002000207308 */ /* 0x000e220000001000 */
[----:B-1----:R-:W-:Y:S01]  /*31f0*/  FADD.FTZ R36, R29, 1 ;  /* 0x3f8000001d247421 */ /* 0x002fe20000010000 */
[----:B------:R-:W-:Y:S01]  /*3200*/  FMUL.FTZ R31, R25, -1.4426950216293334961 ;  /* 0xbfb8aa3b191f7820 */ /* 0x000fe20000410000 */
[----:B------:R-:W-:-:S05]  /*3210*/  SHF.L.U32 R29, R60, 0x10, RZ ;  /* 0x000000103c1d7819 */ /* 0x000fca00000006ff */
[----:B------:R-:W1:Y:S01]  /*3220*/  MUFU.RCP R34, R36 ;  /* 0x0000002400227308 */ /* 0x000e620000001000 */
[----:B------:R-:W-:-:S04]  /*3230*/  FADD.FTZ R29, R29, -UR12 ;  /* 0x8000000c1d1d7e21 */ /* 0x000fc80008010000 */
[----:B------:R-:W-:-:S03]  /*3240*/  FMUL.FTZ R29, R29, UR13 ;  /* 0x0000000d1d1d7c20 */ /* 0x000fc60008410000 */
[----:B------:R-:W2:Y:S01]  /*3250*/  MUFU.EX2 R31, R31 ;  /* 0x0000001f001f7308 */ /* 0x000ea20000000800 */
[----:B0-----:R-:W-:Y:S01]  /*3260*/  FMUL.FTZ R27, R27, R32 ;  /* 0x000000201b1b7220 */ /* 0x001fe20000410000 */
[----:B------:R-:W-:Y:S01]  /*3270*/  FADD.FTZ R33, -R32, 1 ;  /* 0x3f80000020217421 */ /* 0x000fe20000010100 */
[----:B------:R-:W-:-:S03]  /*3280*/  FMUL.FTZ R32, R23, -1.4426950216293334961 ;  /* 0xbfb8aa3b17207820 */ /* 0x000fc60000410000 */
[----:B------:R-:W-:-:S03]  /*3290*/  FFMA.FTZ R26, R26, R33, 1 ;  /* 0x3f8000001a1a7423 */ /* 0x000fc60000010021 */
[----:B------:R-:W0:Y:S01]  /*32a0*/  MUFU.EX2 R32, R32 ;  /* 0x0000002000207308 */ /* 0x000e220000000800 */
[----:B-1----:R-:W-:Y:S01]  /*32b0*/  FADD.FTZ R37, -R34, 1 ;  /* 0x3f80000022257421 */ /* 0x002fe20000010100 */
[----:B------:R-:W-:-:S03]  /*32c0*/  FMUL.FTZ R27, R27, R26 ;  /* 0x0000001a1b1b7220 */ /* 0x000fc60000410000 */
[----:B------:R-:W-:Y:S01]  /*32d0*/  FFMA.FTZ R28, R28, R37, 1 ;  /* 0x3f8000001c1c7423 */ /* 0x000fe20000010025 */
[----:B--2---:R-:W-:Y:S01]  /*32e0*/  FADD.FTZ R33, R31, 1 ;  /* 0x3f8000001f217421 */ /* 0x004fe20000010000 */
[----:B------:R-:W-:Y:S01]  /*32f0*/  SHF.L.U32 R31, R24, 0x10, RZ ;  /* 0x00000010181f7819 */ /* 0x000fe200000006ff */
[----:B------:R-:W-:-:S04]  /*3300*/  FFMA.FTZ R24, R15, R29, R12 ;  /* 0x0000001d0f187223 */ /* 0x000fc8000001000c */
[----:B------:R-:W1:Y:S01]  /*3310*/  MUFU.RCP R33, R33 ;  /* 0x0000002100217308 */ /* 0x000e620000001000 */
[----:B------:R-:W-:Y:S01]  /*3320*/  FMUL.FTZ R38, R24, -1.4426950216293334961 ;  /* 0xbfb8aa3b18267820 */ /* 0x000fe20000410000 */
[----:B------:R-:W-:Y:S01]  /*3330*/  FMUL.FTZ R31, R31, R34 ;  /* 0x000000221f1f7220 */ /* 0x000fe20000410000 */
[----:B0-----:R-:W-:-:S03]  /*3340*/  FADD.FTZ R32, R32, 1 ;  /* 0x3f80000020207421 */ /* 0x001fc60000010000 */
[----:B------:R-:W-:Y:S01]  /*3350*/  FMUL.FTZ R31, R31, R28 ;  /* 0x0000001c1f1f7220 */ /* 0x000fe20000410000 */
[----:B------:R-:W-:Y:S01]  /*3360*/  SHF.L.U32 R28, R59, 0x10, RZ ;  /* 0x000000103b1c7819 */ /* 0x000fe200000006ff */
[----:B------:R-:W0:Y:S08]  /*3370*/  MUFU.EX2 R34, R38 ;  /* 0x0000002600227308 */ /* 0x000e300000000800 */
[----:B------:R-:W2:Y:S01]  /*3380*/  MUFU.RCP R32, R32 ;  /* 0x0000002000207308 */ /* 0x000ea20000001000 */
[----:B-1----:R-:W-:-:S04]  /*3390*/  FADD.FTZ R36, -R33, 1 ;  /* 0x3f80000021247421 */ /* 0x002fc80000010100 */
[----:B------:R-:W-:Y:S01]  /*33a0*/  FFMA.FTZ R36, R25, R36, 1 ;  /* 0x3f80000019247423 */ /* 0x000fe20000010024 */
[----:B------:R-:W-:-:S05]  /*33b0*/  SHF.L.U32 R25, R4, 0x10, RZ ;  /* 0x0000001004197819 */ /* 0x000fca00000006ff */
[----:B------:R-:W-:Y:S01]  /*33c0*/  FMUL.FTZ R25, R25, R33 ;  /* 0x0000002119197220 */ /* 0x000fe20000410000 */
[----:B0-----:R-:W-:Y:S01]  /*33d0*/  FADD.FTZ R33, R34, 1 ;  /* 0x3f80000022217421 */ /* 0x001fe20000010000 */
[----:B------:R-:W-:Y:S02]  /*33e0*/  SHF.L.U32 R34, R77, 0x10, RZ ;  /* 0x000000104d227819 */ /* 0x000fe400000006ff */
[----:B------:R-:W-:Y:S01]  /*33f0*/  FMUL.FTZ R25, R25, R36 ;  /* 0x0000002419197220 */ /* 0x000fe20000410000 */
[----:B--2---:R-:W-:Y:S02]  /*3400*/  FADD.FTZ R26, -R32, 1 ;  /* 0x3f800000201a7421 */ /* 0x004fe40000010100 */
[----:B------:R-:W0:Y:S01]  /*3410*/  MUFU.RCP R33, R33 ;  /* 0x0000002100217308 */ /* 0x000e220000001000 */
[----:B------:R-:W-:Y:S01]  /*3420*/  FADD.FTZ R34, R34, -UR12 ;  /* 0x8000000c22227e21 */ /* 0x000fe20008010000 */
[----:B------:R-:W-:Y:S01]  /*3430*/  FFMA.FTZ R26, R23, R26, 1 ;  /* 0x3f800000171a7423 */ /* 0x000fe2000001001a */
[----:B------:R-:W-:-:S02]  /*3440*/  SHF.L.U32 R23, R5, 0x10, RZ ;  /* 0x0000001005177819 */ /* 0x000fc400000006ff */
[----:B------:R-:W-:Y:S01]  /*3450*/  FMUL.FTZ R39, R34, UR13 ;  /* 0x0000000d22277c20 */ /* 0x000fe20008410000 */
[----:B------:R-:W-:Y:S02]  /*3460*/  SHF.L.U32 R34, R22, 0x10, RZ ;  /* 0x0000001016227819 */ /* 0x000fe400000006ff */
[----:B------:R-:W-:Y:S01]  /*3470*/  FMUL.FTZ R23, R23, R32 ;  /* 0x0000002017177220 */ /* 0x000fe20000410000 */
[----:B------:R-:W-:-:S03]  /*3480*/  SHF.L.U32 R32, R6, 0x10, RZ ;  /* 0x0000001006207819 */ /* 0x000fc600000006ff */
[----:B------:R-:W-:Y:S01]  /*3490*/  FMUL.FTZ R26, R23, R26 ;  /* 0x0000001a171a7220 */ /* 0x000fe20000410000 */
[----:B------:R-:W-:Y:S01]  /*34a0*/  FMUL.FTZ R23, R15, R25 ;  /* 0x000000190f177220 */ /* 0x000fe20000410000 */
[----:B0-----:R-:W-:Y:S01]  /*34b0*/  FADD.FTZ R37, -R33, 1 ;  /* 0x3f80000021257421 */ /* 0x001fe20000010100 */
[----:B------:R-:W-:Y:S01]  /*34c0*/  FMUL.FTZ R33, R32, R33 ;  /* 0x0000002120217220 */ /* 0x000fe20000410000 */
[----:B------:R-:W-:Y:S02]  /*34d0*/  FFMA.FTZ R32, R14, R39, R13 ;  /* 0x000000270e207223 */ /* 0x000fe4000001000d */
[----:B------:R-:W-:Y:S02]  /*34e0*/  FFMA.FTZ R24, R24, R37, 1 ;  /* 0x3f80000018187423 */ /* 0x000fe40000010025 */
[----:B------:R-:W-:-:S06]  /*34f0*/  FMUL.FTZ R36, R32, -1.4426950216293334961 ;  /* 0xbfb8aa3b20247820 */ /* 0x000fcc0000410000 */
[----:B------:R-:W0:Y:S02]  /*3500*/  MUFU.EX2 R36, R36 ;  /* 0x0000002400247308 */ /* 0x000e240000000800 */
[----:B0-----:R-:W-:-:S06]  /*3510*/  FADD.FTZ R37, R36, 1 ;  /* 0x3f80000024257421 */ /* 0x001fcc0000010000 */
[----:B------:R-:W0:Y:S02]  /*3520*/  MUFU.RCP R37, R37 ;  /* 0x0000002500257308 */ /* 0x000e240000001000 */
[----:B0-----:R-:W-:Y:S01]  /*3530*/  FADD.FTZ R22, -R37, 1 ;  /* 0x3f80000025167421 */ /* 0x001fe20000010100 */
[----:B------:R-:W-:Y:S01]  /*3540*/  FMUL.FTZ R34, R34, R37 ;  /* 0x0000002522227220 */ /* 0x000fe20000410000 */
[----:B------:R-:W-:Y:S01]  /*3550*/  FADD.FTZ R37, R28, -UR12 ;  /* 0x8000000c1c257e21 */ /* 0x000fe20008010000 */
[----:B------:R-:W-:Y:S01]  /*3560*/  FFMA.FTZ R28, R16, R23, RZ ;  /* 0x00000017101c7223 */ /* 0x000fe200000100ff */
[----:B------:R-:W-:Y:S01]  /*3570*/  FFMA.FTZ R32, R32, R22, 1 ;  /* 0x3f80000020207423 */ /* 0x000fe20000010016 */
[----:B------:R-:W-:Y:S01]  /*3580*/  FMUL.FTZ R22, R33, R24 ;  /* 0x0000001821167220 */ /* 0x000fe20000410000 */
[----:B------:R-:W-:Y:S01]  /*3590*/  FMUL.FTZ R37, R37, UR13 ;  /* 0x0000000d25257c20 */ /* 0x000fe20008410000 */
[----:B------:R-:W-:Y:S01]  /*35a0*/  FMUL.FTZ R33, R14, R27 ;  /* 0x0000001b0e217220 */ /* 0x000fe20000410000 */
[----:B------:R-:W-:Y:S01]  /*35b0*/  FMUL.FTZ R24, R34, R32 ;  /* 0x0000002022187220 */ /* 0x000fe20000410000 */
[----:B------:R-:W-:Y:S01]  /*35c0*/  FADD.FTZ R32, RZ, R23 ;  /* 0x00000017ff207221 */ /* 0x000fe20000010000 */
[----:B------:R-:W-:Y:S01]  /*35d0*/  FFMA.FTZ R23, R15, R37, R12 ;  /* 0x000000250f177223 */ /* 0x000fe2000001000c */
[----:B------:R-:W-:-:S02]  /*35e0*/  FFMA.FTZ R28, R0, R33, R28 ;  /* 0x00000021001c7223 */ /* 0x000fc4000001001c */
[----:B------:R-:W-:Y:S01]  /*35f0*/  FADD.FTZ R33, R33, R32 ;  /* 0x0000002021217221 */ /* 0x000fe20000010000 */
[----:B------:R-:W-:Y:S01]  /*3600*/  FMUL.FTZ R36, R23, -1.4426950216293334961 ;  /* 0xbfb8aa3b17247820 */ /* 0x000fe20000410000 */
[----:B------:R-:W-:Y:S01]  /*3610*/  FFMA.FTZ R32, R16, R25, RZ ;  /* 0x0000001910207223 */ /* 0x000fe200000100ff */
[----:B------:R-:W-:-:S03]  /*3620*/  FADD.FTZ R25, RZ, R25 ;  /* 0x00000019ff197221 */ /* 0x000fc60000010000 */
[-C--:B------:R-:W-:Y:S01]  /*3630*/  FFMA.FTZ R32, R35, R26.reuse, R32 ;  /* 0x0000001a23207223 */ /* 0x080fe20000010020 */
[----:B------:R-:W0:Y:S01]  /*3640*/  MUFU.EX2 R36, R36 ;  /* 0x0000002400247308 */ /* 0x000e220000000800 */
[----:B------:R-:W-:Y:S01]  /*3650*/  FADD.FTZ R25, R25, R26 ;  /* 0x0000001a19197221 */ /* 0x000fe20000010000 */
[----:B------:R-:W-:Y:S01]  /*3660*/  FMUL.FTZ R26, R15, R26 ;  /* 0x0000001a0f1a7220 */ /* 0x000fe20000410000 */
[----:B------:R-:W-:Y:S02]  /*3670*/  FFMA.FTZ R32, R29, R22, R32 ;  /* 0x000000161d207223 */ /* 0x000fe40000010020 */
[----:B------:R-:W-:Y:S01]  /*3680*/  FADD.FTZ R25, R25, R22 ;  /* 0x0000001619197221 */ /* 0x000fe20000010000 */
[----:B------:R-:W-:Y:S01]  /*3690*/  FFMA.FTZ R28, R35, R26, R28 ;  /* 0x0000001a231c7223 */ /* 0x000fe2000001001c */
[----:B------:R-:W-:Y:S01]  /*36a0*/  SHF.L.U32 R35, R46, 0x10, RZ ;  /* 0x000000102e237819 */ /* 0x000fe200000006ff */
[----:B------:R-:W-:Y:S01]  /*36b0*/  FADD.FTZ R33, R33, R26 ;  /* 0x0000001a21217221 */ /* 0x000fe20000010000 */
[----:B0-----:R-:W-:-:S06]  /*36c0*/  FADD.FTZ R34, R36, 1 ;  /* 0x3f80000024227421 */ /* 0x001fcc0000010000 */
[----:B------:R-:W0:Y:S02]  /*36d0*/  MUFU.RCP R34, R34 ;  /* 0x0000002200227308 */ /* 0x000e240000001000 */
[----:B0-----:R-:W-:Y:S01]  /*36e0*/  FMUL.FTZ R16, R35, R34 ;  /* 0x0000002223107220 */ /* 0x001fe20000410000 */
[----:B------:R-:W-:Y:S01]  /*36f0*/  FADD.FTZ R36, -R34, 1 ;  /* 0x3f80000022247421 */ /* 0x000fe20000010100 */
[----:B------:R-:W-:-:S03]  /*3700*/  SHF.L.U32 R34, R76, 0x10, RZ ;  /* 0x000000104c227819 */ /* 0x000fc600000006ff */
[----:B------:R-:W-:Y:S01]  /*3710*/  FFMA.FTZ R23, R23, R36, 1 ;  /* 0x3f80000017177423 */ /* 0x000fe20000010024 */
[----:B------:R-:W-:Y:S01]  /*3720*/  FFMA.FTZ R36, R0, R27, RZ ;  /* 0x0000001b00247223 */ /* 0x000fe200000100ff */
[----:B------:R-:W-:Y:S01]  /*3730*/  FADD.FTZ R34, R34, -UR12 ;  /* 0x8000000c22227e21 */ /* 0x000fe20008010000 */
[----:B------:R-:W-:Y:S01]  /*3740*/  FADD.FTZ R0, RZ, R27 ;  /* 0x0000001bff007221 */ /* 0x000fe20000010000 */
[----:B------:R-:W-:Y:S01]  /*3750*/  FMUL.FTZ R16, R16, R23 ;  /* 0x0000001710107220 */ /* 0x000fe20000410000 */
[-C--:B------:R-:W-:Y:S01]  /*3760*/  FFMA.FTZ R36, R30, R31.reuse, R36 ;  /* 0x0000001f1e247223 */ /* 0x080fe20000010024 */
[----:B------:R-:W-:Y:S01]  /*3770*/  FMUL.FTZ R35, R34, UR13 ;  /* 0x0000000d22237c20 */ /* 0x000fe20008410000 */
[----:B------:R-:W-:Y:S01]  /*3780*/  FADD.FTZ R27, R0, R31 ;  /* 0x0000001f001b7221 */ /* 0x000fe20000010000 */
[----:B------:R-:W-:Y:S01]  /*3790*/  FMUL.FTZ R0, R14, R31 ;  /* 0x0000001f0e007220 */ /* 0x000fe20000410000 */
[----:B------:R-:W-:Y:S01]  /*37a0*/  SHF.L.U32 R31, R78, 0x10, RZ ;  /* 0x000000104e1f7819 */ /* 0x000fe200000006ff */
[----:B------:R-:W-:Y:S01]  /*37b0*/  FFMA.FTZ R23, R14, R35, R13 ;  /* 0x000000230e177223 */ /* 0x000fe2000001000d */
[----:B------:R-:W-:Y:S01]  /*37c0*/  FADD.FTZ R27, R27, R24 ;  /* 0x000000181b1b7221 */ /* 0x000fe20000010000 */
[----:B------:R-:W-:Y:S01]  /*37d0*/  FFMA.FTZ R30, R30, R0, R28 ;  /* 0x000000001e1e7223 */ /* 0x000fe2000001001c */
[----:B------:R-:W-:Y:S01]  /*37e0*/  FADD.FTZ R33, R0, R33 ;  /* 0x0000002100217221 */ /* 0x000fe20000010000 */
[----:B------:R-:W-:Y:S01]  /*37f0*/  FMUL.FTZ R34, R23, -1.4426950216293334961 ;  /* 0xbfb8aa3b17227820 */ /* 0x000fe20000410000 */
[----:B------:R-:W-:Y:S01]  /*3800*/  FMUL.FTZ R0, R15, R22 ;  /* 0x000000160f007220 */ /* 0x000fe20000410000 */
[----:B------:R-:W-:Y:S01]  /*3810*/  SHF.L.U32 R22, R45, 0x10, RZ ;  /* 0x000000102d167819 */ /* 0x000fe200000006ff */
[-C--:B------:R-:W-:Y:S01]  /*3820*/  FFMA.FTZ R36, R39, R24.reuse, R36 ;  /* 0x0000001827247223 */ /* 0x080fe20000010024 */
[----:B------:R-:W-:Y:S01]  /*3830*/  FMUL.FTZ R24, R14, R24 ;  /* 0x000000180e187220 */ /* 0x000fe20000410000 */
[----:B------:R-:W-:Y:S01]  /*3840*/  FFMA.FTZ R29, R29, R0, R30 ;  /* 0x000000001d1d7223 */ /* 0x000fe2000001001e */
[----:B------:R-:W0:Y:S01]  /*3850*/  MUFU.EX2 R34, R34 ;  /* 0x0000002200227308 */ /* 0x000e220000000800 */
[----:B------:R-:W-:Y:S01]  /*3860*/  FADD.FTZ R33, R33, R0 ;  /* 0x0000000021217221 */ /* 0x000fe20000010000 */
[----:B------:R-:W-:Y:S01]  /*3870*/  FADD.FTZ R25, R25, R16 ;  /* 0x0000001019197221 */ /* 0x000fe20000010000 */
[----:B------:R-:W-:Y:S01]  /*3880*/  FFMA.FTZ R39, R39, R24, R29 ;  /* 0x0000001827277223 */ /* 0x000fe2000001001d */
[----:B------:R-:W-:Y:S01]  /*3890*/  SHF.L.U32 R29, R75, 0x10, RZ ;  /* 0x000000104b1d7819 */ /* 0x000fe200000006ff */
[----:B------:R-:W-:Y:S01]  /*38a0*/  FADD.FTZ R33, R24, R33 ;  /* 0x0000002118217221 */ /* 0x000fe20000010000 */
[-C--:B------:R-:W-:Y:S01]  /*38b0*/  FFMA.FTZ R32, R37, R16.reuse, R32 ;  /* 0x0000001025207223 */ /* 0x080fe20000010020 */
[----:B------:R-:W-:-:S04]  /*38c0*/  FMUL.FTZ R16, R15, R16 ;  /* 0x000000100f107220 */ /* 0x000fc80000410000 */
        /* <DEDUP_REMOVED lines=16> */
[----:B------:R-:W-:Y:S01]  /*39d0*/  FMUL.FTZ R34, R23, -1.4426950216293334961 ;  /* 0xbfb8aa3b17227820 */ /* 0x000fe20000410000 */
[----:B------:R-:W-:Y:S01]  /*39e0*/  FFMA.FTZ R35, R35, R26, R37 ;  /* 0x0000001a23237223 */ /* 0x000fe20000010025 */
[----:B------:R-:W-:Y:S01]  /*39f0*/  SHF.L.U32 R37, R74, 0x10, RZ ;  /* 0x000000104a257819 */ /* 0x000fe200000006ff */
[----:B------:R-:W-:-:S03]  /*3a00*/  FADD.FTZ R33, R26, R33 ;  /* 0x000000211a217221 */ /* 0x000fc60000010000 */
        /* <DEDUP_REMOVED lines=15> */
[----:B------:R-:W-:Y:S01]  /*3b00*/  SHF.L.U32 R35, R43, 0x10, RZ ;  /* 0x000000102b237819 */ /* 0x000fe200000006ff */
[----:B------:R-:W-:Y:S01]  /*3b10*/  FADD.FTZ R33, R33, R22 ;  /* 0x0000001621217221 */ /* 0x000fe20000010000 */
[----:B------:R-:W-:-:S06]  /*3b20*/  FMUL.FTZ R30, R0, -1.4426950216293334961 ;  /* 0xbfb8aa3b001e7820 */ /* 0x000fcc0000410000 */
[----:B------:R-:W0:Y:S02]  /*3b30*/  MUFU.EX2 R30, R30 ;  /* 0x0000001e001e7308 */ /* 0x000e240000000800 */
[----:B0-----:R-:W-:Y:S01]  /*3b40*/  FADD.FTZ R28, R30, 1 ;  /* 0x3f8000001e1c7421 */ /* 0x001fe20000010000 */
[----:B------:R-:W-:-:S05]  /*3b50*/  SHF.L.U32 R30, R57, 0x10, RZ ;  /* 0x00000010391e7819 */ /* 0x000fca00000006ff */
[----:B------:R-:W0:Y:S01]  /*3b60*/  MUFU.RCP R28, R28 ;  /* 0x0000001c001c7308 */ /* 0x000e220000001000 */
[----:B------:R-:W-:Y:S01]  /*3b70*/  FADD.FTZ R30, R30, -UR12 ;  /* 0x8000000c1e1e7e21 */ /* 0x000fe20008010000 */
[----:B0-----:R-:W-:Y:S01]  /*3b80*/  FADD.FTZ R34, -R28, 1 ;  /* 0x3f8000001c227421 */ /* 0x001fe20000010100 */
[----:B------:R-:W-:-:S03]  /*3b90*/  FMUL.FTZ R29, R29, R28 ;  /* 0x0000001c1d1d7220 */ /* 0x000fc60000410000 */
[----:B------:R-:W-:-:S04]  /*3ba0*/  FFMA.FTZ R0, R0, R34, 1 ;  /* 0x3f80000000007423 */ /* 0x000fc80000010022 */
[----:B------:R-:W-:Y:S01]  /*3bb0*/  FMUL.FTZ R0, R29, R0 ;  /* 0x000000001d007220 */ /* 0x000fe20000410000 */
[----:B------:R-:W-:-:S03]  /*3bc0*/  FMUL.FTZ R29, R30, UR13 ;  /* 0x0000000d1e1d7c20 */ /* 0x000fc60008410000 */
[----:B------:R-:W-:Y:S01]  /*3bd0*/  FADD.FTZ R27, R27, R0 ;  /* 0x000000001b1b7221 */ /* 0x000fe20000010000 */
[----:B------:R-:W-:Y:S01]  /*3be0*/  FFMA.FTZ R24, R15, R29, R12 ;  /* 0x0000001d0f187223 */ /* 0x000fe2000001000c */
[CC--:B------:R-:W-:Y:S01]  /*3bf0*/  FFMA.FTZ R36, R23.reuse, R0.reuse, R36 ;  /* 0x0000000017247223 */ /* 0x0c0fe20000010024 */
[----:B------:R-:W-:Y:S02]  /*3c00*/  FMUL.FTZ R0, R14, R0 ;  /* 0x000000000e007220 */ /* 0x000fe40000410000 */
[----:B------:R-:W-:Y:S02]  /*3c10*/  FMUL.FTZ R34, R24, -1.4426950216293334961 ;  /* 0xbfb8aa3b18227820 */ /* 0x000fe40000410000 */
[----:B------:R-:W-:Y:S01]  /*3c20*/  FFMA.FTZ R23, R23, R0, R31 ;  /* 0x0000000017177223 */ /* 0x000fe2000001001f */
[----:B------:R-:W-:Y:S01]  /*3c30*/  SHF.L.U32 R31, R73, 0x10, RZ ;  /* 0x00000010491f7819 */ /* 0x000fe200000006ff */
[----:B------:R-:W-:Y:S02]  /*3c40*/  FADD.FTZ R33, R0, R33 ;  /* 0x0000002100217221 */ /* 0x000fe40000010000 */
        /* <DEDUP_REMOVED lines=10> */
[----:B------:R-:W-:Y:S01]  /*3cf0*/  FADD.FTZ R25, R25, R24 ;  /* 0x0000001819197221 */ /* 0x000fe20000010000 */
[-C--:B------:R-:W-:Y:S01]  /*3d00*/  FFMA.FTZ R32, R29, R24.reuse, R32 ;  /* 0x000000181d207223 */ /* 0x080fe20000010020 */
[----:B------:R-:W-:Y:S01]  /*3d10*/  FMUL.FTZ R24, R15, R24 ;  /* 0x000000180f187220 */ /* 0x000fe20000410000 */
[----:B------:R-:W-:-:S03]  /*3d20*/  FFMA.FTZ R16, R14, R39, R13 ;  /* 0x000000270e107223 */ /* 0x000fc6000001000d */
[----:B------:R-:W-:Y:S01]  /*3d30*/  FFMA.FTZ R29, R29, R24, R23 ;  /* 0x000000181d1d7223 */ /* 0x000fe20000010017 */
[----:B------:R-:W-:Y:S01]  /*3d40*/  FMUL.FTZ R34, R16, -1.4426950216293334961 ;  /* 0xbfb8aa3b10227820 */ /* 0x000fe20000410000 */
[----:B------:R-:W-:Y:S01]  /*3d50*/  SHF.L.U32 R23, R42, 0x10, RZ ;  /* 0x000000102a177819 */ /* 0x000fe200000006ff */
[----:B------:R-:W-:-:S04]  /*3d60*/  FADD.FTZ R33, R33, R24 ;  /* 0x0000001821217221 */ /* 0x000fc80000010000 */
        /* <DEDUP_REMOVED lines=28> */
[----:B------:R-:W-:-:S03]  /*3f30*/  FADD.FTZ R25, R25, R26 ;  /* 0x0000001a19197221 */ /* 0x000fc60000010000 */
        /* <DEDUP_REMOVED lines=23> */
[----:B------:R-:W-:Y:S02]  /*40b0*/  FADD.FTZ R25, R25, R22 ;  /* 0x0000001619197221 */ /* 0x000fe40000010000 */
        /* <DEDUP_REMOVED lines=12> */
[-C--:B------:R-:W-:Y:S01]  /*4180*/  FFMA.FTZ R29, R37, R26.reuse, R32 ;  /* 0x0000001a251d7223 */ /* 0x080fe20000010020 */
[----:B------:R-:W-:Y:S01]  /*4190*/  FMUL.FTZ R26, R15, R26 ;  /* 0x0000001a0f1a7220 */ /* 0x000fe20000410000 */
[----:B------:R-:W-:-:S03]  /*41a0*/  FMUL.FTZ R31, R31, UR13 ;  /* 0x0000000d1f1f7c20 */ /* 0x000fc60008410000 */
[----:B------:R-:W-:Y:S01]  /*41b0*/  FFMA.FTZ R37, R37, R26, R39 ;  /* 0x0000001a25257223 */ /* 0x000fe20000010027 */
[----:B------:R-:W-:Y:S01]  /*41c0*/  FFMA.FTZ R16, R15, R31, R12 ;  /* 0x0000001f0f107223 */ /* 0x000fe2000001000c */
[----:B------:R-:W-:Y:S01]  /*41d0*/  SHF.L.U32 R39, R41, 0x10, RZ ;  /* 0x0000001029277819 */ /* 0x000fe200000006ff */
[----:B------:R-:W-:Y:S01]  /*41e0*/  FADD.FTZ R33, R33, R26 ;  /* 0x0000001a21217221 */ /* 0x000fe20000010000 */
[----:B------:R-:W-:Y:S01]  /*41f0*/  FADD.FTZ R26, R27, R30 ;  /* 0x0000001e1b1a7221 */ /* 0x000fe20000010000 */
[----:B------:R-:W-:Y:S01]  /*4200*/  FMUL.FTZ R34, R16, -1.4426950216293334961 ;  /* 0xbfb8aa3b10227820 */ /* 0x000fe20000410000 */
[-C--:B------:R-:W-:Y:S01]  /*4210*/  FFMA.FTZ R27, R35, R30.reuse, R36 ;  /* 0x0000001e231b7223 */ /* 0x080fe20000010024 */
[----:B------:R-:W-:Y:S01]  /*4220*/  FMUL.FTZ R30, R14, R30 ;  /* 0x0000001e0e1e7220 */ /* 0x000fe20000410000 */
[----:B------:R-:W-:Y:S01]  /*4230*/  SHF.L.U32 R36, R53, 0x10, RZ ;  /* 0x0000001035247819 */ /* 0x000fe200000006ff */
[----:B------:R-:W-:Y:S01]  /*4240*/  FADD.FTZ R26, R26, R23 ;  /* 0x000000171a1a7221 */ /* 0x000fe20000010000 */
[----:B------:R-:W-:Y:S01]  /*4250*/  FFMA.FTZ R27, R0, R23, R27 ;  /* 0x00000017001b7223 */ /* 0x000fe2000001001b */
[----:B------:R-:W0:Y:S01]  /*4260*/  MUFU.EX2 R34, R34 ;  /* 0x0000002200227308 */ /* 0x000e220000000800 */
[----:B------:R-:W-:Y:S01]  /*4270*/  FFMA.FTZ R35, R35, R30, R37 ;  /* 0x0000001e23237223 */ /* 0x000fe20000010025 */
[----:B------:R-:W-:Y:S01]  /*4280*/  SHF.L.U32 R37, R70, 0x10, RZ ;  /* 0x0000001046257819 */ /* 0x000fe200000006ff */
[----:B------:R-:W-:Y:S01]  /*4290*/  FADD.FTZ R36, R36, -UR12 ;  /* 0x8000000c24247e21 */ /* 0x000fe20008010000 */
        /* <DEDUP_REMOVED lines=8> */
[----:B------:R-:W-:-:S04]  /*4320*/  FMUL.FTZ R24, R34, UR13 ;  /* 0x0000000d22187c20 */ /* 0x000fc80008410000 */
[----:B------:R-:W-:-:S04]  /*4330*/  FFMA.FTZ R32, R14, R24, R13 ;  /* 0x000000180e207223 */ /* 0x000fc8000001000d */
[----:B------:R-:W-:-:S06]  /*4340*/  FMUL.FTZ R38, R32, -1.4426950216293334961 ;  /* 0xbfb8aa3b20267820 */ /* 0x000fcc0000410000 */
[----:B------:R-:W0:Y:S02]  /*4350*/  MUFU.EX2 R38, R38 ;  /* 0x0000002600267308 */ /* 0x000e240000000800 */
[----:B0-----:R-:W-:-:S06]  /*4360*/  FADD.FTZ R34, R38, 1 ;  /* 0x3f80000026227421 */ /* 0x001fcc0000010000 */
[----:B------:R-:W0:Y:S02]  /*4370*/  MUFU.RCP R34, R34 ;  /* 0x0000002200227308 */ /* 0x000e240000001000 */
[----:B0-----:R-:W-:Y:S01]  /*4380*/  FADD.FTZ R39, -R34, 1 ;  /* 0x3f80000022277421 */ /* 0x001fe20000010100 */
[----:B------:R-:W-:Y:S01]  /*4390*/  FMUL.FTZ R37, R37, R34 ;  /* 0x0000002225257220 */ /* 0x000fe20000410000 */
[----:B------:R-:W-:Y:S02]  /*43a0*/  FADD.FTZ R34, R30, R33 ;  /* 0x000000211e227221 */ /* 0x000fe40000010000 */
[----:B------:R-:W-:-:S04]  /*43b0*/  FFMA.FTZ R32, R32, R39, 1 ;  /* 0x3f80000020207423 */ /* 0x000fc80000010027 */
[----:B------:R-:W-:Y:S01]  /*43c0*/  FMUL.FTZ R37, R37, R32 ;  /* 0x0000002025257220 */ /* 0x000fe20000410000 */
[----:B------:R-:W-:Y:S01]  /*43d0*/  FMUL.FTZ R32, R36, UR13 ;  /* 0x0000000d24207c20 */ /* 0x000fe20008410000 */
[-C--:B------:R-:W-:Y:S01]  /*43e0*/  FFMA.FTZ R36, R28, R22.reuse, R29 ;  /* 0x000000161c247223 */ /* 0x080fe2000001001d */
[C---:B------:R-:W-:Y:S01]  /*43f0*/  FMUL.FTZ R22, R15.reuse, R22 ;  /* 0x000000160f167220 */ /* 0x040fe20000410000 */
[----:B------:R-:W-:Y:S01]  /*4400*/  SHF.L.U32 R29, R40, 0x10, RZ ;  /* 0x00000010281d7819 */ /* 0x000fe200000006ff */
[----:B------:R-:W-:Y:S01]  /*4410*/  FFMA.FTZ R33, R15, R32, R12 ;  /* 0x000000200f217223 */ /* 0x000fe2000001000c */
[----:B------:R-:W-:Y:S01]  /*4420*/  FADD.FTZ R26, R26, R37 ;  /* 0x000000251a1a7221 */ /* 0x000fe20000010000 */
[----:B------:R-:W-:Y:S01]  /*4430*/  FFMA.FTZ R35, R28, R22, R35 ;  /* 0x000000161c237223 */ /* 0x000fe20000010023 */
[----:B------:R-:W-:Y:S01]  /*4440*/  FADD.FTZ R34, R34, R22 ;  /* 0x0000001622227221 */ /* 0x000fe20000010000 */
[----:B------:R-:W-:Y:S01]  /*4450*/  FMUL.FTZ R38, R33, -1.4426950216293334961 ;  /* 0xbfb8aa3b21267820 */ /* 0x000fe20000410000 */
[----:B------:R-:W-:-:S05]  /*4460*/  FFMA.FTZ R27, R24, R37, R27 ;  /* 0x00000025181b7223 */ /* 0x000fca000001001b */
        /* <DEDUP_REMOVED lines=8> */
[----:B------:R-:W-:Y:S01]  /*44f0*/  FFMA.FTZ R25, R31, R16, R36 ;  /* 0x000000101f197223 */ /* 0x000fe20000010024 */
[----:B------:R-:W-:Y:S01]  /*4500*/  FMUL.FTZ R36, R14, R37 ;  /* 0x000000250e247220 */ /* 0x000fe20000410000 */
        /* <DEDUP_REMOVED lines=17> */
[----:B------:R-:W-:Y:S01]  /*4620*/  FFMA.FTZ R22, R22, R35, 1 ;  /* 0x3f80000016167423 */ /* 0x000fe20000010023 */
[----:B------:R-:W-:Y:S01]  /*4630*/  FMUL.FTZ R35, R15, R16 ;  /* 0x000000100f237220 */ /* 0x000fe20000410000 */
[----:B------:R-:W-:Y:S02]  /*4640*/  SHF.L.U32 R16, R17, 0x10, RZ ;  /* 0x0000001011107819 */ /* 0x000fe400000006ff */
[----:B------:R-:W-:Y:S01]  /*4650*/  FMUL.FTZ R23, R23, R22 ;  /* 0x0000001617177220 */ /* 0x000fe20000410000 */
[----:B------:R-:W-:Y:S01]  /*4660*/  FMUL.FTZ R22, R33, UR13 ;  /* 0x0000000d21167c20 */ /* 0x000fe20008410000 */
[----:B------:R-:W-:Y:S01]  /*4670*/  FFMA.FTZ R31, R31, R35, R0 ;  /* 0x000000231f1f7223 */ /* 0x000fe20000010000 */
[----:B------:R-:W-:Y:S01]  /*4680*/  FADD.FTZ R34, R34, R35 ;  /* 0x0000002322227221 */ /* 0x000fe20000010000 */
[----:B------:R-:W-:Y:S01]  /*4690*/  FFMA.FTZ R27, R28, R23, R27 ;  /* 0x000000171c1b7223 */ /* 0x000fe2000001001b */
[----:B------:R-:W-:Y:S01]  /*46a0*/  FFMA.FTZ R33, R15, R22, R12 ;  /* 0x000000160f217223 */ /* 0x000fe2000001000c */
[----:B------:R-:W-:Y:S01]  /*46b0*/  FFMA.FTZ R31, R24, R36, R31 ;  /* 0x00000024181f7223 */ /* 0x000fe2000001001f */
[----:B------:R-:W-:Y:S01]  /*46c0*/  SHF.L.U32 R24, R68, 0x10, RZ ;  /* 0x0000001044187819 */ /* 0x000fe200000006ff */
[----:B------:R-:W-:Y:S01]  /*46d0*/  FADD.FTZ R36, R36, R34 ;  /* 0x0000002224247221 */ /* 0x000fe20000010000 */
        /* <DEDUP_REMOVED lines=17> */
[----:B------:R-:W-:Y:S01]  /*47f0*/  FADD.FTZ R35, R38, R29 ;  /* 0x0000001d26237221 */ /* 0x000fe20000010000 */
[----:B------:R-:W-:Y:S01]  /*4800*/  FMUL.FTZ R38, R15, R29 ;  /* 0x0000001d0f267220 */ /* 0x000fe20000410000 */
[----:B------:R-:W-:-:S03]  /*4810*/  SHF.L.U32 R29, R7, 0x10, RZ ;  /* 0x00000010071d7819 */ /* 0x000fc600000006ff */
[----:B------:R-:W0:Y:S01]  /*4820*/  MUFU.RCP R33, R33 ;  /* 0x0000002100217308 */ /* 0x000e220000001000 */
[----:B------:R-:W-:Y:S01]  /*4830*/  FFMA.FTZ R31, R32, R38, R31 ;  /* 0x00000026201f7223 */ /* 0x000fe2000001001f */
[----:B------:R-:W-:Y:S01]  /*4840*/  SHF.L.U32 R32, R85, 0x10, RZ ;  /* 0x0000001055207819 */ /* 0x000fe200000006ff */
[----:B------:R-:W-:Y:S01]  /*4850*/  FADD.FTZ R36, R36, R38 ;  /* 0x0000002624247221 */ /* 0x000fe20000010000 */
[----:B------:R-:W-:Y:S01]  /*4860*/  FMUL.FTZ R38, R14, R23 ;  /* 0x000000170e267220 */ /* 0x000fe20000410000 */
[----:B------:R-:W-:Y:S02]  /*4870*/  SHF.L.U32 R23, R67, 0x10, RZ ;  /* 0x0000001043177819 */ /* 0x000fe400000006ff */
[----:B------:R-:W-:Y:S01]  /*4880*/  FADD.FTZ R32, R32, -UR12 ;  /* 0x8000000c20207e21 */ /* 0x000fe20008010000 */
[----:B------:R-:W-:Y:S01]  /*4890*/  FFMA.FTZ R31, R28, R38, R31 ;  /* 0x000000261c1f7223 */ /* 0x000fe2000001001f */
[----:B------:R-:W-:Y:S01]  /*48a0*/  SHF.L.U32 R28, R50, 0x10, RZ ;  /* 0x00000010321c7819 */ /* 0x000fe200000006ff */
[----:B------:R-:W-:Y:S01]  /*48b0*/  FADD.FTZ R36, R38, R36 ;  /* 0x0000002426247221 */ /* 0x000fe20000010000 */
[----:B------:R-:W-:Y:S01]  /*48c0*/  FADD.FTZ R38, R35, R16 ;  /* 0x0000001023267221 */ /* 0x000fe20000010000 */
[----:B------:R-:W-:Y:S01]  /*48d0*/  FMUL.FTZ R16, R15, R16 ;  /* 0x000000100f107220 */ /* 0x000fe20000410000 */
[----:B------:R-:W-:Y:S01]  /*48e0*/  SHF.L.U32 R35, R8, 0x10, RZ ;  /* 0x0000001008237819 */ /* 0x000fe200000006ff */
[----:B------:R-:W-:-:S02]  /*48f0*/  FADD.FTZ R28, R28, -UR12 ;  /* 0x8000000c1c1c7e21 */ /* 0x000fc40008010000 */
[----:B------:R-:W-:Y:S01]  /*4900*/  FFMA.FTZ R31, R22, R16, R31 ;  /* 0x00000010161f7223 */ /* 0x000fe2000001001f */
[----:B0-----:R-:W-:Y:S01]  /*4910*/  FADD.FTZ R37, -R33, 1 ;  /* 0x3f80000021257421 */ /* 0x001fe20000010100 */
[----:B------:R-:W-:Y:S01]  /*4920*/  FMUL.FTZ R24, R24, R33 ;  /* 0x0000002118187220 */ /* 0x000fe20000410000 */
[----:B------:R-:W-:Y:S01]  /*4930*/  FMUL.FTZ R28, R28, UR13 ;  /* 0x0000000d1c1c7c20 */ /* 0x000fe20008410000 */
[----:B------:R-:W-:Y:S01]  /*4940*/  FADD.FTZ R36, R36, R16 ;  /* 0x0000001024247221 */ /* 0x000fe20000010000 */
        /* <DEDUP_REMOVED lines=12> */
[----:B------:R-:W-:-:S03]  /*4a10*/  FMUL.FTZ R37, R34, -1.4426950216293334961 ;  /* 0xbfb8aa3b22257820 */ /* 0x000fc60000410000 */
[----:B------:R-:W-:-:S03]  /*4a20*/  FADD.FTZ R0, R0, -UR12 ;  /* 0x8000000c00007e21 */ /* 0x000fc60008010000 */
[----:B------:R-:W0:Y:S01]  /*4a30*/  MUFU.EX2 R37, R37 ;  /* 0x0000002500257308 */ /* 0x000e220000000800 */
[----:B------:R-:W-:-:S04]  /*4a40*/  FMUL.FTZ R0, R0, UR13 ;  /* 0x0000000d00007c20 */ /* 0x000fc80008410000 */
[----:B------:R-:W-:Y:S01]  /*4a50*/  FFMA.FTZ R33, R15, R0, R12 ;  /* 0x000000000f217223 */ /* 0x000fe2000001000c */
[----:B0-----:R-:W-:-:S06]  /*4a60*/  FADD.FTZ R30, R37, 1 ;  /* 0x3f800000251e7421 */ /* 0x001fcc0000010000 */
[----:B------:R-:W0:Y:S02]  /*4a70*/  MUFU.RCP R30, R30 ;  /* 0x0000001e001e7308 */ /* 0x000e240000001000 */
[----:B0-----:R-:W-:Y:S01]  /*4a80*/  FADD.FTZ R39, -R30, 1 ;  /* 0x3f8000001e277421 */ /* 0x001fe20000010100 */
[----:B------:R-:W-:Y:S01]  /*4a90*/  FMUL.FTZ R29, R29, R30 ;  /* 0x0000001e1d1d7220 */ /* 0x000fe20000410000 */
[----:B------:R-:W-:Y:S02]  /*4aa0*/  FMUL.FTZ R30, R32, UR13 ;  /* 0x0000000d201e7c20 */ /* 0x000fe40008410000 */
[----:B------:R-:W-:-:S04]  /*4ab0*/  FFMA.FTZ R34, R34, R39, 1 ;  /* 0x3f80000022227423 */ /* 0x000fc80000010027 */
[----:B------:R-:W-:Y:S01]  /*4ac0*/  FMUL.FTZ R29, R29, R34 ;  /* 0x000000221d1d7220 */ /* 0x000fe20000410000 */
[----:B------:R-:W-:-:S03]  /*4ad0*/  FFMA.FTZ R34, R14, R30, R13 ;  /* 0x0000001e0e227223 */ /* 0x000fc6000001000d */
[----:B------:R-:W-:Y:S01]  /*4ae0*/  FFMA.FTZ R25, R24, R29, R25 ;  /* 0x0000001d18197223 */ /* 0x000fe20000010019 */
        /* <DEDUP_REMOVED lines=8> */
[----:B------:R-:W-:-:S03]  /*4b70*/  FFMA.FTZ R34, R15, R28, R12 ;  /* 0x0000001c0f227223 */ /* 0x000fc6000001000c */
[----:B------:R-:W-:Y:S01]  /*4b80*/  FFMA.FTZ R27, R30, R23, R27 ;  /* 0x000000171e1b7223 */ /* 0x000fe2000001001b */
[----:B------:R-:W-:Y:S01]  /*4b90*/  FMUL.FTZ R37, R34, -1.4426950216293334961 ;  /* 0xbfb8aa3b22257820 */ /* 0x000fe20000410000 */
[----:B------:R-:W-:-:S05]  /*4ba0*/  FADD.FTZ R26, R26, R23 ;  /* 0x000000171a1a7221 */ /* 0x000fca0000010000 */
        /* <DEDUP_REMOVED lines=15> */
[----:B0-----:R-:W-:Y:S01]  /*4ca0*/  FADD.FTZ R34, R37, 1 ;  /* 0x3f80000025227421 */ /* 0x001fe20000010000 */
[----:B------:R-:W-:-:S04]  /*4cb0*/  FADD.FTZ R37, R38, R29 ;  /* 0x0000001d26257221 */ /* 0x000fc80000010000 */
[----:B------:R-:W-:Y:S01]  /*4cc0*/  FADD.FTZ R37, R37, R22 ;  /* 0x0000001625257221 */ /* 0x000fe20000010000 */
[----:B------:R-:W0:Y:S01]  /*4cd0*/  MUFU.RCP R34, R34 ;  /* 0x0000002200227308 */ /* 0x000e220000001000 */
[----:B------:R-:W-:Y:S01]  /*4ce0*/  FMUL.FTZ R22, R15, R22 ;  /* 0x000000160f167220 */ /* 0x000fe20000410000 */
[----:B0-----:R-:W-:Y:S01]  /*4cf0*/  FADD.FTZ R39, -R34, 1 ;  /* 0x3f80000022277421 */ /* 0x001fe20000010100 */
[----:B------:R-:W-:Y:S01]  /*4d00*/  FMUL.FTZ R35, R35, R34 ;  /* 0x0000002223237220 */ /* 0x000fe20000410000 */
[----:B------:R-:W-:Y:S01]  /*4d10*/  FMUL.FTZ R34, R15, R29 ;  /* 0x0000001d0f227220 */ /* 0x000fe20000410000 */
[----:B------:R-:W-:Y:S01]  /*4d20*/  SHF.L.U32 R29, R9, 0x10, RZ ;  /* 0x00000010091d7819 */ /* 0x000fe200000006ff */
[----:B------:R-:W-:Y:S01]  /*4d30*/  FFMA.FTZ R16, R16, R39, 1 ;  /* 0x3f80000010107423 */ /* 0x000fe20000010027 */
[----:B------:R-:W-:Y:S01]  /*4d40*/  FMUL.FTZ R39, R33, -1.4426950216293334961 ;  /* 0xbfb8aa3b21277820 */ /* 0x000fe20000410000 */
[----:B------:R-:W-:Y:S01]  /*4d50*/  FFMA.FTZ R31, R24, R34, R31 ;  /* 0x00000022181f7223 */ /* 0x000fe2000001001f */
[----:B------:R-:W-:Y:S01]  /*4d60*/  FADD.FTZ R36, R36, R34 ;  /* 0x0000002224247221 */ /* 0x000fe20000010000 */
[----:B------:R-:W-:Y:S01]  /*4d70*/  FMUL.FTZ R35, R35, R16 ;  /* 0x0000001023237220 */ /* 0x000fe20000410000 */
[----:B------:R-:W-:-:S02]  /*4d80*/  FMUL.FTZ R34, R14, R23 ;  /* 0x000000170e227220 */ /* 0x000fc40000410000 */
[----:B------:R-:W0:Y:S01]  /*4d90*/  MUFU.EX2 R39, R39 ;  /* 0x0000002700277308 */ /* 0x000e220000000800 */
[----:B------:R-:W-:Y:S01]  /*4da0*/  FADD.FTZ R26, R26, R35 ;  /* 0x000000231a1a7221 */ /* 0x000fe20000010000 */
[----:B------:R-:W-:Y:S01]  /*4db0*/  FFMA.FTZ R31, R30, R34, R31 ;  /* 0x000000221e1f7223 */ /* 0x000fe2000001001f */
[----:B------:R-:W-:Y:S01]  /*4dc0*/  SHF.L.U32 R30, R65, 0x10, RZ ;  /* 0x00000010411e7819 */ /* 0x000fe200000006ff */
[----:B------:R-:W-:Y:S01]  /*4dd0*/  FADD.FTZ R36, R34, R36 ;  /* 0x0000002422247221 */ /* 0x000fe20000010000 */
[----:B------:R-:W-:Y:S01]  /*4de0*/  FFMA.FTZ R27, R32, R35, R27 ;  /* 0x00000023201b7223 */ /* 0x000fe2000001001b */
[----:B------:R-:W-:Y:S01]  /*4df0*/  FFMA.FTZ R31, R28, R22, R31 ;  /* 0x000000161c1f7223 */ /* 0x000fe2000001001f */
[----:B------:R-:W-:Y:S01]  /*4e00*/  SHF.L.U32 R28, R10, 0x10, RZ ;  /* 0x000000100a1c7819 */ /* 0x000fe200000006ff */
[----:B------:R-:W-:Y:S01]  /*4e10*/  FADD.FTZ R36, R36, R22 ;  /* 0x0000001624247221 */ /* 0x000fe20000010000 */
[----:B0-----:R-:W-:-:S06]  /*4e20*/  FADD.FTZ R16, R39, 1 ;  /* 0x3f80000027107421 */ /* 0x001fcc0000010000 */
[----:B------:R-:W0:Y:S02]  /*4e30*/  MUFU.RCP R16, R16 ;  /* 0x0000001000107308 */ /* 0x000e240000001000 */
[----:B0-----:R-:W-:Y:S01]  /*4e40*/  FMUL.FTZ R24, R29, R16 ;  /* 0x000000101d187220 */ /* 0x001fe20000410000 */
[----:B------:R-:W-:Y:S01]  /*4e50*/  SHF.L.U32 R29, R81, 0x10, RZ ;  /* 0x00000010511d7819 */ /* 0x000fe200000006ff */
[----:B------:R-:W-:-:S04]  /*4e60*/  FADD.FTZ R38, -R16, 1 ;  /* 0x3f80000010267421 */ /* 0x000fc80000010100 */
[----:B------:R-:W-:Y:S01]  /*4e70*/  FADD.FTZ R29, R29, -UR12 ;  /* 0x8000000c1d1d7e21 */ /* 0x000fe20008010000 */
[----:B------:R-:W-:-:S03]  /*4e80*/  FFMA.FTZ R33, R33, R38, 1 ;  /* 0x3f80000021217423 */ /* 0x000fc60000010026 */
[----:B------:R-:W-:Y:S01]  /*4e90*/  FMUL.FTZ R16, R29, UR13 ;  /* 0x0000000d1d107c20 */ /* 0x000fe20008410000 */
[----:B------:R-:W-:-:S03]  /*4ea0*/  FMUL.FTZ R24, R24, R33 ;  /* 0x0000002118187220 */ /* 0x000fc60000410000 */
[----:B------:R-:W-:Y:S01]  /*4eb0*/  FFMA.FTZ R29, R14, R16, R13 ;  /* 0x000000100e1d7223 */ /* 0x000fe2000001000d */
[----:B------:R-:W-:-:S03]  /*4ec0*/  FADD.FTZ R37, R37, R24 ;  /* 0x0000001825257221 */ /* 0x000fc60000010000 */
        /* <DEDUP_REMOVED lines=24> */
[C---:B------:R-:W-:Y:S01]  /*5050*/  FMUL.FTZ R34, R14.reuse, R35 ;  /* 0x000000230e227220 */ /* 0x040fe20000410000 */
[----:B------:R-:W-:Y:S02]  /*5060*/  FADD.FTZ R37, R37, R30 ;  /* 0x0000001e25257221 */ /* 0x000fe40000010000 */
[----:B------:R-:W-:Y:S01]  /*5070*/  FFMA.FTZ R22, R14, R28, R13 ;  /* 0x0000001c0e167223 */ /* 0x000fe2000001000d */
[----:B------:R-:W-:Y:S01]  /*5080*/  FFMA.FTZ R31, R32, R34, R31 ;  /* 0x00000022201f7223 */ /* 0x000fe2000001001f */
[----:B------:R-:W-:Y:S01]  /*5090*/  SHF.L.U32 R32, R64, 0x10, RZ ;  /* 0x0000001040207819 */ /* 0x000fe200000006ff */
[----:B------:R-:W-:Y:S01]  /*50a0*/  FADD.FTZ R36, R34, R36 ;  /* 0x0000002422247221 */ /* 0x000fe20000010000 */
[----:B------:R-:W-:-:S06]  /*50b0*/  FMUL.FTZ R38, R22, -1.4426950216293334961 ;  /* 0xbfb8aa3b16267820 */ /* 0x000fcc0000410000 */
[----:B------:R-:W0:Y:S02]  /*50c0*/  MUFU.EX2 R38, R38 ;  /* 0x0000002600267308 */ /* 0x000e240000000800 */
[----:B0-----:R-:W-:Y:S01]  /*50d0*/  FADD.FTZ R33, R38, 1 ;  /* 0x3f80000026217421 */ /* 0x001fe20000010000 */
[-C--:B------:R-:W-:Y:S01]  /*50e0*/  FFMA.FTZ R38, R0, R24.reuse, R25 ;  /* 0x0000001800267223 */ /* 0x080fe20000010019 */
[----:B------:R-:W-:Y:S01]  /*50f0*/  FMUL.FTZ R24, R15, R24 ;  /* 0x000000180f187220 */ /* 0x000fe20000410000 */
[----:B------:R-:W-:-:S03]  /*5100*/  SHF.L.U32 R25, R11, 0x10, RZ ;  /* 0x000000100b197819 */ /* 0x000fc600000006ff */
        /* <DEDUP_REMOVED lines=13> */
[----:B0-----:R-:W-:Y:S01]  /*51e0*/  FADD.FTZ R32, R35, 1 ;  /* 0x3f80000023207421 */ /* 0x001fe20000010000 */
[----:B------:R-:W-:Y:S01]  /*51f0*/  FFMA.FTZ R35, R16, R23, R27 ;  /* 0x0000001710237223 */ /* 0x000fe2000001001b */
[----:B------:R-:W-:-:S04]  /*5200*/  SHF.L.U32 R27, R63, 0x10, RZ ;  /* 0x000000103f1b7819 */ /* 0x000fc800000006ff */
[----:B------:R-:W0:Y:S02]  /*5210*/  MUFU.RCP R32, R32 ;  /* 0x0000002000207308 */ /* 0x000e240000001000 */
[----:B0-----:R-:W-:Y:S01]  /*5220*/  FMUL.FTZ R0, R25, R32 ;  /* 0x0000002019007220 */ /* 0x001fe20000410000 */
[----:B------:R-:W-:-:S04]  /*5230*/  FADD.FTZ R25, -R32, 1 ;  /* 0x3f80000020197421 */ /* 0x000fc80000010100 */
[----:B------:R-:W-:Y:S01]  /*5240*/  FFMA.FTZ R25, R34, R25, 1 ;  /* 0x3f80000022197423 */ /* 0x000fe20000010019 */
[----:B------:R-:W-:-:S03]  /*5250*/  SHF.L.U32 R34, R79, 0x10, RZ ;  /* 0x000000104f227819 */ /* 0x000fc600000006ff */
[----:B------:R-:W-:Y:S02]  /*5260*/  FMUL.FTZ R0, R0, R25 ;  /* 0x0000001900007220 */ /* 0x000fe40000410000 */
[----:B------:R-:W-:-:S04]  /*5270*/  FADD.FTZ R34, R34, -UR12 ;  /* 0x8000000c22227e21 */ /* 0x000fc80008010000 */
[----:B------:R-:W-:Y:S01]  /*5280*/  FMUL.FTZ R25, R34, UR13 ;  /* 0x0000000d22197c20 */ /* 0x000fe20008410000 */
[----:B------:R-:W-:-:S03]  /*5290*/  FMUL.FTZ R34, R14, R23 ;  /* 0x000000170e227220 */ /* 0x000fc60000410000 */
[----:B------:R-:W-:Y:S01]  /*52a0*/  FFMA.FTZ R32, R14, R25, R13 ;  /* 0x000000190e207223 */ /* 0x000fe2000001000d */
[----:B------:R-:W-:Y:S01]  /*52b0*/  FFMA.FTZ R16, R16, R34, R31 ;  /* 0x0000002210107223 */ /* 0x000fe2000001001f */
[----:B------:R-:W-:Y:S01]  /*52c0*/  FADD.FTZ R36, R34, R36 ;  /* 0x0000002422247221 */ /* 0x000fe20000010000 */
[----:B------:R-:W-:Y:S01]  /*52d0*/  FFMA.FTZ R31, R29, R30, R38 ;  /* 0x0000001e1d1f7223 */ /* 0x000fe20000010026 */
        /* <DEDUP_REMOVED lines=12> */
[C---:B------:R-:W-:Y:S01]  /*53a0*/  FMUL.FTZ R23, R14.reuse, R33 ;  /* 0x000000210e177220 */ /* 0x040fe20000410000 */
[----:B------:R-:W-:-:S03]  /*53b0*/  FMUL.FTZ R24, R14, R27 ;  /* 0x0000001b0e187220 */ /* 0x000fc60000410000 */
[----:B------:R-:W-:Y:S01]  /*53c0*/  FFMA.FTZ R29, R28, R23, R16 ;  /* 0x000000171c1d7223 */ /* 0x000fe20000010010 */
[----:B------:R-:W-:Y:S01]  /*53d0*/  FADD.FTZ R36, R23, R36 ;  /* 0x0000002417247221 */ /* 0x000fe20000010000 */
[----:B------:R-:W-:Y:S01]  /*53e0*/  FMUL.FTZ R23, R15, R0 ;  /* 0x000000000f177220 */ /* 0x000fe20000410000 */
[----:B------:R-:W-:Y:S01]  /*53f0*/  FADD.FTZ R28, R26, R33 ;  /* 0x000000211a1c7221 */ /* 0x000fe20000010000 */
[----:B------:R-:W-:Y:S02]  /*5400*/  FADD.FTZ R26, R37, R0 ;  /* 0x00000000251a7221 */ /* 0x000fe40000010000 */
[----:B------:R-:W-:Y:S01]  /*5410*/  FFMA.FTZ R16, R22, R23, R29 ;  /* 0x0000001716107223 */ /* 0x000fe2000001001d */
[----:B------:R-:W-:-:S03]  /*5420*/  FADD.FTZ R23, R36, R23 ;  /* 0x0000001724177221 */ /* 0x000fc60000010000 */
[C---:B------:R-:W-:Y:S01]  /*5430*/  FFMA.FTZ R16, R25.reuse, R24, R16 ;  /* 0x0000001819107223 */ /* 0x040fe20000010010 */
[----:B------:R-:W-:Y:S01]  /*5440*/  FADD.FTZ R23, R24, R23 ;  /* 0x0000001718177221 */ /* 0x000fe20000010000 */
[----:B------:R-:W-:Y:S01]  /*5450*/  FFMA.FTZ R25, R25, R27, R30 ;  /* 0x0000001b19197223 */ /* 0x000fe2000001001e */
[----:B------:R-:W-:Y:S01]  /*5460*/  FFMA.FTZ R24, R22, R0, R31 ;  /* 0x0000000016187223 */ /* 0x000fe2000001001f */
[----:B------:R-:W-:-:S07]  /*5470*/  FADD.FTZ R27, R28, R27 ;  /* 0x0000001b1c1b7221 */ /* 0x000fce0000010000 */
.L_x_304:
[----:B------:R-:W0:Y:S01]  /*5480*/  S2R R28, SR_LANEID ;  /* 0x00000000001c7919 */ /* 0x000e220000000000 */
[----:B------:R-:W-:Y:S01]  /*5490*/  MOV R29, R16 ;  /* 0x00000010001d7202 */ /* 0x000fe20000000f00 */
[----:B------:R-:W1:Y:S01]  /*54a0*/  S2UR UR7, SR_CgaCtaId ;  /* 0x00000000000779c3 */ /* 0x000e620000008800 */
[----:B------:R-:W-:Y:S01]  /*54b0*/  UMOV UR6, 0x400 ;  /* 0x0000040000067882 */ /* 0x000fe20000000000 */
[----:B------:R-:W-:Y:S01]  /*54c0*/  SHFL.DOWN PT, R16, R23, 0x1, 0x1f ;  /* 0x08201f0017107f89 */ /* 0x000fe200000e0000 */
[----:B------:R-:W-:Y:S01]  /*54d0*/  UIADD3 UR5, UPT, UPT, UR6, 0xd0, URZ ;  /* 0x000000d006057890 */ /* 0x000fe2000fffe0ff */
[----:B------:R-:W-:Y:S02]  /*54e0*/  BSSY.RECONVERGENT B0, `(.L_x_305) ;  /* 0x0000028000007945 */ /* 0x000fe40003800200 */
[----:B------:R-:W2:Y:S01]  /*54f0*/  SHFL.DOWN PT, R0, R29, 0x1, 0x1f ;  /* 0x08201f001d007f89 */ /* 0x000ea200000e0000 */
[----:B-1----:R-:W-:Y:S01]  /*5500*/  ULEA UR5, UR7, UR5, 0x18 ;  /* 0x0000000507057291 */ /* 0x002fe2000f8ec0ff */
[----:B0-----:R-:W-:-:S02]  /*5510*/  ISETP.GT.AND P0, PT, R28, 0x1e, PT ;  /* 0x0000001e1c00780c */ /* 0x001fc40003f04270 */
[C---:B------:R-:W-:Y:S02]  /*5520*/  ISETP.GT.AND P2, PT, R28.reuse, 0xf, PT ;  /* 0x0000000f1c00780c */ /* 0x040fe40003f44270 */
[----:B------:R-:W-:-:S09]  /*5530*/  ISETP.GT.AND P1, PT, R28, 0x17, PT ;  /* 0x000000171c00780c */ /* 0x000fd20003f24270 */
[----:B--2---:R-:W-:Y:S01]  /*5540*/  @!P0 FADD.FTZ R29, R0, R29 ;  /* 0x0000001d001d8221 */ /* 0x004fe20000010000 */
[----:B------:R-:W-:Y:S01]  /*5550*/  @!P0 FADD.FTZ R23, R16, R23 ;  /* 0x0000001710178221 */ /* 0x000fe20000010000 */
        /* <DEDUP_REMOVED lines=32> */
.L_x_306:
[----:B------:R-:W-:Y:S05]  /*5760*/  BSYNC.RECONVERGENT B0 ;  /* 0x0000000000007941 */ /* 0x000fea0003800200 */
.L_x_305:
[----:B------:R-:W-:Y:S06]  /*5770*/  BAR.SYNC.DEFER_BLOCKING 0x0 ;  /* 0x0000000000007b1d */ /* 0x000fec0000010000 */
[----:B------:R-:W-:Y:S04]  /*5780*/  BSSY.RECONVERGENT B0, `(.L_x_307) ;  /* 0x0000033000007945 */ /* 0x000fe80003800200 */
[----:B------:R-:W-:Y:S05]  /*5790*/  @P0 BRA `(.L_x_308) ;  /* 0x0000000000c40947 */ /* 0x000fea0003800000 */
[----:B------:R-:W-:-:S09]  /*57a0*/  ULEA UR5, UR7, UR6, 0x18 ;  /* 0x0000000607057291 */ /* 0x000fd2000f8ec0ff */
[----:B------:R-:W4:Y:S04]  /*57b0*/  LDS.128 R32, [UR5+0x20] ;  /* 0x00002005ff207984 */ /* 0x000f280008000c00 */
[----:B-123--:R-:W1:Y:S01]  /*57c0*/  LDS.128 R28, [UR5+0x30] ;  /* 0x00003005ff1c7984 */ /* 0x00ee620008000c00 */
[----:B----4-:R-:W-:Y:S01]  /*57d0*/  FADD.FTZ R37, R22, R32 ;  /* 0x0000002016257221 */ /* 0x010fe20000010000 */
[----:B0-----:R-:W-:-:S03]  /*57e0*/  FADD.FTZ R22, R23, R33 ;  /* 0x0000002117167221 */ /* 0x001fc60000010000 */
[----:B------:R-:W-:Y:S01]  /*57f0*/  FADD.FTZ R37, R37, R34 ;  /* 0x0000002225257221 */ /* 0x000fe20000010000 */
[----:B------:R-:W-:Y:S02]  /*5800*/  FADD.FTZ R22, R22, R35 ;  /* 0x0000002316167221 */ /* 0x000fe40000010000 */
[----:B------:R-:W-:Y:S01]  /*5810*/  LDS.128 R32, [UR5+0x50] ;  /* 0x00005005ff207984 */ /* 0x000fe20008000c00 */
[----:B-1----:R-:W-:Y:S01]  /*5820*/  FADD.FTZ R23, R37, R28 ;  /* 0x0000001c25177221 */ /* 0x002fe20000010000 */
[----:B------:R-:W-:Y:S02]  /*5830*/  FADD.FTZ R22, R22, R29 ;  /* 0x0000001d16167221 */ /* 0x000fe40000010000 */
[----:B------:R-:W0:Y:S01]  /*5840*/  LDS.128 R36, [UR5+0x40] ;  /* 0x00004005ff247984 */ /* 0x000e220008000c00 */
[----:B------:R-:W-:Y:S01]  /*5850*/  FADD.FTZ R23, R23, R30 ;  /* 0x0000001e17177221 */ /* 0x000fe20000010000 */
[----:B------:R-:W-:Y:S02]  /*5860*/  FADD.FTZ R22, R22, R31 ;  /* 0x0000001f16167221 */ /* 0x000fe40000010000 */
[----:B------:R-:W-:Y:S01]  /*5870*/  LDS.128 R28, [UR5+0x70] ;  /* 0x00007005ff1c7984 */ /* 0x000fe20008000c00 */
[----:B0-----:R-:W-:Y:S01]  /*5880*/  FADD.FTZ R23, R23, R36 ;  /* 0x0000002417177221 */ /* 0x001fe20000010000 */
[----:B------:R-:W-:-:S03]  /*5890*/  FADD.FTZ R22, R22, R37 ;  /* 0x0000002516167221 */ /* 0x000fc60000010000 */
[----:B------:R-:W-:Y:S01]  /*58a0*/  FADD.FTZ R23, R23, R38 ;  /* 0x0000002617177221 */ /* 0x000fe20000010000 */
[----:B------:R-:W-:Y:S02]  /*58b0*/  FADD.FTZ R22, R22, R39 ;  /* 0x0000002716167221 */ /* 0x000fe40000010000 */
[----:B------:R-:W0:Y:S01]  /*58c0*/  LDS.128 R36, [UR5+0x60] ;  /* 0x00006005ff247984 */ /* 0x000e220008000c00 */
[----:B------:R-:W-:Y:S01]  /*58d0*/  FADD.FTZ R23, R23, R32 ;  /* 0x0000002017177221 */ /* 0x000fe20000010000 */
        /* <DEDUP_REMOVED lines=14> */
[----:B-1----:R-:W-:Y:S01]  /*59c0*/  FADD.FTZ R23, R23, R32 ;  /* 0x0000002017177221 */ /* 0x002fe20000010000 */
[----:B------:R-:W-:-:S03]  /*59d0*/  FADD.FTZ R22, R22, R33 ;  /* 0x0000002116167221 */ /* 0x000fc60000010000 */
[----:B------:R-:W-:Y:S01]  /*59e0*/  FADD.FTZ R23, R23, R34 ;  /* 0x0000002217177221 */ /* 0x000fe20000010000 */
[----:B------:R-:W-:-:S03]  /*59f0*/  FADD.FTZ R32, R22, R35 ;  /* 0x0000002316207221 */ /* 0x000fc60000010000 */
[----:B0-----:R-:W-:Y:S01]  /*5a00*/  FADD.FTZ R33, R23, R36 ;  /* 0x0000002417217221 */ /* 0x001fe20000010000 */
[----:B------:R-:W-:Y:S01]  /*5a10*/  FADD.FTZ R32, R32, R37 ;  /* 0x0000002520207221 */ /* 0x000fe20000010000 */
[----:B------:R-:W0:Y:S02]  /*5a20*/  LDS.64 R22, [UR5+0xb0] ;  /* 0x0000b005ff167984 */ /* 0x000e240008000a00 */
[----:B------:R-:W-:Y:S01]  /*5a30*/  FADD.FTZ R33, R33, R38 ;  /* 0x0000002621217221 */ /* 0x000fe20000010000 */
[----:B------:R-:W-:-:S03]  /*5a40*/  FADD.FTZ R32, R32, R39 ;  /* 0x0000002720207221 */ /* 0x000fc60000010000 */
[----:B--2---:R-:W-:Y:S01]  /*5a50*/  FADD.FTZ R33, R33, R28 ;  /* 0x0000001c21217221 */ /* 0x004fe20000010000 */
[----:B------:R-:W-:-:S03]  /*5a60*/  FADD.FTZ R32, R32, R29 ;  /* 0x0000001d20207221 */ /* 0x000fc60000010000 */
[----:B------:R-:W-:Y:S01]  /*5a70*/  FADD.FTZ R33, R33, R30 ;  /* 0x0000001e21217221 */ /* 0x000fe20000010000 */
[----:B------:R-:W-:-:S03]  /*5a80*/  FADD.FTZ R32, R32, R31 ;  /* 0x0000001f20207221 */ /* 0x000fc60000010000 */
[----:B0-----:R-:W-:Y:S01]  /*5a90*/  FADD.FTZ R22, R33, R22 ;  /* 0x0000001621167221 */ /* 0x001fe20000010000 */
[----:B------:R-:W-:-:S07]  /*5aa0*/  FADD.FTZ R23, R32, R23 ;  /* 0x0000001720177221 */ /* 0x000fce0000010000 */
.L_x_308:
[----:B------:R-:W-:Y:S05]  /*5ab0*/  BSYNC.RECONVERGENT B0 ;  /* 0x0000000000007941 */ /* 0x000fea0003800200 */
.L_x_307:
        /* <DEDUP_REMOVED lines=78> */
.L_x_310:
[----:B------:R-:W-:Y:S05]  /*5fa0*/  BSYNC.RECONVERGENT B0 ;  /* 0x0000000000007941 */ /* 0x000fea0003800200 */
.L_x_309:
        /* <DEDUP_REMOVED lines=31> */
.L_x_312:
[----:B------:R-:W-:Y:S05]  /*61a0*/  BSYNC.RECONVERGENT B0 ;  /* 0x0000000000007941 */ /* 0x000fea0003800200 */
.L_x_311:
        /* <DEDUP_REMOVED lines=28> */
.L_x_315:
        /* <DEDUP_REMOVED lines=8> */
.L_x_314:
[----:B------:R-:W-:Y:S05]  /*63f0*/  WARPSYNC.ALL ;  /* 0x0000000000007948 */ /* 0x000fea0003800000 */
[----:B------:R-:W-:Y:S01]  /*6400*/  ISETP.GE.U32.AND P0, PT, R16, 0x8, PT ;  /* 0x000000081000780c */ /* 0x000fe20003f06070 */
[----:B------:R-:W-:Y:S01]  /*6410*/  BAR.SYNC.DEFER_BLOCKING 0x0 ;  /* 0x0000000000007b1d */ /* 0x000fe20000010000 */
[----:B0-----:R-:W-:-:S11]  /*6420*/  HFMA2 R32, -RZ, RZ, 0, 0 ;  /* 0x00000000ff207431 */ /* 0x001fd600000001ff */
[----:B------:R-:W-:Y:S05]  /*6430*/  @!P0 BRA `(.L_x_316) ;  /* 0x0000000800788947 */ /* 0x000fea0003800000 */
[----:B------:R-:W0:Y:S01]  /*6440*/  S2UR UR5, SR_CTAID.Y ;  /* 0x00000000000579c3 */ /* 0x000e220000002600 */
[----:B------:R-:W1:Y:S01]  /*6450*/  S2R R37, SR_TID.X ;  /* 0x0000000000257919 */ /* 0x000e620000002100 */
[----:B------:R-:W0:Y:S01]  /*6460*/  LDCU UR6, c[0x0][0x374] ;  /* 0x00006e80ff0677ac */ /* 0x000e220008000800 */
[----:B------:R-:W-:Y:S01]  /*6470*/  MOV R16, RZ ;  /* 0x000000ff00107202 */ /* 0x000fe20000000f00 */
[----:B------:R-:W-:-:S04]  /*6480*/  UIADD3 UR20, UPT, UPT, -UR8, URZ, URZ ;  /* 0x000000ff08147290 */ /* 0x000fc8000fffe1ff */
[----:B------:R-:W1:Y:S01]  /*6490*/  S2UR UR9, SR_CTAID.X ;  /* 0x00000000000979c3 */ /* 0x000e620000002500 */
[----:B0-----:R-:W-:Y:S02]  /*64a0*/  UIMAD UR14, UR6, 0x3, UR5 ;  /* 0x00000003060e78a4 */ /* 0x001fe4000f8e0205 */
[----:B------:R-:W-:Y:S02]  /*64b0*/  ULEA UR15, UR6, UR5, 0x1 ;  /* 0x00000005060f7291 */ /* 0x000fe4000f8e08ff */
[----:B------:R-:W-:Y:S02]  /*64c0*/  UIMAD UR16, UR6, 0x6, UR5 ;  /* 0x00000006061078a4 */ /* 0x000fe4000f8e0205 */
[----:B------:R-:W-:Y:S02]  /*64d0*/  ULEA UR17, UR6, UR5, 0x2 ;  /* 0x0000000506117291 */ /* 0x000fe4000f8e10ff */
[----:B------:R-:W-:Y:S02]  /*64e0*/  UIMAD UR18, UR6, 0x7, UR5 ;  /* 0x00000007061278a4 */ /* 0x000fe4000f8e0205 */
[----:B------:R-:W-:-:S02]  /*64f0*/  UIMAD UR19, UR6, 0x5, UR5 ;  /* 0x00000005061378a4 */ /* 0x000fc4000f8e0205 */
[----:B-1----:R-:W-:-:S12]  /*6500*/  UIADD3 UR6, UPT, UPT, UR5, UR6, URZ ;  /* 0x0000000605067290 */ /* 0x002fd8000fffe0ff */
.L_x_317:
        /* <DEDUP_REMOVED lines=9> */
[----:B------:R-:W1:Y:S04]  /*65a0*/  @!P5 LDC R29, c[0x0][0x370] ;  /* 0x0000dc00ff1ddb82 */ /* 0x000e680000000800 */
        /* <DEDUP_REMOVED lines=135> */
.L_x_316:
[----:B------:R-:W4:Y:S02]  /*6e20*/  LDC R16, c[0x0][0x370] ;  /* 0x0000dc00ff107b82 */ /* 0x000f240000000800 */
        /* <DEDUP_REMOVED lines=68> */
.L_x_318:
        /* <DEDUP_REMOVED lines=35> */
.L_x_319:
        /* <DEDUP_REMOVED lines=19> */
.L_x_320:
[----:B------:R-:W-:Y:S05]  /*75d0*/  BSYNC.RECONVERGENT B0 ;  /* 0x0000000000007941 */ /* 0x000fea0003800200 */
.L_x_313:
[----:B------:R-:W4:Y:S01]  /*75e0*/  S2UR UR6, SR_CgaCtaId ;  /* 0x00000000000679c3 */ /* 0x000f220000008800 */
[----:B------:R-:W-:Y:S01]  /*75f0*/  ISETP.NE.AND P0, PT, R0, RZ, PT ;  /* 0x000000ff0000720c */ /* 0x000fe20003f05270 */
[----:B------:R-:W-:Y:S01]  /*7600*/  UMOV UR5, 0x400 ;  /* 0x0000040000057882 */ /* 0x000fe20000000000 */
[----:B------:R-:W5:Y:S01]  /*7610*/  LDCU UR9, c[0x0][0x42c] ;  /* 0x00008580ff0977ac */ /* 0x000f620008000800 */
[C---:B0-----:R-:W-:Y:S02]  /*7620*/  PRMT R24, R4.reuse, 0x7632, R24 ;  /* 0x0000763204187816 */ /* 0x041fe40000000018 */
[----:B---3--:R-:W-:Y:S01]  /*7630*/  SHF.L.U32 R28, R4, 0x10, RZ ;  /* 0x00000010041c7819 */ /* 0x008fe200000006ff */
        /* <DEDUP_REMOVED lines=14> */
[----:B------:R-:W-:-:S04]  /*7720*/  SHF.L.U32 R22, R3, 0x10, RZ ;  /* 0x0000001003167819 */ /* 0x000fc800000006ff */
[----:B------:R-:W-:Y:S01]  /*7730*/  R2UR UR5, R16 ;  /* 0x00000000100572ca */ /* 0x000fe200000e0000 */
[----:B------:R-:W-:Y:S01]  /*7740*/  FMUL.FTZ R16, R23, UR9 ;  /* 0x0000000917107c20 */ /* 0x000fe20008410000 */
[----:B------:R-:W-:Y:S01]  /*7750*/  PRMT R23, R3, 0x7632, R23 ;  /* 0x0000763203177816 */ /* 0x000fe20000000017 */
[----:B------:R-:W-:Y:S01]  /*7760*/  FADD.FTZ R22, R22, -UR12 ;  /* 0x8000000c16167e21 */ /* 0x000fe20008010000 */
[----:B------:R-:W-:Y:S02]  /*7770*/  IADD3 R3, PT, PT, R26, 0x10, RZ ;  /* 0x000000101a037810 */ /* 0x000fe40007ffe0ff */
[----:B------:R-:W-:Y:S01]  /*7780*/  SHF.L.U32 R23, R23, 0x10, RZ ;  /* 0x0000001017177819 */ /* 0x000fe200000006ff */
[----:B------:R-:W-:Y:S01]  /*7790*/  FMUL.FTZ R27, R22, UR13 ;  /* 0x0000000d161b7c20 */ /* 0x000fe20008410000 */
[----:B------:R-:W-:-:S03]  /*77a0*/  ISETP.GE.U32.AND P1, PT, R3, UR6, PT ;  /* 0x0000000603007c0c */ /* 0x000fc6000bf26070 */
[----:B------:R-:W-:Y:S01]  /*77b0*/  FADD.FTZ R25, R23, -UR12 ;  /* 0x8000000c17197e21 */ /* 0x000fe20008010000 */
[----:B------:R-:W-:Y:S01]  /*77c0*/  SHF.L.U32 R23, R24, 0x10, RZ ;  /* 0x0000001018177819 */ /* 0x000fe200000006ff */
[----:B------:R-:W-:Y:S02]  /*77d0*/  FFMA.FTZ R22, R27, UR5, R16 ;  /* 0x000000051b167c23 */ /* 0x000fe40008010010 */
[----:B------:R-:W-:Y:S01]  /*77e0*/  FMUL.FTZ R25, R25, UR13 ;  /* 0x0000000d19197c20 */ /* 0x000fe20008410000 */
[----:B------:R-:W-:Y:S06]  /*77f0*/  BRA.U !UP0, `(.L_x_321) ;  /* 0x0000000108487547 */ /* 0x000fec000b800000 */
[----:B------:R-:W-:Y:S01]  /*7800*/  FFMA.FTZ R27, R15, R27, R12 ;  /* 0x0000001b0f1b7223 */ /* 0x000fe2000001000c */
[----:B------:R-:W-:-:S03]  /*7810*/  FFMA.FTZ R24, R14, R25, R13 ;  /* 0x000000190e187223 */ /* 0x000fc6000001000d */
[----:B-1----:R-:W-:Y:S01]  /*7820*/  FMUL.FTZ R29, R27, -1.4426950216293334961 ;  /* 0xbfb8aa3b1b1d7820 */ /* 0x002fe20000410000 */
[----:B------:R-:W-:-:S05]  /*7830*/  FMUL.FTZ R32, R24, -1.4426950216293334961 ;  /* 0xbfb8aa3b18207820 */ /* 0x000fca0000410000 */
[----:B------:R-:W0:Y:S08]  /*7840*/  MUFU.EX2 R29, R29 ;  /* 0x0000001d001d7308 */ /* 0x000e300000000800 */
[----:B------:R-:W1:Y:S01]  /*7850*/  MUFU.EX2 R32, R32 ;  /* 0x0000002000207308 */ /* 0x000e620000000800 */
[----:B0-----:R-:W-:-:S07]  /*7860*/  FADD.FTZ R30, R29, 1 ;  /* 0x3f8000001d1e7421 */ /* 0x001fce0000010000 */
[----:B--2---:R-:W0:Y:S01]  /*7870*/  MUFU.RCP R31, R30 ;  /* 0x0000001e001f7308 */ /* 0x004e220000001000 */
[----:B-1----:R-:W-:-:S07]  /*7880*/  FADD.FTZ R33, R32, 1 ;  /* 0x3f80000020217421 */ /* 0x002fce0000010000 */
[----:B------:R-:W1:Y:S01]  /*7890*/  MUFU.RCP R34, R33 ;  /* 0x0000002100227308 */ /* 0x000e620000001000 */
[----:B0-----:R-:W-:Y:S01]  /*78a0*/  FMUL.FTZ R28, R28, R31 ;  /* 0x0000001f1c1c7220 */ /* 0x001fe20000410000 */
[----:B------:R-:W-:-:S04]  /*78b0*/  FADD.FTZ R36, -R31, 1 ;  /* 0x3f8000001f247421 */ /* 0x000fc80000010100 */
[----:B------:R-:W-:Y:S01]  /*78c0*/  FFMA.FTZ R27, R27, R36, 1 ;  /* 0x3f8000001b1b7423 */ /* 0x000fe20000010024 */
[----:B-1----:R-:W-:Y:S01]  /*78d0*/  FADD.FTZ R31, -R34, 1 ;  /* 0x3f800000221f7421 */ /* 0x002fe20000010100 */
[----:B------:R-:W-:Y:S02]  /*78e0*/  FMUL.FTZ R23, R23, R34 ;  /* 0x0000002217177220 */ /* 0x000fe40000410000 */
[----:B------:R-:W-:Y:S01]  /*78f0*/  FMUL.FTZ R28, R28, R27 ;  /* 0x0000001b1c1c7220 */ /* 0x000fe20000410000 */
[----:B------:R-:W-:-:S04]  /*7900*/  FFMA.FTZ R24, R24, R31, 1 ;  /* 0x3f80000018187423 */ /* 0x000fc8000001001f */
[----:B------:R-:W-:-:S07]  /*7910*/  FMUL.FTZ R23, R23, R24 ;  /* 0x0000001817177220 */ /* 0x000fce0000410000 */
.L_x_321:
        /* <DEDUP_REMOVED lines=8> */
[----:B------:R-:W1:Y:S01]  /*79a0*/  LDCU.64 UR14, c[0x0][0x3f8] ;  /* 0x00007f00ff0e77ac */ /* 0x000e620008000a00 */
[----:B------:R-:W-:Y:S02]  /*79b0*/  MOV R22, R18 ;  /* 0x0000001200167202 */ /* 0x000fe40000000f00 */
[----:B------:R-:W-:Y:S01]  /*79c0*/  MOV R23, R21 ;  /* 0x0000001500177202 */ /* 0x000fe20000000f00 */
[----:B------:R-:W0:Y:S01]  /*79d0*/  LDCU.64 UR8, c[0x0][0x380] ;  /* 0x00007000ff0877ac */ /* 0x000e220008000a00 */
[----:B-1----:R-:W-:Y:S02]  /*79e0*/  IMAD R29, R4, UR14, RZ ;  /* 0x0000000e041d7c24 */ /* 0x002fe4000f8e02ff */
[----:B------:R-:W-:Y:S01]  /*79f0*/  FMUL.FTZ R4, R25, UR13 ;  /* 0x0000000d19047c20 */ /* 0x000fe20008410000 */
[----:B------:R-:W-:-:S04]  /*7a00*/  IMAD.WIDE.U32 R22, R26, UR14, R22 ;  /* 0x0000000e1a167c25 */ /* 0x000fc8000f8e0016 */
[----:B--2---:R-:W-:Y:S02]  /*7a10*/  IMAD R31, R26, UR15, R29 ;  /* 0x0000000f1a1f7c24 */ /* 0x004fe4000f8e021d */
[----:B------:R-:W-:Y:S01]  /*7a20*/  FMUL.FTZ R29, R28, UR13 ;  /* 0x0000000d1c1d7c20 */ /* 0x000fe20008410000 */
[----:B0-----:R-:W-:Y:S02]  /*7a30*/  LEA R24, P0, R22, UR8, 0x1 ;  /* 0x0000000816187c11 */ /* 0x001fe4000f8008ff */
[----:B------:R-:W-:Y:S02]  /*7a40*/  IADD3 R31, PT, PT, R23, R31, RZ ;  /* 0x0000001f171f7210 */ /* 0x000fe40007ffe0ff */
[----:B------:R-:W-:Y:S02]  /*7a50*/  F2FP.BF16.F32.PACK_AB R23, R4, R29 ;  /* 0x0000001d0417723e */ /* 0x000fe400000010ff */
[----:B------:R-:W-:-:S05]  /*7a60*/  LEA.HI.X R25, R22, UR9, R31, 0x1, P0 ;  /* 0x0000000916197c11 */ /* 0x000fca00080f0c1f */
[----:B------:R0:W-:Y:S02]  /*7a70*/  STG.E desc[UR10][R24.64], R23 ;  /* 0x0000001718007986 */ /* 0x0001e4000c10190a */
.L_x_323:
[----:B------:R-:W-:Y:S05]  /*7a80*/  BSYNC.RECONVERGENT B0 ;  /* 0x0000000000007941 */ /* 0x000fea0003800200 */
.L_x_322:
[----:B------:R-:W-:Y:S01]  /*7a90*/  PRMT R4, R5, 0x7632, R4 ;  /* 0x0000763205047816 */ /* 0x000fe20000000004 */
[----:B------:R-:W-:Y:S01]  /*7aa0*/  FMUL.FTZ R61, R61, UR13 ;  /* 0x0000000d3d3d7c20 */ /* 0x000fe20008410000 */
[----:B0-----:R-:W-:Y:S01]  /*7ab0*/  FADD.FTZ R23, R71, -UR12 ;  /* 0x8000000c47177e21 */ /* 0x001fe20008010000 */
[----:B------:R-:W-:Y:S02]  /*7ac0*/  SHF.L.U32 R22, R5, 0x10, RZ ;  /* 0x0000001005167819 */ /* 0x000fe400000006ff */
[----:B------:R-:W-:Y:S01]  /*7ad0*/  SHF.L.U32 R5, R4, 0x10, RZ ;  /* 0x0000001004057819 */ /* 0x000fe200000006ff */
[----:B------:R-:W-:Y:S01]  /*7ae0*/  FFMA.FTZ R4, R61, UR5, R16 ;  /* 0x000000053d047c23 */ /* 0x000fe20008010010 */
[----:B------:R-:W-:Y:S01]  /*7af0*/  ISETP.GE.AND.EX P1, PT, R27, UR7, PT, P1 ;  /* 0x000000071b007c0c */ /* 0x000fe2000bf26310 */
[----:B------:R-:W-:Y:S01]  /*7b00*/  FMUL.FTZ R23, R23, UR13 ;  /* 0x0000000d17177c20 */ /* 0x000fe20008410000 */
[----:B------:R-:W-:Y:S11]  /*7b10*/  BRA.U !UP0, `(.L_x_324) ;  /* 0x0000000108487547 */ /* 0x000ff6000b800000 */
[----:B------:R-:W-:Y:S01]  /*7b20*/  FFMA.FTZ R24, R15, R61, R12 ;  /* 0x0000003d0f187223 */ /* 0x000fe2000001000c */
[----:B------:R-:W-:-:S03]  /*7b30*/  FFMA.FTZ R25, R14, R23, R13 ;  /* 0x000000170e197223 */ /* 0x000fc6000001000d */
[----:B------:R-:W-:Y:S01]  /*7b40*/  FMUL.FTZ R28, R24, -1.4426950216293334961 ;  /* 0xbfb8aa3b181c7820 */ /* 0x000fe20000410000 */
[----:B------:R-:W-:-:S05]  /*7b50*/  FMUL.FTZ R30, R25, -1.4426950216293334961 ;  /* 0xbfb8aa3b191e7820 */ /* 0x000fca0000410000 */
[----:B------:R-:W1:Y:S08]  /*7b60*/  MUFU.EX2 R28, R28 ;  /* 0x0000001c001c7308 */ /* 0x000e700000000800 */
[----:B------:R-:W2:Y:S01]  /*7b70*/  MUFU.EX2 R30, R30 ;  /* 0x0000001e001e7308 */ /* 0x000ea20000000800 */
[----:B-1----:R-:W-:-:S07]  /*7b80*/  FADD.FTZ R29, R28, 1 ;  /* 0x3f8000001c1d7421 */ /* 0x002fce0000010000 */
[----:B------:R-:W0:Y:S01]  /*7b90*/  MUFU.RCP R29, R29 ;  /* 0x0000001d001d7308 */ /* 0x000e220000001000 */
[----:B--2---:R-:W-:-:S07]  /*7ba0*/  FADD.FTZ R31, R30, 1 ;  /* 0x3f8000001e1f7421 */ /* 0x004fce0000010000 */
        /* <DEDUP_REMOVED lines=9> */
.L_x_324:
[----:B------:R-:W-:Y:S01]  /*7c40*/  FFMA.FTZ R23, R23, UR5, R16 ;  /* 0x0000000517177c23 */ /* 0x000fe20008010010 */
[----:B------:R-:W-:Y:S01]  /*7c50*/  BSSY.RECONVERGENT B0, `(.L_x_325) ;  /* 0x0000014000007945 */ /* 0x000fe20003800200 */
[----:B------:R-:W-:Y:S01]  /*7c60*/  FFMA.FTZ R22, R15, R22, -R4 ;  /* 0x000000160f167223 */ /* 0x000fe20000010804 */
[----:B-1----:R-:W-:Y:S01]  /*7c70*/  IADD3 R29, PT, PT, R26, 0x20, RZ ;  /* 0x000000201a1d7810 */ /* 0x002fe20007ffe0ff */
        /* <DEDUP_REMOVED lines=17> */
.L_x_326:
[----:B------:R-:W-:Y:S05]  /*7d90*/  BSYNC.RECONVERGENT B0 ;  /* 0x0000000000007941 */ /* 0x000fea0003800200 */
.L_x_325:
[----:B------:R-:W-:Y:S02]  /*7da0*/  SHF.L.U32 R60, R60, 0x10, RZ ;  /* 0x000000103c3c7819 */ /* 0x000fe400000006ff */
[----:B------:R-:W-:Y:S02]  /*7db0*/  SHF.L.U32 R77, R77, 0x10, RZ ;  /* 0x000000104d4d7819 */ /* 0x000fe400000006ff */
[----:B------:R-:W-:Y:S01]  /*7dc0*/  ISETP.GE.U32.AND P0, PT, R29, UR6, PT ;  /* 0x000000061d007c0c */ /* 0x000fe2000bf06070 */
[----:B------:R-:W-:Y:S01]  /*7dd0*/  FADD.FTZ R60, R60, -UR12 ;  /* 0x8000000c3c3c7e21 */ /* 0x000fe20008010000 */
[----:B------:R-:W-:Y:S01]  /*7de0*/  ISETP.GE.U32.AND P1, PT, R25, UR6, PT ;  /* 0x0000000619007c0c */ /* 0x000fe2000bf26070 */
[----:B------:R-:W-:Y:S01]  /*7df0*/  FADD.FTZ R77, R77, -UR12 ;  /* 0x8000000c4d4d7e21 */ /* 0x000fe20008010000 */
[----:B------:R-:W-:Y:S01]  /*7e00*/  SHF.R.S32.HI R4, RZ, 0x1f, R29 ;  /* 0x0000001fff047819 */ /* 0x000fe2000001141d */
[----:B0-----:R-:W-:Y:S01]  /*7e10*/  FMUL.FTZ R23, R60, UR13 ;  /* 0x0000000d3c177c20 */ /* 0x001fe20008410000 */
[----:B------:R-:W-:Y:S01]  /*7e20*/  SHF.R.S32.HI R3, RZ, 0x1f, R25 ;  /* 0x0000001fff037819 */ /* 0x000fe20000011419 */
[----:B------:R-:W-:Y:S01]  /*7e30*/  FMUL.FTZ R77, R77, UR13 ;  /* 0x0000000d4d4d7c20 */ /* 0x000fe20008410000 */
[----:B------:R-:W-:Y:S01]  /*7e40*/  PRMT R5, R6, 0x7632, R5 ;  /* 0x0000763206057816 */ /* 0x000fe20000000005 */
[----:B------:R-:W-:Y:S01]  /*7e50*/  FFMA.FTZ R22, R23, UR5, R16 ;  /* 0x0000000517167c23 */ /* 0x000fe20008010010 */
[----:B------:R-:W-:-:S02]  /*7e60*/  ISETP.GE.AND.EX P0, PT, R4, UR7, PT, P0 ;  /* 0x0000000704007c0c */ /* 0x000fc4000bf06300 */
[----:B------:R-:W-:Y:S02]  /*7e70*/  ISETP.GE.AND.EX P1, PT, R3, UR7, PT, P1 ;  /* 0x0000000703007c0c */ /* 0x000fe4000bf26310 */
        /* <DEDUP_REMOVED lines=22> */
.L_x_327:
        /* <DEDUP_REMOVED lines=21> */
.L_x_329:
[----:B------:R-:W-:Y:S05]  /*8130*/  BSYNC.RECONVERGENT B0 ;  /* 0x0000000000007941 */ /* 0x000fea0003800200 */
.L_x_328:
        /* <DEDUP_REMOVED lines=25> */
.L_x_330:
[----:B------:R-:W-:Y:S01]  /*82d0*/  FFMA.FTZ R23, R33, UR5, R16 ;  /* 0x0000000521177c23 */ /* 0x000fe20008010010 */
[----:B------:R-:W-:Y:S01]  /*82e0*/  BSSY.RECONVERGENT B0, `(.L_x_331) ;  /* 0x0000014000007945 */ /* 0x000fe20003800200 */
[----:B------:R-:W-:Y:S01]  /*82f0*/  FFMA.FTZ R30, R15, R46, -R30 ;  /* 0x0000002e0f1e7223 */ /* 0x000fe2000001081e */
[----:B------:R-:W-:Y:S01]  /*8300*/  IADD3 R29, PT, PT, R26, 0x40, RZ ;  /* 0x000000401a1d7810 */ /* 0x000fe20007ffe0ff */
        /* <DEDUP_REMOVED lines=9> */
[----:B------:R-:W-:Y:S01]  /*83a0*/  FMUL.FTZ R3, R23, UR13 ;  /* 0x0000000d17037c20 */ /* 0x000fe20008410000 */
[----:B------:R-:W-:-:S04]  /*83b0*/  IMAD.WIDE.U32 R4, R25, UR8, R4 ;  /* 0x0000000819047c25 */ /* 0x000fc8000f8e0004 */
[----:B------:R-:W-:Y:S01]  /*83c0*/  IMAD R25, R25, UR9, R6 ;  /* 0x0000000919197c24 */ /* 0x000fe2000f8e0206 */
[----:B-1----:R-:W-:Y:S02]  /*83d0*/  LEA R22, P0, R4, UR14, 0x1 ;  /* 0x0000000e04167c11 */ /* 0x002fe4000f8008ff */
[----:B------:R-:W-:Y:S02]  /*83e0*/  F2FP.BF16.F32.PACK_AB R3, R3, R30 ;  /* 0x0000001e0303723e */ /* 0x000fe400000010ff */
[----:B------:R-:W-:-:S04]  /*83f0*/  IADD3 R25, PT, PT, R5, R25, RZ ;  /* 0x0000001905197210 */ /* 0x000fc80007ffe0ff */
[----:B------:R-:W-:-:S05]  /*8400*/  LEA.HI.X R23, R4, UR15, R25, 0x1, P0 ;  /* 0x0000000f04177c11 */ /* 0x000fca00080f0c19 */
[----:B------:R0:W-:Y:S02]  /*8410*/  STG.E desc[UR10][R22.64], R3 ;  /* 0x0000000316007986 */ /* 0x0001e4000c10190a */
.L_x_332:
[----:B------:R-:W-:Y:S05]  /*8420*/  BSYNC.RECONVERGENT B0 ;  /* 0x0000000000007941 */ /* 0x000fea0003800200 */
.L_x_331:
        /* <DEDUP_REMOVED lines=24> */
[----:B------:R-:W2:Y:S01]  /*85b0*/  MUFU.RCP R30, R30 ;  /* 0x0000001e001e7308 */ /* 0x000ea20000001000 */
[----:B-1----:R-:W-:-:S07]  /*85c0*/  FADD.FTZ R24, R23, 1 ;  /* 0x3f80000017187421 */ /* 0x002fce0000010000 */
[----:B------:R-:W0:Y:S01]  /*85d0*/  MUFU.RCP R25, R24 ;  /* 0x0000001800197308 */ /* 0x000e220000001000 */
[----:B--2---:R-:W-:Y:S01]  /*85e0*/  FADD.FTZ R31, -R30, 1 ;  /* 0x3f8000001e1f7421 */ /* 0x004fe20000010100 */
[----:B------:R-:W-:-:S03]  /*85f0*/  FMUL.FTZ R75, R75, R30 ;  /* 0x0000001e4b4b7220 */ /* 0x000fc60000410000 */
[----:B------:R-:W-:Y:S01]  /*8600*/  FFMA.FTZ R22, R22, R31, 1 ;  /* 0x3f80000016167423 */ /* 0x000fe2000001001f */
[----:B0-----:R-:W-:Y:S01]  /*8610*/  FADD.FTZ R32, -R25, 1 ;  /* 0x3f80000019207421 */ /* 0x001fe20000010100 */
[----:B------:R-:W-:Y:S02]  /*8620*/  FMUL.FTZ R6, R6, R25 ;  /* 0x0000001906067220 */ /* 0x000fe40000410000 */
[----:B------:R-:W-:Y:S01]  /*8630*/  FMUL.FTZ R75, R75, R22 ;  /* 0x000000164b4b7220 */ /* 0x000fe20000410000 */
[----:B------:R-:W-:-:S04]  /*8640*/  FFMA.FTZ R5, R5, R32, 1 ;  /* 0x3f80000005057423 */ /* 0x000fc80000010020 */
[----:B------:R-:W-:-:S07]  /*8650*/  FMUL.FTZ R6, R6, R5 ;  /* 0x0000000506067220 */ /* 0x000fce0000410000 */
.L_x_333:
        /* <DEDUP_REMOVED lines=21> */
.L_x_335:
[----:B------:R-:W-:Y:S05]  /*87b0*/  BSYNC.RECONVERGENT B0 ;  /* 0x0000000000007941 */ /* 0x000fea0003800200 */
.L_x_334:
        /* <DEDUP_REMOVED lines=25> */
.L_x_336:
        /* <DEDUP_REMOVED lines=21> */
.L_x_338:
[----:B------:R-:W-:Y:S05]  /*8aa0*/  BSYNC.RECONVERGENT B0 ;  /* 0x0000000000007941 */ /* 0x000fea0003800200 */
.L_x_337:
        /* <DEDUP_REMOVED lines=35> */
.L_x_339:
        /* <DEDUP_REMOVED lines=21> */
.L_x_341:
[----:B------:R-:W-:Y:S05]  /*8e30*/  BSYNC.RECONVERGENT B0 ;  /* 0x0000000000007941 */ /* 0x000fea0003800200 */
.L_x_340:
        /* <DEDUP_REMOVED lines=25> */
.L_x_342:
        /* <DEDUP_REMOVED lines=21> */
.L_x_344:
[----:B------:R-:W-:Y:S05]  /*9120*/  BSYNC.RECONVERGENT B0 ;  /* 0x0000000000007941 */ /* 0x000fea0003800200 */
.L_x_343:
        /* <DEDUP_REMOVED lines=35> */
.L_x_345:
        /* <DEDUP_REMOVED lines=16> */
[----:B-1----:R-:W-:Y:S02]  /*9460*/  LEA R22, P0, R4, UR14, 0x1 ;  /* 0x0000000e04167c11 */ /* 0x002fe4000f8008ff */
[----:B------:R-:W-:Y:S02]  /*9470*/  IADD3 R35, PT, PT, R5, R35, RZ ;  /* 0x0000002305237210 */ /* 0x000fe40007ffe0ff */
[----:B------:R-:W-:Y:S02]  /*9480*/  F2FP.BF16.F32.PACK_AB R5, R24, R25 ;  /* 0x000000191805723e */ /* 0x000fe400000010ff */
[----:B------:R-:W-:-:S05]  /*9490*/  LEA.HI.X R23, R4, UR15, R35, 0x1, P0 ;  /* 0x0000000f04177c11 */ /* 0x000fca00080f0c23 */
[----:B------:R0:W-:Y:S02]  /*94a0*/  STG.E desc[UR10][R22.64], R5 ;  /* 0x0000000516007986 */ /* 0x0001e4000c10190a */
.L_x_347:
[----:B------:R-:W-:Y:S05]  /*94b0*/  BSYNC.RECONVERGENT B0 ;  /* 0x0000000000007941 */ /* 0x000fea0003800200 */
.L_x_346:
[----:B------:R-:W-:Y:S01]  /*94c0*/  FMUL.FTZ R53, R53, UR13 ;  /* 0x0000000d35357c20 */ /* 0x000fe20008410000 */
[----:B------:R-:W-:Y:S01]  /*94d0*/  FADD.FTZ R87, R87, -UR12 ;  /* 0x8000000c57577e21 */ /* 0x000fe20008010000 */
[----:B------:R-:W-:Y:S02]  /*94e0*/  SHF.L.U32 R40, R40, 0x10, RZ ;  /* 0x0000001028287819 */ /* 0x000fe400000006ff */
[----:B------:R-:W-:Y:S01]  /*94f0*/  SHF.L.U32 R69, R69, 0x10, RZ ;  /* 0x0000001045457819 */ /* 0x000fe200000006ff */
[----:B------:R-:W-:Y:S01]  /*9500*/  FFMA.FTZ R32, R53, UR5, R16 ;  /* 0x0000000535207c23 */ /* 0x000fe20008010010 */
[----:B------:R-:W-:Y:S01]  /*9510*/  FMUL.FTZ R87, R87, UR13 ;  /* 0x0000000d57577c20 */ /* 0x000fe20008410000 */
[----:B------:R-:W-:Y:S06]  /*9520*/  BRA.U !UP0, `(.L_x_348) ;  /* 0x0000000108487547 */ /* 0x000fec000b800000 */
[----:B------:R-:W-:Y:S01]  /*9530*/  FFMA.FTZ R4, R15, R53, R12 ;  /* 0x000000350f047223 */ /* 0x000fe2000001000c */
[----:B0-----:R-:W-:-:S03]  /*9540*/  FFMA.FTZ R5, R14, R87, R13 ;  /* 0x000000570e057223 */ /* 0x001fc6000001000d */
        /* <DEDUP_REMOVED lines=16> */
.L_x_348:
[----:B0-----:R-:W-:Y:S01]  /*9650*/  FFMA.FTZ R23, R87, UR5, R16 ;  /* 0x0000000557177c23 */ /* 0x001fe20008010010 */
        /* <DEDUP_REMOVED lines=20> */
.L_x_350:
[----:B------:R-:W-:Y:S05]  /*97a0*/  BSYNC.RECONVERGENT B0 ;  /* 0x0000000000007941 */ /* 0x000fea0003800200 */
.L_x_349:
        /* <DEDUP_REMOVED lines=9> */
[----:B--2---:R-:W-:Y:S01]  /*9840*/  FMUL.FTZ R31, R86, UR13 ;  /* 0x0000000d561f7c20 */ /* 0x004fe20008410000 */
[----:B------:R-:W-:Y:S01]  /*9850*/  SHF.L.U32 R6, R17, 0x10, RZ ;  /* 0x0000001011067819 */ /* 0x000fe200000006ff */
[----:B------:R-:W-:Y:S01]  /*9860*/  FFMA.FTZ R32, R23, UR5, R16 ;  /* 0x0000000517207c23 */ /* 0x000fe20008010010 */
        /* <DEDUP_REMOVED lines=23> */
.L_x_351:
        /* <DEDUP_REMOVED lines=21> */
.L_x_353:
[----:B------:R-:W-:Y:S05]  /*9b30*/  BSYNC.RECONVERGENT B0 ;  /* 0x0000000000007941 */ /* 0x000fea0003800200 */
.L_x_352:
[----:B------:R-:W-:Y:S01]  /*9b40*/  FMUL.FTZ R51, R51, UR13 ;  /* 0x0000000d33337c20 */ /* 0x000fe20008410000 */
[----:B------:R-:W-:Y:S01]  /*9b50*/  FADD.FTZ R85, R85, -UR12 ;  /* 0x8000000c55557e21 */ /* 0x000fe20008010000 */
[----:B------:R-:W-:Y:S02]  /*9b60*/  SHF.L.U32 R6, R7, 0x10, RZ ;  /* 0x0000001007067819 */ /* 0x000fe400000006ff */
[----:B------:R-:W-:Y:S01]  /*9b70*/  SHF.L.U32 R67, R67, 0x10, RZ ;  /* 0x0000001043437819 */ /* 0x000fe200000006ff */
[----:B------:R-:W-:Y:S01]  /*9b80*/  FFMA.FTZ R34, R51, UR5, R16 ;  /* 0x0000000533227c23 */ /* 0x000fe20008010010 */
[----:B------:R-:W-:Y:S01]  /*9b90*/  FMUL.FTZ R85, R85, UR13 ;  /* 0x0000000d55557c20 */ /* 0x000fe20008410000 */
[----:B------:R-:W-:Y:S06]  /*9ba0*/  BRA.U !UP0, `(.L_x_354) ;  /* 0x0000000108487547 */ /* 0x000fec000b800000 */
[----:B0-----:R-:W-:Y:S01]  /*9bb0*/  FFMA.FTZ R5, R15, R51, R12 ;  /* 0x000000330f057223 */ /* 0x001fe2000001000c */
        /* <DEDUP_REMOVED lines=17> */
.L_x_354:
[----:B0-----:R-:W-:Y:S01]  /*9cd0*/  FFMA.FTZ R5, R85, UR5, R16 ;  /* 0x0000000555057c23 */ /* 0x001fe20008010010 */
        /* <DEDUP_REMOVED lines=20> */
.L_x_356:
[----:B------:R-:W-:Y:S05]  /*9e20*/  BSYNC.RECONVERGENT B0 ;  /* 0x0000000000007941 */ /* 0x000fea0003800200 */
.L_x_355:
        /* <DEDUP_REMOVED lines=37> */
.L_x_357:
        /* <DEDUP_REMOVED lines=15> */
[----:B------:R-:W-:-:S05]  /*a170*/  FMUL.FTZ R8, R24, UR13 ;  /* 0x0000000d18087c20 */ /* 0x000fca0008410000 */
[----:B------:R-:W-:Y:S01]  /*a180*/  F2FP.BF16.F32.PACK_AB R17, R8, R17 ;  /* 0x000000110811723e */ /* 0x000fe200000010ff */
[----:B0-----:R-:W-:Y:S02]  /*a190*/  IMAD R32, R32, UR8, RZ ;  /* 0x0000000820207c24 */ /* 0x001fe4000f8e02ff */
[----:B------:R-:W-:-:S04]  /*a1a0*/  IMAD.WIDE.U32 R22, R33, UR8, R6 ;  /* 0x0000000821167c25 */ /* 0x000fc8000f8e0006 */
[----:B------:R-:W-:Y:S01]  /*a1b0*/  IMAD R33, R33, UR9, R32 ;  /* 0x0000000921217c24 */ /* 0x000fe2000f8e0220 */
[----:B-1----:R-:W-:-:S04]  /*a1c0*/  LEA R6, P0, R22, UR14, 0x1 ;  /* 0x0000000e16067c11 */ /* 0x002fc8000f8008ff */
[----:B------:R-:W-:-:S04]  /*a1d0*/  IADD3 R33, PT, PT, R23, R33, RZ ;  /* 0x0000002117217210 */ /* 0x000fc80007ffe0ff */
[----:B------:R-:W-:-:S05]  /*a1e0*/  LEA.HI.X R7, R22, UR15, R33, 0x1, P0 ;  /* 0x0000000f16077c11 */ /* 0x000fca00080f0c21 */
[----:B------:R0:W-:Y:S02]  /*a1f0*/  STG.E desc[UR10][R6.64], R17 ;  /* 0x0000001106007986 */ /* 0x0001e4000c10190a */
.L_x_359:
[----:B------:R-:W-:Y:S05]  /*a200*/  BSYNC.RECONVERGENT B0 ;  /* 0x0000000000007941 */ /* 0x000fea0003800200 */
.L_x_358:
[----:B0-----:R-:W-:Y:S01]  /*a210*/  SHF.L.U32 R6, R9, 0x10, RZ ;  /* 0x0000001009067819 */ /* 0x001fe200000006ff */
[--C-:B------:R-:W-:Y:S01]  /*a220*/  FFMA.FTZ R30, R49, UR5, R16.reuse ;  /* 0x00000005311e7c23 */ /* 0x100fe20008010010 */
[----:B------:R-:W-:Y:S01]  /*a230*/  FFMA.FTZ R27, R81, UR5, R16 ;  /* 0x00000005511b7c23 */ /* 0x000fe20008010010 */
        /* <DEDUP_REMOVED lines=20> */
.L_x_360:
        /* <DEDUP_REMOVED lines=19> */
.L_x_362:
[----:B------:R-:W-:Y:S05]  /*a4b0*/  BSYNC.RECONVERGENT B0 ;  /* 0x0000000000007941 */ /* 0x000fea0003800200 */
.L_x_361:
[----:B------:R-:W-:Y:S01]  /*a4c0*/  SHF.L.U32 R80, R80, 0x10, RZ ;  /* 0x0000001050507819 */ /* 0x000fe200000006ff */
[----:B------:R-:W-:Y:S01]  /*a4d0*/  FADD.FTZ R48, R48, -UR12 ;  /* 0x8000000c30307e21 */ /* 0x000fe20008010000 */
[----:B------:R-:W-:Y:S02]  /*a4e0*/  SHF.R.S32.HI R28, RZ, 0x1f, R3 ;  /* 0x0000001fff1c7819 */ /* 0x000fe40000011403 */
[----:B------:R-:W-:Y:S01]  /*a4f0*/  SHF.L.U32 R10, R10, 0x10, RZ ;  /* 0x000000100a0a7819 */ /* 0x000fe200000006ff */
[----:B0-----:R-:W-:Y:S01]  /*a500*/  FMUL.FTZ R7, R48, UR13 ;  /* 0x0000000d30077c20 */ /* 0x001fe20008410000 */
        /* <DEDUP_REMOVED lines=26> */
.L_x_363:
        /* <DEDUP_REMOVED lines=22> */
.L_x_365:
[----:B------:R-:W-:Y:S05]  /*a810*/  BSYNC.RECONVERGENT B0 ;  /* 0x0000000000007941 */ /* 0x000fea0003800200 */
.L_x_364:
[----:B------:R-:W-:Y:S01]  /*a820*/  FMUL.FTZ R47, R47, UR13 ;  /* 0x0000000d2f2f7c20 */ /* 0x000fe20008410000 */
[----:B------:R-:W-:Y:S01]  /*a830*/  FMUL.FTZ R79, R79, UR13 ;  /* 0x0000000d4f4f7c20 */ /* 0x000fe20008410000 */
[----:B0-----:R-:W-:Y:S02]  /*a840*/  SHF.L.U32 R4, R11, 0x10, RZ ;  /* 0x000000100b047819 */ /* 0x001fe400000006ff */
[----:B------:R-:W-:Y:S01]  /*a850*/  ISETP.GE.U32.AND P0, PT, R17, UR6, PT ;  /* 0x0000000611007c0c */ /* 0x000fe2000bf06070 */
[--C-:B------:R-:W-:Y:S01]  /*a860*/  FFMA.FTZ R22, R47, UR5, R16.reuse ;  /* 0x000000052f167c23 */ /* 0x100fe20008010010 */
[----:B------:R-:W-:Y:S01]  /*a870*/  SHF.R.S32.HI R23, RZ, 0x1f, R17 ;  /* 0x0000001fff177819 */ /* 0x000fe20000011411 */
[----:B------:R-:W-:Y:S01]  /*a880*/  FFMA.FTZ R11, R79, UR5, R16 ;  /* 0x000000054f0b7c23 */ /* 0x000fe20008010010 */
        /* <DEDUP_REMOVED lines=20> */
.L_x_366:
        /* <DEDUP_REMOVED lines=18> */
.L_x_368:
[----:B------:R-:W-:Y:S05]  /*aaf0*/  BSYNC.RECONVERGENT B0 ;  /* 0x0000000000007941 */ /* 0x000fea0003800200 */
.L_x_367:
        /* <DEDUP_REMOVED lines=8> */
.L_x_302:
        /* <DEDUP_REMOVED lines=15> */
.L_x_371:
[----:B------:R-:W-:Y:S05]  /*ac70*/  BSYNC.RECONVERGENT B0 ;  /* 0x0000000000007941 */ /* 0x000fea0003800200 */
.L_x_370:
        /* <DEDUP_REMOVED lines=11> */
.L_x_373:
[----:B------:R-:W2:Y:S04]  /*ad30*/  LDG.E.STRONG.GPU R5, desc[UR10][R2.64] ;  /* 0x0000000a02057981 */ /* 0x000ea8000c1ef900 */
[----:B--2---:R-:W-:Y:S01]  /*ad40*/  CCTL.IVALL ;  /* 0x00000000ff00798f */ /* 0x004fe20002000000 */
[----:B------:R-:W-:Y:S05]  /*ad50*/  YIELD ;  /* 0x0000000000007946 */ /* 0x000fea0003800000 */
[----:B------:R-:W-:-:S13]  /*ad60*/  ISETP.NE.AND P0, PT, R5, R4, PT ;  /* 0x000000040500720c */ /* 0x000fda0003f05270 */
[----:B------:R-:W-:Y:S05]  /*ad70*/  @P0 BRA `(.L_x_373) ;  /* 0xfffffffc00ec0947 */ /* 0x000fea000383ffff */
.L_x_372:
        /* <DEDUP_REMOVED lines=74> */
.L_x_376:
        /* <DEDUP_REMOVED lines=31> */
.L_x_375:
[----:B------:R-:W-:Y:S05]  /*b410*/  BSYNC.RECONVERGENT B0 ;  /* 0x0000000000007941 */ /* 0x000fea0003800200 */
.L_x_374:
        /* <DEDUP_REMOVED lines=10> */
.L_x_377:
        /* <DEDUP_REMOVED lines=87> */
.L_x_378:
        /* <DEDUP_REMOVED lines=13> */
.L_x_4499:


//--------------------- .text._Z35group_norm_nhwc_bwd_one_pass_kernelI11Bf16IOBf16WLi512ELi80ELi640EEv26Group_norm_nhwc_bwd_params --------------------------
	.section	.text._Z35group_norm_nhwc_bwd_one_pass_kernelI11Bf16IOBf16WLi512ELi80ELi640EEv26Group_norm_nhwc_bwd_params,"ax",@progbits
	.align	128
        .global         _Z35group_norm_nhwc_bwd_one_pass_kernelI11Bf16IOBf16WLi512ELi80ELi640EEv26Group_norm_nhwc_bwd_params
        .type           _Z35group_norm_nhwc_bwd_one_pass_kernelI11Bf16IOBf16WLi512ELi80ELi640EEv26Group_norm_nhwc_bwd_params,@function
        .size           _Z35group_norm_nhwc_bwd_one_pass_kernelI11Bf16IOBf16WLi512ELi80ELi640EEv26Group_norm_nhwc_bwd_params,(.L_x_4500 - _Z35group_norm_nhwc_bwd_one_pass_kernelI11Bf16IOBf16WLi512ELi80ELi640EEv26Group_norm_nhwc_bwd_params)
        .other          _Z35group_norm_nhwc_bwd_one_pass_kernelI11Bf16IOBf16WLi512ELi80ELi640EEv26Group_norm_nhwc_bwd_params,@"STO_CUDA_ENTRY STV_DEFAULT"
_Z35group_norm_nhwc_bwd_one_pass_kernelI11Bf16IOBf16WLi512ELi80ELi640EEv26Group_norm_nhwc_bwd_params:
.text._Z35group_norm_nhwc_bwd_one_pass_kernelI11Bf16IOBf16WLi512ELi80ELi640EEv26Group_norm_nhwc_bwd_params:
        /* <DEDUP_REMOVED lines=28> */
.L_x_405:
        /* <DEDUP_REMOVED lines=34> */
[----:B------:R-:W-:Y:S02]  /*03e0*/  @!UP4 UIADD3 UR5, UPT, UPT, -UR5, URZ, URZ ;  /* 0x000000ff0505c290 */ /* 0x000fe4000fffe1ff */
[----:B------:R-:W-:Y:S02]  /*03f0*/  @UP1 UIADD3 UR7, UPT, UPT, UR7, 0x1, URZ ;  /* 0x0000000107071890 */ /* 0x000fe4000fffe0ff */
[----:B------:R-:W-:Y:S02]  /*0400*/  USEL UR13, UR9, UR5, !UP0 ;  /* 0x00000005090d7287 */ /* 0x000fe4000c000000 */
[----:B------:R-:W-:-:S02]  /*0410*/  @!UP2 UIADD3 UR7, UPT, UPT, -UR7, URZ, URZ ;  /* 0x000000ff0707a290 */ /* 0x000fc4000fffe1ff */
[----:B------:R-:W-:Y:S01]  /*0420*/  UIMAD UR5, UR13, 0x50, URZ ;  /* 0x000000500d0578a4 */ /* 0x000fe2000f8e02ff */
[----:B------:R-:W-:Y:S01]  /*0430*/  IADD3 R0, PT, PT, R4, 0x10, RZ ;  /* 0x0000001004007810 */ /* 0x000fe20007ffe0ff */
[----:B------:R-:W-:-:S03]  /*0440*/  USEL UR7, UR9, UR7, !UP0 ;  /* 0x0000000709077287 */ /* 0x000fc6000c000000 */
[----:B------:R-:W-:Y:S02]  /*0450*/  ISETP.GE.U32.AND P1, PT, R0, UR16, PT ;  /* 0x0000001000007c0c */ /* 0x000fe4000bf26070 */
[----:B------:R-:W-:Y:S02]  /*0460*/  MOV R2, UR5 ;  /* 0x0000000500027c02 */ /* 0x000fe40008000f00 */
[----:B------:R-:W-:Y:S02]  /*0470*/  SHF.R.S32.HI R19, RZ, 0x1f, R0 ;  /* 0x0000001fff137819 */ /* 0x000fe40000011400 */
[----:B------:R-:W-:Y:S02]  /*0480*/  MOV R3, UR18 ;  /* 0x0000001200037c02 */ /* 0x000fe40008000f00 */
[----:B------:R-:W-:Y:S02]  /*0490*/  ISETP.GE.AND.EX P4, PT, R19, UR17, PT, P1 ;  /* 0x0000001113007c0c */ /* 0x000fe4000bf86310 */
[----:B------:R-:W-:-:S04]  /*04a0*/  IADD3 R21, PT, PT, R4, 0x20, RZ ;  /* 0x0000002004157810 */ /* 0x000fc80007ffe0ff */
[----:B------:R-:W-:Y:S02]  /*04b0*/  ISETP.GE.U32.AND P1, PT, R21, UR16, PT ;  /* 0x0000001015007c0c */ /* 0x000fe4000bf26070 */
[----:B------:R-:W-:-:S05]  /*04c0*/  LOP3.LUT R40, R40, 0xfeffffff, RZ, 0xc0, !PT ;  /* 0xfeffffff28287812 */ /* 0x000fca00078ec0ff */
[----:B------:R-:W0:Y:S01]  /*04d0*/  @!P4 LDC.64 R14, c[0x0][0x3f8] ;  /* 0x0000fe00ff0ecb82 */ /* 0x000e220000000a00 */
[----:B------:R-:W-:Y:S02]  /*04e0*/  @P4 LOP3.LUT R40, R40, 0x1000000, RZ, 0xfc, !PT ;  /* 0x0100000028284812 */ /* 0x000fe400078efcff */
[----:B------:R-:W-:Y:S02]  /*04f0*/  IADD3 R25, PT, PT, R4, 0x30, RZ ;  /* 0x0000003004197810 */ /* 0x000fe40007ffe0ff */
[----:B------:R-:W-:Y:S02]  /*0500*/  LOP3.LUT R40, R40, 0xff7fffff, RZ, 0xc0, !PT ;  /* 0xff7fffff28287812 */ /* 0x000fe400078ec0ff */
[----:B------:R-:W-:Y:S01]  /*0510*/  IADD3 R39, PT, PT, R4, 0x40, RZ ;  /* 0x0000004004277810 */ /* 0x000fe20007ffe0ff */
[----:B------:R-:W1:Y:S03]  /*0520*/  @!P4 LDC.64 R32, c[0x0][0x3a0] ;  /* 0x0000e800ff20cb82 */ /* 0x000e660000000a00 */
[----:B------:R-:W-:-:S05]  /*0530*/  SHF.R.S32.HI R23, RZ, 0x1f, R39 ;  /* 0x0000001fff177819 */ /* 0x000fca0000011427 */
[----:B------:R-:W4:Y:S01]  /*0540*/  @!P4 LDC.64 R34, c[0x0][0x398] ;  /* 0x0000e600ff22cb82 */ /* 0x000f220000000a00 */
[----:B0-----:R-:W-:-:S04]  /*0550*/  @!P4 IMAD R19, R19, R14, RZ ;  /* 0x0000000e1313c224 */ /* 0x001fc800078e02ff */
[----:B------:R-:W-:Y:S01]  /*0560*/  @!P4 IMAD R27, R0, R15, R19 ;  /* 0x0000000f001bc224 */ /* 0x000fe200078e0213 */
[----:B--2---:R-:W-:-:S13]  /*0570*/  ISETP.GE.AND.EX P0, PT, R9, UR17, PT, P0 ;  /* 0x0000001109007c0c */ /* 0x004fda000bf06300 */
[----:B------:R-:W0:Y:S01]  /*0580*/  @!P0 LDC.64 R12, c[0x0][0x3f8] ;  /* 0x0000fe00ff0c8b82 */ /* 0x000e220000000a00 */
[----:B---3--:R-:W-:Y:S01]  /*0590*/  IADD3 R6, P2, PT, R5, UR5, RZ ;  /* 0x0000000505067c10 */ /* 0x008fe2000ff5e0ff */
[----:B------:R-:W-:-:S03]  /*05a0*/  USHF.R.S32.HI UR5, URZ, 0x1f, UR7 ;  /* 0x0000001fff057899 */ /* 0x000fc60008011407 */
[----:B------:R-:W-:Y:S01]  /*05b0*/  LEA.HI.X.SX32 R7, R2, RZ, 0x1, P2 ;  /* 0x000000ff02077211 */ /* 0x000fe200010f0eff */
[----:B------:R-:W-:Y:S01]  /*05c0*/  UIMAD UR5, UR5, UR18, URZ ;  /* 0x00000012050572a4 */ /* 0x000fe2000f8e02ff */
[----:B------:R-:W-:Y:S01]  /*05d0*/  @!P0 SHF.R.S32.HI R9, RZ, 0x1f, R4 ;  /* 0x0000001fff098819 */ /* 0x000fe20000011404 */
[----:B------:R-:W2:Y:S02]  /*05e0*/  @!P0 LDC.64 R36, c[0x0][0x398] ;  /* 0x0000e600ff248b82 */ /* 0x000ea40000000a00 */
[----:B------:R-:W-:Y:S02]  /*05f0*/  UIMAD UR5, UR7, UR19, UR5 ;  /* 0x00000013070572a4 */ /* 0x000fe4000f8e0205 */
[----:B------:R-:W-:Y:S01]  /*0600*/  IMAD.WIDE.U32 R6, R3, UR7, R6 ;  /* 0x0000000703067c25 */ /* 0x000fe2000f8e0006 */
[----:B------:R-:W-:Y:S01]  /*0610*/  SHF.R.S32.HI R5, RZ, 0x1f, R21 ;  /* 0x0000001fff057819 */ /* 0x000fe20000011415 */
[----:B------:R3:W-:Y:S01]  /*0620*/  @!P0 STL [R1+0x39c], R9 ;  /* 0x00039c0901008387 */ /* 0x0007e20000100800 */
[----:B------:R-:W4:Y:S01]  /*0630*/  LDCU.64 UR6, c[0x0][0x3b8] ;  /* 0x00007700ff0677ac */ /* 0x000f220008000a00 */
[----:B------:R-:W1:Y:S01]  /*0640*/  @!P0 LDC.64 R16, c[0x0][0x3a0] ;  /* 0x0000e800ff108b82 */ /* 0x000e620000000a00 */
[----:B------:R-:W-:-:S02]  /*0650*/  @!P0 MOV R8, R6 ;  /* 0x0000000600088202 */ /* 0x000fc40000000f00 */
[----:B------:R-:W-:Y:S01]  /*0660*/  ISETP.GE.AND.EX P3, PT, R5, UR17, PT, P1 ;  /* 0x0000001105007c0c */ /* 0x000fe2000bf66310 */
[----:B0-----:R-:W-:Y:S01]  /*0670*/  @!P0 IMAD R2, R9, R12, RZ ;  /* 0x0000000c09028224 */ /* 0x001fe200078e02ff */
[----:B---3--:R-:W-:-:S03]  /*0680*/  IADD3 R9, PT, PT, R7, UR5, RZ ;  /* 0x0000000507097c10 */ /* 0x008fc6000fffe0ff */
[C---:B------:R-:W-:Y:S02]  /*0690*/  @!P0 IMAD R13, R4.reuse, R13, R2 ;  /* 0x0000000d040d8224 */ /* 0x040fe400078e0202 */
[----:B------:R-:W-:Y:S01]  /*06a0*/  @!P0 IMAD.WIDE.U32 R2, R4, R12, R8 ;  /* 0x0000000c04028225 */ /* 0x000fe200078e0008 */
[----:B------:R-:W-:-:S05]  /*06b0*/  ISETP.GE.U32.AND P1, PT, R25, UR16, PT ;  /* 0x0000001019007c0c */ /* 0x000fca000bf26070 */
[----:B------:R-:W0:Y:S01]  /*06c0*/  @!P3 LDC.64 R10, c[0x0][0x3f8] ;  /* 0x0000fe00ff0abb82 */ /* 0x000e220000000a00 */
[----:B------:R-:W-:Y:S02]  /*06d0*/  @!P0 IADD3 R13, PT, PT, R3, R13, RZ ;  /* 0x0000000d030d8210 */ /* 0x000fe40007ffe0ff */
[C---:B------:R-:W-:Y:S02]  /*06e0*/  @!P0 SHF.L.U32 R3, R2.reuse, 0x1, RZ ;  /* 0x0000000102038819 */ /* 0x040fe400000006ff */
[----:B------:R-:W-:Y:S02]  /*06f0*/  @!P0 SHF.L.U64.HI R2, R2, 0x1, R13 ;  /* 0x0000000102028819 */ /* 0x000fe4000001020d */
[----:B------:R-:W-:Y:S02]  /*0700*/  SHF.R.S32.HI R13, RZ, 0x1f, R25 ;  /* 0x0000001fff0d7819 */ /* 0x000fe40000011419 */
[----:B------:R-:W-:Y:S02]  /*0710*/  @P3 LOP3.LUT R40, R40, 0x800000, RZ, 0xfc, !PT ;  /* 0x0080000028283812 */ /* 0x000fe400078efcff */
[----:B------:R-:W-:-:S02]  /*0720*/  ISETP.GE.AND.EX P6, PT, R13, UR17, PT, P1 ;  /* 0x000000110d007c0c */ /* 0x000fc4000bfc6310 */
[C---:B--2---:R-:W-:Y:S02]  /*0730*/  @!P0 IADD3 R36, P3, PT, R3.reuse, R36, RZ ;  /* 0x0000002403248210 */ /* 0x044fe40007f7e0ff */
[----:B-1----:R-:W-:Y:S02]  /*0740*/  @!P0 IADD3 R16, P2, PT, R3, R16, RZ ;  /* 0x0000001003108210 */ /* 0x002fe40007f5e0ff */
[----:B------:R-:W-:Y:S02]  /*0750*/  ISETP.GE.U32.AND P1, PT, R39, UR16, PT ;  /* 0x0000001027007c0c */ /* 0x000fe4000bf26070 */
[----:B------:R-:W-:Y:S02]  /*0760*/  @!P0 IADD3.X R37, PT, PT, R2, R37, RZ, P3, !PT ;  /* 0x0000002502258210 */ /* 0x000fe40001ffe4ff */
[----:B------:R-:W-:Y:S02]  /*0770*/  LOP3.LUT P3, RZ, R40, 0x800000, RZ, 0xc0, !PT ;  /* 0x0080000028ff7812 */ /* 0x000fe4000786c0ff */
[----:B------:R-:W-:-:S02]  /*0780*/  @!P0 IADD3.X R17, PT, PT, R2, R17, RZ, P2, !PT ;  /* 0x0000001102118210 */ /* 0x000fc400017fe4ff */
[----:B------:R-:W-:Y:S02]  /*0790*/  @!P4 MOV R2, R6 ;  /* 0x000000060002c202 */ /* 0x000fe40000000f00 */
[----:B------:R-:W-:Y:S02]  /*07a0*/  @!P4 MOV R3, R9 ;  /* 0x000000090003c202 */ /* 0x000fe40000000f00 */
[----:B------:R-:W-:Y:S02]  /*07b0*/  ISETP.GE.AND.EX P5, PT, R23, UR17, PT, P1 ;  /* 0x0000001117007c0c */ /* 0x000fe4000bfa6310 */
[----:B------:R-:W-:Y:S01]  /*07c0*/  LOP3.LUT R40, R40, 0xffbfffff, RZ, 0xc0, !PT ;  /* 0xffbfffff28287812 */ /* 0x000fe200078ec0ff */
[----:B------:R-:W-:Y:S02]  /*07d0*/  @!P4 IMAD.WIDE.U32 R14, R0, R14, R2 ;  /* 0x0000000e000ec225 */ /* 0x000fe400078e0002 */
[----:B------:R-:W1:Y:S01]  /*07e0*/  @!P3 LDC.64 R18, c[0x0][0x3a0] ;  /* 0x0000e800ff12bb82 */ /* 0x000e620000000a00 */
[----:B------:R-:W-:-:S02]  /*07f0*/  @P6 LOP3.LUT R40, R40, 0x400000, RZ, 0xfc, !PT ;  /* 0x0040000028286812 */ /* 0x000fc400078efcff */
[----:B------:R-:W-:Y:S02]  /*0800*/  IADD3 R0, PT, PT, R4, 0x50, RZ ;  /* 0x0000005004007810 */ /* 0x000fe40007ffe0ff */
[----:B------:R-:W-:Y:S01]  /*0810*/  LOP3.LUT R40, R40, 0xffdfffff, RZ, 0xc0, !PT ;  /* 0xffdfffff28287812 */ /* 0x000fe200078ec0ff */
[----:B0-----:R-:W-:Y:S01]  /*0820*/  @!P3 IMAD R20, R5, R10, RZ ;  /* 0x0000000a0514b224 */ /* 0x001fe200078e02ff */
[----:B------:R-:W-:Y:S01]  /*0830*/  @!P4 IADD3 R15, PT, PT, R15, R27, RZ ;  /* 0x0000001b0f0fc210 */ /* 0x000fe20007ffe0ff */
[----:B------:R-:W0:Y:S01]  /*0840*/  @!P6 LDC.64 R2, c[0x0][0x3f8] ;  /* 0x0000fe00ff02eb82 */ /* 0x000e220000000a00 */
[----:B------:R-:W-:Y:S02]  /*0850*/  @!P4 SHF.L.U32 R27, R14, 0x1, RZ ;  /* 0x000000010e1bc819 */ /* 0x000fe400000006ff */
[----:B------:R-:W-:Y:S02]  /*0860*/  ISETP.GE.U32.AND P2, PT, R0, UR16, PT ;  /* 0x0000001000007c0c */ /* 0x000fe4000bf46070 */
[----:B------:R-:W-:-:S02]  /*0870*/  SHF.R.S32.HI R5, RZ, 0x1f, R0 ;  /* 0x0000001fff057819 */ /* 0x000fc40000011400 */
[----:B------:R-:W-:Y:S01]  /*0880*/  @P5 LOP3.LUT R40, R40, 0x200000, RZ, 0xfc, !PT ;  /* 0x0020000028285812 */ /* 0x000fe200078efcff */
[----:B------:R-:W2:Y:S01]  /*0890*/  @!P3 LDC.64 R30, c[0x0][0x398] ;  /* 0x0000e600ff1ebb82 */ /* 0x000ea20000000a00 */
[----:B------:R-:W-:Y:S02]  /*08a0*/  @!P4 SHF.L.U64.HI R12, R14, 0x1, R15 ;  /* 0x000000010e0cc819 */ /* 0x000fe4000001020f */
[----:B------:R-:W-:Y:S02]  /*08b0*/  @!P4 IADD3 R32, P1, PT, R27, R32, RZ ;  /* 0x000000201b20c210 */ /* 0x000fe40007f3e0ff */
[----:B------:R-:W-:Y:S02]  /*08c0*/  ISETP.GE.AND.EX P4, PT, R5, UR17, PT, P2 ;  /* 0x0000001105007c0c */ /* 0x000fe4000bf86320 */
[----:B------:R-:W-:Y:S02]  /*08d0*/  LOP3.LUT P2, RZ, R40, 0x1000000, RZ, 0xc0, !PT ;  /* 0x0100000028ff7812 */ /* 0x000fe4000784c0ff */
[----:B------:R-:W-:-:S02]  /*08e0*/  @!P3 MOV R14, R6 ;  /* 0x00000006000eb202 */ /* 0x000fc40000000f00 */
[----:B------:R-:W-:Y:S01]  /*08f0*/  @!P3 MOV R15, R9 ;  /* 0x00000009000fb202 */ /* 0x000fe20000000f00 */
[C---:B------:R-:W-:Y:S02]  /*0900*/  @!P3 IMAD R29, R21.reuse, R11, R20 ;  /* 0x0000000b151db224 */ /* 0x040fe400078e0214 */
[----:B------:R-:W-:-:S03]  /*0910*/  @!P3 IMAD.WIDE.U32 R10, R21, R10, R14 ;  /* 0x0000000a150ab225 */ /* 0x000fc600078e000e */
[----:B------:R-:W3:Y:S03]  /*0920*/  @!P5 LDC.64 R14, c[0x0][0x3f8] ;  /* 0x0000fe00ff0edb82 */ /* 0x000ee60000000a00 */
[----:B------:R-:W-:Y:S02]  /*0930*/  @!P2 IADD3.X R33, PT, PT, R12, R33, RZ, P1, !PT ;  /* 0x000000210c21a210 */ /* 0x000fe40000ffe4ff */
[----:B----4-:R-:W-:Y:S02]  /*0940*/  @!P2 IADD3 R34, P1, PT, R27, R34, RZ ;  /* 0x000000221b22a210 */ /* 0x010fe40007f3e0ff */
[----:B------:R-:W-:Y:S02]  /*0950*/  @!P3 IADD3 R11, PT, PT, R11, R29, RZ ;  /* 0x0000001d0b0bb210 */ /* 0x000fe40007ffe0ff */
[----:B------:R-:W-:Y:S01]  /*0960*/  @!P3 SHF.L.U32 R27, R10, 0x1, RZ ;  /* 0x000000010a1bb819 */ /* 0x000fe200000006ff */
[----:B------:R-:W4:Y:S01]  /*0970*/  @!P6 LDC.64 R20, c[0x0][0x3a0] ;  /* 0x0000e800ff14eb82 */ /* 0x000f220000000a00 */
[----:B------:R-:W-:-:S02]  /*0980*/  @!P2 IADD3.X R35, PT, PT, R12, R35, RZ, P1, !PT ;  /* 0x000000230c23a210 */ /* 0x000fc40000ffe4ff */
[----:B------:R-:W-:Y:S02]  /*0990*/  @!P3 SHF.L.U64.HI R22, R10, 0x1, R11 ;  /* 0x000000010a16b819 */ /* 0x000fe4000001020b */
[----:B-1----:R-:W-:Y:S01]  /*09a0*/  @!P3 IADD3 R18, P1, PT, R27, R18, RZ ;  /* 0x000000121b12b210 */ /* 0x002fe20007f3e0ff */
[----:B0-----:R-:W-:Y:S02]  /*09b0*/  @!P6 IMAD R12, R13, R2, RZ ;  /* 0x000000020d0ce224 */ /* 0x001fe400078e02ff */
[----:B------:R-:W0:Y:S01]  /*09c0*/  @!P6 LDC.64 R28, c[0x0][0x398] ;  /* 0x0000e600ff1ceb82 */ /* 0x000e220000000a00 */
[----:B------:R-:W-:Y:S02]  /*09d0*/  @!P3 IADD3.X R19, PT, PT, R22, R19, RZ, P1, !PT ;  /* 0x000000131613b210 */ /* 0x000fe40000ffe4ff */
[----:B--2---:R-:W-:Y:S01]  /*09e0*/  @!P3 IADD3 R30, P1, PT, R27, R30, RZ ;  /* 0x0000001e1b1eb210 */ /* 0x004fe20007f3e0ff */
[----:B------:R-:W-:Y:S01]  /*09f0*/  @!P6 IMAD R27, R25, R3, R12 ;  /* 0x00000003191be224 */ /* 0x000fe200078e020c */
[----:B------:R-:W-:-:S02]  /*0a00*/  @!P6 MOV R12, R6 ;  /* 0x00000006000ce202 */ /* 0x000fc40000000f00 */
[----:B------:R-:W-:Y:S01]  /*0a10*/  @!P6 MOV R13, R9 ;  /* 0x00000009000de202 */ /* 0x000fe20000000f00 */
[----:B------:R-:W1:Y:S02]  /*0a20*/  @!P4 LDC.64 R10, c[0x0][0x3f8] ;  /* 0x0000fe00ff0acb82 */ /* 0x000e640000000a00 */
[----:B------:R-:W-:-:S06]  /*0a30*/  @!P6 IMAD.WIDE.U32 R2, R25, R2, R12 ;  /* 0x000000021902e225 */ /* 0x000fcc00078e000c */
[----:B------:R-:W2:Y:S01]  /*0a40*/  @!P5 LDC.64 R12, c[0x0][0x3a0] ;  /* 0x0000e800ff0cdb82 */ /* 0x000ea20000000a00 */
[----:B------:R-:W-:Y:S01]  /*0a50*/  @!P6 IADD3 R3, PT, PT, R3, R27, RZ ;  /* 0x0000001b0303e210 */ /* 0x000fe20007ffe0ff */
[----:B---3--:R-:W-:Y:S01]  /*0a60*/  @!P5 IMAD R24, R23, R14, RZ ;  /* 0x0000000e1718d224 */ /* 0x008fe200078e02ff */
[C---:B------:R-:W-:Y:S02]  /*0a70*/  @!P6 SHF.L.U32 R38, R2.reuse, 0x1, RZ ;  /* 0x000000010226e819 */ /* 0x040fe400000006ff */
[----:B------:R-:W-:Y:S01]  /*0a80*/  @!P6 SHF.L.U64.HI R2, R2, 0x1, R3 ;  /* 0x000000010202e819 */ /* 0x000fe20000010203 */
[----:B------:R-:W-:Y:S01]  /*0a90*/  @!P5 IMAD R3, R39, R15, R24 ;  /* 0x0000000f2703d224 */ /* 0x000fe200078e0218 */
[----:B------:R-:W-:Y:S01]  /*0aa0*/  @!P3 IADD3.X R31, PT, PT, R22, R31, RZ, P1, !PT ;  /* 0x0000001f161fb210 */ /* 0x000fe20000ffe4ff */
[----:B------:R-:W3:Y:S01]  /*0ab0*/  @!P4 LDC.64 R26, c[0x0][0x3a0] ;  /* 0x0000e800ff1acb82 */ /* 0x000ee20000000a00 */
[----:B------:R-:W-:Y:S02]  /*0ac0*/  @!P5 MOV R24, R6 ;  /* 0x000000060018d202 */ /* 0x000fe40000000f00 */
[----:B------:R-:W-:-:S05]  /*0ad0*/  @!P5 MOV R25, R9 ;  /* 0x000000090019d202 */ /* 0x000fca0000000f00 */
[----:B------:R-:W3:Y:S01]  /*0ae0*/  @!P5 LDC.64 R22, c[0x0][0x398] ;  /* 0x0000e600ff16db82 */ /* 0x000ee20000000a00 */
[----:B----4-:R-:W-:Y:S01]  /*0af0*/  @!P6 IADD3 R20, P1, PT, R38, R20, RZ ;  /* 0x000000142614e210 */ /* 0x010fe20007f3e0ff */
[----:B------:R-:W-:-:S03]  /*0b00*/  @!P5 IMAD.WIDE.U32 R14, R39, R14, R24 ;  /* 0x0000000e270ed225 */ /* 0x000fc600078e0018 */
[----:B------:R-:W-:Y:S02]  /*0b10*/  @!P6 IADD3.X R21, PT, PT, R2, R21, RZ, P1, !PT ;  /* 0x000000150215e210 */ /* 0x000fe40000ffe4ff */
[----:B0-----:R-:W-:Y:S01]  /*0b20*/  @!P6 IADD3 R28, P1, PT, R38, R28, RZ ;  /* 0x0000001c261ce210 */ /* 0x001fe20007f3e0ff */
[----:B------:R-:W0:Y:S01]  /*0b30*/  @!P4 LDC.64 R24, c[0x0][0x398] ;  /* 0x0000e600ff18cb82 */ /* 0x000e220000000a00 */
[----:B------:R-:W-:Y:S01]  /*0b40*/  @!P5 IADD3 R3, PT, PT, R15, R3, RZ ;  /* 0x000000030f03d210 */ /* 0x000fe20007ffe0ff */
[----:B-1----:R-:W-:Y:S01]  /*0b50*/  @!P4 IMAD R15, R5, R10, RZ ;  /* 0x0000000a050fc224 */ /* 0x002fe200078e02ff */
[----:B------:R-:W-:Y:S02]  /*0b60*/  @!P5 SHF.L.U32 R5, R14, 0x1, RZ ;  /* 0x000000010e05d819 */ /* 0x000fe400000006ff */
[----:B------:R-:W-:Y:S02]  /*0b70*/  @!P6 IADD3.X R29, PT, PT, R2, R29, RZ, P1, !PT ;  /* 0x0000001d021de210 */ /* 0x000fe40000ffe4ff */
[----:B------:R-:W-:-:S02]  /*0b80*/  @!P5 SHF.L.U64.HI R14, R14, 0x1, R3 ;  /* 0x000000010e0ed819 */ /* 0x000fc40000010203 */
[----:B------:R-:W-:Y:S02]  /*0b90*/  @!P4 MOV R2, R6 ;  /* 0x000000060002c202 */ /* 0x000fe40000000f00 */
[----:B------:R-:W-:Y:S01]  /*0ba0*/  @!P4 MOV R3, R9 ;  /* 0x000000090003c202 */ /* 0x000fe20000000f00 */
[C---:B------:R-:W-:Y:S01]  /*0bb0*/  @!P4 IMAD R11, R0.reuse, R11, R15 ;  /* 0x0000000b000bc224 */ /* 0x040fe200078e020f */
[----:B--2---:R-:W-:Y:S01]  /*0bc0*/  @!P5 IADD3 R12, P1, PT, R5, R12, RZ ;  /* 0x0000000c050cd210 */ /* 0x004fe20007f3e0ff */
[----:B------:R-:W-:-:S03]  /*0bd0*/  @!P4 IMAD.WIDE.U32 R2, R0, R10, R2 ;  /* 0x0000000a0002c225 */ /* 0x000fc600078e0002 */
[----:B------:R-:W-:Y:S02]  /*0be0*/  @!P5 IADD3.X R13, PT, PT, R14, R13, RZ, P1, !PT ;  /* 0x0000000d0e0dd210 */ /* 0x000fe40000ffe4ff */
[----:B---3--:R-:W-:Y:S02]  /*0bf0*/  @!P5 IADD3 R22, P1, PT, R5, R22, RZ ;  /* 0x000000160516d210 */ /* 0x008fe40007f3e0ff */
[----:B------:R-:W-:Y:S02]  /*0c00*/  @!P4 IADD3 R5, PT, PT, R3, R11, RZ ;  /* 0x0000000b0305c210 */ /* 0x000fe40007ffe0ff */
[----:B------:R-:W-:Y:S02]  /*0c10*/  @!P4 SHF.L.U32 R3, R2, 0x1, RZ ;  /* 0x000000010203c819 */ /* 0x000fe400000006ff */
[----:B------:R-:W-:Y:S02]  /*0c20*/  @!P5 IADD3.X R23, PT, PT, R14, R23, RZ, P1, !PT ;  /* 0x000000170e17d210 */ /* 0x000fe40000ffe4ff */
[----:B------:R-:W-:-:S02]  /*0c30*/  @!P4 SHF.L.U64.HI R2, R2, 0x1, R5 ;  /* 0x000000010202c819 */ /* 0x000fc40000010205 */
[C---:B------:R-:W-:Y:S02]  /*0c40*/  @!P4 IADD3 R26, P1, PT, R3.reuse, R26, RZ ;  /* 0x0000001a031ac210 */ /* 0x040fe40007f3e0ff */
[----:B------:R-:W-:Y:S02]  /*0c50*/  IADD3 R5, PT, PT, R4, 0x60, RZ ;  /* 0x0000006004057810 */ /* 0x000fe40007ffe0ff */
[C---:B------:R-:W-:Y:S02]  /*0c60*/  @!P4 IADD3.X R27, PT, PT, R2.reuse, R27, RZ, P1, !PT ;  /* 0x0000001b021bc210 */ /* 0x040fe40000ffe4ff */
[----:B0-----:R-:W-:Y:S02]  /*0c70*/  @!P4 IADD3 R24, P1, PT, R3, R24, RZ ;  /* 0x000000180318c210 */ /* 0x001fe40007f3e0ff */
[----:B------:R-:W-:Y:S02]  /*0c80*/  SHF.R.S32.HI R15, RZ, 0x1f, R5 ;  /* 0x0000001fff0f7819 */ /* 0x000fe40000011405 */
[----:B------:R-:W-:-:S02]  /*0c90*/  @!P4 IADD3.X R25, PT, PT, R2, R25, RZ, P1, !PT ;  /* 0x000000190219c210 */ /* 0x000fc40000ffe4ff */
[----:B------:R-:W-:-:S04]  /*0ca0*/  ISETP.GE.U32.AND P1, PT, R5, UR16, PT ;  /* 0x0000001005007c0c */ /* 0x000fc8000bf26070 */
[----:B------:R-:W-:-:S13]  /*0cb0*/  ISETP.GE.AND.EX P2, PT, R15, UR17, PT, P1 ;  /* 0x000000110f007c0c */ /* 0x000fda000bf46310 */
[----:B------:R-:W0:Y:S01]  /*0cc0*/  @!P2 LDC.64 R2, c[0x0][0x3f8] ;  /* 0x0000fe00ff02ab82 */ /* 0x000e220000000a00 */
[----:B------:R-:W-:-:S07]  /*0cd0*/  @!P2 MOV R14, R6 ;  /* 0x00000006000ea202 */ /* 0x000fce0000000f00 */
[----:B------:R-:W1:Y:S01]  /*0ce0*/  @!P2 LDC.64 R10, c[0x0][0x3a0] ;  /* 0x0000e800ff0aab82 */ /* 0x000e620000000a00 */
[----:B0-----:R-:W-:Y:S01]  /*0cf0*/  @!P2 IMAD R0, R15, R2, RZ ;  /* 0x000000020f00a224 */ /* 0x001fe200078e02ff */
[----:B------:R-:W-:-:S03]  /*0d00*/  @!P2 MOV R15, R9 ;  /* 0x00000009000fa202 */ /* 0x000fc60000000f00 */
[C---:B------:R-:W-:Y:S02]  /*0d10*/  @!P2 IMAD R3, R5.reuse, R3, R0 ;  /* 0x000000030503a224 */ /* 0x040fe400078e0200 */
        /* <DEDUP_REMOVED lines=8> */
[----:B------:R-:W-:-:S04]  /*0da0*/  @P4 LOP3.LUT R40, R40, 0x100000, RZ, 0xfc, !PT ;  /* 0x0010000028284812 */ /* 0x000fc800078efcff */
[----:B------:R-:W-:-:S04]  /*0db0*/  LOP3.LUT R40, R40, 0xfff7ffff, RZ, 0xc0, !PT ;  /* 0xfff7ffff28287812 */ /* 0x000fc800078ec0ff */
[----:B------:R-:W-:Y:S02]  /*0dc0*/  @P2 LOP3.LUT R40, R40, 0x80000, RZ, 0xfc, !PT ;  /* 0x0008000028282812 */ /* 0x000fe400078efcff */
[----:B0-----:R-:W-:Y:S02]  /*0dd0*/  @!P2 IADD3 R2, P1, PT, R5, R2, RZ ;  /* 0x000000020502a210 */ /* 0x001fe40007f3e0ff */
[----:B------:R-:W-:Y:S02]  /*0de0*/  IADD3 R5, PT, PT, R4, 0x70, RZ ;  /* 0x0000007004057810 */ /* 0x000fe40007ffe0ff */
[----:B------:R-:W-:Y:S02]  /*0df0*/  @!P2 IADD3.X R3, PT, PT, R14, R3, RZ, P1, !PT ;  /* 0x000000030e03a210 */ /* 0x000fe40000ffe4ff */
[----:B------:R-:W-:Y:S02]  /*0e00*/  SHF.R.S32.HI R41, RZ, 0x1f, R5 ;  /* 0x0000001fff297819 */ /* 0x000fe40000011405 */
[----:B------:R-:W-:-:S04]  /*0e10*/  ISETP.GE.U32.AND P1, PT, R5, UR16, PT ;  /* 0x0000001005007c0c */ /* 0x000fc8000bf26070 */
[----:B------:R-:W-:-:S13]  /*0e20*/  ISETP.GE.AND.EX P2, PT, R41, UR17, PT, P1 ;  /* 0x0000001129007c0c */ /* 0x000fda000bf46310 */
[----:B------:R-:W0:Y:S08]  /*0e30*/  @!P2 LDC.64 R38, c[0x0][0x3f8] ;  /* 0x0000fe00ff26ab82 */ /* 0x000e300000000a00 */
[----:B------:R-:W1:Y:S01]  /*0e40*/  @!P2 LDC.64 R14, c[0x0][0x3a0] ;  /* 0x0000e800ff0eab82 */ /* 0x000e620000000a00 */
[----:B------:R-:W-:Y:S02]  /*0e50*/  @!P2 MOV R42, R6 ;  /* 0x00000006002aa202 */ /* 0x000fe40000000f00 */
[----:B------:R-:W-:Y:S01]  /*0e60*/  @!P2 MOV R43, R9 ;  /* 0x00000009002ba202 */ /* 0x000fe20000000f00 */
[----:B------:R1:W-:Y:S01]  /*0e70*/  STL.64 [R1+0x4b8], R44 ;  /* 0x0004b82c01007387 */ /* 0x0003e20000100a00 */
[----:B0-----:R-:W-:-:S02]  /*0e80*/  @!P2 IMAD R0, R41, R38, RZ ;  /* 0x000000262900a224 */ /* 0x001fc400078e02ff */
[----:B------:R-:W-:-:S04]  /*0e90*/  @!P2 IMAD.WIDE.U32 R42, R5, R38, R42 ;  /* 0x00000026052aa225 */ /* 0x000fc800078e002a */
[----:B------:R-:W-:Y:S01]  /*0ea0*/  @!P2 IMAD R39, R5, R39, R0 ;  /* 0x000000270527a224 */ /* 0x000fe200078e0200 */
[----:B------:R-:W-:-:S04]  /*0eb0*/  @!P2 SHF.L.U32 R5, R42, 0x1, RZ ;  /* 0x000000012a05a819 */ /* 0x000fc800000006ff */
[----:B------:R-:W-:Y:S02]  /*0ec0*/  @!P2 IADD3 R39, PT, PT, R43, R39, RZ ;  /* 0x000000272b27a210 */ /* 0x000fe40007ffe0ff */
[----:B-1----:R-:W-:Y:S02]  /*0ed0*/  @!P2 IADD3 R44, P1, PT, R5, R14, RZ ;  /* 0x0000000e052ca210 */ /* 0x002fe40007f3e0ff */
[----:B------:R-:W-:-:S04]  /*0ee0*/  @!P2 SHF.L.U64.HI R0, R42, 0x1, R39 ;  /* 0x000000012a00a819 */ /* 0x000fc80000010227 */
[----:B------:R-:W-:Y:S02]  /*0ef0*/  @!P2 IADD3.X R45, PT, PT, R0, R15, RZ, P1, !PT ;  /* 0x0000000f002da210 */ /* 0x000fe40000ffe4ff */
[----:B------:R-:W0:Y:S01]  /*0f00*/  @!P2 LDC.64 R14, c[0x0][0x398] ;  /* 0x0000e600ff0eab82 */ /* 0x000e220000000a00 */
[----:B------:R0:W-:Y:S01]  /*0f10*/  STL.64 [R1+0x4c8], R16 ;  /* 0x0004c81001007387 */ /* 0x0001e20000100a00 */
[----:B------:R-:W-:-:S03]  /*0f20*/  LOP3.LUT R40, R40, 0xfffbffff, RZ, 0xc0, !PT ;  /* 0xfffbffff28287812 */ /* 0x000fc600078ec0ff */
[----:B------:R-:W-:Y:S01]  /*0f30*/  @!P2 STL.64 [R1+0x130], R44 ;  /* 0x0001302c0100a387 */ /* 0x000fe20000100a00 */
[----:B------:R-:W-:Y:S02]  /*0f40*/  @P2 LOP3.LUT R40, R40, 0x40000, RZ, 0xfc, !PT ;  /* 0x0004000028282812 */ /* 0x000fe400078efcff */
[----:B0-----:R-:W-:-:S04]  /*0f50*/  @!P2 IADD3 R16, P1, PT, R5, R14, RZ ;  /* 0x0000000e0510a210 */ /* 0x001fc80007f3e0ff */
[----:B------:R-:W-:Y:S02]  /*0f60*/  @!P2 IADD3.X R17, PT, PT, R0, R15, RZ, P1, !PT ;  /* 0x0000000f0011a210 */ /* 0x000fe40000ffe4ff */
[----:B------:R-:W-:-:S04]  /*0f70*/  IADD3 R0, PT, PT, R4, 0x80, RZ ;  /* 0x0000008004007810 */ /* 0x000fc80007ffe0ff */
[----:B------:R-:W-:Y:S02]  /*0f80*/  SHF.R.S32.HI R5, RZ, 0x1f, R0 ;  /* 0x0000001fff057819 */ /* 0x000fe40000011400 */
[----:B------:R-:W-:Y:S01]  /*0f90*/  ISETP.GE.U32.AND P1, PT, R0, UR16, PT ;  /* 0x0000001000007c0c */ /* 0x000fe2000bf26070 */
[----:B------:R0:W-:Y:S03]  /*0fa0*/  @!P2 STL.64 [R1+0x138], R16 ;  /* 0x000138100100a387 */ /* 0x0001e60000100a00 */
[----:B------:R-:W-:-:S13]  /*0fb0*/  ISETP.GE.AND.EX P2, PT, R5, UR17, PT, P1 ;  /* 0x0000001105007c0c */ /* 0x000fda000bf46310 */
[----:B------:R-:W1:Y:S01]  /*0fc0*/  @!P2 LDC.64 R14, c[0x0][0x3f8] ;  /* 0x0000fe00ff0eab82 */ /* 0x000e620000000a00 */
[----:B------:R-:W-:Y:S02]  /*0fd0*/  @!P2 MOV R42, R6 ;  /* 0x00000006002aa202 */ /* 0x000fe40000000f00 */
[----:B------:R-:W-:-:S05]  /*0fe0*/  @!P2 MOV R43, R9 ;  /* 0x00000009002ba202 */ /* 0x000fca0000000f00 */
[----:B------:R-:W0:Y:S01]  /*0ff0*/  @!P2 LDC.64 R38, c[0x0][0x3a0] ;  /* 0x0000e800ff26ab82 */ /* 0x000e220000000a00 */
[-C--:B-1----:R-:W-:Y:S02]  /*1000*/  @!P2 IMAD R5, R5, R14.reuse, RZ ;  /* 0x0000000e0505a224 */ /* 0x082fe400078e02ff */
[----:B------:R-:W-:-:S04]  /*1010*/  @!P2 IMAD.WIDE.U32 R42, R0, R14, R42 ;  /* 0x0000000e002aa225 */ /* 0x000fc800078e002a */
[----:B------:R-:W-:Y:S01]  /*1020*/  @!P2 IMAD R15, R0, R15, R5 ;  /* 0x0000000f000fa224 */ /* 0x000fe200078e0205 */
[----:B------:R-:W-:-:S04]  /*1030*/  @!P2 SHF.L.U32 R0, R42, 0x1, RZ ;  /* 0x000000012a00a819 */ /* 0x000fc800000006ff */
[----:B------:R-:W-:-:S04]  /*1040*/  @!P2 IADD3 R15, PT, PT, R43, R15, RZ ;  /* 0x0000000f2b0fa210 */ /* 0x000fc80007ffe0ff */
[----:B------:R-:W-:Y:S02]  /*1050*/  @!P2 SHF.L.U64.HI R42, R42, 0x1, R15 ;  /* 0x000000012a2aa819 */ /* 0x000fe4000001020f */
[----:B------:R-:W1:Y:S01]  /*1060*/  @!P2 LDC.64 R14, c[0x0][0x398] ;  /* 0x0000e600ff0eab82 */ /* 0x000e620000000a00 */
[----:B0-----:R-:W-:-:S04]  /*1070*/  @!P2 IADD3 R16, P1, PT, R0, R38, RZ ;  /* 0x000000260010a210 */ /* 0x001fc80007f3e0ff */
[----:B------:R-:W-:-:S05]  /*1080*/  @!P2 IADD3.X R17, PT, PT, R42, R39, RZ, P1, !PT ;  /* 0x000000272a11a210 */ /* 0x000fca0000ffe4ff */
[----:B------:R1:W-:Y:S01]  /*1090*/  @!P2 STL.64 [R1+0x308], R16 ;  /* 0x000308100100a387 */ /* 0x0003e20000100a00 */
[----:B------:R-:W-:-:S04]  /*10a0*/  LOP3.LUT R40, R40, 0xfffdffff, RZ, 0xc0, !PT ;  /* 0xfffdffff28287812 */ /* 0x000fc800078ec0ff */
[----:B------:R-:W-:Y:S02]  /*10b0*/  @P2 LOP3.LUT R40, R40, 0x20000, RZ, 0xfc, !PT ;  /* 0x0002000028282812 */ /* 0x000fe400078efcff */
[----:B-1----:R-:W-:Y:S02]  /*10c0*/  @!P2 IADD3 R16, P1, PT, R0, R14, RZ ;  /* 0x0000000e0010a210 */ /* 0x002fe40007f3e0ff */
[----:B------:R-:W-:Y:S02]  /*10d0*/  IADD3 R0, PT, PT, R4, 0x90, RZ ;  /* 0x0000009004007810 */ /* 0x000fe40007ffe0ff */
[----:B------:R-:W-:Y:S02]  /*10e0*/  @!P2 IADD3.X R17, PT, PT, R42, R15, RZ, P1, !PT ;  /* 0x0000000f2a11a210 */ /* 0x000fe40000ffe4ff */
        /* <DEDUP_REMOVED lines=50> */
[----:B------:R-:W1:Y:S08]  /*1410*/  @!P2 LDC.64 R38, c[0x0][0x3f8] ;  /* 0x0000fe00ff26ab82 */ /* 0x000e700000000a00 */
[----:B------:R-:W0:Y:S01]  /*1420*/  @!P2 LDC.64 R14, c[0x0][0x3a0] ;  /* 0x0000e800ff0eab82 */ /* 0x000e220000000a00 */
[----:B------:R-:W-:Y:S02]  /*1430*/  @!P2 MOV R42, R6 ;  /* 0x00000006002aa202 */ /* 0x000fe40000000f00 */
[----:B------:R-:W-:Y:S01]  /*1440*/  @!P2 MOV R43, R9 ;  /* 0x00000009002ba202 */ /* 0x000fe20000000f00 */
[----:B-1----:R-:W-:-:S02]  /*1450*/  @!P2 IMAD R5, R5, R38, RZ ;  /* 0x000000260505a224 */ /* 0x002fc400078e02ff */
[----:B------:R-:W-:-:S04]  /*1460*/  @!P2 IMAD.WIDE.U32 R42, R0, R38, R42 ;  /* 0x00000026002aa225 */ /* 0x000fc800078e002a */
[----:B------:R-:W-:Y:S01]  /*1470*/  @!P2 IMAD R39, R0, R39, R5 ;  /* 0x000000270027a224 */ /* 0x000fe200078e0205 */
[----:B------:R-:W-:-:S04]  /*1480*/  @!P2 SHF.L.U32 R5, R42, 0x1, RZ ;  /* 0x000000012a05a819 */ /* 0x000fc800000006ff */
[----:B------:R-:W-:Y:S02]  /*1490*/  @!P2 IADD3 R0, PT, PT, R43, R39, RZ ;  /* 0x000000272b00a210 */ /* 0x000fe40007ffe0ff */
[----:B0-----:R-:W-:Y:S02]  /*14a0*/  @!P2 IADD3 R16, P1, PT, R5, R14, RZ ;  /* 0x0000000e0510a210 */ /* 0x001fe40007f3e0ff */
[----:B------:R-:W-:-:S04]  /*14b0*/  @!P2 SHF.L.U64.HI R0, R42, 0x1, R0 ;  /* 0x000000012a00a819 */ /* 0x000fc80000010200 */
[----:B------:R-:W-:Y:S02]  /*14c0*/  @!P2 IADD3.X R17, PT, PT, R0, R15, RZ, P1, !PT ;  /* 0x0000000f0011a210 */ /* 0x000fe40000ffe4ff */
[----:B------:R-:W0:Y:S01]  /*14d0*/  @!P2 LDC.64 R14, c[0x0][0x398] ;  /* 0x0000e600ff0eab82 */ /* 0x000e220000000a00 */
[----:B------:R-:W-:Y:S02]  /*14e0*/  LOP3.LUT R40, R40, 0xffffbfff, RZ, 0xc0, !PT ;  /* 0xffffbfff28287812 */ /* 0x000fe400078ec0ff */
[----:B------:R1:W-:Y:S02]  /*14f0*/  @!P2 STL.64 [R1+0x2b8], R16 ;  /* 0x0002b8100100a387 */ /* 0x0003e40000100a00 */
[----:B------:R-:W-:Y:S02]  /*1500*/  @P2 LOP3.LUT R40, R40, 0x4000, RZ, 0xfc, !PT ;  /* 0x0000400028282812 */ /* 0x000fe400078efcff */
[----:B0-----:R-:W-:-:S04]  /*1510*/  @!P2 IADD3 R44, P1, PT, R5, R14, RZ ;  /* 0x0000000e052ca210 */ /* 0x001fc80007f3e0ff */
[----:B------:R-:W-:Y:S02]  /*1520*/  @!P2 IADD3.X R45, PT, PT, R0, R15, RZ, P1, !PT ;  /* 0x0000000f002da210 */ /* 0x000fe40000ffe4ff */
[----:B------:R-:W-:-:S04]  /*1530*/  IADD3 R0, PT, PT, R4, 0xc0, RZ ;  /* 0x000000c004007810 */ /* 0x000fc80007ffe0ff */
[----:B------:R-:W-:Y:S02]  /*1540*/  SHF.R.S32.HI R5, RZ, 0x1f, R0 ;  /* 0x0000001fff057819 */ /* 0x000fe40000011400 */
[----:B------:R-:W-:-:S04]  /*1550*/  ISETP.GE.U32.AND P1, PT, R0, UR16, PT ;  /* 0x0000001000007c0c */ /* 0x000fc8000bf26070 */
[----:B------:R-:W-:-:S13]  /*1560*/  ISETP.GE.AND.EX P2, PT, R5, UR17, PT, P1 ;  /* 0x0000001105007c0c */ /* 0x000fda000bf46310 */
[----:B------:R-:W0:Y:S01]  /*1570*/  @!P2 LDC.64 R14, c[0x0][0x3f8] ;  /* 0x0000fe00ff0eab82 */ /* 0x000e220000000a00 */
[----:B------:R-:W-:Y:S02]  /*1580*/  @!P2 MOV R42, R6 ;  /* 0x00000006002aa202 */ /* 0x000fe40000000f00 */
[----:B------:R-:W-:-:S05]  /*1590*/  @!P2 MOV R43, R9 ;  /* 0x00000009002ba202 */ /* 0x000fca0000000f00 */
[----:B------:R-:W1:Y:S01]  /*15a0*/  @!P2 LDC.64 R38, c[0x0][0x3a0] ;  /* 0x0000e800ff26ab82 */ /* 0x000e620000000a00 */
[-C--:B0-----:R-:W-:Y:S02]  /*15b0*/  @!P2 IMAD R5, R5, R14.reuse, RZ ;  /* 0x0000000e0505a224 */ /* 0x081fe400078e02ff */
[----:B------:R-:W-:-:S04]  /*15c0*/  @!P2 IMAD.WIDE.U32 R42, R0, R14, R42 ;  /* 0x0000000e002aa225 */ /* 0x000fc800078e002a */
[----:B------:R-:W-:Y:S01]  /*15d0*/  @!P2 IMAD R15, R0, R15, R5 ;  /* 0x0000000f000fa224 */ /* 0x000fe200078e0205 */
[----:B------:R-:W-:-:S04]  /*15e0*/  @!P2 SHF.L.U32 R0, R42, 0x1, RZ ;  /* 0x000000012a00a819 */ /* 0x000fc800000006ff */
[----:B------:R-:W-:-:S04]  /*15f0*/  @!P2 IADD3 R15, PT, PT, R43, R15, RZ ;  /* 0x0000000f2b0fa210 */ /* 0x000fc80007ffe0ff */
[----:B------:R-:W-:Y:S02]  /*1600*/  @!P2 SHF.L.U64.HI R42, R42, 0x1, R15 ;  /* 0x000000012a2aa819 */ /* 0x000fe4000001020f */
[----:B------:R-:W0:Y:S01]  /*1610*/  @!P2 LDC.64 R14, c[0x0][0x398] ;  /* 0x0000e600ff0eab82 */ /* 0x000e220000000a00 */
[----:B-1----:R-:W-:-:S04]  /*1620*/  @!P2 IADD3 R16, P1, PT, R0, R38, RZ ;  /* 0x000000260010a210 */ /* 0x002fc80007f3e0ff */
[----:B------:R-:W-:-:S05]  /*1630*/  @!P2 IADD3.X R17, PT, PT, R42, R39, RZ, P1, !PT ;  /* 0x000000272a11a210 */ /* 0x000fca0000ffe4ff */
[----:B------:R0:W-:Y:S01]  /*1640*/  @!P2 STL.64 [R1+0x2d0], R16 ;  /* 0x0002d0100100a387 */ /* 0x0001e20000100a00 */
[----:B------:R-:W-:-:S04]  /*1650*/  LOP3.LUT R40, R40, 0xffffdfff, RZ, 0xc0, !PT ;  /* 0xffffdfff28287812 */ /* 0x000fc800078ec0ff */
[----:B------:R-:W-:Y:S02]  /*1660*/  @P2 LOP3.LUT R40, R40, 0x2000, RZ, 0xfc, !PT ;  /* 0x0000200028282812 */ /* 0x000fe400078efcff */
[----:B0-----:R-:W-:Y:S02]  /*1670*/  @!P2 IADD3 R16, P1, PT, R0, R14, RZ ;  /* 0x0000000e0010a210 */ /* 0x001fe40007f3e0ff */
        /* <DEDUP_REMOVED lines=18> */
[----:B------:R-:W0:Y:S03]  /*17a0*/  @!P2 LDC.64 R14, c[0x0][0x398] ;  /* 0x0000e600ff0eab82 */ /* 0x000e260000000a00 */
[----:B------:R0:W-:Y:S01]  /*17b0*/  @!P2 STL.64 [R1+0x148], R16 ;  /* 0x000148100100a387 */ /* 0x0001e20000100a00 */
[----:B------:R-:W-:-:S04]  /*17c0*/  LOP3.LUT R40, R40, 0xffffefff, RZ, 0xc0, !PT ;  /* 0xffffefff28287812 */ /* 0x000fc800078ec0ff */
        /* <DEDUP_REMOVED lines=274> */
[----:B------:R1:W-:Y:S02]  /*28f0*/  @!P2 STL.64 [R1+0x200], R16 ;  /* 0x000200100100a387 */ /* 0x0003e40000100a00 */
[----:B-1----:R-:W-:Y:S02]  /*2900*/  @!P2 IADD3 R16, P1, PT, R0, R14, RZ ;  /* 0x0000000e0010a210 */ /* 0x002fe40007f3e0ff */
[----:B------:R-:W-:Y:S02]  /*2910*/  IADD3 R0, PT, PT, R4, 0x1a0, RZ ;  /* 0x000001a004007810 */ /* 0x000fe40007ffe0ff */
[----:B------:R-:W-:Y:S02]  /*2920*/  @!P2 IADD3.X R17, PT, PT, R42, R15, RZ, P1, !PT ;  /* 0x0000000f2a11a210 */ /* 0x000fe40000ffe4ff */
        /* <DEDUP_REMOVED lines=14> */
[----:B------:R-:W-:Y:S01]  /*2a10*/  LOP3.LUT R40, R40, 0xfffffffe, RZ, 0xc0, !PT ;  /* 0xfffffffe28287812 */ /* 0x000fe200078ec0ff */
[----:B------:R1:W-:Y:S03]  /*2a20*/  @!P2 STL.64 [R1+0x1f8], R16 ;  /* 0x0001f8100100a387 */ /* 0x0003e60000100a00 */
[----:B------:R-:W-:Y:S02]  /*2a30*/  @P2 LOP3.LUT R40, R40, 0x1, RZ, 0xfc, !PT ;  /* 0x0000000128282812 */ /* 0x000fe400078efcff */
[----:B-1----:R-:W-:-:S04]  /*2a40*/  @!P1 IADD3 R16, P2, PT, R0, R38, RZ ;  /* 0x0000002600109210 */ /* 0x002fc80007f5e0ff */
[----:B------:R-:W-:-:S05]  /*2a50*/  @!P1 IADD3.X R17, PT, PT, R42, R39, RZ, P2, !PT ;  /* 0x000000272a119210 */ /* 0x000fca00017fe4ff */
[----:B------:R0:W-:Y:S02]  /*2a60*/  @!P1 STL.64 [R1+0x1e8], R16 ;  /* 0x0001e81001009387 */ /* 0x0001e40000100a00 */
[----:B0-----:R-:W-:Y:S02]  /*2a70*/  @!P1 IADD3 R16, P2, PT, R0, R14, RZ ;  /* 0x0000000e00109210 */ /* 0x001fe40007f5e0ff */
        /* <DEDUP_REMOVED lines=16> */
[----:B------:R1:W-:Y:S02]  /*2b80*/  @!P1 STL.64 [R1+0x1e0], R16 ;  /* 0x0001e01001009387 */ /* 0x0003e40000100a00 */
        /* <DEDUP_REMOVED lines=34> */
[----:B------:R1:W-:Y:S01]  /*2db0*/  @!P3 STL.64 [R1+0x1c0], R16 ;  /* 0x0001c0100100b387 */ /* 0x0003e20000100a00 */
        /* <DEDUP_REMOVED lines=8> */
[----:B------:R-:W0:Y:S03]  /*2e40*/  @!P4 LDC.64 R14, c[0x0][0x398] ;  /* 0x0000e600ff0ecb82 */ /* 0x000e260000000a00 */
[----:B------:R0:W-:Y:S02]  /*2e50*/  @!P4 STL.64 [R1+0x1b0], R16 ;  /* 0x0001b0100100c387 */ /* 0x0001e40000100a00 */
[----:B0-----:R-:W-:-:S04]  /*2e60*/  @!P4 IADD3 R16, P5, PT, R5, R14, RZ ;  /* 0x0000000e0510c210 */ /* 0x001fc80007fbe0ff */
[----:B------:R-:W-:Y:S02]  /*2e70*/  @!P4 IADD3.X R17, PT, PT, R0, R15, RZ, P5, !PT ;  /* 0x0000000f0011c210 */ /* 0x000fe40002ffe4ff */
[----:B------:R-:W-:-:S04]  /*2e80*/  IADD3 R0, PT, PT, R4, 0x1e0, RZ ;  /* 0x000001e004007810 */ /* 0x000fc80007ffe0ff */
        /* <DEDUP_REMOVED lines=23> */
[----:B------:R-:W-:Y:S01]  /*3000*/  ISETP.GE.AND.EX P6, PT, R5, UR17, PT, P6 ;  /* 0x0000001105007c0c */ /* 0x000fe2000bfc6360 */
[----:B------:R0:W-:-:S12]  /*3010*/  STL.64 [R1+0x3b0], R6 ;  /* 0x0003b00601007387 */ /* 0x0001d80000100a00 */
[----:B------:R-:W-:Y:S01]  /*3020*/  @!P6 MOV R42, R6 ;  /* 0x00000006002ae202 */ /* 0x000fe20000000f00 */
[----:B------:R-:W1:Y:S01]  /*3030*/  @!P6 LDC.64 R38, c[0x0][0x3f8] ;  /* 0x0000fe00ff26eb82 */ /* 0x000e620000000a00 */
[----:B0-----:R-:W-:Y:S02]  /*3040*/  MOV R6, R16 ;  /* 0x0000001000067202 */ /* 0x001fe40000000f00 */
[----:B------:R-:W-:Y:S02]  /*3050*/  MOV R7, R17 ;  /* 0x0000001100077202 */ /* 0x000fe40000000f00 */
[----:B------:R-:W2:Y:S03]  /*3060*/  LDL.LU.64 R16, [R1+0x4c8] ;  /* 0x0004c80001107983 */ /* 0x000ea60000300a00 */
[----:B------:R-:W0:Y:S01]  /*3070*/  @!P6 LDC.64 R14, c[0x0][0x3a0] ;  /* 0x0000e800ff0eeb82 */ /* 0x000e220000000a00 */
[----:B------:R-:W-:-:S02]  /*3080*/  LOP3.LUT R40, R40, 0x7fffffff, RZ, 0xc0, !PT ;  /* 0x7fffffff28287812 */ /* 0x000fc400078ec0ff */
[----:B------:R-:W-:Y:S02]  /*3090*/  @!P6 MOV R43, R9 ;  /* 0x00000009002be202 */ /* 0x000fe40000000f00 */
[----:B------:R-:W-:-:S04]  /*30a0*/  @P1 LOP3.LUT R40, R40, 0x80000000, RZ, 0xfc, !PT ;  /* 0x8000000028281812 */ /* 0x000fc800078efcff */
[----:B------:R-:W-:Y:S01]  /*30b0*/  LOP3.LUT P1, RZ, R40, 0x1000000, RZ, 0xc0, !PT ;  /* 0x0100000028ff7812 */ /* 0x000fe2000782c0ff */
[-C--:B-1----:R-:W-:Y:S02]  /*30c0*/  @!P6 IMAD R5, R5, R38.reuse, RZ ;  /* 0x000000260505e224 */ /* 0x082fe400078e02ff */
[----:B------:R-:W-:-:S04]  /*30d0*/  @!P6 IMAD.WIDE.U32 R42, R0, R38, R42 ;  /* 0x00000026002ae225 */ /* 0x000fc800078e002a */
[----:B------:R-:W-:Y:S01]  /*30e0*/  @!P6 IMAD R39, R0, R39, R5 ;  /* 0x000000270027e224 */ /* 0x000fe200078e0205 */
[----:B------:R-:W-:Y:S02]  /*30f0*/  LOP3.LUT R40, R40, 0xbfffffff, RZ, 0xc0, !PT ;  /* 0xbfffffff28287812 */ /* 0x000fe400078ec0ff */
[----:B------:R-:W-:Y:S02]  /*3100*/  @!P6 SHF.L.U32 R5, R42, 0x1, RZ ;  /* 0x000000012a05e819 */ /* 0x000fe400000006ff */
[----:B------:R-:W-:Y:S01]  /*3110*/  @!P6 IADD3 R0, PT, PT, R43, R39, RZ ;  /* 0x000000272b00e210 */ /* 0x000fe20007ffe0ff */
[----:B------:R0:W-:Y:S01]  /*3120*/  STL.64 [R1+0x3b8], R8 ;  /* 0x0003b80801007387 */ /* 0x0001e20000100a00 */
[----:B------:R-:W-:Y:S02]  /*3130*/  @P2 LOP3.LUT R40, R40, 0x40000000, RZ, 0xfc, !PT ;  /* 0x4000000028282812 */ /* 0x000fe400078efcff */
[----:B------:R-:W-:Y:S01]  /*3140*/  @!P6 SHF.L.U64.HI R0, R42, 0x1, R0 ;  /* 0x000000012a00e819 */ /* 0x000fe20000010200 */
[----:B------:R1:W-:Y:S01]  /*3150*/  STL [R1+0x3a4], R9 ;  /* 0x0003a40901007387 */ /* 0x0003e20000100800 */
[----:B0-----:R-:W-:-:S04]  /*3160*/  @!P6 IADD3 R8, P2, PT, R5, R14, RZ ;  /* 0x0000000e0508e210 */ /* 0x001fc80007f5e0ff */
[----:B-1----:R-:W-:Y:S02]  /*3170*/  @!P6 IADD3.X R9, PT, PT, R0, R15, RZ, P2, !PT ;  /* 0x0000000f0009e210 */ /* 0x002fe400017fe4ff */
[----:B------:R-:W0:Y:S01]  /*3180*/  @!P6 LDC.64 R14, c[0x0][0x398] ;  /* 0x0000e600ff0eeb82 */ /* 0x000e220000000a00 */
[----:B------:R-:W-:Y:S02]  /*3190*/  MOV R38, R6 ;  /* 0x0000000600267202 */ /* 0x000fe40000000f00 */
[----:B------:R-:W-:Y:S02]  /*31a0*/  MOV R39, R7 ;  /* 0x0000000700277202 */ /* 0x000fe40000000f00 */
[----:B0-----:R-:W-:-:S04]  /*31b0*/  @!P6 IADD3 R6, P2, PT, R5, R14, RZ ;  /* 0x0000000e0506e210 */ /* 0x001fc80007f5e0ff */
[----:B------:R-:W-:Y:S01]  /*31c0*/  @!P6 IADD3.X R7, PT, PT, R0, R15, RZ, P2, !PT ;  /* 0x0000000f0007e210 */ /* 0x000fe200017fe4ff */
[----:B------:R-:W-:-:S06]  /*31d0*/  HFMA2 R0, -RZ, RZ, 0, 0 ;  /* 0x00000000ff007431 */ /* 0x000fcc00000001ff */
[----:B--2---:R0:W2:Y:S02]  /*31e0*/  @!P0 LDG.E R0, desc[UR10][R16.64] ;  /* 0x0000000a10008981 */ /* 0x0040a4000c1e1900 */
        /* <DEDUP_REMOVED lines=18> */
[----:B------:R-:W3:Y:S01]  /*3310*/  @!P4 LDG.E R19, desc[UR10][R30.64] ;  /* 0x0000000a1e13c981 */ /* 0x000ee2000c1e1900 */
[----:B------:R-:W-:Y:S02]  /*3320*/  PRMT R18, RZ, 0x7610, R18 ;  /* 0x00007610ff127816 */ /* 0x000fe40000000012 */
[----:B------:R-:W-:Y:S02]  /*3330*/  LOP3.LUT P3, RZ, R40, 0x400000, RZ, 0xc0, !PT ;  /* 0x0040000028ff7812 */ /* 0x000fe4000786c0ff */
[----:B------:R-:W-:Y:S01]  /*3340*/  MOV R14, RZ ;  /* 0x000000ff000e7202 */ /* 0x000fe20000000f00 */
[----:B------:R0:W-:Y:S05]  /*3350*/  STL [R1+0x4c0], R33 ;  /* 0x0004c02101007387 */ /* 0x0001ea0000100800 */
[----:B------:R-:W4:Y:S01]  /*3360*/  @!P0 LDG.E R14, desc[UR10][R36.64] ;  /* 0x0000000a240e8981 */ /* 0x000f22000c1e1900 */
[----:B0-----:R-:W-:-:S04]  /*3370*/  PRMT R33, RZ, 0x7610, R33 ;  /* 0x00007610ff217816 */ /* 0x001fc80000000021 */
[----:B------:R-:W-:-:S05]  /*3380*/  @!P0 PRMT R33, R0, 0x7610, R33 ;  /* 0x0000761000218816 */ /* 0x000fca0000000021 */
[----:B------:R0:W-:Y:S04]  /*3390*/  STL.S16 [R1+0x174], R33 ;  /* 0x0001742101007387 */ /* 0x0001e80000100600 */
[----:B0-----:R-:W2:Y:S01]  /*33a0*/  LDL.LU R33, [R1+0x4c0] ;  /* 0x0004c00001217983 */ /* 0x001ea20000300800 */
[----:B---3--:R-:W-:-:S05]  /*33b0*/  @!P4 PRMT R18, R19, 0x7632, R18 ;  /* 0x000076321312c816 */ /* 0x008fca0000000012 */
[----:B------:R0:W-:Y:S02]  /*33c0*/  STL.S16 [R1+0x238], R18 ;  /* 0x0002381201007387 */ /* 0x0001e40000100600 */
[----:B0-----:R-:W-:-:S06]  /*33d0*/  HFMA2 R18, -RZ, RZ, 0, 0 ;  /* 0x00000000ff127431 */ /* 0x001fcc00000001ff */
[----:B------:R0:W3:Y:S02]  /*33e0*/  @!P3 LDG.E R18, desc[UR10][R20.64] ;  /* 0x0000000a1412b981 */ /* 0x0000e4000c1e1900 */
[----:B0-----:R-:W-:-:S06]  /*33f0*/  MOV R21, RZ ;  /* 0x000000ff00157202 */ /* 0x001fcc0000000f00 */
[----:B------:R-:W3:Y:S01]  /*3400*/  @!P3 LDG.E R21, desc[UR10][R28.64] ;  /* 0x0000000a1c15b981 */ /* 0x000ee2000c1e1900 */
[----:B------:R-:W-:Y:S02]  /*3410*/  PRMT R15, RZ, 0x7610, R15 ;  /* 0x00007610ff0f7816 */ /* 0x000fe4000000000f */
[----:B------:R-:W-:Y:S02]  /*3420*/  PRMT R20, RZ, 0x7610, R20 ;  /* 0x00007610ff147816 */ /* 0x000fe40000000014 */
[----:B----4-:R-:W-:Y:S02]  /*3430*/  @!P0 PRMT R15, R14, 0x7610, R15 ;  /* 0x000076100e0f8816 */ /* 0x010fe4000000000f */
[----:B------:R-:W-:-:S03]  /*3440*/  LOP3.LUT P2, RZ, R40, 0x200000, RZ, 0xc0, !PT ;  /* 0x0020000028ff7812 */ /* 0x000fc6000784c0ff */
[----:B------:R0:W-:Y:S02]  /*3450*/  STL.S16 [R1+0x18c], R15 ;  /* 0x00018c0f01007387 */ /* 0x0001e40000100600 */
[----:B0-----:R-:W-:-:S06]  /*3460*/  HFMA2 R15, -RZ, RZ, 0, 0 ;  /* 0x00000000ff0f7431 */ /* 0x001fcc00000001ff */
[----:B--2---:R-:W2:Y:S01]  /*3470*/  @!P1 LDG.E R15, desc[UR10][R32.64] ;  /* 0x0000000a200f9981 */ /* 0x004ea2000c1e1900 */
[----:B---3--:R-:W-:-:S05]  /*3480*/  @!P3 PRMT R20, R21, 0x7632, R20 ;  /* 0x000076321514b816 */ /* 0x008fca0000000014 */
[----:B------:R0:W-:Y:S02]  /*3490*/  STL.S16 [R1+0x170], R20 ;  /* 0x0001701401007387 */ /* 0x0001e40000100600 */
[----:B0-----:R-:W-:-:S06]  /*34a0*/  HFMA2 R20, -RZ, RZ, 0, 0 ;  /* 0x00000000ff147431 */ /* 0x001fcc00000001ff */
[----:B------:R0:W3:Y:S01]  /*34b0*/  @!P2 LDG.E R20, desc[UR10][R12.64] ;  /* 0x0000000a0c14a981 */ /* 0x0000e2000c1e1900 */
[----:B------:R-:W-:Y:S02]  /*34c0*/  LOP3.LUT R40, R40, 0xfbffffff, RZ, 0xc0, !PT ;  /* 0xfbffffff28287812 */ /* 0x000fe400078ec0ff */
[----:B------:R-:W-:Y:S01]  /*34d0*/  PRMT R37, RZ, 0x7610, R37 ;  /* 0x00007610ff257816 */ /* 0x000fe20000000025 */
[----:B------:R1:W-:Y:S01]  /*34e0*/  STL.64 [R1+0x4a8], R42 ;  /* 0x0004a82a01007387 */ /* 0x0003e20000100a00 */
[----:B------:R-:W-:Y:S02]  /*34f0*/  PRMT R36, RZ, 0x7610, R36 ;  /* 0x00007610ff247816 */ /* 0x000fe40000000024 */
[----:B------:R-:W-:Y:S02]  /*3500*/  @P6 LOP3.LUT R40, R40, 0x4000000, RZ, 0xfc, !PT ;  /* 0x0400000028286812 */ /* 0x000fe400078efcff */
[----:B0-----:R-:W-:Y:S02]  /*3510*/  MOV R12, RZ ;  /* 0x000000ff000c7202 */ /* 0x001fe40000000f00 */
[----:B------:R-:W-:-:S02]  /*3520*/  PRMT R13, RZ, 0x7610, R13 ;  /* 0x00007610ff0d7816 */ /* 0x000fc4000000000d */
[----:B-1----:R-:W-:Y:S02]  /*3530*/  PRMT R42, RZ, 0x7610, R42 ;  /* 0x00007610ff2a7816 */ /* 0x002fe4000000002a */
[----:B------:R0:W4:Y:S01]  /*3540*/  @!P2 LDG.E R12, desc[UR10][R22.64] ;  /* 0x0000000a160ca981 */ /* 0x000122000c1e1900 */
[C---:B--2---:R-:W-:Y:S02]  /*3550*/  @!P1 PRMT R37, R15.reuse, 0x7632, R37 ;  /* 0x000076320f259816 */ /* 0x044fe40000000025 */
[----:B------:R-:W-:Y:S02]  /*3560*/  @!P1 PRMT R42, R15, 0x7610, R42 ;  /* 0x000076100f2a9816 */ /* 0x000fe4000000002a */
[----:B------:R-:W-:Y:S02]  /*3570*/  @!P1 PRMT R36, R16, 0x7610, R36 ;  /* 0x0000761010249816 */ /* 0x000fe40000000024 */
[----:B------:R-:W-:Y:S01]  /*3580*/  LOP3.LUT P1, RZ, R40, 0x100000, RZ, 0xc0, !PT ;  /* 0x0010000028ff7812 */ /* 0x000fe2000782c0ff */
[----:B0-----:R-:W-:Y:S01]  /*3590*/  HFMA2 R22, -RZ, RZ, 0, 0 ;  /* 0x00000000ff167431 */ /* 0x001fe200000001ff */
[----:B------:R-:W-:-:S02]  /*35a0*/  PRMT R35, RZ, 0x7610, R35 ;  /* 0x00007610ff237816 */ /* 0x000fc40000000023 */
[----:B------:R-:W-:-:S09]  /*35b0*/  PRMT R34, RZ, 0x7610, R34 ;  /* 0x00007610ff227816 */ /* 0x000fd20000000022 */
[----:B------:R0:W2:Y:S01]  /*35c0*/  @!P1 LDG.E R22, desc[UR10][R26.64] ;  /* 0x0000000a1a169981 */ /* 0x0000a2000c1e1900 */
[C---:B------:R-:W-:Y:S02]  /*35d0*/  @!P4 PRMT R35, R17.reuse, 0x7610, R35 ;  /* 0x000076101123c816 */ /* 0x040fe40000000023 */
[----:B------:R-:W-:-:S03]  /*35e0*/  @!P4 PRMT R34, R17, 0x7632, R34 ;  /* 0x000076321122c816 */ /* 0x000fc60000000022 */
[----:B------:R-:W-:Y:S04]  /*35f0*/  STL.S16 [R1+0x114], R35 ;  /* 0x0001142301007387 */ /* 0x000fe80000100600 */
[----:B------:R1:W-:Y:S04]  /*3600*/  STL.S16 [R1+0x194], R34 ;  /* 0x0001942201007387 */ /* 0x0003e80000100600 */
[----:B------:R-:W-:Y:S04]  /*3610*/  STL.S16 [R1+0x1ac], R37 ;  /* 0x0001ac2501007387 */ /* 0x000fe80000100600 */
[----:B-1----:R-:W4:Y:S04]  /*3620*/  LDL.LU.64 R34, [R1+0x130] ;  /* 0x0001300001227983 */ /* 0x002f280000300a00 */
[----:B------:R1:W-:Y:S04]  /*3630*/  STL.S16 [R1+0x1a8], R36 ;  /* 0x0001a82401007387 */ /* 0x0003e80000100600 */
[----:B-1----:R-:W4:Y:S01]  /*3640*/  LDL.LU.64 R36, [R1+0x138] ;  /* 0x0001380001247983 */ /* 0x002f220000300a00 */
[----:B------:R-:W-:-:S02]  /*3650*/  PRMT R31, RZ, 0x7610, R31 ;  /* 0x00007610ff1f7816 */ /* 0x000fc4000000001f */
[----:B------:R-:W-:Y:S02]  /*3660*/  PRMT R30, RZ, 0x7610, R30 ;  /* 0x00007610ff1e7816 */ /* 0x000fe4000000001e */
[----:B------:R-:W-:Y:S02]  /*3670*/  @!P3 PRMT R31, R18, 0x7632, R31 ;  /* 0x00007632121fb816 */ /* 0x000fe4000000001f */
[----:B------:R-:W-:Y:S02]  /*3680*/  @!P3 PRMT R30, R21, 0x7610, R30 ;  /* 0x00007610151eb816 */ /* 0x000fe4000000001e */
[----:B------:R-:W-:Y:S02]  /*3690*/  PRMT R33, RZ, 0x7610, R33 ;  /* 0x00007610ff217816 */ /* 0x000fe40000000021 */
[----:B------:R-:W-:Y:S01]  /*36a0*/  PRMT R32, RZ, 0x7610, R32 ;  /* 0x00007610ff207816 */ /* 0x000fe20000000020 */
[----:B------:R-:W-:Y:S01]  /*36b0*/  STL.S16 [R1+0x168], R31 ;  /* 0x0001681f01007387 */ /* 0x000fe20000100600 */
[----:B------:R-:W-:-:S03]  /*36c0*/  @!P4 PRMT R33, R19, 0x7610, R33 ;  /* 0x000076101321c816 */ /* 0x000fc60000000021 */
[----:B------:R1:W-:Y:S01]  /*36d0*/  STL.S16 [R1+0x16c], R30 ;  /* 0x00016c1e01007387 */ /* 0x0003e20000100600 */
[----:B------:R-:W-:-:S03]  /*36e0*/  @!P3 PRMT R32, R18, 0x7610, R32 ;  /* 0x000076101220b816 */ /* 0x000fc60000000020 */
[----:B------:R-:W-:Y:S04]  /*36f0*/  STL.S16 [R1+0x1f4], R33 ;  /* 0x0001f42101007387 */ /* 0x000fe80000100600 */
[----:B-1----:R-:W4:Y:S04]  /*3700*/  LDL.LU.64 R30, [R1+0x308] ;  /* 0x00030800011e7983 */ /* 0x002f280000300a00 */
[----:B------:R1:W-:Y:S04]  /*3710*/  STL.S16 [R1+0x164], R32 ;  /* 0x0001642001007387 */ /* 0x0003e80000100600 */
[----:B-1----:R-:W4:Y:S01]  /*3720*/  LDL.LU.64 R32, [R1+0x300] ;  /* 0x0003000001207983 */ /* 0x002f220000300a00 */
[----:B---3--:R-:W-:-:S05]  /*3730*/  @!P2 PRMT R13, R20, 0x7632, R13 ;  /* 0x00007632140da816 */ /* 0x008fca000000000d */
[----:B------:R1:W-:Y:S02]  /*3740*/  STL.S16 [R1+0x158], R13 ;  /* 0x0001580d01007387 */ /* 0x0003e40000100600 */
[----:B-1----:R-:W-:-:S06]  /*3750*/  MOV R13, RZ ;  /* 0x000000ff000d7202 */ /* 0x002fcc0000000f00 */
[----:B------:R1:W3:Y:S01]  /*3760*/  @!P1 LDG.E R13, desc[UR10][R24.64] ;  /* 0x0000000a180d9981 */ /* 0x0002e2000c1e1900 */
[----:B0-----:R-:W-:Y:S02]  /*3770*/  PRMT R27, RZ, 0x7610, R27 ;  /* 0x00007610ff1b7816 */ /* 0x001fe4000000001b */
[----:B------:R-:W-:Y:S02]  /*3780*/  PRMT R26, RZ, 0x7610, R26 ;  /* 0x00007610ff1a7816 */ /* 0x000fe4000000001a */
[----:B------:R-:W-:Y:S02]  /*3790*/  LOP3.LUT P5, RZ, R40, 0x40000, RZ, 0xc0, !PT ;  /* 0x0004000028ff7812 */ /* 0x000fe400078ac0ff */
[----:B------:R-:W-:Y:S02]  /*37a0*/  PRMT R29, RZ, 0x7610, R29 ;  /* 0x00007610ff1d7816 */ /* 0x000fe4000000001d */
[----:B------:R-:W-:Y:S02]  /*37b0*/  PRMT R28, RZ, 0x7610, R28 ;  /* 0x00007610ff1c7816 */ /* 0x000fe4000000001c */
[----:B--2---:R-:W-:-:S02]  /*37c0*/  @!P1 PRMT R27, R22, 0x7632, R27 ;  /* 0x00007632161b9816 */ /* 0x004fc4000000001b */
[----:B------:R-:W-:-:S03]  /*37d0*/  @!P2 PRMT R29, R20, 0x7610, R29 ;  /* 0x00007610141da816 */ /* 0x000fc6000000001d */
[----:B------:R-:W-:Y:S01]  /*37e0*/  STL.S16 [R1+0x2c4], R27 ;  /* 0x0002c41b01007387 */ /* 0x000fe20000100600 */
[----:B------:R-:W-:-:S03]  /*37f0*/  @!P1 PRMT R28, R22, 0x7610, R28 ;  /* 0x00007610161c9816 */ /* 0x000fc6000000001c */
[----:B------:R-:W-:Y:S01]  /*3800*/  STL.S16 [R1+0x154], R29 ;  /* 0x0001541d01007387 */ /* 0x000fe20000100600 */
[----:B-1----:R-:W-:-:S03]  /*3810*/  PRMT R24, RZ, 0x7610, R24 ;  /* 0x00007610ff187816 */ /* 0x002fc60000000018 */
[----:B------:R0:W-:Y:S01]  /*3820*/  STL.S16 [R1+0x150], R28 ;  /* 0x0001501c01007387 */ /* 0x0001e20000100600 */
[----:B------:R-:W-:Y:S02]  /*3830*/  LOP3.LUT P3, RZ, R40, 0x80000, RZ, 0xc0, !PT ;  /* 0x0008000028ff7812 */ /* 0x000fe4000786c0ff */
[----:B0-----:R-:W-:Y:S01]  /*3840*/  CS2R R28, SRZ ;  /* 0x00000000001c7805 */ /* 0x001fe2000001ff00 */
[----:B------:R0:W-:Y:S05]  /*3850*/  STL.64 [R1+0x3c0], R8 ;  /* 0x0003c00801007387 */ /* 0x0001ea0000100a00 */
[----:B----4-:R-:W2:Y:S01]  /*3860*/  @!P5 LDG.E R28, desc[UR10][R36.64] ;  /* 0x0000000a241cd981 */ /* 0x010ea2000c1e1900 */
[----:B0-----:R-:W-:-:S02]  /*3870*/  PRMT R9, RZ, 0x7610, R9 ;  /* 0x00007610ff097816 */ /* 0x001fc40000000009 */
[----:B------:R-:W-:Y:S01]  /*3880*/  PRMT R8, RZ, 0x7610, R8 ;  /* 0x00007610ff087816 */ /* 0x000fe20000000008 */
[----:B------:R-:W4:Y:S01]  /*3890*/  LDL.LU.64 R36, [R1+0x2b8] ;  /* 0x0002b80001247983 */ /* 0x000f220000300a00 */
[C---:B------:R-:W-:Y:S02]  /*38a0*/  @!P2 PRMT R9, R12.reuse, 0x7610, R9 ;  /* 0x000076100c09a816 */ /* 0x040fe40000000009 */
[----:B------:R-:W-:-:S03]  /*38b0*/  @!P2 PRMT R8, R12, 0x7632, R8 ;  /* 0x000076320c08a816 */ /* 0x000fc60000000008 */
[----:B------:R0:W-:Y:S04]  /*38c0*/  STL.S16 [R1+0x15c], R9 ;  /* 0x00015c0901007387 */ /* 0x0001e80000100600 */
[----:B------:R1:W-:Y:S01]  /*38d0*/  STL.S16 [R1+0x160], R8 ;  /* 0x0001600801007387 */ /* 0x0003e20000100600 */
[----:B0-----:R-:W-:Y:S02]  /*38e0*/  MOV R9, R39 ;  /* 0x0000002700097202 */ /* 0x001fe40000000f00 */
[----:B-1----:R-:W-:Y:S02]  /*38f0*/  MOV R8, R38 ;  /* 0x0000002600087202 */ /* 0x002fe40000000f00 */
[----:B------:R-:W2:Y:S01]  /*3900*/  LDL.LU.64 R38, [R1+0x140] ;  /* 0x0001400001267983 */ /* 0x000ea20000300a00 */
[----:B------:R-:W-:-:S04]  /*3910*/  PRMT R43, RZ, 0x7610, R43 ;  /* 0x00007610ff2b7816 */ /* 0x000fc8000000002b */
[----:B------:R-:W-:Y:S02]  /*3920*/  @!P0 PRMT R43, R14, 0x7632, R43 ;  /* 0x000076320e2b8816 */ /* 0x000fe4000000002b */
[----:B------:R-:W-:Y:S01]  /*3930*/  LOP3.LUT P0, RZ, R40, 0x20000, RZ, 0xc0, !PT ;  /* 0x0002000028ff7812 */ /* 0x000fe2000780c0ff */
[----:B------:R-:W-:-:S12]  /*3940*/  STL.S16 [R1+0x118], R42 ;  /* 0x0001182a01007387 */ /* 0x000fd80000100600 */
[----:B------:R0:W4:Y:S02]  /*3950*/  @!P0 LDG.E R29, desc[UR10][R30.64] ;  /* 0x0000000a1e1d8981 */ /* 0x000124000c1e1900 */
[----:B0-----:R-:W-:Y:S02]  /*3960*/  CS2R R30, SRZ ;  /* 0x00000000001e7805 */ /* 0x001fe4000001ff00 */
[----:B------:R0:W-:Y:S04]  /*3970*/  STL.S16 [R1+0x190], R43 ;  /* 0x0001902b01007387 */ /* 0x0001e80000100600 */
[----:B------:R1:W4:Y:S04]  /*3980*/  @!P0 LDG.E R30, desc[UR10][R32.64] ;  /* 0x0000000a201e8981 */ /* 0x000328000c1e1900 */
[----:B0-----:R-:W4:Y:S01]  /*3990*/  LDL.LU.64 R42, [R1+0x2f8] ;  /* 0x0002f800012a7983 */ /* 0x001f220000300a00 */
[----:B---3--:R-:W-:-:S05]  /*39a0*/  @!P1 PRMT R26, R13, 0x7610, R26 ;  /* 0x000076100d1a9816 */ /* 0x008fca000000001a */
[----:B------:R0:W-:Y:S02]  /*39b0*/  STL.S16 [R1+0x2c0], R26 ;  /* 0x0002c01a01007387 */ /* 0x0001e40000100600 */
[----:B0-----:R-:W-:-:S06]  /*39c0*/  CS2R R26, SRZ ;  /* 0x00000000001a7805 */ /* 0x001fcc000001ff00 */
[----:B------:R-:W3:Y:S01]  /*39d0*/  @!P5 LDG.E R27, desc[UR10][R34.64] ;  /* 0x0000000a221bd981 */ /* 0x000ee2000c1e1900 */
[----:B------:R-:W-:-:S03]  /*39e0*/  @!P1 PRMT R24, R13, 0x7632, R24 ;  /* 0x000076320d189816 */ /* 0x000fc60000000018 */
[----:B------:R-:W3:Y:S04]  /*39f0*/  @!P3 LDG.E R26, desc[UR10][R2.64] ;  /* 0x0000000a021ab981 */ /* 0x000ee8000c1e1900 */
[----:B------:R-:W3:Y:S04]  /*3a00*/  LDL.LU.64 R34, [R1+0x2e8] ;  /* 0x0002e80001227983 */ /* 0x000ee80000300a00 */
[----:B------:R0:W-:Y:S02]  /*3a10*/  STL.S16 [R1+0x2f4], R24 ;  /* 0x0002f41801007387 */ /* 0x0001e40000100600 */
[----:B0-----:R-:W-:-:S06]  /*3a20*/  HFMA2 R24, -RZ, RZ, 0, 0 ;  /* 0x00000000ff187431 */ /* 0x001fcc00000001ff */
[----:B------:R0:W3:Y:S01]  /*3a30*/  @!P3 LDG.E R24, desc[UR10][R10.64] ;  /* 0x0000000a0a18b981 */ /* 0x0000e2000c1e1900 */
[C---:B------:R-:W-:Y:S02]  /*3a40*/  LOP3.LUT P1, RZ, R40.reuse, 0x8000, RZ, 0xc0, !PT ;  /* 0x0000800028ff7812 */ /* 0x040fe4000782c0ff */
[----:B-1----:R-:W-:Y:S02]  /*3a50*/  CS2R R32, SRZ ;  /* 0x0000000000207805 */ /* 0x002fe4000001ff00 */
[C---:B------:R-:W-:Y:S02]  /*3a60*/  LOP3.LUT P2, RZ, R40.reuse, 0x4000, RZ, 0xc0, !PT ;  /* 0x0000400028ff7812 */ /* 0x040fe4000784c0ff */
[----:B------:R-:W-:Y:S01]  /*3a70*/  LOP3.LUT P6, RZ, R40, 0x10000, RZ, 0xc0, !PT ;  /* 0x0001000028ff7812 */ /* 0x000fe200078cc0ff */
[----:B------:R-:W-:Y:S04]  /*3a80*/  STL [R1+0x490], R14 ;  /* 0x0004900e01007387 */ /* 0x000fe80000100800 */
[----:B------:R-:W-:Y:S04]  /*3a90*/  STL [R1+0x494], R15 ;  /* 0x0004940f01007387 */ /* 0x000fe80000100800 */
[----:B------:R1:W-:Y:S04]  /*3aa0*/  STL.64 [R1+0x498], R14 ;  /* 0x0004980e01007387 */ /* 0x0003e80000100a00 */
[----:B------:R0:W-:Y:S04]  /*3ab0*/  STL [R1+0x4b4], R14 ;  /* 0x0004b40e01007387 */ /* 0x0001e80000100800 */
[----:B------:R-:W-:Y:S04]  /*3ac0*/  STL [R1+0x46c], R17 ;  /* 0x00046c1101007387 */ /* 0x000fe80000100800 */
[----:B------:R2:W-:Y:S01]  /*3ad0*/  STL.64 [R1+0x470], R16 ;  /* 0x0004701001007387 */ /* 0x0005e20000100a00 */
[----:B-1----:R-:W-:-:S02]  /*3ae0*/  PRMT R15, RZ, 0x7610, R15 ;  /* 0x00007610ff0f7816 */ /* 0x002fc4000000000f */
[----:B0-----:R-:W-:Y:S01]  /*3af0*/  PRMT R14, RZ, 0x7610, R14 ;  /* 0x00007610ff0e7816 */ /* 0x001fe2000000000e */
[----:B------:R0:W-:Y:S04]  /*3b00*/  STL [R1+0x4a0], R16 ;  /* 0x0004a01001007387 */ /* 0x0001e80000100800 */
[----:B--2---:R-:W2:Y:S01]  /*3b10*/  @!P6 LDG.E R32, desc[UR10][R38.64] ;  /* 0x0000000a2620e981 */ /* 0x004ea2000c1e1900 */
[----:B------:R-:W-:Y:S02]  /*3b20*/  PRMT R17, RZ, 0x7610, R17 ;  /* 0x00007610ff117816 */ /* 0x000fe40000000011 */
[----:B0-----:R-:W-:Y:S02]  /*3b30*/  PRMT R16, RZ, 0x7610, R16 ;  /* 0x00007610ff107816 */ /* 0x001fe40000000010 */
[----:B------:R-:W-:Y:S01]  /*3b40*/  @!P5 PRMT R14, R28, 0x7610, R14 ;  /* 0x000076101c0ed816 */ /* 0x000fe2000000000e */
[----:B------:R-:W2:Y:S04]  /*3b50*/  LDL.LU.64 R38, [R1+0x2d0] ;  /* 0x0002d00001267983 */ /* 0x000ea80000300a00 */
[----:B------:R-:W-:Y:S01]  /*3b60*/  STL.S16 [R1+0x2f8], R14 ;  /* 0x0002f80e01007387 */ /* 0x000fe20000100600 */
[----:B------:R-:W-:-:S02]  /*3b70*/  PRMT R11, RZ, 0x7610, R11 ;  /* 0x00007610ff0b7816 */ /* 0x000fc4000000000b */
[----:B------:R-:W-:Y:S01]  /*3b80*/  PRMT R10, RZ, 0x7610, R10 ;  /* 0x00007610ff0a7816 */ /* 0x000fe2000000000a */
[----:B------:R-:W-:Y:S01]  /*3b90*/  STL [R1+0x3a0], R4 ;  /* 0x0003a00401007387 */ /* 0x000fe20000100800 */
[----:B------:R-:W-:-:S03]  /*3ba0*/  PRMT R5, RZ, 0x7610, R5 ;  /* 0x00007610ff057816 */ /* 0x000fc60000000005 */
        /* <DEDUP_REMOVED lines=21> */
[----:B----4-:R-:W-:-:S03]  /*3d00*/  @!P0 PRMT R5, R29, 0x7632, R5 ;  /* 0x000076321d058816 */ /* 0x010fc60000000005 */
[----:B------:R-:W4:Y:S01]  /*3d10*/  @!P6 LDG.E R31, desc[UR10][R42.64] ;  /* 0x0000000a2a1fe981 */ /* 0x000f22000c1e1900 */
[----:B0-----:R-:W-:-:S04]  /*3d20*/  PRMT R4, RZ, 0x7610, R4 ;  /* 0x00007610ff047816 */ /* 0x001fc80000000004 */
[----:B------:R-:W-:Y:S01]  /*3d30*/  @!P0 PRMT R4, R30, 0x7610, R4 ;  /* 0x000076101e048816 */ /* 0x000fe20000000004 */
[----:B------:R-:W-:Y:S04]  /*3d40*/  STL.S16 [R1+0x2b8], R5 ;  /* 0x0002b80501007387 */ /* 0x000fe80000100600 */
[----:B------:R0:W-:Y:S04]  /*3d50*/  STL.S16 [R1+0x2bc], R4 ;  /* 0x0002bc0401007387 */ /* 0x0001e80000100600 */
[----:B------:R-:W4:Y:S04]  /*3d60*/  LDL.LU.64 R42, [R1+0x2c8] ;  /* 0x0002c800012a7983 */ /* 0x000f280000300a00 */
[----:B0-----:R-:W4:Y:S04]  /*3d70*/  LDL.LU.64 R4, [R1+0x2b0] ;  /* 0x0002b00001047983 */ /* 0x001f280000300a00 */
[----:B---3--:R0:W3:Y:S02]  /*3d80*/  @!P1 LDG.E R33, desc[UR10][R34.64] ;  /* 0x0000000a22219981 */ /* 0x0080e4000c1e1900 */
[----:B0-----:R-:W-:-:S06]  /*3d90*/  CS2R R34, SRZ ;  /* 0x0000000000227805 */ /* 0x001fcc000001ff00 */
[----:B------:R0:W3:Y:S02]  /*3da0*/  @!P2 LDG.E R35, desc[UR10][R36.64] ;  /* 0x0000000a2423a981 */ /* 0x0000e4000c1e1900 */
[----:B0-----:R-:W-:-:S06]  /*3db0*/  CS2R R36, SRZ ;  /* 0x0000000000247805 */ /* 0x001fcc000001ff00 */
[----:B------:R-:W3:Y:S01]  /*3dc0*/  @!P2 LDG.E R36, desc[UR10][R44.64] ;  /* 0x0000000a2c24a981 */ /* 0x000ee2000c1e1900 */
[----:B------:R-:W-:Y:S02]  /*3dd0*/  @!P3 PRMT R17, R24, 0x7632, R17 ;  /* 0x000076321811b816 */ /* 0x000fe40000000011 */
[C---:B------:R-:W-:Y:S01]  /*3de0*/  @!P5 PRMT R16, R27.reuse, 0x7610, R16 ;  /* 0x000076101b10d816 */ /* 0x040fe20000000010 */
[----:B------:R-:W3:Y:S01]  /*3df0*/  LDL.LU.64 R44, [R1+0x4b8] ;  /* 0x0004b800012c7983 */ /* 0x000ee20000300a00 */
[----:B------:R-:W-:-:S03]  /*3e00*/  @!P5 PRMT R15, R27, 0x7632, R15 ;  /* 0x000076321b0fd816 */ /* 0x000fc6000000000f */
[----:B------:R-:W-:Y:S04]  /*3e10*/  STL.S16 [R1+0x13c], R17 ;  /* 0x00013c1101007387 */ /* 0x000fe80000100600 */
[----:B------:R0:W-:Y:S04]  /*3e20*/  STL.S16 [R1+0x134], R16 ;  /* 0x0001341001007387 */ /* 0x0001e80000100600 */
[----:B------:R1:W-:Y:S04]  /*3e30*/  STL.S16 [R1+0x144], R15 ;  /* 0x0001440f01007387 */ /* 0x0003e80000100600 */
[----:B0-----:R-:W3:Y:S04]  /*3e40*/  LDL.LU.64 R16, [R1+0x288] ;  /* 0x0002880001107983 */ /* 0x001ee80000300a00 */
[----:B-1----:R-:W3:Y:S01]  /*3e50*/  LDL.LU.64 R14, [R1+0x148] ;  /* 0x00014800010e7983 */ /* 0x002ee20000300a00 */
[----:B------:R-:W-:-:S02]  /*3e60*/  @!P3 PRMT R11, R26, 0x7610, R11 ;  /* 0x000076101a0bb816 */ /* 0x000fc4000000000b */
[----:B------:R-:W-:-:S03]  /*3e70*/  @!P3 PRMT R10, R26, 0x7632, R10 ;  /* 0x000076321a0ab816 */ /* 0x000fc6000000000a */
[----:B------:R-:W-:Y:S04]  /*3e80*/  STL.S16 [R1+0x2f0], R11 ;  /* 0x0002f00b01007387 */ /* 0x000fe80000100600 */
[----:B------:R0:W-:Y:S04]  /*3e90*/  STL.S16 [R1+0x310], R10 ;  /* 0x0003100a01007387 */ /* 0x0001e80000100600 */
[----:B0-----:R-:W3:Y:S04]  /*3ea0*/  LDL.LU.64 R10, [R1+0x2e0] ;  /* 0x0002e000010a7983 */ /* 0x001ee80000300a00 */
[----:B------:R0:W-:Y:S01]  /*3eb0*/  STL.64 [R1+0x478], R18 ;  /* 0x0004781201007387 */ /* 0x0001e20000100a00 */
[----:B------:R-:W-:-:S02]  /*3ec0*/  PRMT R2, RZ, 0x7610, R2 ;  /* 0x00007610ff027816 */ /* 0x000fc40000000002 */
[----:B0-----:R-:W-:-:S04]  /*3ed0*/  PRMT R19, RZ, 0x7610, R19 ;  /* 0x00007610ff137816 */ /* 0x001fc80000000013 */
[----:B------:R-:W-:Y:S02]  /*3ee0*/  @!P3 PRMT R19, R24, 0x7610, R19 ;  /* 0x000076101813b816 */ /* 0x000fe40000000013 */
[C---:B------:R-:W-:Y:S02]  /*3ef0*/  LOP3.LUT P3, RZ, R40.reuse, 0x2000, RZ, 0xc0, !PT ;  /* 0x0000200028ff7812 */ /* 0x040fe4000786c0ff */
[----:B------:R-:W-:Y:S02]  /*3f00*/  LOP3.LUT P4, RZ, R40, 0x1000, RZ, 0xc0, !PT ;  /* 0x0000100028ff7812 */ /* 0x000fe4000788c0ff */
[----:B------:R-:W-:-:S05]  /*3f10*/  @!P0 PRMT R2, R30, 0x7632, R2 ;  /* 0x000076321e028816 */ /* 0x000fca0000000002 */
[----:B------:R0:W-:Y:S04]  /*3f20*/  STL.S16 [R1+0x2d8], R2 ;  /* 0x0002d80201007387 */ /* 0x0001e80000100600 */
[----:B--2---:R1:W2:Y:S01]  /*3f30*/  @!P3 LDG.E R37, desc[UR10][R38.64] ;  /* 0x0000000a2625b981 */ /* 0x0042a2000c1e1900 */
[----:B0-----:R-:W-:Y:S02]  /*3f40*/  MOV R2, RZ ;  /* 0x000000ff00027202 */ /* 0x001fe40000000f00 */
[----:B-1----:R-:W-:Y:S02]  /*3f50*/  CS2R R38, SRZ ;  /* 0x0000000000267805 */ /* 0x002fe4000001ff00 */
[----:B------:R-:W-:Y:S01]  /*3f60*/  PRMT R3, RZ, 0x7610, R3 ;  /* 0x00007610ff037816 */ /* 0x000fe20000000003 */
[----:B------:R-:W-:Y:S04]  /*3f70*/  STL.64 [R1+0x3d0], R6 ;  /* 0x0003d00601007387 */ /* 0x000fe80000100a00 */
[----:B------:R0:W-:Y:S02]  /*3f80*/  STL.64 [R1+0x460], R6 ;  /* 0x0004600601007387 */ /* 0x0001e40000100a00 */
[----:B0-----:R-:W-:-:S04]  /*3f90*/  PRMT R7, RZ, 0x7610, R7 ;  /* 0x00007610ff077816 */ /* 0x001fc80000000007 */
[----:B------:R-:W-:Y:S02]  /*3fa0*/  @!P5 PRMT R7, R28, 0x7632, R7 ;  /* 0x000076321c07d816 */ /* 0x000fe40000000007 */
[----:B------:R-:W-:Y:S01]  /*3fb0*/  LOP3.LUT P5, RZ, R40, 0x800, RZ, 0xc0, !PT ;  /* 0x0000080028ff7812 */ /* 0x000fe200078ac0ff */
[----:B----4-:R-:W4:Y:S04]  /*3fc0*/  @!P3 LDG.E R38, desc[UR10][R42.64] ;  /* 0x0000000a2a26b981 */ /* 0x010f28000c1e1900 */
[----:B------:R-:W2:Y:S01]  /*3fd0*/  LDL.LU.64 R42, [R1+0x248] ;  /* 0x00024800012a7983 */ /* 0x000ea20000300a00 */
[----:B---3--:R-:W-:-:S04]  /*3fe0*/  LOP3.LUT R45, R45, 0xfffffff7, RZ, 0xc0, !PT ;  /* 0xfffffff72d2d7812 */ /* 0x008fc800078ec0ff */
[----:B------:R-:W-:-:S04]  /*3ff0*/  @P3 LOP3.LUT R45, R45, 0x8, RZ, 0xfc, !PT ;  /* 0x000000082d2d3812 */ /* 0x000fc800078efcff */
[----:B------:R-:W-:-:S04]  /*4000*/  LOP3.LUT R45, R45, 0xfffffffb, RZ, 0xc0, !PT ;  /* 0xfffffffb2d2d7812 */ /* 0x000fc800078ec0ff */
[----:B------:R-:W-:Y:S01]  /*4010*/  @P4 LOP3.LUT R45, R45, 0x4, RZ, 0xfc, !PT ;  /* 0x000000042d2d4812 */ /* 0x000fe200078efcff */
[----:B------:R-:W3:Y:S04]  /*4020*/  @!P4 LDG.E R2, desc[UR10][R16.64] ;  /* 0x0000000a1002c981 */ /* 0x000ee8000c1e1900 */
[----:B------:R0:W3:Y:S01]  /*4030*/  @!P4 LDG.E R39, desc[UR10][R14.64] ;  /* 0x0000000a0e27c981 */ /* 0x0000e2000c1e1900 */
[C---:B------:R-:W-:Y:S02]  /*4040*/  LOP3.LUT P4, RZ, R40.reuse, 0x10000, RZ, 0xc0, !PT ;  /* 0x0001000028ff7812 */ /* 0x040fe4000788c0ff */
[----:B------:R-:W-:Y:S02]  /*4050*/  PRMT R44, RZ, 0x7610, R44 ;  /* 0x00007610ff2c7816 */ /* 0x000fe4000000002c */
[----:B------:R-:W-:Y:S01]  /*4060*/  LOP3.LUT P6, RZ, R40, 0x400, RZ, 0xc0, !PT ;  /* 0x0000040028ff7812 */ /* 0x000fe200078cc0ff */
[----:B------:R-:W-:Y:S04]  /*4070*/  STL [R1+0x48c], R0 ;  /* 0x00048c0001007387 */ /* 0x000fe80000100800 */
[----:B------:R-:W0:Y:S04]  /*4080*/  LDL.LU R14, [R1+0x4b4] ;  /* 0x0004b400010e7983 */ /* 0x000e280000300800 */
[----:B------:R-:W-:Y:S01]  /*4090*/  @!P4 PRMT R3, R32, 0x7632, R3 ;  /* 0x000076322003c816 */ /* 0x000fe20000000003 */
[----:B------:R-:W4:Y:S04]  /*40a0*/  LDL.LU.64 R16, [R1+0x298] ;  /* 0x0002980001107983 */ /* 0x000f280000300a00 */
[----:B------:R1:W-:Y:S04]  /*40b0*/  STL.S16 [R1+0x2cc], R3 ;  /* 0x0002cc0301007387 */ /* 0x0003e80000100600 */
[----:B------:R-:W3:Y:S01]  /*40c0*/  @!P1 LDG.E R34, desc[UR10][R10.64] ;  /* 0x0000000a0a229981 */ /* 0x000ee2000c1e1900 */
[----:B-1----:R-:W-:-:S03]  /*40d0*/  HFMA2 R3, -RZ, RZ, 0, 0 ;  /* 0x00000000ff037431 */ /* 0x002fc600000001ff */
[----:B------:R-:W2:Y:S04]  /*40e0*/  LDL.LU.64 R10, [R1+0x2a8] ;  /* 0x0002a800010a7983 */ /* 0x000ea80000300a00 */
[----:B------:R-:W4:Y:S04]  /*40f0*/  @!P5 LDG.E R3, desc[UR10][R4.64] ;  /* 0x0000000a0403d981 */ /* 0x000f28000c1e1900 */
[----:B------:R-:W3:Y:S01]  /*4100*/  LDL.LU R4, [R1+0x4b0] ;  /* 0x0004b00001047983 */ /* 0x000ee20000300800 */
[----:B------:R-:W-:-:S05]  /*4110*/  @!P4 PRMT R44, R32, 0x7610, R44 ;  /* 0x00007610202cc816 */ /* 0x000fca000000002c */
[----:B------:R1:W-:Y:S01]  /*4120*/  STL.S16 [R1+0x2c8], R44 ;  /* 0x0002c82c01007387 */ /* 0x0003e20000100600 */
[----:B------:R-:W-:Y:S02]  /*4130*/  PRMT R0, RZ, 0x7610, R0 ;  /* 0x00007610ff007816 */ /* 0x000fe40000000000 */
[----:B-1----:R-:W-:Y:S02]  /*4140*/  MOV R44, RZ ;  /* 0x000000ff002c7202 */ /* 0x002fe40000000f00 */
[----:B------:R-:W-:-:S05]  /*4150*/  @!P2 PRMT R0, R36, 0x7632, R0 ;  /* 0x000076322400a816 */ /* 0x000fca0000000000 */
[----:B------:R1:W-:Y:S04]  /*4160*/  STL.S16 [R1+0x29c], R0 ;  /* 0x00029c0001007387 */ /* 0x0003e80000100600 */
[----:B-1----:R-:W4:Y:S01]  /*4170*/  LDL.LU R0, [R1+0x48c] ;  /* 0x00048c0001007983 */ /* 0x002f220000300800 */
[----:B0-----:R-:W-:-:S04]  /*4180*/  PRMT R14, RZ, 0x7610, R14 ;  /* 0x00007610ff0e7816 */ /* 0x001fc8000000000e */
[----:B------:R-:W-:-:S05]  /*4190*/  @!P4 PRMT R14, R31, 0x7610, R14 ;  /* 0x000076101f0ec816 */ /* 0x000fca000000000e */
[----:B------:R0:W-:Y:S04]  /*41a0*/  STL.S16 [R1+0x14c], R14 ;  /* 0x00014c0e01007387 */ /* 0x0001e80000100600 */
[----:B0-----:R-:W4:Y:S04]  /*41b0*/  LDL.LU.64 R14, [R1+0x268] ;  /* 0x00026800010e7983 */ /* 0x001f280000300a00 */
[----:B--2---:R0:W2:Y:S02]  /*41c0*/  @!P5 LDG.E R44, desc[UR10][R10.64] ;  /* 0x0000000a0a2cd981 */ /* 0x0040a4000c1e1900 */
[----:B0-----:R-:W-:-:S02]  /*41d0*/  CS2R R10, SRZ ;  /* 0x00000000000a7805 */ /* 0x001fc4000001ff00 */
[----:B---3--:R-:W-:-:S04]  /*41e0*/  PRMT R4, RZ, 0x7610, R4 ;  /* 0x00007610ff047816 */ /* 0x008fc80000000004 */
[----:B------:R0:W3:Y:S01]  /*41f0*/  @!P6 LDG.E R10, desc[UR10][R42.64] ;  /* 0x0000000a2a0ae981 */ /* 0x0000e2000c1e1900 */
[----:B------:R-:W-:-:S03]  /*4200*/  @!P1 PRMT R4, R33, 0x7610, R4 ;  /* 0x0000761021049816 */ /* 0x000fc60000000004 */
[----:B------:R-:W0:Y:S04]  /*4210*/  LDL.LU.64 R42, [R1+0x4a8] ;  /* 0x0004a800012a7983 */ /* 0x000e280000300a00 */
[----:B------:R1:W-:Y:S04]  /*4220*/  STL.S16 [R1+0x148], R4 ;  /* 0x0001480401007387 */ /* 0x0003e80000100600 */
[----:B-1----:R-:W2:Y:S01]  /*4230*/  LDL.LU.64 R4, [R1+0x290] ;  /* 0x0002900001047983 */ /* 0x002ea20000300a00 */
[----:B------:R-:W-:-:S03]  /*4240*/  PRMT R41, RZ, 0x7610, R41 ;  /* 0x00007610ff297816 */ /* 0x000fc60000000029 */
[----:B------:R-:W-:Y:S04]  /*4250*/  STL [R1+0x420], R6 ;  /* 0x0004200601007387 */ /* 0x000fe80000100800 */
[----:B------:R1:W-:Y:S01]  /*4260*/  STL [R1+0x484], R6 ;  /* 0x0004840601007387 */ /* 0x0003e20000100800 */
[----:B------:R-:W-:Y:S02]  /*4270*/  @!P1 PRMT R41, R34, 0x7632, R41 ;  /* 0x0000763222299816 */ /* 0x000fe40000000029 */
[----:B-1----:R-:W-:-:S04]  /*4280*/  PRMT R6, RZ, 0x7610, R6 ;  /* 0x00007610ff067816 */ /* 0x002fc80000000006 */
[----:B------:R-:W-:Y:S02]  /*4290*/  @!P0 PRMT R6, R29, 0x7610, R6 ;  /* 0x000076101d068816 */ /* 0x000fe40000000006 */
[----:B------:R-:W-:Y:S01]  /*42a0*/  LOP3.LUT P0, RZ, R40, 0x200, RZ, 0xc0, !PT ;  /* 0x0000020028ff7812 */ /* 0x000fe2000780c0ff */
[----:B------:R-:W-:Y:S04]  /*42b0*/  STL.S16 [R1+0x2fc], R7 ;  /* 0x0002fc0701007387 */ /* 0x000fe80000100600 */
[----:B------:R1:W-:Y:S04]  /*42c0*/  STL.S16 [R1+0x140], R6 ;  /* 0x0001400601007387 */ /* 0x0003e80000100600 */
[----:B-1----:R-:W3:Y:S04]  /*42d0*/  LDL.LU.64 R6, [R1+0x2a0] ;  /* 0x0002a00001067983 */ /* 0x002ee80000300a00 */
[----:B------:R1:W-:Y:S02]  /*42e0*/  STL.S16 [R1+0x2a4], R41 ;  /* 0x0002a42901007387 */ /* 0x0003e40000100600 */
[----:B-1----:R-:W-:-:S02]  /*42f0*/  MOV R41, RZ ;  /* 0x000000ff00297202 */ /* 0x002fc40000000f00 */
[----:B------:R-:W-:Y:S02]  /*4300*/  PRMT R18, RZ, 0x7610, R18 ;  /* 0x00007610ff127816 */ /* 0x000fe40000000012 */
[----:B------:R-:W-:Y:S02]  /*4310*/  LOP3.LUT P3, RZ, R40, 0x100, RZ, 0xc0, !PT ;  /* 0x0000010028ff7812 */ /* 0x000fe4000786c0ff */
[----:B------:R-:W-:Y:S01]  /*4320*/  @!P4 PRMT R18, R31, 0x7632, R18 ;  /* 0x000076321f12c816 */ /* 0x000fe20000000012 */
[----:B------:R-:W-:Y:S04]  /*4330*/  STL.S16 [R1+0x138], R19 ;  /* 0x0001381301007387 */ /* 0x000fe80000100600 */
[----:B------:R1:W-:Y:S04]  /*4340*/  STL.S16 [R1+0x28c], R18 ;  /* 0x00028c1201007387 */ /* 0x0003e80000100600 */
[----:B----4-:R4:W-:Y:S04]  /*4350*/  STL [R1+0x10], R0 ;  /* 0x0000100001007387 */ /* 0x0109e80000100800 */
[----:B-1----:R-:W3:Y:S01]  /*4360*/  LDL.LU.64 R18, [R1+0x218] ;  /* 0x0002180001127983 */ /* 0x002ee20000300a00 */
[----:B----4-:R-:W-:-:S03]  /*4370*/  MOV R0, RZ ;  /* 0x000000ff00007202 */ /* 0x010fc60000000f00 */
[----:B------:R1:W4:Y:S04]  /*4380*/  @!P0 LDG.E R41, desc[UR10][R14.64] ;  /* 0x0000000a0e298981 */ /* 0x000328000c1e1900 */
[----:B------:R-:W1:Y:S01]  /*4390*/  LDL.LU.64 R14, [R1+0x498] ;  /* 0x00049800010e7983 */ /* 0x000e620000300a00 */
[----:B0-----:R-:W-:-:S04]  /*43a0*/  PRMT R43, RZ, 0x7610, R43 ;  /* 0x00007610ff2b7816 */ /* 0x001fc8000000002b */
[----:B------:R-:W-:-:S05]  /*43b0*/  @!P1 PRMT R43, R33, 0x7632, R43 ;  /* 0x00007632212b9816 */ /* 0x000fca000000002b */
[----:B------:R0:W-:Y:S04]  /*43c0*/  STL.S16 [R1+0x288], R43 ;  /* 0x0002882b01007387 */ /* 0x0001e80000100600 */
[----:B--2---:R2:W4:Y:S01]  /*43d0*/  @!P3 LDG.E R0, desc[UR10][R4.64] ;  /* 0x0000000a0400b981 */ /* 0x004522000c1e1900 */
[----:B0-----:R-:W-:-:S03]  /*43e0*/  HFMA2 R43, -RZ, RZ, 0, 0 ;  /* 0x00000000ff2b7431 */ /* 0x001fc600000001ff */
[----:B------:R-:W2:Y:S04]  /*43f0*/  LDL.LU R4, [R1+0x488] ;  /* 0x0004880001047983 */ /* 0x000ea80000300800 */
[----:B------:R0:W4:Y:S04]  /*4400*/  @!P0 LDG.E R43, desc[UR10][R16.64] ;  /* 0x0000000a102b8981 */ /* 0x000128000c1e1900 */
[----:B------:R-:W0:Y:S01]  /*4410*/  LDL.LU R16, [R1+0x4a0] ;  /* 0x0004a00001107983 */ /* 0x000e220000300800 */
[----:B------:R-:W-:-:S04]  /*4420*/  PRMT R42, RZ, 0x7610, R42 ;  /* 0x00007610ff2a7816 */ /* 0x000fc8000000002a */
[----:B------:R-:W-:-:S05]  /*4430*/  @!P1 PRMT R42, R34, 0x7610, R42 ;  /* 0x00007610222a9816 */ /* 0x000fca000000002a */
[----:B------:R3:W-:Y:S04]  /*4440*/  STL.S16 [R1+0x2a0], R42 ;  /* 0x0002a02a01007387 */ /* 0x0007e80000100600 */
[----:B---3--:R-:W3:Y:S01]  /*4450*/  @!P6 LDG.E R11, desc[UR10][R6.64] ;  /* 0x0000000a060be981 */ /* 0x008ee2000c1e1900 */
[----:B------:R-:W-:-:S03]  /*4460*/  HFMA2 R42, -RZ, RZ, 0, 0 ;  /* 0x00000000ff2a7431 */ /* 0x000fc600000001ff */
[----:B------:R-:W4:Y:S04]  /*4470*/  LDL.LU.64 R6, [R1+0x128] ;  /* 0x0001280001067983 */ /* 0x000f280000300a00 */
[----:B------:R-:W3:Y:S01]  /*4480*/  @!P3 LDG.E R42, desc[UR10][R18.64] ;  /* 0x0000000a122ab981 */ /* 0x000ee2000c1e1900 */
[----:B------:R-:W-:-:S03]  /*4490*/  LOP3.LUT P3, RZ, R45, 0x8, RZ, 0xc0, !PT ;  /* 0x000000082dff7812 */ /* 0x000fc6000786c0ff */
[----:B------:R-:W3:Y:S01]  /*44a0*/  LDL.LU.64 R18, [R1+0x280] ;  /* 0x0002800001127983 */ /* 0x000ee20000300a00 */
[----:B-1----:R-:W-:-:S04]  /*44b0*/  PRMT R14, RZ, 0x7610, R14 ;  /* 0x00007610ff0e7816 */ /* 0x002fc8000000000e */
[----:B------:R-:W-:Y:S02]  /*44c0*/  @!P2 PRMT R14, R36, 0x7610, R14 ;  /* 0x00007610240ea816 */ /* 0x000fe4000000000e */
[----:B------:R-:W-:-:S03]  /*44d0*/  PRMT R15, RZ, 0x7610, R15 ;  /* 0x00007610ff0f7816 */ /* 0x000fc6000000000f */
[----:B------:R1:W-:Y:S01]  /*44e0*/  STL.S16 [R1+0x298], R14 ;  /* 0x0002980e01007387 */ /* 0x0003e20000100600 */
[----:B------:R-:W-:-:S03]  /*44f0*/  @!P2 PRMT R15, R35, 0x7632, R15 ;  /* 0x00007632230fa816 */ /* 0x000fc6000000000f */
[----:B-1----:R-:W3:Y:S04]  /*4500*/  LDL.LU R14, [R1+0x490] ;  /* 0x00049000010e7983 */ /* 0x002ee80000300800 */
[----:B------:R1:W-:Y:S04]  /*4510*/  STL.S16 [R1+0x26c], R15 ;  /* 0x00026c0f01007387 */ /* 0x0003e80000100600 */
[----:B-1----:R-:W3:Y:S01]  /*4520*/  LDL.LU R15, [R1+0x494] ;  /* 0x00049400010f7983 */ /* 0x002ee20000300800 */
[----:B--2---:R-:W-:-:S04]  /*4530*/  PRMT R4, RZ, 0x7610, R4 ;  /* 0x00007610ff047816 */ /* 0x004fc80000000004 */
[----:B------:R-:W-:-:S05]  /*4540*/  @!P3 PRMT R4, R37, 0x7632, R4 ;  /* 0x000076322504b816 */ /* 0x000fca0000000004 */
[----:B------:R1:W-:Y:S01]  /*4550*/  STL.S16 [R1+0x24c], R4 ;  /* 0x00024c0401007387 */ /* 0x0003e20000100600 */
[----:B0-----:R-:W-:-:S03]  /*4560*/  PRMT R16, RZ, 0x7610, R16 ;  /* 0x00007610ff107816 */ /* 0x001fc60000000010 */
[----:B-1----:R-:W2:Y:S01]  /*4570*/  LDL.LU R4, [R1+0x480] ;  /* 0x0004800001047983 */ /* 0x002ea20000300800 */
[----:B------:R-:W-:-:S05]  /*4580*/  @!P2 PRMT R16, R35, 0x7610, R16 ;  /* 0x000076102310a816 */ /* 0x000fca0000000010 */
[----:B------:R0:W-:Y:S04]  /*4590*/  STL.S16 [R1+0x268], R16 ;  /* 0x0002681001007387 */ /* 0x0001e80000100600 */
[----:B0-----:R-:W2:Y:S01]  /*45a0*/  LDL.LU.64 R16, [R1+0x270] ;  /* 0x0002700001107983 */ /* 0x001ea20000300a00 */
[C---:B------:R-:W-:Y:S01]  /*45b0*/  LOP3.LUT P4, RZ, R40.reuse, 0x80, RZ, 0xc0, !PT ;  /* 0x0000008028ff7812 */ /* 0x040fe2000788c0ff */
[----:B------:R-:W-:Y:S01]  /*45c0*/  HFMA2 R5, -RZ, RZ, 0, 0 ;  /* 0x00000000ff057431 */ /* 0x000fe200000001ff */
[----:B------:R-:W-:-:S11]  /*45d0*/  LOP3.LUT P1, RZ, R40, 0x40, RZ, 0xc0, !PT ;  /* 0x0000004028ff7812 */ /* 0x000fd6000782c0ff */
[----:B----4-:R0:W4:Y:S04]  /*45e0*/  @!P4 LDG.E R5, desc[UR10][R6.64] ;  /* 0x0000000a0605c981 */ /* 0x010128000c1e1900 */
[----:B------:R-:W0:Y:S04]  /*45f0*/  LDL.LU R6, [R1+0x484] ;  /* 0x0004840001067983 */ /* 0x000e280000300800 */
[----:B---3--:R1:W-:Y:S02]  /*4600*/  STL [R1+0x90], R14 ;  /* 0x0000900e01007387 */ /* 0x0083e40000100800 */
[----:B-1----:R-:W-:-:S04]  /*4610*/  PRMT R14, RZ, 0x7610, R14 ;  /* 0x00007610ff0e7816 */ /* 0x002fc8000000000e */
[----:B------:R-:W-:Y:S01]  /*4620*/  @!P3 PRMT R14, R38, 0x7632, R14 ;  /* 0x00007632260eb816 */ /* 0x000fe2000000000e */
[----:B------:R-:W-:Y:S04]  /*4630*/  STL [R1+0x14], R15 ;  /* 0x0000140f01007387 */ /* 0x000fe80000100800 */
[----:B------:R1:W-:Y:S02]  /*4640*/  STL.S16 [R1+0x294], R14 ;  /* 0x0002940e01007387 */ /* 0x0003e40000100600 */
[----:B-1----:R-:W-:-:S06]  /*4650*/  CS2R R14, SRZ ;  /* 0x00000000000e7805 */ /* 0x002fcc000001ff00 */
[----:B------:R-:W3:Y:S01]  /*4660*/  @!P4 LDG.E R14, desc[UR10][R18.64] ;  /* 0x0000000a120ec981 */ /* 0x000ee2000c1e1900 */
[----:B------:R-:W-:Y:S02]  /*4670*/  LOP3.LUT P4, RZ, R45, 0x4, RZ, 0xc0, !PT ;  /* 0x000000042dff7812 */ /* 0x000fe4000788c0ff */
[----:B--2---:R-:W-:Y:S01]  /*4680*/  PRMT R4, RZ, 0x7610, R4 ;  /* 0x00007610ff047816 */ /* 0x004fe20000000004 */
[----:B------:R-:W-:Y:S10]  /*4690*/  STL.64 [R1+0x458], R20 ;  /* 0x0004581401007387 */ /* 0x000ff40000100a00 */
[----:B------:R-:W-:Y:S01]  /*46a0*/  @!P4 PRMT R4, R2, 0x7610, R4 ;  /* 0x000076100204c816 */ /* 0x000fe20000000004 */
[----:B------:R-:W2:Y:S04]  /*46b0*/  LDL.LU.64 R18, [R1+0x478] ;  /* 0x0004780001127983 */ /* 0x000ea80000300a00 */
[----:B------:R1:W-:Y:S04]  /*46c0*/  STL.S16 [R1+0x270], R4 ;  /* 0x0002700401007387 */ /* 0x0003e80000100600 */
[----:B------:R4:W3:Y:S04]  /*46d0*/  @!P1 LDG.E R15, desc[UR10][R16.64] ;  /* 0x0000000a100f9981 */ /* 0x0008e8000c1e1900 */
[----:B-1----:R-:W4:Y:S04]  /*46e0*/  LDL.LU R4, [R1+0x468] ;  /* 0x0004680001047983 */ /* 0x002f280000300800 */
[----:B------:R-:W2:Y:S01]  /*46f0*/  LDL.LU.64 R16, [R1+0x470] ;  /* 0x0004700001107983 */ /* 0x000ea20000300a00 */
[----:B0-----:R-:W-:-:S04]  /*4700*/  PRMT R6, RZ, 0x7610, R6 ;  /* 0x00007610ff067816 */ /* 0x001fc80000000006 */
[----:B------:R-:W-:-:S05]  /*4710*/  @!P3 PRMT R6, R37, 0x7610, R6 ;  /* 0x000076102506b816 */ /* 0x000fca0000000006 */
[----:B------:R0:W-:Y:S04]  /*4720*/  STL.S16 [R1+0x21c], R6 ;  /* 0x00021c0601007387 */ /* 0x0001e80000100600 */
[----:B0-----:R-:W3:Y:S01]  /*4730*/  LDL.LU.64 R6, [R1+0x278] ;  /* 0x0002780001067983 */ /* 0x001ee20000300a00 */
[----:B----4-:R-:W-:-:S04]  /*4740*/  PRMT R4, RZ, 0x7610, R4 ;  /* 0x00007610ff047816 */ /* 0x010fc80000000004 */
[----:B------:R-:W-:Y:S02]  /*4750*/  @!P6 PRMT R4, R11, 0x7610, R4 ;  /* 0x000076100b04e816 */ /* 0x000fe40000000004 */
[----:B--2---:R-:W-:-:S04]  /*4760*/  PRMT R17, RZ, 0x7610, R17 ;  /* 0x00007610ff117816 */ /* 0x004fc80000000011 */
[----:B------:R-:W-:Y:S01]  /*4770*/  @!P4 PRMT R17, R39, 0x7632, R17 ;  /* 0x000076322711c816 */ /* 0x000fe20000000011 */
[----:B------:R0:W-:Y:S04]  /*4780*/  STL.S16 [R1+0x12c], R4 ;  /* 0x00012c0401007387 */ /* 0x0001e80000100600 */
[----:B------:R1:W-:Y:S04]  /*4790*/  STL.S16 [R1+0x248], R17 ;  /* 0x0002481101007387 */ /* 0x0003e80000100600 */
[----:B0-----:R-:W2:Y:S04]  /*47a0*/  LDL.LU R4, [R1+0x44c] ;  /* 0x00044c0001047983 */ /* 0x001ea80000300800 */
[----:B-1----:R-:W4:Y:S01]  /*47b0*/  LDL.LU R17, [R1+0x46c] ;  /* 0x00046c0001117983 */ /* 0x002f220000300800 */
[----:B------:R-:W-:-:S02]  /*47c0*/  PRMT R21, RZ, 0x7610, R21 ;  /* 0x00007610ff157816 */ /* 0x000fc40000000015 */
[----:B------:R-:W-:Y:S01]  /*47d0*/  PRMT R20, RZ, 0x7610, R20 ;  /* 0x00007610ff147816 */ /* 0x000fe20000000014 */
[----:B------:R0:W-:Y:S01]  /*47e0*/  STL [R1+0x94], R16 ;  /* 0x0000941001007387 */ /* 0x0001e20000100800 */
[----:B------:R-:W-:Y:S02]  /*47f0*/  @!P3 PRMT R21, R38, 0x7610, R21 ;  /* 0x000076102615b816 */ /* 0x000fe40000000015 */
[----:B------:R-:W-:Y:S01]  /*4800*/  @!P4 PRMT R20, R39, 0x7610, R20 ;  /* 0x000076102714c816 */ /* 0x000fe20000000014 */
[----:B------:R1:W-:Y:S01]  /*4810*/  STL.64 [R1+0x3d8], R38 ;  /* 0x0003d82601007387 */ /* 0x0003e20000100a00 */
[----:B0-----:R-:W-:-:S03]  /*4820*/  PRMT R16, RZ, 0x7610, R16 ;  /* 0x00007610ff107816 */ /* 0x001fc60000000010 */
[----:B------:R-:W-:Y:S01]  /*4830*/  STL.S16 [R1+0x290], R21 ;  /* 0x0002901501007387 */ /* 0x000fe20000100600 */
[----:B------:R-:W-:-:S03]  /*4840*/  @!P4 PRMT R16, R2, 0x7632, R16 ;  /* 0x000076320210c816 */ /* 0x000fc60000000010 */
[----:B------:R0:W-:Y:S04]  /*4850*/  STL.S16 [R1+0x218], R20 ;  /* 0x0002181401007387 */ /* 0x0001e80000100600 */
[----:B-1----:R-:W3:Y:S04]  /*4860*/  LDL.LU.64 R38, [R1+0x258] ;  /* 0x0002580001267983 */ /* 0x002ee80000300a00 */
[----:B0-----:R-:W3:Y:S04]  /*4870*/  LDL.LU.64 R20, [R1+0x260] ;  /* 0x0002600001147983 */ /* 0x001ee80000300a00 */
[----:B------:R-:W-:Y:S01]  /*4880*/  STL.S16 [R1+0x274], R16 ;  /* 0x0002741001007387 */ /* 0x000fe20000100600 */
[----:B--2---:R-:W-:-:S03]  /*4890*/  PRMT R4, RZ, 0x7610, R4 ;  /* 0x00007610ff047816 */ /* 0x004fc60000000004 */
[----:B----4-:R0:W-:Y:S01]  /*48a0*/  STL [R1+0x18], R17 ;  /* 0x0000181101007387 */ /* 0x0101e20000100800 */
[----:B------:R-:W-:Y:S02]  /*48b0*/  @!P0 PRMT R4, R41, 0x7610, R4 ;  /* 0x0000761029048816 */ /* 0x000fe40000000004 */
[----:B0-----:R-:W-:-:S03]  /*48c0*/  CS2R R16, SRZ ;  /* 0x0000000000107805 */ /* 0x001fc6000001ff00 */
[----:B------:R0:W-:Y:S04]  /*48d0*/  STL.S16 [R1+0x11c], R4 ;  /* 0x00011c0401007387 */ /* 0x0001e80000100600 */
[----:B---3--:R1:W2:Y:S04]  /*48e0*/  @!P1 LDG.E R16, desc[UR10][R6.64] ;  /* 0x0000000a06109981 */ /* 0x0082a8000c1e1900 */
[----:B0-----:R-:W3:Y:S04]  /*48f0*/  LDL.LU R4, [R1+0x444] ;  /* 0x0004440001047983 */ /* 0x001ee80000300800 */
[----:B------:R-:W1:Y:S01]  /*4900*/  LDL.LU.64 R6, [R1+0x460] ;  /* 0x0004600001067983 */ /* 0x000e620000300a00 */
[----:B------:R-:W-:-:S02]  /*4910*/  LOP3.LUT P2, RZ, R40, 0x20, RZ, 0xc0, !PT ;  /* 0x0000002028ff7812 */ /* 0x000fc4000784c0ff */
[----:B------:R-:W-:Y:S01]  /*4920*/  LOP3.LUT R45, R45, 0xfffffffe, RZ, 0xc0, !PT ;  /* 0xfffffffe2d2d7812 */ /* 0x000fe200078ec0ff */
[----:B------:R0:W-:Y:S03]  /*4930*/  STL [R1+0x1c], R18 ;  /* 0x00001c1201007387 */ /* 0x0001e60000100800 */
[----:B------:R-:W-:-:S04]  /*4940*/  @P1 LOP3.LUT R45, R45, 0x1, RZ, 0xfc, !PT ;  /* 0x000000012d2d1812 */ /* 0x000fc800078efcff */
[----:B------:R-:W-:Y:S02]  /*4950*/  LOP3.LUT R45, R45, 0xfffffffd, RZ, 0xc0, !PT ;  /* 0xfffffffd2d2d7812 */ /* 0x000fe400078ec0ff */
[----:B0-----:R-:W-:Y:S01]  /*4960*/  MOV R18, RZ ;  /* 0x000000ff00127202 */ /* 0x001fe20000000f00 */
[----:B------:R-:W4:Y:S01]  /*4970*/  @!P2 LDG.E R17, desc[UR10][R38.64] ;  /* 0x0000000a2611a981 */ /* 0x000f22000c1e1900 */
[----:B------:R-:W-:-:S04]  /*4980*/  @P2 LOP3.LUT R45, R45, 0x2, RZ, 0xfc, !PT ;  /* 0x000000022d2d2812 */ /* 0x000fc800078efcff */
[----:B------:R0:W4:Y:S01]  /*4990*/  @!P2 LDG.E R18, desc[UR10][R20.64] ;  /* 0x0000000a1412a981 */ /* 0x000122000c1e1900 */
[----:B------:R-:W-:-:S03]  /*49a0*/  LOP3.LUT P2, RZ, R40, 0x100, RZ, 0xc0, !PT ;  /* 0x0000010028ff7812 */ /* 0x000fc6000784c0ff */
[----:B------:R-:W-:Y:S04]  /*49b0*/  STL [R1+0x3e4], R37 ;  /* 0x0003e42501007387 */ /* 0x000fe80000100800 */
[----:B------:R0:W-:Y:S04]  /*49c0*/  STL.64 [R1+0x3f0], R36 ;  /* 0x0003f02401007387 */ /* 0x0001e80000100a00 */
[----:B------:R-:W2:Y:S04]  /*49d0*/  LDL.LU.64 R20, [R1+0x458] ;  /* 0x0004580001147983 */ /* 0x000ea80000300a00 */
[----:B------:R1:W-:Y:S01]  /*49e0*/  STL.64 [R1+0x3f8], R2 ;  /* 0x0003f80201007387 */ /* 0x0003e20000100a00 */
[----:B0-----:R-:W-:-:S03]  /*49f0*/  PRMT R37, RZ, 0x7610, R37 ;  /* 0x00007610ff257816 */ /* 0x001fc60000000025 */
[----:B------:R-:W4:Y:S01]  /*4a00*/  LDL.LU.64 R38, [R1+0x250] ;  /* 0x0002500001267983 */ /* 0x000f220000300a00 */
[----:B------:R-:W-:Y:S02]  /*4a10*/  PRMT R36, RZ, 0x7610, R36 ;  /* 0x00007610ff247816 */ /* 0x000fe40000000024 */
[----:B------:R-:W-:Y:S02]  /*4a20*/  @!P5 PRMT R37, R44, 0x7610, R37 ;  /* 0x000076102c25d816 */ /* 0x000fe40000000025 */
[----:B------:R-:W-:-:S03]  /*4a30*/  @!P6 PRMT R36, R10, 0x7610, R36 ;  /* 0x000076100a24e816 */ /* 0x000fc60000000024 */
[----:B------:R-:W-:Y:S01]  /*4a40*/  STL.S16 [R1+0x258], R37 ;  /* 0x0002582501007387 */ /* 0x000fe20000100600 */
[----:B---3--:R-:W-:Y:S02]  /*4a50*/  PRMT R4, RZ, 0x7610, R4 ;  /* 0x00007610ff047816 */ /* 0x008fe40000000004 */
[----:B-1----:R-:W-:Y:S02]  /*4a60*/  PRMT R7, RZ, 0x7610, R7 ;  /* 0x00007610ff077816 */ /* 0x002fe40000000007 */
[----:B------:R-:W-:Y:S02]  /*4a70*/  PRMT R6, RZ, 0x7610, R6 ;  /* 0x00007610ff067816 */ /* 0x000fe40000000006 */
[----:B------:R-:W-:Y:S02]  /*4a80*/  @!P2 PRMT R4, R0, 0x7610, R4 ;  /* 0x000076100004a816 */ /* 0x000fe40000000004 */
[C---:B------:R-:W-:Y:S02]  /*4a90*/  @!P5 PRMT R7, R3.reuse, 0x7610, R7 ;  /* 0x000076100307d816 */ /* 0x040fe40000000007 */
[----:B------:R-:W-:-:S02]  /*4aa0*/  @!P5 PRMT R6, R3, 0x7632, R6 ;  /* 0x000076320306d816 */ /* 0x000fc40000000006 */
[----:B------:R-:W3:Y:S04]  /*4ab0*/  LDL.LU.64 R2, [R1+0x120] ;  /* 0x0001200001027983 */ /* 0x000ee80000300a00 */
[----:B------:R0:W-:Y:S04]  /*4ac0*/  STL.S16 [R1+0x124], R36 ;  /* 0x0001242401007387 */ /* 0x0001e80000100600 */
[----:B0-----:R-:W3:Y:S04]  /*4ad0*/  LDL.LU.64 R36, [R1+0x228] ;  /* 0x0002280001247983 */ /* 0x001ee80000300a00 */
[----:B------:R0:W-:Y:S04]  /*4ae0*/  STL.S16 [R1+0x228], R4 ;  /* 0x0002280401007387 */ /* 0x0001e80000100600 */
[----:B------:R-:W-:Y:S04]  /*4af0*/  STL.S16 [R1+0x130], R7 ;  /* 0x0001300701007387 */ /* 0x000fe80000100600 */
[----:B0-----:R-:W4:Y:S04]  /*4b00*/  LDL.LU R4, [R1+0x43c] ;  /* 0x00043c0001047983 */ /* 0x001f280000300800 */
[----:B------:R0:W-:Y:S04]  /*4b10*/  STL.S16 [R1+0x23c], R6 ;  /* 0x00023c0601007387 */ /* 0x0001e80000100600 */
[----:B0-----:R-:W3:Y:S01]  /*4b20*/  LDL.LU.64 R6, [R1+0x230] ;  /* 0x0002300001067983 */ /* 0x001ee20000300a00 */
[----:B------:R-:W-:-:S03]  /*4b30*/  LOP3.LUT P1, RZ, R40, 0x80, RZ, 0xc0, !PT ;  /* 0x0000008028ff7812 */ /* 0x000fc6000782c0ff */
[----:B--2---:R0:W-:Y:S01]  /*4b40*/  STL [R1+0x9c], R21 ;  /* 0x00009c1501007387 */ /* 0x0041e20000100800 */
[----:B------:R-:W-:Y:S02]  /*4b50*/  LOP3.LUT P4, RZ, R40, 0x8, RZ, 0xc0, !PT ;  /* 0x0000000828ff7812 */ /* 0x000fe4000788c0ff */
[----:B0-----:R-:W-:-:S04]  /*4b60*/  PRMT R21, RZ, 0x7610, R21 ;  /* 0x00007610ff157816 */ /* 0x001fc80000000015 */
[----:B------:R-:W-:Y:S01]  /*4b70*/  @!P6 PRMT R21, R11, 0x7632, R21 ;  /* 0x000076320b15e816 */ /* 0x000fe20000000015 */
[----:B------:R-:W-:Y:S04]  /*4b80*/  STL [R1+0x20], R20 ;  /* 0x0000201401007387 */ /* 0x000fe80000100800 */
[----:B------:R0:W-:Y:S02]  /*4b90*/  STL.S16 [R1+0x260], R21 ;  /* 0x0002601501007387 */ /* 0x0001e40000100600 */
[----:B0-----:R-:W-:Y:S02]  /*4ba0*/  CS2R R20, SRZ ;  /* 0x0000000000147805 */ /* 0x001fe4000001ff00 */
[----:B----4-:R-:W-:-:S04]  /*4bb0*/  PRMT R4, RZ, 0x7610, R4 ;  /* 0x00007610ff047816 */ /* 0x010fc80000000004 */
[----:B------:R-:W-:Y:S01]  /*4bc0*/  @!P1 PRMT R4, R5, 0x7610, R4 ;  /* 0x0000761005049816 */ /* 0x000fe20000000004 */
[----:B---3--:R-:W2:Y:S04]  /*4bd0*/  @!P4 LDG.E R21, desc[UR10][R6.64] ;  /* 0x0000000a0615c981 */ /* 0x008ea8000c1e1900 */
[----:B------:R-:W3:Y:S04]  /*4be0*/  LDL.LU.64 R6, [R1+0x210] ;  /* 0x0002100001067983 */ /* 0x000ee80000300a00 */
[----:B------:R0:W-:Y:S04]  /*4bf0*/  STL.S16 [R1+0x214], R4 ;  /* 0x0002140401007387 */ /* 0x0001e80000100600 */
[----:B0-----:R-:W4:Y:S01]  /*4c00*/  LDL.LU R4, [R1+0x438] ;  /* 0x0004380001047983 */ /* 0x001f220000300800 */
[----:B------:R-:W-:-:S13]  /*4c10*/  LOP3.LUT P3, RZ, R40, 0x10, RZ, 0xc0, !PT ;  /* 0x0000001028ff7812 */ /* 0x000fda000786c0ff */
[----:B------:R-:W2:Y:S04]  /*4c20*/  @!P3 LDG.E R20, desc[UR10][R38.64] ;  /* 0x0000000a2614b981 */ /* 0x000ea8000c1e1900 */
[----:B------:R-:W2:Y:S01]  /*4c30*/  LDL.LU.64 R38, [R1+0x220] ;  /* 0x0002200001267983 */ /* 0x000ea20000300a00 */
[----:B----4-:R-:W-:-:S04]  /*4c40*/  PRMT R4, RZ, 0x7610, R4 ;  /* 0x00007610ff047816 */ /* 0x010fc80000000004 */
[----:B------:R-:W-:-:S05]  /*4c50*/  @!P1 PRMT R4, R14, 0x7610, R4 ;  /* 0x000076100e049816 */ /* 0x000fca0000000004 */
[----:B------:R0:W-:Y:S04]  /*4c60*/  STL.S16 [R1+0x220], R4 ;  /* 0x0002200401007387 */ /* 0x0001e80000100600 */
[----:B0-----:R-:W4:Y:S04]  /*4c70*/  LDL.LU R4, [R1+0x430] ;  /* 0x0004300001047983 */ /* 0x001f280000300800 */
[----:B------:R0:W-:Y:S04]  /*4c80*/  STL [R1+0x434], R27 ;  /* 0x0004341b01007387 */ /* 0x0001e80000100800 */
[----:B------:R1:W-:Y:S04]  /*4c90*/  STL [R1+0xa8], R26 ;  /* 0x0000a81a01007387 */ /* 0x0003e80000100800 */
[----:B------:R3:W-:Y:S01]  /*4ca0*/  STL [R1+0x98], R19 ;  /* 0x0000981301007387 */ /* 0x0007e20000100800 */
[----:B0-----:R-:W-:-:S02]  /*4cb0*/  PRMT R27, RZ, 0x7610, R27 ;  /* 0x00007610ff1b7816 */ /* 0x001fc4000000001b */
[----:B-1----:R-:W-:Y:S02]  /*4cc0*/  PRMT R26, RZ, 0x7610, R26 ;  /* 0x00007610ff1a7816 */ /* 0x002fe4000000001a */
[----:B---3--:R-:W-:Y:S02]  /*4cd0*/  PRMT R19, RZ, 0x7610, R19 ;  /* 0x00007610ff137816 */ /* 0x008fe40000000013 */
[----:B------:R-:W-:Y:S02]  /*4ce0*/  @!P1 PRMT R27, R5, 0x7632, R27 ;  /* 0x00007632051b9816 */ /* 0x000fe4000000001b */
[----:B------:R-:W-:Y:S02]  /*4cf0*/  @!P1 PRMT R26, R14, 0x7632, R26 ;  /* 0x000076320e1a9816 */ /* 0x000fe4000000001a */
[----:B------:R-:W-:Y:S02]  /*4d00*/  @!P5 PRMT R19, R44, 0x7632, R19 ;  /* 0x000076322c13d816 */ /* 0x000fe40000000013 */
[----:B------:R-:W-:-:S03]  /*4d10*/  LOP3.LUT P1, RZ, R45, 0x1, RZ, 0xc0, !PT ;  /* 0x000000012dff7812 */ /* 0x000fc6000782c0ff */
[----:B------:R0:W-:Y:S02]  /*4d20*/  STL.S16 [R1+0x25c], R19 ;  /* 0x00025c1301007387 */ /* 0x0001e40000100600 */
[----:B0-----:R-:W-:-:S06]  /*4d30*/  HFMA2 R19, -RZ, RZ, 0, 0 ;  /* 0x00000000ff137431 */ /* 0x001fcc00000001ff */
        /* <DEDUP_REMOVED lines=8> */
[----:B------:R-:W-:Y:S01]  /*4dc0*/  @!P0 PRMT R25, R43, 0x7632, R25 ;  /* 0x000076322b198816 */ /* 0x000fe20000000019 */
[----:B------:R0:W-:Y:S04]  /*4dd0*/  STL [R1+0x450], R23 ;  /* 0x0004501701007387 */ /* 0x0001e80000100800 */
[----:B------:R1:W-:Y:S01]  /*4de0*/  STL.S16 [R1+0x110], R25 ;  /* 0x0001101901007387 */ /* 0x0003e20000100600 */
[----:B0-----:R-:W-:-:S03]  /*4df0*/  PRMT R23, RZ, 0x7610, R23 ;  /* 0x00007610ff177816 */ /* 0x001fc60000000017 */
[----:B-1----:R-:W3:Y:S01]  /*4e00*/  LDL.LU R25, [R1+0x448] ;  /* 0x0004480001197983 */ /* 0x002ee20000300800 */
[----:B------:R-:W-:-:S05]  /*4e10*/  @!P6 PRMT R23, R10, 0x7632, R23 ;  /* 0x000076320a17e816 */ /* 0x000fca0000000017 */
[----:B------:R0:W-:Y:S04]  /*4e20*/  STL.S16 [R1+0x128], R23 ;  /* 0x0001281701007387 */ /* 0x0001e80000100600 */
[----:B0-----:R-:W2:Y:S01]  /*4e30*/  LDL.LU R23, [R1+0x450] ;  /* 0x0004500001177983 */ /* 0x001ea20000300800 */
        /* <DEDUP_REMOVED lines=12> */
[----:B------:R-:W-:-:S02]  /*4f00*/  LOP3.LUT P2, RZ, R45, 0x2, RZ, 0xc0, !PT ;  /* 0x000000022dff7812 */ /* 0x000fc4000784c0ff */
[----:B--2---:R-:W-:-:S04]  /*4f10*/  PRMT R23, RZ, 0x7610, R23 ;  /* 0x00007610ff177816 */ /* 0x004fc80000000017 */
[----:B------:R-:W-:Y:S02]  /*4f20*/  @!P0 PRMT R23, R41, 0x7632, R23 ;  /* 0x0000763229178816 */ /* 0x000fe40000000017 */
[----:B------:R-:W-:-:S03]  /*4f30*/  LOP3.LUT P5, RZ, R40, 0x4, RZ, 0xc0, !PT ;  /* 0x0000000428ff7812 */ /* 0x000fc600078ac0ff */
[----:B------:R0:W-:Y:S04]  /*4f40*/  STL.S16 [R1+0x120], R23 ;  /* 0x0001201701007387 */ /* 0x0001e80000100600 */
[----:B------:R1:W-:Y:S01]  /*4f50*/  STL.S16 [R1+0x234], R27 ;  /* 0x0002341b01007387 */ /* 0x0003e20000100600 */
[----:B0-----:R-:W-:-:S03]  /*4f60*/  HFMA2 R23, -RZ, RZ, 0, 0 ;  /* 0x00000000ff177431 */ /* 0x001fc600000001ff */
[----:B-1----:R-:W2:Y:S04]  /*4f70*/  LDL.LU R27, [R1+0x434] ;  /* 0x00043400011b7983 */ /* 0x002ea80000300800 */
[----:B------:R-:W3:Y:S04]  /*4f80*/  @!P5 LDG.E R23, desc[UR10][R36.64] ;  /* 0x0000000a2417d981 */ /* 0x000ee8000c1e1900 */
[----:B------:R-:W3:Y:S01]  /*4f90*/  LDL.LU.64 R36, [R1+0x200] ;  /* 0x0002000001247983 */ /* 0x000ee20000300a00 */
[----:B----4-:R-:W-:-:S04]  /*4fa0*/  PRMT R4, RZ, 0x7610, R4 ;  /* 0x00007610ff047816 */ /* 0x010fc80000000004 */
[----:B------:R-:W-:-:S05]  /*4fb0*/  @!P2 PRMT R4, R18, 0x7610, R4 ;  /* 0x000076101204a816 */ /* 0x000fca0000000004 */
[----:B------:R0:W-:Y:S04]  /*4fc0*/  STL.S16 [R1+0x284], R4 ;  /* 0x0002840401007387 */ /* 0x0001e80000100600 */
[----:B0-----:R-:W4:Y:S04]  /*4fd0*/  LDL.LU R4, [R1+0x418] ;  /* 0x0004180001047983 */ /* 0x001f280000300800 */
[----:B------:R0:W-:Y:S02]  /*4fe0*/  STL [R1+0xa0], R12 ;  /* 0x0000a00c01007387 */ /* 0x0001e40000100800 */
[----:B0-----:R-:W-:-:S04]  /*4ff0*/  PRMT R12, RZ, 0x7610, R12 ;  /* 0x00007610ff0c7816 */ /* 0x001fc8000000000c */
[----:B------:R-:W-:Y:S02]  /*5000*/  @!P0 PRMT R12, R43, 0x7610, R12 ;  /* 0x000076102b0c8816 */ /* 0x000fe4000000000c */
[C---:B------:R-:W-:Y:S01]  /*5010*/  LOP3.LUT P0, RZ, R40.reuse, 0x1, RZ, 0xc0, !PT ;  /* 0x0000000128ff7812 */ /* 0x040fe2000780c0ff */
[----:B------:R0:W-:Y:S01]  /*5020*/  STL [R1+0x428], R29 ;  /* 0x0004281d01007387 */ /* 0x0001e20000100800 */
[----:B------:R-:W-:-:S03]  /*5030*/  LOP3.LUT P6, RZ, R40, 0x2, RZ, 0xc0, !PT ;  /* 0x0000000228ff7812 */ /* 0x000fc600078cc0ff */
[----:B------:R-:W-:Y:S01]  /*5040*/  STL.S16 [R1+0x250], R26 ;  /* 0x0002501a01007387 */ /* 0x000fe20000100600 */
[----:B0-----:R-:W-:-:S03]  /*5050*/  PRMT R29, RZ, 0x7610, R29 ;  /* 0x00007610ff1d7816 */ /* 0x001fc6000000001d */
[----:B--2---:R0:W-:Y:S01]  /*5060*/  STL [R1+0x2c], R27 ;  /* 0x00002c1b01007387 */ /* 0x0041e20000100800 */
[----:B------:R-:W-:-:S03]  /*5070*/  @!P1 PRMT R29, R15, 0x7632, R29 ;  /* 0x000076320f1d9816 */ /* 0x000fc6000000001d */
[----:B------:R1:W-:Y:S01]  /*5080*/  STL.S16 [R1+0x230], R25 ;  /* 0x0002301901007387 */ /* 0x0003e20000100600 */
[----:B0-----:R-:W-:-:S03]  /*5090*/  CS2R R26, SRZ ;  /* 0x00000000001a7805 */ /* 0x001fc6000001ff00 */
[----:B------:R0:W-:Y:S01]  /*50a0*/  STL.S16 [R1+0x278], R29 ;  /* 0x0002781d01007387 */ /* 0x0001e20000100600 */
[----:B-1----:R-:W-:-:S03]  /*50b0*/  HFMA2 R25, -RZ, RZ, 0, 0 ;  /* 0x00000000ff197431 */ /* 0x002fc600000001ff */
[----:B---3--:R-:W2:Y:S04]  /*50c0*/  @!P0 LDG.E R27, desc[UR10][R36.64] ;  /* 0x0000000a241b8981 */ /* 0x008ea8000c1e1900 */
[----:B0-----:R-:W3:Y:S04]  /*50d0*/  LDL.LU R29, [R1+0x428] ;  /* 0x00042800011d7983 */ /* 0x001ee80000300800 */
[----:B------:R-:W2:Y:S04]  /*50e0*/  @!P6 LDG.E R25, desc[UR10][R6.64] ;  /* 0x0000000a0619e981 */ /* 0x000ea8000c1e1900 */
[----:B------:R-:W2:Y:S04]  /*50f0*/  LDL.LU.64 R36, [R1+0x1d8] ;  /* 0x0001d80001247983 */ /* 0x000ea80000300a00 */
        /* <DEDUP_REMOVED lines=8> */
[----:B------:R-:W-:Y:S04]  /*5180*/  STL.S16 [R1+0x280], R28 ;  /* 0x0002801c01007387 */ /* 0x000fe80000100600 */
[----:B------:R0:W-:Y:S04]  /*5190*/  STL.S16 [R1+0x22c], R24 ;  /* 0x00022c1801007387 */ /* 0x0001e80000100600 */
[----:B---3--:R1:W-:Y:S04]  /*51a0*/  STL [R1+0x30], R29 ;  /* 0x0000301d01007387 */ /* 0x0083e80000100800 */
[----:B0-----:R-:W3:Y:S01]  /*51b0*/  LDL.LU R24, [R1+0x440] ;  /* 0x0004400001187983 */ /* 0x001ee20000300800 */
[----:B-1----:R-:W-:-:S06]  /*51c0*/  CS2R R28, SRZ ;  /* 0x00000000001c7805 */ /* 0x002fcc000001ff00 */
[----:B--2---:R0:W2:Y:S04]  /*51d0*/  @!P0 LDG.E R28, desc[UR10][R6.64] ;  /* 0x0000000a061c8981 */ /* 0x0040a8000c1e1900 */
[----:B------:R-:W0:Y:S01]  /*51e0*/  LDL.LU R6, [R1+0x420] ;  /* 0x0004200001067983 */ /* 0x000e220000300800 */
[----:B----4-:R-:W-:-:S04]  /*51f0*/  PRMT R4, RZ, 0x7610, R4 ;  /* 0x00007610ff047816 */ /* 0x010fc80000000004 */
[----:B------:R-:W-:-:S05]  /*5200*/  @!P3 PRMT R4, R20, 0x7610, R4 ;  /* 0x000076101404b816 */ /* 0x000fca0000000004 */
[----:B------:R1:W-:Y:S04]  /*5210*/  STL.S16 [R1+0x1dc], R4 ;  /* 0x0001dc0401007387 */ /* 0x0003e80000100600 */
[----:B-1----:R-:W4:Y:S04]  /*5220*/  LDL.LU R4, [R1+0x40c] ;  /* 0x00040c0001047983 */ /* 0x002f280000300800 */
[----:B------:R1:W-:Y:S04]  /*5230*/  STL [R1+0x24], R22 ;  /* 0x0000241601007387 */ /* 0x0003e80000100800 */
[----:B---3--:R3:W-:Y:S01]  /*5240*/  STL [R1+0x28], R24 ;  /* 0x0000281801007387 */ /* 0x0087e20000100800 */
[----:B-1----:R-:W-:-:S03]  /*5250*/  MOV R22, RZ ;  /* 0x000000ff00167202 */ /* 0x002fc60000000f00 */
[----:B------:R1:W-:Y:S04]  /*5260*/  STL [R1+0x41c], R31 ;  /* 0x00041c1f01007387 */ /* 0x0003e80000100800 */
[----:B------:R-:W2:Y:S01]  /*5270*/  @!P4 LDG.E R22, desc[UR10][R2.64] ;  /* 0x0000000a0216c981 */ /* 0x000ea2000c1e1900 */
[----:B---3--:R-:W-:-:S06]  /*5280*/  MOV R24, RZ ;  /* 0x000000ff00187202 */ /* 0x008fcc0000000f00 */
[----:B------:R-:W3:Y:S01]  /*5290*/  @!P5 LDG.E R24, desc[UR10][R38.64] ;  /* 0x0000000a2618d981 */ /* 0x000ee2000c1e1900 */
[----:B0-----:R-:W-:-:S03]  /*52a0*/  PRMT R6, RZ, 0x7610, R6 ;  /* 0x00007610ff067816 */ /* 0x001fc60000000006 */
[----:B------:R-:W-:Y:S01]  /*52b0*/  STL [R1+0xb0], R30 ;  /* 0x0000b01e01007387 */ /* 0x000fe20000100800 */
[----:B------:R-:W-:-:S03]  /*52c0*/  @!P2 PRMT R6, R17, 0x7610, R6 ;  /* 0x000076101106a816 */ /* 0x000fc60000000006 */
[----:B------:R-:W2:Y:S04]  /*52d0*/  LDL.LU.64 R38, [R1+0x1e8] ;  /* 0x0001e80001267983 */ /* 0x000ea80000300a00 */
[----:B------:R0:W-:Y:S01]  /*52e0*/  STL.S16 [R1+0x1ec], R6 ;  /* 0x0001ec0601007387 */ /* 0x0001e20000100600 */
[----:B-1----:R-:W-:Y:S02]  /*52f0*/  PRMT R31, RZ, 0x7610, R31 ;  /* 0x00007610ff1f7816 */ /* 0x002fe4000000001f */
[----:B------:R-:W-:Y:S01]  /*5300*/  LOP3.LUT P1, RZ, R40, 0x80000000, RZ, 0xc0, !PT ;  /* 0x8000000028ff7812 */ /* 0x000fe2000782c0ff */
[----:B------:R-:W-:Y:S04]  /*5310*/  STL [R1+0x404], R35 ;  /* 0x0004042301007387 */ /* 0x000fe80000100800 */
[----:B------:R-:W3:Y:S04]  /*5320*/  LDL.LU.64 R2, [R1+0x208] ;  /* 0x0002080001027983 */ /* 0x000ee80000300a00 */
[----:B0-----:R-:W3:Y:S01]  /*5330*/  LDL.LU.64 R6, [R1+0x1c8] ;  /* 0x0001c80001067983 */ /* 0x001ee20000300a00 */
[----:B------:R-:W-:-:S05]  /*5340*/  @!P2 PRMT R31, R17, 0x7632, R31 ;  /* 0x00007632111fa816 */ /* 0x000fca000000001f */
[----:B------:R0:W-:Y:S04]  /*5350*/  STL.S16 [R1+0x2a8], R31 ;  /* 0x0002a81f01007387 */ /* 0x0001e80000100600 */
[----:B0-----:R-:W3:Y:S01]  /*5360*/  LDL.LU R31, [R1+0x41c] ;  /* 0x00041c00011f7983 */ /* 0x001ee20000300800 */
[----:B----4-:R-:W-:-:S04]  /*5370*/  PRMT R4, RZ, 0x7610, R4 ;  /* 0x00007610ff047816 */ /* 0x010fc80000000004 */
[----:B------:R-:W-:-:S05]  /*5380*/  @!P4 PRMT R4, R21, 0x7610, R4 ;  /* 0x000076101504c816 */ /* 0x000fca0000000004 */
[----:B------:R0:W-:Y:S04]  /*5390*/  STL.S16 [R1+0x1c8], R4 ;  /* 0x0001c80401007387 */ /* 0x0001e80000100600 */
[----:B0-----:R-:W4:Y:S01]  /*53a0*/  LDL.LU R4, [R1+0x408] ;  /* 0x0004080001047983 */ /* 0x001f220000300800 */
[----:B------:R-:W-:Y:S02]  /*53b0*/  PRMT R30, RZ, 0x7610, R30 ;  /* 0x00007610ff1e7816 */ /* 0x000fe4000000001e */
[----:B------:R-:W-:Y:S02]  /*53c0*/  PRMT R35, RZ, 0x7610, R35 ;  /* 0x00007610ff237816 */ /* 0x000fe40000000023 */
[----:B------:R-:W-:Y:S02]  /*53d0*/  @!P2 PRMT R30, R18, 0x7632, R30 ;  /* 0x00007632121ea816 */ /* 0x000fe4000000001e */
[----:B------:R-:W-:-:S02]  /*53e0*/  LOP3.LUT P2, RZ, R40, 0x40000000, RZ, 0xc0, !PT ;  /* 0x4000000028ff7812 */ /* 0x000fc4000784c0ff */
[----:B------:R-:W-:Y:S01]  /*53f0*/  @!P4 PRMT R35, R21, 0x7632, R35 ;  /* 0x000076321523c816 */ /* 0x000fe20000000023 */
[----:B------:R-:W-:Y:S04]  /*5400*/  STL.S16 [R1+0x2b0], R30 ;  /* 0x0002b01e01007387 */ /* 0x000fe80000100600 */
[----:B--2---:R-:W2:Y:S04]  /*5410*/  @!P1 LDG.E R29, desc[UR10][R38.64] ;  /* 0x0000000a261d9981 */ /* 0x004ea8000c1e1900 */
[----:B------:R-:W2:Y:S04]  /*5420*/  LDL.LU.64 R38, [R1+0x1d0] ;  /* 0x0001d00001267983 */ /* 0x000ea80000300a00 */
[----:B------:R0:W-:Y:S04]  /*5430*/  STL.S16 [R1+0x1d0], R35 ;  /* 0x0001d02301007387 */ /* 0x0001e80000100600 */
[----:B------:R-:W-:Y:S04]  /*5440*/  STL [R1+0xb8], R34 ;  /* 0x0000b82201007387 */ /* 0x000fe80000100800 */
[----:B------:R-:W-:Y:S04]  /*5450*/  STL [R1+0x410], R33 ;  /* 0x0004102101007387 */ /* 0x000fe80000100800 */
[----:B0-----:R-:W2:Y:S04]  /*5460*/  LDL.LU R35, [R1+0x404] ;  /* 0x0004040001237983 */ /* 0x001ea80000300800 */
[----:B---3--:R-:W3:Y:S04]  /*5470*/  @!P6 LDG.E R26, desc[UR10][R2.64] ;  /* 0x0000000a021ae981 */ /* 0x008ee8000c1e1900 */
[----:B------:R0:W-:Y:S01]  /*5480*/  STL [R1+0x34], R31 ;  /* 0x0000341f01007387 */ /* 0x0001e20000100800 */
[----:B----4-:R-:W-:-:S03]  /*5490*/  PRMT R4, RZ, 0x7610, R4 ;  /* 0x00007610ff047816 */ /* 0x010fc60000000004 */
[----:B------:R-:W4:Y:S01]  /*54a0*/  LDL.LU.64 R2, [R1+0x1e0] ;  /* 0x0001e00001027983 */ /* 0x000f220000300a00 */
[----:B------:R-:W-:-:S05]  /*54b0*/  @!P4 PRMT R4, R22, 0x7610, R4 ;  /* 0x000076101604c816 */ /* 0x000fca0000000004 */
[----:B------:R1:W-:Y:S01]  /*54c0*/  STL.S16 [R1+0x1cc], R4 ;  /* 0x0001cc0401007387 */ /* 0x0003e20000100600 */
[----:B0-----:R-:W-:-:S06]  /*54d0*/  CS2R R30, SRZ ;  /* 0x00000000001e7805 */ /* 0x001fcc000001ff00 */
[----:B------:R-:W3:Y:S04]  /*54e0*/  @!P2 LDG.E R31, desc[UR10][R36.64] ;  /* 0x0000000a241fa981 */ /* 0x000ee8000c1e1900 */
[----:B-1----:R-:W3:Y:S04]  /*54f0*/  LDL.LU R4, [R1+0x400] ;  /* 0x0004000001047983 */ /* 0x002ee80000300800 */
[----:B------:R-:W3:Y:S01]  /*5500*/  LDL.LU.64 R36, [R1+0x1b0] ;  /* 0x0001b00001247983 */ /* 0x000ee20000300a00 */
[----:B------:R-:W-:-:S04]  /*5510*/  PRMT R34, RZ, 0x7610, R34 ;  /* 0x00007610ff227816 */ /* 0x000fc80000000022 */
[----:B------:R-:W-:Y:S02]  /*5520*/  @!P4 PRMT R34, R22, 0x7632, R34 ;  /* 0x000076321622c816 */ /* 0x000fe40000000022 */
[----:B------:R-:W-:-:S03]  /*5530*/  LOP3.LUT P4, RZ, R40, 0x10000000, RZ, 0xc0, !PT ;  /* 0x1000000028ff7812 */ /* 0x000fc6000788c0ff */
[----:B------:R-:W-:Y:S01]  /*5540*/  STL.S16 [R1+0x2e8], R34 ;  /* 0x0002e82201007387 */ /* 0x000fe20000100600 */
[----:B------:R-:W-:-:S04]  /*5550*/  PRMT R33, RZ, 0x7610, R33 ;  /* 0x00007610ff217816 */ /* 0x000fc80000000021 */
[----:B------:R-:W-:Y:S01]  /*5560*/  @!P3 PRMT R33, R19, 0x7632, R33 ;  /* 0x000076321321b816 */ /* 0x000fe20000000021 */
[----:B--2---:R0:W-:Y:S02]  /*5570*/  STL [R1+0x3c], R35 ;  /* 0x00003c2301007387 */ /* 0x0041e40000100800 */
[----:B0-----:R-:W-:Y:S02]  /*5580*/  CS2R R34, SRZ ;  /* 0x0000000000227805 */ /* 0x001fe4000001ff00 */
[----:B------:R0:W-:Y:S04]  /*5590*/  STL.S16 [R1+0x2d0], R33 ;  /* 0x0002d02101007387 */ /* 0x0001e80000100600 */
[----:B0-----:R-:W2:Y:S04]  /*55a0*/  LDL.LU R33, [R1+0x410] ;  /* 0x0004100001217983 */ /* 0x001ea80000300800 */
[----:B------:R-:W-:Y:S04]  /*55b0*/  STL [R1+0xb4], R32 ;  /* 0x0000b42001007387 */ /* 0x000fe80000100800 */
[----:B----4-:R-:W4:Y:S01]  /*55c0*/  @!P1 LDG.E R30, desc[UR10][R2.64] ;  /* 0x0000000a021e9981 */ /* 0x010f22000c1e1900 */
[----:B---3--:R-:W-:-:S03]  /*55d0*/  PRMT R4, RZ, 0x7610, R4 ;  /* 0x00007610ff047816 */ /* 0x008fc60000000004 */
[----:B------:R-:W3:Y:S01]  /*55e0*/  LDL.LU.64 R2, [R1+0x1c0] ;  /* 0x0001c00001027983 */ /* 0x000ee20000300a00 */
[----:B------:R-:W-:-:S03]  /*55f0*/  @!P5 PRMT R4, R23, 0x7610, R4 ;  /* 0x000076101704d816 */ /* 0x000fc60000000004 */
[----:B------:R0:W4:Y:S04]  /*5600*/  @!P4 LDG.E R35, desc[UR10][R36.64] ;  /* 0x0000000a2423c981 */ /* 0x000128000c1e1900 */
[----:B------:R1:W-:Y:S04]  /*5610*/  STL.S16 [R1+0x1b4], R4 ;  /* 0x0001b40401007387 */ /* 0x0003e80000100600 */
[----:B------:R-:W0:Y:S04]  /*5620*/  LDL.LU.64 R36, [R1+0x3f0] ;  /* 0x0003f00001247983 */ /* 0x000e280000300a00 */
[----:B-1----:R-:W3:Y:S01]  /*5630*/  LDL.LU R4, [R1+0x3e8] ;  /* 0x0003e80001047983 */ /* 0x002ee20000300800 */
[----:B------:R-:W-:-:S04]  /*5640*/  PRMT R32, RZ, 0x7610, R32 ;  /* 0x00007610ff207816 */ /* 0x000fc80000000020 */
[----:B------:R-:W-:-:S05]  /*5650*/  @!P3 PRMT R32, R20, 0x7632, R32 ;  /* 0x000076321420b816 */ /* 0x000fca0000000020 */
[----:B------:R-:W-:Y:S04]  /*5660*/  STL.S16 [R1+0x2d4], R32 ;  /* 0x0002d42001007387 */ /* 0x000fe80000100600 */
[----:B--2---:R1:W-:Y:S02]  /*5670*/  STL [R1+0x38], R33 ;  /* 0x0000382101007387 */ /* 0x0043e40000100800 */
[----:B-1----:R-:W-:-:S06]  /*5680*/  CS2R R32, SRZ ;  /* 0x0000000000207805 */ /* 0x002fcc000001ff00 */
[----:B------:R-:W2:Y:S04]  /*5690*/  @!P2 LDG.E R32, desc[UR10][R38.64] ;  /* 0x0000000a2620a981 */ /* 0x000ea8000c1e1900 */
[----:B------:R-:W4:Y:S01]  /*56a0*/  LDL.LU.64 R38, [R1+0x1b8] ;  /* 0x0001b80001267983 */ /* 0x000f220000300a00 */
[----:B0-----:R-:W-:Y:S02]  /*56b0*/  PRMT R37, RZ, 0x7610, R37 ;  /* 0x00007610ff257816 */ /* 0x001fe40000000025 */
[----:B---3--:R-:W-:-:S04]  /*56c0*/  PRMT R4, RZ, 0x7610, R4 ;  /* 0x00007610ff047816 */ /* 0x008fc80000000004 */
[----:B------:R-:W-:Y:S02]  /*56d0*/  @!P5 PRMT R4, R24, 0x7610, R4 ;  /* 0x000076101804d816 */ /* 0x000fe40000000004 */
[----:B------:R-:W-:-:S03]  /*56e0*/  @!P5 PRMT R37, R23, 0x7632, R37 ;  /* 0x000076321725d816 */ /* 0x000fc60000000025 */
[----:B------:R0:W-:Y:S04]  /*56f0*/  STL.S16 [R1+0x1c0], R4 ;  /* 0x0001c00401007387 */ /* 0x0001e80000100600 */
[----:B------:R1:W-:Y:S04]  /*5700*/  STL.S16 [R1+0x1c4], R37 ;  /* 0x0001c42501007387 */ /* 0x0003e80000100600 */
[----:B0-----:R-:W3:Y:S04]  /*5710*/  LDL.LU R4, [R1+0x3e0] ;  /* 0x0003e00001047983 */ /* 0x001ee80000300800 */
[----:B-1----:R-:W2:Y:S01]  /*5720*/  LDL.LU R37, [R1+0x3e4] ;  /* 0x0003e40001257983 */ /* 0x002ea20000300800 */
[----:B------:R-:W-:-:S03]  /*5730*/  LOP3.LUT P3, RZ, R40, 0x20000000, RZ, 0xc0, !PT ;  /* 0x2000000028ff7812 */ /* 0x000fc6000786c0ff */
[----:B------:R0:W-:Y:S02]  /*5740*/  STL [R1+0xbc], R36 ;  /* 0x0000bc2401007387 */ /* 0x0001e40000100800 */
[----:B0-----:R-:W-:-:S08]  /*5750*/  PRMT R36, RZ, 0x7610, R36 ;  /* 0x00007610ff247816 */ /* 0x001fd00000000024 */
[----:B------:R-:W4:Y:S01]  /*5760*/  @!P3 LDG.E R33, desc[UR10][R6.64] ;  /* 0x0000000a0621b981 */ /* 0x000f22000c1e1900 */
[----:B------:R-:W-:-:S03]  /*5770*/  @!P5 PRMT R36, R24, 0x7632, R36 ;  /* 0x000076321824d816 */ /* 0x000fc60000000024 */
[----:B------:R-:W4:Y:S04]  /*5780*/  @!P3 LDG.E R34, desc[UR10][R2.64] ;  /* 0x0000000a0222b981 */ /* 0x000f28000c1e1900 */
[----:B------:R-:W-:Y:S04]  /*5790*/  STL.S16 [R1+0x308], R36 ;  /* 0x0003082401007387 */ /* 0x000fe80000100600 */
[----:B------:R-:W4:Y:S01]  /*57a0*/  LDL.LU.64 R6, [R1+0x198] ;  /* 0x0001980001067983 */ /* 0x000f220000300a00 */
[----:B---3--:R-:W-:-:S03]  /*57b0*/  PRMT R4, RZ, 0x7610, R4 ;  /* 0x00007610ff047816 */ /* 0x008fc60000000004 */
[----:B------:R-:W3:Y:S01]  /*57c0*/  LDL.LU.64 R2, [R1+0x3f8] ;  /* 0x0003f80001027983 */ /* 0x000ee20000300a00 */
[----:B------:R-:W-:-:S03]  /*57d0*/  @!P6 PRMT R4, R25, 0x7610, R4 ;  /* 0x000076101904e816 */ /* 0x000fc60000000004 */
[----:B--2---:R0:W-:Y:S04]  /*57e0*/  STL [R1+0x40], R37 ;  /* 0x0000402501007387 */ /* 0x0041e80000100800 */
[----:B------:R1:W-:Y:S01]  /*57f0*/  STL.S16 [R1+0x19c], R4 ;  /* 0x00019c0401007387 */ /* 0x0003e20000100600 */
[----:B0-----:R-:W-:-:S03]  /*5800*/  CS2R R36, SRZ ;  /* 0x0000000000247805 */ /* 0x001fc6000001ff00 */
[----:B-1----:R-:W2:Y:S04]  /*5810*/  LDL.LU R4, [R1+0x3cc] ;  /* 0x0003cc0001047983 */ /* 0x002ea80000300800 */
[----:B----4-:R0:W4:Y:S04]  /*5820*/  @!P4 LDG.E R36, desc[UR10][R38.64] ;  /* 0x0000000a2624c981 */ /* 0x010128000c1e1900 */
[----:B------:R-:W3:Y:S01]  /*5830*/  LDL.LU.64 R38, [R1+0x3d8] ;  /* 0x0003d80001267983 */ /* 0x000ee20000300a00 */
[----:B------:R-:W-:-:S13]  /*5840*/  LOP3.LUT P5, RZ, R40, 0x8000000, RZ, 0xc0, !PT ;  /* 0x0800000028ff7812 */ /* 0x000fda00078ac0ff */
[----:B------:R-:W4:Y:S04]  /*5850*/  @!P5 LDG.E R37, desc[UR10][R6.64] ;  /* 0x0000000a0625d981 */ /* 0x000f28000c1e1900 */
[----:B------:R-:W4:Y:S01]  /*5860*/  LDL.LU.64 R6, [R1+0x3d0] ;  /* 0x0003d00001067983 */ /* 0x000f220000300a00 */
[----:B--2---:R-:W-:-:S04]  /*5870*/  PRMT R4, RZ, 0x7610, R4 ;  /* 0x00007610ff047816 */ /* 0x004fc80000000004 */
[----:B------:R-:W-:Y:S01]  /*5880*/  @!P6 PRMT R4, R25, 0x7632, R4 ;  /* 0x000076321904e816 */ /* 0x000fe20000000004 */
[----:B---3--:R0:W-:Y:S02]  /*5890*/  STL [R1+0xc0], R38 ;  /* 0x0000c02601007387 */ /* 0x0081e40000100800 */
[----:B0-----:R-:W-:Y:S02]  /*58a0*/  PRMT R38, RZ, 0x7610, R38 ;  /* 0x00007610ff267816 */ /* 0x001fe40000000026 */
[----:B------:R0:W-:Y:S02]  /*58b0*/  STL.S16 [R1+0x1bc], R4 ;  /* 0x0001bc0401007387 */ /* 0x0001e40000100600 */
[----:B------:R-:W-:Y:S02]  /*58c0*/  @!P6 PRMT R38, R26, 0x7632, R38 ;  /* 0x000076321a26e816 */ /* 0x000fe40000000026 */
[----:B------:R-:W-:Y:S04]  /*58d0*/  STL [R1+0x44], R39 ;  /* 0x0000442701007387 */ /* 0x000fe80000100800 */
[----:B0-----:R-:W2:Y:S04]  /*58e0*/  LDL.LU R4, [R1+0x3c8] ;  /* 0x0003c80001047983 */ /* 0x001ea80000300800 */
[----:B------:R0:W-:Y:S02]  /*58f0*/  STL.S16 [R1+0x33c], R38 ;  /* 0x00033c2601007387 */ /* 0x0001e40000100600 */
[----:B0-----:R-:W-:-:S06]  /*5900*/  CS2R R38, SRZ ;  /* 0x0000000000267805 */ /* 0x001fcc000001ff00 */
[----:B------:R-:W3:Y:S04]  /*5910*/  @!P5 LDG.E R38, desc[UR10][R8.64] ;  /* 0x0000000a0826d981 */ /* 0x000ee8000c1e1900 */
[----:B------:R-:W4:Y:S01]  /*5920*/  LDL.LU.64 R8, [R1+0x3c0] ;  /* 0x0003c00001087983 */ /* 0x000f220000300a00 */
[----:B------:R-:W-:-:S04]  /*5930*/  PRMT R45, RZ, 0x7610, R45 ;  /* 0x00007610ff2d7816 */ /* 0x000fc8000000002d */
[----:B------:R-:W-:Y:S02]  /*5940*/  @!P6 PRMT R45, R26, 0x7610, R45 ;  /* 0x000076101a2de816 */ /* 0x000fe4000000002d */
[----:B------:R-:W-:-:S03]  /*5950*/  LOP3.LUT P6, RZ, R40, 0x4000000, RZ, 0xc0, !PT ;  /* 0x0400000028ff7812 */ /* 0x000fc600078cc0ff */
[----:B------:R-:W-:Y:S01]  /*5960*/  STL.S16 [R1+0x1b8], R45 ;  /* 0x0001b82d01007387 */ /* 0x000fe20000100600 */
[----:B--2---:R-:W-:-:S04]  /*5970*/  PRMT R4, RZ, 0x7610, R4 ;  /* 0x00007610ff047816 */ /* 0x004fc80000000004 */
[----:B------:R-:W-:-:S05]  /*5980*/  @!P0 PRMT R4, R27, 0x7610, R4 ;  /* 0x000076101b048816 */ /* 0x000fca0000000004 */
[----:B------:R0:W-:Y:S04]  /*5990*/  STL.S16 [R1+0x184], R4 ;  /* 0x0001840401007387 */ /* 0x0001e80000100600 */
[----:B0-----:R-:W2:Y:S04]  /*59a0*/  LDL.LU R4, [R1+0x3a8] ;  /* 0x0003a80001047983 */ /* 0x001ea80000300800 */
[----:B----4-:R0:W4:Y:S04]  /*59b0*/  @!P6 LDG.E R39, desc[UR10][R8.64] ;  /* 0x0000000a0827e981 */ /* 0x010128000c1e1900 */
[----:B------:R-:W0:Y:S01]  /*59c0*/  LDL.LU.64 R8, [R1+0x3b8] ;  /* 0x0003b80001087983 */ /* 0x000e220000300a00 */
[----:B------:R-:W1:Y:S01]  /*59d0*/  S2R R45, SR_TID.X ;  /* 0x00000000002d7919 */ /* 0x000e620000002100 */
[----:B------:R-:W-:-:S02]  /*59e0*/  UIMAD.WIDE UR6, UR8, 0x8, UR6 ;  /* 0x00000008080678a5 */ /* 0x000fc4000f8e0206 */
[----:B------:R-:W-:Y:S04]  /*59f0*/  STL [R1+0xc8], R44 ;  /* 0x0000c82c01007387 */ /* 0x000fe80000100800 */
[----:B------:R3:W-:Y:S04]  /*5a00*/  STL [R1+0xc4], R2 ;  /* 0x0000c40201007387 */ /* 0x0007e80000100800 */
[----:B------:R3:W-:Y:S02]  /*5a10*/  STL [R1+0x48], R3 ;  /* 0x0000480301007387 */ /* 0x0007e40000100800 */
[----:B---3--:R-:W-:Y:S01]  /*5a20*/  MOV R2, UR6 ;  /* 0x0000000600027c02 */ /* 0x008fe20008000f00 */
[----:B------:R-:W3:Y:S01]  /*5a30*/  LDCU.U8 UR6, c[0x0][0x414] ;  /* 0x00008280ff0677ac */ /* 0x000ee20008000000 */
[----:B------:R-:W-:-:S06]  /*5a40*/  MOV R3, UR7 ;  /* 0x0000000700037c02 */ /* 0x000fcc0008000f00 */
[----:B------:R-:W4:Y:S01]  /*5a50*/  LDG.E.64 R2, desc[UR10][R2.64] ;  /* 0x0000000a02027981 */ /* 0x000f22000c1e1b00 */
[----:B-1----:R-:W-:-:S05]  /*5a60*/  LOP3.LUT R44, R45, 0xffff, RZ, 0xc0, !PT ;  /* 0x0000ffff2d2c7812 */ /* 0x002fca00078ec0ff */
[----:B------:R-:W-:-:S05]  /*5a70*/  IMAD R44, R44, 0x667, RZ ;  /* 0x000006672c2c7824 */ /* 0x000fca00078e02ff */
[----:B------:R-:W-:Y:S01]  /*5a80*/  SHF.R.U32.HI R44, RZ, 0x10, R44 ;  /* 0x00000010ff2c7819 */ /* 0x000fe2000001162c */
[----:B------:R1:W-:Y:S03]  /*5a90*/  STL [R1+0x4c], R10 ;  /* 0x00004c0a01007387 */ /* 0x0003e60000100800 */
[----:B------:R-:W-:-:S04]  /*5aa0*/  PRMT R44, R44, 0x9910, RZ ;  /* 0x000099102c2c7816 */ /* 0x000fc800000000ff */
[----:B-1----:R-:W-:Y:S02]  /*5ab0*/  MOV R10, R44 ;  /* 0x0000002c000a7202 */ /* 0x002fe40000000f00 */
[----:B------:R-:W-:-:S03]  /*5ac0*/  PRMT R44, RZ, 0x7610, R44 ;  /* 0x00007610ff2c7816 */ /* 0x000fc6000000002c */
[----:B------:R-:W-:Y:S01]  /*5ad0*/  IMAD R10, R10, 0x28, RZ ;  /* 0x000000280a0a7824 */ /* 0x000fe200078e02ff */
[----:B------:R-:W-:-:S04]  /*5ae0*/  @!P0 PRMT R44, R28, 0x7632, R44 ;  /* 0x000076321c2c8816 */ /* 0x000fc8000000002c */
[----:B------:R-:W-:-:S04]  /*5af0*/  IADD3 R10, PT, PT, RZ, -R10, RZ ;  /* 0x8000000aff0a7210 */ /* 0x000fc80007ffe0ff */
[----:B------:R-:W-:Y:S01]  /*5b00*/  PRMT R10, R10, 0x7710, RZ ;  /* 0x000077100a0a7816 */ /* 0x000fe200000000ff */
[----:B------:R-:W-:Y:S03]  /*5b10*/  STL.S16 [R1+0x340], R44 ;  /* 0x0003402c01007387 */ /* 0x000fe60000100600 */
[----:B------:R-:W-:Y:S01]  /*5b20*/  IADD3 R10, PT, PT, R10, R45, RZ ;  /* 0x0000002d0a0a7210 */ /* 0x000fe20007ffe0ff */
[----:B------:R1:W-:Y:S03]  /*5b30*/  STL [R1+0xcc], R11 ;  /* 0x0000cc0b01007387 */ /* 0x0003e60000100800 */
[----:B------:R-:W-:Y:S01]  /*5b40*/  SHF.L.U32 R10, R10, 0x1, RZ ;  /* 0x000000010a0a7819 */ /* 0x000fe200000006ff */
[----:B------:R3:W-:Y:S03]  /*5b50*/  STL [R1+0x50], R43 ;  /* 0x0000502b01007387 */ /* 0x0007e60000100800 */
[----:B-1----:R-:W-:-:S02]  /*5b60*/  LOP3.LUT R11, R10, 0xffff, RZ, 0xc0, !PT ;  /* 0x0000ffff0a0b7812 */ /* 0x002fc400078ec0ff */
[----:B---3--:R-:W-:-:S03]  /*5b70*/  MOV R43, UR13 ;  /* 0x0000000d002b7c02 */ /* 0x008fc60008000f00 */
[----:B------:R1:W-:Y:S02]  /*5b80*/  STL [R1+0x398], R11 ;  /* 0x0003980b01007387 */ /* 0x0003e40000100800 */
[----:B------:R-:W-:Y:S02]  /*5b90*/  IMAD R43, R43, 0x50, R11 ;  /* 0x000000502b2b7824 */ /* 0x000fe400078e020b */
[----:B------:R3:W-:Y:S01]  /*5ba0*/  STL [R1+0x54], R42 ;  /* 0x0000542a01007387 */ /* 0x0007e20000100800 */
[----:B------:R-:W-:-:S06]  /*5bb0*/  MOV R40, RZ ;  /* 0x000000ff00287202 */ /* 0x000fcc0000000f00 */
[----:B------:R-:W3:Y:S04]  /*5bc0*/  @!P6 LDG.E R40, desc[UR10][R6.64] ;  /* 0x0000000a0628e981 */ /* 0x000ee8000c1e1900 */
[----:B------:R-:W-:Y:S04]  /*5bd0*/  STL [R1+0xd0], R41 ;  /* 0x0000d02901007387 */ /* 0x000fe80000100800 */
[----:B------:R3:W-:Y:S04]  /*5be0*/  STL [R1+0xd4], R0 ;  /* 0x0000d40001007387 */ /* 0x0007e80000100800 */
[----:B------:R3:W-:Y:S04]  /*5bf0*/  STL [R1+0x74], R27 ;  /* 0x0000741b01007387 */ /* 0x0007e80000100800 */
[----:B------:R-:W-:Y:S04]  /*5c00*/  STL [R1+0x78], R29 ;  /* 0x0000781d01007387 */ /* 0x000fe80000100800 */
[----:B------:R-:W-:Y:S04]  /*5c10*/  STL [R1+0x64], R19 ;  /* 0x0000641301007387 */ /* 0x000fe80000100800 */
[----:B------:R-:W-:Y:S04]  /*5c20*/  STL [R1+0xe4], R20 ;  /* 0x0000e41401007387 */ /* 0x000fe80000100800 */
[----:B------:R-:W-:Y:S01]  /*5c30*/  STL [R1+0x68], R21 ;  /* 0x0000681501007387 */ /* 0x000fe20000100800 */
[----:B--2---:R-:W-:-:S03]  /*5c40*/  PRMT R4, RZ, 0x7610, R4 ;  /* 0x00007610ff047816 */ /* 0x004fc60000000004 */
[----:B------:R2:W-:Y:S01]  /*5c50*/  STL [R1+0x70], R25 ;  /* 0x0000701901007387 */ /* 0x0005e20000100800 */
[----:B------:R-:W-:-:S03]  /*5c60*/  @!P0 PRMT R4, R28, 0x7610, R4 ;  /* 0x000076101c048816 */ /* 0x000fc60000000004 */
[----:B------:R-:W-:Y:S01]  /*5c70*/  STL [R1+0xf8], R30 ;  /* 0x0000f81e01007387 */ /* 0x000fe20000100800 */
[----:B0-----:R-:W-:-:S03]  /*5c80*/  PRMT R9, RZ, 0x7610, R9 ;  /* 0x00007610ff097816 */ /* 0x001fc60000000009 */
[----:B------:R-:W-:Y:S01]  /*5c90*/  STL [R1+0x58], R5 ;  /* 0x0000580501007387 */ /* 0x000fe20000100800 */
[----:B------:R-:W-:-:S03]  /*5ca0*/  @!P0 PRMT R9, R27, 0x7632, R9 ;  /* 0x000076321b098816 */ /* 0x000fc60000000009 */
[----:B------:R-:W-:Y:S01]  /*5cb0*/  STL [R1+0xd8], R14 ;  /* 0x0000d80e01007387 */ /* 0x000fe20000100800 */
[----:B------:R-:W-:-:S03]  /*5cc0*/  ISETP.NE.AND P0, PT, RZ, UR6, PT ;  /* 0x00000006ff007c0c */ /* 0x000fc6000bf05270 */
[----:B------:R-:W-:Y:S04]  /*5cd0*/  STL [R1+0x5c], R15 ;  /* 0x00005c0f01007387 */ /* 0x000fe80000100800 */
[----:B------:R-:W-:Y:S04]  /*5ce0*/  STL [R1+0xdc], R16 ;  /* 0x0000dc1001007387 */ /* 0x000fe80000100800 */
[----:B------:R-:W-:Y:S02]  /*5cf0*/  STL [R1+0x60], R17 ;  /* 0x0000601101007387 */ /* 0x000fe40000100800 */
[----:B------:R-:W1:Y:S02]  /*5d00*/  @P0 LDC.64 R44, c[0x0][0x3b0] ;  /* 0x0000ec00ff2c0b82 */ /* 0x000e640000000a00 */
[----:B------:R-:W-:Y:S04]  /*5d10*/  STL [R1+0xe0], R18 ;  /* 0x0000e01201007387 */ /* 0x000fe80000100800 */
[----:B------:R0:W-:Y:S04]  /*5d20*/  STL [R1+0xe8], R22 ;  /* 0x0000e81601007387 */ /* 0x0001e80000100800 */
[----:B------:R-:W-:Y:S01]  /*5d30*/  STL [R1+0x6c], R23 ;  /* 0x00006c1701007387 */ /* 0x000fe20000100800 */
[----:B----4-:R-:W-:-:S03]  /*5d40*/  R2UR UR28, R2 ;  /* 0x00000000021c72ca */ /* 0x010fc600000e0000 */
[----:B------:R-:W-:Y:S04]  /*5d50*/  STL [R1+0xec], R24 ;  /* 0x0000ec1801007387 */ /* 0x000fe80000100800 */
[----:B------:R-:W-:Y:S04]  /*5d60*/  STL [R1+0xf0], R26 ;  /* 0x0000f01a01007387 */ /* 0x000fe80000100800 */
[----:B------:R-:W-:Y:S01]  /*5d70*/  STL [R1+0xfc], R32 ;  /* 0x0000fc2001007387 */ /* 0x000fe20000100800 */
[----:B-1----:R-:W-:-:S03]  /*5d80*/  @P0 IMAD.WIDE R10, R43, 0x2, R44 ;  /* 0x000000022b0a0825 */ /* 0x002fc600078e022c */
[----:B------:R-:W-:Y:S04]  /*5d90*/  STL [R1+0x80], R33 ;  /* 0x0000802101007387 */ /* 0x000fe80000100800 */
[----:B------:R-:W4:Y:S04]  /*5da0*/  @P0 LDG.E.U16 R44, desc[UR10][R10.64] ;  /* 0x0000000a0a2c0981 */ /* 0x000f28000c1e1500 */
[----:B---3--:R1:W3:Y:S04]  /*5db0*/  @P0 LDG.E.U16 R42, desc[UR10][R10.64+0x2] ;  /* 0x0000020a0a2a0981 */ /* 0x0082e8000c1e1500 */
[----:B------:R-:W-:Y:S04]  /*5dc0*/  STL [R1+0xf4], R28 ;  /* 0x0000f41c01007387 */ /* 0x000fe80000100800 */
[----:B------:R-:W-:Y:S01]  /*5dd0*/  STL [R1+0x7c], R31 ;  /* 0x00007c1f01007387 */ /* 0x000fe20000100800 */
[----:B-1----:R-:W1:Y:S01]  /*5de0*/  LDC.64 R10, c[0x0][0x3a8] ;  /* 0x0000ea00ff0a7b82 */ /* 0x002e620000000a00 */
[----:B------:R-:W-:-:S02]  /*5df0*/  PRMT R45, RZ, 0x7610, R45 ;  /* 0x00007610ff2d7816 */ /* 0x000fc4000000002d */
[----:B------:R-:W-:Y:S01]  /*5e00*/  STL [R1+0x100], R34 ;  /* 0x0001002201007387 */ /* 0x000fe20000100800 */
[----:B------:R-:W-:Y:S02]  /*5e10*/  MOV R0, UR28 ;  /* 0x0000001c00007c02 */ /* 0x000fe40008000f00 */
[----:B------:R-:W-:Y:S01]  /*5e20*/  PRMT R27, RZ, 0x7610, R27 ;  /* 0x00007610ff1b7816 */ /* 0x000fe2000000001b */
[----:B------:R-:W-:Y:S01]  /*5e30*/  STL [R1+0x84], R35 ;  /* 0x0000842301007387 */ /* 0x000fe20000100800 */
[----:B------:R-:W-:Y:S02]  /*5e40*/  PRMT R2, RZ, 0x7610, R2 ;  /* 0x00007610ff027816 */ /* 0x000fe40000000002 */
[----:B--2---:R-:W-:Y:S01]  /*5e50*/  PRMT R25, RZ, 0x7610, R25 ;  /* 0x00007610ff197816 */ /* 0x004fe20000000019 */
[----:B------:R-:W-:Y:S01]  /*5e60*/  STL [R1+0x104], R36 ;  /* 0x0001042401007387 */ /* 0x000fe20000100800 */
[----:B------:R-:W-:Y:S02]  /*5e70*/  PRMT R21, RZ, 0x7610, R21 ;  /* 0x00007610ff157816 */ /* 0x000fe40000000015 */
[----:B------:R-:W-:Y:S01]  /*5e80*/  PRMT R20, RZ, 0x7610, R20 ;  /* 0x00007610ff147816 */ /* 0x000fe20000000014 */
[----:B------:R-:W-:Y:S01]  /*5e90*/  STL [R1+0x88], R37 ;  /* 0x0000882501007387 */ /* 0x000fe20000100800 */
[----:B------:R-:W-:-:S02]  /*5ea0*/  PRMT R19, RZ, 0x7610, R19 ;  /* 0x00007610ff137816 */ /* 0x000fc40000000013 */
[----:B0-----:R-:W-:Y:S01]  /*5eb0*/  PRMT R22, RZ, 0x7610, R22 ;  /* 0x00007610ff167816 */ /* 0x001fe20000000016 */
[----:B------:R-:W-:Y:S01]  /*5ec0*/  STL [R1+0x108], R38 ;  /* 0x0001082601007387 */ /* 0x000fe20000100800 */
[----:B------:R-:W-:Y:S02]  /*5ed0*/  PRMT R18, RZ, 0x7610, R18 ;  /* 0x00007610ff127816 */ /* 0x000fe40000000012 */
[----:B------:R-:W-:Y:S01]  /*5ee0*/  PRMT R17, RZ, 0x7610, R17 ;  /* 0x00007610ff117816 */ /* 0x000fe20000000011 */
[----:B------:R-:W-:Y:S01]  /*5ef0*/  STL [R1+0x8c], R39 ;  /* 0x00008c2701007387 */ /* 0x000fe20000100800 */
[----:B-1----:R-:W-:Y:S01]  /*5f00*/  IMAD.WIDE R10, R43, 0x2, R10 ;  /* 0x000000022b0a7825 */ /* 0x002fe200078e020a */
[----:B------:R-:W-:Y:S02]  /*5f10*/  PRMT R16, RZ, 0x7610, R16 ;  /* 0x00007610ff107816 */ /* 0x000fe40000000010 */
[----:B------:R-:W5:Y:S04]  /*5f20*/  LDL.LU.64 R6, [R1+0x3b0] ;  /* 0x0003b00001067983 */ /* 0x000f680000300a00 */
[----:B------:R-:W2:Y:S01]  /*5f30*/  LDG.E.U16 R41, desc[UR10][R10.64] ;  /* 0x0000000a0a297981 */ /* 0x000ea2000c1e1500 */
[----:B------:R-:W-:Y:S01]  /*5f40*/  PRMT R43, RZ, 0x7610, R43 ;  /* 0x00007610ff2b7816 */ /* 0x000fe2000000002b */
[----:B------:R-:W-:Y:S01]  /*5f50*/  FFMA.FTZ R0, -R0, UR28, R3 ;  /* 0x0000001c00007c23 */ /* 0x000fe20008010103 */
[----:B------:R-:W-:-:S02]  /*5f60*/  @!P1 PRMT R45, R29, 0x7610, R45 ;  /* 0x000076101d2d9816 */ /* 0x000fc4000000002d */
[----:B------:R-:W-:Y:S01]  /*5f70*/  PRMT R5, RZ, 0x7610, R5 ;  /* 0x00007610ff057816 */ /* 0x000fe20000000005 */
[----:B------:R0:W-:Y:S01]  /*5f80*/  STL.S16 [R1+0x328], R9 ;  /* 0x0003280901007387 */ /* 0x0001e20000100600 */
[----:B------:R-:W-:Y:S02]  /*5f90*/  @!P1 PRMT R43, R29, 0x7632, R43 ;  /* 0x000076321d2b9816 */ /* 0x000fe4000000002b */
[----:B------:R-:W-:Y:S01]  /*5fa0*/  PRMT R29, RZ, 0x7610, R29 ;  /* 0x00007610ff1d7816 */ /* 0x000fe2000000001d */
[----:B------:R1:W2:Y:S01]  /*5fb0*/  LDG.E.U16 R10, desc[UR10][R10.64+0x2] ;  /* 0x0000020a0a0a7981 */ /* 0x0002a2000c1e1500 */
[C---:B------:R-:W-:Y:S02]  /*5fc0*/  @!P1 PRMT R27, R30.reuse, 0x7632, R27 ;  /* 0x000076321e1b9816 */ /* 0x040fe4000000001b */
[----:B------:R-:W-:Y:S01]  /*5fd0*/  @!P1 PRMT R29, R30, 0x7610, R29 ;  /* 0x000076101e1d9816 */ /* 0x000fe2000000001d */
[----:B------:R1:W-:Y:S01]  /*5fe0*/  STL.S16 [R1+0x324], R4 ;  /* 0x0003240401007387 */ /* 0x0003e20000100600 */
[----:B------:R-:W-:-:S02]  /*5ff0*/  FSETP.GTU.FTZ.AND P1, PT, R0, RZ, PT ;  /* 0x000000ff0000720b */ /* 0x000fc40003f3c000 */
[----:B------:R-:W-:Y:S01]  /*6000*/  PRMT R3, RZ, 0x7610, R3 ;  /* 0x00007610ff037816 */ /* 0x000fe20000000003 */
[----:B------:R-:W-:Y:S01]  /*6010*/  STL [R1+0x10c], R40 ;  /* 0x00010c2801007387 */ /* 0x000fe20000100800 */
[----:B------:R-:W-:Y:S02]  /*6020*/  PRMT R30, RZ, 0x7610, R30 ;  /* 0x00007610ff1e7816 */ /* 0x000fe4000000001e */
[----:B------:R-:W-:Y:S01]  /*6030*/  @!P6 PRMT R2, R40, 0x7610, R2 ;  /* 0x000076102802e816 */ /* 0x000fe20000000002 */
[----:B0-----:R0:W5:Y:S01]  /*6040*/  LDL.LU R9, [R1+0x3a4] ;  /* 0x0003a40001097983 */ /* 0x0011620000300800 */
[----:B------:R-:W-:Y:S02]  /*6050*/  @!P2 PRMT R25, R31, 0x7610, R25 ;  /* 0x000076101f19a816 */ /* 0x000fe40000000019 */
[----:B------:R-:W-:Y:S01]  /*6060*/  @!P2 PRMT R21, R32, 0x7632, R21 ;  /* 0x000076322015a816 */ /* 0x000fe20000000015 */
[----:B------:R0:W5:Y:S02]  /*6070*/  LDL R28, [R1+0x23c] ;  /* 0x00023c00011c7983 */ /* 0x0001640000100800 */
[----:B------:R-:W-:Y:S01]  /*6080*/  VOTEU.ANY UP0, P1 ;  /* 0x0000000000ff7886 */ /* 0x000fe20000800100 */
[----:B------:R-:W-:-:S02]  /*6090*/  @!P3 PRMT R20, R33, 0x7610, R20 ;  /* 0x000076102114b816 */ /* 0x000fc40000000014 */
[----:B------:R-:W-:Y:S02]  /*60a0*/  @!P3 PRMT R19, R33, 0x7632, R19 ;  /* 0x000076322113b816 */ /* 0x000fe40000000013 */
[----:B------:R-:W-:Y:S01]  /*60b0*/  PRMT R15, RZ, 0x7610, R15 ;  /* 0x00007610ff0f7816 */ /* 0x000fe2000000000f */
[----:B------:R-:W0:Y:S01]  /*60c0*/  @UP0 LDCU UR5, c[0x0][0x3c0] ;  /* 0x00007800ff0507ac */ /* 0x000e220008000800 */
[----:B------:R-:W-:Y:S02]  /*60d0*/  PLOP3.LUT P1, PT, PT, PT, UP0, 0x80, 0x8 ;  /* 0x000000000008781c */ /* 0x000fe40003f2f008 */
[----:B------:R-:W-:Y:S02]  /*60e0*/  PRMT R14, RZ, 0x7610, R14 ;  /* 0x00007610ff0e7816 */ /* 0x000fe4000000000e */
[----:B------:R-:W-:Y:S02]  /*60f0*/  PRMT R24, RZ, 0x7610, R24 ;  /* 0x00007610ff187816 */ /* 0x000fe40000000018 */
[----:B-1----:R-:W-:-:S02]  /*6100*/  PRMT R11, RZ, 0x7610, R11 ;  /* 0x00007610ff0b7816 */ /* 0x002fc4000000000b */
[----:B------:R-:W-:Y:S02]  /*6110*/  PRMT R23, RZ, 0x7610, R23 ;  /* 0x00007610ff177816 */ /* 0x000fe40000000017 */
[----:B------:R-:W-:Y:S01]  /*6120*/  PRMT R26, RZ, 0x7610, R26 ;  /* 0x00007610ff1a7816 */ /* 0x000fe2000000001a */
[----:B------:R-:W-:Y:S01]  /*6130*/  STL.S16 [R1+0x31c], R43 ;  /* 0x00031c2b01007387 */ /* 0x000fe20000100600 */
[----:B------:R-:W-:Y:S02]  /*6140*/  @!P2 PRMT R22, R31, 0x7632, R22 ;  /* 0x000076321f16a816 */ /* 0x000fe40000000016 */
[----:B------:R-:W-:Y:S01]  /*6150*/  @!P4 PRMT R18, R35, 0x7610, R18 ;  /* 0x000076102312c816 */ /* 0x000fe20000000012 */
[----:B------:R-:W-:Y:S01]  /*6160*/  STL.S16 [R1+0x334], R27 ;  /* 0x0003341b01007387 */ /* 0x000fe20000100600 */
[----:B0-----:R-:W-:Y:S01]  /*6170*/  @P1 FADD.FTZ R0, R0, UR5 ;  /* 0x0000000500001e21 */ /* 0x001fe20008010000 */
[----:B------:R-:W-:Y:S02]  /*6180*/  @!P6 PRMT R3, R39, 0x7632, R3 ;  /* 0x000076322703e816 */ /* 0x000fe40000000003 */
[----:B------:R0:W5:Y:S03]  /*6190*/  LDL.LU R4, [R1+0x3a0] ;  /* 0x0003a00001047983 */ /* 0x0001660000300800 */
[----:B------:R-:W1:Y:S01]  /*61a0*/  @P1 MUFU.RSQ R0, R0 ;  /* 0x0000000000001308 */ /* 0x000e620000001400 */
[----:B------:R-:W-:Y:S01]  /*61b0*/  @!P2 PRMT R30, R32, 0x7610, R30 ;  /* 0x00007610201ea816 */ /* 0x000fe2000000001e */
[----:B------:R0:W-:Y:S01]  /*61c0*/  STL.S16 [R1+0x378], R2 ;  /* 0x0003780201007387 */ /* 0x0001e20000100600 */
[----:B------:R-:W-:-:S02]  /*61d0*/  PRMT R32, RZ, 0x7610, R32 ;  /* 0x00007610ff207816 */ /* 0x000fc40000000020 */
[----:B------:R-:W-:Y:S01]  /*61e0*/  PRMT R33, RZ, 0x7610, R33 ;  /* 0x00007610ff217816 */ /* 0x000fe20000000021 */
[----:B------:R-:W-:Y:S01]  /*61f0*/  STL.S16 [R1+0x37c], R3 ;  /* 0x00037c0301007387 */ /* 0x000fe20000100600 */
[C---:B------:R-:W-:Y:S02]  /*6200*/  @!P3 PRMT R32, R34.reuse, 0x7610, R32 ;  /* 0x000076102220b816 */ /* 0x040fe40000000020 */
[----:B------:R-:W-:Y:S01]  /*6210*/  @!P3 PRMT R33, R34, 0x7632, R33 ;  /* 0x000076322221b816 */ /* 0x000fe20000000021 */
[----:B------:R0:W-:Y:S01]  /*6220*/  STL.S16 [R1+0x338], R25 ;  /* 0x0003381901007387 */ /* 0x0001e20000100600 */
[----:B------:R-:W-:Y:S02]  /*6230*/  @!P4 PRMT R17, R35, 0x7632, R17 ;  /* 0x000076322311c816 */ /* 0x000fe40000000011 */
[----:B------:R-:W-:Y:S01]  /*6240*/  @!P4 PRMT R16, R36, 0x7610, R16 ;  /* 0x000076102410c816 */ /* 0x000fe20000000010 */
[----:B------:R-:W-:Y:S01]  /*6250*/  STL.S16 [R1+0x34c], R20 ;  /* 0x00034c1401007387 */ /* 0x000fe20000100600 */
[----:B-1----:R-:W-:Y:S01]  /*6260*/  @P1 R2UR UR5, R0 ;  /* 0x00000000000512ca */ /* 0x002fe200000e0000 */
[----:B------:R-:W-:Y:S01]  /*6270*/  HFMA2 R0, -RZ, RZ, 0, 0 ;  /* 0x00000000ff007431 */ /* 0x000fe200000001ff */
[----:B0-----:R-:W-:Y:S01]  /*6280*/  MOV R2, RZ ;  /* 0x000000ff00027202 */ /* 0x001fe20000000f00 */
[----:B------:R0:W5:Y:S01]  /*6290*/  LDL R25, [R1+0x168] ;  /* 0x0001680001197983 */ /* 0x0001620000100800 */
[----:B------:R-:W-:-:S02]  /*62a0*/  @!P4 PRMT R15, R36, 0x7632, R15 ;  /* 0x00007632240fc816 */ /* 0x000fc4000000000f */
[C---:B------:R-:W-:Y:S01]  /*62b0*/  @!P5 PRMT R14, R37.reuse, 0x7610, R14 ;  /* 0x00007610250ed816 */ /* 0x040fe2000000000e */
[----:B------:R0:W5:Y:S01]  /*62c0*/  LDL R27, [R1+0x218] ;  /* 0x00021800011b7983 */ /* 0x0001620000100800 */
[----:B------:R-:W-:Y:S02]  /*62d0*/  @!P5 PRMT R24, R37, 0x7632, R24 ;  /* 0x000076322518d816 */ /* 0x000fe40000000018 */
[C---:B------:R-:W-:Y:S01]  /*62e0*/  @!P5 PRMT R11, R38.reuse, 0x7610, R11 ;  /* 0x00007610260bd816 */ /* 0x040fe2000000000b */
[----:B------:R0:W5:Y:S01]  /*62f0*/  LDL R43, [R1+0x1cc] ;  /* 0x0001cc00012b7983 */ /* 0x0001620000100800 */
[----:B------:R-:W-:Y:S02]  /*6300*/  @!P5 PRMT R23, R38, 0x7632, R23 ;  /* 0x000076322617d816 */ /* 0x000fe40000000017 */
[----:B------:R-:W-:Y:S01]  /*6310*/  @!P6 PRMT R5, R39, 0x7610, R5 ;  /* 0x000076102705e816 */ /* 0x000fe20000000005 */
[----:B------:R0:W5:Y:S01]  /*6320*/  LDL R31, [R1+0x33c] ;  /* 0x00033c00011f7983 */ /* 0x0001620000100800 */
[----:B------:R-:W-:-:S03]  /*6330*/  @!P6 PRMT R26, R40, 0x7632, R26 ;  /* 0x00007632281ae816 */ /* 0x000fc6000000001a */
[----:B------:R0:W5:Y:S04]  /*6340*/  LDL R34, [R1+0x340] ;  /* 0x0003400001227983 */ /* 0x0001680000100800 */
[----:B------:R0:W5:Y:S04]  /*6350*/  LDL R35, [R1+0x308] ;  /* 0x0003080001237983 */ /* 0x0001680000100800 */
[----:B------:R0:W5:Y:S04]  /*6360*/  LDL R36, [R1+0x34c] ;  /* 0x00034c0001247983 */ /* 0x0001680000100800 */
[----:B------:R0:W5:Y:S04]  /*6370*/  LDL R37, [R1+0x2e8] ;  /* 0x0002e80001257983 */ /* 0x0001680000100800 */
[----:B------:R0:W5:Y:S04]  /*6380*/  LDL R38, [R1+0x338] ;  /* 0x0003380001267983 */ /* 0x0001680000100800 */
[----:B------:R0:W5:Y:S04]  /*6390*/  LDL R39, [R1+0x328] ;  /* 0x0003280001277983 */ /* 0x0001680000100800 */
[----:B------:R0:W5:Y:S01]  /*63a0*/  LDL R40, [R1+0x324] ;  /* 0x0003240001287983 */ /* 0x0001620000100800 */
[----:B----4-:R-:W-:-:S03]  /*63b0*/  @P0 SHF.L.U32 R0, R44, 0x10, RZ ;  /* 0x000000102c000819 */ /* 0x010fc600000006ff */
[----:B------:R0:W5:Y:S01]  /*63c0*/  LDL R44, [R1+0x228] ;  /* 0x00022800012c7983 */ /* 0x0001620000100800 */
[----:B---3--:R-:W-:-:S03]  /*63d0*/  @P0 SHF.L.U32 R2, R42, 0x10, RZ ;  /* 0x000000102a020819 */ /* 0x008fc600000006ff */
[----:B------:R0:W5:Y:S01]  /*63e0*/  LDL R42, [R1+0x1c0] ;  /* 0x0001c000012a7983 */ /* 0x0001620000100800 */
[----:B--2---:R-:W-:-:S03]  /*63f0*/  SHF.L.U32 R3, R41, 0x10, RZ ;  /* 0x0000001029037819 */ /* 0x004fc600000006ff */
[----:B------:R0:W5:Y:S04]  /*6400*/  LDL R41, [R1+0x1b8] ;  /* 0x0001b80001297983 */ /* 0x0001680000100800 */
[----:B------:R-:W-:Y:S04]  /*6410*/  STL.S16 [R1+0x344], R22 ;  /* 0x0003441601007387 */ /* 0x000fe80000100600 */
        /* <DEDUP_REMOVED lines=10> */
[----:B------:R-:W-:Y:S01]  /*64c0*/  STL.S16 [R1+0x380], R26 ;  /* 0x0003801a01007387 */ /* 0x000fe20000100600 */
[----:B------:R-:W-:-:S03]  /*64d0*/  UISETP.NE.AND UP1, UPT, UR6, URZ, UPT ;  /* 0x000000ff0600728c */ /* 0x000fc6000bf25270 */
[----:B------:R1:W-:Y:S01]  /*64e0*/  STL.S16 [R1+0x370], R5 ;  /* 0x0003700501007387 */ /* 0x0003e20000100600 */
[----:B------:R-:W-:Y:S01]  /*64f0*/  UMOV UR16, 0x3f800000 ;  /* 0x3f80000000107882 */ /* 0x000fe20000000000 */
[----:B------:R-:W-:Y:S01]  /*6500*/  @UP0 UMOV UR16, UR5 ;  /* 0x0000000500100c82 */ /* 0x000fe20008000000 */
[----:B-1----:R-:W-:-:S03]  /*6510*/  SHF.L.U32 R5, R10, 0x10, RZ ;  /* 0x000000100a057819 */ /* 0x002fc600000006ff */
        /* <DEDUP_REMOVED lines=14> */
[----:B------:R-:W-:Y:S01]  /*6600*/  FMUL.FTZ R15, R3, R10 ;  /* 0x0000000a030f7220 */ /* 0x000fe20000410000 */
        /* <DEDUP_REMOVED lines=22> */
[----:B------:R-:W-:Y:S01]  /*6770*/  FADD.FTZ R20, R20, -UR28 ;  /* 0x8000001c14147e21 */ /* 0x000fe20008010000 */
[----:B------:R-:W-:Y:S02]  /*6780*/  FADD.FTZ R17, R17, R15 ;  /* 0x0000000f11117221 */ /* 0x000fe40000010000 */
[----:B------:R-:W4:Y:S01]  /*6790*/  LDL.LU R15, [R1+0x114] ;  /* 0x00011400010f7983 */ /* 0x000f220000300800 */
[----:B------:R-:W-:Y:S01]  /*67a0*/  FADD.FTZ R14, RZ, R14 ;  /* 0x0000000eff0e7221 */ /* 0x000fe20000010000 */
[----:B------:R-:W-:Y:S01]  /*67b0*/  FMUL.FTZ R20, R20, UR16 ;  /* 0x0000001014147c20 */ /* 0x000fe20008410000 */
[----:B---3--:R-:W-:-:S05]  /*67c0*/  SHF.L.U32 R18, R18, 0x10, RZ ;  /* 0x0000001012127819 */ /* 0x008fca00000006ff */
[C---:B------:R-:W-:Y:S01]  /*67d0*/  FADD.FTZ R14, R18.reuse, R14 ;  /* 0x0000000e120e7221 */ /* 0x040fe20000010000 */
[----:B------:R-:W-:Y:S01]  /*67e0*/  FFMA.FTZ R16, R18, R20, R16 ;  /* 0x0000001412107223 */ /* 0x000fe20000010010 */
[----:B------:R-:W-:-:S04]  /*67f0*/  FMUL.FTZ R18, R5, R18 ;  /* 0x0000001205127220 */ /* 0x000fc80000410000 */
[----:B------:R-:W-:Y:S02]  /*6800*/  FFMA.FTZ R19, R20, R18, R19 ;  /* 0x0000001214137223 */ /* 0x000fe40000010013 */
[----:B------:R-:W3:Y:S01]  /*6810*/  LDL.LU R20, [R1+0x194] ;  /* 0x0001940001147983 */ /* 0x000ee20000300800 */
[----:B----4-:R-:W-:Y:S01]  /*6820*/  SHF.L.U32 R15, R15, 0x10, RZ ;  /* 0x000000100f0f7819 */ /* 0x010fe200000006ff */
[----:B------:R-:W-:Y:S01]  /*6830*/  FADD.FTZ R17, R18, R17 ;  /* 0x0000001112117221 */ /* 0x000fe20000010000 */
[----:B------:R-:W-:-:S03]  /*6840*/  SHF.L.U32 R18, R21, 0x10, RZ ;  /* 0x0000001015127819 */ /* 0x000fc600000006ff */
[----:B------:R-:W-:-:S04]  /*6850*/  FADD.FTZ R21, R15, -UR28 ;  /* 0x8000001c0f157e21 */ /* 0x000fc80008010000 */
[----:B------:R-:W-:Y:S01]  /*6860*/  FMUL.FTZ R21, R21, UR16 ;  /* 0x0000001015157c20 */ /* 0x000fe20008410000 */
[----:B------:R-:W-:-:S03]  /*6870*/  FADD.FTZ R10, R10, R18 ;  /* 0x000000120a0a7221 */ /* 0x000fc60000010000 */
[----:B------:R-:W-:Y:S01]  /*6880*/  FFMA.FTZ R11, R18, R21, R11 ;  /* 0x00000015120b7223 */ /* 0x000fe2000001000b */
[----:B---3--:R-:W-:Y:S01]  /*6890*/  SHF.L.U32 R15, R20, 0x10, RZ ;  /* 0x00000010140f7819 */ /* 0x008fe200000006ff */
[----:B------:R-:W-:Y:S02]  /*68a0*/  FMUL.FTZ R20, R3, R18 ;  /* 0x0000001203147220 */ /* 0x000fe40000410000 */
[----:B------:R-:W3:Y:S02]  /*68b0*/  LDL.LU R18, [R1+0x238] ;  /* 0x0002380001127983 */ /* 0x000ee40000300800 */
[----:B------:R-:W-:Y:S01]  /*68c0*/  FFMA.FTZ R19, R21, R20, R19 ;  /* 0x0000001415137223 */ /* 0x000fe20000010013 */
[----:B------:R-:W-:Y:S02]  /*68d0*/  FADD.FTZ R17, R17, R20 ;  /* 0x0000001411117221 */ /* 0x000fe40000010000 */
[----:B------:R-:W4:Y:S01]  /*68e0*/  LDL.LU R20, [R1+0x16c] ;  /* 0x00016c0001147983 */ /* 0x000f220000300800 */
[----:B------:R-:W-:Y:S01]  /*68f0*/  FADD.FTZ R15, R15, -UR28 ;  /* 0x8000001c0f0f7e21 */ /* 0x000fe20008010000 */
[----:B--2---:R-:W-:-:S02]  /*6900*/  SHF.L.U32 R21, R22, 0x10, RZ ;  /* 0x0000001016157819 */ /* 0x004fc400000006ff */
[----:B------:R-:W2:Y:S01]  /*6910*/  LDL.LU R22, [R1+0x150] ;  /* 0x0001500001167983 */ /* 0x000ea20000300800 */
[----:B------:R-:W-:Y:S02]  /*6920*/  FMUL.FTZ R15, R15, UR16 ;  /* 0x000000100f0f7c20 */ /* 0x000fe40008410000 */
[----:B------:R-:W-:-:S04]  /*6930*/  FADD.FTZ R21, R21, -UR28 ;  /* 0x8000001c15157e21 */ /* 0x000fc80008010000 */
[----:B------:R-:W-:Y:S01]  /*6940*/  FMUL.FTZ R21, R21, UR16 ;  /* 0x0000001015157c20 */ /* 0x000fe20008410000 */
[----:B---3--:R-:W-:-:S05]  /*6950*/  SHF.L.U32 R18, R18, 0x10, RZ ;  /* 0x0000001012127819 */ /* 0x008fca00000006ff */
[----:B------:R-:W-:Y:S01]  /*6960*/  FADD.FTZ R14, R14, R18 ;  /* 0x000000120e0e7221 */ /* 0x000fe20000010000 */
[----:B------:R-:W-:Y:S01]  /*6970*/  FFMA.FTZ R16, R18, R15, R16 ;  /* 0x0000000f12107223 */ /* 0x000fe20000010010 */
[----:B------:R-:W-:-:S04]  /*6980*/  FMUL.FTZ R18, R5, R18 ;  /* 0x0000001205127220 */ /* 0x000fc80000410000 */
[----:B------:R-:W-:Y:S01]  /*6990*/  FFMA.FTZ R19, R15, R18, R19 ;  /* 0x000000120f137223 */ /* 0x000fe20000010013 */
[----:B----4-:R-:W-:Y:S01]  /*69a0*/  SHF.L.U32 R15, R20, 0x10, RZ ;  /* 0x00000010140f7819 */ /* 0x010fe200000006ff */
[----:B------:R-:W-:Y:S02]  /*69b0*/  FADD.FTZ R17, R18, R17 ;  /* 0x0000001112117221 */ /* 0x000fe40000010000 */
[----:B------:R-:W3:Y:S02]  /*69c0*/  LDL.LU R18, [R1+0x170] ;  /* 0x0001700001127983 */ /* 0x000ee40000300800 */
[----:B------:R-:W-:Y:S01]  /*69d0*/  FADD.FTZ R10, R10, R15 ;  /* 0x0000000f0a0a7221 */ /* 0x000fe20000010000 */
[----:B------:R-:W-:Y:S01]  /*69e0*/  FFMA.FTZ R11, R15, R21, R11 ;  /* 0x000000150f0b7223 */ /* 0x000fe2000001000b */
[----:B------:R-:W-:-:S04]  /*69f0*/  FMUL.FTZ R15, R3, R15 ;  /* 0x0000000f030f7220 */ /* 0x000fc80000410000 */
[----:B------:R-:W-:Y:S01]  /*6a00*/  FFMA.FTZ R19, R21, R15, R19 ;  /* 0x0000000f15137223 */ /* 0x000fe20000010013 */
[----:B------:R-:W-:Y:S01]  /*6a10*/  FADD.FTZ R17, R17, R15 ;  /* 0x0000000f11117221 */ /* 0x000fe20000010000 */
[----:B-----5:R-:W-:Y:S01]  /*6a20*/  SHF.L.U32 R20, R25, 0x10, RZ ;  /* 0x0000001019147819 */ /* 0x020fe200000006ff */
[----:B------:R-:W4:Y:S04]  /*6a30*/  LDL.LU R15, [R1+0x154] ;  /* 0x00015400010f7983 */ /* 0x000f280000300800 */
[----:B------:R-:W2:Y:S01]  /*6a40*/  LDL.LU R25, [R1+0x15c] ;  /* 0x00015c0001197983 */ /* 0x000ea20000300800 */
[----:B------:R-:W-:-:S03]  /*6a50*/  FADD.FTZ R20, R20, -UR28 ;  /* 0x8000001c14147e21 */ /* 0x000fc60008010000 */
[----:B------:R-:W2:Y:S01]  /*6a60*/  LDL.LU R21, [R1+0x160] ;  /* 0x0001600001157983 */ /* 0x000ea20000300800 */
[----:B------:R-:W-:Y:S01]  /*6a70*/  FMUL.FTZ R20, R20, UR16 ;  /* 0x0000001014147c20 */ /* 0x000fe20008410000 */
[----:B---3--:R-:W-:-:S05]  /*6a80*/  SHF.L.U32 R18, R18, 0x10, RZ ;  /* 0x0000001012127819 */ /* 0x008fca00000006ff */
[----:B------:R-:W-:Y:S01]  /*6a90*/  FADD.FTZ R14, R14, R18 ;  /* 0x000000120e0e7221 */ /* 0x000fe20000010000 */
[----:B------:R-:W-:Y:S01]  /*6aa0*/  FFMA.FTZ R16, R18, R20, R16 ;  /* 0x0000001412107223 */ /* 0x000fe20000010010 */
[----:B------:R-:W-:Y:S01]  /*6ab0*/  FMUL.FTZ R18, R5, R18 ;  /* 0x0000001205127220 */ /* 0x000fe20000410000 */
[----:B----4-:R-:W-:-:S03]  /*6ac0*/  SHF.L.U32 R15, R15, 0x10, RZ ;  /* 0x000000100f0f7819 */ /* 0x010fc600000006ff */
[----:B------:R-:W-:Y:S02]  /*6ad0*/  FFMA.FTZ R19, R20, R18, R19 ;  /* 0x0000001214137223 */ /* 0x000fe40000010013 */
[----:B------:R-:W3:Y:S01]  /*6ae0*/  LDL.LU R20, [R1+0x158] ;  /* 0x0001580001147983 */ /* 0x000ee20000300800 */
[----:B------:R-:W-:Y:S01]  /*6af0*/  FADD.FTZ R15, R15, -UR28 ;  /* 0x8000001c0f0f7e21 */ /* 0x000fe20008010000 */
[----:B------:R-:W-:Y:S01]  /*6b00*/  FADD.FTZ R17, R18, R17 ;  /* 0x0000001112117221 */ /* 0x000fe20000010000 */
[----:B--2---:R-:W-:Y:S02]  /*6b10*/  SHF.L.U32 R18, R25, 0x10, RZ ;  /* 0x0000001019127819 */ /* 0x004fe400000006ff */
[----:B------:R-:W-:Y:S01]  /*6b20*/  FMUL.FTZ R15, R15, UR16 ;  /* 0x000000100f0f7c20 */ /* 0x000fe20008410000 */
[----:B------:R-:W-:Y:S01]  /*6b30*/  SHF.L.U32 R21, R21, 0x10, RZ ;  /* 0x0000001015157819 */ /* 0x000fe200000006ff */
[----:B------:R-:W2:Y:S01]  /*6b40*/  LDL.LU R25, [R1+0x2f0] ;  /* 0x0002f00001197983 */ /* 0x000ea20000300800 */
[----:B------:R-:W-:Y:S01]  /*6b50*/  FADD.FTZ R10, R10, R18 ;  /* 0x000000120a0a7221 */ /* 0x000fe20000010000 */
[----:B------:R-:W-:Y:S01]  /*6b60*/  FFMA.FTZ R11, R18, R15, R11 ;  /* 0x0000000f120b7223 */ /* 0x000fe2000001000b */
[----:B------:R-:W-:-:S04]  /*6b70*/  FMUL.FTZ R18, R3, R18 ;  /* 0x0000001203127220 */ /* 0x000fc80000410000 */
[----:B------:R-:W-:Y:S02]  /*6b80*/  FFMA.FTZ R19, R15, R18, R19 ;  /* 0x000000120f137223 */ /* 0x000fe40000010013 */
[----:B------:R-:W4:Y:S01]  /*6b90*/  LDL.LU R15, [R1+0x2c0] ;  /* 0x0002c000010f7983 */ /* 0x000f220000300800 */
[----:B------:R-:W-:Y:S01]  /*6ba0*/  SHF.L.U32 R22, R22, 0x10, RZ ;  /* 0x0000001016167819 */ /* 0x000fe200000006ff */
[----:B------:R-:W-:Y:S01]  /*6bb0*/  FADD.FTZ R14, R14, R21 ;  /* 0x000000150e0e7221 */ /* 0x000fe20000010000 */
[----:B------:R-:W-:Y:S02]  /*6bc0*/  FADD.FTZ R17, R17, R18 ;  /* 0x0000001211117221 */ /* 0x000fe40000010000 */
[----:B------:R-:W2:Y:S01]  /*6bd0*/  LDL.LU R18, [R1+0x2c4] ;  /* 0x0002c40001127983 */ /* 0x000ea20000300800 */
[----:B------:R-:W-:-:S04]  /*6be0*/  FADD.FTZ R22, R22, -UR28 ;  /* 0x8000001c16167e21 */ /* 0x000fc80008010000 */
[----:B------:R-:W-:Y:S01]  /*6bf0*/  FMUL.FTZ R22, R22, UR16 ;  /* 0x0000001016167c20 */ /* 0x000fe20008410000 */
[----:B---3--:R-:W-:-:S05]  /*6c00*/  SHF.L.U32 R20, R20, 0x10, RZ ;  /* 0x0000001014147819 */ /* 0x008fca00000006ff */
[----:B------:R-:W-:-:S04]  /*6c10*/  FADD.FTZ R20, R20, -UR28 ;  /* 0x8000001c14147e21 */ /* 0x000fc80008010000 */
[----:B------:R-:W-:-:S04]  /*6c20*/  FMUL.FTZ R20, R20, UR16 ;  /* 0x0000001014147c20 */ /* 0x000fc80008410000 */
[----:B------:R-:W-:Y:S01]  /*6c30*/  FFMA.FTZ R16, R21, R20, R16 ;  /* 0x0000001415107223 */ /* 0x000fe20000010010 */
[----:B------:R-:W-:Y:S01]  /*6c40*/  FMUL.FTZ R21, R5, R21 ;  /* 0x0000001505157220 */ /* 0x000fe20000410000 */
[----:B----4-:R-:W-:-:S03]  /*6c50*/  SHF.L.U32 R15, R15, 0x10, RZ ;  /* 0x000000100f0f7819 */ /* 0x010fc600000006ff */
[----:B------:R-:W-:Y:S01]  /*6c60*/  FFMA.FTZ R19, R20, R21, R19 ;  /* 0x0000001514137223 */ /* 0x000fe20000010013 */
[----:B------:R-:W-:Y:S02]  /*6c70*/  FADD.FTZ R17, R21, R17 ;  /* 0x0000001115117221 */ /* 0x000fe40000010000 */
[----:B------:R-:W3:Y:S01]  /*6c80*/  LDL.LU R21, [R1+0x13c] ;  /* 0x00013c0001157983 */ /* 0x000ee20000300800 */
[----:B------:R-:W-:-:S04]  /*6c90*/  FMUL.FTZ R20, R3, R15 ;  /* 0x0000000f03147220 */ /* 0x000fc80000410000 */
[----:B------:R-:W-:Y:S01]  /*6ca0*/  FADD.FTZ R17, R17, R20 ;  /* 0x0000001411117221 */ /* 0x000fe20000010000 */
[----:B------:R-:W-:Y:S02]  /*6cb0*/  FFMA.FTZ R19, R22, R20, R19 ;  /* 0x0000001416137223 */ /* 0x000fe40000010013 */
[----:B------:R-:W4:Y:S01]  /*6cc0*/  LDL.LU R20, [R1+0x2f4] ;  /* 0x0002f40001147983 */ /* 0x000f220000300800 */
[----:B--2---:R-:W-:Y:S01]  /*6cd0*/  SHF.L.U32 R18, R18, 0x10, RZ ;  /* 0x0000001012127819 */ /* 0x004fe200000006ff */
[----:B------:R-:W-:Y:S01]  /*6ce0*/  FADD.FTZ R10, R10, R15 ;  /* 0x0000000f0a0a7221 */ /* 0x000fe20000010000 */
[----:B------:R-:W-:Y:S02]  /*6cf0*/  FFMA.FTZ R11, R15, R22, R11 ;  /* 0x000000160f0b7223 */ /* 0x000fe4000001000b */
[----:B------:R-:W2:Y:S01]  /*6d00*/  LDL.LU R15, [R1+0x138] ;  /* 0x00013800010f7983 */ /* 0x000ea20000300800 */
[----:B------:R-:W-:-:S04]  /*6d10*/  FADD.FTZ R18, R18, -UR28 ;  /* 0x8000001c12127e21 */ /* 0x000fc80008010000 */
[----:B------:R-:W-:Y:S01]  /*6d20*/  FMUL.FTZ R18, R18, UR16 ;  /* 0x0000001012127c20 */ /* 0x000fe20008410000 */
[----:B----4-:R-:W-:-:S05]  /*6d30*/  SHF.L.U32 R20, R20, 0x10, RZ ;  /* 0x0000001014147819 */ /* 0x010fca00000006ff */
[----:B------:R-:W-:Y:S01]  /*6d40*/  FADD.FTZ R14, R14, R20 ;  /* 0x000000140e0e7221 */ /* 0x000fe20000010000 */
[----:B------:R-:W-:Y:S01]  /*6d50*/  FFMA.FTZ R16, R20, R18, R16 ;  /* 0x0000001214107223 */ /* 0x000fe20000010010 */
[----:B------:R-:W-:-:S04]  /*6d60*/  FMUL.FTZ R20, R5, R20 ;  /* 0x0000001405147220 */ /* 0x000fc80000410000 */
[----:B------:R-:W-:Y:S02]  /*6d70*/  FFMA.FTZ R19, R18, R20, R19 ;  /* 0x0000001412137223 */ /* 0x000fe40000010013 */
[----:B------:R-:W4:Y:S01]  /*6d80*/  LDL.LU R18, [R1+0x310] ;  /* 0x0003100001127983 */ /* 0x000f220000300800 */
[----:B------:R-:W-:-:S03]  /*6d90*/  FADD.FTZ R17, R20, R17 ;  /* 0x0000001114117221 */ /* 0x000fc60000010000 */
[----:B------:R-:W4:Y:S01]  /*6da0*/  LDL.LU R20, [R1+0x134] ;  /* 0x0001340001147983 */ /* 0x000f220000300800 */
[----:B--2---:R-:W-:Y:S02]  /*6db0*/  SHF.L.U32 R15, R15, 0x10, RZ ;  /* 0x000000100f0f7819 */ /* 0x004fe400000006ff */
[----:B------:R-:W-:Y:S02]  /*6dc0*/  SHF.L.U32 R22, R25, 0x10, RZ ;  /* 0x0000001019167819 */ /* 0x000fe400000006ff */
[----:B---3--:R-:W-:Y:S01]  /*6dd0*/  SHF.L.U32 R21, R21, 0x10, RZ ;  /* 0x0000001015157819 */ /* 0x008fe200000006ff */
[----:B------:R-:W-:Y:S01]  /*6de0*/  FADD.FTZ R15, R15, -UR28 ;  /* 0x8000001c0f0f7e21 */ /* 0x000fe20008010000 */
[----:B------:R-:W2:Y:S03]  /*6df0*/  LDL.LU R25, [R1+0x2bc] ;  /* 0x0002bc0001197983 */ /* 0x000ea60000300800 */
[----:B------:R-:W-:Y:S01]  /*6e00*/  FMUL.FTZ R15, R15, UR16 ;  /* 0x000000100f0f7c20 */ /* 0x000fe20008410000 */
[----:B------:R-:W-:-:S03]  /*6e10*/  FADD.FTZ R10, R10, R22 ;  /* 0x000000160a0a7221 */ /* 0x000fc60000010000 */
[----:B------:R-:W-:Y:S01]  /*6e20*/  FFMA.FTZ R11, R22, R15, R11 ;  /* 0x0000000f160b7223 */ /* 0x000fe2000001000b */
[----:B------:R-:W-:Y:S01]  /*6e30*/  FMUL.FTZ R22, R3, R22 ;  /* 0x0000001603167220 */ /* 0x000fe20000410000 */
[----:B------:R-:W-:-:S03]  /*6e40*/  FADD.FTZ R21, R21, -UR28 ;  /* 0x8000001c15157e21 */ /* 0x000fc60008010000 */
[----:B------:R-:W-:Y:S01]  /*6e50*/  FFMA.FTZ R19, R15, R22, R19 ;  /* 0x000000160f137223 */ /* 0x000fe20000010013 */
[----:B------:R-:W-:Y:S01]  /*6e60*/  FADD.FTZ R17, R17, R22 ;  /* 0x0000001611117221 */ /* 0x000fe20000010000 */
[----:B------:R-:W-:Y:S01]  /*6e70*/  FMUL.FTZ R21, R21, UR16 ;  /* 0x0000001015157c20 */ /* 0x000fe20008410000 */
[----:B------:R-:W3:Y:S01]  /*6e80*/  LDL.LU R22, [R1+0x140] ;  /* 0x0001400001167983 */ /* 0x000ee20000300800 */
[----:B----4-:R-:W-:Y:S02]  /*6e90*/  SHF.L.U32 R18, R18, 0x10, RZ ;  /* 0x0000001012127819 */ /* 0x010fe400000006ff */
[----:B------:R-:W-:-:S03]  /*6ea0*/  SHF.L.U32 R15, R20, 0x10, RZ ;  /* 0x00000010140f7819 */ /* 0x000fc600000006ff */
[----:B------:R-:W-:-:S04]  /*6eb0*/  FMUL.FTZ R20, R5, R18 ;  /* 0x0000001205147220 */ /* 0x000fc80000410000 */
[----:B------:R-:W-:Y:S01]  /*6ec0*/  FADD.FTZ R17, R20, R17 ;  /* 0x0000001114117221 */ /* 0x000fe20000010000 */
[----:B------:R-:W-:Y:S02]  /*6ed0*/  FFMA.FTZ R19, R21, R20, R19 ;  /* 0x0000001415137223 */ /* 0x000fe40000010013 */
[----:B------:R-:W4:Y:S01]  /*6ee0*/  LDL.LU R20, [R1+0x2f8] ;  /* 0x0002f80001147983 */ /* 0x000f220000300800 */
[----:B------:R-:W-:Y:S01]  /*6ef0*/  FADD.FTZ R14, R14, R18 ;  /* 0x000000120e0e7221 */ /* 0x000fe20000010000 */
[----:B------:R-:W-:Y:S02]  /*6f00*/  FFMA.FTZ R16, R18, R21, R16 ;  /* 0x0000001512107223 */ /* 0x000fe40000010010 */
[----:B------:R-:W2:Y:S01]  /*6f10*/  LDL.LU R18, [R1+0x144] ;  /* 0x0001440001127983 */ /* 0x000ea20000300800 */
[----:B------:R-:W-:-:S03]  /*6f20*/  FADD.FTZ R15, R15, -UR28 ;  /* 0x8000001c0f0f7e21 */ /* 0x000fc60008010000 */
[----:B------:R-:W3:Y:S01]  /*6f30*/  LDL.LU R21, [R1+0x2fc] ;  /* 0x0002fc0001157983 */ /* 0x000ee20000300800 */
[----:B------:R-:W-:Y:S01]  /*6f40*/  FMUL.FTZ R15, R15, UR16 ;  /* 0x000000100f0f7c20 */ /* 0x000fe20008410000 */
[----:B----4-:R-:W-:-:S05]  /*6f50*/  SHF.L.U32 R20, R20, 0x10, RZ ;  /* 0x0000001014147819 */ /* 0x010fca00000006ff */
[----:B------:R-:W-:Y:S01]  /*6f60*/  FADD.FTZ R10, R10, R20 ;  /* 0x000000140a0a7221 */ /* 0x000fe20000010000 */
[----:B------:R-:W-:Y:S01]  /*6f70*/  FFMA.FTZ R11, R20, R15, R11 ;  /* 0x0000000f140b7223 */ /* 0x000fe2000001000b */
[----:B------:R-:W-:-:S04]  /*6f80*/  FMUL.FTZ R20, R3, R20 ;  /* 0x0000001403147220 */ /* 0x000fc80000410000 */
[----:B------:R-:W-:Y:S01]  /*6f90*/  FADD.FTZ R17, R17, R20 ;  /* 0x0000001411117221 */ /* 0x000fe20000010000 */
[----:B------:R-:W-:Y:S02]  /*6fa0*/  FFMA.FTZ R19, R15, R20, R19 ;  /* 0x000000140f137223 */ /* 0x000fe40000010013 */
[----:B------:R-:W4:Y:S01]  /*6fb0*/  LDL.LU R20, [R1+0x2b8] ;  /* 0x0002b80001147983 */ /* 0x000f220000300800 */
[----:B--2---:R-:W-:Y:S02]  /*6fc0*/  SHF.L.U32 R18, R18, 0x10, RZ ;  /* 0x0000001012127819 */ /* 0x004fe400000006ff */
[----:B---3--:R-:W-:-:S03]  /*6fd0*/  SHF.L.U32 R21, R21, 0x10, RZ ;  /* 0x0000001015157819 */ /* 0x008fc600000006ff */
        /* <DEDUP_REMOVED lines=13> */
[----:B------:R-:W3:Y:S01]  /*70b0*/  LDL.LU R21, [R1+0x28c] ;  /* 0x00028c0001157983 */ /* 0x000ee20000300800 */
[----:B----4-:R-:W-:Y:S01]  /*70c0*/  SHF.L.U32 R18, R20, 0x10, RZ ;  /* 0x0000001014127819 */ /* 0x010fe200000006ff */
[----:B------:R-:W-:-:S04]  /*70d0*/  FMUL.FTZ R20, R3, R15 ;  /* 0x0000000f03147220 */ /* 0x000fc80000410000 */
[----:B------:R-:W-:Y:S01]  /*70e0*/  FADD.FTZ R17, R17, R20 ;  /* 0x0000001411117221 */ /* 0x000fe20000010000 */
[----:B------:R-:W-:Y:S02]  /*70f0*/  FFMA.FTZ R19, R22, R20, R19 ;  /* 0x0000001416137223 */ /* 0x000fe40000010013 */
[----:B------:R-:W4:Y:S01]  /*7100*/  LDL.LU R20, [R1+0x2d8] ;  /* 0x0002d80001147983 */ /* 0x000f220000300800 */
[----:B------:R-:W-:Y:S01]  /*7110*/  FADD.FTZ R18, R18, -UR28 ;  /* 0x8000001c12127e21 */ /* 0x000fe20008010000 */
[----:B------:R-:W-:Y:S02]  /*7120*/  FFMA.FTZ R11, R15, R22, R11 ;  /* 0x000000160f0b7223 */ /* 0x000fe4000001000b */
[----:B------:R-:W2:Y:S01]  /*7130*/  LDL.LU R15, [R1+0x14c] ;  /* 0x00014c00010f7983 */ /* 0x000ea20000300800 */
[----:B------:R-:W-:-:S03]  /*7140*/  FMUL.FTZ R18, R18, UR16 ;  /* 0x0000001012127c20 */ /* 0x000fc60008410000 */
[----:B------:R-:W3:Y:S01]  /*7150*/  LDL.LU R22, [R1+0x2c8] ;  /* 0x0002c80001167983 */ /* 0x000ee20000300800 */
        /* <DEDUP_REMOVED lines=19> */
[----:B----4-:R-:W-:Y:S01]  /*7290*/  SHF.L.U32 R18, R20, 0x10, RZ ;  /* 0x0000001014127819 */ /* 0x010fe200000006ff */
[----:B------:R-:W2:Y:S04]  /*72a0*/  LDL.LU R22, [R1+0x268] ;  /* 0x0002680001167983 */ /* 0x000ea80000300800 */
[----:B------:R-:W-:-:S04]  /*72b0*/  FMUL.FTZ R20, R5, R18 ;  /* 0x0000001205147220 */ /* 0x000fc80000410000 */
[----:B------:R-:W-:Y:S01]  /*72c0*/  FADD.FTZ R17, R20, R17 ;  /* 0x0000001114117221 */ /* 0x000fe20000010000 */
[----:B------:R-:W-:Y:S02]  /*72d0*/  FFMA.FTZ R19, R21, R20, R19 ;  /* 0x0000001415137223 */ /* 0x000fe40000010013 */
[----:B------:R-:W3:Y:S01]  /*72e0*/  LDL.LU R20, [R1+0x2a0] ;  /* 0x0002a00001147983 */ /* 0x000ee20000300800 */
[----:B------:R-:W-:Y:S01]  /*72f0*/  SHF.L.U32 R15, R25, 0x10, RZ ;  /* 0x00000010190f7819 */ /* 0x000fe200000006ff */
[----:B------:R-:W-:Y:S01]  /*7300*/  FADD.FTZ R14, R14, R18 ;  /* 0x000000120e0e7221 */ /* 0x000fe20000010000 */
[----:B------:R-:W-:Y:S01]  /*7310*/  FFMA.FTZ R16, R18, R21, R16 ;  /* 0x0000001512107223 */ /* 0x000fe20000010010 */
[----:B------:R-:W4:Y:S02]  /*7320*/  LDL.LU R25, [R1+0x21c] ;  /* 0x00021c0001197983 */ /* 0x000f240000300800 */
[----:B------:R-:W-:Y:S02]  /*7330*/  FADD.FTZ R15, R15, -UR28 ;  /* 0x8000001c0f0f7e21 */ /* 0x000fe40008010000 */
[----:B------:R-:W2:Y:S02]  /*7340*/  LDL.LU R18, [R1+0x288] ;  /* 0x0002880001127983 */ /* 0x000ea40000300800 */
[----:B------:R-:W-:-:S02]  /*7350*/  FMUL.FTZ R15, R15, UR16 ;  /* 0x000000100f0f7c20 */ /* 0x000fc40008410000 */
[----:B------:R-:W4:Y:S01]  /*7360*/  LDL.LU R21, [R1+0x2a4] ;  /* 0x0002a40001157983 */ /* 0x000f220000300800 */
        /* <DEDUP_REMOVED lines=9> */
[----:B----4-:R-:W-:-:S03]  /*7400*/  SHF.L.U32 R21, R21, 0x10, RZ ;  /* 0x0000001015157819 */ /* 0x010fc600000006ff */
[----:B------:R-:W-:Y:S01]  /*7410*/  FADD.FTZ R18, R18, -UR28 ;  /* 0x8000001c12127e21 */ /* 0x000fe20008010000 */
[----:B------:R-:W-:-:S03]  /*7420*/  SHF.L.U32 R22, R22, 0x10, RZ ;  /* 0x0000001016167819 */ /* 0x000fc600000006ff */
        /* <DEDUP_REMOVED lines=8> */
[----:B------:R-:W2:Y:S01]  /*74b0*/  LDL.LU R21, [R1+0x24c] ;  /* 0x00024c0001157983 */ /* 0x000ea20000300800 */
[----:B---3--:R-:W-:Y:S02]  /*74c0*/  SHF.L.U32 R15, R15, 0x10, RZ ;  /* 0x000000100f0f7819 */ /* 0x008fe400000006ff */
[----:B------:R-:W-:-:S03]  /*74d0*/  SHF.L.U32 R18, R20, 0x10, RZ ;  /* 0x0000001014127819 */ /* 0x000fc600000006ff */
[----:B------:R-:W-:-:S04]  /*74e0*/  FMUL.FTZ R20, R3, R15 ;  /* 0x0000000f03147220 */ /* 0x000fc80000410000 */
[----:B------:R-:W-:Y:S01]  /*74f0*/  FADD.FTZ R17, R17, R20 ;  /* 0x0000001411117221 */ /* 0x000fe20000010000 */
[----:B------:R-:W-:Y:S02]  /*7500*/  FFMA.FTZ R19, R22, R20, R19 ;  /* 0x0000001416137223 */ /* 0x000fe40000010013 */
[----:B------:R-:W3:Y:S01]  /*7510*/  LDL.LU R20, [R1+0x29c] ;  /* 0x00029c0001147983 */ /* 0x000ee20000300800 */
[----:B------:R-:W-:-:S04]  /*7520*/  FADD.FTZ R18, R18, -UR28 ;  /* 0x8000001c12127e21 */ /* 0x000fc80008010000 */
[----:B------:R-:W-:Y:S01]  /*7530*/  FMUL.FTZ R18, R18, UR16 ;  /* 0x0000001012127c20 */ /* 0x000fe20008410000 */
[----:B------:R-:W-:Y:S02]  /*7540*/  FFMA.FTZ R11, R15, R22, R11 ;  /* 0x000000160f0b7223 */ /* 0x000fe4000001000b */
        /* <DEDUP_REMOVED lines=8> */
[----:B------:R-:W-:Y:S01]  /*75d0*/  FADD.FTZ R10, R10, R15 ;  /* 0x0000000f0a0a7221 */ /* 0x000fe20000010000 */
[----:B------:R-:W-:Y:S02]  /*75e0*/  SHF.L.U32 R15, R25, 0x10, RZ ;  /* 0x00000010190f7819 */ /* 0x000fe400000006ff */
[----:B------:R-:W3:Y:S01]  /*75f0*/  LDL.LU R25, [R1+0x270] ;  /* 0x0002700001197983 */ /* 0x000ee20000300800 */
[----:B--2---:R-:W-:Y:S02]  /*7600*/  SHF.L.U32 R21, R21, 0x10, RZ ;  /* 0x0000001015157819 */ /* 0x004fe400000006ff */
[----:B------:R-:W-:-:S03]  /*7610*/  FADD.FTZ R15, R15, -UR28 ;  /* 0x8000001c0f0f7e21 */ /* 0x000fc60008010000 */
[----:B------:R-:W-:Y:S01]  /*7620*/  FADD.FTZ R21, R21, -UR28 ;  /* 0x8000001c15157e21 */ /* 0x000fe20008010000 */
[----:B----4-:R-:W-:Y:S01]  /*7630*/  SHF.L.U32 R22, R22, 0x10, RZ ;  /* 0x0000001016167819 */ /* 0x010fe200000006ff */
[----:B------:R-:W-:Y:S02]  /*7640*/  FMUL.FTZ R15, R15, UR16 ;  /* 0x000000100f0f7c20 */ /* 0x000fe40008410000 */
[----:B------:R-:W-:Y:S02]  /*7650*/  FMUL.FTZ R21, R21, UR16 ;  /* 0x0000001015157c20 */ /* 0x000fe40008410000 */
[----:B------:R-:W-:Y:S01]  /*7660*/  FADD.FTZ R10, R10, R22 ;  /* 0x000000160a0a7221 */ /* 0x000fe20000010000 */
[----:B------:R-:W-:Y:S01]  /*7670*/  FFMA.FTZ R11, R22, R15, R11 ;  /* 0x0000000f160b7223 */ /* 0x000fe2000001000b */
[----:B------:R-:W-:-:S04]  /*7680*/  FMUL.FTZ R22, R3, R22 ;  /* 0x0000001603167220 */ /* 0x000fc80000410000 */
[----:B------:R-:W-:Y:S01]  /*7690*/  FFMA.FTZ R19, R15, R22, R19 ;  /* 0x000000160f137223 */ /* 0x000fe20000010013 */
[----:B------:R-:W-:Y:S02]  /*76a0*/  SHF.L.U32 R15, R27, 0x10, RZ ;  /* 0x000000101b0f7819 */ /* 0x000fe400000006ff */
[----:B------:R-:W2:Y:S01]  /*76b0*/  LDL.LU R27, [R1+0x274] ;  /* 0x00027400011b7983 */ /* 0x000ea20000300800 */
[----:B---3--:R-:W-:-:S05]  /*76c0*/  SHF.L.U32 R18, R20, 0x10, RZ ;  /* 0x0000001014127819 */ /* 0x008fca00000006ff */
[----:B------:R-:W-:Y:S01]  /*76d0*/  FMUL.FTZ R20, R5, R18 ;  /* 0x0000001205147220 */ /* 0x000fe20000410000 */
[----:B------:R-:W-:Y:S01]  /*76e0*/  FADD.FTZ R14, R14, R18 ;  /* 0x000000120e0e7221 */ /* 0x000fe20000010000 */
[----:B------:R-:W-:Y:S02]  /*76f0*/  FFMA.FTZ R16, R18, R21, R16 ;  /* 0x0000001512107223 */ /* 0x000fe40000010010 */
[----:B------:R-:W3:Y:S01]  /*7700*/  LDL.LU R18, [R1+0x248] ;  /* 0x0002480001127983 */ /* 0x000ee20000300800 */
[----:B------:R-:W-:Y:S01]  /*7710*/  FADD.FTZ R17, R17, R22 ;  /* 0x0000001611117221 */ /* 0x000fe20000010000 */
[----:B------:R-:W-:Y:S01]  /*7720*/  FADD.FTZ R15, R15, -UR28 ;  /* 0x8000001c0f0f7e21 */ /* 0x000fe20008010000 */
[----:B------:R-:W-:Y:S01]  /*7730*/  FFMA.FTZ R19, R21, R20, R19 ;  /* 0x0000001415137223 */ /* 0x000fe20000010013 */
[----:B------:R-:W4:Y:S01]  /*7740*/  LDL.LU R22, [R1+0x130] ;  /* 0x0001300001167983 */ /* 0x000f220000300800 */
[----:B------:R-:W-:Y:S01]  /*7750*/  FADD.FTZ R17, R20, R17 ;  /* 0x0000001114117221 */ /* 0x000fe20000010000 */
[----:B------:R-:W-:Y:S01]  /*7760*/  SHF.L.U32 R20, R25, 0x10, RZ ;  /* 0x0000001019147819 */ /* 0x000fe200000006ff */
[----:B------:R-:W-:Y:S01]  /*7770*/  FMUL.FTZ R15, R15, UR16 ;  /* 0x000000100f0f7c20 */ /* 0x000fe20008410000 */
[----:B------:R-:W4:Y:S03]  /*7780*/  LDL.LU R25, [R1+0x25c] ;  /* 0x00025c0001197983 */ /* 0x000f260000300800 */
[----:B------:R-:W-:Y:S01]  /*7790*/  FADD.FTZ R10, R10, R20 ;  /* 0x000000140a0a7221 */ /* 0x000fe20000010000 */
[----:B------:R-:W-:Y:S01]  /*77a0*/  FFMA.FTZ R11, R20, R15, R11 ;  /* 0x0000000f140b7223 */ /* 0x000fe2000001000b */
[----:B------:R-:W-:-:S04]  /*77b0*/  FMUL.FTZ R20, R3, R20 ;  /* 0x0000001403147220 */ /* 0x000fc80000410000 */
[----:B------:R-:W-:Y:S01]  /*77c0*/  FADD.FTZ R17, R17, R20 ;  /* 0x0000001411117221 */ /* 0x000fe20000010000 */
[----:B------:R-:W-:Y:S02]  /*77d0*/  FFMA.FTZ R19, R15, R20, R19 ;  /* 0x000000140f137223 */ /* 0x000fe40000010013 */
[----:B------:R-:W4:Y:S01]  /*77e0*/  LDL.LU R20, [R1+0x258] ;  /* 0x0002580001147983 */ /* 0x000f220000300800 */
[----:B--2---:R-:W-:-:S03]  /*77f0*/  SHF.L.U32 R21, R27, 0x10, RZ ;  /* 0x000000101b157819 */ /* 0x004fc600000006ff */
[----:B------:R-:W2:Y:S02]  /*7800*/  LDL.LU R27, [R1+0x260] ;  /* 0x00026000011b7983 */ /* 0x000ea40000300800 */
[----:B------:R-:W-:Y:S01]  /*7810*/  FADD.FTZ R14, R14, R21 ;  /* 0x000000150e0e7221 */ /* 0x000fe20000010000 */
[----:B---3--:R-:W-:-:S05]  /*7820*/  SHF.L.U32 R18, R18, 0x10, RZ ;  /* 0x0000001012127819 */ /* 0x008fca00000006ff */
[----:B------:R-:W-:-:S04]  /*7830*/  FADD.FTZ R18, R18, -UR28 ;  /* 0x8000001c12127e21 */ /* 0x000fc80008010000 */
[----:B------:R-:W-:-:S04]  /*7840*/  FMUL.FTZ R18, R18, UR16 ;  /* 0x0000001012127c20 */ /* 0x000fc80008410000 */
[----:B------:R-:W-:Y:S01]  /*7850*/  FFMA.FTZ R16, R21, R18, R16 ;  /* 0x0000001215107223 */ /* 0x000fe20000010010 */
[----:B------:R-:W-:-:S04]  /*7860*/  FMUL.FTZ R21, R5, R21 ;  /* 0x0000001505157220 */ /* 0x000fc80000410000 */
[----:B------:R-:W-:Y:S01]  /*7870*/  FFMA.FTZ R19, R18, R21, R19 ;  /* 0x0000001512137223 */ /* 0x000fe20000010013 */
[----:B------:R-:W-:Y:S02]  /*7880*/  SHF.L.U32 R18, R28, 0x10, RZ ;  /* 0x000000101c127819 */ /* 0x000fe400000006ff */
[----:B------:R-:W3:Y:S01]  /*7890*/  LDL.LU R28, [R1+0x124] ;  /* 0x00012400011c7983 */ /* 0x000ee20000300800 */
[----:B----4-:R-:W-:Y:S02]  /*78a0*/  SHF.L.U32 R22, R22, 0x10, RZ ;  /* 0x0000001016167819 */ /* 0x010fe400000006ff */
[----:B------:R-:W-:-:S03]  /*78b0*/  SHF.L.U32 R15, R20, 0x10, RZ ;  /* 0x00000010140f7819 */ /* 0x000fc600000006ff */
[----:B------:R-:W-:Y:S02]  /*78c0*/  FADD.FTZ R22, R22, -UR28 ;  /* 0x8000001c16167e21 */ /* 0x000fe40008010000 */
[----:B------:R-:W-:Y:S02]  /*78d0*/  FMUL.FTZ R20, R3, R15 ;  /* 0x0000000f03147220 */ /* 0x000fe40000410000 */
[----:B------:R-:W-:Y:S01]  /*78e0*/  FMUL.FTZ R22, R22, UR16 ;  /* 0x0000001016167c20 */ /* 0x000fe20008410000 */
[----:B------:R-:W-:Y:S02]  /*78f0*/  FADD.FTZ R17, R21, R17 ;  /* 0x0000001115117221 */ /* 0x000fe40000010000 */
[----:B------:R-:W4:Y:S01]  /*7900*/  LDL.LU R21, [R1+0x128] ;  /* 0x0001280001157983 */ /* 0x000f220000300800 */
[----:B------:R-:W-:Y:S01]  /*7910*/  FFMA.FTZ R11, R15, R22, R11 ;  /* 0x000000160f0b7223 */ /* 0x000fe2000001000b */
[----:B------:R-:W-:Y:S02]  /*7920*/  FFMA.FTZ R19, R22, R20, R19 ;  /* 0x0000001416137223 */ /* 0x000fe40000010013 */
[----:B------:R-:W2:Y:S01]  /*7930*/  LDL.LU R22, [R1+0x12c] ;  /* 0x00012c0001167983 */ /* 0x000ea20000300800 */
[----:B------:R-:W-:Y:S01]  /*7940*/  FADD.FTZ R10, R10, R15 ;  /* 0x0000000f0a0a7221 */ /* 0x000fe20000010000 */
[----:B------:R-:W-:Y:S01]  /*7950*/  FADD.FTZ R18, R18, -UR28 ;  /* 0x8000001c12127e21 */ /* 0x000fe20008010000 */
[----:B------:R-:W-:Y:S01]  /*7960*/  FADD.FTZ R17, R17, R20 ;  /* 0x0000001411117221 */ /* 0x000fe20000010000 */
[----:B------:R-:W-:-:S02]  /*7970*/  SHF.L.U32 R20, R25, 0x10, RZ ;  /* 0x0000001019147819 */ /* 0x000fc400000006ff */
[----:B------:R-:W-:Y:S01]  /*7980*/  FMUL.FTZ R18, R18, UR16 ;  /* 0x0000001012127c20 */ /* 0x000fe20008410000 */
[----:B------:R-:W2:Y:S02]  /*7990*/  LDL.LU R25, [R1+0x120] ;  /* 0x0001200001197983 */ /* 0x000ea40000300800 */
[----:B------:R-:W-:Y:S01]  /*79a0*/  FADD.FTZ R14, R14, R20 ;  /* 0x000000140e0e7221 */ /* 0x000fe20000010000 */
[----:B------:R-:W-:Y:S01]  /*79b0*/  FFMA.FTZ R16, R20, R18, R16 ;  /* 0x0000001214107223 */ /* 0x000fe20000010010 */
[----:B------:R-:W-:-:S04]  /*79c0*/  FMUL.FTZ R20, R5, R20 ;  /* 0x0000001405147220 */ /* 0x000fc80000410000 */
[----:B------:R-:W-:Y:S01]  /*79d0*/  FADD.FTZ R17, R20, R17 ;  /* 0x0000001114117221 */ /* 0x000fe20000010000 */
[----:B------:R-:W-:Y:S02]  /*79e0*/  FFMA.FTZ R19, R18, R20, R19 ;  /* 0x0000001412137223 */ /* 0x000fe40000010013 */
[----:B------:R-:W2:Y:S01]  /*79f0*/  LDL.LU R20, [R1+0x110] ;  /* 0x0001100001147983 */ /* 0x000ea20000300800 */
[----:B---3--:R-:W-:-:S03]  /*7a00*/  SHF.L.U32 R15, R28, 0x10, RZ ;  /* 0x000000101c0f7819 */ /* 0x008fc600000006ff */
[----:B------:R-:W3:Y:S02]  /*7a10*/  LDL.LU R28, [R1+0x11c] ;  /* 0x00011c00011c7983 */ /* 0x000ee40000300800 */
[----:B------:R-:W-:-:S04]  /*7a20*/  FADD.FTZ R15, R15, -UR28 ;  /* 0x8000001c0f0f7e21 */ /* 0x000fc80008010000 */
[----:B------:R-:W-:Y:S01]  /*7a30*/  FMUL.FTZ R15, R15, UR16 ;  /* 0x000000100f0f7c20 */ /* 0x000fe20008410000 */
[----:B----4-:R-:W-:Y:S02]  /*7a40*/  SHF.L.U32 R21, R21, 0x10, RZ ;  /* 0x0000001015157819 */ /* 0x010fe400000006ff */
[----:B--2---:R-:W-:-:S03]  /*7a50*/  SHF.L.U32 R22, R22, 0x10, RZ ;  /* 0x0000001016167819 */ /* 0x004fc600000006ff */
[----:B------:R-:W-:Y:S01]  /*7a60*/  FADD.FTZ R21, R21, -UR28 ;  /* 0x8000001c15157e21 */ /* 0x000fe20008010000 */
[----:B------:R-:W-:Y:S02]  /*7a70*/  SHF.L.U32 R18, R27, 0x10, RZ ;  /* 0x000000101b127819 */ /* 0x000fe400000006ff */
[----:B------:R-:W-:Y:S01]  /*7a80*/  SHF.L.U32 R12, R12, 0x10, RZ ;  /* 0x000000100c0c7819 */ /* 0x000fe200000006ff */
[----:B------:R-:W-:Y:S01]  /*7a90*/  FADD.FTZ R10, R10, R22 ;  /* 0x000000160a0a7221 */ /* 0x000fe20000010000 */
[----:B------:R-:W-:Y:S01]  /*7aa0*/  FFMA.FTZ R11, R22, R15, R11 ;  /* 0x0000000f160b7223 */ /* 0x000fe2000001000b */
[----:B------:R-:W-:Y:S01]  /*7ab0*/  FMUL.FTZ R22, R3, R22 ;  /* 0x0000001603167220 */ /* 0x000fe20000410000 */
[----:B------:R-:W-:Y:S01]  /*7ac0*/  FMUL.FTZ R21, R21, UR16 ;  /* 0x0000001015157c20 */ /* 0x000fe20008410000 */
[----:B------:R-:W2:Y:S02]  /*7ad0*/  LDL.LU R27, [R1+0x22c] ;  /* 0x00022c00011b7983 */ /* 0x000ea40000300800 */
[----:B------:R-:W-:Y:S01]  /*7ae0*/  FFMA.FTZ R19, R15, R22, R19 ;  /* 0x000000160f137223 */ /* 0x000fe20000010013 */
[----:B------:R-:W-:Y:S01]  /*7af0*/  FADD.FTZ R17, R17, R22 ;  /* 0x0000001611117221 */ /* 0x000fe20000010000 */
[----:B------:R-:W-:Y:S01]  /*7b00*/  FMUL.FTZ R15, R5, R18 ;  /* 0x00000012050f7220 */ /* 0x000fe20000410000 */
[----:B------:R-:W-:Y:S01]  /*7b10*/  FADD.FTZ R12, R12, -UR28 ;  /* 0x8000001c0c0c7e21 */ /* 0x000fe20008010000 */
[----:B------:R-:W-:Y:S01]  /*7b20*/  FFMA.FTZ R16, R18, R21, R16 ;  /* 0x0000001512107223 */ /* 0x000fe20000010010 */
[----:B------:R-:W-:Y:S01]  /*7b30*/  FADD.FTZ R14, R14, R18 ;  /* 0x000000120e0e7221 */ /* 0x000fe20000010000 */
[----:B------:R-:W-:Y:S01]  /*7b40*/  FADD.FTZ R17, R15, R17 ;  /* 0x000000110f117221 */ /* 0x000fe20000010000 */
[----:B------:R-:W-:Y:S01]  /*7b50*/  FFMA.FTZ R19, R21, R15, R19 ;  /* 0x0000000f15137223 */ /* 0x000fe20000010013 */
[----:B------:R-:W-:Y:S01]  /*7b60*/  FMUL.FTZ R12, R12, UR16 ;  /* 0x000000100c0c7c20 */ /* 0x000fe20008410000 */
[----:B------:R-:W4:Y:S01]  /*7b70*/  LDL.LU R21, [R1+0x230] ;  /* 0x0002300001157983 */ /* 0x000f220000300800 */
[----:B------:R-:W-:-:S02]  /*7b80*/  SHF.L.U32 R18, R20, 0x10, RZ ;  /* 0x0000001014127819 */ /* 0x000fc400000006ff */
[----:B------:R-:W-:Y:S01]  /*7b90*/  SHF.L.U32 R20, R25, 0x10, RZ ;  /* 0x0000001019147819 */ /* 0x000fe200000006ff */
[----:B------:R-:W4:Y:S04]  /*7ba0*/  LDL.LU R22, [R1+0x220] ;  /* 0x0002200001167983 */ /* 0x000f280000300800 */
[----:B------:R-:W4:Y:S01]  /*7bb0*/  LDL.LU R25, [R1+0x234] ;  /* 0x0002340001197983 */ /* 0x000f220000300800 */
[----:B---3--:R-:W-:Y:S01]  /*7bc0*/  SHF.L.U32 R15, R28, 0x10, RZ ;  /* 0x000000101c0f7819 */ /* 0x008fe200000006ff */
[----:B------:R-:W-:Y:S01]  /*7bd0*/  FADD.FTZ R18, R18, -UR28 ;  /* 0x8000001c12127e21 */ /* 0x000fe20008010000 */
[----:B------:R-:W-:Y:S01]  /*7be0*/  SHF.L.U32 R13, R13, 0x10, RZ ;  /* 0x000000100d0d7819 */ /* 0x000fe200000006ff */
[----:B------:R-:W-:Y:S01]  /*7bf0*/  FADD.FTZ R14, R14, R20 ;  /* 0x000000140e0e7221 */ /* 0x000fe20000010000 */
[----:B------:R-:W3:Y:S01]  /*7c00*/  LDL.LU R28, [R1+0x250] ;  /* 0x00025000011c7983 */ /* 0x000ee20000300800 */
[----:B------:R-:W-:Y:S01]  /*7c10*/  FADD.FTZ R10, R10, R15 ;  /* 0x0000000f0a0a7221 */ /* 0x000fe20000010000 */
[----:B------:R-:W-:Y:S01]  /*7c20*/  FFMA.FTZ R11, R15, R12, R11 ;  /* 0x0000000c0f0b7223 */ /* 0x000fe2000001000b */
[----:B------:R-:W-:-:S04]  /*7c30*/  FMUL.FTZ R15, R3, R15 ;  /* 0x0000000f030f7220 */ /* 0x000fc80000410000 */
[----:B------:R-:W-:Y:S01]  /*7c40*/  FFMA.FTZ R19, R12, R15, R19 ;  /* 0x0000000f0c137223 */ /* 0x000fe20000010013 */
[----:B------:R-:W-:Y:S02]  /*7c50*/  SHF.L.U32 R12, R44, 0x10, RZ ;  /* 0x000000102c0c7819 */ /* 0x000fe400000006ff */
[----:B------:R-:W3:Y:S01]  /*7c60*/  LDL.LU R44, [R1+0x214] ;  /* 0x00021400012c7983 */ /* 0x000ee20000300800 */
[----:B------:R-:W-:Y:S01]  /*7c70*/  FMUL.FTZ R18, R18, UR16 ;  /* 0x0000001012127c20 */ /* 0x000fe20008410000 */
[----:B------:R-:W-:-:S03]  /*7c80*/  FADD.FTZ R13, R13, -UR28 ;  /* 0x8000001c0d0d7e21 */ /* 0x000fc60008010000 */
[----:B------:R-:W-:Y:S01]  /*7c90*/  FFMA.FTZ R16, R20, R18, R16 ;  /* 0x0000001214107223 */ /* 0x000fe20000010010 */
[----:B------:R-:W-:Y:S01]  /*7ca0*/  FMUL.FTZ R20, R5, R20 ;  /* 0x0000001405147220 */ /* 0x000fe20000410000 */
[----:B------:R-:W-:Y:S01]  /*7cb0*/  FMUL.FTZ R13, R13, UR16 ;  /* 0x000000100d0d7c20 */ /* 0x000fe20008410000 */
[----:B------:R-:W-:Y:S01]  /*7cc0*/  FADD.FTZ R17, R17, R15 ;  /* 0x0000000f11117221 */ /* 0x000fe20000010000 */
[----:B--2---:R-:W-:Y:S01]  /*7cd0*/  SHF.L.U32 R15, R27, 0x10, RZ ;  /* 0x000000101b0f7819 */ /* 0x004fe200000006ff */
[----:B------:R-:W-:Y:S01]  /*7ce0*/  FFMA.FTZ R19, R18, R20, R19 ;  /* 0x0000001412137223 */ /* 0x000fe20000010013 */
[----:B------:R-:W2:Y:S01]  /*7cf0*/  LDL.LU R27, [R1+0x240] ;  /* 0x00024000011b7983 */ /* 0x000ea20000300800 */
[----:B------:R-:W-:Y:S01]  /*7d00*/  FMUL.FTZ R18, R3, R12 ;  /* 0x0000000c03127220 */ /* 0x000fe20000410000 */
[----:B------:R-:W-:Y:S01]  /*7d10*/  FADD.FTZ R10, R10, R12 ;  /* 0x0000000c0a0a7221 */ /* 0x000fe20000010000 */
[----:B------:R-:W-:Y:S01]  /*7d20*/  FFMA.FTZ R11, R12, R13, R11 ;  /* 0x0000000d0c0b7223 */ /* 0x000fe2000001000b */
[----:B------:R-:W-:Y:S01]  /*7d30*/  FADD.FTZ R17, R20, R17 ;  /* 0x0000001114117221 */ /* 0x000fe20000010000 */
[----:B------:R-:W-:Y:S01]  /*7d40*/  FFMA.FTZ R19, R13, R18, R19 ;  /* 0x000000120d137223 */ /* 0x000fe20000010013 */
[----:B----4-:R-:W-:-:S02]  /*7d50*/  SHF.L.U32 R13, R21, 0x10, RZ ;  /* 0x00000010150d7819 */ /* 0x010fc400000006ff */
[----:B------:R-:W-:Y:S01]  /*7d60*/  FADD.FTZ R17, R17, R18 ;  /* 0x0000001211117221 */ /* 0x000fe20000010000 */
[----:B------:R-:W4:Y:S01]  /*7d70*/  LDL.LU R21, [R1+0x254] ;  /* 0x0002540001157983 */ /* 0x000f220000300800 */
[----:B------:R-:W-:-:S03]  /*7d80*/  SHF.L.U32 R18, R25, 0x10, RZ ;  /* 0x0000001019127819 */ /* 0x000fc600000006ff */
[----:B------:R-:W4:Y:S01]  /*7d90*/  LDL.LU R25, [R1+0x280] ;  /* 0x0002800001197983 */ /* 0x000f220000300800 */
[----:B---3--:R-:W-:-:S03]  /*7da0*/  SHF.L.U32 R12, R44, 0x10, RZ ;  /* 0x000000102c0c7819 */ /* 0x008fc600000006ff */
[----:B------:R-:W3:Y:S01]  /*7db0*/  LDL.LU R44, [R1+0x278] ;  /* 0x00027800012c7983 */ /* 0x000ee20000300800 */
[----:B------:R-:W-:Y:S01]  /*7dc0*/  FADD.FTZ R15, R15, -UR28 ;  /* 0x8000001c0f0f7e21 */ /* 0x000fe20008010000 */
[----:B------:R-:W-:-:S03]  /*7dd0*/  FADD.FTZ R12, R12, -UR28 ;  /* 0x8000001c0c0c7e21 */ /* 0x000fc60008010000 */
[----:B------:R-:W-:Y:S01]  /*7de0*/  FMUL.FTZ R15, R15, UR16 ;  /* 0x000000100f0f7c20 */ /* 0x000fe20008410000 */
[----:B------:R-:W-:Y:S01]  /*7df0*/  SHF.L.U32 R20, R22, 0x10, RZ ;  /* 0x0000001016147819 */ /* 0x000fe200000006ff */
[----:B------:R-:W-:Y:S01]  /*7e00*/  FMUL.FTZ R12, R12, UR16 ;  /* 0x000000100c0c7c20 */ /* 0x000fe20008410000 */
[----:B------:R-:W-:Y:S01]  /*7e10*/  FADD.FTZ R14, R14, R13 ;  /* 0x0000000d0e0e7221 */ /* 0x000fe20000010000 */
[----:B------:R-:W-:Y:S01]  /*7e20*/  FFMA.FTZ R16, R13, R15, R16 ;  /* 0x0000000f0d107223 */ /* 0x000fe20000010010 */
[----:B------:R-:W-:Y:S01]  /*7e30*/  FMUL.FTZ R13, R5, R13 ;  /* 0x0000000d050d7220 */ /* 0x000fe20000410000 */
[----:B------:R-:W-:Y:S01]  /*7e40*/  FADD.FTZ R10, R10, R20 ;  /* 0x000000140a0a7221 */ /* 0x000fe20000010000 */
[----:B------:R-:W-:Y:S01]  /*7e50*/  FFMA.FTZ R11, R20, R12, R11 ;  /* 0x0000000c140b7223 */ /* 0x000fe2000001000b */
[----:B------:R-:W-:Y:S01]  /*7e60*/  FADD.FTZ R18, R18, -UR28 ;  /* 0x8000001c12127e21 */ /* 0x000fe20008010000 */
[----:B------:R-:W-:Y:S01]  /*7e70*/  FMUL.FTZ R20, R3, R20 ;  /* 0x0000001403147220 */ /* 0x000fe20000410000 */
[----:B------:R-:W-:Y:S01]  /*7e80*/  FFMA.FTZ R19, R15, R13, R19 ;  /* 0x0000000d0f137223 */ /* 0x000fe20000010013 */
[----:B------:R-:W-:Y:S01]  /*7e90*/  FADD.FTZ R17, R13, R17 ;  /* 0x000000110d117221 */ /* 0x000fe20000010000 */
[----:B------:R-:W-:Y:S01]  /*7ea0*/  SHF.L.U32 R13, R28, 0x10, RZ ;  /* 0x000000101c0d7819 */ /* 0x000fe200000006ff */
[----:B------:R-:W-:Y:S01]  /*7eb0*/  FMUL.FTZ R18, R18, UR16 ;  /* 0x0000001012127c20 */ /* 0x000fe20008410000 */
[----:B------:R-:W-:Y:S01]  /*7ec0*/  FFMA.FTZ R19, R12, R20, R19 ;  /* 0x000000140c137223 */ /* 0x000fe20000010013 */
[----:B--2---:R-:W-:Y:S01]  /*7ed0*/  SHF.L.U32 R12, R27, 0x10, RZ ;  /* 0x000000101b0c7819 */ /* 0x004fe200000006ff */
[----:B------:R-:W2:Y:S01]  /*7ee0*/  LDL.LU R22, [R1+0x1ec] ;  /* 0x0001ec0001167983 */ /* 0x000ea20000300800 */
[----:B------:R-:W-:Y:S01]  /*7ef0*/  FMUL.FTZ R15, R5, R13 ;  /* 0x0000000d050f7220 */ /* 0x000fe20000410000 */
[----:B------:R-:W-:Y:S01]  /*7f00*/  FADD.FTZ R14, R14, R13 ;  /* 0x0000000d0e0e7221 */ /* 0x000fe20000010000 */
[----:B------:R-:W-:Y:S01]  /*7f10*/  FFMA.FTZ R16, R13, R18, R16 ;  /* 0x000000120d107223 */ /* 0x000fe20000010010 */
[----:B------:R-:W-:Y:S01]  /*7f20*/  FADD.FTZ R17, R17, R20 ;  /* 0x0000001411117221 */ /* 0x000fe20000010000 */
[----:B------:R-:W2:Y:S01]  /*7f30*/  LDL.LU R28, [R1+0x284] ;  /* 0x00028400011c7983 */ /* 0x000ea20000300800 */
[----:B------:R-:W-:Y:S01]  /*7f40*/  FADD.FTZ R12, R12, -UR28 ;  /* 0x8000001c0c0c7e21 */ /* 0x000fe20008010000 */
[----:B------:R-:W-:Y:S01]  /*7f50*/  FFMA.FTZ R19, R18, R15, R19 ;  /* 0x0000000f12137223 */ /* 0x000fe20000010013 */
[----:B------:R-:W-:Y:S01]  /*7f60*/  FADD.FTZ R17, R15, R17 ;  /* 0x000000110f117221 */ /* 0x000fe20000010000 */
[----:B----4-:R-:W-:Y:S01]  /*7f70*/  SHF.L.U32 R15, R21, 0x10, RZ ;  /* 0x00000010150f7819 */ /* 0x010fe200000006ff */
        /* <DEDUP_REMOVED lines=10> */
[----:B------:R-:W4:Y:S01]  /*8020*/  LDL.LU R21, [R1+0x1dc] ;  /* 0x0001dc0001157983 */ /* 0x000f220000300800 */
[----:B---3--:R-:W-:-:S03]  /*8030*/  SHF.L.U32 R13, R44, 0x10, RZ ;  /* 0x000000102c0d7819 */ /* 0x008fc600000006ff */
[----:B------:R-:W3:Y:S02]  /*8040*/  LDL.LU R44, [R1+0x2b0] ;  /* 0x0002b000012c7983 */ /* 0x000ee40000300800 */
[----:B------:R-:W-:-:S04]  /*8050*/  FADD.FTZ R13, R13, -UR28 ;  /* 0x8000001c0d0d7e21 */ /* 0x000fc80008010000 */
[----:B------:R-:W-:-:S04]  /*8060*/  FMUL.FTZ R13, R13, UR16 ;  /* 0x000000100d0d7c20 */ /* 0x000fc80008410000 */
[----:B------:R-:W-:Y:S01]  /*8070*/  FFMA.FTZ R16, R18, R13, R16 ;  /* 0x0000000d12107223 */ /* 0x000fe20000010010 */
[----:B------:R-:W-:-:S04]  /*8080*/  FMUL.FTZ R18, R5, R18 ;  /* 0x0000001205127220 */ /* 0x000fc80000410000 */
[----:B------:R-:W-:Y:S01]  /*8090*/  FADD.FTZ R17, R18, R17 ;  /* 0x0000001112117221 */ /* 0x000fe20000010000 */
[----:B------:R-:W-:Y:S02]  /*80a0*/  FFMA.FTZ R19, R13, R18, R19 ;  /* 0x000000120d137223 */ /* 0x000fe40000010013 */
[----:B------:R-:W3:Y:S01]  /*80b0*/  LDL.LU R18, [R1+0x1d8] ;  /* 0x0001d80001127983 */ /* 0x000ee20000300800 */
[----:B--2---:R-:W-:-:S03]  /*80c0*/  SHF.L.U32 R20, R22, 0x10, RZ ;  /* 0x0000001016147819 */ /* 0x004fc600000006ff */
[----:B------:R-:W2:Y:S01]  /*80d0*/  LDL.LU R22, [R1+0x2d4] ;  /* 0x0002d40001167983 */ /* 0x000ea20000300800 */
[----:B------:R-:W-:-:S03]  /*80e0*/  SHF.L.U32 R12, R28, 0x10, RZ ;  /* 0x000000101c0c7819 */ /* 0x000fc600000006ff */
[----:B------:R-:W2:Y:S01]  /*80f0*/  LDL.LU R28, [R1+0x1c8] ;  /* 0x0001c800011c7983 */ /* 0x000ea20000300800 */
[----:B------:R-:W-:Y:S01]  /*8100*/  FADD.FTZ R20, R20, -UR28 ;  /* 0x8000001c14147e21 */ /* 0x000fe20008010000 */
[----:B----4-:R-:W-:-:S03]  /*8110*/  SHF.L.U32 R13, R27, 0x10, RZ ;  /* 0x000000101b0d7819 */ /* 0x010fc600000006ff */
[----:B------:R-:W-:Y:S01]  /*8120*/  FMUL.FTZ R20, R20, UR16 ;  /* 0x0000001014147c20 */ /* 0x000fe20008410000 */
[----:B------:R-:W4:Y:S01]  /*8130*/  LDL.LU R27, [R1+0x1d0] ;  /* 0x0001d000011b7983 */ /* 0x000f220000300800 */
[----:B------:R-:W-:Y:S01]  /*8140*/  FMUL.FTZ R15, R3, R12 ;  /* 0x0000000c030f7220 */ /* 0x000fe20000410000 */
[----:B------:R-:W-:Y:S01]  /*8150*/  FADD.FTZ R10, R10, R12 ;  /* 0x0000000c0a0a7221 */ /* 0x000fe20000010000 */
[----:B------:R-:W-:Y:S01]  /*8160*/  FFMA.FTZ R11, R12, R20, R11 ;  /* 0x000000140c0b7223 */ /* 0x000fe2000001000b */
[----:B------:R-:W-:Y:S01]  /*8170*/  FADD.FTZ R13, R13, -UR28 ;  /* 0x8000001c0d0d7e21 */ /* 0x000fe20008010000 */
[----:B------:R-:W-:Y:S01]  /*8180*/  FADD.FTZ R17, R17, R15 ;  /* 0x0000000f11117221 */ /* 0x000fe20000010000 */
[----:B------:R-:W-:Y:S02]  /*8190*/  FFMA.FTZ R19, R20, R15, R19 ;  /* 0x0000000f14137223 */ /* 0x000fe40000010013 */
[----:B------:R-:W-:Y:S01]  /*81a0*/  FMUL.FTZ R13, R13, UR16 ;  /* 0x000000100d0d7c20 */ /* 0x000fe20008410000 */
[----:B------:R-:W-:-:S02]  /*81b0*/  SHF.L.U32 R20, R21, 0x10, RZ ;  /* 0x0000001015147819 */ /* 0x000fc400000006ff */
[----:B------:R-:W-:Y:S01]  /*81c0*/  SHF.L.U32 R45, R45, 0x10, RZ ;  /* 0x000000102d2d7819 */ /* 0x000fe200000006ff */
[----:B------:R-:W4:Y:S01]  /*81d0*/  LDL.LU R21, [R1+0x364] ;  /* 0x0003640001157983 */ /* 0x000f220000300800 */
[----:B---3--:R-:W-:Y:S02]  /*81e0*/  SHF.L.U32 R12, R18, 0x10, RZ ;  /* 0x00000010120c7819 */ /* 0x008fe400000006ff */
[----:B------:R-:W-:Y:S02]  /*81f0*/  SHF.L.U32 R18, R25, 0x10, RZ ;  /* 0x0000001019127819 */ /* 0x000fe400000006ff */
[----:B------:R-:W3:Y:S01]  /*8200*/  LDL.LU R25, [R1+0x1b4] ;  /* 0x0001b40001197983 */ /* 0x000ee20000300800 */
[----:B------:R-:W-:Y:S01]  /*8210*/  SHF.L.U32 R15, R44, 0x10, RZ ;  /* 0x000000102c0f7819 */ /* 0x000fe200000006ff */
[----:B------:R-:W-:Y:S01]  /*8220*/  FADD.FTZ R12, R12, -UR28 ;  /* 0x8000001c0c0c7e21 */ /* 0x000fe20008010000 */
[----:B------:R-:W-:Y:S01]  /*8230*/  FADD.FTZ R10, R10, R20 ;  /* 0x000000140a0a7221 */ /* 0x000fe20000010000 */
[----:B------:R-:W-:Y:S01]  /*8240*/  FADD.FTZ R18, R18, -UR28 ;  /* 0x8000001c12127e21 */ /* 0x000fe20008010000 */
[----:B------:R-:W-:Y:S01]  /*8250*/  FADD.FTZ R45, R45, -UR28 ;  /* 0x8000001c2d2d7e21 */ /* 0x000fe20008010000 */
[----:B------:R-:W-:Y:S01]  /*8260*/  FMUL.FTZ R12, R12, UR16 ;  /* 0x000000100c0c7c20 */ /* 0x000fe20008410000 */
[----:B------:R-:W-:Y:S01]  /*8270*/  FADD.FTZ R14, R14, R15 ;  /* 0x0000000f0e0e7221 */ /* 0x000fe20000010000 */
[----:B------:R-:W-:Y:S01]  /*8280*/  FFMA.FTZ R16, R15, R13, R16 ;  /* 0x0000000d0f107223 */ /* 0x000fe20000010010 */
[----:B------:R-:W-:Y:S01]  /*8290*/  FMUL.FTZ R15, R5, R15 ;  /* 0x0000000f050f7220 */ /* 0x000fe20000410000 */
[----:B------:R-:W-:Y:S01]  /*82a0*/  FFMA.FTZ R11, R20, R12, R11 ;  /* 0x0000000c140b7223 */ /* 0x000fe2000001000b */
[----:B------:R-:W-:Y:S01]  /*82b0*/  FMUL.FTZ R20, R3, R20 ;  /* 0x0000001403147220 */ /* 0x000fe20000410000 */
[----:B------:R-:W-:Y:S01]  /*82c0*/  SHF.L.U32 R30, R30, 0x10, RZ ;  /* 0x000000101e1e7819 */ /* 0x000fe200000006ff */
[----:B------:R-:W-:Y:S01]  /*82d0*/  FFMA.FTZ R19, R13, R15, R19 ;  /* 0x0000000f0d137223 */ /* 0x000fe20000010013 */
[----:B--2---:R-:W-:Y:S01]  /*82e0*/  SHF.L.U32 R13, R22, 0x10, RZ ;  /* 0x00000010160d7819 */ /* 0x004fe200000006ff */
[----:B------:R-:W2:Y:S02]  /*82f0*/  LDL.LU R44, [R1+0x360] ;  /* 0x00036000012c7983 */ /* 0x000ea40000300800 */
[----:B------:R-:W-:-:S02]  /*8300*/  FFMA.FTZ R19, R12, R20, R19 ;  /* 0x000000140c137223 */ /* 0x000fc40000010013 */
[----:B------:R-:W2:Y:S01]  /*8310*/  LDL.LU R22, [R1+0x1c4] ;  /* 0x0001c40001167983 */ /* 0x000ea20000300800 */
[----:B------:R-:W-:-:S03]  /*8320*/  SHF.L.U32 R12, R28, 0x10, RZ ;  /* 0x000000101c0c7819 */ /* 0x000fc600000006ff */
[----:B------:R-:W2:Y:S01]  /*8330*/  LDL.LU R28, [R1+0x19c] ;  /* 0x00019c00011c7983 */ /* 0x000ea20000300800 */
[----:B------:R-:W-:Y:S01]  /*8340*/  FMUL.FTZ R18, R18, UR16 ;  /* 0x0000001012127c20 */ /* 0x000fe20008410000 */
[----:B------:R-:W-:Y:S01]  /*8350*/  FADD.FTZ R17, R15, R17 ;  /* 0x000000110f117221 */ /* 0x000fe20000010000 */
[----:B------:R-:W-:Y:S01]  /*8360*/  FMUL.FTZ R15, R5, R13 ;  /* 0x0000000d050f7220 */ /* 0x000fe20000410000 */
[----:B------:R-:W-:Y:S01]  /*8370*/  FADD.FTZ R14, R14, R13 ;  /* 0x0000000d0e0e7221 */ /* 0x000fe20000010000 */
[----:B------:R-:W-:Y:S01]  /*8380*/  FFMA.FTZ R16, R13, R18, R16 ;  /* 0x000000120d107223 */ /* 0x000fe20000010010 */
[----:B----4-:R-:W-:Y:S02]  /*8390*/  SHF.L.U32 R13, R27, 0x10, RZ ;  /* 0x000000101b0d7819 */ /* 0x010fe400000006ff */
[----:B------:R-:W4:Y:S01]  /*83a0*/  LDL.LU R27, [R1+0x1bc] ;  /* 0x0001bc00011b7983 */ /* 0x000f220000300800 */
[----:B------:R-:W-:Y:S01]  /*83b0*/  FADD.FTZ R17, R17, R20 ;  /* 0x0000001411117221 */ /* 0x000fe20000010000 */
[----:B------:R-:W-:Y:S01]  /*83c0*/  FADD.FTZ R12, R12, -UR28 ;  /* 0x8000001c0c0c7e21 */ /* 0x000fe20008010000 */
[----:B------:R-:W-:-:S02]  /*83d0*/  FFMA.FTZ R19, R18, R15, R19 ;  /* 0x0000000f12137223 */ /* 0x000fc40000010013 */
[----:B------:R-:W-:Y:S01]  /*83e0*/  FADD.FTZ R17, R15, R17 ;  /* 0x000000110f117221 */ /* 0x000fe20000010000 */
[----:B------:R-:W-:Y:S02]  /*83f0*/  SHF.L.U32 R15, R43, 0x10, RZ ;  /* 0x000000102b0f7819 */ /* 0x000fe400000006ff */
[----:B---3--:R-:W-:Y:S02]  /*8400*/  SHF.L.U32 R20, R25, 0x10, RZ ;  /* 0x0000001019147819 */ /* 0x008fe400000006ff */
[----:B------:R-:W3:Y:S01]  /*8410*/  LDL.LU R25, [R1+0x184] ;  /* 0x0001840001197983 */ /* 0x000ee20000300800 */
[----:B------:R-:W-:Y:S01]  /*8420*/  FADD.FTZ R13, R13, -UR28 ;  /* 0x8000001c0d0d7e21 */ /* 0x000fe20008010000 */
[----:B------:R-:W-:Y:S01]  /*8430*/  FMUL.FTZ R12, R12, UR16 ;  /* 0x000000100c0c7c20 */ /* 0x000fe20008410000 */
[----:B------:R-:W-:Y:S01]  /*8440*/  SHF.L.U32 R18, R37, 0x10, RZ ;  /* 0x0000001025127819 */ /* 0x000fe200000006ff */
        /* <DEDUP_REMOVED lines=8> */
[----:B------:R-:W-:Y:S01]  /*84d0*/  FADD.FTZ R20, R20, -UR28 ;  /* 0x8000001c14147e21 */ /* 0x000fe20008010000 */
[----:B------:R-:W-:Y:S01]  /*84e0*/  SHF.L.U32 R12, R42, 0x10, RZ ;  /* 0x000000102a0c7819 */ /* 0x000fe200000006ff */
[----:B------:R-:W-:Y:S01]  /*84f0*/  FADD.FTZ R17, R17, R15 ;  /* 0x0000000f11117221 */ /* 0x000fe20000010000 */
[----:B------:R-:W-:Y:S01]  /*8500*/  FFMA.FTZ R19, R13, R18, R19 ;  /* 0x000000120d137223 */ /* 0x000fe20000010013 */
[----:B------:R-:W-:Y:S01]  /*8510*/  FMUL.FTZ R20, R20, UR16 ;  /* 0x0000001014147c20 */ /* 0x000fe20008410000 */
[----:B--2---:R-:W-:Y:S01]  /*8520*/  SHF.L.U32 R13, R22, 0x10, RZ ;  /* 0x00000010160d7819 */ /* 0x004fe200000006ff */
[----:B------:R-:W-:Y:S01]  /*8530*/  FADD.FTZ R17, R18, R17 ;  /* 0x0000001112117221 */ /* 0x000fe20000010000 */
[----:B------:R-:W-:Y:S01]  /*8540*/  FMUL.FTZ R15, R3, R12 ;  /* 0x0000000c030f7220 */ /* 0x000fe20000410000 */
[----:B------:R-:W-:Y:S01]  /*8550*/  FADD.FTZ R10, R10, R12 ;  /* 0x0000000c0a0a7221 */ /* 0x000fe20000010000 */
[----:B------:R-:W-:Y:S01]  /*8560*/  FFMA.FTZ R11, R12, R20, R11 ;  /* 0x000000140c0b7223 */ /* 0x000fe2000001000b */
[----:B------:R-:W-:Y:S01]  /*8570*/  SHF.L.U32 R12, R28, 0x10, RZ ;  /* 0x000000101c0c7819 */ /* 0x000fe200000006ff */
[----:B------:R-:W-:Y:S01]  /*8580*/  FADD.FTZ R13, R13, -UR28 ;  /* 0x8000001c0d0d7e21 */ /* 0x000fe20008010000 */
[----:B------:R-:W-:Y:S01]  /*8590*/  FADD.FTZ R17, R17, R15 ;  /* 0x0000000f11117221 */ /* 0x000fe20000010000 */
[----:B------:R-:W-:Y:S01]  /*85a0*/  FFMA.FTZ R19, R20, R15, R19 ;  /* 0x0000000f14137223 */ /* 0x000fe20000010013 */
[----:B------:R-:W-:Y:S01]  /*85b0*/  SHF.L.U32 R15, R35, 0x10, RZ ;  /* 0x00000010230f7819 */ /* 0x000fe200000006ff */
[----:B------:R-:W2:Y:S01]  /*85c0*/  LDL.LU R22, [R1+0x31c] ;  /* 0x00031c0001167983 */ /* 0x000ea20000300800 */
[----:B------:R-:W-:Y:S01]  /*85d0*/  FADD.FTZ R12, R12, -UR28 ;  /* 0x8000001c0c0c7e21 */ /* 0x000fe20008010000 */
[----:B------:R-:W-:Y:S01]  /*85e0*/  FMUL.FTZ R13, R13, UR16 ;  /* 0x000000100d0d7c20 */ /* 0x000fe20008410000 */
[----:B------:R-:W-:Y:S01]  /*85f0*/  SHF.L.U32 R20, R41, 0x10, RZ ;  /* 0x0000001029147819 */ /* 0x000fe200000006ff */
[----:B------:R-:W-:Y:S01]  /*8600*/  FADD.FTZ R14, R14, R15 ;  /* 0x0000000f0e0e7221 */ /* 0x000fe20000010000 */
[----:B------:R-:W-:Y:S01]  /*8610*/  FMUL.FTZ R12, R12, UR16 ;  /* 0x000000100c0c7c20 */ /* 0x000fe20008410000 */
[----:B------:R-:W-:Y:S01]  /*8620*/  FFMA.FTZ R16, R15, R13, R16 ;  /* 0x0000000d0f107223 */ /* 0x000fe20000010010 */
[----:B------:R-:W2:Y:S01]  /*8630*/  LDL.LU R28, [R1+0x334] ;  /* 0x00033400011c7983 */ /* 0x000ea20000300800 */
[----:B------:R-:W-:Y:S01]  /*8640*/  FMUL.FTZ R15, R5, R15 ;  /* 0x0000000f050f7220 */ /* 0x000fe20000410000 */
[----:B----4-:R-:W-:Y:S01]  /*8650*/  SHF.L.U32 R18, R27, 0x10, RZ ;  /* 0x000000101b127819 */ /* 0x010fe200000006ff */
[----:B------:R-:W-:Y:S01]  /*8660*/  FADD.FTZ R10, R10, R20 ;  /* 0x000000140a0a7221 */ /* 0x000fe20000010000 */
[----:B------:R-:W-:Y:S01]  /*8670*/  FFMA.FTZ R11, R20, R12, R11 ;  /* 0x0000000c140b7223 */ /* 0x000fe2000001000b */
[----:B------:R-:W-:Y:S01]  /*8680*/  FMUL.FTZ R20, R3, R20 ;  /* 0x0000001403147220 */ /* 0x000fe20000410000 */
[----:B------:R-:W-:Y:S01]  /*8690*/  FFMA.FTZ R19, R13, R15, R19 ;  /* 0x0000000f0d137223 */ /* 0x000fe20000010013 */
[----:B------:R-:W4:Y:S03]  /*86a0*/  LDL.LU R27, [R1+0x344] ;  /* 0x00034400011b7983 */ /* 0x000f260000300800 */
[----:B------:R-:W-:Y:S01]  /*86b0*/  FFMA.FTZ R19, R12, R20, R19 ;  /* 0x000000140c137223 */ /* 0x000fe20000010013 */
[----:B---3--:R-:W-:-:S02]  /*86c0*/  SHF.L.U32 R12, R25, 0x10, RZ ;  /* 0x00000010190c7819 */ /* 0x008fc400000006ff */
[----:B------:R-:W3:Y:S01]  /*86d0*/  LDL.LU R25, [R1+0x348] ;  /* 0x0003480001197983 */ /* 0x000ee20000300800 */
[----:B------:R-:W-:Y:S01]  /*86e0*/  SHF.L.U32 R13, R31, 0x10, RZ ;  /* 0x000000101f0d7819 */ /* 0x000fe200000006ff */
[----:B------:R-:W-:Y:S01]  /*86f0*/  FADD.FTZ R18, R18, -UR28 ;  /* 0x8000001c12127e21 */ /* 0x000fe20008010000 */
[----:B------:R-:W-:Y:S01]  /*8700*/  FADD.FTZ R17, R15, R17 ;  /* 0x000000110f117221 */ /* 0x000fe20000010000 */
[----:B------:R-:W-:Y:S02]  /*8710*/  FADD.FTZ R12, R12, -UR28 ;  /* 0x8000001c0c0c7e21 */ /* 0x000fe40008010000 */
[----:B------:R-:W-:Y:S01]  /*8720*/  FMUL.FTZ R18, R18, UR16 ;  /* 0x0000001012127c20 */ /* 0x000fe20008410000 */
[----:B------:R-:W-:Y:S01]  /*8730*/  FMUL.FTZ R15, R5, R13 ;  /* 0x0000000d050f7220 */ /* 0x000fe20000410000 */
[----:B------:R-:W-:Y:S01]  /*8740*/  FADD.FTZ R17, R17, R20 ;  /* 0x0000001411117221 */ /* 0x000fe20000010000 */
[----:B------:R-:W-:Y:S01]  /*8750*/  FADD.FTZ R14, R14, R13 ;  /* 0x0000000d0e0e7221 */ /* 0x000fe20000010000 */
[----:B------:R-:W-:Y:S01]  /*8760*/  FFMA.FTZ R16, R13, R18, R16 ;  /* 0x000000120d107223 */ /* 0x000fe20000010010 */
[----:B------:R-:W-:Y:S01]  /*8770*/  FFMA.FTZ R19, R18, R15, R19 ;  /* 0x0000000f12137223 */ /* 0x000fe20000010013 */
[----:B------:R-:W-:Y:S01]  /*8780*/  SHF.L.U32 R18, R40, 0x10, RZ ;  /* 0x0000001028127819 */ /* 0x000fe200000006ff */
[----:B------:R-:W-:Y:S01]  /*8790*/  FMUL.FTZ R12, R12, UR16 ;  /* 0x000000100c0c7c20 */ /* 0x000fe20008410000 */
[----:B------:R-:W-:Y:S01]  /*87a0*/  SHF.L.U32 R13, R39, 0x10, RZ ;  /* 0x00000010270d7819 */ /* 0x000fe200000006ff */
[----:B------:R-:W-:Y:S01]  /*87b0*/  FADD.FTZ R17, R15, R17 ;  /* 0x000000110f117221 */ /* 0x000fe20000010000 */
[----:B------:R-:W-:Y:S01]  /*87c0*/  SHF.L.U32 R15, R34, 0x10, RZ ;  /* 0x00000010220f7819 */ /* 0x000fe200000006ff */
[----:B------:R-:W-:Y:S01]  /*87d0*/  FADD.FTZ R10, R10, R18 ;  /* 0x000000120a0a7221 */ /* 0x000fe20000010000 */
[----:B------:R-:W-:Y:S01]  /*87e0*/  FFMA.FTZ R11, R18, R12, R11 ;  /* 0x0000000c120b7223 */ /* 0x000fe2000001000b */
[----:B------:R-:W-:Y:S01]  /*87f0*/  FADD.FTZ R13, R13, -UR28 ;  /* 0x8000001c0d0d7e21 */ /* 0x000fe20008010000 */
[----:B------:R-:W-:Y:S01]  /*8800*/  FMUL.FTZ R18, R3, R18 ;  /* 0x0000001203127220 */ /* 0x000fe20000410000 */
[----:B------:R-:W-:-:S02]  /*8810*/  FMUL.FTZ R20, R5, R15 ;  /* 0x0000000f05147220 */ /* 0x000fc40000410000 */
[----:B------:R-:W-:Y:S01]  /*8820*/  FMUL.FTZ R13, R13, UR16 ;  /* 0x000000100d0d7c20 */ /* 0x000fe20008410000 */
[----:B------:R-:W-:Y:S01]  /*8830*/  FFMA.FTZ R12, R12, R18, R19 ;  /* 0x000000120c0c7223 */ /* 0x000fe20000010013 */
[----:B------:R-:W-:Y:S01]  /*8840*/  FADD.FTZ R17, R17, R18 ;  /* 0x0000001211117221 */ /* 0x000fe20000010000 */
[----:B------:R-:W-:Y:S01]  /*8850*/  SHF.L.U32 R18, R29, 0x10, RZ ;  /* 0x000000101d127819 */ /* 0x000fe200000006ff */
[----:B------:R-:W-:Y:S01]  /*8860*/  FFMA.FTZ R16, R15, R13, R16 ;  /* 0x0000000d0f107223 */ /* 0x000fe20000010010 */
[----:B------:R-:W-:Y:S01]  /*8870*/  FFMA.FTZ R12, R13, R20, R12 ;  /* 0x000000140d0c7223 */ /* 0x000fe2000001000c */
[----:B--2---:R-:W-:Y:S01]  /*8880*/  SHF.L.U32 R13, R22, 0x10, RZ ;  /* 0x00000010160d7819 */ /* 0x004fe200000006ff */
[----:B------:R-:W-:Y:S01]  /*8890*/  FADD.FTZ R14, R14, R15 ;  /* 0x0000000f0e0e7221 */ /* 0x000fe20000010000 */
[----:B------:R-:W-:Y:S01]  /*88a0*/  FADD.FTZ R17, R20, R17 ;  /* 0x0000001114117221 */ /* 0x000fe20000010000 */
[----:B------:R-:W2:Y:S01]  /*88b0*/  LDL.LU R22, [R1+0x350] ;  /* 0x0003500001167983 */ /* 0x000ea20000300800 */
[----:B------:R-:W-:Y:S01]  /*88c0*/  FMUL.FTZ R45, R45, UR16 ;  /* 0x000000102d2d7c20 */ /* 0x000fe20008410000 */
[----:B------:R-:W-:Y:S01]  /*88d0*/  FMUL.FTZ R20, R3, R18 ;  /* 0x0000001203147220 */ /* 0x000fe20000410000 */
[----:B------:R-:W-:Y:S01]  /*88e0*/  FADD.FTZ R15, R13, -UR28 ;  /* 0x8000001c0d0f7e21 */ /* 0x000fe20008010000 */
[----:B------:R-:W-:-:S02]  /*88f0*/  SHF.L.U32 R19, R28, 0x10, RZ ;  /* 0x000000101c137819 */ /* 0x000fc400000006ff */
[----:B------:R-:W-:Y:S01]  /*8900*/  FADD.FTZ R17, R17, R20 ;  /* 0x0000001411117221 */ /* 0x000fe20000010000 */
[----:B------:R-:W-:Y:S01]  /*8910*/  FFMA.FTZ R12, R45, R20, R12 ;  /* 0x000000142d0c7223 */ /* 0x000fe2000001000c */
[----:B------:R-:W-:Y:S01]  /*8920*/  FMUL.FTZ R15, R15, UR16 ;  /* 0x000000100f0f7c20 */ /* 0x000fe20008410000 */
[----:B----4-:R-:W-:Y:S01]  /*8930*/  SHF.L.U32 R13, R27, 0x10, RZ ;  /* 0x000000101b0d7819 */ /* 0x010fe200000006ff */
[----:B------:R-:W-:Y:S01]  /*8940*/  FMUL.FTZ R20, R5, R19 ;  /* 0x0000001305147220 */ /* 0x000fe20000410000 */
[----:B------:R-:W4:Y:S01]  /*8950*/  LDL.LU R28, [R1+0x354] ;  /* 0x00035400011c7983 */ /* 0x000f220000300800 */
[----:B------:R-:W-:Y:S02]  /*8960*/  FFMA.FTZ R16, R19, R15, R16 ;  /* 0x0000000f13107223 */ /* 0x000fe40000010010 */
[----:B------:R-:W-:Y:S01]  /*8970*/  FFMA.FTZ R15, R15, R20, R12 ;  /* 0x000000140f0f7223 */ /* 0x000fe2000001000c */
[----:B------:R-:W-:Y:S01]  /*8980*/  FADD.FTZ R12, R13, -UR28 ;  /* 0x8000001c0d0c7e21 */ /* 0x000fe20008010000 */
[----:B------:R-:W4:Y:S01]  /*8990*/  LDL.LU R27, [R1+0x358] ;  /* 0x00035800011b7983 */ /* 0x000f220000300800 */
[----:B---3--:R-:W-:-:S03]  /*89a0*/  SHF.L.U32 R13, R25, 0x10, RZ ;  /* 0x00000010190d7819 */ /* 0x008fc600000006ff */
[----:B------:R-:W3:Y:S01]  /*89b0*/  LDL.LU R25, [R1+0x35c] ;  /* 0x00035c0001197983 */ /* 0x000ee20000300800 */
[----:B------:R-:W-:Y:S01]  /*89c0*/  FADD.FTZ R10, R10, R18 ;  /* 0x000000120a0a7221 */ /* 0x000fe20000010000 */
[----:B------:R-:W-:Y:S01]  /*89d0*/  FFMA.FTZ R11, R18, R45, R11 ;  /* 0x0000002d120b7223 */ /* 0x000fe2000001000b */
[----:B------:R-:W-:-:S05]  /*89e0*/  SHF.L.U32 R18, R38, 0x10, RZ ;  /* 0x0000001026127819 */ /* 0x000fca00000006ff */
[----:B------:R-:W-:-:S04]  /*89f0*/  FADD.FTZ R18, R18, -UR28 ;  /* 0x8000001c12127e21 */ /* 0x000fc80008010000 */
[----:B------:R-:W-:Y:S01]  /*8a00*/  FMUL.FTZ R18, R18, UR16 ;  /* 0x0000001012127c20 */ /* 0x000fe20008410000 */
[----:B------:R-:W-:Y:S01]  /*8a10*/  FADD.FTZ R10, R10, R30 ;  /* 0x0000001e0a0a7221 */ /* 0x000fe20000010000 */
[----:B------:R-:W-:Y:S02]  /*8a20*/  FADD.FTZ R17, R20, R17 ;  /* 0x0000001114117221 */ /* 0x000fe40000010000 */
[----:B------:R-:W-:Y:S01]  /*8a30*/  FFMA.FTZ R11, R30, R18, R11 ;  /* 0x000000121e0b7223 */ /* 0x000fe2000001000b */
[----:B------:R-:W-:Y:S01]  /*8a40*/  FMUL.FTZ R30, R3, R30 ;  /* 0x0000001e031e7220 */ /* 0x000fe20000410000 */
[----:B------:R-:W-:Y:S01]  /*8a50*/  FADD.FTZ R14, R14, R19 ;  /* 0x000000130e0e7221 */ /* 0x000fe20000010000 */
[----:B------:R-:W-:Y:S02]  /*8a60*/  SHF.L.U32 R19, R36, 0x10, RZ ;  /* 0x0000001024137819 */ /* 0x000fe400000006ff */
[----:B------:R-:W-:Y:S01]  /*8a70*/  FADD.FTZ R17, R17, R30 ;  /* 0x0000001e11117221 */ /* 0x000fe20000010000 */
[----:B------:R-:W-:Y:S01]  /*8a80*/  FFMA.FTZ R30, R18, R30, R15 ;  /* 0x0000001e121e7223 */ /* 0x000fe2000001000f */
[----:B------:R-:W-:Y:S01]  /*8a90*/  FMUL.FTZ R15, R12, UR16 ;  /* 0x000000100c0f7c20 */ /* 0x000fe20008410000 */
[----:B------:R-:W-:Y:S01]  /*8aa0*/  FMUL.FTZ R18, R5, R13 ;  /* 0x0000000d05127220 */ /* 0x000fe20000410000 */
[----:B------:R-:W-:Y:S01]  /*8ab0*/  SHF.L.U32 R32, R32, 0x10, RZ ;  /* 0x0000001020207819 */ /* 0x000fe200000006ff */
[----:B------:R-:W-:Y:S01]  /*8ac0*/  FADD.FTZ R19, R19, -UR28 ;  /* 0x8000001c13137e21 */ /* 0x000fe20008010000 */
[----:B--2---:R-:W-:-:S02]  /*8ad0*/  SHF.L.U32 R20, R22, 0x10, RZ ;  /* 0x0000001016147819 */ /* 0x004fc400000006ff */
[----:B------:R-:W2:Y:S01]  /*8ae0*/  LDL.LU R22, [R1+0x368] ;  /* 0x0003680001167983 */ /* 0x000ea20000300800 */
[----:B------:R-:W-:Y:S01]  /*8af0*/  FADD.FTZ R14, R14, R13 ;  /* 0x0000000d0e0e7221 */ /* 0x000fe20000010000 */
[----:B------:R-:W-:Y:S01]  /*8b00*/  FFMA.FTZ R16, R13, R15, R16 ;  /* 0x0000000f0d107223 */ /* 0x000fe20000010010 */
[----:B------:R-:W-:Y:S01]  /*8b10*/  FADD.FTZ R12, R18, R17 ;  /* 0x00000011120c7221 */ /* 0x000fe20000010000 */
[----:B------:R-:W-:Y:S01]  /*8b20*/  FFMA.FTZ R13, R15, R18, R30 ;  /* 0x000000120f0d7223 */ /* 0x000fe2000001001e */
[----:B------:R-:W-:Y:S01]  /*8b30*/  FMUL.FTZ R18, R19, UR16 ;  /* 0x0000001013127c20 */ /* 0x000fe20008410000 */
[----:B------:R-:W-:Y:S01]  /*8b40*/  FMUL.FTZ R15, R3, R32 ;  /* 0x00000020030f7220 */ /* 0x000fe20000410000 */
[----:B----4-:R-:W-:Y:S02]  /*8b50*/  SHF.L.U32 R17, R28, 0x10, RZ ;  /* 0x000000101c117819 */ /* 0x010fe400000006ff */
[----:B------:R-:W-:Y:S01]  /*8b60*/  FFMA.FTZ R11, R32, R18, R11 ;  /* 0x00000012200b7223 */ /* 0x000fe2000001000b */
[----:B------:R-:W4:Y:S01]  /*8b70*/  LDL.LU R28, [R1+0x370] ;  /* 0x00037000011c7983 */ /* 0x000f220000300800 */
[----:B------:R-:W-:Y:S01]  /*8b80*/  FFMA.FTZ R13, R18, R15, R13 ;  /* 0x0000000f120d7223 */ /* 0x000fe2000001000d */
[----:B------:R-:W-:Y:S01]  /*8b90*/  FADD.FTZ R12, R12, R15 ;  /* 0x0000000f0c0c7221 */ /* 0x000fe20000010000 */
[----:B------:R-:W-:-:S02]  /*8ba0*/  SHF.L.U32 R18, R27, 0x10, RZ ;  /* 0x000000101b127819 */ /* 0x000fc400000006ff */
[----:B------:R-:W4:Y:S01]  /*8bb0*/  LDL.LU R27, [R1+0x378] ;  /* 0x00037800011b7983 */ /* 0x000f220000300800 */
[----:B---3--:R-:W-:-:S03]  /*8bc0*/  SHF.L.U32 R15, R25, 0x10, RZ ;  /* 0x00000010190f7819 */ /* 0x008fc600000006ff */
[----:B------:R-:W3:Y:S01]  /*8bd0*/  LDL.LU R25, [R1+0x37c] ;  /* 0x00037c0001197983 */ /* 0x000ee20000300800 */
[----:B------:R-:W-:Y:S01]  /*8be0*/  FADD.FTZ R20, R20, -UR28 ;  /* 0x8000001c14147e21 */ /* 0x000fe20008010000 */
[----:B------:R-:W-:-:S03]  /*8bf0*/  SHF.L.U32 R33, R33, 0x10, RZ ;  /* 0x0000001021217819 */ /* 0x000fc600000006ff */
[----:B------:R-:W-:Y:S01]  /*8c00*/  FMUL.FTZ R20, R20, UR16 ;  /* 0x0000001014147c20 */ /* 0x000fe20008410000 */
[----:B------:R-:W-:Y:S01]  /*8c10*/  FADD.FTZ R17, R17, -UR28 ;  /* 0x8000001c11117e21 */ /* 0x000fe20008010000 */
[----:B------:R-:W-:Y:S02]  /*8c20*/  FADD.FTZ R14, R14, R33 ;  /* 0x000000210e0e7221 */ /* 0x000fe40000010000 */
[----:B------:R-:W-:Y:S01]  /*8c30*/  FFMA.FTZ R16, R33, R20, R16 ;  /* 0x0000001421107223 */ /* 0x000fe20000010010 */
[----:B------:R-:W-:Y:S01]  /*8c40*/  FMUL.FTZ R33, R5, R33 ;  /* 0x0000002105217220 */ /* 0x000fe20000410000 */
[----:B------:R-:W-:Y:S01]  /*8c50*/  FMUL.FTZ R17, R17, UR16 ;  /* 0x0000001011117c20 */ /* 0x000fe20008410000 */
[----:B------:R-:W-:Y:S02]  /*8c60*/  FMUL.FTZ R19, R3, R18 ;  /* 0x0000001203137220 */ /* 0x000fe40000410000 */
[----:B------:R-:W-:Y:S01]  /*8c70*/  FFMA.FTZ R20, R20, R33, R13 ;  /* 0x0000002114147223 */ /* 0x000fe2000001000d */
[----:B------:R-:W-:Y:S01]  /*8c80*/  FADD.FTZ R12, R33, R12 ;  /* 0x0000000c210c7221 */ /* 0x000fe20000010000 */
[----:B------:R-:W-:Y:S01]  /*8c90*/  FADD.FTZ R10, R10, R32 ;  /* 0x000000200a0a7221 */ /* 0x000fe20000010000 */
[----:B------:R-:W-:Y:S01]  /*8ca0*/  FFMA.FTZ R11, R18, R17, R11 ;  /* 0x00000011120b7223 */ /* 0x000fe2000001000b */
[----:B------:R-:W-:Y:S01]  /*8cb0*/  SHF.L.U32 R13, R21, 0x10, RZ ;  /* 0x00000010150d7819 */ /* 0x000fe200000006ff */
[----:B------:R-:W-:Y:S01]  /*8cc0*/  FFMA.FTZ R20, R17, R19, R20 ;  /* 0x0000001311147223 */ /* 0x000fe20000010014 */
[----:B------:R-:W-:Y:S01]  /*8cd0*/  FADD.FTZ R15, R15, -UR28 ;  /* 0x8000001c0f0f7e21 */ /* 0x000fe20008010000 */
[----:B------:R-:W-:Y:S01]  /*8ce0*/  SHF.L.U32 R17, R44, 0x10, RZ ;  /* 0x000000102c117819 */ /* 0x000fe200000006ff */
[----:B------:R-:W-:Y:S01]  /*8cf0*/  FADD.FTZ R21, R12, R19 ;  /* 0x000000130c157221 */ /* 0x000fe20000010000 */
[----:B------:R-:W-:Y:S01]  /*8d00*/  FADD.FTZ R10, R10, R18 ;  /* 0x000000120a0a7221 */ /* 0x000fe20000010000 */
[----:B------:R-:W-:Y:S01]  /*8d10*/  FMUL.FTZ R18, R5, R13 ;  /* 0x0000000d05127220 */ /* 0x000fe20000410000 */
[----:B------:R-:W-:Y:S01]  /*8d20*/  FMUL.FTZ R19, R15, UR16 ;  /* 0x000000100f137c20 */ /* 0x000fe20008410000 */
[----:B------:R-:W-:Y:S01]  /*8d30*/  FADD.FTZ R15, R17, -UR28 ;  /* 0x8000001c110f7e21 */ /* 0x000fe20008010000 */
[----:B--2---:R-:W-:-:S02]  /*8d40*/  SHF.L.U32 R12, R22, 0x10, RZ ;  /* 0x00000010160c7819 */ /* 0x004fc400000006ff */
[----:B------:R-:W-:Y:S01]  /*8d50*/  SHF.L.U32 R22, R24, 0x10, RZ ;  /* 0x0000001018167819 */ /* 0x000fe200000006ff */
[----:B------:R-:W-:Y:S01]  /*8d60*/  FADD.FTZ R21, R18, R21 ;  /* 0x0000001512157221 */ /* 0x000fe20000010000 */
[----:B------:R-:W-:Y:S01]  /*8d70*/  FFMA.FTZ R20, R19, R18, R20 ;  /* 0x0000001213147223 */ /* 0x000fe20000010014 */
[----:B------:R-:W-:Y:S01]  /*8d80*/  FMUL.FTZ R24, R3, R12 ;  /* 0x0000000c03187220 */ /* 0x000fe20000410000 */
[----:B------:R-:W-:Y:S01]  /*8d90*/  FMUL.FTZ R15, R15, UR16 ;  /* 0x000000100f0f7c20 */ /* 0x000fe20008410000 */
[----:B------:R-:W-:Y:S01]  /*8da0*/  SHF.L.U32 R18, R23, 0x10, RZ ;  /* 0x0000001017127819 */ /* 0x000fe200000006ff */
[----:B------:R-:W-:Y:S01]  /*8db0*/  FADD.FTZ R17, R22, -UR28 ;  /* 0x8000001c16117e21 */ /* 0x000fe20008010000 */
[----:B------:R-:W-:Y:S01]  /*8dc0*/  FADD.FTZ R23, R21, R24 ;  /* 0x0000001815177221 */ /* 0x000fe20000010000 */
[----:B------:R-:W-:Y:S01]  /*8dd0*/  FFMA.FTZ R24, R15, R24, R20 ;  /* 0x000000180f187223 */ /* 0x000fe20000010014 */
[----:B----4-:R-:W-:Y:S01]  /*8de0*/  SHF.L.U32 R22, R28, 0x10, RZ ;  /* 0x000000101c167819 */ /* 0x010fe200000006ff */
[----:B------:R-:W-:Y:S01]  /*8df0*/  FADD.FTZ R21, R14, R13 ;  /* 0x0000000d0e157221 */ /* 0x000fe20000010000 */
[----:B------:R-:W-:Y:S01]  /*8e00*/  FMUL.FTZ R20, R5, R18 ;  /* 0x0000001205147220 */ /* 0x000fe20000410000 */
[----:B------:R-:W-:Y:S01]  /*8e10*/  FMUL.FTZ R17, R17, UR16 ;  /* 0x0000001011117c20 */ /* 0x000fe20008410000 */
[----:B------:R-:W-:Y:S01]  /*8e20*/  FFMA.FTZ R13, R13, R19, R16 ;  /* 0x000000130d0d7223 */ /* 0x000fe20000010010 */
[----:B------:R-:W-:Y:S01]  /*8e30*/  SHF.L.U32 R16, R27, 0x10, RZ ;  /* 0x000000101b107819 */ /* 0x000fe200000006ff */
[----:B------:R-:W-:Y:S01]  /*8e40*/  FADD.FTZ R22, R22, -UR28 ;  /* 0x8000001c16167e21 */ /* 0x000fe20008010000 */
[----:B------:R-:W-:Y:S01]  /*8e50*/  FADD.FTZ R23, R20, R23 ;  /* 0x0000001714177221 */ /* 0x000fe20000010000 */
[----:B------:R-:W-:Y:S01]  /*8e60*/  FFMA.FTZ R24, R17, R20, R24 ;  /* 0x0000001411187223 */ /* 0x000fe20000010018 */
[----:B------:R-:W-:Y:S01]  /*8e70*/  SHF.L.U32 R20, R26, 0x10, RZ ;  /* 0x000000101a147819 */ /* 0x000fe200000006ff */
[----:B------:R-:W-:Y:S01]  /*8e80*/  FMUL.FTZ R26, R3, R16 ;  /* 0x00000010031a7220 */ /* 0x000fe20000410000 */
[----:B------:R-:W-:Y:S01]  /*8e90*/  FMUL.FTZ R19, R22, UR16 ;  /* 0x0000001016137c20 */ /* 0x000fe20008410000 */
[----:B------:R-:W-:Y:S01]  /*8ea0*/  FADD.FTZ R10, R10, R12 ;  /* 0x0000000c0a0a7221 */ /* 0x000fe20000010000 */
[----:B------:R-:W-:Y:S01]  /*8eb0*/  FFMA.FTZ R11, R12, R15, R11 ;  /* 0x0000000f0c0b7223 */ /* 0x000fe2000001000b */
[----:B------:R-:W-:Y:S01]  /*8ec0*/  FADD.FTZ R12, R23, R26 ;  /* 0x0000001a170c7221 */ /* 0x000fe20000010000 */
[----:B------:R-:W-:Y:S01]  /*8ed0*/  FFMA.FTZ R23, R19, R26, R24 ;  /* 0x0000001a13177223 */ /* 0x000fe20000010018 */
[----:B------:R-:W-:Y:S01]  /*8ee0*/  FMUL.FTZ R15, R5, R20 ;  /* 0x00000014050f7220 */ /* 0x000fe20000410000 */
[----:B------:R-:W-:Y:S01]  /*8ef0*/  FADD.FTZ R21, R21, R18 ;  /* 0x0000001215157221 */ /* 0x000fe20000010000 */
[----:B------:R-:W-:-:S02]  /*8f00*/  FFMA.FTZ R13, R18, R17, R13 ;  /* 0x00000011120d7223 */ /* 0x000fc4000001000d */
[----:B------:R-:W-:Y:S01]  /*8f10*/  FADD.FTZ R17, R15, R12 ;  /* 0x0000000c0f117221 */ /* 0x000fe20000010000 */
[----:B------:R-:W-:Y:S01]  /*8f20*/  FFMA.FTZ R12, R16, R19, R11 ;  /* 0x00000013100c7223 */ /* 0x000fe2000001000b */
[----:B---3--:R-:W-:-:S05]  /*8f30*/  SHF.L.U32 R14, R25, 0x10, RZ ;  /* 0x00000010190e7819 */ /* 0x008fca00000006ff */
[----:B------:R-:W-:-:S04]  /*8f40*/  FADD.FTZ R14, R14, -UR28 ;  /* 0x8000001c0e0e7e21 */ /* 0x000fc80008010000 */
[----:B------:R-:W-:Y:S01]  /*8f50*/  FMUL.FTZ R22, R14, UR16 ;  /* 0x000000100e167c20 */ /* 0x000fe20008410000 */
[----:B------:R-:W-:-:S03]  /*8f60*/  FADD.FTZ R14, R10, R16 ;  /* 0x000000100a0e7221 */ /* 0x000fc60000010000 */
[----:B------:R-:W-:Y:S01]  /*8f70*/  FFMA.FTZ R23, R22, R15, R23 ;  /* 0x0000000f16177223 */ /* 0x000fe20000010017 */
[----:B------:R-:W-:Y:S01]  /*8f80*/  FADD.FTZ R15, R21, R20 ;  /* 0x00000014150f7221 */ /* 0x000fe20000010000 */
[----:B------:R-:W-:Y:S01]  /*8f90*/  FFMA.FTZ R13, R20, R22, R13 ;  /* 0x00000016140d7223 */ /* 0x000fe2000001000d */
[----:B------:R-:W-:Y:S06]  /*8fa0*/  BRA `(.L_x_381) ;  /* 0x0000005800ec7947 */ /* 0x000fec0003800000 */
.L_x_380:
        /* <DEDUP_REMOVED lines=8> */
[----:B------:R-:W4:Y:S04]  /*9030*/  LDL.LU R24, [R1+0x114] ;  /* 0x0001140001187983 */ /* 0x000f280000300800 */
[----:B-----5:R0:W-:Y:S04]  /*9040*/  STL [R1+0x3b0], R9 ;  /* 0x0003b00901007387 */ /* 0x0201e80000100800 */
[----:B------:R-:W4:Y:S04]  /*9050*/  LDL.LU R23, [R1+0x194] ;  /* 0x0001940001177983 */ /* 0x000f280000300800 */
[----:B------:R-:W-:Y:S04]  /*9060*/  STL [R1+0x3a4], R6 ;  /* 0x0003a40601007387 */ /* 0x000fe80000100800 */
[----:B0-----:R-:W4:Y:S04]  /*9070*/  LDL.LU R9, [R1+0x1f4] ;  /* 0x0001f40001097983 */ /* 0x001f280000300800 */
[----:B------:R-:W-:Y:S04]  /*9080*/  STL [R1+0x3a0], R4 ;  /* 0x0003a00401007387 */ /* 0x000fe80000100800 */
[----:B------:R-:W-:Y:S04]  /*9090*/  STL [R1+0x3a8], R7 ;  /* 0x0003a80701007387 */ /* 0x000fe80000100800 */
[----:B------:R0:W-:Y:S04]  /*90a0*/  STL [R1+0x3ac], R8 ;  /* 0x0003ac0801007387 */ /* 0x0001e80000100800 */
[----:B0-----:R-:W4:Y:S01]  /*90b0*/  LDL.LU R8, [R1+0x2f4] ;  /* 0x0002f40001087983 */ /* 0x001f220000300800 */
[----:B--2---:R-:W-:-:S02]  /*90c0*/  SHF.L.U32 R10, R10, 0x10, RZ ;  /* 0x000000100a0a7819 */ /* 0x004fc400000006ff */
[----:B---3--:R-:W-:-:S03]  /*90d0*/  SHF.L.U32 R15, R20, 0x10, RZ ;  /* 0x00000010140f7819 */ /* 0x008fc600000006ff */
[----:B------:R-:W-:Y:S01]  /*90e0*/  FADD.FTZ R10, R10, -UR28 ;  /* 0x8000001c0a0a7e21 */ /* 0x000fe20008010000 */
[----:B----4-:R-:W-:-:S03]  /*90f0*/  SHF.L.U32 R16, R16, 0x10, RZ ;  /* 0x0000001010107819 */ /* 0x010fc600000006ff */
[----:B------:R-:W-:-:S04]  /*9100*/  FMUL.FTZ R10, R10, UR16 ;  /* 0x000000100a0a7c20 */ /* 0x000fc80008410000 */
[----:B------:R-:W-:-:S04]  /*9110*/  FFMA.FTZ R14, R3, R10, R0 ;  /* 0x0000000a030e7223 */ /* 0x000fc80000010000 */
[----:B------:R-:W-:-:S06]  /*9120*/  FMUL.FTZ R11, R14, -1.4426950216293334961 ;  /* 0xbfb8aa3b0e0b7820 */ /* 0x000fcc0000410000 */
[----:B------:R-:W0:Y:S02]  /*9130*/  MUFU.EX2 R11, R11 ;  /* 0x0000000b000b7308 */ /* 0x000e240000000800 */
[----:B0-----:R-:W-:-:S06]  /*9140*/  FADD.FTZ R11, R11, 1 ;  /* 0x3f8000000b0b7421 */ /* 0x001fcc0000010000 */
[----:B------:R-:W0:Y:S01]  /*9150*/  MUFU.RCP R11, R11 ;  /* 0x0000000b000b7308 */ /* 0x000e220000001000 */
        /* <DEDUP_REMOVED lines=11> */
[----:B------:R-:W-:Y:S02]  /*9210*/  SHF.L.U32 R17, R19, 0x10, RZ ;  /* 0x0000001013117819 */ /* 0x000fe400000006ff */
[----:B------:R-:W-:-:S05]  /*9220*/  SHF.L.U32 R18, R18, 0x10, RZ ;  /* 0x0000001012127819 */ /* 0x000fca00000006ff */
[----:B------:R-:W-:Y:S01]  /*9230*/  FADD.FTZ R18, R18, -UR28 ;  /* 0x8000001c12127e21 */ /* 0x000fe20008010000 */
[----:B0-----:R-:W-:Y:S01]  /*9240*/  FMUL.FTZ R17, R17, R16 ;  /* 0x0000001011117220 */ /* 0x001fe20000410000 */
[----:B------:R-:W-:-:S04]  /*9250*/  FADD.FTZ R16, -R16, 1 ;  /* 0x3f80000010107421 */ /* 0x000fc80000010100 */
[----:B------:R-:W-:Y:S01]  /*9260*/  FFMA.FTZ R15, R15, R16, 1 ;  /* 0x3f8000000f0f7423 */ /* 0x000fe20000010010 */
[----:B------:R-:W-:-:S03]  /*9270*/  FMUL.FTZ R18, R18, UR16 ;  /* 0x0000001012127c20 */ /* 0x000fc60008410000 */
        /* <DEDUP_REMOVED lines=12> */
[----:B------:R-:W-:-:S05]  /*9340*/  SHF.L.U32 R21, R21, 0x10, RZ ;  /* 0x0000001015157819 */ /* 0x000fca00000006ff */
[----:B0-----:R-:W-:Y:S01]  /*9350*/  FMUL.FTZ R21, R21, R19 ;  /* 0x0000001315157220 */ /* 0x001fe20000410000 */
[----:B------:R-:W-:-:S04]  /*9360*/  FADD.FTZ R19, -R19, 1 ;  /* 0x3f80000013137421 */ /* 0x000fc80000010100 */
[----:B------:R-:W-:Y:S01]  /*9370*/  FFMA.FTZ R19, R20, R19, 1 ;  /* 0x3f80000014137423 */ /* 0x000fe20000010013 */
[----:B------:R-:W-:Y:S02]  /*9380*/  SHF.L.U32 R20, R26, 0x10, RZ ;  /* 0x000000101a147819 */ /* 0x000fe400000006ff */
[----:B------:R-:W2:Y:S01]  /*9390*/  LDL.LU R26, [R1+0x238] ;  /* 0x00023800011a7983 */ /* 0x000ea20000300800 */
[----:B------:R-:W-:Y:S01]  /*93a0*/  FFMA.FTZ R10, R10, R14, RZ ;  /* 0x0000000e0a0a7223 */ /* 0x000fe200000100ff */
[----:B------:R-:W-:Y:S01]  /*93b0*/  FMUL.FTZ R19, R21, R19 ;  /* 0x0000001315137220 */ /* 0x000fe20000410000 */
[----:B------:R-:W-:Y:S01]  /*93c0*/  FADD.FTZ R14, RZ, R14 ;  /* 0x0000000eff0e7221 */ /* 0x000fe20000010000 */
[----:B------:R-:W-:Y:S02]  /*93d0*/  FADD.FTZ R20, R20, -UR28 ;  /* 0x8000001c14147e21 */ /* 0x000fe40008010000 */
[-C--:B------:R-:W-:Y:S01]  /*93e0*/  FFMA.FTZ R4, R18, R19.reuse, R10 ;  /* 0x0000001312047223 */ /* 0x080fe2000001000a */
[----:B------:R-:W-:Y:S01]  /*93f0*/  FADD.FTZ R6, R14, R19 ;  /* 0x000000130e067221 */ /* 0x000fe20000010000 */
[----:B------:R-:W-:Y:S01]  /*9400*/  FMUL.FTZ R19, R3, R19 ;  /* 0x0000001303137220 */ /* 0x000fe20000410000 */
[----:B------:R-:W-:-:S03]  /*9410*/  FMUL.FTZ R20, R20, UR16 ;  /* 0x0000001014147c20 */ /* 0x000fc60008410000 */
[----:B------:R-:W-:Y:S01]  /*9420*/  FFMA.FTZ R16, R18, R19, R16 ;  /* 0x0000001312107223 */ /* 0x000fe20000010010 */
[----:B------:R-:W-:Y:S01]  /*9430*/  SHF.L.U32 R18, R22, 0x10, RZ ;  /* 0x0000001016127819 */ /* 0x000fe200000006ff */
[----:B------:R-:W-:Y:S01]  /*9440*/  FFMA.FTZ R10, R5, R20, R2 ;  /* 0x00000014050a7223 */ /* 0x000fe20000010002 */
[----:B------:R-:W3:Y:S03]  /*9450*/  LDL.LU R22, [R1+0x164] ;  /* 0x0001640001167983 */ /* 0x000ee60000300800 */
[----:B------:R-:W-:-:S06]  /*9460*/  FMUL.FTZ R14, R10, -1.4426950216293334961 ;  /* 0xbfb8aa3b0a0e7820 */ /* 0x000fcc0000410000 */
[----:B------:R-:W0:Y:S02]  /*9470*/  MUFU.EX2 R14, R14 ;  /* 0x0000000e000e7308 */ /* 0x000e240000000800 */
[----:B0-----:R-:W-:-:S06]  /*9480*/  FADD.FTZ R14, R14, 1 ;  /* 0x3f8000000e0e7421 */ /* 0x001fcc0000010000 */
[----:B------:R-:W0:Y:S01]  /*9490*/  MUFU.RCP R14, R14 ;  /* 0x0000000e000e7308 */ /* 0x000e220000001000 */
[----:B------:R1:W-:Y:S01]  /*94a0*/  STL [R1+0x394], R4 ;  /* 0x0003940401007387 */ /* 0x0003e20000100800 */
[----:B------:R-:W-:Y:S01]  /*94b0*/  FFMA.FTZ R11, R11, R15, RZ ;  /* 0x0000000f0b0b7223 */ /* 0x000fe200000100ff */
[----:B0-----:R-:W-:Y:S01]  /*94c0*/  FMUL.FTZ R18, R18, R14 ;  /* 0x0000000e12127220 */ /* 0x001fe20000410000 */
[----:B------:R-:W-:-:S04]  /*94d0*/  FADD.FTZ R14, -R14, 1 ;  /* 0x3f8000000e0e7421 */ /* 0x000fc80000010100 */
[----:B------:R-:W-:Y:S01]  /*94e0*/  FFMA.FTZ R14, R10, R14, 1 ;  /* 0x3f8000000a0e7423 */ /* 0x000fe2000001000e */
[----:B------:R-:W-:Y:S02]  /*94f0*/  SHF.L.U32 R10, R24, 0x10, RZ ;  /* 0x00000010180a7819 */ /* 0x000fe400000006ff */
[----:B------:R-:W4:Y:S01]  /*9500*/  LDL.LU R24, [R1+0x16c] ;  /* 0x00016c0001187983 */ /* 0x000f220000300800 */
[----:B-1----:R-:W-:Y:S01]  /*9510*/  FADD.FTZ R4, R17, R19 ;  /* 0x0000001311047221 */ /* 0x002fe20000010000 */
[----:B------:R-:W-:Y:S01]  /*9520*/  FMUL.FTZ R14, R18, R14 ;  /* 0x0000000e120e7220 */ /* 0x000fe20000410000 */
[----:B------:R-:W-:Y:S01]  /*9530*/  FADD.FTZ R15, RZ, R15 ;  /* 0x0000000fff0f7221 */ /* 0x000fe20000010000 */
[----:B------:R0:W-:Y:S02]  /*9540*/  STL [R1+0x118], R6 ;  /* 0x0001180601007387 */ /* 0x0001e40000100800 */
[-C--:B------:R-:W-:Y:S02]  /*9550*/  FFMA.FTZ R7, R20, R14.reuse, R11 ;  /* 0x0000000e14077223 */ /* 0x080fe4000001000b */
[----:B------:R1:W-:Y:S01]  /*9560*/  STL [R1+0x390], R4 ;  /* 0x0003900401007387 */ /* 0x0003e20000100800 */
[----:B0-----:R-:W-:Y:S01]  /*9570*/  FMUL.FTZ R6, R5, R14 ;  /* 0x0000000e05067220 */ /* 0x001fe20000410000 */
[----:B-1----:R-:W-:Y:S01]  /*9580*/  FADD.FTZ R4, R15, R14 ;  /* 0x0000000e0f047221 */ /* 0x002fe20000010000 */
[----:B------:R-:W-:-:S02]  /*9590*/  SHF.L.U32 R14, R9, 0x10, RZ ;  /* 0x00000010090e7819 */ /* 0x000fc400000006ff */
[----:B------:R-:W4:Y:S01]  /*95a0*/  LDL.LU R9, [R1+0x170] ;  /* 0x0001700001097983 */ /* 0x000f220000300800 */
[----:B------:R-:W-:-:S03]  /*95b0*/  FADD.FTZ R10, R10, -UR28 ;  /* 0x8000001c0a0a7e21 */ /* 0x000fc60008010000 */
[----:B------:R0:W-:Y:S02]  /*95c0*/  STL [R1+0x38c], R4 ;  /* 0x00038c0401007387 */ /* 0x0001e40000100800 */
[----:B0-----:R-:W-:-:S04]  /*95d0*/  FMUL.FTZ R4, R10, UR16 ;  /* 0x000000100a047c20 */ /* 0x001fc80008410000 */
[----:B------:R-:W-:-:S04]  /*95e0*/  FFMA.FTZ R11, R3, R4, R0 ;  /* 0x00000004030b7223 */ /* 0x000fc80000010000 */
[----:B------:R-:W-:-:S06]  /*95f0*/  FMUL.FTZ R10, R11, -1.4426950216293334961 ;  /* 0xbfb8aa3b0b0a7820 */ /* 0x000fcc0000410000 */
[----:B------:R-:W0:Y:S02]  /*9600*/  MUFU.EX2 R10, R10 ;  /* 0x0000000a000a7308 */ /* 0x000e240000000800 */
[----:B0-----:R-:W-:-:S06]  /*9610*/  FADD.FTZ R10, R10, 1 ;  /* 0x3f8000000a0a7421 */ /* 0x001fcc0000010000 */
[----:B------:R-:W0:Y:S01]  /*9620*/  MUFU.RCP R10, R10 ;  /* 0x0000000a000a7308 */ /* 0x000e220000001000 */
[----:B------:R-:W-:Y:S01]  /*9630*/  SHF.L.U32 R15, R23, 0x10, RZ ;  /* 0x00000010170f7819 */ /* 0x000fe200000006ff */
[----:B------:R1:W-:Y:S04]  /*9640*/  STL [R1+0x32c], R4 ;  /* 0x00032c0401007387 */ /* 0x0003e80000100800 */
[----:B------:R-:W-:Y:S01]  /*9650*/  FADD.FTZ R15, R15, -UR28 ;  /* 0x8000001c0f0f7e21 */ /* 0x000fe20008010000 */
[----:B------:R0:W-:Y:S04]  /*9660*/  STL [R1+0x330], R6 ;  /* 0x0003300601007387 */ /* 0x0001e80000100800 */
[----:B------:R-:W4:Y:S01]  /*9670*/  LDL.LU R23, [R1+0x154] ;  /* 0x0001540001177983 */ /* 0x000f220000300800 */
[----:B-1----:R-:W-:Y:S01]  /*9680*/  FMUL.FTZ R4, R15, UR16 ;  /* 0x000000100f047c20 */ /* 0x002fe20008410000 */
[----:B0-----:R-:W-:Y:S01]  /*9690*/  FMUL.FTZ R14, R14, R10 ;  /* 0x0000000a0e0e7220 */ /* 0x001fe20000410000 */
[----:B------:R-:W-:Y:S01]  /*96a0*/  FADD.FTZ R10, -R10, 1 ;  /* 0x3f8000000a0a7421 */ /* 0x000fe20000010100 */
[----:B------:R-:W-:-:S03]  /*96b0*/  FFMA.FTZ R6, R20, R6, R16 ;  /* 0x0000000614067223 */ /* 0x000fc60000010010 */
[----:B------:R-:W-:Y:S01]  /*96c0*/  FFMA.FTZ R10, R11, R10, 1 ;  /* 0x3f8000000b0a7423 */ /* 0x000fe2000001000a */
[----:B------:R-:W-:-:S03]  /*96d0*/  FFMA.FTZ R11, R5, R4, R2 ;  /* 0x00000004050b7223 */ /* 0x000fc60000010002 */
[----:B------:R-:W-:Y:S01]  /*96e0*/  FMUL.FTZ R20, R14, R10 ;  /* 0x0000000a0e147220 */ /* 0x000fe20000410000 */
[----:B------:R-:W-:-:S06]  /*96f0*/  FMUL.FTZ R10, R11, -1.4426950216293334961 ;  /* 0xbfb8aa3b0b0a7820 */ /* 0x000fcc0000410000 */
[----:B------:R-:W0:Y:S02]  /*9700*/  MUFU.EX2 R10, R10 ;  /* 0x0000000a000a7308 */ /* 0x000e240000000800 */
[----:B0-----:R-:W-:-:S06]  /*9710*/  FADD.FTZ R10, R10, 1 ;  /* 0x3f8000000a0a7421 */ /* 0x001fcc0000010000 */
[----:B------:R-:W0:Y:S01]  /*9720*/  MUFU.RCP R10, R10 ;  /* 0x0000000a000a7308 */ /* 0x000e220000001000 */
[----:B------:R1:W-:Y:S01]  /*9730*/  STL [R1+0x320], R4 ;  /* 0x0003200401007387 */ /* 0x0003e20000100800 */
[----:B--2---:R-:W-:-:S03]  /*9740*/  SHF.L.U32 R14, R26, 0x10, RZ ;  /* 0x000000101a0e7819 */ /* 0x004fc600000006ff */
[----:B------:R-:W2:Y:S02]  /*9750*/  LDL.LU R26, [R1+0x15c] ;  /* 0x00015c00011a7983 */ /* 0x000ea40000300800 */
[----:B0-----:R-:W-:Y:S01]  /*9760*/  FMUL.FTZ R14, R14, R10 ;  /* 0x0000000a0e0e7220 */ /* 0x001fe20000410000 */
[----:B------:R-:W-:Y:S01]  /*9770*/  FADD.FTZ R10, -R10, 1 ;  /* 0x3f8000000a0a7421 */ /* 0x000fe20000010100 */
[----:B---3--:R-:W-:-:S05]  /*9780*/  SHF.L.U32 R15, R22, 0x10, RZ ;  /* 0x00000010160f7819 */ /* 0x008fca00000006ff */
        /* <DEDUP_REMOVED lines=10> */
[----:B------:R-:W3:Y:S03]  /*9830*/  LDL.LU R24, [R1+0x158] ;  /* 0x0001580001187983 */ /* 0x000ee60000300800 */
[----:B0-----:R-:W-:Y:S01]  /*9840*/  FMUL.FTZ R14, R14, R10 ;  /* 0x0000000a0e0e7220 */ /* 0x001fe20000410000 */
[----:B------:R-:W-:Y:S01]  /*9850*/  FADD.FTZ R10, -R10, 1 ;  /* 0x3f8000000a0a7421 */ /* 0x000fe20000010100 */
[----:B------:R-:W-:-:S03]  /*9860*/  SHF.L.U32 R15, R25, 0x10, RZ ;  /* 0x00000010190f7819 */ /* 0x000fc600000006ff */
[----:B------:R-:W-:-:S04]  /*9870*/  FFMA.FTZ R10, R11, R10, 1 ;  /* 0x3f8000000b0a7423 */ /* 0x000fc8000001000a */
[----:B------:R-:W-:Y:S01]  /*9880*/  FMUL.FTZ R25, R14, R10 ;  /* 0x0000000a0e197220 */ /* 0x000fe20000410000 */
[----:B------:R-:W-:Y:S02]  /*9890*/  SHF.L.U32 R14, R9, 0x10, RZ ;  /* 0x00000010090e7819 */ /* 0x000fe400000006ff */
        /* <DEDUP_REMOVED lines=16> */
[----:B------:R-:W4:Y:S03]  /*99a0*/  LDL.LU R23, [R1+0x2c0] ;  /* 0x0002c00001177983 */ /* 0x000f260000300800 */
[----:B------:R-:W-:Y:S01]  /*99b0*/  FADD.FTZ R15, R15, -UR28 ;  /* 0x8000001c0f0f7e21 */ /* 0x000fe20008010000 */
[----:B------:R0:W-:Y:S03]  /*99c0*/  STL [R1+0x314], R4 ;  /* 0x0003140401007387 */ /* 0x0001e60000100800 */
[----:B0-----:R-:W-:Y:S01]  /*99d0*/  FMUL.FTZ R4, R15, UR16 ;  /* 0x000000100f047c20 */ /* 0x001fe20008410000 */
[----:B--2---:R-:W-:-:S02]  /*99e0*/  SHF.L.U32 R14, R26, 0x10, RZ ;  /* 0x000000101a0e7819 */ /* 0x004fc400000006ff */
[----:B------:R-:W2:Y:S01]  /*99f0*/  LDL.LU R26, [R1+0x2c4] ;  /* 0x0002c400011a7983 */ /* 0x000ea20000300800 */
[----:B------:R-:W-:-:S03]  /*9a00*/  FFMA.FTZ R11, R3, R4, R0 ;  /* 0x00000004030b7223 */ /* 0x000fc60000010000 */
[----:B------:R0:W-:Y:S04]  /*9a10*/  STL [R1+0x384], R6 ;  /* 0x0003840601007387 */ /* 0x0001e80000100800 */
[----:B------:R1:W-:Y:S04]  /*9a20*/  STL [R1+0x30c], R4 ;  /* 0x00030c0401007387 */ /* 0x0003e80000100800 */
[----:B0-----:R-:W2:Y:S01]  /*9a30*/  LDL.LU R6, [R1+0x138] ;  /* 0x0001380001067983 */ /* 0x001ea20000300800 */
[----:B---3--:R-:W-:-:S05]  /*9a40*/  SHF.L.U32 R15, R24, 0x10, RZ ;  /* 0x00000010180f7819 */ /* 0x008fca00000006ff */
[----:B------:R-:W-:-:S04]  /*9a50*/  FADD.FTZ R15, R15, -UR28 ;  /* 0x8000001c0f0f7e21 */ /* 0x000fc80008010000 */
[----:B-1----:R-:W-:Y:S01]  /*9a60*/  FMUL.FTZ R4, R15, UR16 ;  /* 0x000000100f047c20 */ /* 0x002fe20008410000 */
[----:B----4-:R-:W-:Y:S02]  /*9a70*/  SHF.L.U32 R15, R9, 0x10, RZ ;  /* 0x00000010090f7819 */ /* 0x010fe400000006ff */
[----:B------:R-:W3:Y:S01]  /*9a80*/  LDL.LU R9, [R1+0x2f0] ;  /* 0x0002f00001097983 */ /* 0x000ee20000300800 */
        /* <DEDUP_REMOVED lines=13> */
[----:B------:R-:W-:Y:S01]  /*9b60*/  SHF.L.U32 R14, R7, 0x10, RZ ;  /* 0x00000010070e7819 */ /* 0x000fe200000006ff */
[----:B------:R-:W-:Y:S01]  /*9b70*/  FADD.FTZ R15, R15, -UR28 ;  /* 0x8000001c0f0f7e21 */ /* 0x000fe20008010000 */
[----:B------:R-:W4:Y:S04]  /*9b80*/  LDL.LU R7, [R1+0x13c] ;  /* 0x00013c0001077983 */ /* 0x000f280000300800 */
[----:B------:R1:W-:Y:S01]  /*9b90*/  STL [R1+0x304], R4 ;  /* 0x0003040401007387 */ /* 0x0003e20000100800 */
[----:B0-----:R-:W-:Y:S01]  /*9ba0*/  FMUL.FTZ R14, R14, R10 ;  /* 0x0000000a0e0e7220 */ /* 0x001fe20000410000 */
[----:B------:R-:W-:Y:S01]  /*9bb0*/  FADD.FTZ R10, -R10, 1 ;  /* 0x3f8000000a0a7421 */ /* 0x000fe20000010100 */
[----:B-1----:R-:W-:-:S03]  /*9bc0*/  FMUL.FTZ R4, R15, UR16 ;  /* 0x000000100f047c20 */ /* 0x002fc60008410000 */
        /* <DEDUP_REMOVED lines=8> */
[----:B------:R1:W-:Y:S01]  /*9c50*/  STL [R1+0x300], R4 ;  /* 0x0003000401007387 */ /* 0x0003e20000100800 */
[----:B--2---:R-:W-:-:S03]  /*9c60*/  SHF.L.U32 R15, R26, 0x10, RZ ;  /* 0x000000101a0f7819 */ /* 0x004fc600000006ff */
[----:B------:R-:W2:Y:S01]  /*9c70*/  LDL.LU R26, [R1+0x310] ;  /* 0x00031000011a7983 */ /* 0x000ea20000300800 */
        /* <DEDUP_REMOVED lines=8> */
[----:B------:R-:W0:Y:S01]  /*9d00*/  MUFU.EX2 R10, R10 ;  /* 0x0000000a000a7308 */ /* 0x000e220000000800 */
[----:B------:R-:W-:Y:S02]  /*9d10*/  SHF.L.U32 R14, R8, 0x10, RZ ;  /* 0x00000010080e7819 */ /* 0x000fe400000006ff */
[----:B------:R-:W2:Y:S01]  /*9d20*/  LDL.LU R8, [R1+0x134] ;  /* 0x0001340001087983 */ /* 0x000ea20000300800 */
[----:B0-----:R-:W-:-:S06]  /*9d30*/  FADD.FTZ R10, R10, 1 ;  /* 0x3f8000000a0a7421 */ /* 0x001fcc0000010000 */
[----:B------:R-:W0:Y:S01]  /*9d40*/  MUFU.RCP R10, R10 ;  /* 0x0000000a000a7308 */ /* 0x000e220000001000 */
[----:B------:R-:W-:Y:S01]  /*9d50*/  SHF.L.U32 R15, R6, 0x10, RZ ;  /* 0x00000010060f7819 */ /* 0x000fe200000006ff */
[----:B0-----:R-:W-:Y:S01]  /*9d60*/  FMUL.FTZ R14, R14, R10 ;  /* 0x0000000a0e0e7220 */ /* 0x001fe20000410000 */
[----:B------:R-:W-:-:S04]  /*9d70*/  FADD.FTZ R10, -R10, 1 ;  /* 0x3f8000000a0a7421 */ /* 0x000fc80000010100 */
[----:B------:R-:W-:-:S04]  /*9d80*/  FFMA.FTZ R10, R11, R10, 1 ;  /* 0x3f8000000b0a7423 */ /* 0x000fc8000001000a */
[----:B------:R-:W-:Y:S01]  /*9d90*/  FMUL.FTZ R6, R14, R10 ;  /* 0x0000000a0e067220 */ /* 0x000fe20000410000 */
[----:B---3--:R-:W-:Y:S02]  /*9da0*/  SHF.L.U32 R14, R9, 0x10, RZ ;  /* 0x00000010090e7819 */ /* 0x008fe400000006ff */
[----:B------:R-:W3:Y:S01]  /*9db0*/  LDL.LU R9, [R1+0x144] ;  /* 0x0001440001097983 */ /* 0x000ee20000300800 */
        /* <DEDUP_REMOVED lines=9> */
[----:B-1----:R-:W3:Y:S01]  /*9e50*/  LDL.LU R6, [R1+0x2f8] ;  /* 0x0002f80001067983 */ /* 0x002ee20000300800 */
[----:B0-----:R-:W-:Y:S01]  /*9e60*/  FMUL.FTZ R14, R14, R10 ;  /* 0x0000000a0e0e7220 */ /* 0x001fe20000410000 */
[----:B------:R-:W-:-:S04]  /*9e70*/  FADD.FTZ R10, -R10, 1 ;  /* 0x3f8000000a0a7421 */ /* 0x000fc80000010100 */
[----:B------:R-:W-:Y:S01]  /*9e80*/  FFMA.FTZ R10, R11, R10, 1 ;  /* 0x3f8000000b0a7423 */ /* 0x000fe2000001000a */
[----:B----4-:R-:W-:-:S03]  /*9e90*/  SHF.L.U32 R15, R7, 0x10, RZ ;  /* 0x00000010070f7819 */ /* 0x010fc600000006ff */
[----:B------:R-:W-:-:S05]  /*9ea0*/  FMUL.FTZ R7, R14, R10 ;  /* 0x0000000a0e077220 */ /* 0x000fca0000410000 */
[----:B------:R0:W-:Y:S04]  /*9eb0*/  STL [R1+0x13c], R7 ;  /* 0x00013c0701007387 */ /* 0x0001e80000100800 */
[----:B0-----:R-:W4:Y:S01]  /*9ec0*/  LDL.LU R7, [R1+0x2fc] ;  /* 0x0002fc0001077983 */ /* 0x001f220000300800 */
[----:B------:R-:W-:-:S03]  /*9ed0*/  FADD.FTZ R15, R15, -UR28 ;  /* 0x8000001c0f0f7e21 */ /* 0x000fc60008010000 */
[----:B------:R0:W-:Y:S02]  /*9ee0*/  STL [R1+0x2e4], R4 ;  /* 0x0002e40401007387 */ /* 0x0001e40000100800 */
[----:B0-----:R-:W-:Y:S01]  /*9ef0*/  FMUL.FTZ R4, R15, UR16 ;  /* 0x000000100f047c20 */ /* 0x001fe20008410000 */
[----:B--2---:R-:W-:Y:S02]  /*9f00*/  SHF.L.U32 R14, R26, 0x10, RZ ;  /* 0x000000101a0e7819 */ /* 0x004fe400000006ff */
[----:B------:R-:W2:Y:S01]  /*9f10*/  LDL.LU R26, [R1+0x140] ;  /* 0x00014000011a7983 */ /* 0x000ea20000300800 */
[----:B------:R-:W-:-:S03]  /*9f20*/  SHF.L.U32 R15, R8, 0x10, RZ ;  /* 0x00000010080f7819 */ /* 0x000fc600000006ff */
[----:B------:R-:W2:Y:S02]  /*9f30*/  LDL.LU R8, [R1+0x2bc] ;  /* 0x0002bc0001087983 */ /* 0x000ea40000300800 */
[----:B------:R-:W-:Y:S02]  /*9f40*/  FADD.FTZ R15, R15, -UR28 ;  /* 0x8000001c0f0f7e21 */ /* 0x000fe40008010000 */
[----:B------:R0:W-:Y:S01]  /*9f50*/  STL [R1+0x2e0], R4 ;  /* 0x0002e00401007387 */ /* 0x0001e20000100800 */
[----:B------:R-:W-:Y:S01]  /*9f60*/  FFMA.FTZ R11, R5, R4, R2 ;  /* 0x00000004050b7223 */ /* 0x000fe20000010002 */
[----:B0-----:R-:W-:Y:S01]  /*9f70*/  FMUL.FTZ R4, R15, UR16 ;  /* 0x000000100f047c20 */ /* 0x001fe20008410000 */
[----:B---3--:R-:W-:Y:S02]  /*9f80*/  SHF.L.U32 R15, R9, 0x10, RZ ;  /* 0x00000010090f7819 */ /* 0x008fe400000006ff */
        /* <DEDUP_REMOVED lines=22> */
[----:B----4-:R-:W-:Y:S02]  /*a0f0*/  SHF.L.U32 R14, R7, 0x10, RZ ;  /* 0x00000010070e7819 */ /* 0x010fe400000006ff */
[----:B------:R-:W4:Y:S01]  /*a100*/  LDL.LU R7, [R1+0x2d8] ;  /* 0x0002d80001077983 */ /* 0x000f220000300800 */
[----:B------:R-:W-:-:S04]  /*a110*/  FFMA.FTZ R11, R5, R4, R2 ;  /* 0x00000004050b7223 */ /* 0x000fc80000010002 */
[----:B------:R-:W-:-:S06]  /*a120*/  FMUL.FTZ R10, R11, -1.4426950216293334961 ;  /* 0xbfb8aa3b0b0a7820 */ /* 0x000fcc0000410000 */
[----:B------:R-:W0:Y:S02]  /*a130*/  MUFU.EX2 R10, R10 ;  /* 0x0000000a000a7308 */ /* 0x000e240000000800 */
[----:B0-----:R-:W-:-:S06]  /*a140*/  FADD.FTZ R10, R10, 1 ;  /* 0x3f8000000a0a7421 */ /* 0x001fcc0000010000 */
[----:B------:R-:W0:Y:S01]  /*a150*/  MUFU.RCP R10, R10 ;  /* 0x0000000a000a7308 */ /* 0x000e220000001000 */
        /* <DEDUP_REMOVED lines=9> */
[----:B------:R0:W-:Y:S01]  /*a1f0*/  STL [R1+0x2c0], R4 ;  /* 0x0002c00401007387 */ /* 0x0001e20000100800 */
[----:B------:R-:W-:Y:S02]  /*a200*/  FMUL.FTZ R16, R14, R10 ;  /* 0x0000000a0e107220 */ /* 0x000fe40000410000 */
[----:B------:R-:W-:Y:S01]  /*a210*/  FMUL.FTZ R10, R11, -1.4426950216293334961 ;  /* 0xbfb8aa3b0b0a7820 */ /* 0x000fe20000410000 */
[----:B0-----:R-:W2:Y:S05]  /*a220*/  LDL.LU R4, [R1+0x2c8] ;  /* 0x0002c80001047983 */ /* 0x001eaa0000300800 */
[----:B------:R-:W0:Y:S01]  /*a230*/  MUFU.EX2 R10, R10 ;  /* 0x0000000a000a7308 */ /* 0x000e220000000800 */
[----:B------:R-:W-:-:S02]  /*a240*/  SHF.L.U32 R14, R8, 0x10, RZ ;  /* 0x00000010080e7819 */ /* 0x000fc400000006ff */
[----:B------:R-:W2:Y:S01]  /*a250*/  LDL.LU R8, [R1+0x28c] ;  /* 0x00028c0001087983 */ /* 0x000ea20000300800 */
[----:B0-----:R-:W-:-:S06]  /*a260*/  FADD.FTZ R10, R10, 1 ;  /* 0x3f8000000a0a7421 */ /* 0x001fcc0000010000 */
[----:B------:R-:W0:Y:S02]  /*a270*/  MUFU.RCP R10, R10 ;  /* 0x0000000a000a7308 */ /* 0x000e240000001000 */
[----:B0-----:R-:W-:Y:S01]  /*a280*/  FMUL.FTZ R14, R14, R10 ;  /* 0x0000000a0e0e7220 */ /* 0x001fe20000410000 */
[----:B------:R-:W-:-:S04]  /*a290*/  FADD.FTZ R10, -R10, 1 ;  /* 0x3f8000000a0a7421 */ /* 0x000fc80000010100 */
[----:B------:R-:W-:Y:S01]  /*a2a0*/  FFMA.FTZ R10, R11, R10, 1 ;  /* 0x3f8000000b0a7423 */ /* 0x000fe2000001000a */
[----:B---3--:R-:W-:-:S03]  /*a2b0*/  SHF.L.U32 R15, R9, 0x10, RZ ;  /* 0x00000010090f7819 */ /* 0x008fc600000006ff */
[----:B------:R-:W-:-:S05]  /*a2c0*/  FMUL.FTZ R9, R14, R10 ;  /* 0x0000000a0e097220 */ /* 0x000fca0000410000 */
[----:B------:R0:W-:Y:S04]  /*a2d0*/  STL [R1+0x140], R9 ;  /* 0x0001400901007387 */ /* 0x0001e80000100800 */
[----:B0-----:R-:W3:Y:S01]  /*a2e0*/  LDL.LU R9, [R1+0x2cc] ;  /* 0x0002cc0001097983 */ /* 0x001ee20000300800 */
[----:B------:R-:W-:-:S03]  /*a2f0*/  FADD.FTZ R15, R15, -UR28 ;  /* 0x8000001c0f0f7e21 */ /* 0x000fc60008010000 */
[----:B------:R0:W-:Y:S02]  /*a300*/  STL [R1+0x134], R6 ;  /* 0x0001340601007387 */ /* 0x0001e40000100800 */
[----:B0-----:R-:W-:-:S04]  /*a310*/  FMUL.FTZ R6, R15, UR16 ;  /* 0x000000100f067c20 */ /* 0x001fc80008410000 */
[----:B------:R-:W-:-:S04]  /*a320*/  FFMA.FTZ R11, R5, R6, R2 ;  /* 0x00000006050b7223 */ /* 0x000fc80000010002 */
[----:B------:R-:W-:-:S06]  /*a330*/  FMUL.FTZ R10, R11, -1.4426950216293334961 ;  /* 0xbfb8aa3b0b0a7820 */ /* 0x000fcc0000410000 */
[----:B------:R-:W0:Y:S01]  /*a340*/  MUFU.EX2 R10, R10 ;  /* 0x0000000a000a7308 */ /* 0x000e220000000800 */
[----:B------:R1:W-:Y:S04]  /*a350*/  STL [R1+0x2b8], R6 ;  /* 0x0002b80601007387 */ /* 0x0003e80000100800 */
[----:B-1----:R-:W3:Y:S01]  /*a360*/  LDL.LU R6, [R1+0x148] ;  /* 0x0001480001067983 */ /* 0x002ee20000300800 */
[----:B0-----:R-:W-:-:S06]  /*a370*/  FADD.FTZ R10, R10, 1 ;  /* 0x3f8000000a0a7421 */ /* 0x001fcc0000010000 */
[----:B------:R-:W0:Y:S01]  /*a380*/  MUFU.RCP R10, R10 ;  /* 0x0000000a000a7308 */ /* 0x000e220000001000 */
[----:B----4-:R-:W-:-:S05]  /*a390*/  SHF.L.U32 R14, R7, 0x10, RZ ;  /* 0x00000010070e7819 */ /* 0x010fca00000006ff */
[----:B0-----:R-:W-:Y:S01]  /*a3a0*/  FMUL.FTZ R14, R14, R10 ;  /* 0x0000000a0e0e7220 */ /* 0x001fe20000410000 */
[----:B------:R-:W-:-:S04]  /*a3b0*/  FADD.FTZ R10, -R10, 1 ;  /* 0x3f8000000a0a7421 */ /* 0x000fc80000010100 */
[----:B------:R-:W-:-:S04]  /*a3c0*/  FFMA.FTZ R10, R11, R10, 1 ;  /* 0x3f8000000b0a7423 */ /* 0x000fc8000001000a */
[----:B------:R-:W-:-:S05]  /*a3d0*/  FMUL.FTZ R10, R14, R10 ;  /* 0x0000000a0e0a7220 */ /* 0x000fca0000410000 */
[----:B------:R0:W-:Y:S01]  /*a3e0*/  STL [R1+0x144], R10 ;  /* 0x0001440a01007387 */ /* 0x0001e20000100800 */
[----:B--2---:R-:W-:-:S03]  /*a3f0*/  SHF.L.U32 R15, R26, 0x10, RZ ;  /* 0x000000101a0f7819 */ /* 0x004fc600000006ff */
[----:B------:R-:W2:Y:S02]  /*a400*/  LDL.LU R26, [R1+0x288] ;  /* 0x00028800011a7983 */ /* 0x000ea40000300800 */
[----:B------:R-:W-:-:S04]  /*a410*/  FADD.FTZ R15, R15, -UR28 ;  /* 0x8000001c0f0f7e21 */ /* 0x000fc80008010000 */
[----:B------:R-:W-:-:S04]  /*a420*/  FMUL.FTZ R7, R15, UR16 ;  /* 0x000000100f077c20 */ /* 0x000fc80008410000 */
[----:B------:R-:W-:-:S04]  /*a430*/  FFMA.FTZ R11, R3, R7, R0 ;  /* 0x00000007030b7223 */ /* 0x000fc80000010000 */
[----:B0-----:R-:W-:-:S06]  /*a440*/  FMUL.FTZ R10, R11, -1.4426950216293334961 ;  /* 0xbfb8aa3b0b0a7820 */ /* 0x001fcc0000410000 */
[----:B------:R-:W0:Y:S02]  /*a450*/  MUFU.EX2 R10, R10 ;  /* 0x0000000a000a7308 */ /* 0x000e240000000800 */
[----:B0-----:R-:W-:-:S06]  /*a460*/  FADD.FTZ R10, R10, 1 ;  /* 0x3f8000000a0a7421 */ /* 0x001fcc0000010000 */
[----:B------:R-:W0:Y:S01]  /*a470*/  MUFU.RCP R10, R10 ;  /* 0x0000000a000a7308 */ /* 0x000e220000001000 */
[----:B------:R-:W-:Y:S01]  /*a480*/  SHF.L.U32 R14, R4, 0x10, RZ ;  /* 0x00000010040e7819 */ /* 0x000fe200000006ff */
        /* <DEDUP_REMOVED lines=9> */
[----:B---3--:R-:W-:-:S03]  /*a520*/  SHF.L.U32 R14, R9, 0x10, RZ ;  /* 0x00000010090e7819 */ /* 0x008fc600000006ff */
[----:B------:R-:W3:Y:S01]  /*a530*/  LDL.LU R9, [R1+0x268] ;  /* 0x0002680001097983 */ /* 0x000ee20000300800 */
[----:B------:R-:W-:-:S04]  /*a540*/  FADD.FTZ R15, R15, -UR28 ;  /* 0x8000001c0f0f7e21 */ /* 0x000fc80008010000 */
[----:B------:R-:W-:-:S04]  /*a550*/  FMUL.FTZ R4, R15, UR16 ;  /* 0x000000100f047c20 */ /* 0x000fc80008410000 */
[----:B------:R-:W-:-:S04]  /*a560*/  FFMA.FTZ R11, R5, R4, R2 ;  /* 0x00000004050b7223 */ /* 0x000fc80000010002 */
[----:B------:R-:W-:-:S06]  /*a570*/  FMUL.FTZ R10, R11, -1.4426950216293334961 ;  /* 0xbfb8aa3b0b0a7820 */ /* 0x000fcc0000410000 */
[----:B------:R-:W0:Y:S02]  /*a580*/  MUFU.EX2 R10, R10 ;  /* 0x0000000a000a7308 */ /* 0x000e240000000800 */
[----:B0-----:R-:W-:-:S06]  /*a590*/  FADD.FTZ R10, R10, 1 ;  /* 0x3f8000000a0a7421 */ /* 0x001fcc0000010000 */
[----:B------:R-:W0:Y:S01]  /*a5a0*/  MUFU.RCP R10, R10 ;  /* 0x0000000a000a7308 */ /* 0x000e220000001000 */
[----:B------:R-:W-:Y:S01]  /*a5b0*/  SHF.L.U32 R15, R6, 0x10, RZ ;  /* 0x00000010060f7819 */ /* 0x000fe200000006ff */
[----:B------:R1:W-:Y:S04]  /*a5c0*/  STL [R1+0x2ac], R4 ;  /* 0x0002ac0401007387 */ /* 0x0003e80000100800 */
[----:B------:R-:W-:-:S04]  /*a5d0*/  FADD.FTZ R15, R15, -UR28 ;  /* 0x8000001c0f0f7e21 */ /* 0x000fc80008010000 */
[----:B-1----:R-:W-:Y:S01]  /*a5e0*/  FMUL.FTZ R4, R15, UR16 ;  /* 0x000000100f047c20 */ /* 0x002fe20008410000 */
[----:B0-----:R-:W-:Y:S01]  /*a5f0*/  FMUL.FTZ R14, R14, R10 ;  /* 0x0000000a0e0e7220 */ /* 0x001fe20000410000 */
[----:B------:R-:W-:-:S03]  /*a600*/  FADD.FTZ R10, -R10, 1 ;  /* 0x3f8000000a0a7421 */ /* 0x000fc60000010100 */
[----:B------:R0:W-:Y:S01]  /*a610*/  STL [R1+0x28c], R4 ;  /* 0x00028c0401007387 */ /* 0x0001e20000100800 */
[----:B------:R-:W-:Y:S01]  /*a620*/  FFMA.FTZ R10, R11, R10, 1 ;  /* 0x3f8000000b0a7423 */ /* 0x000fe2000001000a */
[----:B------:R-:W-:Y:S02]  /*a630*/  FFMA.FTZ R11, R3, R4, R0 ;  /* 0x00000004030b7223 */ /* 0x000fe40000010000 */
[----:B0-----:R-:W3:Y:S01]  /*a640*/  LDL.LU R4, [R1+0x298] ;  /* 0x0002980001047983 */ /* 0x001ee20000300800 */
[----:B------:R-:W-:Y:S01]  /*a650*/  FMUL.FTZ R15, R14, R10 ;  /* 0x0000000a0e0f7220 */ /* 0x000fe20000410000 */
[----:B------:R-:W-:-:S06]  /*a660*/  FMUL.FTZ R10, R11, -1.4426950216293334961 ;  /* 0xbfb8aa3b0b0a7820 */ /* 0x000fcc0000410000 */
[----:B------:R-:W0:Y:S02]  /*a670*/  MUFU.EX2 R10, R10 ;  /* 0x0000000a000a7308 */ /* 0x000e240000000800 */
[----:B0-----:R-:W-:-:S06]  /*a680*/  FADD.FTZ R10, R10, 1 ;  /* 0x3f8000000a0a7421 */ /* 0x001fcc0000010000 */
[----:B------:R-:W0:Y:S01]  /*a690*/  MUFU.RCP R10, R10 ;  /* 0x0000000a000a7308 */ /* 0x000e220000001000 */
[----:B--2---:R-:W-:Y:S02]  /*a6a0*/  SHF.L.U32 R17, R26, 0x10, RZ ;  /* 0x000000101a117819 */ /* 0x004fe400000006ff */
[----:B------:R-:W2:Y:S03]  /*a6b0*/  LDL.LU R26, [R1+0x26c] ;  /* 0x00026c00011a7983 */ /* 0x000ea60000300800 */
[----:B------:R-:W-:-:S04]  /*a6c0*/  FADD.FTZ R17, R17, -UR28 ;  /* 0x8000001c11117e21 */ /* 0x000fc80008010000 */
[----:B------:R-:W-:-:S05]  /*a6d0*/  FMUL.FTZ R6, R17, UR16 ;  /* 0x0000001011067c20 */ /* 0x000fca0008410000 */
[----:B------:R1:W-:Y:S01]  /*a6e0*/  STL [R1+0x288], R6 ;  /* 0x0002880601007387 */ /* 0x0003e20000100800 */
[----:B----4-:R-:W-:-:S05]  /*a6f0*/  SHF.L.U32 R14, R7, 0x10, RZ ;  /* 0x00000010070e7819 */ /* 0x010fca00000006ff */
[----:B0-----:R-:W-:Y:S01]  /*a700*/  FMUL.FTZ R14, R14, R10 ;  /* 0x0000000a0e0e7220 */ /* 0x001fe20000410000 */
[----:B------:R-:W-:-:S04]  /*a710*/  FADD.FTZ R10, -R10, 1 ;  /* 0x3f8000000a0a7421 */ /* 0x000fc80000010100 */
[----:B------:R-:W-:Y:S01]  /*a720*/  FFMA.FTZ R10, R11, R10, 1 ;  /* 0x3f8000000b0a7423 */ /* 0x000fe2000001000a */
[----:B------:R-:W-:Y:S02]  /*a730*/  FFMA.FTZ R11, R5, R6, R2 ;  /* 0x00000006050b7223 */ /* 0x000fe40000010002 */
[----:B-1----:R-:W4:Y:S01]  /*a740*/  LDL.LU R6, [R1+0x29c] ;  /* 0x00029c0001067983 */ /* 0x002f220000300800 */
[----:B------:R-:W-:Y:S01]  /*a750*/  FMUL.FTZ R7, R14, R10 ;  /* 0x0000000a0e077220 */ /* 0x000fe20000410000 */
[----:B------:R-:W-:-:S06]  /*a760*/  FMUL.FTZ R10, R11, -1.4426950216293334961 ;  /* 0xbfb8aa3b0b0a7820 */ /* 0x000fcc0000410000 */
[----:B------:R-:W0:Y:S01]  /*a770*/  MUFU.EX2 R10, R10 ;  /* 0x0000000a000a7308 */ /* 0x000e220000000800 */
[----:B------:R-:W-:Y:S02]  /*a780*/  SHF.L.U32 R14, R8, 0x10, RZ ;  /* 0x00000010080e7819 */ /* 0x000fe400000006ff */
[----:B------:R-:W4:Y:S01]  /*a790*/  LDL.LU R8, [R1+0x21c] ;  /* 0x00021c0001087983 */ /* 0x000f220000300800 */
[----:B0-----:R-:W-:-:S06]  /*a7a0*/  FADD.FTZ R10, R10, 1 ;  /* 0x3f8000000a0a7421 */ /* 0x001fcc0000010000 */
[----:B------:R-:W0:Y:S01]  /*a7b0*/  MUFU.RCP R10, R10 ;  /* 0x0000000a000a7308 */ /* 0x000e220000001000 */
[----:B---3--:R-:W-:Y:S01]  /*a7c0*/  SHF.L.U32 R17, R9, 0x10, RZ ;  /* 0x0000001009117819 */ /* 0x008fe200000006ff */
[----:B------:R1:W-:Y:S04]  /*a7d0*/  STL [R1+0x148], R7 ;  /* 0x0001480701007387 */ /* 0x0003e80000100800 */
[----:B------:R-:W-:Y:S01]  /*a7e0*/  FADD.FTZ R17, R17, -UR28 ;  /* 0x8000001c11117e21 */ /* 0x000fe20008010000 */
[----:B------:R-:W3:Y:S01]  /*a7f0*/  LDL.LU R9, [R1+0x24c] ;  /* 0x00024c0001097983 */ /* 0x000ee20000300800 */
[----:B0-----:R-:W-:Y:S01]  /*a800*/  FMUL.FTZ R14, R14, R10 ;  /* 0x0000000a0e0e7220 */ /* 0x001fe20000410000 */
[----:B------:R-:W-:Y:S01]  /*a810*/  FADD.FTZ R10, -R10, 1 ;  /* 0x3f8000000a0a7421 */ /* 0x000fe20000010100 */
[----:B-1----:R-:W-:-:S03]  /*a820*/  FMUL.FTZ R7, R17, UR16 ;  /* 0x0000001011077c20 */ /* 0x002fc60008410000 */
[----:B------:R-:W-:Y:S02]  /*a830*/  FFMA.FTZ R11, R11, R10, 1 ;  /* 0x3f8000000b0b7423 */ /* 0x000fe4000001000a */
[----:B------:R0:W-:Y:S02]  /*a840*/  STL [R1+0x27c], R7 ;  /* 0x00027c0701007387 */ /* 0x0001e40000100800 */
[----:B------:R-:W-:Y:S01]  /*a850*/  FMUL.FTZ R11, R14, R11 ;  /* 0x0000000b0e0b7220 */ /* 0x000fe20000410000 */
[----:B------:R-:W-:Y:S02]  /*a860*/  FFMA.FTZ R14, R3, R7, R0 ;  /* 0x00000007030e7223 */ /* 0x000fe40000010000 */
[----:B0-----:R-:W3:Y:S02]  /*a870*/  LDL.LU R7, [R1+0x290] ;  /* 0x0002900001077983 */ /* 0x001ee40000300800 */
        /* <DEDUP_REMOVED lines=9> */
[----:B------:R0:W-:Y:S01]  /*a910*/  STL [R1+0x154], R10 ;  /* 0x0001540a01007387 */ /* 0x0001e20000100800 */
[----:B--2---:R-:W-:-:S05]  /*a920*/  SHF.L.U32 R26, R26, 0x10, RZ ;  /* 0x000000101a1a7819 */ /* 0x004fca00000006ff */
[----:B------:R-:W-:-:S04]  /*a930*/  FADD.FTZ R26, R26, -UR28 ;  /* 0x8000001c1a1a7e21 */ /* 0x000fc80008010000 */
[----:B------:R-:W-:-:S04]  /*a940*/  FMUL.FTZ R4, R26, UR16 ;  /* 0x000000101a047c20 */ /* 0x000fc80008410000 */
[----:B------:R-:W-:-:S04]  /*a950*/  FFMA.FTZ R14, R5, R4, R2 ;  /* 0x00000004050e7223 */ /* 0x000fc80000010002 */
[----:B0-----:R-:W-:-:S06]  /*a960*/  FMUL.FTZ R10, R14, -1.4426950216293334961 ;  /* 0xbfb8aa3b0e0a7820 */ /* 0x001fcc0000410000 */
[----:B------:R-:W0:Y:S02]  /*a970*/  MUFU.EX2 R10, R10 ;  /* 0x0000000a000a7308 */ /* 0x000e240000000800 */
[----:B0-----:R-:W-:-:S06]  /*a980*/  FADD.FTZ R10, R10, 1 ;  /* 0x3f8000000a0a7421 */ /* 0x001fcc0000010000 */
[----:B------:R-:W0:Y:S01]  /*a990*/  MUFU.RCP R10, R10 ;  /* 0x0000000a000a7308 */ /* 0x000e220000001000 */
[----:B------:R1:W-:Y:S04]  /*a9a0*/  STL [R1+0x268], R4 ;  /* 0x0002680401007387 */ /* 0x0003e80000100800 */
[----:B-1----:R-:W2:Y:S01]  /*a9b0*/  LDL.LU R4, [R1+0x294] ;  /* 0x0002940001047983 */ /* 0x002ea20000300800 */
[----:B----4-:R-:W-:-:S05]  /*a9c0*/  SHF.L.U32 R17, R6, 0x10, RZ ;  /* 0x0000001006117819 */ /* 0x010fca00000006ff */
[----:B0-----:R-:W-:Y:S01]  /*a9d0*/  FMUL.FTZ R17, R17, R10 ;  /* 0x0000000a11117220 */ /* 0x001fe20000410000 */
[----:B------:R-:W-:-:S04]  /*a9e0*/  FADD.FTZ R10, -R10, 1 ;  /* 0x3f8000000a0a7421 */ /* 0x000fc80000010100 */
[----:B------:R-:W-:Y:S01]  /*a9f0*/  FFMA.FTZ R10, R14, R10, 1 ;  /* 0x3f8000000e0a7423 */ /* 0x000fe2000001000a */
[----:B------:R-:W-:-:S03]  /*aa00*/  SHF.L.U32 R26, R8, 0x10, RZ ;  /* 0x00000010081a7819 */ /* 0x000fc600000006ff */
[----:B------:R-:W-:Y:S02]  /*aa10*/  FMUL.FTZ R8, R17, R10 ;  /* 0x0000000a11087220 */ /* 0x000fe40000410000 */
[----:B------:R-:W-:-:S03]  /*aa20*/  FADD.FTZ R26, R26, -UR28 ;  /* 0x8000001c1a1a7e21 */ /* 0x000fc60008010000 */
[----:B------:R0:W-:Y:S01]  /*aa30*/  STL [R1+0x158], R8 ;  /* 0x0001580801007387 */ /* 0x0001e20000100800 */
[----:B------:R-:W-:-:S04]  /*aa40*/  FMUL.FTZ R6, R26, UR16 ;  /* 0x000000101a067c20 */ /* 0x000fc80008410000 */
[----:B------:R-:W-:Y:S01]  /*aa50*/  FFMA.FTZ R14, R3, R6, R0 ;  /* 0x00000006030e7223 */ /* 0x000fe20000010000 */
[----:B0-----:R-:W4:Y:S03]  /*aa60*/  LDL.LU R8, [R1+0x270] ;  /* 0x0002700001087983 */ /* 0x001f260000300800 */
[----:B------:R-:W-:-:S06]  /*aa70*/  FMUL.FTZ R10, R14, -1.4426950216293334961 ;  /* 0xbfb8aa3b0e0a7820 */ /* 0x000fcc0000410000 */
[----:B------:R-:W0:Y:S02]  /*aa80*/  MUFU.EX2 R10, R10 ;  /* 0x0000000a000a7308 */ /* 0x000e240000000800 */
[----:B0-----:R-:W-:-:S06]  /*aa90*/  FADD.FTZ R10, R10, 1 ;  /* 0x3f8000000a0a7421 */ /* 0x001fcc0000010000 */
[----:B------:R-:W0:Y:S01]  /*aaa0*/  MUFU.RCP R10, R10 ;  /* 0x0000000a000a7308 */ /* 0x000e220000001000 */
[----:B---3--:R-:W-:Y:S02]  /*aab0*/  SHF.L.U32 R26, R9, 0x10, RZ ;  /* 0x00000010091a7819 */ /* 0x008fe400000006ff */
[----:B------:R-:W-:Y:S01]  /*aac0*/  SHF.L.U32 R17, R7, 0x10, RZ ;  /* 0x0000001007117819 */ /* 0x000fe200000006ff */
[----:B------:R1:W-:Y:S02]  /*aad0*/  STL [R1+0x264], R6 ;  /* 0x0002640601007387 */ /* 0x0003e40000100800 */
[----:B------:R-:W-:Y:S02]  /*aae0*/  FADD.FTZ R26, R26, -UR28 ;  /* 0x8000001c1a1a7e21 */ /* 0x000fe40008010000 */
[----:B------:R-:W3:Y:S02]  /*aaf0*/  LDL.LU R9, [R1+0x130] ;  /* 0x0001300001097983 */ /* 0x000ee40000300800 */
[----:B------:R-:W-:-:S02]  /*ab00*/  FMUL.FTZ R7, R26, UR16 ;  /* 0x000000101a077c20 */ /* 0x000fc40008410000 */
[----:B-1----:R-:W3:Y:S01]  /*ab10*/  LDL.LU R6, [R1+0x248] ;  /* 0x0002480001067983 */ /* 0x002ee20000300800 */
[----:B0-----:R-:W-:Y:S01]  /*ab20*/  FMUL.FTZ R17, R17, R10 ;  /* 0x0000000a11117220 */ /* 0x001fe20000410000 */
[----:B------:R-:W-:Y:S02]  /*ab30*/  FADD.FTZ R10, -R10, 1 ;  /* 0x3f8000000a0a7421 */ /* 0x000fe40000010100 */
[----:B------:R0:W-:Y:S02]  /*ab40*/  STL [R1+0x244], R7 ;  /* 0x0002440701007387 */ /* 0x0001e40000100800 */
        /* <DEDUP_REMOVED lines=8> */
[----:B------:R-:W-:-:S05]  /*abd0*/  SHF.L.U32 R27, R27, 0x10, RZ ;  /* 0x000000101b1b7819 */ /* 0x000fca00000006ff */
[----:B------:R-:W-:Y:S01]  /*abe0*/  FADD.FTZ R27, R27, -UR28 ;  /* 0x8000001c1b1b7e21 */ /* 0x000fe20008010000 */
[----:B--2---:R-:W-:-:S05]  /*abf0*/  SHF.L.U32 R26, R4, 0x10, RZ ;  /* 0x00000010041a7819 */ /* 0x004fca00000006ff */
[----:B0-----:R-:W-:Y:S01]  /*ac00*/  FMUL.FTZ R26, R26, R10 ;  /* 0x0000000a1a1a7220 */ /* 0x001fe20000410000 */
[----:B------:R-:W-:Y:S01]  /*ac10*/  FADD.FTZ R10, -R10, 1 ;  /* 0x3f8000000a0a7421 */ /* 0x000fe20000010100 */
[----:B------:R-:W-:-:S03]  /*ac20*/  FMUL.FTZ R4, R27, UR16 ;  /* 0x000000101b047c20 */ /* 0x000fc60008410000 */
[----:B------:R-:W-:Y:S01]  /*ac30*/  FFMA.FTZ R10, R14, R10, 1 ;  /* 0x3f8000000e0a7423 */ /* 0x000fe2000001000a */
[----:B------:R-:W-:-:S03]  /*ac40*/  FFMA.FTZ R14, R3, R4, R0 ;  /* 0x00000004030e7223 */ /* 0x000fc60000010000 */
[----:B------:R-:W-:-:S05]  /*ac50*/  FMUL.FTZ R10, R26, R10 ;  /* 0x0000000a1a0a7220 */ /* 0x000fca0000410000 */
[----:B------:R0:W-:Y:S02]  /*ac60*/  STL [R1+0x160], R10 ;  /* 0x0001600a01007387 */ /* 0x0001e40000100800 */
[----:B0-----:R-:W-:-:S06]  /*ac70*/  FMUL.FTZ R10, R14, -1.4426950216293334961 ;  /* 0xbfb8aa3b0e0a7820 */ /* 0x001fcc0000410000 */
[----:B------:R-:W0:Y:S01]  /*ac80*/  MUFU.EX2 R10, R10 ;  /* 0x0000000a000a7308 */ /* 0x000e220000000800 */
[----:B----4-:R-:W-:Y:S02]  /*ac90*/  SHF.L.U32 R26, R8, 0x10, RZ ;  /* 0x00000010081a7819 */ /* 0x010fe400000006ff */
        /* <DEDUP_REMOVED lines=8> */
[----:B------:R0:W-:Y:S01]  /*ad20*/  STL [R1+0x164], R6 ;  /* 0x0001640601007387 */ /* 0x0001e20000100800 */
[----:B------:R-:W-:-:S03]  /*ad30*/  SHF.L.U32 R26, R7, 0x10, RZ ;  /* 0x00000010071a7819 */ /* 0x000fc600000006ff */
[----:B0-----:R-:W3:Y:S04]  /*ad40*/  LDL.LU R6, [R1+0x25c] ;  /* 0x00025c0001067983 */ /* 0x001ee80000300800 */
[----:B------:R-:W4:Y:S01]  /*ad50*/  LDL.LU R7, [R1+0x124] ;  /* 0x0001240001077983 */ /* 0x000f220000300800 */
[----:B------:R-:W-:-:S03]  /*ad60*/  FADD.FTZ R27, R27, -UR28 ;  /* 0x8000001c1b1b7e21 */ /* 0x000fc60008010000 */
[----:B------:R0:W-:Y:S02]  /*ad70*/  STL [R1+0x238], R4 ;  /* 0x0002380401007387 */ /* 0x0001e40000100800 */
[----:B0-----:R-:W-:Y:S01]  /*ad80*/  FMUL.FTZ R4, R27, UR16 ;  /* 0x000000101b047c20 */ /* 0x001fe20008410000 */
        /* <DEDUP_REMOVED lines=13> */
[----:B------:R0:W-:Y:S03]  /*ae60*/  STL [R1+0x21c], R4 ;  /* 0x00021c0401007387 */ /* 0x0001e60000100800 */
[----:B------:R-:W-:Y:S01]  /*ae70*/  FMUL.FTZ R10, R26, R10 ;  /* 0x0000000a1a0a7220 */ /* 0x000fe20000410000 */
[----:B------:R-:W-:Y:S02]  /*ae80*/  FFMA.FTZ R26, R3, R4, R0 ;  /* 0x00000004031a7223 */ /* 0x000fe40000010000 */
[----:B0-----:R-:W4:Y:S02]  /*ae90*/  LDL.LU R4, [R1+0x12c] ;  /* 0x00012c0001047983 */ /* 0x001f240000300800 */
[----:B------:R-:W-:-:S06]  /*aea0*/  FMUL.FTZ R14, R26, -1.4426950216293334961 ;  /* 0xbfb8aa3b1a0e7820 */ /* 0x000fcc0000410000 */
[----:B------:R-:W0:Y:S01]  /*aeb0*/  MUFU.EX2 R14, R14 ;  /* 0x0000000e000e7308 */ /* 0x000e220000000800 */
[----:B------:R-:W-:Y:S01]  /*aec0*/  SHF.L.U32 R28, R28, 0x10, RZ ;  /* 0x000000101c1c7819 */ /* 0x000fe200000006ff */
[----:B0-----:R-:W-:-:S06]  /*aed0*/  FADD.FTZ R14, R14, 1 ;  /* 0x3f8000000e0e7421 */ /* 0x001fcc0000010000 */
[----:B------:R-:W0:Y:S01]  /*aee0*/  MUFU.RCP R14, R14 ;  /* 0x0000000e000e7308 */ /* 0x000e220000001000 */
[----:B------:R-:W-:Y:S01]  /*aef0*/  FADD.FTZ R28, R28, -UR28 ;  /* 0x8000001c1c1c7e21 */ /* 0x000fe20008010000 */
[----:B------:R-:W-:Y:S01]  /*af00*/  STL [R1+0x3c4], R10 ;  /* 0x0003c40a01007387 */ /* 0x000fe20000100800 */
[----:B--2---:R-:W-:Y:S02]  /*af10*/  SHF.L.U32 R27, R8, 0x10, RZ ;  /* 0x00000010081b7819 */ /* 0x004fe400000006ff */
[----:B------:R-:W-:-:S03]  /*af20*/  FMUL.FTZ R8, R28, UR16 ;  /* 0x000000101c087c20 */ /* 0x000fc60008410000 */
[----:B0-----:R-:W-:Y:S01]  /*af30*/  FMUL.FTZ R27, R27, R14 ;  /* 0x0000000e1b1b7220 */ /* 0x001fe20000410000 */
[----:B------:R-:W-:Y:S01]  /*af40*/  FADD.FTZ R14, -R14, 1 ;  /* 0x3f8000000e0e7421 */ /* 0x000fe20000010100 */
[----:B------:R0:W-:Y:S03]  /*af50*/  STL [R1+0x218], R8 ;  /* 0x0002180801007387 */ /* 0x0001e60000100800 */
[----:B------:R-:W-:Y:S01]  /*af60*/  FFMA.FTZ R14, R26, R14, 1 ;  /* 0x3f8000001a0e7423 */ /* 0x000fe2000001000e */
[----:B------:R-:W-:Y:S02]  /*af70*/  FFMA.FTZ R26, R5, R8, R2 ;  /* 0x00000008051a7223 */ /* 0x000fe40000010002 */
[----:B0-----:R-:W2:Y:S01]  /*af80*/  LDL.LU R8, [R1+0x260] ;  /* 0x0002600001087983 */ /* 0x001ea20000300800 */
[----:B------:R-:W-:Y:S01]  /*af90*/  FMUL.FTZ R10, R27, R14 ;  /* 0x0000000e1b0a7220 */ /* 0x000fe20000410000 */
[----:B------:R-:W-:-:S06]  /*afa0*/  FMUL.FTZ R14, R26, -1.4426950216293334961 ;  /* 0xbfb8aa3b1a0e7820 */ /* 0x000fcc0000410000 */
[----:B------:R-:W0:Y:S02]  /*afb0*/  MUFU.EX2 R14, R14 ;  /* 0x0000000e000e7308 */ /* 0x000e240000000800 */
[----:B0-----:R-:W-:-:S06]  /*afc0*/  FADD.FTZ R14, R14, 1 ;  /* 0x3f8000000e0e7421 */ /* 0x001fcc0000010000 */
[----:B------:R-:W0:Y:S01]  /*afd0*/  MUFU.RCP R14, R14 ;  /* 0x0000000e000e7308 */ /* 0x000e220000001000 */
[----:B---3--:R-:W-:Y:S02]  /*afe0*/  SHF.L.U32 R27, R6, 0x10, RZ ;  /* 0x00000010061b7819 */ /* 0x008fe400000006ff */
[----:B----4-:R-:W-:-:S05]  /*aff0*/  SHF.L.U32 R28, R7, 0x10, RZ ;  /* 0x00000010071c7819 */ /* 0x010fca00000006ff */
[----:B------:R-:W-:Y:S01]  /*b000*/  FADD.FTZ R28, R28, -UR28 ;  /* 0x8000001c1c1c7e21 */ /* 0x000fe20008010000 */
[----:B0-----:R-:W-:Y:S01]  /*b010*/  FMUL.FTZ R27, R27, R14 ;  /* 0x0000000e1b1b7220 */ /* 0x001fe20000410000 */
[----:B------:R-:W-:Y:S02]  /*b020*/  FADD.FTZ R14, -R14, 1 ;  /* 0x3f8000000e0e7421 */ /* 0x000fe40000010100 */
[----:B------:R-:W-:Y:S02]  /*b030*/  FMUL.FTZ R6, R28, UR16 ;  /* 0x000000101c067c20 */ /* 0x000fe40008410000 */
[----:B------:R-:W-:Y:S02]  /*b040*/  FFMA.FTZ R14, R26, R14, 1 ;  /* 0x3f8000001a0e7423 */ /* 0x000fe4000001000e */
[----:B------:R-:W-:Y:S01]  /*b050*/  FFMA.FTZ R26, R3, R6, R0 ;  /* 0x00000006031a7223 */ /* 0x000fe20000010000 */
[----:B------:R0:W-:Y:S04]  /*b060*/  STL [R1+0x210], R6 ;  /* 0x0002100601007387 */ /* 0x0001e80000100800 */
[----:B0-----:R-:W3:Y:S01]  /*b070*/  LDL.LU R6, [R1+0x11c] ;  /* 0x00011c0001067983 */ /* 0x001ee20000300800 */
[----:B------:R-:W-:-:S03]  /*b080*/  SHF.L.U32 R28, R9, 0x10, RZ ;  /* 0x00000010091c7819 */ /* 0x000fc600000006ff */
[----:B------:R-:W4:Y:S01]  /*b090*/  LDL.LU R9, [R1+0x120] ;  /* 0x0001200001097983 */ /* 0x000f220000300800 */
[----:B------:R-:W-:-:S05]  /*b0a0*/  FMUL.FTZ R7, R27, R14 ;  /* 0x0000000e1b077220 */ /* 0x000fca0000410000 */
[----:B------:R0:W-:Y:S01]  /*b0b0*/  STL [R1+0x170], R7 ;  /* 0x0001700701007387 */ /* 0x0001e20000100800 */
[----:B------:R-:W-:-:S03]  /*b0c0*/  FMUL.FTZ R14, R26, -1.4426950216293334961 ;  /* 0xbfb8aa3b1a0e7820 */ /* 0x000fc60000410000 */
[----:B0-----:R-:W4:Y:S03]  /*b0d0*/  LDL.LU R7, [R1+0x110] ;  /* 0x0001100001077983 */ /* 0x001f260000300800 */
[----:B------:R-:W0:Y:S02]  /*b0e0*/  MUFU.EX2 R14, R14 ;  /* 0x0000000e000e7308 */ /* 0x000e240000000800 */
[----:B0-----:R-:W-:-:S06]  /*b0f0*/  FADD.FTZ R14, R14, 1 ;  /* 0x3f8000000e0e7421 */ /* 0x001fcc0000010000 */
[----:B------:R-:W0:Y:S01]  /*b100*/  MUFU.RCP R14, R14 ;  /* 0x0000000e000e7308 */ /* 0x000e220000001000 */
[----:B------:R-:W-:Y:S01]  /*b110*/  FADD.FTZ R28, R28, -UR28 ;  /* 0x8000001c1c1c7e21 */ /* 0x000fe20008010000 */
[----:B------:R-:W-:-:S05]  /*b120*/  SHF.L.U32 R27, R4, 0x10, RZ ;  /* 0x00000010041b7819 */ /* 0x000fca00000006ff */
[----:B0-----:R-:W-:Y:S01]  /*b130*/  FMUL.FTZ R27, R27, R14 ;  /* 0x0000000e1b1b7220 */ /* 0x001fe20000410000 */
        /* <DEDUP_REMOVED lines=13> */
[----:B--2---:R-:W-:-:S05]  /*b210*/  SHF.L.U32 R28, R8, 0x10, RZ ;  /* 0x00000010081c7819 */ /* 0x004fca00000006ff */
[----:B0-----:R-:W-:Y:S01]  /*b220*/  FMUL.FTZ R28, R28, R26 ;  /* 0x0000001a1c1c7220 */ /* 0x001fe20000410000 */
[----:B------:R-:W-:-:S04]  /*b230*/  FADD.FTZ R26, -R26, 1 ;  /* 0x3f8000001a1a7421 */ /* 0x000fc80000010100 */
[----:B------:R-:W-:-:S04]  /*b240*/  FFMA.FTZ R26, R27, R26, 1 ;  /* 0x3f8000001b1a7423 */ /* 0x000fc8000001001a */
[----:B------:R-:W-:Y:S01]  /*b250*/  FMUL.FTZ R8, R28, R26 ;  /* 0x0000001a1c087220 */ /* 0x000fe20000410000 */
[----:B------:R-:W-:-:S04]  /*b260*/  FFMA.FTZ R26, R3, R4, R0 ;  /* 0x00000004031a7223 */ /* 0x000fc80000010000 */
[----:B------:R-:W-:-:S06]  /*b270*/  FMUL.FTZ R12, R26, -1.4426950216293334961 ;  /* 0xbfb8aa3b1a0c7820 */ /* 0x000fcc0000410000 */
[----:B------:R-:W0:Y:S01]  /*b280*/  MUFU.EX2 R12, R12 ;  /* 0x0000000c000c7308 */ /* 0x000e220000000800 */
[----:B------:R1:W-:Y:S04]  /*b290*/  STL [R1+0x178], R8 ;  /* 0x0001780801007387 */ /* 0x0003e80000100800 */
[----:B-1----:R-:W2:Y:S01]  /*b2a0*/  LDL.LU R8, [R1+0x22c] ;  /* 0x00022c0001087983 */ /* 0x002ea20000300800 */
[----:B0-----:R-:W-:-:S06]  /*b2b0*/  FADD.FTZ R12, R12, 1 ;  /* 0x3f8000000c0c7421 */ /* 0x001fcc0000010000 */
[----:B------:R-:W0:Y:S01]  /*b2c0*/  MUFU.RCP R12, R12 ;  /* 0x0000000c000c7308 */ /* 0x000e220000001000 */
[----:B---3--:R-:W-:-:S05]  /*b2d0*/  SHF.L.U32 R27, R6, 0x10, RZ ;  /* 0x00000010061b7819 */ /* 0x008fca00000006ff */
[----:B0-----:R-:W-:Y:S01]  /*b2e0*/  FMUL.FTZ R27, R27, R12 ;  /* 0x0000000c1b1b7220 */ /* 0x001fe20000410000 */
[----:B------:R-:W-:-:S04]  /*b2f0*/  FADD.FTZ R12, -R12, 1 ;  /* 0x3f8000000c0c7421 */ /* 0x000fc80000010100 */
[----:B------:R-:W-:-:S04]  /*b300*/  FFMA.FTZ R12, R26, R12, 1 ;  /* 0x3f8000001a0c7423 */ /* 0x000fc8000001000c */
[----:B------:R-:W-:-:S05]  /*b310*/  FMUL.FTZ R6, R27, R12 ;  /* 0x0000000c1b067220 */ /* 0x000fca0000410000 */
[----:B------:R0:W-:Y:S04]  /*b320*/  STL [R1+0x17c], R6 ;  /* 0x00017c0601007387 */ /* 0x0001e80000100800 */
[----:B0-----:R-:W3:Y:S01]  /*b330*/  LDL.LU R6, [R1+0x230] ;  /* 0x0002300001067983 */ /* 0x001ee20000300800 */
[----:B----4-:R-:W-:-:S03]  /*b340*/  SHF.L.U32 R27, R9, 0x10, RZ ;  /* 0x00000010091b7819 */ /* 0x010fc600000006ff */
[----:B------:R-:W4:Y:S01]  /*b350*/  LDL.LU R9, [R1+0x214] ;  /* 0x0002140001097983 */ /* 0x000f220000300800 */
[----:B------:R-:W-:-:S05]  /*b360*/  SHF.L.U32 R28, R7, 0x10, RZ ;  /* 0x00000010071c7819 */ /* 0x000fca00000006ff */
[----:B------:R-:W-:Y:S01]  /*b370*/  FADD.FTZ R28, R28, -UR28 ;  /* 0x8000001c1c1c7e21 */ /* 0x000fe20008010000 */
[----:B------:R0:W-:Y:S03]  /*b380*/  STL [R1+0x1e8], R4 ;  /* 0x0001e80401007387 */ /* 0x0001e60000100800 */
        /* <DEDUP_REMOVED lines=11> */
[----:B------:R-:W-:-:S04]  /*b440*/  FADD.FTZ R12, -R12, 1 ;  /* 0x3f8000000c0c7421 */ /* 0x000fc80000010100 */
[----:B------:R-:W-:Y:S01]  /*b450*/  FFMA.FTZ R12, R26, R12, 1 ;  /* 0x3f8000001a0c7423 */ /* 0x000fe2000001000c */
[----:B------:R0:W-:Y:S03]  /*b460*/  STL [R1+0x208], R4 ;  /* 0x0002080401007387 */ /* 0x0001e60000100800 */
[----:B------:R-:W-:Y:S01]  /*b470*/  FMUL.FTZ R7, R27, R12 ;  /* 0x0000000c1b077220 */ /* 0x000fe20000410000 */
[----:B------:R-:W-:Y:S02]  /*b480*/  FFMA.FTZ R12, R3, R4, R0 ;  /* 0x00000004030c7223 */ /* 0x000fe40000010000 */
[----:B0-----:R-:W4:Y:S04]  /*b490*/  LDL.LU R4, [R1+0x220] ;  /* 0x0002200001047983 */ /* 0x001f280000300800 */
[----:B------:R0:W-:Y:S01]  /*b4a0*/  STL [R1+0x180], R7 ;  /* 0x0001800701007387 */ /* 0x0001e20000100800 */
[----:B------:R-:W-:-:S03]  /*b4b0*/  FMUL.FTZ R13, R12, -1.4426950216293334961 ;  /* 0xbfb8aa3b0c0d7820 */ /* 0x000fc60000410000 */
[----:B0-----:R-:W4:Y:S03]  /*b4c0*/  LDL.LU R7, [R1+0x234] ;  /* 0x0002340001077983 */ /* 0x001f260000300800 */
[----:B------:R-:W0:Y:S01]  /*b4d0*/  MUFU.EX2 R13, R13 ;  /* 0x0000000d000d7308 */ /* 0x000e220000000800 */
[----:B------:R-:W-:Y:S01]  /*b4e0*/  SHF.L.U32 R44, R44, 0x10, RZ ;  /* 0x000000102c2c7819 */ /* 0x000fe200000006ff */
[----:B0-----:R-:W-:-:S06]  /*b4f0*/  FADD.FTZ R13, R13, 1 ;  /* 0x3f8000000d0d7421 */ /* 0x001fcc0000010000 */
[----:B------:R-:W0:Y:S02]  /*b500*/  MUFU.RCP R26, R13 ;  /* 0x0000000d001a7308 */ /* 0x000e240000001000 */
[----:B0-----:R-:W-:Y:S01]  /*b510*/  FMUL.FTZ R44, R44, R26 ;  /* 0x0000001a2c2c7220 */ /* 0x001fe20000410000 */
[----:B------:R-:W-:-:S04]  /*b520*/  FADD.FTZ R26, -R26, 1 ;  /* 0x3f8000001a1a7421 */ /* 0x000fc80000010100 */
[----:B------:R-:W-:-:S04]  /*b530*/  FFMA.FTZ R26, R12, R26, 1 ;  /* 0x3f8000000c1a7423 */ /* 0x000fc8000001001a */
[----:B------:R-:W-:Y:S01]  /*b540*/  FMUL.FTZ R44, R44, R26 ;  /* 0x0000001a2c2c7220 */ /* 0x000fe20000410000 */
[----:B--2---:R-:W-:-:S05]  /*b550*/  SHF.L.U32 R13, R8, 0x10, RZ ;  /* 0x00000010080d7819 */ /* 0x004fca00000006ff */
[----:B------:R-:W-:-:S04]  /*b560*/  FADD.FTZ R13, R13, -UR28 ;  /* 0x8000001c0d0d7e21 */ /* 0x000fc80008010000 */
[----:B------:R-:W-:-:S04]  /*b570*/  FMUL.FTZ R8, R13, UR16 ;  /* 0x000000100d087c20 */ /* 0x000fc80008410000 */
[----:B------:R-:W-:Y:S01]  /*b580*/  FFMA.FTZ R13, R5, R8, R2 ;  /* 0x00000008050d7223 */ /* 0x000fe20000010002 */
[----:B------:R0:W-:Y:S03]  /*b590*/  STL [R1+0x204], R8 ;  /* 0x0002040801007387 */ /* 0x0001e60000100800 */
[----:B------:R-:W-:Y:S01]  /*b5a0*/  FMUL.FTZ R12, R13, -1.4426950216293334961 ;  /* 0xbfb8aa3b0d0c7820 */ /* 0x000fe20000410000 */
[----:B0-----:R-:W2:Y:S05]  /*b5b0*/  LDL.LU R8, [R1+0x250] ;  /* 0x0002500001087983 */ /* 0x001eaa0000300800 */
[----:B------:R-:W0:Y:S02]  /*b5c0*/  MUFU.EX2 R12, R12 ;  /* 0x0000000c000c7308 */ /* 0x000e240000000800 */
[----:B0-----:R-:W-:-:S06]  /*b5d0*/  FADD.FTZ R12, R12, 1 ;  /* 0x3f8000000c0c7421 */ /* 0x001fcc0000010000 */
[----:B------:R3:W0:Y:S02]  /*b5e0*/  MUFU.RCP R27, R12 ;  /* 0x0000000c001b7308 */ /* 0x0006240000001000 */
[----:B---3--:R-:W-:Y:S02]  /*b5f0*/  SHF.L.U32 R12, R6, 0x10, RZ ;  /* 0x00000010060c7819 */ /* 0x008fe400000006ff */
[----:B------:R-:W3:Y:S01]  /*b600*/  LDL.LU R6, [R1+0x240] ;  /* 0x0002400001067983 */ /* 0x000ee20000300800 */
[----:B----4-:R-:W-:Y:S02]  /*b610*/  SHF.L.U32 R26, R9, 0x10, RZ ;  /* 0x00000010091a7819 */ /* 0x010fe400000006ff */
[----:B0-----:R-:W-:-:S03]  /*b620*/  FMUL.FTZ R12, R12, R27 ;  /* 0x0000001b0c0c7220 */ /* 0x001fc60000410000 */
[----:B------:R-:W-:Y:S01]  /*b630*/  FADD.FTZ R26, R26, -UR28 ;  /* 0x8000001c1a1a7e21 */ /* 0x000fe20008010000 */
[----:B------:R-:W-:-:S03]  /*b640*/  FADD.FTZ R27, -R27, 1 ;  /* 0x3f8000001b1b7421 */ /* 0x000fc60000010100 */
[----:B------:R-:W-:Y:S01]  /*b650*/  FMUL.FTZ R9, R26, UR16 ;  /* 0x000000101a097c20 */ /* 0x000fe20008410000 */
[----:B------:R-:W-:-:S03]  /*b660*/  FFMA.FTZ R27, R13, R27, 1 ;  /* 0x3f8000000d1b7423 */ /* 0x000fc6000001001b */
[----:B------:R-:W-:Y:S01]  /*b670*/  FFMA.FTZ R13, R3, R9, R0 ;  /* 0x00000009030d7223 */ /* 0x000fe20000010000 */
[----:B------:R0:W-:Y:S04]  /*b680*/  STL [R1+0x200], R9 ;  /* 0x0002000901007387 */ /* 0x0001e80000100800 */
[----:B0-----:R-:W4:Y:S04]  /*b690*/  LDL.LU R9, [R1+0x254] ;  /* 0x0002540001097983 */ /* 0x001f280000300800 */
[----:B------:R0:W-:Y:S02]  /*b6a0*/  STL [R1+0x16c], R10 ;  /* 0x00016c0a01007387 */ /* 0x0001e40000100800 */
[----:B0-----:R-:W-:Y:S01]  /*b6b0*/  FMUL.FTZ R10, R12, R27 ;  /* 0x0000001b0c0a7220 */ /* 0x001fe20000410000 */
[----:B------:R-:W-:-:S06]  /*b6c0*/  FMUL.FTZ R12, R13, -1.4426950216293334961 ;  /* 0xbfb8aa3b0d0c7820 */ /* 0x000fcc0000410000 */
[----:B------:R-:W0:Y:S02]  /*b6d0*/  MUFU.EX2 R12, R12 ;  /* 0x0000000c000c7308 */ /* 0x000e240000000800 */
[----:B0-----:R-:W-:-:S06]  /*b6e0*/  FADD.FTZ R12, R12, 1 ;  /* 0x3f8000000c0c7421 */ /* 0x001fcc0000010000 */
[----:B------:R0:W1:Y:S02]  /*b6f0*/  MUFU.RCP R27, R12 ;  /* 0x0000000c001b7308 */ /* 0x0000640000001000 */
[----:B0-----:R-:W-:Y:S02]  /*b700*/  SHF.L.U32 R12, R4, 0x10, RZ ;  /* 0x00000010040c7819 */ /* 0x001fe400000006ff */
[----:B------:R-:W4:Y:S03]  /*b710*/  LDL.LU R4, [R1+0x278] ;  /* 0x0002780001047983 */ /* 0x000f260000300800 */
[----:B-1----:R-:W-:Y:S01]  /*b720*/  FMUL.FTZ R12, R12, R27 ;  /* 0x0000001b0c0c7220 */ /* 0x002fe20000410000 */
[----:B------:R-:W-:Y:S01]  /*b730*/  SHF.L.U32 R26, R7, 0x10, RZ ;  /* 0x00000010071a7819 */ /* 0x000fe200000006ff */
[----:B------:R-:W-:-:S04]  /*b740*/  FADD.FTZ R27, -R27, 1 ;  /* 0x3f8000001b1b7421 */ /* 0x000fc80000010100 */
[----:B------:R-:W-:-:S04]  /*b750*/  FADD.FTZ R26, R26, -UR28 ;  /* 0x8000001c1a1a7e21 */ /* 0x000fc80008010000 */
        /* <DEDUP_REMOVED lines=18> */
[----:B---3--:R-:W-:-:S05]  /*b880*/  SHF.L.U32 R26, R6, 0x10, RZ ;  /* 0x00000010061a7819 */ /* 0x008fca00000006ff */
[----:B------:R-:W-:-:S04]  /*b890*/  FADD.FTZ R26, R26, -UR28 ;  /* 0x8000001c1a1a7e21 */ /* 0x000fc80008010000 */
[----:B------:R-:W-:-:S04]  /*b8a0*/  FMUL.FTZ R6, R26, UR16 ;  /* 0x000000101a067c20 */ /* 0x000fc80008410000 */
[----:B------:R-:W-:-:S04]  /*b8b0*/  FFMA.FTZ R13, R3, R6, R0 ;  /* 0x00000006030d7223 */ /* 0x000fc80000010000 */
[----:B------:R-:W-:-:S06]  /*b8c0*/  FMUL.FTZ R12, R13, -1.4426950216293334961 ;  /* 0xbfb8aa3b0d0c7820 */ /* 0x000fcc0000410000 */
[----:B------:R-:W0:Y:S01]  /*b8d0*/  MUFU.EX2 R12, R12 ;  /* 0x0000000c000c7308 */ /* 0x000e220000000800 */
[----:B------:R1:W-:Y:S04]  /*b8e0*/  STL [R1+0x1f4], R6 ;  /* 0x0001f40601007387 */ /* 0x0003e80000100800 */
[----:B-1----:R-:W3:Y:S01]  /*b8f0*/  LDL.LU R6, [R1+0x284] ;  /* 0x0002840001067983 */ /* 0x002ee20000300800 */
[----:B0-----:R-:W-:-:S04]  /*b900*/  FADD.FTZ R12, R12, 1 ;  /* 0x3f8000000c0c7421 */ /* 0x001fc80000010000 */
[----:B------:R4:W0:Y:S02]  /*b910*/  MUFU.RCP R27, R12 ;  /* 0x0000000c001b7308 */ /* 0x0008240000001000 */
[----:B----4-:R-:W-:Y:S02]  /*b920*/  SHF.L.U32 R12, R9, 0x10, RZ ;  /* 0x00000010090c7819 */ /* 0x010fe400000006ff */
[----:B------:R-:W4:Y:S03]  /*b930*/  LDL.LU R9, [R1+0x2a8] ;  /* 0x0002a80001097983 */ /* 0x000f260000300800 */
[----:B0-----:R-:W-:Y:S01]  /*b940*/  FMUL.FTZ R12, R12, R27 ;  /* 0x0000001b0c0c7220 */ /* 0x001fe20000410000 */
[----:B------:R-:W-:Y:S01]  /*b950*/  FADD.FTZ R27, -R27, 1 ;  /* 0x3f8000001b1b7421 */ /* 0x000fe20000010100 */
[----:B------:R0:W-:Y:S03]  /*b960*/  STL [R1+0x1a8], R10 ;  /* 0x0001a80a01007387 */ /* 0x0001e60000100800 */
[----:B------:R-:W-:-:S04]  /*b970*/  FFMA.FTZ R27, R13, R27, 1 ;  /* 0x3f8000000d1b7423 */ /* 0x000fc8000001001b */
[----:B0-----:R-:W-:Y:S01]  /*b980*/  FMUL.FTZ R10, R12, R27 ;  /* 0x0000001b0c0a7220 */ /* 0x001fe20000410000 */
[----:B------:R-:W-:-:S05]  /*b990*/  SHF.L.U32 R26, R4, 0x10, RZ ;  /* 0x00000010041a7819 */ /* 0x000fca00000006ff */
[----:B------:R-:W-:-:S04]  /*b9a0*/  FADD.FTZ R26, R26, -UR28 ;  /* 0x8000001c1a1a7e21 */ /* 0x000fc80008010000 */
[----:B------:R-:W-:-:S04]  /*b9b0*/  FMUL.FTZ R4, R26, UR16 ;  /* 0x000000101a047c20 */ /* 0x000fc80008410000 */
[----:B------:R-:W-:-:S04]  /*b9c0*/  FFMA.FTZ R13, R5, R4, R2 ;  /* 0x00000004050d7223 */ /* 0x000fc80000010002 */
[----:B------:R-:W-:-:S06]  /*b9d0*/  FMUL.FTZ R12, R13, -1.4426950216293334961 ;  /* 0xbfb8aa3b0d0c7820 */ /* 0x000fcc0000410000 */
[----:B------:R-:W0:Y:S01]  /*b9e0*/  MUFU.EX2 R12, R12 ;  /* 0x0000000c000c7308 */ /* 0x000e220000000800 */
[----:B------:R1:W-:Y:S04]  /*b9f0*/  STL [R1+0x3e0], R20 ;  /* 0x0003e01401007387 */ /* 0x0003e80000100800 */
[----:B-1----:R-:W4:Y:S01]  /*ba00*/  LDL.LU R20, [R1+0x2b0] ;  /* 0x0002b00001147983 */ /* 0x002f220000300800 */
[----:B0-----:R-:W-:-:S04]  /*ba10*/  FADD.FTZ R12, R12, 1 ;  /* 0x3f8000000c0c7421 */ /* 0x001fc80000010000 */
[----:B------:R0:W1:Y:S02]  /*ba20*/  MUFU.RCP R27, R12 ;  /* 0x0000000c001b7308 */ /* 0x0000640000001000 */
[----:B0-----:R-:W-:Y:S02]  /*ba30*/  SHF.L.U32 R12, R7, 0x10, RZ ;  /* 0x00000010070c7819 */ /* 0x001fe400000006ff */
[----:B------:R-:W4:Y:S04]  /*ba40*/  LDL.LU R7, [R1+0x1d8] ;  /* 0x0001d80001077983 */ /* 0x000f280000300800 */
[----:B------:R0:W-:Y:S01]  /*ba50*/  STL [R1+0x1f0], R4 ;  /* 0x0001f00401007387 */ /* 0x0001e20000100800 */
[----:B-1----:R-:W-:Y:S01]  /*ba60*/  FMUL.FTZ R12, R12, R27 ;  /* 0x0000001b0c0c7220 */ /* 0x002fe20000410000 */
[----:B------:R-:W-:-:S04]  /*ba70*/  FADD.FTZ R27, -R27, 1 ;  /* 0x3f8000001b1b7421 */ /* 0x000fc80000010100 */
[----:B------:R-:W-:Y:S01]  /*ba80*/  FFMA.FTZ R27, R13, R27, 1 ;  /* 0x3f8000000d1b7423 */ /* 0x000fe2000001001b */
[----:B--2---:R-:W-:-:S05]  /*ba90*/  SHF.L.U32 R26, R8, 0x10, RZ ;  /* 0x00000010081a7819 */ /* 0x004fca00000006ff */
[----:B------:R-:W-:-:S04]  /*baa0*/  FADD.FTZ R26, R26, -UR28 ;  /* 0x8000001c1a1a7e21 */ /* 0x000fc80008010000 */
[----:B0-----:R-:W-:-:S04]  /*bab0*/  FMUL.FTZ R4, R26, UR16 ;  /* 0x000000101a047c20 */ /* 0x001fc80008410000 */
[----:B------:R-:W-:Y:S01]  /*bac0*/  FFMA.FTZ R13, R3, R4, R0 ;  /* 0x00000004030d7223 */ /* 0x000fe20000010000 */
[----:B------:R0:W-:Y:S01]  /*bad0*/  STL [R1+0x1ec], R4 ;  /* 0x0001ec0401007387 */ /* 0x0001e20000100800 */
[----:B------:R-:W-:Y:S02]  /*bae0*/  FMUL.FTZ R8, R12, R27 ;  /* 0x0000001b0c087220 */ /* 0x000fe40000410000 */
[----:B------:R-:W-:Y:S01]  /*baf0*/  FMUL.FTZ R12, R13, -1.4426950216293334961 ;  /* 0xbfb8aa3b0d0c7820 */ /* 0x000fe20000410000 */
[----:B0-----:R-:W2:Y:S05]  /*bb00*/  LDL.LU R4, [R1+0x1dc] ;  /* 0x0001dc0001047983 */ /* 0x001eaa0000300800 */
[----:B------:R-:W0:Y:S01]  /*bb10*/  MUFU.EX2 R12, R12 ;  /* 0x0000000c000c7308 */ /* 0x000e220000000800 */
[----:B------:R1:W-:Y:S04]  /*bb20*/  STL [R1+0x1a0], R8 ;  /* 0x0001a00801007387 */ /* 0x0003e80000100800 */
[----:B-1----:R-:W2:Y:S01]  /*bb30*/  LDL.LU R8, [R1+0x2d0] ;  /* 0x0002d00001087983 */ /* 0x002ea20000300800 */
[----:B0-----:R-:W-:-:S04]  /*bb40*/  FADD.FTZ R12, R12, 1 ;  /* 0x3f8000000c0c7421 */ /* 0x001fc80000010000 */
[----:B------:R3:W0:Y:S02]  /*bb50*/  MUFU.RCP R27, R12 ;  /* 0x0000000c001b7308 */ /* 0x0006240000001000 */
[----:B---3--:R-:W-:-:S05]  /*bb60*/  SHF.L.U32 R12, R6, 0x10, RZ ;  /* 0x00000010060c7819 */ /* 0x008fca00000006ff */
[----:B0-----:R-:W-:Y:S01]  /*bb70*/  FMUL.FTZ R12, R12, R27 ;  /* 0x0000001b0c0c7220 */ /* 0x001fe20000410000 */
[----:B------:R-:W-:-:S04]  /*bb80*/  FADD.FTZ R27, -R27, 1 ;  /* 0x3f8000001b1b7421 */ /* 0x000fc80000010100 */
[----:B------:R-:W-:Y:S01]  /*bb90*/  FFMA.FTZ R27, R13, R27, 1 ;  /* 0x3f8000000d1b7423 */ /* 0x000fe2000001001b */
[----:B----4-:R-:W-:-:S03]  /*bba0*/  SHF.L.U32 R26, R9, 0x10, RZ ;  /* 0x00000010091a7819 */ /* 0x010fc600000006ff */
[----:B------:R-:W-:-:S05]  /*bbb0*/  FMUL.FTZ R9, R12, R27 ;  /* 0x0000001b0c097220 */ /* 0x000fca0000410000 */
[----:B------:R0:W-:Y:S04]  /*bbc0*/  STL [R1+0x198], R9 ;  /* 0x0001980901007387 */ /* 0x0001e80000100800 */
[----:B0-----:R-:W3:Y:S01]  /*bbd0*/  LDL.LU R9, [R1+0x1c8] ;  /* 0x0001c80001097983 */ /* 0x001ee20000300800 */
[----:B------:R-:W-:-:S04]  /*bbe0*/  FADD.FTZ R26, R26, -UR28 ;  /* 0x8000001c1a1a7e21 */ /* 0x000fc80008010000 */
[----:B------:R-:W-:-:S04]  /*bbf0*/  FMUL.FTZ R6, R26, UR16 ;  /* 0x000000101a067c20 */ /* 0x000fc80008410000 */
[----:B------:R-:W-:Y:S01]  /*bc00*/  FFMA.FTZ R13, R5, R6, R2 ;  /* 0x00000006050d7223 */ /* 0x000fe20000010002 */
[----:B------:R0:W-:Y:S03]  /*bc10*/  STL [R1+0x1e4], R6 ;  /* 0x0001e40601007387 */ /* 0x0001e60000100800 */
[----:B------:R-:W-:Y:S01]  /*bc20*/  FMUL.FTZ R12, R13, -1.4426950216293334961 ;  /* 0xbfb8aa3b0d0c7820 */ /* 0x000fe20000410000 */
[----:B0-----:R-:W4:Y:S05]  /*bc30*/  LDL.LU R6, [R1+0x2d4] ;  /* 0x0002d40001067983 */ /* 0x001f2a0000300800 */
[----:B------:R-:W0:Y:S02]  /*bc40*/  MUFU.EX2 R12, R12 ;  /* 0x0000000c000c7308 */ /* 0x000e240000000800 */
[----:B0-----:R-:W-:-:S06]  /*bc50*/  FADD.FTZ R12, R12, 1 ;  /* 0x3f8000000c0c7421 */ /* 0x001fcc0000010000 */
[----:B------:R0:W1:Y:S02]  /*bc60*/  MUFU.RCP R27, R12 ;  /* 0x0000000c001b7308 */ /* 0x0000640000001000 */
[----:B0-----:R-:W-:Y:S01]  /*bc70*/  SHF.L.U32 R12, R20, 0x10, RZ ;  /* 0x00000010140c7819 */ /* 0x001fe200000006ff */
[----:B------:R0:W-:Y:S04]  /*bc80*/  STL [R1+0x1a4], R10 ;  /* 0x0001a40a01007387 */ /* 0x0001e80000100800 */
[----:B-1----:R-:W-:Y:S01]  /*bc90*/  FMUL.FTZ R12, R12, R27 ;  /* 0x0000001b0c0c7220 */ /* 0x002fe20000410000 */
[----:B------:R-:W-:Y:S01]  /*bca0*/  FADD.FTZ R27, -R27, 1 ;  /* 0x3f8000001b1b7421 */ /* 0x000fe20000010100 */
[----:B------:R-:W-:Y:S01]  /*bcb0*/  SHF.L.U32 R43, R43, 0x10, RZ ;  /* 0x000000102b2b7819 */ /* 0x000fe200000006ff */
[----:B------:R-:W4:Y:S01]  /*bcc0*/  LDL.LU R20, [R1+0x364] ;  /* 0x0003640001147983 */ /* 0x000f220000300800 */
[----:B------:R-:W-:-:S05]  /*bcd0*/  SHF.L.U32 R26, R7, 0x10, RZ ;  /* 0x00000010071a7819 */ /* 0x000fca00000006ff */
[----:B------:R-:W-:Y:S01]  /*bce0*/  FADD.FTZ R26, R26, -UR28 ;  /* 0x8000001c1a1a7e21 */ /* 0x000fe20008010000 */
[----:B------:R-:W-:-:S03]  /*bcf0*/  FFMA.FTZ R27, R13, R27, 1 ;  /* 0x3f8000000d1b7423 */ /* 0x000fc6000001001b */
[----:B------:R-:W-:Y:S01]  /*bd00*/  FMUL.FTZ R7, R26, UR16 ;  /* 0x000000101a077c20 */ /* 0x000fe20008410000 */
[----:B0-----:R-:W-:-:S03]  /*bd10*/  FMUL.FTZ R10, R12, R27 ;  /* 0x0000001b0c0a7220 */ /* 0x001fc60000410000 */
[----:B------:R-:W-:-:S04]  /*bd20*/  FFMA.FTZ R13, R3, R7, R0 ;  /* 0x00000007030d7223 */ /* 0x000fc80000010000 */
[----:B------:R-:W-:Y:S01]  /*bd30*/  FMUL.FTZ R12, R13, -1.4426950216293334961 ;  /* 0xbfb8aa3b0d0c7820 */ /* 0x000fe20000410000 */
[----:B------:R0:W-:Y:S05]  /*bd40*/  STL [R1+0x1e0], R7 ;  /* 0x0001e00701007387 */ /* 0x0001ea0000100800 */
[----:B------:R-:W1:Y:S01]  /*bd50*/  MUFU.EX2 R12, R12 ;  /* 0x0000000c000c7308 */ /* 0x000e620000000800 */
[----:B0-----:R-:W4:Y:S01]  /*bd60*/  LDL.LU R7, [R1+0x1d0] ;  /* 0x0001d00001077983 */ /* 0x001f220000300800 */
[----:B-1----:R-:W-:-:S06]  /*bd70*/  FADD.FTZ R12, R12, 1 ;  /* 0x3f8000000c0c7421 */ /* 0x002fcc0000010000 */
[----:B------:R2:W0:Y:S02]  /*bd80*/  MUFU.RCP R27, R12 ;  /* 0x0000000c001b7308 */ /* 0x0004240000001000 */
[----:B--2---:R-:W-:-:S05]  /*bd90*/  SHF.L.U32 R12, R4, 0x10, RZ ;  /* 0x00000010040c7819 */ /* 0x004fca00000006ff */
[----:B0-----:R-:W-:Y:S01]  /*bda0*/  FMUL.FTZ R12, R12, R27 ;  /* 0x0000001b0c0c7220 */ /* 0x001fe20000410000 */
[----:B------:R-:W-:-:S04]  /*bdb0*/  FADD.FTZ R27, -R27, 1 ;  /* 0x3f8000001b1b7421 */ /* 0x000fc80000010100 */
[----:B------:R-:W-:Y:S01]  /*bdc0*/  FFMA.FTZ R27, R13, R27, 1 ;  /* 0x3f8000000d1b7423 */ /* 0x000fe2000001001b */
[----:B------:R-:W-:-:S03]  /*bdd0*/  SHF.L.U32 R26, R8, 0x10, RZ ;  /* 0x00000010081a7819 */ /* 0x000fc600000006ff */
[----:B------:R-:W-:-:S05]  /*bde0*/  FMUL.FTZ R8, R12, R27 ;  /* 0x0000001b0c087220 */ /* 0x000fca0000410000 */
[----:B------:R0:W-:Y:S04]  /*bdf0*/  STL [R1+0x190], R8 ;  /* 0x0001900801007387 */ /* 0x0001e80000100800 */
[----:B0-----:R-:W2:Y:S01]  /*be00*/  LDL.LU R8, [R1+0x1b4] ;  /* 0x0001b40001087983 */ /* 0x001ea20000300800 */
[----:B------:R-:W-:-:S04]  /*be10*/  FADD.FTZ R26, R26, -UR28 ;  /* 0x8000001c1a1a7e21 */ /* 0x000fc80008010000 */
[----:B------:R-:W-:Y:S01]  /*be20*/  FMUL.FTZ R4, R26, UR16 ;  /* 0x000000101a047c20 */ /* 0x000fe20008410000 */
[----:B---3--:R-:W-:Y:S02]  /*be30*/  SHF.L.U32 R26, R9, 0x10, RZ ;  /* 0x00000010091a7819 */ /* 0x008fe400000006ff */
[----:B------:R-:W3:Y:S01]  /*be40*/  LDL.LU R9, [R1+0x1c4] ;  /* 0x0001c40001097983 */ /* 0x000ee20000300800 */
[----:B------:R-:W-:-:S04]  /*be50*/  FFMA.FTZ R13, R5, R4, R2 ;  /* 0x00000004050d7223 */ /* 0x000fc80000010002 */
[----:B------:R-:W-:-:S06]  /*be60*/  FMUL.FTZ R12, R13, -1.4426950216293334961 ;  /* 0xbfb8aa3b0d0c7820 */ /* 0x000fcc0000410000 */
[----:B------:R-:W0:Y:S02]  /*be70*/  MUFU.EX2 R12, R12 ;  /* 0x0000000c000c7308 */ /* 0x000e240000000800 */
[----:B0-----:R-:W-:-:S06]  /*be80*/  FADD.FTZ R12, R12, 1 ;  /* 0x3f8000000c0c7421 */ /* 0x001fcc0000010000 */
[----:B------:R4:W0:Y:S01]  /*be90*/  MUFU.RCP R27, R12 ;  /* 0x0000000c001b7308 */ /* 0x0008220000001000 */
[----:B------:R-:W-:Y:S01]  /*bea0*/  FADD.FTZ R26, R26, -UR28 ;  /* 0x8000001c1a1a7e21 */ /* 0x000fe20008010000 */
[----:B----4-:R-:W-:Y:S01]  /*beb0*/  SHF.L.U32 R12, R6, 0x10, RZ ;  /* 0x00000010060c7819 */ /* 0x010fe200000006ff */
[----:B------:R1:W-:Y:S04]  /*bec0*/  STL [R1+0x1dc], R4 ;  /* 0x0001dc0401007387 */ /* 0x0003e80000100800 */
[----:B0-----:R-:W-:Y:S01]  /*bed0*/  FMUL.FTZ R12, R12, R27 ;  /* 0x0000001b0c0c7220 */ /* 0x001fe20000410000 */
[----:B------:R-:W-:Y:S01]  /*bee0*/  FADD.FTZ R27, -R27, 1 ;  /* 0x3f8000001b1b7421 */ /* 0x000fe20000010100 */
[----:B-1----:R-:W-:-:S03]  /*bef0*/  FMUL.FTZ R4, R26, UR16 ;  /* 0x000000101a047c20 */ /* 0x002fc60008410000 */
[----:B------:R-:W-:-:S04]  /*bf00*/  FFMA.FTZ R27, R13, R27, 1 ;  /* 0x3f8000000d1b7423 */ /* 0x000fc8000001001b */
[----:B------:R-:W-:Y:S01]  /*bf10*/  FMUL.FTZ R6, R12, R27 ;  /* 0x0000001b0c067220 */ /* 0x000fe20000410000 */
        /* <DEDUP_REMOVED lines=33> */
[----:B------:R3:W0:Y:S02]  /*c130*/  MUFU.RCP R26, R13 ;  /* 0x0000000d001a7308 */ /* 0x0006240000001000 */
[----:B---3--:R-:W-:Y:S02]  /*c140*/  SHF.L.U32 R13, R9, 0x10, RZ ;  /* 0x00000010090d7819 */ /* 0x008fe400000006ff */
[----:B------:R-:W3:Y:S01]  /*c150*/  LDL.LU R9, [R1+0x184] ;  /* 0x0001840001097983 */ /* 0x000ee20000300800 */
[----:B------:R-:W-:Y:S02]  /*c160*/  SHF.L.U32 R42, R42, 0x10, RZ ;  /* 0x000000102a2a7819 */ /* 0x000fe400000006ff */
[----:B------:R-:W-:Y:S01]  /*c170*/  FADD.FTZ R13, R13, -UR28 ;  /* 0x8000001c0d0d7e21 */ /* 0x000fe20008010000 */
[----:B------:R1:W-:Y:S02]  /*c180*/  STL [R1+0x1d0], R4 ;  /* 0x0001d00401007387 */ /* 0x0003e40000100800 */
[----:B0-----:R-:W-:Y:S01]  /*c190*/  FMUL.FTZ R42, R42, R26 ;  /* 0x0000001a2a2a7220 */ /* 0x001fe20000410000 */
[----:B------:R-:W-:-:S04]  /*c1a0*/  FADD.FTZ R26, -R26, 1 ;  /* 0x3f8000001a1a7421 */ /* 0x000fc80000010100 */
[----:B------:R-:W-:Y:S01]  /*c1b0*/  FFMA.FTZ R26, R12, R26, 1 ;  /* 0x3f8000000c1a7423 */ /* 0x000fe2000001001a */
[----:B-1----:R-:W-:-:S04]  /*c1c0*/  FMUL.FTZ R4, R13, UR16 ;  /* 0x000000100d047c20 */ /* 0x002fc80008410000 */
        /* <DEDUP_REMOVED lines=10> */
[----:B------:R-:W-:Y:S01]  /*c270*/  FFMA.FTZ R26, R12, R26, 1 ;  /* 0x3f8000000c1a7423 */ /* 0x000fe2000001001a */
[----:B------:R-:W-:-:S03]  /*c280*/  SHF.L.U32 R13, R7, 0x10, RZ ;  /* 0x00000010070d7819 */ /* 0x000fc600000006ff */
[----:B------:R-:W-:Y:S01]  /*c290*/  FMUL.FTZ R35, R35, R26 ;  /* 0x0000001a23237220 */ /* 0x000fe20000410000 */
[----:B------:R-:W-:Y:S01]  /*c2a0*/  SHF.L.U32 R41, R41, 0x10, RZ ;  /* 0x0000001029297819 */ /* 0x000fe200000006ff */
[----:B------:R-:W4:Y:S01]  /*c2b0*/  LDL.LU R7, [R1+0x344] ;  /* 0x0003440001077983 */ /* 0x000f220000300800 */
        /* <DEDUP_REMOVED lines=71> */
[----:B------:R-:W2:Y:S01]  /*c730*/  LDL.LU R8, [R1+0x350] ;  /* 0x0003500001087983 */ /* 0x000ea20000300800 */
[----:B---3--:R-:W-:-:S03]  /*c740*/  SHF.L.U32 R13, R9, 0x10, RZ ;  /* 0x00000010090d7819 */ /* 0x008fc600000006ff */
[----:B------:R-:W3:Y:S02]  /*c750*/  LDL.LU R9, [R1+0x348] ;  /* 0x0003480001097983 */ /* 0x000ee40000300800 */
        /* <DEDUP_REMOVED lines=19> */
[----:B------:R0:W1:Y:S02]  /*c890*/  MUFU.RCP R26, R13 ;  /* 0x0000000d001a7308 */ /* 0x0000640000001000 */
[----:B0-----:R-:W-:Y:S02]  /*c8a0*/  SHF.L.U32 R13, R7, 0x10, RZ ;  /* 0x00000010070d7819 */ /* 0x001fe400000006ff */
[----:B------:R-:W4:Y:S04]  /*c8b0*/  LDL.LU R7, [R1+0x354] ;  /* 0x0003540001077983 */ /* 0x000f280000300800 */
[----:B------:R0:W-:Y:S04]  /*c8c0*/  STL [R1+0x18c], R6 ;  /* 0x00018c0601007387 */ /* 0x0001e80000100800 */
[----:B0-----:R-:W4:Y:S01]  /*c8d0*/  LDL.LU R6, [R1+0x358] ;  /* 0x0003580001067983 */ /* 0x001f220000300800 */
[----:B------:R-:W-:Y:S01]  /*c8e0*/  SHF.L.U32 R38, R30, 0x10, RZ ;  /* 0x000000101e267819 */ /* 0x000fe200000006ff */
[----:B------:R-:W-:-:S02]  /*c8f0*/  FADD.FTZ R13, R13, -UR28 ;  /* 0x8000001c0d0d7e21 */ /* 0x000fc40008010000 */
[----:B------:R0:W-:Y:S02]  /*c900*/  STL [R1+0x1ac], R4 ;  /* 0x0001ac0401007387 */ /* 0x0001e40000100800 */
[----:B-1----:R-:W-:Y:S01]  /*c910*/  FMUL.FTZ R38, R38, R26 ;  /* 0x0000001a26267220 */ /* 0x002fe20000410000 */
        /* <DEDUP_REMOVED lines=11> */
[----:B------:R-:W-:-:S04]  /*c9d0*/  FADD.FTZ R13, R13, -UR28 ;  /* 0x8000001c0d0d7e21 */ /* 0x000fc80008010000 */
[----:B-1----:R-:W-:Y:S01]  /*c9e0*/  FMUL.FTZ R4, R13, UR16 ;  /* 0x000000100d047c20 */ /* 0x002fe20008410000 */
[----:B------:R-:W-:-:S04]  /*c9f0*/  SHF.L.U32 R36, R32, 0x10, RZ ;  /* 0x0000001020247819 */ /* 0x000fc800000006ff */
[----:B------:R0:W-:Y:S01]  /*ca00*/  STL [R1+0x184], R4 ;  /* 0x0001840401007387 */ /* 0x0001e20000100800 */
[----:B---3--:R-:W-:-:S03]  /*ca10*/  SHF.L.U32 R27, R9, 0x10, RZ ;  /* 0x00000010091b7819 */ /* 0x008fc600000006ff */
[----:B------:R-:W3:Y:S02]  /*ca20*/  LDL.LU R9, [R1+0x35c] ;  /* 0x00035c0001097983 */ /* 0x000ee40000300800 */
[----:B------:R-:W-:Y:S01]  /*ca30*/  FMUL.FTZ R27, R27, R26 ;  /* 0x0000001a1b1b7220 */ /* 0x000fe20000410000 */
[----:B------:R-:W-:-:S04]  /*ca40*/  FADD.FTZ R26, -R26, 1 ;  /* 0x3f8000001a1a7421 */ /* 0x000fc80000010100 */
[----:B------:R-:W-:Y:S01]  /*ca50*/  FFMA.FTZ R26, R12, R26, 1 ;  /* 0x3f8000000c1a7423 */ /* 0x000fe2000001001a */
[----:B------:R-:W-:-:S04]  /*ca60*/  FFMA.FTZ R12, R3, R4, R0 ;  /* 0x00000004030c7223 */ /* 0x000fc80000010000 */
[----:B------:R-:W-:-:S06]  /*ca70*/  FMUL.FTZ R13, R12, -1.4426950216293334961 ;  /* 0xbfb8aa3b0c0d7820 */ /* 0x000fcc0000410000 */
[----:B------:R-:W1:Y:S01]  /*ca80*/  MUFU.EX2 R13, R13 ;  /* 0x0000000d000d7308 */ /* 0x000e620000000800 */
[----:B------:R-:W-:Y:S01]  /*ca90*/  FMUL.FTZ R27, R27, R26 ;  /* 0x0000001a1b1b7220 */ /* 0x000fe20000410000 */
[----:B-1----:R-:W-:-:S06]  /*caa0*/  FADD.FTZ R13, R13, 1 ;  /* 0x3f8000000d0d7421 */ /* 0x002fcc0000010000 */
[----:B------:R2:W1:Y:S02]  /*cab0*/  MUFU.RCP R26, R13 ;  /* 0x0000000d001a7308 */ /* 0x0004640000001000 */
[----:B--2---:R-:W-:Y:S02]  /*cac0*/  SHF.L.U32 R13, R8, 0x10, RZ ;  /* 0x00000010080d7819 */ /* 0x004fe400000006ff */
[----:B------:R-:W2:Y:S03]  /*cad0*/  LDL.LU R8, [R1+0x360] ;  /* 0x0003600001087983 */ /* 0x000ea60000300800 */
[----:B------:R-:W-:Y:S01]  /*cae0*/  FADD.FTZ R13, R13, -UR28 ;  /* 0x8000001c0d0d7e21 */ /* 0x000fe20008010000 */
[----:B-1----:R-:W-:Y:S01]  /*caf0*/  FMUL.FTZ R36, R36, R26 ;  /* 0x0000001a24247220 */ /* 0x002fe20000410000 */
[----:B------:R-:W-:Y:S02]  /*cb00*/  FADD.FTZ R26, -R26, 1 ;  /* 0x3f8000001a1a7421 */ /* 0x000fe40000010100 */
[----:B0-----:R-:W-:-:S02]  /*cb10*/  FMUL.FTZ R4, R13, UR16 ;  /* 0x000000100d047c20 */ /* 0x001fc40008410000 */
[----:B------:R-:W-:Y:S02]  /*cb20*/  FFMA.FTZ R26, R12, R26, 1 ;  /* 0x3f8000000c1a7423 */ /* 0x000fe4000001001a */
[----:B------:R-:W-:-:S04]  /*cb30*/  FFMA.FTZ R12, R5, R4, R2 ;  /* 0x00000004050c7223 */ /* 0x000fc80000010002 */
[----:B------:R-:W-:-:S06]  /*cb40*/  FMUL.FTZ R13, R12, -1.4426950216293334961 ;  /* 0xbfb8aa3b0c0d7820 */ /* 0x000fcc0000410000 */
[----:B------:R-:W0:Y:S01]  /*cb50*/  MUFU.EX2 R13, R13 ;  /* 0x0000000d000d7308 */ /* 0x000e220000000800 */
[----:B------:R-:W-:Y:S01]  /*cb60*/  FMUL.FTZ R36, R36, R26 ;  /* 0x0000001a24247220 */ /* 0x000fe20000410000 */
[----:B------:R1:W-:Y:S01]  /*cb70*/  STL [R1+0x174], R4 ;  /* 0x0001740401007387 */ /* 0x0003e20000100800 */
[----:B0-----:R-:W-:-:S05]  /*cb80*/  FADD.FTZ R13, R13, 1 ;  /* 0x3f8000000d0d7421 */ /* 0x001fca0000010000 */
[----:B------:R4:W0:Y:S02]  /*cb90*/  MUFU.RCP R26, R13 ;  /* 0x0000000d001a7308 */ /* 0x0008240000001000 */
[----:B----4-:R-:W-:Y:S02]  /*cba0*/  SHF.L.U32 R13, R7, 0x10, RZ ;  /* 0x00000010070d7819 */ /* 0x010fe400000006ff */
[----:B------:R-:W4:Y:S03]  /*cbb0*/  LDL.LU R7, [R1+0x36c] ;  /* 0x00036c0001077983 */ /* 0x000f260000300800 */
[----:B------:R-:W-:-:S04]  /*cbc0*/  FADD.FTZ R13, R13, -UR28 ;  /* 0x8000001c0d0d7e21 */ /* 0x000fc80008010000 */
[----:B-1----:R-:W-:-:S04]  /*cbd0*/  FMUL.FTZ R4, R13, UR16 ;  /* 0x000000100d047c20 */ /* 0x002fc80008410000 */
[----:B------:R-:W-:Y:S01]  /*cbe0*/  FFMA.FTZ R13, R3, R4, R0 ;  /* 0x00000004030d7223 */ /* 0x000fe20000010000 */
[----:B------:R1:W-:Y:S01]  /*cbf0*/  STL [R1+0x168], R4 ;  /* 0x0001680401007387 */ /* 0x0003e20000100800 */
[----:B------:R-:W-:-:S03]  /*cc00*/  SHF.L.U32 R33, R33, 0x10, RZ ;  /* 0x0000001021217819 */ /* 0x000fc600000006ff */
[----:B-1----:R-:W4:Y:S02]  /*cc10*/  LDL.LU R4, [R1+0x368] ;  /* 0x0003680001047983 */ /* 0x002f240000300800 */
[----:B0-----:R-:W-:Y:S01]  /*cc20*/  FMUL.FTZ R33, R33, R26 ;  /* 0x0000001a21217220 */ /* 0x001fe20000410000 */
[----:B------:R-:W-:-:S04]  /*cc30*/  FADD.FTZ R26, -R26, 1 ;  /* 0x3f8000001a1a7421 */ /* 0x000fc80000010100 */
[----:B------:R-:W-:Y:S01]  /*cc40*/  FFMA.FTZ R26, R12, R26, 1 ;  /* 0x3f8000000c1a7423 */ /* 0x000fe2000001001a */
[----:B------:R-:W-:-:S06]  /*cc50*/  FMUL.FTZ R12, R13, -1.4426950216293334961 ;  /* 0xbfb8aa3b0d0c7820 */ /* 0x000fcc0000410000 */
[----:B------:R-:W0:Y:S01]  /*cc60*/  MUFU.EX2 R12, R12 ;  /* 0x0000000c000c7308 */ /* 0x000e220000000800 */
[----:B------:R1:W-:Y:S04]  /*cc70*/  STL [R1+0x3d8], R22 ;  /* 0x0003d81601007387 */ /* 0x0003e80000100800 */
[----:B-1----:R-:W4:Y:S01]  /*cc80*/  LDL.LU R22, [R1+0x374] ;  /* 0x0003740001167983 */ /* 0x002f220000300800 */
[----:B0-----:R-:W-:-:S04]  /*cc90*/  FADD.FTZ R12, R12, 1 ;  /* 0x3f8000000c0c7421 */ /* 0x001fc80000010000 */
[----:B------:R0:W1:Y:S02]  /*cca0*/  MUFU.RCP R28, R12 ;  /* 0x0000000c001c7308 */ /* 0x0000640000001000 */
[----:B0-----:R-:W-:Y:S02]  /*ccb0*/  SHF.L.U32 R12, R6, 0x10, RZ ;  /* 0x00000010060c7819 */ /* 0x001fe400000006ff */
[----:B------:R-:W4:Y:S01]  /*ccc0*/  LDL.LU R6, [R1+0x370] ;  /* 0x0003700001067983 */ /* 0x000f220000300800 */
[----:B------:R-:W-:-:S03]  /*ccd0*/  SHF.L.U32 R32, R20, 0x10, RZ ;  /* 0x0000001014207819 */ /* 0x000fc600000006ff */
[----:B------:R-:W4:Y:S01]  /*cce0*/  LDL.LU R20, [R1+0x378] ;  /* 0x0003780001147983 */ /* 0x000f220000300800 */
[----:B------:R-:W-:Y:S01]  /*ccf0*/  FMUL.FTZ R33, R33, R26 ;  /* 0x0000001a21217220 */ /* 0x000fe20000410000 */
[----:B-1----:R-:W-:Y:S01]  /*cd00*/  FMUL.FTZ R12, R12, R28 ;  /* 0x0000001c0c0c7220 */ /* 0x002fe20000410000 */
[----:B------:R-:W-:-:S04]  /*cd10*/  FADD.FTZ R28, -R28, 1 ;  /* 0x3f8000001c1c7421 */ /* 0x000fc80000010100 */
[----:B------:R-:W-:-:S04]  /*cd20*/  FFMA.FTZ R28, R13, R28, 1 ;  /* 0x3f8000000d1c7423 */ /* 0x000fc8000001001c */
[----:B------:R-:W-:Y:S01]  /*cd30*/  FMUL.FTZ R12, R12, R28 ;  /* 0x0000001c0c0c7220 */ /* 0x000fe20000410000 */
[----:B---3--:R-:W-:-:S05]  /*cd40*/  SHF.L.U32 R26, R9, 0x10, RZ ;  /* 0x00000010091a7819 */ /* 0x008fca00000006ff */
[----:B------:R-:W-:-:S04]  /*cd50*/  FADD.FTZ R26, R26, -UR28 ;  /* 0x8000001c1a1a7e21 */ /* 0x000fc80008010000 */
[----:B------:R-:W-:-:S04]  /*cd60*/  FMUL.FTZ R9, R26, UR16 ;  /* 0x000000101a097c20 */ /* 0x000fc80008410000 */
[----:B------:R-:W-:-:S04]  /*cd70*/  FFMA.FTZ R13, R5, R9, R2 ;  /* 0x00000009050d7223 */ /* 0x000fc80000010002 */
[----:B------:R-:W-:-:S06]  /*cd80*/  FMUL.FTZ R26, R13, -1.4426950216293334961 ;  /* 0xbfb8aa3b0d1a7820 */ /* 0x000fcc0000410000 */
[----:B------:R-:W0:Y:S02]  /*cd90*/  MUFU.EX2 R26, R26 ;  /* 0x0000001a001a7308 */ /* 0x000e240000000800 */
[----:B0-----:R-:W-:-:S06]  /*cda0*/  FADD.FTZ R26, R26, 1 ;  /* 0x3f8000001a1a7421 */ /* 0x001fcc0000010000 */
[----:B------:R2:W0:Y:S02]  /*cdb0*/  MUFU.RCP R28, R26 ;  /* 0x0000001a001c7308 */ /* 0x0004240000001000 */
[----:B--2---:R-:W-:-:S05]  /*cdc0*/  SHF.L.U32 R26, R8, 0x10, RZ ;  /* 0x00000010081a7819 */ /* 0x004fca00000006ff */
[----:B------:R-:W-:Y:S01]  /*cdd0*/  FADD.FTZ R26, R26, -UR28 ;  /* 0x8000001c1a1a7e21 */ /* 0x000fe20008010000 */
[----:B0-----:R-:W-:Y:S01]  /*cde0*/  FMUL.FTZ R32, R32, R28 ;  /* 0x0000001c20207220 */ /* 0x001fe20000410000 */
        /* <DEDUP_REMOVED lines=8> */
[----:B------:R4:W0:Y:S02]  /*ce70*/  MUFU.RCP R28, R26 ;  /* 0x0000001a001c7308 */ /* 0x0008240000001000 */
[----:B----4-:R-:W-:-:S05]  /*ce80*/  SHF.L.U32 R26, R7, 0x10, RZ ;  /* 0x00000010071a7819 */ /* 0x010fca00000006ff */
[----:B------:R-:W-:-:S04]  /*ce90*/  FADD.FTZ R26, R26, -UR28 ;  /* 0x8000001c1a1a7e21 */ /* 0x000fc80008010000 */
[----:B------:R-:W-:Y:S01]  /*cea0*/  FMUL.FTZ R7, R26, UR16 ;  /* 0x000000101a077c20 */ /* 0x000fe20008410000 */
[----:B------:R-:W-:Y:S02]  /*ceb0*/  SHF.L.U32 R30, R4, 0x10, RZ ;  /* 0x00000010041e7819 */ /* 0x000fe400000006ff */
[----:B------:R-:W2:Y:S03]  /*cec0*/  LDL.LU R4, [R1+0x37c] ;  /* 0x00037c0001047983 */ /* 0x000ea60000300800 */
[----:B0-----:R-:W-:Y:S01]  /*ced0*/  FMUL.FTZ R30, R30, R28 ;  /* 0x0000001c1e1e7220 */ /* 0x001fe20000410000 */
[----:B------:R-:W-:-:S04]  /*cee0*/  FADD.FTZ R28, -R28, 1 ;  /* 0x3f8000001c1c7421 */ /* 0x000fc80000010100 */
[----:B------:R-:W-:Y:S01]  /*cef0*/  FFMA.FTZ R28, R13, R28, 1 ;  /* 0x3f8000000d1c7423 */ /* 0x000fe2000001001c */
[----:B------:R-:W-:-:S04]  /*cf00*/  FFMA.FTZ R13, R5, R7, R2 ;  /* 0x00000007050d7223 */ /* 0x000fc80000010002 */
[----:B------:R-:W-:-:S06]  /*cf10*/  FMUL.FTZ R26, R13, -1.4426950216293334961 ;  /* 0xbfb8aa3b0d1a7820 */ /* 0x000fcc0000410000 */
[----:B------:R-:W0:Y:S01]  /*cf20*/  MUFU.EX2 R26, R26 ;  /* 0x0000001a001a7308 */ /* 0x000e220000000800 */
[----:B------:R-:W-:Y:S01]  /*cf30*/  FMUL.FTZ R30, R30, R28 ;  /* 0x0000001c1e1e7220 */ /* 0x000fe20000410000 */
[----:B0-----:R-:W-:-:S06]  /*cf40*/  FADD.FTZ R26, R26, 1 ;  /* 0x3f8000001a1a7421 */ /* 0x001fcc0000010000 */
[----:B------:R0:W1:Y:S01]  /*cf50*/  MUFU.RCP R45, R26 ;  /* 0x0000001a002d7308 */ /* 0x0000620000001000 */
[----:B------:R-:W-:Y:S01]  /*cf60*/  SHF.L.U32 R28, R22, 0x10, RZ ;  /* 0x00000010161c7819 */ /* 0x000fe200000006ff */
[----:B------:R3:W-:Y:S04]  /*cf70*/  STL [R1+0x3dc], R25 ;  /* 0x0003dc1901007387 */ /* 0x0007e80000100800 */
[----:B------:R-:W-:Y:S01]  /*cf80*/  STL [R1+0x3cc], R11 ;  /* 0x0003cc0b01007387 */ /* 0x000fe20000100800 */
[----:B0-----:R-:W-:-:S03]  /*cf90*/  SHF.L.U32 R26, R6, 0x10, RZ ;  /* 0x00000010061a7819 */ /* 0x001fc600000006ff */
[----:B------:R0:W-:Y:S02]  /*cfa0*/  STL [R1+0x194], R10 ;  /* 0x0001940a01007387 */ /* 0x0001e40000100800 */
[----:B------:R-:W-:Y:S02]  /*cfb0*/  FADD.FTZ R26, R26, -UR28 ;  /* 0x8000001c1a1a7e21 */ /* 0x000fe40008010000 */
[----:B---3--:R-:W3:Y:S02]  /*cfc0*/  LDL.LU R25, [R1+0x380] ;  /* 0x0003800001197983 */ /* 0x008ee40000300800 */
[----:B------:R-:W-:Y:S01]  /*cfd0*/  FMUL.FTZ R6, R26, UR16 ;  /* 0x000000101a067c20 */ /* 0x000fe20008410000 */
[----:B-1----:R-:W-:Y:S01]  /*cfe0*/  FMUL.FTZ R28, R28, R45 ;  /* 0x0000002d1c1c7220 */ /* 0x002fe20000410000 */
[----:B------:R-:W-:Y:S01]  /*cff0*/  FADD.FTZ R45, -R45, 1 ;  /* 0x3f8000002d2d7421 */ /* 0x000fe20000010100 */
[----:B------:R-:W-:Y:S01]  /*d000*/  STL [R1+0x3b8], R37 ;  /* 0x0003b82501007387 */ /* 0x000fe20000100800 */
[----:B------:R-:W-:-:S02]  /*d010*/  FFMA.FTZ R26, R3, R6, R0 ;  /* 0x00000006031a7223 */ /* 0x000fc40000010000 */
[----:B------:R-:W-:Y:S01]  /*d020*/  FFMA.FTZ R45, R13, R45, 1 ;  /* 0x3f8000000d2d7423 */ /* 0x000fe2000001002d */
[----:B------:R1:W-:Y:S01]  /*d030*/  STL [R1+0x3c0], R42 ;  /* 0x0003c02a01007387 */ /* 0x0003e20000100800 */
[----:B------:R-:W-:-:S03]  /*d040*/  FMUL.FTZ R13, R26, -1.4426950216293334961 ;  /* 0xbfb8aa3b1a0d7820 */ /* 0x000fc60000410000 */
[----:B0-----:R-:W4:Y:S03]  /*d050*/  LDL.LU R10, [R1+0x118] ;  /* 0x00011800010a7983 */ /* 0x001f260000300800 */
[----:B------:R-:W0:Y:S01]  /*d060*/  MUFU.EX2 R13, R13 ;  /* 0x0000000d000d7308 */ /* 0x000e220000000800 */
[----:B------:R-:W-:Y:S01]  /*d070*/  FMUL.FTZ R28, R28, R45 ;  /* 0x0000002d1c1c7220 */ /* 0x000fe20000410000 */
[----:B------:R-:W4:Y:S04]  /*d080*/  LDL.LU R11, [R1+0x394] ;  /* 0x00039400010b7983 */ /* 0x000f280000300800 */
[----:B------:R-:W4:Y:S04]  /*d090*/  LDL.LU R22, [R1+0x390] ;  /* 0x0003900001167983 */ /* 0x000f280000300800 */
[----:B-1----:R-:W4:Y:S04]  /*d0a0*/  LDL.LU R42, [R1+0x330] ;  /* 0x00033000012a7983 */ /* 0x002f280000300800 */
[----:B------:R-:W4:Y:S01]  /*d0b0*/  LDL.LU R37, [R1+0x32c] ;  /* 0x00032c0001257983 */ /* 0x000f220000300800 */
[----:B0-----:R-:W-:-:S06]  /*d0c0*/  FADD.FTZ R13, R13, 1 ;  /* 0x3f8000000d0d7421 */ /* 0x001fcc0000010000 */
[----:B------:R-:W0:Y:S01]  /*d0d0*/  MUFU.RCP R13, R13 ;  /* 0x0000000d000d7308 */ /* 0x000e220000001000 */
[----:B------:R-:W-:-:S05]  /*d0e0*/  SHF.L.U32 R45, R20, 0x10, RZ ;  /* 0x00000010142d7819 */ /* 0x000fca00000006ff */
[----:B0-----:R-:W-:Y:S01]  /*d0f0*/  FMUL.FTZ R20, R45, R13 ;  /* 0x0000000d2d147220 */ /* 0x001fe20000410000 */
[----:B------:R-:W-:-:S04]  /*d100*/  FADD.FTZ R13, -R13, 1 ;  /* 0x3f8000000d0d7421 */ /* 0x000fc80000010100 */
[----:B------:R-:W-:-:S04]  /*d110*/  FFMA.FTZ R13, R26, R13, 1 ;  /* 0x3f8000001a0d7423 */ /* 0x000fc8000001000d */
[----:B------:R-:W-:Y:S02]  /*d120*/  FMUL.FTZ R13, R20, R13 ;  /* 0x0000000d140d7220 */ /* 0x000fe40000410000 */
[----:B------:R-:W4:Y:S04]  /*d130*/  LDL.LU R20, [R1+0x3e0] ;  /* 0x0003e00001147983 */ /* 0x000f280000300800 */
[----:B------:R0:W-:Y:S04]  /*d140*/  STL [R1+0x3d0], R18 ;  /* 0x0003d01201007387 */ /* 0x0001e80000100800 */
[----:B------:R1:W-:Y:S04]  /*d150*/  STL [R1+0x3d4], R16 ;  /* 0x0003d41001007387 */ /* 0x0003e80000100800 */
[----:B------:R1:W-:Y:S04]  /*d160*/  STL [R1+0x3c8], R17 ;  /* 0x0003c81101007387 */ /* 0x0003e80000100800 */
[----:B0-----:R-:W4:Y:S04]  /*d170*/  LDL.LU R18, [R1+0x320] ;  /* 0x0003200001127983 */ /* 0x001f280000300800 */
[----:B-1----:R-:W4:Y:S04]  /*d180*/  LDL.LU R16, [R1+0x38c] ;  /* 0x00038c0001107983 */ /* 0x002f280000300800 */
[----:B------:R-:W4:Y:S04]  /*d190*/  LDL.LU R17, [R1+0x388] ;  /* 0x0003880001117983 */ /* 0x000f280000300800 */
[----:B------:R0:W-:Y:S04]  /*d1a0*/  STL [R1+0x3b4], R43 ;  /* 0x0003b42b01007387 */ /* 0x0001e80000100800 */
[----:B------:R1:W-:Y:S04]  /*d1b0*/  STL [R1+0x3bc], R44 ;  /* 0x0003bc2c01007387 */ /* 0x0003e80000100800 */
[----:B0-----:R-:W4:Y:S04]  /*d1c0*/  LDL.LU R43, [R1+0x318] ;  /* 0x00031800012b7983 */ /* 0x001f280000300800 */
[----:B-1----:R-:W4:Y:S01]  /*d1d0*/  LDL.LU R44, [R1+0x314] ;  /* 0x00031400012c7983 */ /* 0x002f220000300800 */
[----:B--2---:R-:W-:-:S05]  /*d1e0*/  SHF.L.U32 R4, R4, 0x10, RZ ;  /* 0x0000001004047819 */ /* 0x004fca00000006ff */
[----:B------:R-:W-:-:S04]  /*d1f0*/  FADD.FTZ R45, R4, -UR28 ;  /* 0x8000001c042d7e21 */ /* 0x000fc80008010000 */
[----:B------:R-:W-:-:S04]  /*d200*/  FMUL.FTZ R4, R45, UR16 ;  /* 0x000000102d047c20 */ /* 0x000fc80008410000 */
[----:B------:R-:W-:-:S04]  /*d210*/  FFMA.FTZ R45, R5, R4, R2 ;  /* 0x00000004052d7223 */ /* 0x000fc80000010002 */
[----:B------:R-:W-:-:S06]  /*d220*/  FMUL.FTZ R26, R45, -1.4426950216293334961 ;  /* 0xbfb8aa3b2d1a7820 */ /* 0x000fcc0000410000 */
[----:B------:R-:W0:Y:S02]  /*d230*/  MUFU.EX2 R26, R26 ;  /* 0x0000001a001a7308 */ /* 0x000e240000000800 */
[----:B0-----:R-:W-:-:S06]  /*d240*/  FADD.FTZ R26, R26, 1 ;  /* 0x3f8000001a1a7421 */ /* 0x001fcc0000010000 */
[----:B------:R-:W0:Y:S01]  /*d250*/  MUFU.RCP R26, R26 ;  /* 0x0000001a001a7308 */ /* 0x000e220000001000 */
[----:B---3--:R-:W-:-:S05]  /*d260*/  SHF.L.U32 R25, R25, 0x10, RZ ;  /* 0x0000001019197819 */ /* 0x008fca00000006ff */
[----:B0-----:R-:W-:Y:S01]  /*d270*/  FMUL.FTZ R25, R25, R26 ;  /* 0x0000001a19197220 */ /* 0x001fe20000410000 */
[----:B------:R-:W-:-:S04]  /*d280*/  FADD.FTZ R26, -R26, 1 ;  /* 0x3f8000001a1a7421 */ /* 0x000fc80000010100 */
[----:B------:R-:W-:-:S04]  /*d290*/  FFMA.FTZ R26, R45, R26, 1 ;  /* 0x3f8000002d1a7423 */ /* 0x000fc8000001001a */
[----:B------:R-:W-:Y:S02]  /*d2a0*/  FMUL.FTZ R26, R25, R26 ;  /* 0x0000001a191a7220 */ /* 0x000fe40000410000 */
[----:B------:R-:W2:Y:S01]  /*d2b0*/  LDL.LU R25, [R1+0x3dc] ;  /* 0x0003dc0001197983 */ /* 0x000ea20000300800 */
[----:B----4-:R-:W-:-:S03]  /*d2c0*/  FADD.FTZ R42, R42, R22 ;  /* 0x000000162a2a7221 */ /* 0x010fc60000010000 */
[----:B------:R-:W3:Y:S01]  /*d2d0*/  LDL.LU R22, [R1+0x3d8] ;  /* 0x0003d80001167983 */ /* 0x000ee20000300800 */
[----:B------:R-:W-:Y:S01]  /*d2e0*/  FADD.FTZ R10, R10, R20 ;  /* 0x000000140a0a7221 */ /* 0x000fe20000010000 */
[-C--:B------:R-:W-:Y:S01]  /*d2f0*/  FFMA.FTZ R11, R37, R20.reuse, R11 ;  /* 0x00000014250b7223 */ /* 0x080fe2000001000b */
[----:B------:R-:W-:Y:S02]  /*d300*/  FMUL.FTZ R45, R3, R20 ;  /* 0x00000014032d7220 */ /* 0x000fe40000410000 */
[----:B------:R-:W4:Y:S01]  /*d310*/  LDL.LU R20, [R1+0x384] ;  /* 0x0003840001147983 */ /* 0x000f220000300800 */
[----:B--2---:R-:W-:Y:S01]  /*d320*/  FADD.FTZ R10, R10, R25 ;  /* 0x000000190a0a7221 */ /* 0x004fe20000010000 */
[----:B---3--:R-:W-:Y:S01]  /*d330*/  FADD.FTZ R16, R16, R22 ;  /* 0x0000001610107221 */ /* 0x008fe20000010000 */
[-C--:B------:R-:W-:Y:S01]  /*d340*/  FFMA.FTZ R17, R18, R22.reuse, R17 ;  /* 0x0000001612117223 */ /* 0x080fe20000010011 */
[C---:B------:R-:W-:Y:S02]  /*d350*/  FMUL.FTZ R22, R5.reuse, R22 ;  /* 0x0000001605167220 */ /* 0x040fe40000410000 */
[----:B------:R-:W-:Y:S01]  /*d360*/  FADD.FTZ R16, R16, R21 ;  /* 0x0000001510107221 */ /* 0x000fe20000010000 */
[-C--:B------:R-:W-:Y:S01]  /*d370*/  FFMA.FTZ R17, R44, R21.reuse, R17 ;  /* 0x000000152c117223 */ /* 0x080fe20000010011 */
[----:B------:R-:W-:Y:S01]  /*d380*/  FMUL.FTZ R21, R5, R21 ;  /* 0x0000001505157220 */ /* 0x000fe20000410000 */
[----:B----4-:R-:W-:Y:S01]  /*d390*/  FFMA.FTZ R20, R37, R45, R20 ;  /* 0x0000002d25147223 */ /* 0x010fe20000010014 */
[----:B------:R-:W-:Y:S01]  /*d3a0*/  FADD.FTZ R45, R42, R45 ;  /* 0x0000002d2a2d7221 */ /* 0x000fe20000010000 */
[-C--:B------:R-:W-:Y:S01]  /*d3b0*/  FFMA.FTZ R42, R43, R25.reuse, R11 ;  /* 0x000000192b2a7223 */ /* 0x080fe2000001000b */
[----:B------:R-:W-:Y:S01]  /*d3c0*/  FMUL.FTZ R25, R3, R25 ;  /* 0x0000001903197220 */ /* 0x000fe20000410000 */
[----:B------:R-:W-:Y:S01]  /*d3d0*/  FFMA.FTZ R20, R18, R22, R20 ;  /* 0x0000001612147223 */ /* 0x000fe20000010014 */
[----:B------:R-:W-:Y:S01]  /*d3e0*/  FADD.FTZ R45, R22, R45 ;  /* 0x0000002d162d7221 */ /* 0x000fe20000010000 */
[----:B------:R-:W2:Y:S02]  /*d3f0*/  LDL.LU R37, [R1+0x300] ;  /* 0x0003000001257983 */ /* 0x000ea40000300800 */
[----:B------:R-:W-:Y:S01]  /*d400*/  FFMA.FTZ R20, R43, R25, R20 ;  /* 0x000000192b147223 */ /* 0x000fe20000010014 */
[----:B------:R-:W-:Y:S01]  /*d410*/  FADD.FTZ R22, R45, R25 ;  /* 0x000000192d167221 */ /* 0x000fe20000010000 */
[----:B------:R-:W-:Y:S01]  /*d420*/  FADD.FTZ R10, R10, R24 ;  /* 0x000000180a0a7221 */ /* 0x000fe20000010000 */
[----:B------:R-:W3:Y:S01]  /*d430*/  LDL.LU R18, [R1+0x138] ;  /* 0x0001380001127983 */ /* 0x000ee20000300800 */
[----:B------:R-:W-:Y:S01]  /*d440*/  FFMA.FTZ R45, R44, R21, R20 ;  /* 0x000000152c2d7223 */ /* 0x000fe20000010014 */
[----:B------:R-:W-:-:S02]  /*d450*/  FADD.FTZ R22, R21, R22 ;  /* 0x0000001615167221 */ /* 0x000fc40000010000 */
[----:B------:R-:W4:Y:S01]  /*d460*/  LDL.LU R21, [R1+0x30c] ;  /* 0x00030c0001157983 */ /* 0x000f220000300800 */
[----:B------:R-:W-:-:S03]  /*d470*/  FMUL.FTZ R25, R3, R24 ;  /* 0x0000001803197220 */ /* 0x000fc60000410000 */
[----:B------:R-:W3:Y:S01]  /*d480*/  LDL.LU R11, [R1+0x13c] ;  /* 0x00013c00010b7983 */ /* 0x000ee20000300800 */
[----:B------:R-:W-:-:S03]  /*d490*/  FADD.FTZ R22, R22, R25 ;  /* 0x0000001916167221 */ /* 0x000fc60000010000 */
[----:B------:R-:W3:Y:S04]  /*d4a0*/  LDL.LU R43, [R1+0x2e4] ;  /* 0x0002e400012b7983 */ /* 0x000ee80000300800 */
[----:B------:R-:W3:Y:S01]  /*d4b0*/  LDL.LU R44, [R1+0x134] ;  /* 0x00013400012c7983 */ /* 0x000ee20000300800 */
[----:B----4-:R-:W-:-:S03]  /*d4c0*/  FFMA.FTZ R45, R21, R25, R45 ;  /* 0x00000019152d7223 */ /* 0x010fc6000001002d */
[----:B------:R-:W4:Y:S01]  /*d4d0*/  LDL.LU R25, [R1+0x304] ;  /* 0x0003040001197983 */ /* 0x000f220000300800 */
[----:B------:R-:W-:Y:S01]  /*d4e0*/  FFMA.FTZ R20, R21, R24, R42 ;  /* 0x0000001815147223 */ /* 0x000fe2000001002a */
[----:B------:R-:W-:Y:S01]  /*d4f0*/  MOV R24, R17 ;  /* 0x0000001100187202 */ /* 0x000fe20000000f00 */
[-C--:B------:R-:W-:Y:S01]  /*d500*/  FMUL.FTZ R21, R5, R19.reuse ;  /* 0x0000001305157220 */ /* 0x080fe20000410000 */
[----:B------:R-:W3:Y:S03]  /*d510*/  LDL.LU R42, [R1+0x2e0] ;  /* 0x0002e000012a7983 */ /* 0x000ee60000300800 */
[----:B------:R-:W-:Y:S01]  /*d520*/  FADD.FTZ R22, R21, R22 ;  /* 0x0000001615167221 */ /* 0x000fe20000010000 */
[----:B------:R-:W3:Y:S01]  /*d530*/  LDL.LU R17, [R1+0x2dc] ;  /* 0x0002dc0001117983 */ /* 0x000ee20000300800 */
[C---:B----4-:R-:W-:Y:S01]  /*d540*/  FFMA.FTZ R24, R25.reuse, R19, R24 ;  /* 0x0000001319187223 */ /* 0x050fe20000010018 */
[----:B------:R-:W-:Y:S01]  /*d550*/  FFMA.FTZ R45, R25, R21, R45 ;  /* 0x00000015192d7223 */ /* 0x000fe2000001002d */
[----:B------:R-:W-:-:S04]  /*d560*/  FMUL.FTZ R25, R3, R23 ;  /* 0x0000001703197220 */ /* 0x000fc80000410000 */
[----:B--2---:R-:W-:Y:S01]  /*d570*/  FFMA.FTZ R45, R37, R25, R45 ;  /* 0x00000019252d7223 */ /* 0x004fe2000001002d */
[----:B------:R-:W-:Y:S02]  /*d580*/  FADD.FTZ R22, R22, R25 ;  /* 0x0000001916167221 */ /* 0x000fe40000010000 */
[----:B------:R-:W2:Y:S01]  /*d590*/  LDL.LU R25, [R1+0x2ec] ;  /* 0x0002ec0001197983 */ /* 0x000ea20000300800 */
[----:B------:R-:W-:Y:S01]  /*d5a0*/  FADD.FTZ R19, R16, R19 ;  /* 0x0000001310137221 */ /* 0x000fe20000010000 */
[-C--:B---3--:R-:W-:Y:S02]  /*d5b0*/  FMUL.FTZ R21, R5, R18.reuse ;  /* 0x0000001205157220 */ /* 0x088fe40000410000 */
[----:B------:R-:W3:Y:S01]  /*d5c0*/  LDL.LU R16, [R1+0x3d4] ;  /* 0x0003d40001107983 */ /* 0x000ee20000300800 */
[----:B------:R-:W-:Y:S01]  /*d5d0*/  FADD.FTZ R19, R19, R18 ;  /* 0x0000001213137221 */ /* 0x000fe20000010000 */
[C---:B--2---:R-:W-:Y:S02]  /*d5e0*/  FFMA.FTZ R24, R25.reuse, R18, R24 ;  /* 0x0000001219187223 */ /* 0x044fe40000010018 */
[----:B------:R-:W2:Y:S01]  /*d5f0*/  LDL.LU R18, [R1+0x3d0] ;  /* 0x0003d00001127983 */ /* 0x000ea20000300800 */
[----:B------:R-:W-:Y:S01]  /*d600*/  FFMA.FTZ R45, R25, R21, R45 ;  /* 0x00000015192d7223 */ /* 0x000fe2000001002d */
[----:B------:R-:W-:Y:S01]  /*d610*/  FMUL.FTZ R25, R3, R11 ;  /* 0x0000000b03197220 */ /* 0x000fe20000410000 */
[----:B------:R-:W-:-:S03]  /*d620*/  FADD.FTZ R22, R21, R22 ;  /* 0x0000001615167221 */ /* 0x000fc60000010000 */
[----:B------:R-:W-:Y:S01]  /*d630*/  FFMA.FTZ R45, R43, R25, R45 ;  /* 0x000000192b2d7223 */ /* 0x000fe2000001002d */
[----:B------:R-:W-:Y:S01]  /*d640*/  FADD.FTZ R22, R22, R25 ;  /* 0x0000001916167221 */ /* 0x000fe20000010000 */
[----:B------:R-:W-:Y:S01]  /*d650*/  FMUL.FTZ R25, R3, R44 ;  /* 0x0000002c03197220 */ /* 0x000fe20000410000 */
[----:B------:R-:W-:Y:S02]  /*d660*/  FFMA.FTZ R20, R37, R23, R20 ;  /* 0x0000001725147223 */ /* 0x000fe40000010014 */
[----:B------:R-:W4:Y:S01]  /*d670*/  LDL.LU R37, [R1+0x140] ;  /* 0x0001400001257983 */ /* 0x000f220000300800 */
[----:B------:R-:W-:-:S03]  /*d680*/  FADD.FTZ R23, R10, R23 ;  /* 0x000000170a177221 */ /* 0x000fc60000010000 */
[----:B------:R-:W4:Y:S01]  /*d690*/  LDL.LU R10, [R1+0x2c0] ;  /* 0x0002c000010a7983 */ /* 0x000f220000300800 */
[----:B------:R-:W-:-:S03]  /*d6a0*/  FFMA.FTZ R20, R43, R11, R20 ;  /* 0x0000000b2b147223 */ /* 0x000fc60000010014 */
[----:B------:R-:W4:Y:S01]  /*d6b0*/  LDL.LU R43, [R1+0x2b8] ;  /* 0x0002b800012b7983 */ /* 0x000f220000300800 */
[----:B--2---:R-:W-:-:S04]  /*d6c0*/  FMUL.FTZ R21, R5, R18 ;  /* 0x0000001205157220 */ /* 0x004fc80000410000 */
[----:B------:R-:W-:Y:S01]  /*d6d0*/  FFMA.FTZ R45, R42, R21, R45 ;  /* 0x000000152a2d7223 */ /* 0x000fe2000001002d */
[----:B------:R-:W-:Y:S02]  /*d6e0*/  FADD.FTZ R22, R21, R22 ;  /* 0x0000001615167221 */ /* 0x000fe40000010000 */
[----:B------:R-:W2:Y:S01]  /*d6f0*/  LDL.LU R21, [R1+0x2c4] ;  /* 0x0002c40001157983 */ /* 0x000ea20000300800 */
[----:B------:R-:W-:Y:S01]  /*d700*/  FFMA.FTZ R45, R17, R25, R45 ;  /* 0x00000019112d7223 */ /* 0x000fe2000001002d */
[----:B------:R-:W-:Y:S02]  /*d710*/  FADD.FTZ R22, R22, R25 ;  /* 0x0000001916167221 */ /* 0x000fe40000010000 */
[----:B------:R-:W4:Y:S01]  /*d720*/  LDL.LU R25, [R1+0x144] ;  /* 0x0001440001197983 */ /* 0x000f220000300800 */
[----:B------:R-:W-:Y:S01]  /*d730*/  FFMA.FTZ R24, R42, R18, R24 ;  /* 0x000000122a187223 */ /* 0x000fe20000010018 */
[----:B------:R-:W-:Y:S01]  /*d740*/  FADD.FTZ R19, R19, R18 ;  /* 0x0000001213137221 */ /* 0x000fe20000010000 */
[----:B---3--:R-:W-:Y:S01]  /*d750*/  FMUL.FTZ R18, R5, R16 ;  /* 0x0000001005127220 */ /* 0x008fe20000410000 */
[----:B------:R-:W-:Y:S01]  /*d760*/  FADD.FTZ R23, R23, R11 ;  /* 0x0000000b17177221 */ /* 0x000fe20000010000 */
[----:B------:R-:W-:Y:S01]  /*d770*/  FFMA.FTZ R20, R17, R44, R20 ;  /* 0x0000002c11147223 */ /* 0x000fe20000010014 */
[----:B------:R-:W-:Y:S01]  /*d780*/  FADD.FTZ R19, R19, R16 ;  /* 0x0000001013137221 */ /* 0x000fe20000010000 */
[----:B------:R-:W-:Y:S01]  /*d790*/  FADD.FTZ R22, R18, R22 ;  /* 0x0000001612167221 */ /* 0x000fe20000010000 */
[----:B------:R-:W3:Y:S04]  /*d7a0*/  LDL.LU R11, [R1+0x14c] ;  /* 0x00014c00010b7983 */ /* 0x000ee80000300800 */
[----:B------:R-:W3:Y:S01]  /*d7b0*/  LDL.LU R42, [R1+0x2ac] ;  /* 0x0002ac00012a7983 */ /* 0x000ee20000300800 */
[C---:B--2---:R-:W-:Y:S01]  /*d7c0*/  FFMA.FTZ R24, R21.reuse, R16, R24 ;  /* 0x0000001015187223 */ /* 0x044fe20000010018 */
[----:B------:R-:W-:Y:S01]  /*d7d0*/  FFMA.FTZ R45, R21, R18, R45 ;  /* 0x00000012152d7223 */ /* 0x000fe2000001002d */
[----:B----4-:R-:W-:Y:S01]  /*d7e0*/  FMUL.FTZ R21, R3, R37 ;  /* 0x0000002503157220 */ /* 0x010fe20000410000 */
[----:B------:R-:W-:Y:S01]  /*d7f0*/  FADD.FTZ R23, R23, R44 ;  /* 0x0000002c17177221 */ /* 0x000fe20000010000 */
[----:B------:R-:W-:Y:S01]  /*d800*/  FMUL.FTZ R16, R5, R25 ;  /* 0x0000001905107220 */ /* 0x000fe20000410000 */
[C---:B------:R-:W-:Y:S01]  /*d810*/  FFMA.FTZ R20, R10.reuse, R37, R20 ;  /* 0x000000250a147223 */ /* 0x040fe20000010014 */
[----:B------:R-:W-:Y:S01]  /*d820*/  FFMA.FTZ R45, R10, R21, R45 ;  /* 0x000000150a2d7223 */ /* 0x000fe2000001002d */
[----:B------:R-:W-:Y:S01]  /*d830*/  FADD.FTZ R22, R22, R21 ;  /* 0x0000001516167221 */ /* 0x000fe20000010000 */
[----:B------:R-:W-:Y:S01]  /*d840*/  FADD.FTZ R23, R23, R37 ;  /* 0x0000002517177221 */ /* 0x000fe20000010000 */
[----:B------:R-:W2:Y:S01]  /*d850*/  LDL.LU R17, [R1+0x148] ;  /* 0x0001480001117983 */ /* 0x000ea20000300800 */
[----:B------:R-:W-:Y:S01]  /*d860*/  FFMA.FTZ R45, R43, R16, R45 ;  /* 0x000000102b2d7223 */ /* 0x000fe2000001002d */
[----:B------:R-:W-:-:S02]  /*d870*/  FADD.FTZ R22, R16, R22 ;  /* 0x0000001610167221 */ /* 0x000fc40000010000 */
[----:B------:R-:W4:Y:S01]  /*d880*/  LDL.LU R16, [R1+0x2b4] ;  /* 0x0002b40001107983 */ /* 0x000f220000300800 */
[----:B---3--:R-:W-:Y:S01]  /*d890*/  FMUL.FTZ R18, R3, R11 ;  /* 0x0000000b03127220 */ /* 0x008fe20000410000 */
[----:B------:R-:W-:Y:S02]  /*d8a0*/  FADD.FTZ R23, R23, R11 ;  /* 0x0000000b17177221 */ /* 0x000fe40000010000 */
[----:B------:R-:W3:Y:S01]  /*d8b0*/  LDL.LU R44, [R1+0x28c] ;  /* 0x00028c00012c7983 */ /* 0x000ee20000300800 */
[----:B------:R-:W-:-:S03]  /*d8c0*/  FFMA.FTZ R24, R43, R25, R24 ;  /* 0x000000192b187223 */ /* 0x000fc60000010018 */
[----:B------:R-:W3:Y:S04]  /*d8d0*/  LDL.LU R10, [R1+0x154] ;  /* 0x00015400010a7983 */ /* 0x000ee80000300800 */
[----:B------:R-:W3:Y:S04]  /*d8e0*/  LDL.LU R21, [R1+0x288] ;  /* 0x0002880001157983 */ /* 0x000ee80000300800 */
[----:B------:R-:W3:Y:S01]  /*d8f0*/  LDL.LU R43, [R1+0x158] ;  /* 0x00015800012b7983 */ /* 0x000ee20000300800 */
[----:B------:R-:W-:-:S03]  /*d900*/  FADD.FTZ R19, R19, R25 ;  /* 0x0000001913137221 */ /* 0x000fc60000010000 */
[----:B------:R-:W3:Y:S04]  /*d910*/  LDL.LU R37, [R1+0x27c] ;  /* 0x00027c0001257983 */ /* 0x000ee80000300800 */
[----:B------:R-:W3:Y:S01]  /*d920*/  LDL.LU R25, [R1+0x268] ;  /* 0x0002680001197983 */ /* 0x000ee20000300800 */
[----:B----4-:R-:W-:-:S03]  /*d930*/  FFMA.FTZ R20, R16, R11, R20 ;  /* 0x0000000b10147223 */ /* 0x010fc60000010014 */
[----:B------:R-:W4:Y:S01]  /*d940*/  LDL.LU R11, [R1+0x3cc] ;  /* 0x0003cc00010b7983 */ /* 0x000f220000300800 */
[----:B------:R-:W-:Y:S01]  /*d950*/  FFMA.FTZ R45, R16, R18, R45 ;  /* 0x00000012102d7223 */ /* 0x000fe2000001002d */
[----:B------:R-:W-:Y:S01]  /*d960*/  FMUL.FTZ R16, R5, R15 ;  /* 0x0000000f05107220 */ /* 0x000fe20000410000 */
[----:B------:R-:W-:Y:S01]  /*d970*/  FADD.FTZ R22, R22, R18 ;  /* 0x0000001216167221 */ /* 0x000fe20000010000 */
[----:B--2---:R-:W-:Y:S02]  /*d980*/  FMUL.FTZ R18, R3, R17 ;  /* 0x0000001103127220 */ /* 0x004fe40000410000 */
[----:B------:R-:W-:Y:S01]  /*d990*/  FFMA.FTZ R45, R42, R16, R45 ;  /* 0x000000102a2d7223 */ /* 0x000fe2000001002d */
[----:B------:R-:W-:Y:S01]  /*d9a0*/  FADD.FTZ R22, R16, R22 ;  /* 0x0000001610167221 */ /* 0x000fe20000010000 */
[----:B------:R-:W-:Y:S01]  /*d9b0*/  FFMA.FTZ R24, R42, R15, R24 ;  /* 0x0000000f2a187223 */ /* 0x000fe20000010018 */
[----:B------:R-:W-:Y:S01]  /*d9c0*/  FADD.FTZ R19, R19, R15 ;  /* 0x0000000f13137221 */ /* 0x000fe20000010000 */
[----:B---3--:R-:W-:Y:S01]  /*d9d0*/  FFMA.FTZ R45, R44, R18, R45 ;  /* 0x000000122c2d7223 */ /* 0x008fe2000001002d */
[----:B------:R-:W-:Y:S01]  /*d9e0*/  FADD.FTZ R22, R22, R18 ;  /* 0x0000001216167221 */ /* 0x000fe20000010000 */
[----:B------:R-:W-:Y:S01]  /*d9f0*/  FMUL.FTZ R16, R3, R10 ;  /* 0x0000000a03107220 */ /* 0x000fe20000410000 */
[----:B------:R-:W-:Y:S01]  /*da00*/  FFMA.FTZ R20, R44, R17, R20 ;  /* 0x000000112c147223 */ /* 0x000fe20000010014 */
[----:B------:R-:W-:Y:S01]  /*da10*/  FADD.FTZ R23, R23, R17 ;  /* 0x0000001117177221 */ /* 0x000fe20000010000 */
[----:B------:R-:W2:Y:S04]  /*da20*/  LDL.LU R42, [R1+0x160] ;  /* 0x00016000012a7983 */ /* 0x000ea80000300800 */
[----:B------:R-:W3:Y:S04]  /*da30*/  LDL.LU R17, [R1+0x3c8] ;  /* 0x0003c80001117983 */ /* 0x000ee80000300800 */
[----:B------:R-:W2:Y:S04]  /*da40*/  LDL.LU R18, [R1+0x244] ;  /* 0x0002440001127983 */ /* 0x000ea80000300800 */
[----:B------:R-:W2:Y:S01]  /*da50*/  LDL.LU R44, [R1+0x164] ;  /* 0x00016400012c7983 */ /* 0x000ea20000300800 */
[-C--:B----4-:R-:W-:Y:S01]  /*da60*/  FMUL.FTZ R15, R5, R11.reuse ;  /* 0x0000000b050f7220 */ /* 0x090fe20000410000 */
[----:B------:R-:W-:Y:S01]  /*da70*/  FFMA.FTZ R24, R21, R11, R24 ;  /* 0x0000000b15187223 */ /* 0x000fe20000010018 */
[----:B------:R-:W-:-:S02]  /*da80*/  FADD.FTZ R19, R19, R11 ;  /* 0x0000000b13137221 */ /* 0x000fc40000010000 */
[----:B------:R-:W-:Y:S01]  /*da90*/  FFMA.FTZ R45, R21, R15, R45 ;  /* 0x0000000f152d7223 */ /* 0x000fe2000001002d */
[----:B------:R-:W-:Y:S01]  /*daa0*/  FADD.FTZ R22, R15, R22 ;  /* 0x000000160f167221 */ /* 0x000fe20000010000 */
[----:B------:R-:W-:Y:S01]  /*dab0*/  FMUL.FTZ R11, R5, R43 ;  /* 0x0000002b050b7220 */ /* 0x000fe20000410000 */
[----:B------:R-:W4:Y:S01]  /*dac0*/  LDL.LU R21, [R1+0x238] ;  /* 0x0002380001157983 */ /* 0x000f220000300800 */
[C---:B------:R-:W-:Y:S01]  /*dad0*/  FFMA.FTZ R45, R37.reuse, R16, R45 ;  /* 0x00000010252d7223 */ /* 0x040fe2000001002d */
[----:B------:R-:W-:Y:S01]  /*dae0*/  FADD.FTZ R22, R22, R16 ;  /* 0x0000001016167221 */ /* 0x000fe20000010000 */
[----:B------:R-:W-:Y:S01]  /*daf0*/  FFMA.FTZ R20, R37, R10, R20 ;  /* 0x0000000a25147223 */ /* 0x000fe20000010014 */
[----:B------:R-:W-:Y:S01]  /*db00*/  FADD.FTZ R23, R23, R10 ;  /* 0x0000000a17177221 */ /* 0x000fe20000010000 */
[----:B------:R-:W-:Y:S01]  /*db10*/  FFMA.FTZ R45, R25, R11, R45 ;  /* 0x0000000b192d7223 */ /* 0x000fe2000001002d */
[----:B------:R-:W-:Y:S01]  /*db20*/  FADD.FTZ R22, R11, R22 ;  /* 0x000000160b167221 */ /* 0x000fe20000010000 */
[----:B------:R-:W4:Y:S04]  /*db30*/  LDL.LU R10, [R1+0x3c4] ;  /* 0x0003c400010a7983 */ /* 0x000f280000300800 */
[----:B------:R-:W4:Y:S01]  /*db40*/  LDL.LU R11, [R1+0x264] ;  /* 0x00026400010b7983 */ /* 0x000f220000300800 */
[----:B---3--:R-:W-:Y:S01]  /*db50*/  FMUL.FTZ R15, R3, R17 ;  /* 0x00000011030f7220 */ /* 0x008fe20000410000 */
[----:B------:R-:W-:Y:S01]  /*db60*/  FADD.FTZ R23, R23, R17 ;  /* 0x0000001117177221 */ /* 0x000fe20000010000 */
[----:B------:R-:W-:Y:S01]  /*db70*/  FFMA.FTZ R24, R25, R43, R24 ;  /* 0x0000002b19187223 */ /* 0x000fe20000010018 */
[----:B------:R-:W3:Y:S04]  /*db80*/  LDL.LU R37, [R1+0x224] ;  /* 0x0002240001257983 */ /* 0x000ee80000300800 */
[----:B------:R-:W3:Y:S01]  /*db90*/  LDL.LU R25, [R1+0x21c] ;  /* 0x00021c0001197983 */ /* 0x000ee20000300800 */
[----:B--2---:R-:W-:-:S03]  /*dba0*/  FFMA.FTZ R24, R18, R42, R24 ;  /* 0x0000002a12187223 */ /* 0x004fc60000010018 */
[----:B------:R-:W2:Y:S01]  /*dbb0*/  LDL.LU R16, [R1+0x170] ;  /* 0x0001700001107983 */ /* 0x000ea20000300800 */
[----:B------:R-:W-:Y:S01]  /*dbc0*/  FADD.FTZ R19, R19, R43 ;  /* 0x0000002b13137221 */ /* 0x000fe20000010000 */
[----:B------:R-:W-:Y:S02]  /*dbd0*/  FADD.FTZ R22, R22, R15 ;  /* 0x0000000f16167221 */ /* 0x000fe40000010000 */
[----:B------:R-:W2:Y:S01]  /*dbe0*/  LDL.LU R43, [R1+0x218] ;  /* 0x00021800012b7983 */ /* 0x000ea20000300800 */
[----:B------:R-:W-:Y:S01]  /*dbf0*/  FADD.FTZ R23, R23, R44 ;  /* 0x0000002c17177221 */ /* 0x000fe20000010000 */
[C---:B----4-:R-:W-:Y:S01]  /*dc00*/  FFMA.FTZ R20, R11.reuse, R17, R20 ;  /* 0x000000110b147223 */ /* 0x050fe20000010014 */
[----:B------:R-:W-:Y:S01]  /*dc10*/  FFMA.FTZ R45, R11, R15, R45 ;  /* 0x0000000f0b2d7223 */ /* 0x000fe2000001002d */
[----:B------:R-:W-:Y:S01]  /*dc20*/  FMUL.FTZ R11, R5, R42 ;  /* 0x0000002a050b7220 */ /* 0x000fe20000410000 */
[----:B------:R-:W4:Y:S03]  /*dc30*/  LDL.LU R17, [R1+0x16c] ;  /* 0x00016c0001117983 */ /* 0x000f260000300800 */
[----:B------:R-:W-:-:S02]  /*dc40*/  FFMA.FTZ R45, R18, R11, R45 ;  /* 0x0000000b122d7223 */ /* 0x000fc4000001002d */
[----:B------:R-:W4:Y:S01]  /*dc50*/  LDL.LU R18, [R1+0x210] ;  /* 0x0002100001127983 */ /* 0x000f220000300800 */
[-C--:B------:R-:W-:Y:S01]  /*dc60*/  FMUL.FTZ R15, R3, R44.reuse ;  /* 0x0000002c030f7220 */ /* 0x080fe20000410000 */
[C---:B------:R-:W-:Y:S02]  /*dc70*/  FFMA.FTZ R20, R21.reuse, R44, R20 ;  /* 0x0000002c15147223 */ /* 0x040fe40000010014 */
[----:B------:R-:W4:Y:S01]  /*dc80*/  LDL.LU R44, [R1+0x17c] ;  /* 0x00017c00012c7983 */ /* 0x000f220000300800 */
[----:B------:R-:W-:-:S03]  /*dc90*/  FFMA.FTZ R45, R21, R15, R45 ;  /* 0x0000000f152d7223 */ /* 0x000fc6000001002d */
[----:B------:R-:W4:Y:S01]  /*dca0*/  LDL.LU R21, [R1+0x1e8] ;  /* 0x0001e80001157983 */ /* 0x000f220000300800 */
[----:B------:R-:W-:Y:S01]  /*dcb0*/  FADD.FTZ R22, R11, R22 ;  /* 0x000000160b167221 */ /* 0x000fe20000010000 */
[----:B------:R-:W-:-:S03]  /*dcc0*/  FMUL.FTZ R11, R5, R10 ;  /* 0x0000000a050b7220 */ /* 0x000fc60000410000 */
[----:B------:R-:W-:Y:S01]  /*dcd0*/  FADD.FTZ R22, R22, R15 ;  /* 0x0000000f16167221 */ /* 0x000fe20000010000 */
[----:B------:R-:W-:Y:S01]  /*dce0*/  FADD.FTZ R19, R19, R42 ;  /* 0x0000002a13137221 */ /* 0x000fe20000010000 */
[----:B---3--:R-:W-:Y:S01]  /*dcf0*/  FFMA.FTZ R45, R37, R11, R45 ;  /* 0x0000000b252d7223 */ /* 0x008fe2000001002d */
[----:B------:R-:W3:Y:S01]  /*dd00*/  LDL.LU R42, [R1+0x178] ;  /* 0x00017800012a7983 */ /* 0x000ee20000300800 */
[----:B------:R-:W-:Y:S01]  /*dd10*/  FADD.FTZ R22, R11, R22 ;  /* 0x000000160b167221 */ /* 0x000fe20000010000 */
[----:B------:R-:W-:Y:S01]  /*dd20*/  FFMA.FTZ R24, R37, R10, R24 ;  /* 0x0000000a25187223 */ /* 0x000fe20000010018 */
[----:B------:R-:W-:Y:S01]  /*dd30*/  FADD.FTZ R19, R19, R10 ;  /* 0x0000000a13137221 */ /* 0x000fe20000010000 */
[----:B--2---:R-:W-:Y:S01]  /*dd40*/  FMUL.FTZ R10, R5, R16 ;  /* 0x00000010050a7220 */ /* 0x004fe20000410000 */
[----:B------:R-:W-:Y:S01]  /*dd50*/  FMUL.FTZ R11, R3, R14 ;  /* 0x0000000e030b7220 */ /* 0x000fe20000410000 */
[----:B------:R-:W2:Y:S01]  /*dd60*/  LDL.LU R37, [R1+0x180] ;  /* 0x0001800001257983 */ /* 0x000ea20000300800 */
[----:B------:R-:W-:Y:S01]  /*dd70*/  FFMA.FTZ R24, R43, R16, R24 ;  /* 0x000000102b187223 */ /* 0x000fe20000010018 */
[----:B------:R-:W-:-:S02]  /*dd80*/  FADD.FTZ R19, R19, R16 ;  /* 0x0000001013137221 */ /* 0x000fc40000010000 */
[----:B------:R-:W2:Y:S01]  /*dd90*/  LDL.LU R16, [R1+0x200] ;  /* 0x0002000001107983 */ /* 0x000ea20000300800 */
[-C--:B----4-:R-:W-:Y:S01]  /*dda0*/  FMUL.FTZ R15, R3, R17.reuse ;  /* 0x00000011030f7220 */ /* 0x090fe20000410000 */
[----:B------:R-:W-:Y:S01]  /*ddb0*/  FFMA.FTZ R20, R25, R17, R20 ;  /* 0x0000001119147223 */ /* 0x000fe20000010014 */
[----:B------:R-:W-:Y:S02]  /*ddc0*/  FADD.FTZ R23, R23, R17 ;  /* 0x0000001117177221 */ /* 0x000fe40000010000 */
[----:B------:R-:W-:Y:S01]  /*ddd0*/  FFMA.FTZ R45, R25, R15, R45 ;  /* 0x0000000f192d7223 */ /* 0x000fe2000001002d */
[----:B------:R-:W-:Y:S01]  /*dde0*/  FADD.FTZ R22, R22, R15 ;  /* 0x0000000f16167221 */ /* 0x000fe20000010000 */
[----:B------:R-:W-:Y:S01]  /*ddf0*/  FFMA.FTZ R20, R18, R14, R20 ;  /* 0x0000000e12147223 */ /* 0x000fe20000010014 */
[----:B------:R-:W-:Y:S01]  /*de00*/  FADD.FTZ R23, R23, R14 ;  /* 0x0000000e17177221 */ /* 0x000fe20000010000 */
[----:B------:R-:W-:Y:S01]  /*de10*/  FFMA.FTZ R45, R43, R10, R45 ;  /* 0x0000000a2b2d7223 */ /* 0x000fe2000001002d */
[----:B------:R-:W4:Y:S01]  /*de20*/  LDL.LU R14, [R1+0x20c] ;  /* 0x00020c00010e7983 */ /* 0x000f220000300800 */
[----:B------:R-:W-:Y:S01]  /*de30*/  FADD.FTZ R22, R10, R22 ;  /* 0x000000160a167221 */ /* 0x000fe20000010000 */
[----:B------:R-:W-:Y:S01]  /*de40*/  FADD.FTZ R23, R23, R44 ;  /* 0x0000002c17177221 */ /* 0x000fe20000010000 */
[----:B------:R-:W-:Y:S01]  /*de50*/  FFMA.FTZ R45, R18, R11, R45 ;  /* 0x0000000b122d7223 */ /* 0x000fe2000001002d */
[-C--:B------:R-:W-:Y:S01]  /*de60*/  FFMA.FTZ R20, R21, R44.reuse, R20 ;  /* 0x0000002c15147223 */ /* 0x080fe20000010014 */
[----:B------:R-:W-:Y:S01]  /*de70*/  FADD.FTZ R22, R22, R11 ;  /* 0x0000000b16167221 */ /* 0x000fe20000010000 */
[----:B------:R-:W-:Y:S01]  /*de80*/  FMUL.FTZ R11, R3, R44 ;  /* 0x0000002c030b7220 */ /* 0x000fe20000410000 */
[----:B------:R-:W2:Y:S04]  /*de90*/  LDL.LU R25, [R1+0x1f8] ;  /* 0x0001f80001197983 */ /* 0x000ea80000300800 */
[----:B------:R-:W2:Y:S04]  /*dea0*/  LDL.LU R44, [R1+0x3bc] ;  /* 0x0003bc00012c7983 */ /* 0x000ea80000300800 */
[----:B------:R-:W2:Y:S04]  /*deb0*/  LDL.LU R15, [R1+0x208] ;  /* 0x00020800010f7983 */ /* 0x000ea80000300800 */
[----:B------:R-:W2:Y:S04]  /*dec0*/  LDL.LU R43, [R1+0x188] ;  /* 0x00018800012b7983 */ /* 0x000ea80000300800 */
[----:B------:R-:W2:Y:S04]  /*ded0*/  LDL.LU R18, [R1+0x1b0] ;  /* 0x0001b00001127983 */ /* 0x000ea80000300800 */
[----:B------:R-:W2:Y:S01]  /*dee0*/  LDL.LU R17, [R1+0x204] ;  /* 0x0002040001117983 */ /* 0x000ea20000300800 */
[----:B---3--:R-:W-:-:S04]  /*def0*/  FMUL.FTZ R10, R5, R42 ;  /* 0x0000002a050a7220 */ /* 0x008fc80000410000 */
[----:B------:R-:W-:-:S04]  /*df00*/  FADD.FTZ R22, R10, R22 ;  /* 0x000000160a167221 */ /* 0x000fc80000010000 */
[----:B------:R-:W-:Y:S01]  /*df10*/  FADD.FTZ R22, R22, R11 ;  /* 0x0000000b16167221 */ /* 0x000fe20000010000 */
[----:B----4-:R-:W-:Y:S01]  /*df20*/  FFMA.FTZ R45, R14, R10, R45 ;  /* 0x0000000a0e2d7223 */ /* 0x010fe2000001002d */
[----:B--2---:R-:W-:-:S03]  /*df30*/  FMUL.FTZ R10, R5, R37 ;  /* 0x00000025050a7220 */ /* 0x004fc60000410000 */
[----:B------:R-:W-:Y:S01]  /*df40*/  FFMA.FTZ R45, R21, R11, R45 ;  /* 0x0000000b152d7223 */ /* 0x000fe2000001002d */
[----:B------:R-:W-:Y:S01]  /*df50*/  FADD.FTZ R22, R10, R22 ;  /* 0x000000160a167221 */ /* 0x000fe20000010000 */
[----:B------:R-:W-:Y:S01]  /*df60*/  FFMA.FTZ R24, R14, R42, R24 ;  /* 0x0000002a0e187223 */ /* 0x000fe20000010018 */
[----:B------:R-:W2:Y:S01]  /*df70*/  LDL.LU R21, [R1+0x1a4] ;  /* 0x0001a40001157983 */ /* 0x000ea20000300800 */
[----:B------:R-:W-:Y:S01]  /*df80*/  FFMA.FTZ R45, R25, R10, R45 ;  /* 0x0000000a192d7223 */ /* 0x000fe2000001002d */
[----:B------:R-:W-:Y:S02]  /*df90*/  FMUL.FTZ R11, R3, R44 ;  /* 0x0000002c030b7220 */ /* 0x000fe40000410000 */
[----:B------:R-:W3:Y:S02]  /*dfa0*/  LDL.LU R14, [R1+0x1a8] ;  /* 0x0001a800010e7983 */ /* 0x000ee40000300800 */
[----:B------:R-:W-:Y:S01]  /*dfb0*/  FFMA.FTZ R45, R15, R11, R45 ;  /* 0x0000000b0f2d7223 */ /* 0x000fe2000001002d */
[----:B------:R-:W-:Y:S01]  /*dfc0*/  FADD.FTZ R22, R22, R11 ;  /* 0x0000000b16167221 */ /* 0x000fe20000010000 */
[----:B------:R-:W-:Y:S01]  /*dfd0*/  FMUL.FTZ R10, R5, R43 ;  /* 0x0000002b050a7220 */ /* 0x000fe20000410000 */
[----:B------:R-:W-:-:S03]  /*dfe0*/  FMUL.FTZ R11, R3, R18 ;  /* 0x00000012030b7220 */ /* 0x000fc60000410000 */
[----:B------:R-:W-:Y:S01]  /*dff0*/  FADD.FTZ R22, R10, R22 ;  /* 0x000000160a167221 */ /* 0x000fe20000010000 */
[----:B------:R-:W-:-:S03]  /*e000*/  FFMA.FTZ R45, R17, R10, R45 ;  /* 0x0000000a112d7223 */ /* 0x000fc6000001002d */
[----:B------:R-:W-:Y:S01]  /*e010*/  FADD.FTZ R22, R22, R11 ;  /* 0x0000000b16167221 */ /* 0x000fe20000010000 */
[----:B------:R-:W-:Y:S02]  /*e020*/  FFMA.FTZ R45, R16, R11, R45 ;  /* 0x0000000b102d7223 */ /* 0x000fe4000001002d */
[----:B------:R-:W4:Y:S01]  /*e030*/  LDL.LU R11, [R1+0x1fc] ;  /* 0x0001fc00010b7983 */ /* 0x000f220000300800 */
[----:B---3--:R-:W-:-:S04]  /*e040*/  FMUL.FTZ R10, R5, R14 ;  /* 0x0000000e050a7220 */ /* 0x008fc80000410000 */
[----:B------:R-:W-:Y:S01]  /*e050*/  FADD.FTZ R22, R10, R22 ;  /* 0x000000160a167221 */ /* 0x000fe20000010000 */
[----:B----4-:R-:W-:Y:S02]  /*e060*/  FFMA.FTZ R45, R11, R10, R45 ;  /* 0x0000000a0b2d7223 */ /* 0x010fe4000001002d */
[----:B------:R-:W3:Y:S01]  /*e070*/  LDL.LU R10, [R1+0x1f4] ;  /* 0x0001f400010a7983 */ /* 0x000ee20000300800 */
[----:B------:R-:W-:-:S03]  /*e080*/  FFMA.FTZ R24, R25, R37, R24 ;  /* 0x0000002519187223 */ /* 0x000fc60000010018 */
[----:B------:R-:W4:Y:S01]  /*e090*/  LDL.LU R25, [R1+0x1a0] ;  /* 0x0001a00001197983 */ /* 0x000f220000300800 */
[----:B------:R-:W-:Y:S01]  /*e0a0*/  FFMA.FTZ R24, R17, R43, R24 ;  /* 0x0000002b11187223 */ /* 0x000fe20000010018 */
[----:B------:R-:W-:Y:S02]  /*e0b0*/  FFMA.FTZ R20, R15, R44, R20 ;  /* 0x0000002c0f147223 */ /* 0x000fe40000010014 */
[----:B------:R-:W4:Y:S01]  /*e0c0*/  LDL.LU R15, [R1+0x198] ;  /* 0x00019800010f7983 */ /* 0x000f220000300800 */
[----:B------:R-:W-:Y:S01]  /*e0d0*/  FFMA.FTZ R24, R11, R14, R24 ;  /* 0x0000000e0b187223 */ /* 0x000fe20000010018 */
[----:B--2---:R-:W-:Y:S01]  /*e0e0*/  FMUL.FTZ R11, R3, R21 ;  /* 0x00000015030b7220 */ /* 0x004fe20000410000 */
[----:B------:R-:W-:Y:S01]  /*e0f0*/  FADD.FTZ R19, R19, R42 ;  /* 0x0000002a13137221 */ /* 0x000fe20000010000 */
[----:B------:R-:W-:Y:S01]  /*e100*/  FFMA.FTZ R20, R16, R18, R20 ;  /* 0x0000001210147223 */ /* 0x000fe20000010014 */
[----:B------:R-:W2:Y:S01]  /*e110*/  LDL.LU R17, [R1+0x194] ;  /* 0x0001940001117983 */ /* 0x000ea20000300800 */
[----:B------:R-:W-:Y:S01]  /*e120*/  FADD.FTZ R22, R22, R11 ;  /* 0x0000000b16167221 */ /* 0x000fe20000010000 */
[C---:B---3--:R-:W-:Y:S01]  /*e130*/  FFMA.FTZ R45, R10.reuse, R11, R45 ;  /* 0x0000000b0a2d7223 */ /* 0x048fe2000001002d */
[----:B------:R-:W-:Y:S01]  /*e140*/  FADD.FTZ R19, R19, R37 ;  /* 0x0000002513137221 */ /* 0x000fe20000010000 */
[----:B------:R-:W3:Y:S01]  /*e150*/  LDL.LU R11, [R1+0x1f0] ;  /* 0x0001f000010b7983 */ /* 0x000ee20000300800 */
[----:B------:R-:W-:Y:S01]  /*e160*/  FFMA.FTZ R20, R10, R21, R20 ;  /* 0x000000150a147223 */ /* 0x000fe20000010014 */
[----:B----4-:R-:W-:Y:S01]  /*e170*/  FMUL.FTZ R10, R5, R25 ;  /* 0x00000019050a7220 */ /* 0x010fe20000410000 */
[----:B------:R-:W-:Y:S01]  /*e180*/  FADD.FTZ R23, R23, R44 ;  /* 0x0000002c17177221 */ /* 0x000fe20000010000 */
[----:B------:R-:W4:Y:S02]  /*e190*/  LDL.LU R16, [R1+0x190] ;  /* 0x0001900001107983 */ /* 0x000f240000300800 */
[----:B------:R-:W-:-:S02]  /*e1a0*/  FADD.FTZ R22, R10, R22 ;  /* 0x000000160a167221 */ /* 0x000fc40000010000 */
[----:B------:R-:W4:Y:S04]  /*e1b0*/  LDL.LU R37, [R1+0x3b8] ;  /* 0x0003b80001257983 */ /* 0x000f280000300800 */
[----:B------:R-:W4:Y:S01]  /*e1c0*/  LDL.LU R42, [R1+0x3c0] ;  /* 0x0003c000012a7983 */ /* 0x000f220000300800 */
[C---:B---3--:R-:W-:Y:S01]  /*e1d0*/  FFMA.FTZ R45, R11.reuse, R10, R45 ;  /* 0x0000000a0b2d7223 */ /* 0x048fe2000001002d */
[----:B------:R-:W-:Y:S02]  /*e1e0*/  FFMA.FTZ R24, R11, R25, R24 ;  /* 0x000000190b187223 */ /* 0x000fe40000010018 */
[----:B------:R-:W3:Y:S01]  /*e1f0*/  LDL.LU R10, [R1+0x1ec] ;  /* 0x0001ec00010a7983 */ /* 0x000ee20000300800 */
[----:B------:R-:W-:Y:S01]  /*e200*/  FMUL.FTZ R11, R3, R15 ;  /* 0x0000000f030b7220 */ /* 0x000fe20000410000 */
[----:B------:R-:W-:Y:S01]  /*e210*/  FADD.FTZ R19, R19, R43 ;  /* 0x0000002b13137221 */ /* 0x000fe20000010000 */
[----:B------:R-:W-:Y:S01]  /*e220*/  FADD.FTZ R23, R23, R18 ;  /* 0x0000001217177221 */ /* 0x000fe20000010000 */
[----:B------:R-:W4:Y:S01]  /*e230*/  LDL.LU R44, [R1+0x1e0] ;  /* 0x0001e000012c7983 */ /* 0x000f220000300800 */
[----:B------:R-:W-:-:S03]  /*e240*/  FADD.FTZ R22, R22, R11 ;  /* 0x0000000b16167221 */ /* 0x000fc60000010000 */
[----:B------:R-:W4:Y:S01]  /*e250*/  LDL.LU R18, [R1+0x18c] ;  /* 0x00018c0001127983 */ /* 0x000f220000300800 */
[----:B------:R-:W-:-:S03]  /*e260*/  FADD.FTZ R19, R19, R14 ;  /* 0x0000000e13137221 */ /* 0x000fc60000010000 */
[----:B------:R-:W4:Y:S01]  /*e270*/  LDL.LU R43, [R1+0x3b4] ;  /* 0x0003b400012b7983 */ /* 0x000f220000300800 */
[----:B------:R-:W-:-:S03]  /*e280*/  FADD.FTZ R23, R23, R21 ;  /* 0x0000001517177221 */ /* 0x000fc60000010000 */
[----:B------:R-:W4:Y:S01]  /*e290*/  LDL.LU R14, [R1+0x1dc] ;  /* 0x0001dc00010e7983 */ /* 0x000f220000300800 */
[----:B------:R-:W-:-:S03]  /*e2a0*/  FADD.FTZ R19, R19, R25 ;  /* 0x0000001913137221 */ /* 0x000fc60000010000 */
[----:B------:R-:W4:Y:S04]  /*e2b0*/  LDL.LU R21, [R1+0x1d8] ;  /* 0x0001d80001157983 */ /* 0x000f280000300800 */
[----:B------:R-:W4:Y:S01]  /*e2c0*/  LDL.LU R25, [R1+0x1d4] ;  /* 0x0001d40001197983 */ /* 0x000f220000300800 */
[----:B---3--:R-:W-:-:S03]  /*e2d0*/  FFMA.FTZ R45, R10, R11, R45 ;  /* 0x0000000b0a2d7223 */ /* 0x008fc6000001002d */
[----:B------:R-:W3:Y:S01]  /*e2e0*/  LDL.LU R11, [R1+0x1e4] ;  /* 0x0001e400010b7983 */ /* 0x000ee20000300800 */
[----:B------:R-:W-:Y:S01]  /*e2f0*/  FFMA.FTZ R20, R10, R15, R20 ;  /* 0x0000000f0a147223 */ /* 0x000fe20000010014 */
[----:B--2---:R-:W-:Y:S01]  /*e300*/  FMUL.FTZ R10, R5, R17 ;  /* 0x00000011050a7220 */ /* 0x004fe20000410000 */
[----:B------:R-:W-:Y:S02]  /*e310*/  FADD.FTZ R23, R23, R15 ;  /* 0x0000000f17177221 */ /* 0x000fe40000010000 */
[----:B------:R-:W2:Y:S01]  /*e320*/  LDL.LU R15, [R1+0x1d0] ;  /* 0x0001d000010f7983 */ /* 0x000ea20000300800 */
[----:B------:R-:W-:Y:S01]  /*e330*/  FADD.FTZ R19, R19, R17 ;  /* 0x0000001113137221 */ /* 0x000fe20000010000 */
[----:B------:R-:W-:Y:S01]  /*e340*/  FADD.FTZ R22, R10, R22 ;  /* 0x000000160a167221 */ /* 0x000fe20000010000 */
[----:B----4-:R-:W-:Y:S01]  /*e350*/  FFMA.FTZ R20, R44, R16, R20 ;  /* 0x000000102c147223 */ /* 0x010fe20000010014 */
[----:B------:R-:W-:Y:S01]  /*e360*/  FADD.FTZ R23, R23, R16 ;  /* 0x0000001017177221 */ /* 0x000fe20000010000 */
[----:B------:R-:W-:-:S02]  /*e370*/  FADD.FTZ R19, R19, R18 ;  /* 0x0000001213137221 */ /* 0x000fc40000010000 */
[----:B------:R-:W-:Y:S01]  /*e380*/  FFMA.FTZ R20, R21, R43, R20 ;  /* 0x0000002b15147223 */ /* 0x000fe20000010014 */
[C---:B---3--:R-:W-:Y:S01]  /*e390*/  FFMA.FTZ R24, R11.reuse, R17, R24 ;  /* 0x000000110b187223 */ /* 0x048fe20000010018 */
[----:B------:R-:W-:Y:S01]  /*e3a0*/  FFMA.FTZ R45, R11, R10, R45 ;  /* 0x0000000a0b2d7223 */ /* 0x000fe2000001002d */
[----:B------:R-:W-:Y:S01]  /*e3b0*/  FMUL.FTZ R11, R3, R16 ;  /* 0x00000010030b7220 */ /* 0x000fe20000410000 */
[----:B------:R-:W3:Y:S01]  /*e3c0*/  LDL.LU R17, [R1+0x1cc] ;  /* 0x0001cc0001117983 */ /* 0x000ee20000300800 */
[-C--:B------:R-:W-:Y:S02]  /*e3d0*/  FMUL.FTZ R10, R5, R18.reuse ;  /* 0x00000012050a7220 */ /* 0x080fe40000410000 */
[----:B------:R-:W-:Y:S01]  /*e3e0*/  FFMA.FTZ R45, R44, R11, R45 ;  /* 0x0000000b2c2d7223 */ /* 0x000fe2000001002d */
[----:B------:R-:W4:Y:S01]  /*e3f0*/  LDL.LU R16, [R1+0x1c8] ;  /* 0x0001c80001107983 */ /* 0x000f220000300800 */
[----:B------:R-:W-:Y:S01]  /*e400*/  FADD.FTZ R22, R22, R11 ;  /* 0x0000000b16167221 */ /* 0x000fe20000010000 */
[C---:B------:R-:W-:Y:S01]  /*e410*/  FFMA.FTZ R24, R14.reuse, R18, R24 ;  /* 0x000000120e187223 */ /* 0x040fe20000010018 */
[----:B------:R-:W-:Y:S01]  /*e420*/  FFMA.FTZ R45, R14, R10, R45 ;  /* 0x0000000a0e2d7223 */ /* 0x000fe2000001002d */
[----:B------:R-:W-:Y:S01]  /*e430*/  FMUL.FTZ R11, R3, R43 ;  /* 0x0000002b030b7220 */ /* 0x000fe20000410000 */
[----:B------:R-:W4:Y:S01]  /*e440*/  LDL.LU R18, [R1+0x1c4] ;  /* 0x0001c40001127983 */ /* 0x000f220000300800 */
[----:B------:R-:W-:Y:S01]  /*e450*/  FADD.FTZ R22, R10, R22 ;  /* 0x000000160a167221 */ /* 0x000fe20000010000 */
[----:B------:R-:W-:Y:S01]  /*e460*/  FMUL.FTZ R10, R5, R37 ;  /* 0x00000025050a7220 */ /* 0x000fe20000410000 */
[----:B------:R-:W-:Y:S01]  /*e470*/  FFMA.FTZ R45, R21, R11, R45 ;  /* 0x0000000b152d7223 */ /* 0x000fe2000001002d */
[----:B------:R-:W-:Y:S01]  /*e480*/  FADD.FTZ R23, R23, R43 ;  /* 0x0000002b17177221 */ /* 0x000fe20000010000 */
[----:B------:R-:W4:Y:S01]  /*e490*/  LDL.LU R21, [R1+0x1c0] ;  /* 0x0001c00001157983 */ /* 0x000f220000300800 */
[C---:B------:R-:W-:Y:S01]  /*e4a0*/  FFMA.FTZ R24, R25.reuse, R37, R24 ;  /* 0x0000002519187223 */ /* 0x040fe20000010018 */
[----:B------:R-:W-:-:S02]  /*e4b0*/  FFMA.FTZ R45, R25, R10, R45 ;  /* 0x0000000a192d7223 */ /* 0x000fc4000001002d */
[----:B------:R-:W4:Y:S01]  /*e4c0*/  LDL.LU R25, [R1+0x1bc] ;  /* 0x0001bc0001197983 */ /* 0x000f220000300800 */
[----:B------:R-:W-:Y:S01]  /*e4d0*/  FADD.FTZ R22, R22, R11 ;  /* 0x0000000b16167221 */ /* 0x000fe20000010000 */
[-C--:B------:R-:W-:Y:S02]  /*e4e0*/  FMUL.FTZ R11, R3, R42.reuse ;  /* 0x0000002a030b7220 */ /* 0x080fe40000410000 */
[----:B------:R-:W4:Y:S01]  /*e4f0*/  LDL.LU R43, [R1+0x1b8] ;  /* 0x0001b800012b7983 */ /* 0x000f220000300800 */
[----:B------:R-:W-:Y:S01]  /*e500*/  FADD.FTZ R22, R10, R22 ;  /* 0x000000160a167221 */ /* 0x000fe20000010000 */
[----:B--2---:R-:W-:Y:S01]  /*e510*/  FFMA.FTZ R45, R15, R11, R45 ;  /* 0x0000000b0f2d7223 */ /* 0x004fe2000001002d */
[----:B------:R-:W-:Y:S01]  /*e520*/  FMUL.FTZ R10, R5, R35 ;  /* 0x00000023050a7220 */ /* 0x000fe20000410000 */
[----:B------:R-:W2:Y:S01]  /*e530*/  LDL.LU R44, [R1+0x1b4] ;  /* 0x0001b400012c7983 */ /* 0x000ea20000300800 */
[----:B------:R-:W-:Y:S01]  /*e540*/  FADD.FTZ R22, R22, R11 ;  /* 0x0000000b16167221 */ /* 0x000fe20000010000 */
[----:B------:R-:W-:Y:S01]  /*e550*/  FFMA.FTZ R20, R15, R42, R20 ;  /* 0x0000002a0f147223 */ /* 0x000fe20000010014 */
[----:B------:R-:W-:-:S02]  /*e560*/  FMUL.FTZ R11, R3, R41 ;  /* 0x00000029030b7220 */ /* 0x000fc40000410000 */
[----:B------:R-:W-:-:S04]  /*e570*/  FADD.FTZ R22, R10, R22 ;  /* 0x000000160a167221 */ /* 0x000fc80000010000 */
[----:B------:R-:W-:Y:S01]  /*e580*/  FADD.FTZ R22, R22, R11 ;  /* 0x0000000b16167221 */ /* 0x000fe20000010000 */
[C---:B---3--:R-:W-:Y:S01]  /*e590*/  FFMA.FTZ R24, R17.reuse, R35, R24 ;  /* 0x0000002311187223 */ /* 0x048fe20000010018 */
[----:B------:R-:W-:Y:S02]  /*e5a0*/  FFMA.FTZ R45, R17, R10, R45 ;  /* 0x0000000a112d7223 */ /* 0x000fe4000001002d */
[----:B------:R-:W3:Y:S01]  /*e5b0*/  LDL.LU R17, [R1+0x1ac] ;  /* 0x0001ac0001117983 */ /* 0x000ee20000300800 */
[C---:B----4-:R-:W-:Y:S01]  /*e5c0*/  FFMA.FTZ R20, R16.reuse, R41, R20 ;  /* 0x0000002910147223 */ /* 0x050fe20000010014 */
[----:B------:R-:W-:Y:S01]  /*e5d0*/  FFMA.FTZ R45, R16, R11, R45 ;  /* 0x0000000b102d7223 */ /* 0x000fe2000001002d */
[-C--:B------:R-:W-:Y:S01]  /*e5e0*/  FMUL.FTZ R10, R5, R31.reuse ;  /* 0x0000001f050a7220 */ /* 0x080fe20000410000 */
[----:B------:R-:W4:Y:S01]  /*e5f0*/  LDL.LU R16, [R1+0x19c] ;  /* 0x00019c0001107983 */ /* 0x000f220000300800 */
[----:B------:R-:W-:Y:S01]  /*e600*/  FMUL.FTZ R11, R3, R40 ;  /* 0x00000028030b7220 */ /* 0x000fe20000410000 */
[C---:B------:R-:W-:Y:S01]  /*e610*/  FFMA.FTZ R24, R18.reuse, R31, R24 ;  /* 0x0000001f12187223 */ /* 0x040fe20000010018 */
[----:B------:R-:W-:-:S02]  /*e620*/  FFMA.FTZ R45, R18, R10, R45 ;  /* 0x0000000a122d7223 */ /* 0x000fc4000001002d */
[----:B------:R-:W4:Y:S01]  /*e630*/  LDL.LU R18, [R1+0x184] ;  /* 0x0001840001127983 */ /* 0x000f220000300800 */
[----:B------:R-:W-:Y:S01]  /*e640*/  FADD.FTZ R22, R10, R22 ;  /* 0x000000160a167221 */ /* 0x000fe20000010000 */
[C---:B------:R-:W-:Y:S01]  /*e650*/  FFMA.FTZ R20, R21.reuse, R40, R20 ;  /* 0x0000002815147223 */ /* 0x040fe20000010014 */
[----:B------:R-:W-:Y:S01]  /*e660*/  FFMA.FTZ R45, R21, R11, R45 ;  /* 0x0000000b152d7223 */ /* 0x000fe2000001002d */
[-C--:B------:R-:W-:Y:S01]  /*e670*/  FMUL.FTZ R10, R5, R34.reuse ;  /* 0x00000022050a7220 */ /* 0x080fe20000410000 */
[----:B------:R-:W4:Y:S01]  /*e680*/  LDL.LU R21, [R1+0x174] ;  /* 0x0001740001157983 */ /* 0x000f220000300800 */
[C---:B------:R-:W-:Y:S02]  /*e690*/  FFMA.FTZ R24, R25.reuse, R34, R24 ;  /* 0x0000002219187223 */ /* 0x040fe40000010018 */
[----:B------:R-:W-:Y:S02]  /*e6a0*/  FFMA.FTZ R45, R25, R10, R45 ;  /* 0x0000000a192d7223 */ /* 0x000fe4000001002d */
[----:B------:R-:W4:Y:S01]  /*e6b0*/  LDL.LU R25, [R1+0x168] ;  /* 0x0001680001197983 */ /* 0x000f220000300800 */
[----:B------:R-:W-:Y:S01]  /*e6c0*/  FADD.FTZ R11, R22, R11 ;  /* 0x0000000b160b7221 */ /* 0x000fe20000010000 */
[----:B------:R-:W-:-:S03]  /*e6d0*/  FMUL.FTZ R14, R3, R39 ;  /* 0x00000027030e7220 */ /* 0x000fc60000410000 */
[----:B------:R-:W-:Y:S01]  /*e6e0*/  FADD.FTZ R15, R10, R11 ;  /* 0x0000000b0a0f7221 */ /* 0x000fe20000010000 */
[----:B------:R-:W-:Y:S01]  /*e6f0*/  FFMA.FTZ R45, R43, R14, R45 ;  /* 0x0000000e2b2d7223 */ /* 0x000fe2000001002d */
[----:B------:R-:W-:Y:S01]  /*e700*/  FMUL.FTZ R10, R5, R29 ;  /* 0x0000001d050a7220 */ /* 0x000fe20000410000 */
[----:B------:R-:W-:Y:S01]  /*e710*/  FADD.FTZ R23, R23, R42 ;  /* 0x0000002a17177221 */ /* 0x000fe20000010000 */
[----:B------:R-:W-:Y:S01]  /*e720*/  FADD.FTZ R15, R15, R14 ;  /* 0x0000000e0f0f7221 */ /* 0x000fe20000010000 */
[----:B------:R-:W-:Y:S01]  /*e730*/  FMUL.FTZ R14, R3, R38 ;  /* 0x00000026030e7220 */ /* 0x000fe20000410000 */
[----:B--2---:R-:W-:Y:S01]  /*e740*/  FFMA.FTZ R45, R44, R10, R45 ;  /* 0x0000000a2c2d7223 */ /* 0x004fe2000001002d */
[----:B------:R-:W-:Y:S01]  /*e750*/  FADD.FTZ R23, R23, R41 ;  /* 0x0000002917177221 */ /* 0x000fe20000010000 */
[----:B------:R-:W-:Y:S01]  /*e760*/  FADD.FTZ R15, R10, R15 ;  /* 0x0000000f0a0f7221 */ /* 0x000fe20000010000 */
[----:B------:R-:W-:Y:S02]  /*e770*/  FMUL.FTZ R10, R5, R27 ;  /* 0x0000001b050a7220 */ /* 0x000fe40000410000 */
[----:B------:R-:W-:Y:S01]  /*e780*/  FADD.FTZ R40, R23, R40 ;  /* 0x0000002817287221 */ /* 0x000fe20000010000 */
[----:B------:R-:W-:Y:S01]  /*e790*/  FADD.FTZ R15, R15, R14 ;  /* 0x0000000e0f0f7221 */ /* 0x000fe20000010000 */
[----:B------:R-:W-:-:S02]  /*e7a0*/  FFMA.FTZ R11, R43, R39, R20 ;  /* 0x000000272b0b7223 */ /* 0x000fc40000010014 */
[----:B------:R-:W-:Y:S01]  /*e7b0*/  FADD.FTZ R39, R40, R39 ;  /* 0x0000002728277221 */ /* 0x000fe20000010000 */
[----:B------:R-:W-:-:S03]  /*e7c0*/  FADD.FTZ R15, R10, R15 ;  /* 0x0000000f0a0f7221 */ /* 0x000fc60000010000 */
[----:B------:R-:W-:Y:S01]  /*e7d0*/  FADD.FTZ R39, R39, R38 ;  /* 0x0000002627277221 */ /* 0x000fe20000010000 */
[----:B------:R-:W-:-:S03]  /*e7e0*/  FFMA.FTZ R24, R44, R29, R24 ;  /* 0x0000001d2c187223 */ /* 0x000fc60000010018 */
[----:B------:R-:W-:-:S04]  /*e7f0*/  FADD.FTZ R39, R39, R36 ;  /* 0x0000002427277221 */ /* 0x000fc80000010000 */
[----:B------:R-:W-:Y:S01]  /*e800*/  FADD.FTZ R39, R39, R12 ;  /* 0x0000000c27277221 */ /* 0x000fe20000010000 */
[----:B---3--:R-:W-:Y:S01]  /*e810*/  FFMA.FTZ R45, R17, R14, R45 ;  /* 0x0000000e112d7223 */ /* 0x008fe2000001002d */
[----:B------:R-:W-:-:S03]  /*e820*/  FMUL.FTZ R14, R3, R36 ;  /* 0x00000024030e7220 */ /* 0x000fc60000410000 */
[----:B----4-:R-:W-:Y:S01]  /*e830*/  FFMA.FTZ R45, R16, R10, R45 ;  /* 0x0000000a102d7223 */ /* 0x010fe2000001002d */
[----:B------:R-:W-:Y:S01]  /*e840*/  FMUL.FTZ R10, R5, R33 ;  /* 0x00000021050a7220 */ /* 0x000fe20000410000 */
[----:B------:R-:W-:Y:S02]  /*e850*/  FFMA.FTZ R11, R17, R38, R11 ;  /* 0x00000026110b7223 */ /* 0x000fe4000001000b */
[C---:B------:R-:W-:Y:S01]  /*e860*/  FFMA.FTZ R45, R18.reuse, R14, R45 ;  /* 0x0000000e122d7223 */ /* 0x040fe2000001002d */
[----:B------:R-:W-:Y:S01]  /*e870*/  FADD.FTZ R17, R15, R14 ;  /* 0x0000000e0f117221 */ /* 0x000fe20000010000 */
[----:B------:R-:W-:Y:S02]  /*e880*/  FMUL.FTZ R14, R3, R12 ;  /* 0x0000000c030e7220 */ /* 0x000fe40000410000 */
[----:B------:R-:W-:Y:S01]  /*e890*/  FFMA.FTZ R45, R21, R10, R45 ;  /* 0x0000000a152d7223 */ /* 0x000fe2000001002d */
[----:B------:R-:W-:Y:S01]  /*e8a0*/  FFMA.FTZ R11, R18, R36, R11 ;  /* 0x00000024120b7223 */ /* 0x000fe2000001000b */
[----:B------:R-:W-:Y:S01]  /*e8b0*/  FADD.FTZ R17, R10, R17 ;  /* 0x000000110a117221 */ /* 0x000fe20000010000 */
[----:B------:R-:W-:Y:S01]  /*e8c0*/  FMUL.FTZ R10, R5, R32 ;  /* 0x00000020050a7220 */ /* 0x000fe20000410000 */
[C---:B------:R-:W-:Y:S01]  /*e8d0*/  FFMA.FTZ R45, R25.reuse, R14, R45 ;  /* 0x0000000e192d7223 */ /* 0x040fe2000001002d */
[----:B------:R-:W-:Y:S01]  /*e8e0*/  FFMA.FTZ R11, R25, R12, R11 ;  /* 0x0000000c190b7223 */ /* 0x000fe2000001000b */
[----:B------:R-:W-:Y:S01]  /*e8f0*/  FADD.FTZ R17, R17, R14 ;  /* 0x0000000e11117221 */ /* 0x000fe20000010000 */
[----:B------:R-:W-:Y:S01]  /*e900*/  FFMA.FTZ R24, R16, R27, R24 ;  /* 0x0000001b10187223 */ /* 0x000fe20000010018 */
[----:B------:R-:W-:Y:S01]  /*e910*/  FFMA.FTZ R45, R9, R10, R45 ;  /* 0x0000000a092d7223 */ /* 0x000fe2000001002d */
[----:B------:R-:W-:Y:S01]  /*e920*/  FMUL.FTZ R12, R3, R30 ;  /* 0x0000001e030c7220 */ /* 0x000fe20000410000 */
[----:B------:R-:W-:Y:S01]  /*e930*/  FADD.FTZ R17, R10, R17 ;  /* 0x000000110a117221 */ /* 0x000fe20000010000 */
[----:B------:R-:W-:Y:S01]  /*e940*/  FFMA.FTZ R15, R21, R33, R24 ;  /* 0x00000021150f7223 */ /* 0x000fe20000010018 */
[----:B------:R-:W-:Y:S01]  /*e950*/  FMUL.FTZ R10, R5, R28 ;  /* 0x0000001c050a7220 */ /* 0x000fe20000410000 */
[C---:B------:R-:W-:Y:S01]  /*e960*/  FFMA.FTZ R45, R8.reuse, R12, R45 ;  /* 0x0000000c082d7223 */ /* 0x040fe2000001002d */
[----:B------:R-:W-:Y:S01]  /*e970*/  FADD.FTZ R17, R17, R12 ;  /* 0x0000000c11117221 */ /* 0x000fe20000010000 */
[----:B------:R-:W-:Y:S01]  /*e980*/  FFMA.FTZ R15, R9, R32, R15 ;  /* 0x00000020090f7223 */ /* 0x000fe2000001000f */
[-C--:B------:R-:W-:Y:S01]  /*e990*/  FMUL.FTZ R16, R3, R13.reuse ;  /* 0x0000000d03107220 */ /* 0x080fe20000410000 */
[----:B------:R-:W-:Y:S01]  /*e9a0*/  FFMA.FTZ R45, R7, R10, R45 ;  /* 0x0000000a072d7223 */ /* 0x000fe2000001002d */
[----:B------:R-:W-:Y:S01]  /*e9b0*/  FFMA.FTZ R12, R8, R30, R11 ;  /* 0x0000001e080c7223 */ /* 0x000fe2000001000b */
[----:B------:R-:W-:Y:S01]  /*e9c0*/  FADD.FTZ R17, R10, R17 ;  /* 0x000000110a117221 */ /* 0x000fe20000010000 */
[----:B------:R-:W-:Y:S01]  /*e9d0*/  FADD.FTZ R14, R39, R30 ;  /* 0x0000001e270e7221 */ /* 0x000fe20000010000 */
[----:B------:R-:W-:Y:S01]  /*e9e0*/  FMUL.FTZ R10, R5, R26 ;  /* 0x0000001a050a7220 */ /* 0x000fe20000410000 */
[C---:B------:R-:W-:Y:S01]  /*e9f0*/  FFMA.FTZ R45, R6.reuse, R16, R45 ;  /* 0x00000010062d7223 */ /* 0x040fe2000001002d */
[----:B------:R-:W-:Y:S01]  /*ea00*/  FFMA.FTZ R15, R7, R28, R15 ;  /* 0x0000001c070f7223 */ /* 0x000fe2000001000f */
[----:B------:R-:W-:Y:S01]  /*ea10*/  FFMA.FTZ R12, R6, R13, R12 ;  /* 0x0000000d060c7223 */ /* 0x000fe2000001000c */
[----:B------:R-:W-:Y:S01]  /*ea20*/  FADD.FTZ R14, R14, R13 ;  /* 0x0000000d0e0e7221 */ /* 0x000fe20000010000 */
[C---:B------:R-:W-:Y:S01]  /*ea30*/  FFMA.FTZ R23, R4.reuse, R10, R45 ;  /* 0x0000000a04177223 */ /* 0x040fe2000001002d */
[----:B------:R-:W-:Y:S01]  /*ea40*/  FFMA.FTZ R13, R4, R26, R15 ;  /* 0x0000001a040d7223 */ /* 0x000fe2000001000f */
[----:B------:R0:W5:Y:S04]  /*ea50*/  LDL.LU R9, [R1+0x3b0] ;  /* 0x0003b00001097983 */ /* 0x0001680000300800 */
[----:B------:R0:W5:Y:S04]  /*ea60*/  LDL.LU R8, [R1+0x3ac] ;  /* 0x0003ac0001087983 */ /* 0x0001680000300800 */
[----:B------:R0:W5:Y:S04]  /*ea70*/  LDL.LU R7, [R1+0x3a8] ;  /* 0x0003a80001077983 */ /* 0x0001680000300800 */
[----:B------:R0:W5:Y:S04]  /*ea80*/  LDL.LU R6, [R1+0x3a4] ;  /* 0x0003a40001067983 */ /* 0x0001680000300800 */
[----:B------:R0:W5:Y:S01]  /*ea90*/  LDL.LU R4, [R1+0x3a0] ;  /* 0x0003a00001047983 */ /* 0x0001620000300800 */
[----:B------:R-:W-:-:S04]  /*eaa0*/  FADD.FTZ R19, R19, R37 ;  /* 0x0000002513137221 */ /* 0x000fc80000010000 */
[----:B------:R-:W-:-:S04]  /*eab0*/  FADD.FTZ R19, R19, R35 ;  /* 0x0000002313137221 */ /* 0x000fc80000010000 */
[----:B------:R-:W-:-:S04]  /*eac0*/  FADD.FTZ R19, R19, R31 ;  /* 0x0000001f13137221 */ /* 0x000fc80000010000 */
[----:B------:R-:W-:-:S04]  /*ead0*/  FADD.FTZ R34, R19, R34 ;  /* 0x0000002213227221 */ /* 0x000fc80000010000 */
[----:B------:R-:W-:-:S04]  /*eae0*/  FADD.FTZ R34, R34, R29 ;  /* 0x0000001d22227221 */ /* 0x000fc80000010000 */
[----:B------:R-:W-:-:S04]  /*eaf0*/  FADD.FTZ R34, R34, R27 ;  /* 0x0000001b22227221 */ /* 0x000fc80000010000 */
[----:B------:R-:W-:-:S04]  /*eb00*/  FADD.FTZ R33, R34, R33 ;  /* 0x0000002122217221 */ /* 0x000fc80000010000 */
[----:B------:R-:W-:Y:S01]  /*eb10*/  FADD.FTZ R33, R33, R32 ;  /* 0x0000002021217221 */ /* 0x000fe20000010000 */
[----:B------:R-:W-:-:S03]  /*eb20*/  FADD.FTZ R17, R17, R16 ;  /* 0x0000001011117221 */ /* 0x000fc60000010000 */
[----:B------:R-:W-:Y:S01]  /*eb30*/  FADD.FTZ R33, R33, R28 ;  /* 0x0000001c21217221 */ /* 0x000fe20000010000 */
[----:B------:R-:W-:-:S03]  /*eb40*/  FADD.FTZ R17, R10, R17 ;  /* 0x000000110a117221 */ /* 0x000fc60000010000 */
[----:B0-----:R-:W-:-:S07]  /*eb50*/  FADD.FTZ R15, R33, R26 ;  /* 0x0000001a210f7221 */ /* 0x001fce0000010000 */
.L_x_381:
        /* <DEDUP_REMOVED lines=47> */
.L_x_383:
[----:B------:R-:W-:Y:S05]  /*ee50*/  BSYNC.RECONVERGENT B0 ;  /* 0x0000000000007941 */ /* 0x000fea0003800200 */
.L_x_382:
[----:B------:R-:W-:Y:S06]  /*ee60*/  BAR.SYNC.DEFER_BLOCKING 0x0 ;  /* 0x0000000000007b1d */ /* 0x000fec0000010000 */
[----:B------:R-:W-:Y:S04]  /*ee70*/  BSSY.RECONVERGENT B0, `(.L_x_384) ;  /* 0x0000033000007945 */ /* 0x000fe80003800200 */
[----:B------:R-:W-:Y:S05]  /*ee80*/  @P0 BRA `(.L_x_385) ;  /* 0x0000000000c40947 */ /* 0x000fea0003800000 */
[----:B------:R-:W-:-:S09]  /*ee90*/  ULEA UR5, UR7, UR6, 0x18 ;  /* 0x0000000607057291 */ /* 0x000fd2000f8ec0ff */
[----:B-123--:R-:W1:Y:S04]  /*eea0*/  LDS.128 R16, [UR5+0x20] ;  /* 0x00002005ff107984 */ /* 0x00ee680008000c00 */
[----:B------:R-:W2:Y:S04]  /*eeb0*/  LDS.128 R20, [UR5+0x30] ;  /* 0x00003005ff147984 */ /* 0x000ea80008000c00 */
[----:B------:R-:W3:Y:S04]  /*eec0*/  LDS.128 R24, [UR5+0x40] ;  /* 0x00004005ff187984 */ /* 0x000ee80008000c00 */
[----:B------:R-:W4:Y:S04]  /*eed0*/  LDS.128 R36, [UR5+0x50] ;  /* 0x00005005ff247984 */ /* 0x000f280008000c00 */
[----:B------:R-:W4:Y:S04]  /*eee0*/  LDS.128 R32, [UR5+0x60] ;  /* 0x00006005ff207984 */ /* 0x000f280008000c00 */
[----:B------:R-:W4:Y:S01]  /*eef0*/  LDS.128 R28, [UR5+0x70] ;  /* 0x00007005ff1c7984 */ /* 0x000f220008000c00 */
        /* <DEDUP_REMOVED lines=10> */
[----:B---3--:R-:W-:Y:S01]  /*efa0*/  FADD.FTZ R41, R41, R24 ;  /* 0x0000001829297221 */ /* 0x008fe20000010000 */
[----:B------:R-:W-:-:S03]  /*efb0*/  FADD.FTZ R10, R10, R25 ;  /* 0x000000190a0a7221 */ /* 0x000fc60000010000 */
[----:B------:R-:W-:Y:S01]  /*efc0*/  FADD.FTZ R41, R41, R26 ;  /* 0x0000001a29297221 */ /* 0x000fe20000010000 */
[----:B------:R-:W-:Y:S02]  /*efd0*/  FADD.FTZ R10, R10, R27 ;  /* 0x0000001b0a0a7221 */ /* 0x000fe40000010000 */
[----:B------:R-:W2:Y:S01]  /*efe0*/  LDS.128 R24, [UR5+0xa0] ;  /* 0x0000a005ff187984 */ /* 0x000ea20008000c00 */
[----:B----4-:R-:W-:Y:S01]  /*eff0*/  FADD.FTZ R41, R41, R36 ;  /* 0x0000002429297221 */ /* 0x010fe20000010000 */
[----:B------:R-:W-:-:S03]  /*f000*/  FADD.FTZ R10, R10, R37 ;  /* 0x000000250a0a7221 */ /* 0x000fc60000010000 */
[----:B------:R-:W-:Y:S01]  /*f010*/  FADD.FTZ R41, R41, R38 ;  /* 0x0000002629297221 */ /* 0x000fe20000010000 */
[----:B------:R-:W-:Y:S02]  /*f020*/  FADD.FTZ R36, R10, R39 ;  /* 0x000000270a247221 */ /* 0x000fe40000010000 */
[----:B------:R-:W3:Y:S01]  /*f030*/  LDS.64 R10, [UR5+0xb0] ;  /* 0x0000b005ff0a7984 */ /* 0x000ee20008000a00 */
[----:B------:R-:W-:Y:S01]  /*f040*/  FADD.FTZ R41, R41, R32 ;  /* 0x0000002029297221 */ /* 0x000fe20000010000 */
[----:B------:R-:W-:-:S03]  /*f050*/  FADD.FTZ R36, R36, R33 ;  /* 0x0000002124247221 */ /* 0x000fc60000010000 */
[----:B------:R-:W-:Y:S01]  /*f060*/  FADD.FTZ R41, R41, R34 ;  /* 0x0000002229297221 */ /* 0x000fe20000010000 */
[----:B------:R-:W-:-:S03]  /*f070*/  FADD.FTZ R36, R36, R35 ;  /* 0x0000002324247221 */ /* 0x000fc60000010000 */
[----:B------:R-:W-:Y:S01]  /*f080*/  FADD.FTZ R41, R41, R28 ;  /* 0x0000001c29297221 */ /* 0x000fe20000010000 */
[----:B------:R-:W-:-:S03]  /*f090*/  FADD.FTZ R36, R36, R29 ;  /* 0x0000001d24247221 */ /* 0x000fc60000010000 */
[----:B------:R-:W-:Y:S01]  /*f0a0*/  FADD.FTZ R41, R41, R30 ;  /* 0x0000001e29297221 */ /* 0x000fe20000010000 */
[----:B------:R-:W-:-:S03]  /*f0b0*/  FADD.FTZ R36, R36, R31 ;  /* 0x0000001f24247221 */ /* 0x000fc60000010000 */
[----:B0-----:R-:W-:Y:S01]  /*f0c0*/  FADD.FTZ R41, R41, R16 ;  /* 0x0000001029297221 */ /* 0x001fe20000010000 */
[----:B------:R-:W-:-:S03]  /*f0d0*/  FADD.FTZ R36, R36, R17 ;  /* 0x0000001124247221 */ /* 0x000fc60000010000 */
[----:B------:R-:W-:Y:S01]  /*f0e0*/  FADD.FTZ R41, R41, R18 ;  /* 0x0000001229297221 */ /* 0x000fe20000010000 */
[----:B------:R-:W-:-:S03]  /*f0f0*/  FADD.FTZ R36, R36, R19 ;  /* 0x0000001324247221 */ /* 0x000fc60000010000 */
[----:B-1----:R-:W-:Y:S01]  /*f100*/  FADD.FTZ R41, R41, R20 ;  /* 0x0000001429297221 */ /* 0x002fe20000010000 */
        /* <DEDUP_REMOVED lines=8> */
[----:B------:R-:W-:-:S07]  /*f190*/  FADD.FTZ R11, R36, R11 ;  /* 0x0000000b240b7221 */ /* 0x000fce0000010000 */
.L_x_385:
[----:B------:R-:W-:Y:S05]  /*f1a0*/  BSYNC.RECONVERGENT B0 ;  /* 0x0000000000007941 */ /* 0x000fea0003800200 */
.L_x_384:
[----:B------:R-:W-:Y:S06]  /*f1b0*/  BAR.SYNC.DEFER_BLOCKING 0x0 ;  /* 0x0000000000007b1d */ /* 0x000fec0000010000 */
[----:B------:R-:W-:Y:S04]  /*f1c0*/  BSSY.RECONVERGENT B0, `(.L_x_386) ;  /* 0x000007f000007945 */ /* 0x000fe80003800200 */
[----:B------:R-:W-:Y:S05]  /*f1d0*/  @P3 BRA `(.L_x_387) ;  /* 0x0000000400f43947 */ /* 0x000fea0003800000 */
[----:B------:R-:W4:Y:S04]  /*f1e0*/  LDS.128 R28, [R44+0xc80] ;  /* 0x000c80002c1c7984 */ /* 0x000f280000000c00 */
[----:B-123--:R-:W1:Y:S04]  /*f1f0*/  LDS.128 R16, [R44+0x280] ;  /* 0x000280002c107984 */ /* 0x00ee680000000c00 */
[----:B-----5:R-:W-:Y:S04]  /*f200*/  STL [R1+0x3b8], R7 ;  /* 0x0003b80701007387 */ /* 0x020fe80000100800 */
[----:B------:R-:W-:Y:S04]  /*f210*/  STL [R1+0x3b4], R6 ;  /* 0x0003b40601007387 */ /* 0x000fe80000100800 */
[----:B------:R-:W-:Y:S04]  /*f220*/  STL [R1+0x3b0], R5 ;  /* 0x0003b00501007387 */ /* 0x000fe80000100800 */
[----:B------:R-:W-:Y:S04]  /*f230*/  STL [R1+0x3ac], R4 ;  /* 0x0003ac0401007387 */ /* 0x000fe80000100800 */
[----:B------:R4:W-:Y:S04]  /*f240*/  STL [R1+0x3a4], R2 ;  /* 0x0003a40201007387 */ /* 0x0009e80000100800 */
[----:B------:R2:W-:Y:S04]  /*f250*/  STL [R1+0x3a0], R0 ;  /* 0x0003a00001007387 */ /* 0x0005e80000100800 */
[----:B------:R-:W3:Y:S04]  /*f260*/  LDS.128 R4, [R44+0xf00] ;  /* 0x000f00002c047984 */ /* 0x000ee80000000c00 */
[----:B------:R-:W0:Y:S01]  /*f270*/  LDS.128 R20, [R44+0x500] ;  /* 0x000500002c147984 */ /* 0x000e220000000c00 */
[----:B----4-:R-:W-:-:S03]  /*f280*/  MOV R2, R29 ;  /* 0x0000001d00027202 */ /* 0x010fc60000000f00 */
[----:B------:R-:W-:Y:S01]  /*f290*/  STL.64 [R1+0x148], R30 ;  /* 0x0001481e01007387 */ /* 0x000fe20000100a00 */
[----:B--2---:R-:W-:Y:S01]  /*f2a0*/  MOV R0, R28 ;  /* 0x0000001c00007202 */ /* 0x004fe20000000f00 */
[----:B-1----:R-:W-:Y:S02]  /*f2b0*/  FADD.FTZ R16, R12, R16 ;  /* 0x000000100c107221 */ /* 0x002fe40000010000 */
[----:B------:R-:W1:Y:S01]  /*f2c0*/  LDS.128 R28, [R44+0x1180] ;  /* 0x001180002c1c7984 */ /* 0x000e620000000c00 */
[----:B------:R-:W-:Y:S01]  /*f2d0*/  FADD.FTZ R17, R13, R17 ;  /* 0x000000110d117221 */ /* 0x000fe20000010000 */
[----:B------:R-:W-:Y:S01]  /*f2e0*/  FADD.FTZ R18, R14, R18 ;  /* 0x000000120e127221 */ /* 0x000fe20000010000 */
[----:B------:R-:W-:Y:S01]  /*f2f0*/  FADD.FTZ R19, R15, R19 ;  /* 0x000000130f137221 */ /* 0x000fe20000010000 */
[----:B------:R-:W2:Y:S04]  /*f300*/  LDS.128 R24, [R44+0x780] ;  /* 0x000780002c187984 */ /* 0x000ea80000000c00 */
[----:B------:R-:W4:Y:S04]  /*f310*/  LDS.128 R32, [R44+0xa00] ;  /* 0x000a00002c207984 */ /* 0x000f280000000c00 */
[----:B------:R3:W-:Y:S04]  /*f320*/  STL [R1+0x3c0], R9 ;  /* 0x0003c00901007387 */ /* 0x0007e80000100800 */
[----:B------:R0:W-:Y:S04]  /*f330*/  STL [R1+0x3c8], R11 ;  /* 0x0003c80b01007387 */ /* 0x0001e80000100800 */
[----:B------:R0:W-:Y:S04]  /*f340*/  STL [R1+0x3c4], R10 ;  /* 0x0003c40a01007387 */ /* 0x0001e80000100800 */
[----:B------:R-:W-:Y:S01]  /*f350*/  STL [R1+0x3bc], R8 ;  /* 0x0003bc0801007387 */ /* 0x000fe20000100800 */
[----:B---3--:R-:W-:-:S03]  /*f360*/  MOV R9, R7 ;  /* 0x0000000700097202 */ /* 0x008fc60000000f00 */
[----:B------:R3:W-:Y:S01]  /*f370*/  STL [R1+0x3cc], R45 ;  /* 0x0003cc2d01007387 */ /* 0x0007e20000100800 */
[----:B0-----:R-:W-:Y:S01]  /*f380*/  MOV R11, R5 ;  /* 0x00000005000b7202 */ /* 0x001fe20000000f00 */
[----:B------:R-:W-:Y:S01]  /*f390*/  FADD.FTZ R16, R16, R20 ;  /* 0x0000001410107221 */ /* 0x000fe20000010000 */
[----:B------:R-:W-:Y:S01]  /*f3a0*/  FADD.FTZ R21, R17, R21 ;  /* 0x0000001511157221 */ /* 0x000fe20000010000 */
[----:B------:R-:W-:Y:S01]  /*f3b0*/  MOV R10, R6 ;  /* 0x00000006000a7202 */ /* 0x000fe20000000f00 */
[----:B------:R-:W-:Y:S01]  /*f3c0*/  FADD.FTZ R22, R18, R22 ;  /* 0x0000001612167221 */ /* 0x000fe20000010000 */
[----:B------:R-:W-:Y:S01]  /*f3d0*/  FADD.FTZ R23, R19, R23 ;  /* 0x0000001713177221 */ /* 0x000fe20000010000 */
[----:B------:R-:W-:Y:S01]  /*f3e0*/  STL [R1+0x3a8], R3 ;  /* 0x0003a80301007387 */ /* 0x000fe20000100800 */
[----:B---3--:R-:W-:Y:S02]  /*f3f0*/  MOV R45, R4 ;  /* 0x00000004002d7202 */ /* 0x008fe40000000f00 */
[----:B-1----:R-:W-:Y:S01]  /*f400*/  MOV R7, R29 ;  /* 0x0000001d00077202 */ /* 0x002fe20000000f00 */
[----:B------:R-:W-:Y:S01]  /*f410*/  LDS.128 R40, [R44+0x1680] ;  /* 0x001680002c287984 */ /* 0x000fe20000000c00 */
[----:B------:R-:W-:Y:S01]  /*f420*/  MOV R8, R28 ;  /* 0x0000001c00087202 */ /* 0x000fe20000000f00 */
[----:B--2---:R-:W-:-:S02]  /*f430*/  FADD.FTZ R24, R16, R24 ;  /* 0x0000001810187221 */ /* 0x004fc40000010000 */
[----:B------:R0:W-:Y:S01]  /*f440*/  STL [R1+0x3d0], R7 ;  /* 0x0003d00701007387 */ /* 0x0001e20000100800 */
[----:B------:R-:W-:Y:S01]  /*f450*/  FADD.FTZ R25, R21, R25 ;  /* 0x0000001915197221 */ /* 0x000fe20000010000 */
[----:B------:R-:W-:Y:S01]  /*f460*/  MOV R6, R30 ;  /* 0x0000001e00067202 */ /* 0x000fe20000000f00 */
[----:B----4-:R-:W-:Y:S01]  /*f470*/  FADD.FTZ R32, R24, R32 ;  /* 0x0000002018207221 */ /* 0x010fe20000010000 */
[----:B------:R-:W-:Y:S01]  /*f480*/  MOV R5, R31 ;  /* 0x0000001f00057202 */ /* 0x000fe20000000f00 */
[----:B------:R-:W-:Y:S01]  /*f490*/  FADD.FTZ R26, R22, R26 ;  /* 0x0000001a161a7221 */ /* 0x000fe20000010000 */
[----:B------:R-:W1:Y:S01]  /*f4a0*/  LDS.128 R28, [R44+0x1400] ;  /* 0x001400002c1c7984 */ /* 0x000e620000000c00 */
[----:B------:R-:W-:Y:S02]  /*f4b0*/  FADD.FTZ R27, R23, R27 ;  /* 0x0000001b171b7221 */ /* 0x000fe40000010000 */
[----:B------:R-:W-:Y:S01]  /*f4c0*/  FADD.FTZ R26, R26, R34 ;  /* 0x000000221a1a7221 */ /* 0x000fe20000010000 */
[----:B0-----:R-:W-:Y:S01]  /*f4d0*/  MOV R7, R0 ;  /* 0x0000000000077202 */ /* 0x001fe20000000f00 */
[----:B------:R0:W-:Y:S03]  /*f4e0*/  STL [R1+0x3d4], R45 ;  /* 0x0003d42d01007387 */ /* 0x0001e60000100800 */
[----:B------:R-:W-:Y:S01]  /*f4f0*/  MOV R24, R7 ;  /* 0x0000000700187202 */ /* 0x000fe20000000f00 */
[----:B------:R-:W-:Y:S01]  /*f500*/  FADD.FTZ R7, R25, R33 ;  /* 0x0000002119077221 */ /* 0x000fe20000010000 */
[----:B------:R-:W2:Y:S03]  /*f510*/  LDS.128 R36, [R44+0x1900] ;  /* 0x001900002c247984 */ /* 0x000ea60000000c00 */
[----:B------:R-:W-:Y:S01]  /*f520*/  FADD.FTZ R33, R32, R24 ;  /* 0x0000001820217221 */ /* 0x000fe20000010000 */
[----:B------:R-:W-:Y:S01]  /*f530*/  MOV R34, R7 ;  /* 0x0000000700227202 */ /* 0x000fe20000000f00 */
[----:B------:R-:W3:Y:S01]  /*f540*/  LDL.LU R32, [R1+0x14c] ;  /* 0x00014c0001207983 */ /* 0x000ee20000300800 */
[----:B0-----:R-:W-:Y:S01]  /*f550*/  MOV R45, R2 ;  /* 0x00000002002d7202 */ /* 0x001fe20000000f00 */
[----:B------:R-:W-:Y:S01]  /*f560*/  FADD.FTZ R7, R27, R35 ;  /* 0x000000231b077221 */ /* 0x000fe20000010000 */
[----:B------:R-:W-:Y:S01]  /*f570*/  MOV R35, R26 ;  /* 0x0000001a00237202 */ /* 0x000fe20000000f00 */
[----:B------:R-:W-:Y:S04]  /*f580*/  LDS.128 R12, [R44+0x1e00] ;  /* 0x001e00002c0c7984 */ /* 0x000fe80000000c00 */
[----:B------:R-:W-:Y:S04]  /*f590*/  LDS.128 R16, [R44+0x2080] ;  /* 0x002080002c107984 */ /* 0x000fe80000000c00 */
[----:B------:R-:W-:Y:S04]  /*f5a0*/  LDS.128 R20, [R44+0x2300] ;  /* 0x002300002c147984 */ /* 0x000fe80000000c00 */
[----:B------:R-:W-:Y:S01]  /*f5b0*/  LDS.128 R24, [R44+0x2580] ;  /* 0x002580002c187984 */ /* 0x000fe20000000c00 */
[----:B------:R-:W-:-:S03]  /*f5c0*/  FADD.FTZ R34, R34, R45 ;  /* 0x0000002d22227221 */ /* 0x000fc60000010000 */
[----:B------:R-:W4:Y:S01]  /*f5d0*/  LDL.LU R45, [R1+0x3d4] ;  /* 0x0003d400012d7983 */ /* 0x000f220000300800 */
[----:B-1----:R-:W-:Y:S02]  /*f5e0*/  MOV R4, R28 ;  /* 0x0000001c00047202 */ /* 0x002fe40000000f00 */
[----:B------:R-:W-:Y:S02]  /*f5f0*/  MOV R3, R29 ;  /* 0x0000001d00037202 */ /* 0x000fe40000000f00 */
[----:B------:R-:W-:Y:S02]  /*f600*/  MOV R2, R30 ;  /* 0x0000001e00027202 */ /* 0x000fe40000000f00 */
[----:B------:R-:W-:Y:S02]  /*f610*/  MOV R0, R31 ;  /* 0x0000001f00007202 */ /* 0x000fe40000000f00 */
[----:B------:R0:W1:Y:S04]  /*f620*/  LDS.128 R28, [R44+0x1b80] ;  /* 0x001b80002c1c7984 */ /* 0x0000680000000c00 */
        /* <DEDUP_REMOVED lines=56> */
.L_x_387:
[----:B------:R-:W-:Y:S05]  /*f9b0*/  BSYNC.RECONVERGENT B0 ;  /* 0x0000000000007941 */ /* 0x000fea0003800200 */
.L_x_386:
[----:B------:R-:W-:Y:S04]  /*f9c0*/  BSSY.RECONVERGENT B0, `(.L_x_388) ;  /* 0x000001e000007945 */ /* 0x000fe80003800200 */
[----:B------:R-:W-:Y:S05]  /*f9d0*/  @P3 BRA `(.L_x_389) ;  /* 0x0000000000703947 */ /* 0x000fea0003800000 */
[----:B------:R-:W2:Y:S01]  /*f9e0*/  LDC.64 R20, c[0x0][0x3f8] ;  /* 0x0000fe00ff147b82 */ /* 0x000ea20000000a00 */
[----:B------:R-:W-:-:S05]  /*f9f0*/  MOV R22, UR13 ;  /* 0x0000000d00167c02 */ /* 0x000fca0008000f00 */
[----:B-----5:R-:W-:Y:S02]  /*fa00*/  IMAD R23, R22, 0x28, R45 ;  /* 0x0000002816177824 */ /* 0x020fe400078e022d */
[----:B-1-3--:R-:W1:Y:S01]  /*fa10*/  LDC.64 R16, c[0x0][0x3d8] ;  /* 0x0000f600ff107b82 */ /* 0x00ae620000000a00 */
[----:B--2---:R-:W-:Y:S01]  /*fa20*/  IMAD.WIDE.U32 R18, R20, 0x3, RZ ;  /* 0x0000000314127825 */ /* 0x004fe200078e00ff */
[C---:B------:R-:W-:Y:S02]  /*fa30*/  LEA R25, R21.reuse, R21, 0x1 ;  /* 0x0000001515197211 */ /* 0x040fe400078e08ff */
[----:B------:R-:W-:Y:S02]  /*fa40*/  LEA.HI R27, P1, R21, R20, RZ, 0x1 ;  /* 0x00000014151b7211 */ /* 0x000fe400078308ff */
[----:B------:R-:W-:Y:S02]  /*fa50*/  IADD3 R25, PT, PT, R19, R25, RZ ;  /* 0x0000001913197210 */ /* 0x000fe40007ffe0ff */
[----:B------:R-:W-:Y:S01]  /*fa60*/  IADD3.X R22, PT, PT, RZ, R21, RZ, P1, !PT ;  /* 0x00000015ff167210 */ /* 0x000fe20000ffe4ff */
[----:B-1----:R-:W-:Y:S01]  /*fa70*/  IMAD.WIDE R16, R23, 0x4, R16 ;  /* 0x0000000417107825 */ /* 0x002fe200078e0210 */
        /* <DEDUP_REMOVED lines=18> */
.L_x_389:
[----:B------:R-:W-:Y:S05]  /*fba0*/  BSYNC.RECONVERGENT B0 ;  /* 0x0000000000007941 */ /* 0x000fea0003800200 */
.L_x_388:
[----:B------:R-:W-:-:S09]  /*fbb0*/  UISETP.GE.U32.AND UP0, UPT, UR12, 0x2, UPT ;  /* 0x000000020c00788c */ /* 0x000fd2000bf06070 */
[----:B------:R-:W-:Y:S05]  /*fbc0*/  BRA.U !UP0, `(.L_x_390) ;  /* 0x0000000d08787547 */ /* 0x000fea000b800000 */
[----:B----4-:R-:W4:Y:S01]  /*fbd0*/  LDC.64 R14, c[0x0][0x3d0] ;  /* 0x0000f400ff0e7b82 */ /* 0x010f220000000a00 */
[----:B------:R-:W-:Y:S01]  /*fbe0*/  ULOP3.LUT UR5, UR4, 0x1, URZ, 0xc0, !UPT ;  /* 0x0000000104057892 */ /* 0x000fe2000f8ec0ff */
[----:B------:R-:W-:Y:S03]  /*fbf0*/  BSSY.RECONVERGENT B0, `(.L_x_391) ;  /* 0x0000023000007945 */ /* 0x000fe60003800200 */
[----:B------:R-:W-:-:S03]  /*fc00*/  UIMAD UR6, UR5, UR9, URZ ;  /* 0x00000009050672a4 */ /* 0x000fc6000f8e02ff */
[----:B------:R-:W0:Y:S01]  /*fc10*/  S2UR UR29, SR_CTAID.X ;  /* 0x00000000001d79c3 */ /* 0x000e220000002500 */
[----:B------:R-:W-:-:S04]  /*fc20*/  UIMAD UR5, UR6, UR12, URZ ;  /* 0x0000000c060572a4 */ /* 0x000fc8000f8e02ff */
[----:B------:R-:W-:-:S03]  /*fc30*/  USHF.L.U32 UR5, UR5, 0x1, URZ ;  /* 0x0000000105057899 */ /* 0x000fc600080006ff */
[----:B------:R-:W0:Y:S03]  /*fc40*/  S2UR UR14, SR_CTAID.Y ;  /* 0x00000000000e79c3 */ /* 0x000e260000002600 */
[----:B------:R-:W-:-:S05]  /*fc50*/  MOV R13, UR5 ;  /* 0x00000005000d7c02 */ /* 0x000fca0008000f00 */
[----:B----4-:R-:W-:Y:S01]  /*fc60*/  IMAD.WIDE R14, R13, 0x4, R14 ;  /* 0x000000040d0e7825 */ /* 0x010fe200078e020e */
[----:B0-----:R-:W-:Y:S06]  /*fc70*/  @P0 BRA `(.L_x_392) ;  /* 0x0000000000680947 */ /* 0x001fec0003800000 */
[----:B------:R-:W0:Y:S01]  /*fc80*/  LDC.64 R12, c[0x0][0x3c8] ;  /* 0x0000f200ff0c7b82 */ /* 0x000e220000000a00 */
[----:B------:R-:W-:Y:S02]  /*fc90*/  UIADD3 UR7, UPT, UPT, UR6, UR14, URZ ;  /* 0x0000000e06077290 */ /* 0x000fe4000fffe0ff */
[----:B------:R-:W-:Y:S02]  /*fca0*/  UIMAD UR13, UR29, UR9, UR14 ;  /* 0x000000091d0d72a4 */ /* 0x000fe4000f8e020e */
[----:B------:R-:W-:Y:S02]  /*fcb0*/  ULOP3.LUT UP0, UR5, UR4, 0x2, URZ, 0xc0, !UPT ;  /* 0x0000000204057892 */ /* 0x000fe4000f80c0ff */
[----:B--2---:R-:W-:Y:S02]  /*fcc0*/  MOV R19, UR7 ;  /* 0x0000000700137c02 */ /* 0x004fe40008000f00 */
[----:B------:R-:W-:Y:S01]  /*fcd0*/  UIADD3 UR5, UPT, UPT, -UR5, 0x1, URZ ;  /* 0x0000000105057890 */ /* 0x000fe2000fffe1ff */
[----:B-1----:R-:W-:-:S05]  /*fce0*/  MOV R17, UR13 ;  /* 0x0000000d00117c02 */ /* 0x002fca0008000f00 */
[----:B---3--:R-:W-:-:S05]  /*fcf0*/  IMAD.WIDE.U32 R16, R17, 0x8, R14 ;  /* 0x0000000811107825 */ /* 0x008fca00078e000e */
[----:B-----5:R4:W-:Y:S01]  /*fd00*/  STG.E.64 desc[UR10][R16.64], R10 ;  /* 0x0000000a10007986 */ /* 0x0209e2000c101b0a */
[----:B0-----:R-:W-:Y:S01]  /*fd10*/  IMAD.WIDE.U32 R18, R19, 0x4, R12 ;  /* 0x0000000413127825 */ /* 0x001fe200078e000c */
        /* <DEDUP_REMOVED lines=10> */
[----:B----4-:R-:W-:Y:S05]  /*fdc0*/  BRA.U !UP0, `(.L_x_392) ;  /* 0x0000000108147547 */ /* 0x010fea000b800000 */
.L_x_393:
[----:B------:R-:W2:Y:S04]  /*fdd0*/  LDG.E.STRONG.GPU R12, desc[UR10][R18.64] ;  /* 0x0000000a120c7981 */ /* 0x000ea8000c1ef900 */
[----:B--2---:R-:W-:Y:S04]  /*fde0*/  CCTL.IVALL ;  /* 0x00000000ff00798f */ /* 0x004fe80002000000 */
[----:B------:R0:W-:Y:S01]  /*fdf0*/  STL [R1], R12 ;  /* 0x0000000c01007387 */ /* 0x0001e20000100800 */
[----:B------:R-:W-:-:S13]  /*fe00*/  ISETP.NE.AND P0, PT, R12, UR5, PT ;  /* 0x000000050c007c0c */ /* 0x000fda000bf05270 */
[----:B0-----:R-:W-:Y:S05]  /*fe10*/  @P0 BRA `(.L_x_393) ;  /* 0xfffffffc00ec0947 */ /* 0x001fea000383ffff */
.L_x_392:
[----:B------:R-:W-:Y:S05]  /*fe20*/  BSYNC.RECONVERGENT B0 ;  /* 0x0000000000007941 */ /* 0x000fea0003800200 */
.L_x_391:
        /* <DEDUP_REMOVED lines=15> */
.L_x_395:
[----:B------:R-:W-:Y:S02]  /*ff20*/  ISETP.NE.AND P1, PT, RZ, UR23, PT ;  /* 0x00000017ff007c0c */ /* 0x000fe4000bf25270 */
[----:B------:R-:W-:Y:S02]  /*ff30*/  MOV R13, UR6 ;  /* 0x00000006000d7c02 */ /* 0x000fe40008000f00 */
[----:B-----5:R-:W-:-:S13]  /*ff40*/  ISETP.NE.OR P1, PT, R45, RZ, !P1 ;  /* 0x000000ff2d00720c */ /* 0x020fda0004f25670 */
[----:B------:R-:W-:-:S06]  /*ff50*/  @!P1 IMAD.WIDE.U32 R12, R13, 0x8, R14 ;  /* 0x000000080d0c9825 */ /* 0x000fcc00078e000e */
[----:B------:R-:W4:Y:S01]  /*ff60*/  @!P1 LDG.E.64 R12, desc[UR10][R12.64] ;  /* 0x0000000a0c0c9981 */ /* 0x000f22000c1e1b00 */
[----:B------:R-:W-:Y:S01]  /*ff70*/  UIADD3 UR24, UPT, UPT, UR5, 0x1, URZ ;  /* 0x0000000105187890 */ /* 0x000fe2000fffe0ff */
[----:B-1----:R-:W-:Y:S01]  /*ff80*/  MOV R17, UR17 ;  /* 0x0000001100117c02 */ /* 0x002fe20008000f00 */
[----:B------:R-:W-:Y:S01]  /*ff90*/  UIADD3 UR25, UPT, UPT, UR5, 0x2, URZ ;  /* 0x0000000205197890 */ /* 0x000fe2000fffe0ff */
[----:B---3--:R-:W0:Y:S01]  /*ffa0*/  S2R R16, SR_CTAID.X ;  /* 0x0000000000107919 */ /* 0x008e220000002500 */
[----:B------:R-:W-:Y:S01]  /*ffb0*/  UIADD3 UR26, UPT, UPT, UR5, 0x3, URZ ;  /* 0x00000003051a7890 */ /* 0x000fe2000fffe0ff */
[----:B--2---:R-:W-:Y:S01]  /*ffc0*/  MOV R19, UR13 ;  /* 0x0000000d00137c02 */ /* 0x004fe20008000f00 */
[----:B------:R-:W-:Y:S01]  /*ffd0*/  UIADD3 UR27, UPT, UPT, UR5, 0x4, URZ ;  /* 0x00000004051b7890 */ /* 0x000fe2000fffe0ff */
[----:B------:R-:W-:Y:S02]  /*ffe0*/  MOV R21, UR21 ;  /* 0x0000001500157c02 */ /* 0x000fe40008000f00 */
[C---:B0-----:R-:W-:Y:S01]  /*fff0*/  ISETP.NE.AND P0, PT, R16.reuse, UR24, PT ;  /* 0x0000001810007c0c */ /* 0x041fe2000bf05270 */
        /* <DEDUP_REMOVED lines=23> */
[----:B------:R-:W3:Y:S04]  /*10170*/  @!P6 LDG.E.64 R24, desc[UR10][R24.64] ;  /* 0x0000000a1818e981 */ /* 0x000ee8000c1e1b00 */
[----:B------:R-:W3:Y:S01]  /*10180*/  @!P5 LDG.E.64 R26, desc[UR10][R26.64] ;  /* 0x0000000a1a1ad981 */ /* 0x000ee2000c1e1b00 */
[----:B----4-:R-:W-:Y:S01]  /*10190*/  @!P1 FADD.FTZ R11, R11, R13 ;  /* 0x0000000d0b0b9221 */ /* 0x010fe20000010000 */
[----:B------:R-:W-:Y:S01]  /*101a0*/  MOV R13, UR22 ;  /* 0x00000016000d7c02 */ /* 0x000fe20008000f00 */
[----:B------:R-:W-:Y:S01]  /*101b0*/  @!P1 FADD.FTZ R10, R10, R12 ;  /* 0x0000000c0a0a9221 */ /* 0x000fe20000010000 */
[----:B------:R-:W-:Y:S01]  /*101c0*/  ISETP.NE.AND P1, PT, R16, UR24, PT ;  /* 0x0000001810007c0c */ /* 0x000fe2000bf25270 */
[----:B------:R-:W-:-:S03]  /*101d0*/  @!P4 IMAD.WIDE.U32 R16, R17, 0x8, R14 ;  /* 0x000000081110c825 */ /* 0x000fc600078e000e */
[----:B------:R-:W-:Y:S01]  /*101e0*/  ISETP.NE.OR P1, PT, R45, RZ, !P1 ;  /* 0x000000ff2d00720c */ /* 0x000fe20004f25670 */
[--C-:B------:R-:W-:Y:S02]  /*101f0*/  @!P0 IMAD.WIDE.U32 R12, R13, 0x8, R14.reuse ;  /* 0x000000080d0c8825 */ /* 0x100fe400078e000e */
[----:B------:R-:W4:Y:S04]  /*10200*/  @!P4 LDG.E.64 R16, desc[UR10][R16.64] ;  /* 0x0000000a1010c981 */ /* 0x000f28000c1e1b00 */
[----:B------:R-:W2:Y:S06]  /*10210*/  @!P0 LDG.E.64 R12, desc[UR10][R12.64] ;  /* 0x0000000a0c0c8981 */ /* 0x000eac000c1e1b00 */
[----:B------:R-:W-:-:S06]  /*10220*/  @!P1 IMAD.WIDE.U32 R22, R23, 0x8, R14 ;  /* 0x0000000817169825 */ /* 0x000fcc00078e000e */
[----:B------:R-:W3:Y:S01]  /*10230*/  @!P1 LDG.E.64 R22, desc[UR10][R22.64] ;  /* 0x0000000a16169981 */ /* 0x000ee2000c1e1b00 */
        /* <DEDUP_REMOVED lines=11> */
[----:B--2---:R-:W-:Y:S01]  /*102f0*/  @!P0 FADD.FTZ R10, R10, R12 ;  /* 0x0000000c0a0a8221 */ /* 0x004fe20000010000 */
[----:B------:R-:W-:-:S03]  /*10300*/  @!P0 FADD.FTZ R11, R11, R13 ;  /* 0x0000000d0b0b8221 */ /* 0x000fc60000010000 */
[----:B----4-:R-:W-:Y:S01]  /*10310*/  @!P4 FADD.FTZ R10, R10, R16 ;  /* 0x000000100a0ac221 */ /* 0x010fe20000010000 */
[----:B------:R-:W-:-:S03]  /*10320*/  @!P4 FADD.FTZ R11, R11, R17 ;  /* 0x000000110b0bc221 */ /* 0x000fc60000010000 */
[----:B------:R-:W-:Y:S01]  /*10330*/  @!P3 FADD.FTZ R10, R10, R18 ;  /* 0x000000120a0ab221 */ /* 0x000fe20000010000 */
[----:B------:R-:W-:-:S03]  /*10340*/  @!P3 FADD.FTZ R11, R11, R19 ;  /* 0x000000130b0bb221 */ /* 0x000fc60000010000 */
[----:B---3--:R-:W-:Y:S01]  /*10350*/  @!P2 FADD.FTZ R10, R10, R20 ;  /* 0x000000140a0aa221 */ /* 0x008fe20000010000 */
[----:B------:R-:W-:-:S03]  /*10360*/  @!P2 FADD.FTZ R11, R11, R21 ;  /* 0x000000150b0ba221 */ /* 0x000fc60000010000 */
[----:B------:R-:W-:Y:S01]  /*10370*/  @!P1 FADD.FTZ R10, R10, R22 ;  /* 0x000000160a0a9221 */ /* 0x000fe20000010000 */
[----:B------:R-:W-:-:S03]  /*10380*/  @!P1 FADD.FTZ R11, R11, R23 ;  /* 0x000000170b0b9221 */ /* 0x000fc60000010000 */
[----:B------:R-:W-:Y:S01]  /*10390*/  @!P6 FADD.FTZ R10, R10, R24 ;  /* 0x000000180a0ae221 */ /* 0x000fe20000010000 */
[----:B------:R-:W-:-:S03]  /*103a0*/  @!P6 FADD.FTZ R11, R11, R25 ;  /* 0x000000190b0be221 */ /* 0x000fc60000010000 */
[----:B------:R-:W-:Y:S01]  /*103b0*/  @!P5 FADD.FTZ R10, R10, R26 ;  /* 0x0000001a0a0ad221 */ /* 0x000fe20000010000 */
[----:B------:R-:W-:Y:S01]  /*103c0*/  @!P5 FADD.FTZ R11, R11, R27 ;  /* 0x0000001b0b0bd221 */ /* 0x000fe20000010000 */
[----:B------:R-:W-:Y:S06]  /*103d0*/  BRA.U UP0, `(.L_x_395) ;  /* 0xfffffff900d07547 */ /* 0x000fec000b83ffff */
[----:B------:R-:W-:-:S05]  /*103e0*/  UMOV UR5, UR7 ;  /* 0x0000000700057c82 */ /* 0x000fca0008000000 */
.L_x_394:
[----:B------:R-:W-:-:S09]  /*103f0*/  ULOP3.LUT UP0, UR6, UR12, 0x7, URZ, 0xc0, !UPT ;  /* 0x000000070c067892 */ /* 0x000fd2000f80c0ff */
[----:B------:R-:W-:Y:S05]  /*10400*/  BRA.U !UP0, `(.L_x_390) ;  /* 0x0000000508687547 */ /* 0x000fea000b800000 */
[----:B------:R-:W-:Y:S02]  /*10410*/  UIADD3 UR6, UPT, UPT, UR6, -0x1, URZ ;  /* 0xffffffff06067890 */ /* 0x000fe4000fffe0ff */
[----:B------:R-:W-:Y:S02]  /*10420*/  ULOP3.LUT UP0, UR18, UR12, 0x3, URZ, 0xc0, !UPT ;  /* 0x000000030c127892 */ /* 0x000fe4000f80c0ff */
[----:B------:R-:W-:-:S09]  /*10430*/  UISETP.GE.U32.AND UP1, UPT, UR6, 0x3, UPT ;  /* 0x000000030600788c */ /* 0x000fd2000bf26070 */
[----:B------:R-:W-:Y:S05]  /*10440*/  BRA.U !UP1, `(.L_x_396) ;  /* 0x0000000109b87547 */ /* 0x000fea000b800000 */
[----:B------:R-:W0:Y:S01]  /*10450*/  S2R R12, SR_CTAID.X ;  /* 0x00000000000c7919 */ /* 0x000e220000002500 */
        /* <DEDUP_REMOVED lines=13> */
[----:B0-----:R-:W-:-:S04]  /*10530*/  ISETP.NE.AND P0, PT, R12, UR5, PT ;  /* 0x000000050c007c0c */ /* 0x001fc8000bf05270 */
[----:B------:R-:W-:Y:S01]  /*10540*/  @!UP2 UIMAD UR6, UR6, UR9, UR14 ;  /* 0x000000090606a2a4 */ /* 0x000fe2000f8e020e */
[----:B------:R-:W-:Y:S01]  /*10550*/  ISETP.NE.OR P0, PT, R45, RZ, !P0 ;  /* 0x000000ff2d00720c */ /* 0x000fe20004705670 */
[----:B------:R-:W-:-:S04]  /*10560*/  VOTEU.ALL UP2, P3 ;  /* 0x0000000000ff7886 */ /* 0x000fc80001840000 */
[----:B-1----:R-:W-:Y:S01]  /*10570*/  MOV R17, UR6 ;  /* 0x0000000600117c02 */ /* 0x002fe20008000f00 */
[----:B------:R-:W-:-:S04]  /*10580*/  @!UP2 UIMAD UR6, UR13, UR9, UR14 ;  /* 0x000000090d06a2a4 */ /* 0x000fc8000f8e020e */
[----:B---3--:R-:W-:-:S03]  /*10590*/  @!P1 IMAD.WIDE.U32 R16, R17, 0x8, R14 ;  /* 0x0000000811109825 */ /* 0x008fc600078e000e */
[----:B------:R-:W-:Y:S01]  /*105a0*/  VOTEU.ALL UP1, P0 ;  /* 0x0000000000ff7886 */ /* 0x000fe20000020000 */
[----:B------:R-:W-:Y:S02]  /*105b0*/  MOV R21, UR6 ;  /* 0x0000000600157c02 */ /* 0x000fe40008000f00 */
[----:B------:R-:W3:Y:S02]  /*105c0*/  @!P1 LDG.E.64 R16, desc[UR10][R16.64] ;  /* 0x0000000a10109981 */ /* 0x000ee4000c1e1b00 */
[----:B------:R-:W-:Y:S01]  /*105d0*/  @!UP1 UIMAD UR17, UR5, UR9, UR14 ;  /* 0x00000009051192a4 */ /* 0x000fe2000f8e020e */
[----:B------:R-:W-:-:S05]  /*105e0*/  VOTEU.ALL UP1, P2 ;  /* 0x0000000000ff7886 */ /* 0x000fca0001020000 */
[----:B------:R-:W-:Y:S01]  /*105f0*/  MOV R13, UR17 ;  /* 0x00000011000d7c02 */ /* 0x000fe20008000f00 */
[----:B------:R-:W-:-:S04]  /*10600*/  @!UP1 UIMAD UR7, UR7, UR9, UR14 ;  /* 0x00000009070792a4 */ /* 0x000fc8000f8e020e */
[----:B------:R-:W-:Y:S02]  /*10610*/  @!P0 IMAD.WIDE.U32 R12, R13, 0x8, R14 ;  /* 0x000000080d0c8825 */ /* 0x000fe400078e000e */
[----:B--2---:R-:W-:-:S04]  /*10620*/  MOV R19, UR7 ;  /* 0x0000000700137c02 */ /* 0x004fc80008000f00 */
[----:B------:R-:W2:Y:S01]  /*10630*/  @!P0 LDG.E.64 R12, desc[UR10][R12.64] ;  /* 0x0000000a0c0c8981 */ /* 0x000ea2000c1e1b00 */
[----:B------:R-:W-:-:S04]  /*10640*/  @!P2 IMAD.WIDE.U32 R18, R19, 0x8, R14 ;  /* 0x000000081312a825 */ /* 0x000fc800078e000e */
[----:B------:R-:W-:Y:S02]  /*10650*/  @!P3 IMAD.WIDE.U32 R20, R21, 0x8, R14 ;  /* 0x000000081514b825 */ /* 0x000fe400078e000e */
[----:B------:R-:W4:Y:S04]  /*10660*/  @!P2 LDG.E.64 R18, desc[UR10][R18.64] ;  /* 0x0000000a1212a981 */ /* 0x000f28000c1e1b00 */
[----:B------:R-:W4:Y:S01]  /*10670*/  @!P3 LDG.E.64 R20, desc[UR10][R20.64] ;  /* 0x0000000a1414b981 */ /* 0x000f22000c1e1b00 */
[----:B------:R-:W-:-:S04]  /*10680*/  MOV R22, UR5 ;  /* 0x0000000500167c02 */ /* 0x000fc80008000f00 */
[----:B------:R-:W-:-:S04]  /*10690*/  IADD3 R22, PT, PT, R22, 0x4, RZ ;  /* 0x0000000416167810 */ /* 0x000fc80007ffe0ff */
[----:B------:R-:W-:Y:S01]  /*106a0*/  R2UR UR5, R22 ;  /* 0x00000000160572ca */ /* 0x000fe200000e0000 */
[----:B--2---:R-:W-:Y:S01]  /*106b0*/  @!P0 FADD.FTZ R10, R10, R12 ;  /* 0x0000000c0a0a8221 */ /* 0x004fe20000010000 */
[----:B------:R-:W-:-:S03]  /*106c0*/  @!P0 FADD.FTZ R11, R11, R13 ;  /* 0x0000000d0b0b8221 */ /* 0x000fc60000010000 */
[----:B---3--:R-:W-:Y:S01]  /*106d0*/  @!P1 FADD.FTZ R10, R10, R16 ;  /* 0x000000100a0a9221 */ /* 0x008fe20000010000 */
[----:B------:R-:W-:-:S03]  /*106e0*/  @!P1 FADD.FTZ R11, R11, R17 ;  /* 0x000000110b0b9221 */ /* 0x000fc60000010000 */
[----:B----4-:R-:W-:Y:S01]  /*106f0*/  @!P2 FADD.FTZ R10, R10, R18 ;  /* 0x000000120a0aa221 */ /* 0x010fe20000010000 */
[----:B------:R-:W-:-:S03]  /*10700*/  @!P2 FADD.FTZ R11, R11, R19 ;  /* 0x000000130b0ba221 */ /* 0x000fc60000010000 */
[----:B------:R-:W-:Y:S01]  /*10710*/  @!P3 FADD.FTZ R10, R10, R20 ;  /* 0x000000140a0ab221 */ /* 0x000fe20000010000 */
[----:B------:R-:W-:-:S07]  /*10720*/  @!P3 FADD.FTZ R11, R11, R21 ;  /* 0x000000150b0bb221 */ /* 0x000fce0000010000 */
.L_x_396:
[----:B------:R-:W-:Y:S05]  /*10730*/  BRA.U !UP0, `(.L_x_390) ;  /* 0x00000001089c7547 */ /* 0x000fea000b800000 */
[----:B--2---:R-:W0:Y:S01]  /*10740*/  S2R R19, SR_CTAID.X ;  /* 0x0000000000137919 */ /* 0x004e220000002500 */
[----:B------:R-:W-:Y:S02]  /*10750*/  UISETP.NE.AND UP0, UPT, UR18, 0x1, UPT ;  /* 0x000000011200788c */ /* 0x000fe4000bf05270 */
[----:B------:R-:W-:-:S07]  /*10760*/  ULOP3.LUT UR6, UR12, 0x1, URZ, 0xc0, !UPT ;  /* 0x000000010c067892 */ /* 0x000fce000f8ec0ff */
[----:B------:R-:W-:Y:S05]  /*10770*/  BRA.U !UP0, `(.L_x_397) ;  /* 0x0000000108587547 */ /* 0x000fea000b800000 */
[----:B------:R-:W2:Y:S01]  /*10780*/  S2R R13, SR_CTAID.X ;  /* 0x00000000000d7919 */ /* 0x000ea20000002500 */
[----:B------:R-:W-:Y:S01]  /*10790*/  MOV R18, UR5 ;  /* 0x0000000500127c02 */ /* 0x000fe20008000f00 */
[----:B------:R-:W4:Y:S01]  /*107a0*/  S2R R12, SR_CTAID.Y ;  /* 0x00000000000c7919 */ /* 0x000f220000002600 */
[----:B--2---:R-:W-:Y:S02]  /*107b0*/  ISETP.NE.AND P0, PT, R13, UR5, PT ;  /* 0x000000050d007c0c */ /* 0x004fe4000bf05270 */
[----:B------:R-:W-:Y:S02]  /*107c0*/  IADD3 R13, PT, PT, R18, 0x1, RZ ;  /* 0x00000001120d7810 */ /* 0x000fe40007ffe0ff */
[----:B-----5:R-:W-:Y:S02]  /*107d0*/  ISETP.NE.OR P1, PT, R45, RZ, !P0 ;  /* 0x000000ff2d00720c */ /* 0x020fe40004725670 */
[----:B------:R-:W-:-:S04]  /*107e0*/  ISETP.NE.AND P0, PT, R13, UR29, PT ;  /* 0x0000001d0d007c0c */ /* 0x000fc8000bf05270 */
[----:B------:R-:W-:-:S07]  /*107f0*/  ISETP.NE.OR P0, PT, R45, RZ, !P0 ;  /* 0x000000ff2d00720c */ /* 0x000fce0004705670 */
[----:B------:R-:W-:-:S05]  /*10800*/  VOTEU.ALL UP0, P1 ;  /* 0x0000000000ff7886 */ /* 0x000fca0000800000 */
[----:B------:R-:W-:Y:S02]  /*10810*/  @!UP0 UIMAD UR5, UR5, UR9, UR14 ;  /* 0x00000009050582a4 */ /* 0x000fe4000f8e020e */
[----:B----4-:R-:W-:-:S04]  /*10820*/  @!P0 IMAD R13, R13, UR9, R12 ;  /* 0x000000090d0d8c24 */ /* 0x010fc8000f8e020c */
[----:B------:R-:W-:Y:S01]  /*10830*/  @!P0 IMAD.WIDE.U32 R12, R13, 0x8, R14 ;  /* 0x000000080d0c8825 */ /* 0x000fe200078e000e */
[----:B-1----:R-:W-:-:S05]  /*10840*/  MOV R17, UR5 ;  /* 0x0000000500117c02 */ /* 0x002fca0008000f00 */
[----:B---3--:R-:W-:Y:S01]  /*10850*/  @!P1 IMAD.WIDE.U32 R16, R17, 0x8, R14 ;  /* 0x0000000811109825 */ /* 0x008fe200078e000e */
[----:B------:R-:W2:Y:S05]  /*10860*/  @!P0 LDG.E.64 R12, desc[UR10][R12.64] ;  /* 0x0000000a0c0c8981 */ /* 0x000eaa000c1e1b00 */
[----:B------:R-:W3:Y:S01]  /*10870*/  @!P1 LDG.E.64 R16, desc[UR10][R16.64] ;  /* 0x0000000a10109981 */ /* 0x000ee2000c1e1b00 */
[----:B------:R-:W-:-:S04]  /*10880*/  IADD3 R18, PT, PT, R18, 0x2, RZ ;  /* 0x0000000212127810 */ /* 0x000fc80007ffe0ff */
[----:B------:R-:W-:Y:S01]  /*10890*/  R2UR UR5, R18 ;  /* 0x00000000120572ca */ /* 0x000fe200000e0000 */
[----:B---3--:R-:W-:Y:S01]  /*108a0*/  @!P1 FADD.FTZ R10, R10, R16 ;  /* 0x000000100a0a9221 */ /* 0x008fe20000010000 */
[----:B------:R-:W-:-:S03]  /*108b0*/  @!P1 FADD.FTZ R11, R11, R17 ;  /* 0x000000110b0b9221 */ /* 0x000fc60000010000 */
[----:B--2---:R-:W-:Y:S01]  /*108c0*/  @!P0 FADD.FTZ R10, R10, R12 ;  /* 0x0000000c0a0a8221 */ /* 0x004fe20000010000 */
[----:B------:R-:W-:-:S09]  /*108d0*/  @!P0 FADD.FTZ R11, R11, R13 ;  /* 0x0000000d0b0b8221 */ /* 0x000fd20000010000 */
.L_x_397:
[----:B0-----:R-:W-:Y:S01]  /*108e0*/  ISETP.NE.AND P0, PT, R19, UR5, PT ;  /* 0x0000000513007c0c */ /* 0x001fe2000bf05270 */
[----:B------:R-:W-:Y:S01]  /*108f0*/  BSSY.RECONVERGENT B0, `(.L_x_390) ;  /* 0x000000b000007945 */ /* 0x000fe20003800200 */
[----:B------:R-:W-:Y:S02]  /*10900*/  MOV R12, UR6 ;  /* 0x00000006000c7c02 */ /* 0x000fe40008000f00 */
[----:B-----5:R-:W-:-:S04]  /*10910*/  ISETP.NE.OR P0, PT, R45, RZ, !P0 ;  /* 0x000000ff2d00720c */ /* 0x020fc80004705670 */
[----:B------:R-:W-:-:S13]  /*10920*/  ISETP.NE.U32.OR P0, PT, R12, 0x1, P0 ;  /* 0x000000010c00780c */ /* 0x000fda0000705470 */
[----:B------:R-:W-:Y:S05]  /*10930*/  @P0 BRA `(.L_x_398) ;  /* 0x0000000000180947 */ /* 0x000fea0003800000 */
[----:B------:R-:W-:-:S06]  /*10940*/  UIMAD UR6, UR9, UR5, UR14 ;  /* 0x00000005090672a4 */ /* 0x000fcc000f8e020e */
[----:B------:R-:W-:-:S05]  /*10950*/  MOV R13, UR6 ;  /* 0x00000006000d7c02 */ /* 0x000fca0008000f00 */
[----:B------:R-:W-:-:S06]  /*10960*/  IMAD.WIDE.U32 R14, R13, 0x8, R14 ;  /* 0x000000080d0e7825 */ /* 0x000fcc00078e000e */
[----:B------:R-:W3:Y:S02]  /*10970*/  LDG.E.64 R14, desc[UR10][R14.64] ;  /* 0x0000000a0e0e7981 */ /* 0x000ee4000c1e1b00 */
[----:B---3--:R-:W-:Y:S01]  /*10980*/  FADD.FTZ R10, R10, R14 ;  /* 0x0000000e0a0a7221 */ /* 0x008fe20000010000 */
[----:B------:R-:W-:-:S07]  /*10990*/  FADD.FTZ R11, R11, R15 ;  /* 0x0000000f0b0b7221 */ /* 0x000fce0000010000 */
.L_x_398:
[----:B------:R-:W-:Y:S05]  /*109a0*/  BSYNC.RECONVERGENT B0 ;  /* 0x0000000000007941 */ /* 0x000fea0003800200 */
.L_x_390:
[----:B------:R-:W0:Y:S01]  /*109b0*/  S2UR UR6, SR_CgaCtaId ;  /* 0x00000000000679c3 */ /* 0x000e220000008800 */
[----:B-----5:R-:W-:Y:S01]  /*109c0*/  ISETP.NE.AND P0, PT, R45, RZ, PT ;  /* 0x000000ff2d00720c */ /* 0x020fe20003f05270 */
[----:B------:R-:W-:Y:S01]  /*109d0*/  UMOV UR5, 0x400 ;  /* 0x0000040000057882 */ /* 0x000fe20000000000 */
[----:B------:R-:W2:Y:S01]  /*109e0*/  LDCU.U8 UR12, c[0x0][0x414] ;  /* 0x00008280ff0c77ac */ /* 0x000ea20008000000 */
[----:B-1--4-:R-:W-:Y:S01]  /*109f0*/  HFMA2 R17, -RZ, RZ, 0, 0 ;  /* 0x00000000ff117431 */ /* 0x012fe200000001ff */
[----:B------:R-:W1:Y:S01]  /*10a00*/  LDCU.64 UR20, c[0x0][0x3f8] ;  /* 0x00007f00ff1477ac */ /* 0x000e620008000a00 */
[----:B------:R-:W4:Y:S01]  /*10a10*/  LDCU.64 UR18, c[0x0][0x400] ;  /* 0x00008000ff1277ac */ /* 0x000f220008000a00 */
[----:B--2---:R-:W-:Y:S02]  /*10a20*/  UISETP.NE.AND UP0, UPT, UR12, URZ, UPT ;  /* 0x000000ff0c00728c */ /* 0x004fe4000bf05270 */
[----:B0-----:R-:W-:Y:S01]  /*10a30*/  ULEA UR5, UR6, UR5, 0x18 ;  /* 0x0000000506057291 */ /* 0x001fe2000f8ec0ff */
[----:B------:R-:W0:Y:S03]  /*10a40*/  LDCU.64 UR6, c[0x0][0x380] ;  /* 0x00007000ff0677ac */ /* 0x000e260008000a00 */
[----:B------:R-:W-:-:S05]  /*10a50*/  PLOP3.LUT P1, PT, PT, PT, UP0, 0x80, 0x8 ;  /* 0x000000000008781c */ /* 0x000fca0003f2f008 */
[----:B------:R-:W-:Y:S01]  /*10a60*/  @!P0 STS.64 [UR5+0xc0], R10 ;  /* 0x0000c00aff008988 */ /* 0x000fe20008000a05 */
[----:B------:R-:W-:Y:S06]  /*10a70*/  BAR.SYNC.DEFER_BLOCKING 0x0 ;  /* 0x0000000000007b1d */ /* 0x000fec0000010000 */
[----:B------:R-:W2:Y:S01]  /*10a80*/  LDS.64 R14, [UR5+0xc0] ;  /* 0x0000c005ff0e7984 */ /* 0x000ea20008000a00 */
[----:B------:R-:W2:Y:S02]  /*10a90*/  LDCU UR5, c[0x0][0x42c] ;  /* 0x00008580ff0577ac */ /* 0x000ea40008000800 */
[----:B--2---:R-:W-:Y:S01]  /*10aa0*/  FMUL.FTZ R14, R14, UR5 ;  /* 0x000000050e0e7c20 */ /* 0x004fe20008410000 */
[----:B01--4-:R-:W-:-:S07]  /*10ab0*/  FMUL.FTZ R15, R15, UR5 ;  /* 0x000000050f0f7c20 */ /* 0x013fce0008410000 */
.L_x_404:
[----:B------:R-:W-:-:S05]  /*10ac0*/  LEA R20, R17, UR15, 0x2 ;  /* 0x0000000f11147c11 */ /* 0x000fca000f8e10ff */
[----:B0-----:R-:W2:Y:S04]  /*10ad0*/  LDL.64 R12, [R20+0x10] ;  /* 0x00001000140c7983 */ /* 0x001ea80000100a00 */
[----:B---3--:R-:W3:Y:S01]  /*10ae0*/  LDL.64 R10, [R20+0x90] ;  /* 0x00009000140a7983 */ /* 0x008ee20000100a00 */
[----:B------:R-:W-:Y:S01]  /*10af0*/  BSSY.RECONVERGENT B0, `(.L_x_399) ;  /* 0x0000036000007945 */ /* 0x000fe20003800200 */
[C---:B--2---:R-:W-:Y:S02]  /*10b00*/  SHF.L.U32 R16, R12.reuse, 0x10, RZ ;  /* 0x000000100c107819 */ /* 0x044fe400000006ff */
[----:B------:R-:W-:-:S03]  /*10b10*/  PRMT R12, R12, 0x7632, R12 ;  /* 0x000076320c0c7816 */ /* 0x000fc6000000000c */
[----:B------:R-:W-:Y:S01]  /*10b20*/  FADD.FTZ R16, R16, -UR28 ;  /* 0x8000001c10107e21 */ /* 0x000fe20008010000 */
[----:B------:R-:W-:-:S03]  /*10b30*/  SHF.L.U32 R12, R12, 0x10, RZ ;  /* 0x000000100c0c7819 */ /* 0x000fc600000006ff */
[----:B------:R-:W-:Y:S02]  /*10b40*/  FMUL.FTZ R26, R16, UR16 ;  /* 0x00000010101a7c20 */ /* 0x000fe40008410000 */
[----:B------:R-:W-:Y:S02]  /*10b50*/  FADD.FTZ R12, R12, -UR28 ;  /* 0x8000001c0c0c7e21 */ /* 0x000fe40008010000 */
[----:B------:R-:W-:Y:S02]  /*10b60*/  @P1 FFMA.FTZ R16, R3, R26, R0 ;  /* 0x0000001a03101223 */ /* 0x000fe40000010000 */
[----:B------:R-:W-:Y:S01]  /*10b70*/  FMUL.FTZ R27, R12, UR16 ;  /* 0x000000100c1b7c20 */ /* 0x000fe20008410000 */
[----:B---3--:R-:W-:Y:S01]  /*10b80*/  SHF.L.U32 R12, R10, 0x10, RZ ;  /* 0x000000100a0c7819 */ /* 0x008fe200000006ff */
[----:B------:R-:W-:Y:S01]  /*10b90*/  @P1 FMUL.FTZ R19, R16, -1.4426950216293334961 ;  /* 0xbfb8aa3b10131820 */ /* 0x000fe20000410000 */
[----:B------:R-:W-:Y:S01]  /*10ba0*/  PRMT R10, R10, 0x7632, R10 ;  /* 0x000076320a0a7816 */ /* 0x000fe2000000000a */
[----:B------:R-:W-:-:S04]  /*10bb0*/  @P1 FFMA.FTZ R18, R5, R27, R2 ;  /* 0x0000001b05121223 */ /* 0x000fc80000010002 */
[----:B------:R-:W0:Y:S01]  /*10bc0*/  @P1 MUFU.EX2 R19, R19 ;  /* 0x0000001300131308 */ /* 0x000e220000000800 */
[----:B------:R-:W-:-:S07]  /*10bd0*/  @P1 FMUL.FTZ R22, R18, -1.4426950216293334961 ;  /* 0xbfb8aa3b12161820 */ /* 0x000fce0000410000 */
[----:B------:R-:W1:Y:S01]  /*10be0*/  @P1 MUFU.EX2 R22, R22 ;  /* 0x0000001600161308 */ /* 0x000e620000000800 */
[----:B0-----:R-:W-:-:S07]  /*10bf0*/  @P1 FADD.FTZ R20, R19, 1 ;  /* 0x3f80000013141421 */ /* 0x001fce0000010000 */
[----:B------:R0:W2:Y:S01]  /*10c00*/  @P1 MUFU.RCP R21, R20 ;  /* 0x0000001400151308 */ /* 0x0000a20000001000 */
[----:B-1----:R-:W-:Y:S01]  /*10c10*/  @P1 FADD.FTZ R23, R22, 1 ;  /* 0x3f80000016171421 */ /* 0x002fe20000010000 */
[----:B0-----:R-:W-:-:S06]  /*10c20*/  SHF.L.U32 R20, R13, 0x10, RZ ;  /* 0x000000100d147819 */ /* 0x001fcc00000006ff */
[----:B------:R-:W0:Y:S01]  /*10c30*/  @P1 MUFU.RCP R23, R23 ;  /* 0x0000001700171308 */ /* 0x000e220000001000 */
[----:B--2---:R-:W-:Y:S01]  /*10c40*/  @P1 FADD.FTZ R25, -R21, 1 ;  /* 0x3f80000015191421 */ /* 0x004fe20000010100 */
[----:B------:R-:W-:-:S03]  /*10c50*/  @P1 FMUL.FTZ R21, R12, R21 ;  /* 0x000000150c151220 */ /* 0x000fc60000410000 */
[----:B------:R-:W-:Y:S01]  /*10c60*/  @P1 FFMA.FTZ R24, R16, R25, 1 ;  /* 0x3f80000010181423 */ /* 0x000fe20000010019 */
[----:B------:R-:W-:Y:S02]  /*10c70*/  LEA R25, R17, R4, 0x4 ;  /* 0x0000000411197211 */ /* 0x000fe400078e20ff */
[----:B------:R-:W-:Y:S01]  /*10c80*/  SHF.L.U32 R16, R10, 0x10, RZ ;  /* 0x000000100a107819 */ /* 0x000fe200000006ff */
[----:B------:R-:W-:Y:S01]  /*10c90*/  @P1 FMUL.FTZ R12, R21, R24 ;  /* 0x00000018150c1220 */ /* 0x000fe20000410000 */
[----:B------:R-:W-:Y:S01]  /*10ca0*/  ISETP.GE.U32.AND P0, PT, R25, UR18, PT ;  /* 0x0000001219007c0c */ /* 0x000fe2000bf06070 */
[----:B0-----:R-:W-:Y:S01]  /*10cb0*/  @P1 FADD.FTZ R19, -R23, 1 ;  /* 0x3f80000017131421 */ /* 0x001fe20000010100 */
[----:B------:R-:W-:Y:S01]  /*10cc0*/  SHF.R.S32.HI R24, RZ, 0x1f, R25 ;  /* 0x0000001fff187819 */ /* 0x000fe20000011419 */
[----:B------:R-:W-:Y:S01]  /*10cd0*/  @P1 FMUL.FTZ R23, R16, R23 ;  /* 0x0000001710171220 */ /* 0x000fe20000410000 */
[----:B------:R-:W-:Y:S01]  /*10ce0*/  FFMA.FTZ R10, R14, R26, R15 ;  /* 0x0000001a0e0a7223 */ /* 0x000fe2000001000f */
[----:B------:R-:W-:Y:S01]  /*10cf0*/  @P1 FFMA.FTZ R18, R18, R19, 1 ;  /* 0x3f80000012121423 */ /* 0x000fe20000010013 */
[----:B------:R-:W-:-:S02]  /*10d00*/  ISETP.GE.AND.EX P0, PT, R24, UR19, PT, P0 ;  /* 0x0000001318007c0c */ /* 0x000fc4000bf06300 */
[----:B------:R-:W-:Y:S01]  /*10d10*/  PRMT R19, R13, 0x7632, R19 ;  /* 0x000076320d137816 */ /* 0x000fe20000000013 */
[----:B------:R-:W-:Y:S01]  /*10d20*/  @P1 FMUL.FTZ R16, R23, R18 ;  /* 0x0000001217101220 */ /* 0x000fe20000410000 */
[----:B------:R-:W-:Y:S01]  /*10d30*/  FFMA.FTZ R18, R3, R12, -R10 ;  /* 0x0000000c03127223 */ /* 0x000fe2000001080a */
[----:B------:R-:W-:Y:S01]  /*10d40*/  FFMA.FTZ R12, R14, R27, R15 ;  /* 0x0000001b0e0c7223 */ /* 0x000fe2000001000f */
[----:B------:R-:W-:Y:S02]  /*10d50*/  IADD3 R10, PT, PT, R25, 0x10, RZ ;  /* 0x00000010190a7810 */ /* 0x000fe40007ffe0ff */
[----:B------:R-:W-:Y:S01]  /*10d60*/  SHF.L.U32 R21, R19, 0x10, RZ ;  /* 0x0000001013157819 */ /* 0x000fe200000006ff */
[----:B------:R-:W-:-:S04]  /*10d70*/  FFMA.FTZ R22, R5, R16, -R12 ;  /* 0x0000001005167223 */ /* 0x000fc8000001080c */
        /* <DEDUP_REMOVED lines=13> */
.L_x_400:
[----:B------:R-:W-:Y:S05]  /*10e50*/  BSYNC.RECONVERGENT B0 ;  /* 0x0000000000007941 */ /* 0x000fea0003800200 */
.L_x_399:
[----:B------:R-:W-:Y:S01]  /*10e60*/  ISETP.NE.AND P1, PT, RZ, UR12, PT ;  /* 0x0000000cff007c0c */ /* 0x000fe2000bf25270 */
[----:B------:R-:W-:Y:S01]  /*10e70*/  FADD.FTZ R20, R20, -UR28 ;  /* 0x8000001c14147e21 */ /* 0x000fe20008010000 */
[----:B------:R-:W-:Y:S01]  /*10e80*/  FADD.FTZ R21, R21, -UR28 ;  /* 0x8000001c15157e21 */ /* 0x000fe20008010000 */
[----:B------:R-:W-:Y:S02]  /*10e90*/  ISETP.GE.U32.AND P0, PT, R10, UR18, PT ;  /* 0x000000120a007c0c */ /* 0x000fe4000bf06070 */
[----:B------:R-:W-:Y:S01]  /*10ea0*/  SHF.R.S32.HI R12, RZ, 0x1f, R10 ;  /* 0x0000001fff0c7819 */ /* 0x000fe2000001140a */
[----:B------:R-:W-:Y:S01]  /*10eb0*/  FMUL.FTZ R20, R20, UR16 ;  /* 0x0000001014147c20 */ /* 0x000fe20008410000 */
[----:B------:R-:W-:Y:S01]  /*10ec0*/  FMUL.FTZ R22, R21, UR16 ;  /* 0x0000001015167c20 */ /* 0x000fe20008410000 */
[C---:B0-----:R-:W-:Y:S02]  /*10ed0*/  PRMT R13, R11.reuse, 0x7632, R13 ;  /* 0x000076320b0d7816 */ /* 0x041fe4000000000d */
        /* <DEDUP_REMOVED lines=24> */
.L_x_401:
        /* <DEDUP_REMOVED lines=16> */
.L_x_403:
[----:B------:R-:W-:Y:S05]  /*11160*/  BSYNC.RECONVERGENT B0 ;  /* 0x0000000000007941 */ /* 0x000fea0003800200 */
.L_x_402:
        /* <DEDUP_REMOVED lines=10> */
.L_x_379:
        /* <DEDUP_REMOVED lines=16> */
.L_x_407:
[----:B------:R-:W-:Y:S05]  /*11310*/  BSYNC.RECONVERGENT B0 ;  /* 0x0000000000007941 */ /* 0x000fea0003800200 */
.L_x_406:
        /* <DEDUP_REMOVED lines=11> */
.L_x_409:
[----:B------:R-:W2:Y:S04]  /*113d0*/  LDG.E.STRONG.GPU R5, desc[UR10][R2.64] ;  /* 0x0000000a02057981 */ /* 0x000ea8000c1ef900 */
[----:B--2---:R-:W-:Y:S01]  /*113e0*/  CCTL.IVALL ;  /* 0x00000000ff00798f */ /* 0x004fe20002000000 */
[----:B------:R-:W-:Y:S05]  /*113f0*/  YIELD ;  /* 0x0000000000007946 */ /* 0x000fea0003800000 */
[----:B------:R-:W-:-:S13]  /*11400*/  ISETP.NE.AND P0, PT, R5, R0, PT ;  /* 0x000000000500720c */ /* 0x000fda0003f05270 */
[----:B------:R-:W-:Y:S05]  /*11410*/  @P0 BRA `(.L_x_409) ;  /* 0xfffffffc00ec0947 */ /* 0x000fea000383ffff */
.L_x_408:
        /* <DEDUP_REMOVED lines=10> */
[----:B------:R-:W-:Y:S01]  /*114c0*/  MOV R2, R9 ;  /* 0x0000000900027202 */ /* 0x000fe20000000f00 */
[----:B------:R-:W-:Y:S01]  /*114d0*/  HFMA2 R9, -RZ, RZ, 0, 0 ;  /* 0x00000000ff097431 */ /* 0x000fe200000001ff */
[----:B------:R-:W-:Y:S02]  /*114e0*/  BSSY.RECONVERGENT B0, `(.L_x_410) ;  /* 0x000005c000007945 */ /* 0x000fe40003800200 */
        /* <DEDUP_REMOVED lines=62> */
.L_x_412:
[-C--:B0-----:R-:W-:Y:S01]  /*118d0*/  LEA R10, P3, R8, R18.reuse, 0x2 ;  /* 0x00000012080a7211 */ /* 0x081fe200078610ff */
[----:B------:R-:W2:Y:S01]  /*118e0*/  LDG.E R16, desc[UR10][R18.64] ;  /* 0x0000000a12107981 */ /* 0x000ea2000c1e1900 */
[----:B------:R-:W-:Y:S02]  /*118f0*/  LEA R14, P1, R0, R18, 0x2 ;  /* 0x00000012000e7211 */ /* 0x000fe400078210ff */
[----:B------:R-:W-:Y:S02]  /*11900*/  IADD3 R12, P2, PT, R18, R4, RZ ;  /* 0x00000004120c7210 */ /* 0x000fe40007f5e0ff */
[C---:B------:R-:W-:Y:S02]  /*11910*/  IADD3.X R11, PT, PT, R19.reuse, R28, RZ, P3, !PT ;  /* 0x0000001c130b7210 */ /* 0x040fe40001ffe4ff */
[C---:B------:R-:W-:Y:S02]  /*11920*/  IADD3.X R15, PT, PT, R19.reuse, R32, RZ, P1, !PT ;  /* 0x00000020130f7210 */ /* 0x040fe40000ffe4ff */
[----:B------:R-:W-:-:S02]  /*11930*/  IADD3.X R13, PT, PT, R19, R30, RZ, P2, !PT ;  /* 0x0000001e130d7210 */ /* 0x000fc400017fe4ff */
[----:B------:R0:W3:Y:S04]  /*11940*/  LDG.E R11, desc[UR10][R10.64] ;  /* 0x0000000a0a0b7981 */ /* 0x0000e8000c1e1900 */
[----:B------:R1:W3:Y:S04]  /*11950*/  LDG.E R12, desc[UR10][R12.64] ;  /* 0x0000000a0c0c7981 */ /* 0x0002e8000c1e1900 */
[----:B------:R-:W2:Y:S01]  /*11960*/  LDG.E R15, desc[UR10][R14.64] ;  /* 0x0000000a0e0f7981 */ /* 0x000ea2000c1e1900 */
[----:B0-----:R-:W-:Y:S02]  /*11970*/  MOV R10, R24 ;  /* 0x00000018000a7202 */ /* 0x001fe40000000f00 */
[----:B------:R-:W-:-:S02]  /*11980*/  IADD3 R20, P1, PT, R20, 0x1, RZ ;  /* 0x0000000114147810 */ /* 0x000fc40007f3e0ff */
[----:B-1----:R-:W-:Y:S02]  /*11990*/  MOV R13, R27 ;  /* 0x0000001b000d7202 */ /* 0x002fe40000000f00 */
[----:B------:R-:W-:Y:S02]  /*119a0*/  IADD3.X R22, PT, PT, RZ, R22, RZ, P1, !PT ;  /* 0x00000016ff167210 */ /* 0x000fe40000ffe4ff */
[----:B------:R-:W-:-:S04]  /*119b0*/  ISETP.NE.U32.AND P1, PT, R20, RZ, PT ;  /* 0x000000ff1400720c */ /* 0x000fc80003f25070 */
[----:B------:R-:W-:Y:S02]  /*119c0*/  ISETP.NE.AND.EX P1, PT, R22, RZ, PT, P1 ;  /* 0x000000ff1600720c */ /* 0x000fe40003f25310 */
[----:B------:R-:W-:Y:S02]  /*119d0*/  IADD3 R18, P2, PT, R18, 0xa00, RZ ;  /* 0x00000a0012127810 */ /* 0x000fe40007f5e0ff */
[----:B------:R-:W-:Y:S02]  /*119e0*/  IADD3 R24, P4, PT, R24, 0xa00, RZ ;  /* 0x00000a0018187810 */ /* 0x000fe40007f9e0ff */
[----:B------:R-:W-:Y:S02]  /*119f0*/  IADD3.X R19, PT, PT, RZ, R19, RZ, P2, !PT ;  /* 0x00000013ff137210 */ /* 0x000fe400017fe4ff */
[----:B---3--:R-:W-:Y:S02]  /*11a00*/  F2FP.BF16.F32.PACK_AB R23, R11, R12 ;  /* 0x0000000c0b17723e */ /* 0x008fe400000010ff */
[----:B------:R-:W-:-:S02]  /*11a10*/  MOV R11, R25 ;  /* 0x00000019000b7202 */ /* 0x000fc40000000f00 */
[----:B--2---:R-:W-:Y:S02]  /*11a20*/  F2FP.BF16.F32.PACK_AB R21, R15, R16 ;  /* 0x000000100f15723e */ /* 0x004fe400000010ff */
[----:B------:R-:W-:-:S03]  /*11a30*/  MOV R12, R26 ;  /* 0x0000001a000c7202 */ /* 0x000fc60000000f00 */
[----:B------:R0:W-:Y:S04]  /*11a40*/  STG.E desc[UR10][R10.64], R21 ;  /* 0x000000150a007986 */ /* 0x0001e8000c10190a */
[----:B------:R0:W-:Y:S01]  /*11a50*/  STG.E desc[UR10][R12.64], R23 ;  /* 0x000000170c007986 */ /* 0x0001e2000c10190a */
[----:B------:R-:W-:Y:S02]  /*11a60*/  IADD3 R26, P3, PT, R26, 0xa00, RZ ;  /* 0x00000a001a1a7810 */ /* 0x000fe40007f7e0ff */
[----:B------:R-:W-:Y:S02]  /*11a70*/  IADD3.X R25, PT, PT, RZ, R25, RZ, P4, !PT ;  /* 0x00000019ff197210 */ /* 0x000fe400027fe4ff */
[----:B------:R-:W-:Y:S01]  /*11a80*/  IADD3.X R27, PT, PT, RZ, R27, RZ, P3, !PT ;  /* 0x0000001bff1b7210 */ /* 0x000fe20001ffe4ff */
[----:B------:R-:W-:Y:S08]  /*11a90*/  @P1 BRA `(.L_x_412) ;  /* 0xfffffffc008c1947 */ /* 0x000ff0000383ffff */
.L_x_411:
[----:B------:R-:W-:Y:S05]  /*11aa0*/  BSYNC.RECONVERGENT B0 ;  /* 0x0000000000007941 */ /* 0x000fea0003800200 */
.L_x_410:
[----:B------:R-:W-:Y:S05]  /*11ab0*/  @!P0 EXIT ;  /* 0x000000000000894d */ /* 0x000fea0003800000 */
[C---:B------:R-:W-:Y:S01]  /*11ac0*/  SHF.L.U64.HI R4, R6.reuse, 0x2, R7 ;  /* 0x0000000206047819 */ /* 0x040fe20000010207 */
[----:B------:R-:W1:Y:S01]  /*11ad0*/  LDCU.64 UR4, c[0x0][0x3d8] ;  /* 0x00007b00ff0477ac */ /* 0x000e620008000a00 */
[----:B------:R-:W-:Y:S02]  /*11ae0*/  SHF.L.U32 R5, R6, 0x2, RZ ;  /* 0x0000000206057819 */ /* 0x000fe400000006ff */
[C---:B------:R-:W-:Y:S01]  /*11af0*/  SHF.L.U64.HI R6, R8.reuse, 0x2, R17 ;  /* 0x0000000208067819 */ /* 0x040fe20000010211 */
[----:B------:R-:W2:Y:S01]  /*11b00*/  LDCU.64 UR6, c[0x0][0x388] ;  /* 0x00007100ff0677ac */ /* 0x000ea20008000a00 */
[----:B0-----:R-:W-:Y:S02]  /*11b10*/  SHF.L.U32 R10, R8, 0x2, RZ ;  /* 0x00000002080a7819 */ /* 0x001fe400000006ff */
[C---:B------:R-:W-:Y:S01]  /*11b20*/  SHF.L.U64.HI R7, R0.reuse, 0x2, R3 ;  /* 0x0000000200077819 */ /* 0x040fe20000010203 */
[----:B------:R-:W0:Y:S01]  /*11b30*/  LDCU.64 UR8, c[0x0][0x390] ;  /* 0x00007200ff0877ac */ /* 0x000e220008000a00 */
[----:B------:R-:W-:-:S07]  /*11b40*/  SHF.L.U32 R8, R0, 0x2, RZ ;  /* 0x0000000200087819 */ /* 0x000fce00000006ff */
.L_x_413:
[C---:B---3--:R-:W-:Y:S02]  /*11b50*/  SHF.L.U32 R11, R2.reuse, 0x2, RZ ;  /* 0x00000002020b7819 */ /* 0x048fe400000006ff */
[----:B------:R-:W-:Y:S02]  /*11b60*/  SHF.L.U64.HI R9, R2, 0x2, R9 ;  /* 0x0000000202097819 */ /* 0x000fe40000010209 */
[----:B-1----:R-:W-:-:S04]  /*11b70*/  IADD3 R12, P0, PT, R11, UR4, RZ ;  /* 0x000000040b0c7c10 */ /* 0x002fc8000ff1e0ff */
[----:B------:R-:W-:Y:S02]  /*11b80*/  IADD3.X R13, PT, PT, R9, UR5, RZ, P0, !PT ;  /* 0x00000005090d7c10 */ /* 0x000fe400087fe4ff */
[C---:B------:R-:W-:Y:S02]  /*11b90*/  IADD3 R14, P0, PT, R12.reuse, R8, RZ ;  /* 0x000000080c0e7210 */ /* 0x040fe40007f1e0ff */
[C---:B------:R-:W-:Y:S02]  /*11ba0*/  IADD3 R18, P2, PT, R12.reuse, R10, RZ ;  /* 0x0000000a0c127210 */ /* 0x040fe40007f5e0ff */
[C---:B------:R-:W-:Y:S02]  /*11bb0*/  IADD3.X R15, PT, PT, R13.reuse, R7, RZ, P0, !PT ;  /* 0x000000070d0f7210 */ /* 0x040fe400007fe4ff */
[----:B------:R-:W-:Y:S02]  /*11bc0*/  IADD3 R16, P1, PT, R12, R5, RZ ;  /* 0x000000050c107210 */ /* 0x000fe40007f3e0ff */
[C---:B------:R-:W-:Y:S01]  /*11bd0*/  IADD3.X R19, PT, PT, R13.reuse, R6, RZ, P2, !PT ;  /* 0x000000060d137210 */ /* 0x040fe200017fe4ff */
[----:B------:R1:W3:Y:S01]  /*11be0*/  LDG.E R12, desc[UR10][R12.64] ;  /* 0x0000000a0c0c7981 */ /* 0x0002e2000c1e1900 */
[----:B------:R-:W-:-:S03]  /*11bf0*/  IADD3.X R17, PT, PT, R13, R4, RZ, P1, !PT ;  /* 0x000000040d117210 */ /* 0x000fc60000ffe4ff */
[----:B------:R-:W3:Y:S04]  /*11c00*/  LDG.E R15, desc[UR10][R14.64] ;  /* 0x0000000a0e0f7981 */ /* 0x000ee8000c1e1900 */
[----:B------:R-:W4:Y:S04]  /*11c10*/  LDG.E R16, desc[UR10][R16.64] ;  /* 0x0000000a10107981 */ /* 0x000f28000c1e1900 */
[----:B------:R-:W4:Y:S01]  /*11c20*/  LDG.E R19, desc[UR10][R18.64] ;  /* 0x0000000a12137981 */ /* 0x000f22000c1e1900 */
[----:B------:R-:W-:Y:S02]  /*11c30*/  LOP3.LUT R22, R11, 0xfffffffc, RZ, 0xc0, !PT ;  /* 0xfffffffc0b167812 */ /* 0x000fe400078ec0ff */
[----:B------:R-:W-:-:S02]  /*11c40*/  LOP3.LUT R25, R9, 0x1, RZ, 0xc0, !PT ;  /* 0x0000000109197812 */ /* 0x000fc400078ec0ff */
[C---:B--2---:R-:W-:Y:S02]  /*11c50*/  IADD3 R20, P0, PT, R22.reuse, UR6, RZ ;  /* 0x0000000616147c10 */ /* 0x044fe4000ff1e0ff */
[----:B-1----:R-:W-:Y:S02]  /*11c60*/  LOP3.LUT R13, R9, 0x3, RZ, 0xc0, !PT ;  /* 0x00000003090d7812 */ /* 0x002fe400078ec0ff */
[----:B------:R-:W-:Y:S02]  /*11c70*/  IADD3.X R21, PT, PT, R25, UR7, RZ, P0, !PT ;  /* 0x0000000719157c10 */ /* 0x000fe400087fe4ff */
[----:B0-----:R-:W-:-:S04]  /*11c80*/  IADD3 R24, P0, PT, R22, UR8, RZ ;  /* 0x0000000816187c10 */ /* 0x001fc8000ff1e0ff */
[----:B------:R-:W-:Y:S02]  /*11c90*/  IADD3.X R25, PT, PT, R25, UR9, RZ, P0, !PT ;  /* 0x0000000919197c10 */ /* 0x000fe400087fe4ff */
[----:B---3--:R-:W-:Y:S02]  /*11ca0*/  F2FP.BF16.F32.PACK_AB R23, R15, R12 ;  /* 0x0000000c0f17723e */ /* 0x008fe400000010ff */
[----:B------:R-:W-:-:S04]  /*11cb0*/  IADD3 R12, P1, PT, R22, UR4, RZ ;  /* 0x00000004160c7c10 */ /* 0x000fc8000ff3e0ff */
[----:B------:R-:W-:Y:S02]  /*11cc0*/  IADD3.X R13, PT, PT, R13, UR5, RZ, P1, !PT ;  /* 0x000000050d0d7c10 */ /* 0x000fe40008ffe4ff */
[----:B----4-:R-:W-:Y:S02]  /*11cd0*/  F2FP.BF16.F32.PACK_AB R27, R19, R16 ;  /* 0x00000010131b723e */ /* 0x010fe400000010ff */
        /* <DEDUP_REMOVED lines=9> */
[----:B------:R-:W2:Y:S04]  /*11d70*/  LDG.E R29, desc[UR10][R18.64+0xa00] ;  /* 0x000a000a121d7981 */ /* 0x000ea8000c1e1900 */
[----:B------:R-:W3:Y:S04]  /*11d80*/  LDG.E R28, desc[UR10][R14.64+0xa00] ;  /* 0x000a000a0e1c7981 */ /* 0x000ee8000c1e1900 */
[----:B------:R-:W3:Y:S01]  /*11d90*/  LDG.E R31, desc[UR10][R16.64+0xa00] ;  /* 0x000a000a101f7981 */ /* 0x000ee2000c1e1900 */
[----:B0-----:R-:W-:-:S04]  /*11da0*/  IADD3 R20, P0, PT, R11, 0xa00, RZ ;  /* 0x00000a000b147810 */ /* 0x001fc80007f1e0ff */
        /* <DEDUP_REMOVED lines=27> */
[----:B------:R-:W4:Y:S04]  /*11f60*/  LDG.E R12, desc[UR10][R12.64+0x1e00] ;  /* 0x001e000a0c0c7981 */ /* 0x000f28000c1e1900 */
[----:B------:R-:W4:Y:S04]  /*11f70*/  LDG.E R19, desc[UR10][R18.64+0x1e00] ;  /* 0x001e000a12137981 */ /* 0x000f28000c1e1900 */
[----:B------:R-:W5:Y:S04]  /*11f80*/  LDG.E R14, desc[UR10][R14.64+0x1e00] ;  /* 0x001e000a0e0e7981 */ /* 0x000f68000c1e1900 */
[----:B------:R-:W5:Y:S01]  /*11f90*/  LDG.E R17, desc[UR10][R16.64+0x1e00] ;  /* 0x001e000a10117981 */ /* 0x000f62000c1e1900 */
[----:B------:R-:W-:-:S04]  /*11fa0*/  IADD3 R11, P0, PT, R11, 0x1e00, RZ ;  /* 0x00001e000b0b7810 */ /* 0x000fc80007f1e0ff */
[----:B--2---:R-:W-:Y:S02]  /*11fb0*/  IADD3.X R20, PT, PT, RZ, R9, RZ, P0, !PT ;  /* 0x00000009ff147210 */ /* 0x004fe400007fe4ff */
        /* <DEDUP_REMOVED lines=10> */
[----:B----4-:R-:W-:Y:S02]  /*12060*/  F2FP.BF16.F32.PACK_AB R19, R19, R12 ;  /* 0x0000000c1313723e */ /* 0x010fe400000010ff */
[----:B-----5:R-:W-:-:S03]  /*12070*/  F2FP.BF16.F32.PACK_AB R11, R17, R14 ;  /* 0x0000000e110b723e */ /* 0x020fc600000010ff */
[----:B------:R3:W-:Y:S04]  /*12080*/  STG.E desc[UR10][R20.64], R19 ;  /* 0x0000001314007986 */ /* 0x0007e8000c10190a */
[----:B------:R3:W-:Y:S02]  /*12090*/  STG.E desc[UR10][R24.64], R11 ;  /* 0x0000000b18007986 */ /* 0x0007e4000c10190a */
[----:B------:R-:W-:Y:S05]  /*120a0*/  @P0 BRA `(.L_x_413) ;  /* 0xfffffff800a80947 */ /* 0x000fea000383ffff */
[----:B------:R-:W-:Y:S05]  /*120b0*/  EXIT ;  /* 0x000000000000794d */ /* 0x000fea0003800000 */
.L_x_414:
        /* <DEDUP_REMOVED lines=12> */
.L_x_4500:


//--------------------- .text._Z35group_norm_nhwc_bwd_one_pass_kernelI11Bf16IOFp16WLi64ELi80ELi640EEv26Group_norm_nhwc_bwd_params --------------------------
	.section	.text._Z35group_norm_nhwc_bwd_one_pass_kernelI11Bf16IOFp16WLi64ELi80ELi640EEv26Group_norm_nhwc_bwd_params,"ax",@progbits
	.align	128
        .global         _Z35group_norm_nhwc_bwd_one_pass_kernelI11Bf16IOFp16WLi64ELi80ELi640EEv26Group_norm_nhwc_bwd_params
        .type           _Z35group_norm_nhwc_bwd_one_pass_kernelI11Bf16IOFp16WLi64ELi80ELi640EEv26Group_norm_nhwc_bwd_params,@function
        .size           _Z35group_norm_nhwc_bwd_one_pass_kernelI11Bf16IOFp16WLi64ELi80ELi640EEv26Group_norm_nhwc_bwd_params,(.L_x_4501 - _Z35group_norm_nhwc_bwd_one_pass_kernelI11Bf16IOFp16WLi64ELi80ELi640EEv26Group_norm_nhwc_bwd_params)
        .other          _Z35group_norm_nhwc_bwd_one_pass_kernelI11Bf16IOFp16WLi64ELi80ELi640EEv26Group_norm_nhwc_bwd_params,@"STO_CUDA_ENTRY STV_DEFAULT"
_Z35group_norm_nhwc_bwd_one_pass_kernelI11Bf16IOFp16WLi64ELi80ELi640EEv26Group_norm_nhwc_bwd_params:
.text._Z35group_norm_nhwc_bwd_one_pass_kernelI11Bf16IOFp16WLi64ELi80ELi640EEv26Group_norm_nhwc_bwd_params:
        /* <DEDUP_REMOVED lines=52> */
.L_x_446:
        /* <DEDUP_REMOVED lines=147> */
[----:B--2---:R-:W-:Y:S01]  /*0c70*/  PRMT R61, R15, 0x7632, R61 ;  /* 0x000076320f3d7816 */ /* 0x004fe2000000003d */
[----:B------:R-:W-:Y:S02]  /*0c80*/  @P4 HADD2.F32 R54, -RZ, R33.H0_H0 ;  /* 0x20000021ff364230 */ /* 0x000fe40000004100 */
[----:B------:R-:W-:Y:S02]  /*0c90*/  HADD2.F32 R52, -RZ, R52.H0_H0 ;  /* 0x20000034ff347230 */ /* 0x000fe40000004100 */
[----:B------:R-:W-:-:S02]  /*0ca0*/  @P4 HADD2.F32 R53, -RZ, R34.H0_H0 ;  /* 0x20000022ff354230 */ /* 0x000fc40000004100 */
[----:B------:R-:W-:Y:S01]  /*0cb0*/  HADD2.F32 R21, -RZ, R32.H0_H0 ;  /* 0x20000020ff157230 */ /* 0x000fe20000004100 */
        /* <DEDUP_REMOVED lines=77> */
.L_x_416:
        /* <DEDUP_REMOVED lines=144> */
.L_x_417:
        /* <DEDUP_REMOVED lines=35> */
.L_x_419:
[----:B------:R-:W-:Y:S05]  /*1cc0*/  BSYNC.RECONVERGENT B0 ;  /* 0x0000000000007941 */ /* 0x000fea0003800200 */
.L_x_418:
        /* <DEDUP_REMOVED lines=54> */
.L_x_421:
[----:B------:R-:W-:Y:S05]  /*2030*/  BSYNC.RECONVERGENT B0 ;  /* 0x0000000000007941 */ /* 0x000fea0003800200 */
.L_x_420:
        /* <DEDUP_REMOVED lines=78> */
.L_x_423:
[----:B------:R-:W-:Y:S05]  /*2520*/  BSYNC.RECONVERGENT B0 ;  /* 0x0000000000007941 */ /* 0x000fea0003800200 */
.L_x_422:
        /* <DEDUP_REMOVED lines=29> */
.L_x_425:
[----:B------:R-:W-:Y:S05]  /*2700*/  BSYNC.RECONVERGENT B0 ;  /* 0x0000000000007941 */ /* 0x000fea0003800200 */
.L_x_424:
        /* <DEDUP_REMOVED lines=23> */
.L_x_428:
[----:B----4-:R-:W2:Y:S04]  /*2880*/  LDG.E.STRONG.GPU R26, desc[UR8][R24.64] ;  /* 0x00000008181a7981 */ /* 0x010ea8000c1ef900 */
[----:B--2---:R-:W-:Y:S01]  /*2890*/  CCTL.IVALL ;  /* 0x00000000ff00798f */ /* 0x004fe20002000000 */
[----:B------:R-:W-:Y:S05]  /*28a0*/  YIELD ;  /* 0x0000000000007946 */ /* 0x000fea0003800000 */
[----:B------:R-:W-:-:S13]  /*28b0*/  ISETP.NE.AND P1, PT, R26, R31, PT ;  /* 0x0000001f1a00720c */ /* 0x000fda0003f25270 */
[----:B------:R-:W-:Y:S05]  /*28c0*/  @P1 BRA `(.L_x_428) ;  /* 0xfffffffc00ec1947 */ /* 0x000fea000383ffff */
.L_x_427:
        /* <DEDUP_REMOVED lines=14> */
.L_x_430:
        /* <DEDUP_REMOVED lines=60> */
.L_x_429:
        /* <DEDUP_REMOVED lines=33> */
.L_x_431:
        /* <DEDUP_REMOVED lines=19> */
.L_x_432:
        /* <DEDUP_REMOVED lines=9> */
.L_x_433:
[----:B------:R-:W-:Y:S05]  /*3140*/  BSYNC.RECONVERGENT B0 ;  /* 0x0000000000007941 */ /* 0x000fea0003800200 */
.L_x_426:
        /* <DEDUP_REMOVED lines=49> */
.L_x_434:
        /* <DEDUP_REMOVED lines=20> */
.L_x_436:
[----:B------:R-:W-:Y:S05]  /*35a0*/  BSYNC.RECONVERGENT B0 ;  /* 0x0000000000007941 */ /* 0x000fea0003800200 */
.L_x_435:
        /* <DEDUP_REMOVED lines=39> */
.L_x_437:
        /* <DEDUP_REMOVED lines=18> */
.L_x_439:
[----:B------:R-:W-:Y:S05]  /*3940*/  BSYNC.RECONVERGENT B0 ;  /* 0x0000000000007941 */ /* 0x000fea0003800200 */
.L_x_438:
        /* <DEDUP_REMOVED lines=21> */
.L_x_440:
        /* <DEDUP_REMOVED lines=18> */
.L_x_442:
[----:B------:R-:W-:Y:S05]  /*3bc0*/  BSYNC.RECONVERGENT B0 ;  /* 0x0000000000007941 */ /* 0x000fea0003800200 */
.L_x_441:
        /* <DEDUP_REMOVED lines=21> */
.L_x_443:
        /* <DEDUP_REMOVED lines=18> */
.L_x_445:
[----:B------:R-:W-:Y:S05]  /*3e40*/  BSYNC.RECONVERGENT B0 ;  /* 0x0000000000007941 */ /* 0x000fea0003800200 */
.L_x_444:
[----:B------:R-:W-:Y:S02]  /*3e50*/  IADD3 R36, PT, PT, R3, R36, RZ ;  /* 0x0000002403247210 */ /* 0x000fe40007ffe0ff */
[----:B------:R-:W-:Y:S02]  /*3e60*/  IADD3 R19, PT, PT, R19, 0x1, RZ ;  /* 0x0000000113137810 */ /* 0x000fe40007ffe0ff */
[----:B------:R-:W-:-:S13]  /*3e70*/  ISETP.GE.AND P0, PT, R36, UR4, PT ;  /* 0x0000000424007c0c */ /* 0x000fda000bf06270 */
[----:B------:R-:W-:Y:S05]  /*3e80*/  @!P0 BRA `(.L_x_446) ;  /* 0xffffffc4002c8947 */ /* 0x000fea000383ffff */
.L_x_415:
        /* <DEDUP_REMOVED lines=19> */
.L_x_448:
[----:B------:R-:W-:Y:S05]  /*3fc0*/  BSYNC.RECONVERGENT B0 ;  /* 0x0000000000007941 */ /* 0x000fea0003800200 */
.L_x_447:
[----:B------:R-:W-:Y:S05]  /*3fd0*/  @P0 EXIT ;  /* 0x000000000000094d */ /* 0x000fea0003800000 */
[----:B------:R-:W-:Y:S05]  /*3fe0*/  @P2 BRA `(.L_x_449) ;  /* 0x0000000000202947 */ /* 0x000fea0003800000 */
[----:B------:R-:W-:-:S05]  /*3ff0*/  IMAD R0, R6, R7, RZ ;  /* 0x0000000706007224 */ /* 0x000fca00078e02ff */
[----:B------:R-:W-:-:S13]  /*4000*/  ISETP.NE.AND P0, PT, R0, -0x1, PT ;  /* 0xffffffff0000780c */ /* 0x000fda0003f05270 */
[----:B------:R-:W-:Y:S05]  /*4010*/  @!P0 BRA `(.L_x_449) ;  /* 0x0000000000148947 */ /* 0x000fea0003800000 */
.L_x_450:
[----:B-1----:R-:W3:Y:S04]  /*4020*/  LDG.E.STRONG.GPU R3, desc[UR8][R4.64] ;  /* 0x0000000804037981 */ /* 0x002ee8000c1ef900 */
[----:B---3--:R-:W-:Y:S01]  /*4030*/  CCTL.IVALL ;  /* 0x00000000ff00798f */ /* 0x008fe20002000000 */
[----:B------:R-:W-:Y:S05]  /*4040*/  YIELD ;  /* 0x0000000000007946 */ /* 0x000fea0003800000 */
[----:B------:R-:W-:-:S13]  /*4050*/  ISETP.NE.AND P0, PT, R3, R0, PT ;  /* 0x000000000300720c */ /* 0x000fda0003f05270 */
[----:B------:R-:W-:Y:S05]  /*4060*/  @P0 BRA `(.L_x_450) ;  /* 0xfffffffc00ec0947 */ /* 0x000fea000383ffff */
.L_x_449:
        /* <DEDUP_REMOVED lines=74> */
.L_x_453:
        /* <DEDUP_REMOVED lines=21> */
[----:B--2---:R-:W-:Y:S02]  /*4660*/  F2FP.F16.F32.PACK_AB R17, R11, R8 ;  /* 0x000000080b11723e */ /* 0x004fe400000000ff */
[----:B------:R-:W-:-:S02]  /*4670*/  MOV R8, R20 ;  /* 0x0000001400087202 */ /* 0x000fc40000000f00 */
[-C--:B------:R-:W-:Y:S02]  /*4680*/  MOV R11, R23.reuse ;  /* 0x00000017000b7202 */ /* 0x080fe40000000f00 */
[----:B---3--:R-:W-:Y:S01]  /*4690*/  F2FP.F16.F32.PACK_AB R19, R15, R12 ;  /* 0x0000000c0f13723e */ /* 0x008fe200000000ff */
[----:B------:R0:W-:Y:S04]  /*46a0*/  STG.E desc[UR8][R8.64], R17 ;  /* 0x0000001108007986 */ /* 0x0001e8000c101908 */
[----:B------:R0:W-:Y:S01]  /*46b0*/  STG.E desc[UR8][R10.64], R19 ;  /* 0x000000130a007986 */ /* 0x0001e2000c101908 */
[----:B------:R-:W-:Y:S02]  /*46c0*/  IADD3 R20, P4, PT, R20, 0xa00, RZ ;  /* 0x00000a0014147810 */ /* 0x000fe40007f9e0ff */
[----:B------:R-:W-:-:S02]  /*46d0*/  IADD3.X R23, PT, PT, RZ, R23, RZ, P3, !PT ;  /* 0x00000017ff177210 */ /* 0x000fc40001ffe4ff */
[----:B------:R-:W-:Y:S01]  /*46e0*/  IADD3.X R21, PT, PT, RZ, R21, RZ, P4, !PT ;  /* 0x00000015ff157210 */ /* 0x000fe200027fe4ff */
[----:B------:R-:W-:Y:S08]  /*46f0*/  @P1 BRA `(.L_x_453) ;  /* 0xfffffffc00841947 */ /* 0x000ff0000383ffff */
.L_x_452:
[----:B------:R-:W-:Y:S05]  /*4700*/  BSYNC.RECONVERGENT B0 ;  /* 0x0000000000007941 */ /* 0x000fea0003800200 */
.L_x_451:
        /* <DEDUP_REMOVED lines=10> */
.L_x_454:
        /* <DEDUP_REMOVED lines=21> */
[----:B----4-:R-:W-:Y:S02]  /*4900*/  F2FP.F16.F32.PACK_AB R19, R7, R4 ;  /* 0x000000040713723e */ /* 0x010fe400000000ff */
[----:B------:R-:W-:-:S04]  /*4910*/  LOP3.LUT R4, R26, 0x3, RZ, 0xc0, !PT ;  /* 0x000000031a047812 */ /* 0x000fc800078ec0ff */
[----:B------:R-:W-:Y:S02]  /*4920*/  IADD3.X R17, PT, PT, R4, UR5, RZ, P1, !PT ;  /* 0x0000000504117c10 */ /* 0x000fe40008ffe4ff */
[----:B-----5:R-:W-:Y:S02]  /*4930*/  F2FP.F16.F32.PACK_AB R21, R11, R8 ;  /* 0x000000080b15723e */ /* 0x020fe400000000ff */
        /* <DEDUP_REMOVED lines=20> */
[----:B--2---:R-:W-:Y:S02]  /*4a80*/  F2FP.F16.F32.PACK_AB R19, R19, R18 ;  /* 0x000000121313723e */ /* 0x004fe400000000ff */
[----:B---3--:R-:W-:-:S03]  /*4a90*/  F2FP.F16.F32.PACK_AB R23, R23, R20 ;  /* 0x000000141717723e */ /* 0x008fc600000000ff */
        /* <DEDUP_REMOVED lines=14> */
[----:B---3--:R-:W-:Y:S02]  /*4b80*/  F2FP.F16.F32.PACK_AB R21, R21, R18 ;  /* 0x000000121515723e */ /* 0x008fe400000000ff */
[----:B----4-:R-:W-:-:S03]  /*4b90*/  F2FP.F16.F32.PACK_AB R25, R25, R20 ;  /* 0x000000141919723e */ /* 0x010fc600000000ff */
        /* <DEDUP_REMOVED lines=18> */
[----:B---3--:R-:W-:Y:S02]  /*4cc0*/  F2FP.F16.F32.PACK_AB R5, R5, R16 ;  /* 0x000000100505723e */ /* 0x008fe400000000ff */
[----:B-----5:R-:W-:-:S03]  /*4cd0*/  F2FP.F16.F32.PACK_AB R7, R9, R6 ;  /* 0x000000060907723e */ /* 0x020fc600000000ff */
[----:B------:R4:W-:Y:S04]  /*4ce0*/  STG.E desc[UR8][R12.64], R5 ;  /* 0x000000050c007986 */ /* 0x0009e8000c101908 */
[----:B------:R4:W-:Y:S02]  /*4cf0*/  STG.E desc[UR8][R14.64], R7 ;  /* 0x000000070e007986 */ /* 0x0009e4000c101908 */
[----:B------:R-:W-:Y:S05]  /*4d00*/  @P0 BRA `(.L_x_454) ;  /* 0xfffffff800a80947 */ /* 0x000fea000383ffff */
[----:B------:R-:W-:Y:S05]  /*4d10*/  EXIT ;  /* 0x000000000000794d */ /* 0x000fea0003800000 */
.L_x_455:
        /* <DEDUP_REMOVED lines=14> */
.L_x_4501:


//--------------------- .text._Z35group_norm_nhwc_bwd_one_pass_kernelI11Bf16IOFp16WLi128ELi80ELi640EEv26Group_norm_nhwc_bwd_params --------------------------
	.section	.text._Z35group_norm_nhwc_bwd_one_pass_kernelI11Bf16IOFp16WLi128ELi80ELi640EEv26Group_norm_nhwc_bwd_params,"ax",@progbits
	.align	128
        .global         _Z35group_norm_nhwc_bwd_one_pass_kernelI11Bf16IOFp16WLi128ELi80ELi640EEv26Group_norm_nhwc_bwd_params
        .type           _Z35group_norm_nhwc_bwd_one_pass_kernelI11Bf16IOFp16WLi128ELi80ELi640EEv26Group_norm_nhwc_bwd_params,@function
        .size           _Z35group_norm_nhwc_bwd_one_pass_kernelI11Bf16IOFp16WLi128ELi80ELi640EEv26Group_norm_nhwc_bwd_params,(.L_x_4502 - _Z35group_norm_nhwc_bwd_one_pass_kernelI11Bf16IOFp16WLi128ELi80ELi640EEv26Group_norm_nhwc_bwd_params)
        .other          _Z35group_norm_nhwc_bwd_one_pass_kernelI11Bf16IOFp16WLi128ELi80ELi640EEv26Group_norm_nhwc_bwd_params,@"STO_CUDA_ENTRY STV_DEFAULT"
_Z35group_norm_nhwc_bwd_one_pass_kernelI11Bf16IOFp16WLi128ELi80ELi640EEv26Group_norm_nhwc_bwd_params:
.text._Z35group_norm_nhwc_bwd_one_pass_kernelI11Bf16IOFp16WLi128ELi80ELi640EEv26Group_norm_nhwc_bwd_params:
        /* <DEDUP_REMOVED lines=22> */
.L_x_499:
        /* <DEDUP_REMOVED lines=249> */
[----:B------:R-:W-:Y:S01]  /*10f0*/  @P5 HADD2.F32 R41, -RZ, R50.H0_H0 ;  /* 0x20000032ff295230 */ /* 0x000fe20000004100 */
[----:B------:R-:W-:Y:S01]  /*1100*/  PRMT R54, R8, 0x7632, R54 ;  /* 0x0000763208367816 */ /* 0x000fe20000000036 */
[----:B------:R-:W-:Y:S01]  /*1110*/  @P5 HADD2.F32 R42, -RZ, R22.H0_H0 ;  /* 0x20000016ff2a5230 */ /* 0x000fe20000004100 */
[----:B------:R-:W-:Y:S02]  /*1120*/  PRMT R51, R9, 0x7632, R51 ;  /* 0x0000763209337816 */ /* 0x000fe40000000033 */
[----:B------:R-:W-:Y:S01]  /*1130*/  PRMT R52, R10, 0x7632, R52 ;  /* 0x000076320a347816 */ /* 0x000fe20000000034 */
[----:B0-----:R-:W-:-:S04]  /*1140*/  @P0 FADD.FTZ R23, R32, R23 ;  /* 0x0000001720170221 */ /* 0x001fc80000010000 */
[----:B------:R0:W1:Y:S01]  /*1150*/  @P0 MUFU.RSQ R59, R23 ;  /* 0x00000017003b0308 */ /* 0x0000620000001400 */
[----:B------:R-:W-:Y:S02]  /*1160*/  PRMT R49, R11, 0x7632, R49 ;  /* 0x000076320b317816 */ /* 0x000fe40000000031 */
[----:B------:R-:W-:Y:S02]  /*1170*/  PRMT R50, R12, 0x7632, R50 ;  /* 0x000076320c327816 */ /* 0x000fe40000000032 */
[----:B------:R-:W-:Y:S02]  /*1180*/  PRMT R47, R13, 0x7632, R47 ;  /* 0x000076320d2f7816 */ /* 0x000fe4000000002f */
[----:B------:R-:W-:Y:S01]  /*1190*/  PRMT R48, R14, 0x7632, R48 ;  /* 0x000076320e307816 */ /* 0x000fe20000000030 */
[----:B--2---:R-:W-:Y:S02]  /*11a0*/  HADD2.F32 R40, -RZ, R26.H0_H0 ;  /* 0x2000001aff287230 */ /* 0x004fe40000004100 */
[----:B-----5:R-:W-:Y:S01]  /*11b0*/  HADD2.F32 R21, -RZ, R27.H0_H0 ;  /* 0x2000001bff157230 */ /* 0x020fe20000004100 */
[----:B------:R-:W-:-:S02]  /*11c0*/  PRMT R45, R15, 0x7632, R45 ;  /* 0x000076320f2d7816 */ /* 0x000fc4000000002d */
        /* <DEDUP_REMOVED lines=149> */
.L_x_457:
        /* <DEDUP_REMOVED lines=288> */
.L_x_458:
        /* <DEDUP_REMOVED lines=45> */
.L_x_460:
[----:B------:R-:W-:Y:S05]  /*2ff0*/  BSYNC.RECONVERGENT B0 ;  /* 0x0000000000007941 */ /* 0x000fea0003800200 */
.L_x_459:
        /* <DEDUP_REMOVED lines=52> */
.L_x_462:
[----:B------:R-:W-:Y:S05]  /*3340*/  BSYNC.RECONVERGENT B0 ;  /* 0x0000000000007941 */ /* 0x000fea0003800200 */
.L_x_461:
        /* <DEDUP_REMOVED lines=78> */
.L_x_464:
[----:B------:R-:W-:Y:S05]  /*3830*/  BSYNC.RECONVERGENT B0 ;  /* 0x0000000000007941 */ /* 0x000fea0003800200 */
.L_x_463:
        /* <DEDUP_REMOVED lines=32> */
.L_x_466:
[----:B------:R-:W-:Y:S05]  /*3a40*/  BSYNC.RECONVERGENT B0 ;  /* 0x0000000000007941 */ /* 0x000fea0003800200 */
.L_x_465:
        /* <DEDUP_REMOVED lines=25> */
.L_x_469:
[----:B0-----:R-:W2:Y:S04]  /*3be0*/  LDG.E.STRONG.GPU R26, desc[UR6][R24.64] ;  /* 0x00000006181a7981 */ /* 0x001ea8000c1ef900 */
[----:B--2---:R-:W-:Y:S01]  /*3bf0*/  CCTL.IVALL ;  /* 0x00000000ff00798f */ /* 0x004fe20002000000 */
[----:B------:R-:W-:Y:S05]  /*3c00*/  YIELD ;  /* 0x0000000000007946 */ /* 0x000fea0003800000 */
[----:B------:R-:W-:-:S13]  /*3c10*/  ISETP.NE.AND P0, PT, R26, R31, PT ;  /* 0x0000001f1a00720c */ /* 0x000fda0003f05270 */
[----:B------:R-:W-:Y:S05]  /*3c20*/  @P0 BRA `(.L_x_469) ;  /* 0xfffffffc00ec0947 */ /* 0x000fea000383ffff */
.L_x_468:
        /* <DEDUP_REMOVED lines=15> */
.L_x_471:
        /* <DEDUP_REMOVED lines=60> */
.L_x_470:
        /* <DEDUP_REMOVED lines=33> */
.L_x_472:
        /* <DEDUP_REMOVED lines=19> */
.L_x_473:
        /* <DEDUP_REMOVED lines=9> */
.L_x_474:
[----:B------:R-:W-:Y:S05]  /*44b0*/  BSYNC.RECONVERGENT B0 ;  /* 0x0000000000007941 */ /* 0x000fea0003800200 */
.L_x_467:
        /* <DEDUP_REMOVED lines=42> */
.L_x_475:
        /* <DEDUP_REMOVED lines=56> */
.L_x_477:
[----:B------:R-:W-:Y:S05]  /*4ae0*/  BSYNC.RECONVERGENT B0 ;  /* 0x0000000000007941 */ /* 0x000fea0003800200 */
.L_x_476:
        /* <DEDUP_REMOVED lines=23> */
.L_x_478:
        /* <DEDUP_REMOVED lines=18> */
.L_x_480:
[----:B------:R-:W-:Y:S05]  /*4d80*/  BSYNC.RECONVERGENT B0 ;  /* 0x0000000000007941 */ /* 0x000fea0003800200 */
.L_x_479:
        /* <DEDUP_REMOVED lines=33> */
.L_x_481:
        /* <DEDUP_REMOVED lines=52> */
.L_x_483:
[----:B------:R-:W-:Y:S05]  /*52e0*/  BSYNC.RECONVERGENT B0 ;  /* 0x0000000000007941 */ /* 0x000fea0003800200 */
.L_x_482:
        /* <DEDUP_REMOVED lines=21> */
.L_x_484:
        /* <DEDUP_REMOVED lines=18> */
.L_x_486:
[----:B------:R-:W-:Y:S05]  /*5560*/  BSYNC.RECONVERGENT B0 ;  /* 0x0000000000007941 */ /* 0x000fea0003800200 */
.L_x_485:
        /* <DEDUP_REMOVED lines=21> */
.L_x_487:
        /* <DEDUP_REMOVED lines=18> */
.L_x_489:
[----:B------:R-:W-:Y:S05]  /*57e0*/  BSYNC.RECONVERGENT B0 ;  /* 0x0000000000007941 */ /* 0x000fea0003800200 */
.L_x_488:
        /* <DEDUP_REMOVED lines=21> */
.L_x_490:
        /* <DEDUP_REMOVED lines=18> */
.L_x_492:
[----:B------:R-:W-:Y:S05]  /*5a60*/  BSYNC.RECONVERGENT B0 ;  /* 0x0000000000007941 */ /* 0x000fea0003800200 */
.L_x_491:
        /* <DEDUP_REMOVED lines=21> */
.L_x_493:
        /* <DEDUP_REMOVED lines=18> */
.L_x_495:
[----:B------:R-:W-:Y:S05]  /*5ce0*/  BSYNC.RECONVERGENT B0 ;  /* 0x0000000000007941 */ /* 0x000fea0003800200 */
.L_x_494:
        /* <DEDUP_REMOVED lines=22> */
.L_x_496:
        /* <DEDUP_REMOVED lines=18> */
.L_x_498:
[----:B------:R-:W-:Y:S05]  /*5f70*/  BSYNC.RECONVERGENT B0 ;  /* 0x0000000000007941 */ /* 0x000fea0003800200 */
.L_x_497:
[----:B------:R-:W5:Y:S01]  /*5f80*/  LDCU UR4, c[0x0][0x410] ;  /* 0x00008200ff0477ac */ /* 0x000f620008000800 */
[----:B------:R-:W-:Y:S02]  /*5f90*/  IADD3 R39, PT, PT, R32, R39, RZ ;  /* 0x0000002720277210 */ /* 0x000fe40007ffe0ff */
[----:B------:R-:W-:Y:S01]  /*5fa0*/  IADD3 R36, PT, PT, R36, 0x1, RZ ;  /* 0x0000000124247810 */ /* 0x000fe20007ffe0ff */
[----:B------:R-:W5:Y:S02]  /*5fb0*/  LDCU UR5, c[0x0][0x3e0] ;  /* 0x00007c00ff0577ac */ /* 0x000f640008000800 */
[----:B-----5:R-:W-:-:S06]  /*5fc0*/  UIMAD UR4, UR4, UR5, URZ ;  /* 0x00000005040472a4 */ /* 0x020fcc000f8e02ff */
[----:B------:R-:W-:-:S13]  /*5fd0*/  ISETP.GE.AND P0, PT, R39, UR4, PT ;  /* 0x0000000427007c0c */ /* 0x000fda000bf06270 */
[----:B------:R-:W-:Y:S05]  /*5fe0*/  @!P0 BRA `(.L_x_499) ;  /* 0xffffffa0005c8947 */ /* 0x000fea000383ffff */
.L_x_456:
        /* <DEDUP_REMOVED lines=16> */
.L_x_501:
[----:B------:R-:W-:Y:S05]  /*60f0*/  BSYNC.RECONVERGENT B0 ;  /* 0x0000000000007941 */ /* 0x000fea0003800200 */
.L_x_500:
        /* <DEDUP_REMOVED lines=11> */
.L_x_503:
[----:B------:R-:W2:Y:S04]  /*61b0*/  LDG.E.STRONG.GPU R5, desc[UR6][R2.64] ;  /* 0x0000000602057981 */ /* 0x000ea8000c1ef900 */
[----:B--2---:R-:W-:Y:S01]  /*61c0*/  CCTL.IVALL ;  /* 0x00000000ff00798f */ /* 0x004fe20002000000 */
[----:B------:R-:W-:Y:S05]  /*61d0*/  YIELD ;  /* 0x0000000000007946 */ /* 0x000fea0003800000 */
[----:B------:R-:W-:-:S13]  /*61e0*/  ISETP.NE.AND P0, PT, R5, R0, PT ;  /* 0x000000000500720c */ /* 0x000fda0003f05270 */
[----:B------:R-:W-:Y:S05]  /*61f0*/  @P0 BRA `(.L_x_503) ;  /* 0xfffffffc00ec0947 */ /* 0x000fea000383ffff */
.L_x_502:
        /* <DEDUP_REMOVED lines=75> */
.L_x_506:
        /* <DEDUP_REMOVED lines=31> */
.L_x_505:
[----:B------:R-:W-:Y:S05]  /*68a0*/  BSYNC.RECONVERGENT B0 ;  /* 0x0000000000007941 */ /* 0x000fea0003800200 */
.L_x_504:
        /* <DEDUP_REMOVED lines=10> */
.L_x_507:
        /* <DEDUP_REMOVED lines=87> */
.L_x_508:
        /* <DEDUP_REMOVED lines=12> */
.L_x_4502:


//--------------------- .text._Z35group_norm_nhwc_bwd_one_pass_kernelI11Bf16IOFp16WLi256ELi80ELi640EEv26Group_norm_nhwc_bwd_params --------------------------
	.section	.text._Z35group_norm_nhwc_bwd_one_pass_kernelI11Bf16IOFp16WLi256ELi80ELi640EEv26Group_norm_nhwc_bwd_params,"ax",@progbits
	.align	128
        .global         _Z35group_norm_nhwc_bwd_one_pass_kernelI11Bf16IOFp16WLi256ELi80ELi640EEv26Group_norm_nhwc_bwd_params
        .type           _Z35group_norm_nhwc_bwd_one_pass_kernelI11Bf16IOFp16WLi256ELi80ELi640EEv26Group_norm_nhwc_bwd_params,@function
        .size           _Z35group_norm_nhwc_bwd_one_pass_kernelI11Bf16IOFp16WLi256ELi80ELi640EEv26Group_norm_nhwc_bwd_params,(.L_x_4503 - _Z35group_norm_nhwc_bwd_one_pass_kernelI11Bf16IOFp16WLi256ELi80ELi640EEv26Group_norm_nhwc_bwd_params)
        .other          _Z35group_norm_nhwc_bwd_one_pass_kernelI11Bf16IOFp16WLi256ELi80ELi640EEv26Group_norm_nhwc_bwd_params,@"STO_CUDA_ENTRY STV_DEFAULT"
_Z35group_norm_nhwc_bwd_one_pass_kernelI11Bf16IOFp16WLi256ELi80ELi640EEv26Group_norm_nhwc_bwd_params:
.text._Z35group_norm_nhwc_bwd_one_pass_kernelI11Bf16IOFp16WLi256ELi80ELi640EEv26Group_norm_nhwc_bwd_params:
        /* <DEDUP_REMOVED lines=21> */
.L_x_576:
        /* <DEDUP_REMOVED lines=412> */
[----:B------:R0:W4:Y:S04]  /*1b10*/  @!P2 LDG.E R10, desc[UR10][R24.64] ;  /* 0x0000000a180aa981 */ /* 0x000128000c1e1900 */
[----:B------:R1:W4:Y:S04]  /*1b20*/  @!P4 LDG.E R47, desc[UR10][R12.64] ;  /* 0x0000000a0c2fc981 */ /* 0x000328000c1e1900 */
[----:B------:R4:W4:Y:S01]  /*1b30*/  @!P4 LDG.E R11, desc[UR10][R14.64] ;  /* 0x0000000a0e0bc981 */ /* 0x000922000c1e1900 */
[----:B------:R-:W-:Y:S01]  /*1b40*/  UISETP.NE.AND UP1, UPT, UR9, URZ, UPT ;  /* 0x000000ff0900728c */ /* 0x000fe2000bf25270 */
[----:B------:R-:W-:-:S02]  /*1b50*/  PRMT R71, R61, 0x7632, R71 ;  /* 0x000076323d477816 */ /* 0x000fc40000000047 */
[----:B0-----:R-:W-:Y:S02]  /*1b60*/  PRMT R24, R5, 0x7632, R24 ;  /* 0x0000763205187816 */ /* 0x001fe40000000018 */
[----:B-1----:R-:W-:Y:S02]  /*1b70*/  CS2R R12, SRZ ;  /* 0x00000000000c7805 */ /* 0x002fe4000001ff00 */
        /* <DEDUP_REMOVED lines=20> */
[----:B------:R-:W-:Y:S01]  /*1cc0*/  @P5 HADD2.F32 R13, -RZ, R0.H0_H0 ;  /* 0x20000000ff0d5230 */ /* 0x000fe20000004100 */
[----:B------:R-:W-:Y:S01]  /*1cd0*/  PRMT R0, R3, 0x7632, R0 ;  /* 0x0000763203007816 */ /* 0x000fe20000000000 */
[----:B------:R-:W-:Y:S01]  /*1ce0*/  @P5 HADD2.F32 R12, -RZ, R16.H0_H0 ;  /* 0x20000010ff0c5230 */ /* 0x000fe20000004100 */
        /* <DEDUP_REMOVED lines=13> */
[----:B-----5:R-:W-:Y:S01]  /*1dc0*/  PRMT R66, R8, 0x7632, R66 ;  /* 0x0000763208427816 */ /* 0x020fe20000000042 */
[----:B------:R-:W-:Y:S01]  /*1dd0*/  @UP0 UMOV UR13, UR5 ;  /* 0x00000005000d0c82 */ /* 0x000fe20008000000 */
[----:B----4-:R-:W-:Y:S02]  /*1de0*/  HADD2.F32 R15, -RZ, R36.H0_H0 ;  /* 0x20000024ff0f7230 */ /* 0x010fe40000004100 */
[----:B------:R-:W-:Y:S01]  /*1df0*/  HADD2.F32 R14, -RZ, R37.H0_H0 ;  /* 0x20000025ff0e7230 */ /* 0x000fe20000004100 */
[----:B------:R-:W-:-:S02]  /*1e00*/  PRMT R81, R49, 0x7632, R81 ;  /* 0x0000763231517816 */ /* 0x000fc40000000051 */
[----:B------:R-:W-:Y:S02]  /*1e10*/  PRMT R65, R9, 0x7632, R65 ;  /* 0x0000763209417816 */ /* 0x000fe40000000041 */
[----:B------:R-:W-:Y:S02]  /*1e20*/  PRMT R80, R48, 0x7632, R80 ;  /* 0x0000763230507816 */ /* 0x000fe40000000050 */
[----:B------:R-:W-:Y:S02]  /*1e30*/  PRMT R64, R10, 0x7632, R64 ;  /* 0x000076320a407816 */ /* 0x000fe40000000040 */
[----:B------:R-:W-:Y:S02]  /*1e40*/  PRMT R79, R47, 0x7632, R79 ;  /* 0x000076322f4f7816 */ /* 0x000fe4000000004f */
        /* <DEDUP_REMOVED lines=291> */
.L_x_510:
        /* <DEDUP_REMOVED lines=576> */
.L_x_511:
        /* <DEDUP_REMOVED lines=46> */
.L_x_513:
[----:B------:R-:W-:Y:S05]  /*5760*/  BSYNC.RECONVERGENT B0 ;  /* 0x0000000000007941 */ /* 0x000fea0003800200 */
.L_x_512:
        /* <DEDUP_REMOVED lines=52> */
.L_x_515:
[----:B------:R-:W-:Y:S05]  /*5ab0*/  BSYNC.RECONVERGENT B0 ;  /* 0x0000000000007941 */ /* 0x000fea0003800200 */
.L_x_514:
        /* <DEDUP_REMOVED lines=78> */
.L_x_517:
[----:B------:R-:W-:Y:S05]  /*5fa0*/  BSYNC.RECONVERGENT B0 ;  /* 0x0000000000007941 */ /* 0x000fea0003800200 */
.L_x_516:
        /* <DEDUP_REMOVED lines=31> */
.L_x_519:
[----:B------:R-:W-:Y:S05]  /*61a0*/  BSYNC.RECONVERGENT B0 ;  /* 0x0000000000007941 */ /* 0x000fea0003800200 */
.L_x_518:
        /* <DEDUP_REMOVED lines=28> */
.L_x_522:
        /* <DEDUP_REMOVED lines=8> */
.L_x_521:
        /* <DEDUP_REMOVED lines=18> */
.L_x_524:
        /* <DEDUP_REMOVED lines=145> */
.L_x_523:
        /* <DEDUP_REMOVED lines=69> */
.L_x_525:
        /* <DEDUP_REMOVED lines=35> */
.L_x_526:
        /* <DEDUP_REMOVED lines=19> */
.L_x_527:
[----:B------:R-:W-:Y:S05]  /*75d0*/  BSYNC.RECONVERGENT B0 ;  /* 0x0000000000007941 */ /* 0x000fea0003800200 */
.L_x_520:
        /* <DEDUP_REMOVED lines=52> */
.L_x_528:
        /* <DEDUP_REMOVED lines=22> */
.L_x_530:
[----:B------:R-:W-:Y:S05]  /*7a80*/  BSYNC.RECONVERGENT B0 ;  /* 0x0000000000007941 */ /* 0x000fea0003800200 */
.L_x_529:
        /* <DEDUP_REMOVED lines=27> */
.L_x_531:
        /* <DEDUP_REMOVED lines=21> */
.L_x_533:
[----:B------:R-:W-:Y:S05]  /*7d90*/  BSYNC.RECONVERGENT B0 ;  /* 0x0000000000007941 */ /* 0x000fea0003800200 */
.L_x_532:
        /* <DEDUP_REMOVED lines=36> */
.L_x_534:
        /* <DEDUP_REMOVED lines=21> */
.L_x_536:
[----:B------:R-:W-:Y:S05]  /*8130*/  BSYNC.RECONVERGENT B0 ;  /* 0x0000000000007941 */ /* 0x000fea0003800200 */
.L_x_535:
        /* <DEDUP_REMOVED lines=25> */
.L_x_537:
        /* <DEDUP_REMOVED lines=21> */
.L_x_539:
[----:B------:R-:W-:Y:S05]  /*8420*/  BSYNC.RECONVERGENT B0 ;  /* 0x0000000000007941 */ /* 0x000fea0003800200 */
.L_x_538:
        /* <DEDUP_REMOVED lines=35> */
.L_x_540:
        /* <DEDUP_REMOVED lines=21> */
.L_x_542:
[----:B------:R-:W-:Y:S05]  /*87b0*/  BSYNC.RECONVERGENT B0 ;  /* 0x0000000000007941 */ /* 0x000fea0003800200 */
.L_x_541:
        /* <DEDUP_REMOVED lines=25> */
.L_x_543:
        /* <DEDUP_REMOVED lines=21> */
.L_x_545:
[----:B------:R-:W-:Y:S05]  /*8aa0*/  BSYNC.RECONVERGENT B0 ;  /* 0x0000000000007941 */ /* 0x000fea0003800200 */
.L_x_544:
        /* <DEDUP_REMOVED lines=35> */
.L_x_546:
        /* <DEDUP_REMOVED lines=21> */
.L_x_548:
[----:B------:R-:W-:Y:S05]  /*8e30*/  BSYNC.RECONVERGENT B0 ;  /* 0x0000000000007941 */ /* 0x000fea0003800200 */
.L_x_547:
        /* <DEDUP_REMOVED lines=25> */
.L_x_549:
        /* <DEDUP_REMOVED lines=21> */
.L_x_551:
[----:B------:R-:W-:Y:S05]  /*9120*/  BSYNC.RECONVERGENT B0 ;  /* 0x0000000000007941 */ /* 0x000fea0003800200 */
.L_x_550:
        /* <DEDUP_REMOVED lines=35> */
.L_x_552:
        /* <DEDUP_REMOVED lines=21> */
.L_x_554:
[----:B------:R-:W-:Y:S05]  /*94b0*/  BSYNC.RECONVERGENT B0 ;  /* 0x0000000000007941 */ /* 0x000fea0003800200 */
.L_x_553:
        /* <DEDUP_REMOVED lines=25> */
.L_x_555:
        /* <DEDUP_REMOVED lines=21> */
.L_x_557:
[----:B------:R-:W-:Y:S05]  /*97a0*/  BSYNC.RECONVERGENT B0 ;  /* 0x0000000000007941 */ /* 0x000fea0003800200 */
.L_x_556:
        /* <DEDUP_REMOVED lines=35> */
.L_x_558:
        /* <DEDUP_REMOVED lines=21> */
.L_x_560:
[----:B------:R-:W-:Y:S05]  /*9b30*/  BSYNC.RECONVERGENT B0 ;  /* 0x0000000000007941 */ /* 0x000fea0003800200 */
.L_x_559:
        /* <DEDUP_REMOVED lines=25> */
.L_x_561:
        /* <DEDUP_REMOVED lines=21> */
.L_x_563:
[----:B------:R-:W-:Y:S05]  /*9e20*/  BSYNC.RECONVERGENT B0 ;  /* 0x0000000000007941 */ /* 0x000fea0003800200 */
.L_x_562:
        /* <DEDUP_REMOVED lines=37> */
.L_x_564:
        /* <DEDUP_REMOVED lines=24> */
.L_x_566:
[----:B------:R-:W-:Y:S05]  /*a200*/  BSYNC.RECONVERGENT B0 ;  /* 0x0000000000007941 */ /* 0x000fea0003800200 */
.L_x_565:
        /* <DEDUP_REMOVED lines=23> */
.L_x_567:
        /* <DEDUP_REMOVED lines=19> */
.L_x_569:
[----:B------:R-:W-:Y:S05]  /*a4b0*/  BSYNC.RECONVERGENT B0 ;  /* 0x0000000000007941 */ /* 0x000fea0003800200 */
.L_x_568:
        /* <DEDUP_REMOVED lines=31> */
.L_x_570:
        /* <DEDUP_REMOVED lines=22> */
.L_x_572:
[----:B------:R-:W-:Y:S05]  /*a810*/  BSYNC.RECONVERGENT B0 ;  /* 0x0000000000007941 */ /* 0x000fea0003800200 */
.L_x_571:
        /* <DEDUP_REMOVED lines=27> */
.L_x_573:
        /* <DEDUP_REMOVED lines=18> */
.L_x_575:
[----:B------:R-:W-:Y:S05]  /*aaf0*/  BSYNC.RECONVERGENT B0 ;  /* 0x0000000000007941 */ /* 0x000fea0003800200 */
.L_x_574:
        /* <DEDUP_REMOVED lines=8> */
.L_x_509:
        /* <DEDUP_REMOVED lines=15> */
.L_x_578:
[----:B------:R-:W-:Y:S05]  /*ac70*/  BSYNC.RECONVERGENT B0 ;  /* 0x0000000000007941 */ /* 0x000fea0003800200 */
.L_x_577:
        /* <DEDUP_REMOVED lines=11> */
.L_x_580:
[----:B------:R-:W2:Y:S04]  /*ad30*/  LDG.E.STRONG.GPU R5, desc[UR10][R2.64] ;  /* 0x0000000a02057981 */ /* 0x000ea8000c1ef900 */
[----:B--2---:R-:W-:Y:S01]  /*ad40*/  CCTL.IVALL ;  /* 0x00000000ff00798f */ /* 0x004fe20002000000 */
[----:B------:R-:W-:Y:S05]  /*ad50*/  YIELD ;  /* 0x0000000000007946 */ /* 0x000fea0003800000 */
[----:B------:R-:W-:-:S13]  /*ad60*/  ISETP.NE.AND P0, PT, R5, R4, PT ;  /* 0x000000040500720c */ /* 0x000fda0003f05270 */
[----:B------:R-:W-:Y:S05]  /*ad70*/  @P0 BRA `(.L_x_580) ;  /* 0xfffffffc00ec0947 */ /* 0x000fea000383ffff */
.L_x_579:
        /* <DEDUP_REMOVED lines=74> */
.L_x_583:
        /* <DEDUP_REMOVED lines=31> */
.L_x_582:
[----:B------:R-:W-:Y:S05]  /*b410*/  BSYNC.RECONVERGENT B0 ;  /* 0x0000000000007941 */ /* 0x000fea0003800200 */
.L_x_581:
        /* <DEDUP_REMOVED lines=10> */
.L_x_584:
        /* <DEDUP_REMOVED lines=87> */
.L_x_585:
        /* <DEDUP_REMOVED lines=13> */
.L_x_4503:


//--------------------- .text._Z35group_norm_nhwc_bwd_one_pass_kernelI11Bf16IOFp16WLi512ELi80ELi640EEv26Group_norm_nhwc_bwd_params --------------------------
	.section	.text._Z35group_norm_nhwc_bwd_one_pass_kernelI11Bf16IOFp16WLi512ELi80ELi640EEv26Group_norm_nhwc_bwd_params,"ax",@progbits
	.align	128
        .global         _Z35group_norm_nhwc_bwd_one_pass_kernelI11Bf16IOFp16WLi512ELi80ELi640EEv26Group_norm_nhwc_bwd_params
        .type           _Z35group_norm_nhwc_bwd_one_pass_kernelI11Bf16IOFp16WLi512ELi80ELi640EEv26Group_norm_nhwc_bwd_params,@function
        .size           _Z35group_norm_nhwc_bwd_one_pass_kernelI11Bf16IOFp16WLi512ELi80ELi640EEv26Group_norm_nhwc_bwd_params,(.L_x_4504 - _Z35group_norm_nhwc_bwd_one_pass_kernelI11Bf16IOFp16WLi512ELi80ELi640EEv26Group_norm_nhwc_bwd_params)
        .other          _Z35group_norm_nhwc_bwd_one_pass_kernelI11Bf16IOFp16WLi512ELi80ELi640EEv26Group_norm_nhwc_bwd_params,@"STO_CUDA_ENTRY STV_DEFAULT"
_Z35group_norm_nhwc_bwd_one_pass_kernelI11Bf16IOFp16WLi512ELi80ELi640EEv26Group_norm_nhwc_bwd_params:
.text._Z35group_norm_nhwc_bwd_one_pass_kernelI11Bf16IOFp16WLi512ELi80ELi640EEv26Group_norm_nhwc_bwd_params:
        /* <DEDUP_REMOVED lines=28> */
.L_x_612:
        /* <DEDUP_REMOVED lines=1416> */
[----:B------:R-:W-:Y:S01]  /*5a40*/  MOV R3, UR7 ;  /* 0x0000000700037c02 */ /* 0x000fe20008000f00 */
[----:B------:R3:W-:Y:S05]  /*5a50*/  STL [R1+0x4c], R10 ;  /* 0x00004c0a01007387 */ /* 0x0007ea0000100800 */
[----:B------:R-:W4:Y:S01]  /*5a60*/  LDG.E.64 R2, desc[UR10][R2.64] ;  /* 0x0000000a02027981 */ /* 0x000f22000c1e1b00 */
[----:B-1----:R-:W-:-:S05]  /*5a70*/  LOP3.LUT R44, R45, 0xffff, RZ, 0xc0, !PT ;  /* 0x0000ffff2d2c7812 */ /* 0x002fca00078ec0ff */
[----:B------:R-:W-:-:S05]  /*5a80*/  IMAD R44, R44, 0x667, RZ ;  /* 0x000006672c2c7824 */ /* 0x000fca00078e02ff */
[----:B------:R-:W-:-:S04]  /*5a90*/  SHF.R.U32.HI R44, RZ, 0x10, R44 ;  /* 0x00000010ff2c7819 */ /* 0x000fc8000001162c */
[----:B------:R-:W-:-:S04]  /*5aa0*/  PRMT R44, R44, 0x9910, RZ ;  /* 0x000099102c2c7816 */ /* 0x000fc800000000ff */
[----:B---3--:R-:W-:Y:S02]  /*5ab0*/  MOV R10, R44 ;  /* 0x0000002c000a7202 */ /* 0x008fe40000000f00 */
        /* <DEDUP_REMOVED lines=21> */
[----:B------:R-:W-:Y:S01]  /*5c10*/  STL [R1+0xe0], R18 ;  /* 0x0000e01201007387 */ /* 0x000fe20000100800 */
[----:B--2---:R-:W-:-:S03]  /*5c20*/  PRMT R4, RZ, 0x7610, R4 ;  /* 0x00007610ff047816 */ /* 0x004fc60000000004 */
[----:B------:R-:W-:Y:S01]  /*5c30*/  STL [R1+0x64], R19 ;  /* 0x0000641301007387 */ /* 0x000fe20000100800 */
[----:B------:R-:W-:-:S03]  /*5c40*/  @!P0 PRMT R4, R28, 0x7610, R4 ;  /* 0x000076101c048816 */ /* 0x000fc60000000004 */
[----:B------:R-:W-:Y:S01]  /*5c50*/  STL [R1+0xe4], R20 ;  /* 0x0000e41401007387 */ /* 0x000fe20000100800 */
[----:B0-----:R-:W-:-:S03]  /*5c60*/  PRMT R9, RZ, 0x7610, R9 ;  /* 0x00007610ff097816 */ /* 0x001fc60000000009 */
[----:B------:R0:W-:Y:S01]  /*5c70*/  STL [R1+0xe8], R22 ;  /* 0x0000e81601007387 */ /* 0x0001e20000100800 */
        /* <DEDUP_REMOVED lines=8> */
[----:B------:R-:W-:Y:S04]  /*5d00*/  STL [R1+0x60], R17 ;  /* 0x0000601101007387 */ /* 0x000fe80000100800 */
[----:B------:R2:W-:Y:S01]  /*5d10*/  STL [R1+0x68], R21 ;  /* 0x0000681501007387 */ /* 0x0005e20000100800 */
        /* <DEDUP_REMOVED lines=17> */
[----:B0-----:R-:W-:Y:S01]  /*5e30*/  PRMT R22, RZ, 0x7610, R22 ;  /* 0x00007610ff167816 */ /* 0x001fe20000000016 */
[----:B------:R-:W-:Y:S01]  /*5e40*/  STL [R1+0x100], R34 ;  /* 0x0001002201007387 */ /* 0x000fe20000100800 */
[----:B------:R-:W-:Y:S02]  /*5e50*/  PRMT R20, RZ, 0x7610, R20 ;  /* 0x00007610ff147816 */ /* 0x000fe40000000014 */
[----:B------:R-:W-:Y:S01]  /*5e60*/  PRMT R19, RZ, 0x7610, R19 ;  /* 0x00007610ff137816 */ /* 0x000fe20000000013 */
[----:B------:R-:W-:Y:S01]  /*5e70*/  STL [R1+0x84], R35 ;  /* 0x0000842301007387 */ /* 0x000fe20000100800 */
[----:B------:R-:W-:-:S02]  /*5e80*/  PRMT R18, RZ, 0x7610, R18 ;  /* 0x00007610ff127816 */ /* 0x000fc40000000012 */
[----:B--2---:R-:W-:Y:S01]  /*5e90*/  PRMT R21, RZ, 0x7610, R21 ;  /* 0x00007610ff157816 */ /* 0x004fe20000000015 */
[----:B------:R0:W-:Y:S01]  /*5ea0*/  STL.S16 [R1+0x328], R9 ;  /* 0x0003280901007387 */ /* 0x0001e20000100600 */
[----:B------:R-:W-:Y:S02]  /*5eb0*/  PRMT R17, RZ, 0x7610, R17 ;  /* 0x00007610ff117816 */ /* 0x000fe40000000011 */
[----:B------:R-:W-:Y:S01]  /*5ec0*/  PRMT R16, RZ, 0x7610, R16 ;  /* 0x00007610ff107816 */ /* 0x000fe20000000010 */
[----:B------:R2:W-:Y:S01]  /*5ed0*/  STL.S16 [R1+0x324], R4 ;  /* 0x0003240401007387 */ /* 0x0005e20000100600 */
[----:B-1----:R-:W-:Y:S01]  /*5ee0*/  IMAD.WIDE R10, R43, 0x2, R10 ;  /* 0x000000022b0a7825 */ /* 0x002fe200078e020a */
[----:B------:R-:W-:-:S03]  /*5ef0*/  @!P1 PRMT R45, R29, 0x7610, R45 ;  /* 0x000076101d2d9816 */ /* 0x000fc6000000002d */
[----:B------:R-:W-:Y:S01]  /*5f00*/  FFMA.FTZ R0, -R0, UR28, R3 ;  /* 0x0000001c00007c23 */ /* 0x000fe20008010103 */
[----:B------:R-:W-:Y:S01]  /*5f10*/  @!P1 PRMT R25, R30, 0x7632, R25 ;  /* 0x000076321e199816 */ /* 0x000fe20000000019 */
[----:B------:R-:W-:Y:S04]  /*5f20*/  STL [R1+0x104], R36 ;  /* 0x0001042401007387 */ /* 0x000fe80000100800 */
[----:B------:R-:W3:Y:S01]  /*5f30*/  LDG.E.U16 R41, desc[UR10][R10.64] ;  /* 0x0000000a0a297981 */ /* 0x000ee2000c1e1500 */
[----:B------:R-:W-:Y:S02]  /*5f40*/  PRMT R43, RZ, 0x7610, R43 ;  /* 0x00007610ff2b7816 */ /* 0x000fe4000000002b */
[----:B------:R-:W-:Y:S01]  /*5f50*/  @!P5 PRMT R2, R38, 0x7610, R2 ;  /* 0x000076102602d816 */ /* 0x000fe20000000002 */
[----:B------:R-:W-:Y:S01]  /*5f60*/  STL [R1+0x88], R37 ;  /* 0x0000882501007387 */ /* 0x000fe20000100800 */
[----:B------:R-:W-:-:S02]  /*5f70*/  @!P1 PRMT R43, R29, 0x7632, R43 ;  /* 0x000076321d2b9816 */ /* 0x000fc4000000002b */
[----:B------:R-:W-:Y:S01]  /*5f80*/  PRMT R29, RZ, 0x7610, R29 ;  /* 0x00007610ff1d7816 */ /* 0x000fe2000000001d */
[----:B------:R-:W-:Y:S03]  /*5f90*/  STL [R1+0x108], R38 ;  /* 0x0001082601007387 */ /* 0x000fe60000100800 */
[----:B------:R-:W-:Y:S01]  /*5fa0*/  @!P1 PRMT R29, R30, 0x7610, R29 ;  /* 0x000076101e1d9816 */ /* 0x000fe2000000001d */
[----:B------:R1:W3:Y:S01]  /*5fb0*/  LDG.E.U16 R10, desc[UR10][R10.64+0x2] ;  /* 0x0000020a0a0a7981 */ /* 0x0002e2000c1e1500 */
[----:B------:R-:W-:Y:S02]  /*5fc0*/  FSETP.GTU.FTZ.AND P1, PT, R0, RZ, PT ;  /* 0x000000ff0000720b */ /* 0x000fe40003f3c000 */
[----:B------:R-:W-:Y:S01]  /*5fd0*/  @!P2 PRMT R22, R31, 0x7610, R22 ;  /* 0x000076101f16a816 */ /* 0x000fe20000000016 */
[----:B------:R-:W-:Y:S01]  /*5fe0*/  STL [R1+0x8c], R39 ;  /* 0x00008c2701007387 */ /* 0x000fe20000100800 */
[----:B------:R-:W-:-:S02]  /*5ff0*/  @!P2 PRMT R20, R32, 0x7632, R20 ;  /* 0x000076322014a816 */ /* 0x000fc40000000014 */
[C---:B------:R-:W-:Y:S01]  /*6000*/  @!P3 PRMT R19, R33.reuse, 0x7610, R19 ;  /* 0x000076102113b816 */ /* 0x040fe20000000013 */
[----:B------:R-:W-:Y:S01]  /*6010*/  STL [R1+0x10c], R40 ;  /* 0x00010c2801007387 */ /* 0x000fe20000100800 */
[----:B------:R-:W-:Y:S02]  /*6020*/  @!P3 PRMT R18, R33, 0x7632, R18 ;  /* 0x000076322112b816 */ /* 0x000fe40000000012 */
[----:B------:R-:W-:Y:S01]  /*6030*/  PRMT R15, RZ, 0x7610, R15 ;  /* 0x00007610ff0f7816 */ /* 0x000fe2000000000f */
[----:B------:R1:W5:Y:S02]  /*6040*/  LDL.LU.64 R6, [R1+0x3b0] ;  /* 0x0003b00001067983 */ /* 0x0003640000300a00 */
[----:B------:R-:W-:Y:S01]  /*6050*/  VOTEU.ANY UP0, P1 ;  /* 0x0000000000ff7886 */ /* 0x000fe20000800100 */
[----:B------:R-:W-:Y:S01]  /*6060*/  PRMT R14, RZ, 0x7610, R14 ;  /* 0x00007610ff0e7816 */ /* 0x000fe2000000000e */
[----:B0-----:R0:W5:Y:S03]  /*6070*/  LDL.LU R9, [R1+0x3a4] ;  /* 0x0003a40001097983 */ /* 0x0011660000300800 */
[----:B------:R-:W1:Y:S01]  /*6080*/  @UP0 LDCU UR5, c[0x0][0x3c0] ;  /* 0x00007800ff0507ac */ /* 0x000e620008000800 */
[----:B------:R-:W-:Y:S01]  /*6090*/  PLOP3.LUT P1, PT, PT, PT, UP0, 0x80, 0x8 ;  /* 0x000000000008781c */ /* 0x000fe20003f2f008 */
[----:B------:R1:W-:Y:S01]  /*60a0*/  STL.S16 [R1+0x368], R2 ;  /* 0x0003680201007387 */ /* 0x0003e20000100600 */
[----:B------:R-:W-:-:S02]  /*60b0*/  PRMT R3, RZ, 0x7610, R3 ;  /* 0x00007610ff037816 */ /* 0x000fc40000000003 */
[----:B------:R-:W-:Y:S01]  /*60c0*/  PRMT R24, RZ, 0x7610, R24 ;  /* 0x00007610ff187816 */ /* 0x000fe20000000018 */
[----:B--2---:R0:W5:Y:S01]  /*60d0*/  LDL.LU R4, [R1+0x3a0] ;  /* 0x0003a00001047983 */ /* 0x0041620000300800 */
[----:B------:R-:W-:Y:S02]  /*60e0*/  PRMT R23, RZ, 0x7610, R23 ;  /* 0x00007610ff177816 */ /* 0x000fe40000000017 */
[----:B------:R-:W-:Y:S01]  /*60f0*/  PRMT R5, RZ, 0x7610, R5 ;  /* 0x00007610ff057816 */ /* 0x000fe20000000005 */
[----:B------:R0:W5:Y:S01]  /*6100*/  LDL R27, [R1+0x218] ;  /* 0x00021800011b7983 */ /* 0x0001620000100800 */
[----:B------:R-:W-:-:S03]  /*6110*/  PRMT R26, RZ, 0x7610, R26 ;  /* 0x00007610ff1a7816 */ /* 0x000fc6000000001a */
[----:B------:R0:W5:Y:S01]  /*6120*/  LDL R28, [R1+0x23c] ;  /* 0x00023c00011c7983 */ /* 0x0001620000100800 */
[----:B-1----:R-:W-:Y:S01]  /*6130*/  @P1 FADD.FTZ R2, R0, UR5 ;  /* 0x0000000500021e21 */ /* 0x002fe20008010000 */
[----:B------:R-:W-:-:S05]  /*6140*/  PRMT R0, RZ, 0x7610, R0 ;  /* 0x00007610ff007816 */ /* 0x000fca0000000000 */
[----:B------:R-:W1:Y:S01]  /*6150*/  @P1 MUFU.RSQ R2, R2 ;  /* 0x0000000200021308 */ /* 0x000e620000001400 */
[----:B------:R-:W-:Y:S02]  /*6160*/  @!P6 PRMT R0, R40, 0x7610, R0 ;  /* 0x000076102800e816 */ /* 0x000fe40000000000 */
[----:B------:R-:W-:Y:S02]  /*6170*/  PRMT R30, RZ, 0x7610, R30 ;  /* 0x00007610ff1e7816 */ /* 0x000fe4000000001e */
[----:B------:R-:W-:Y:S01]  /*6180*/  @!P6 PRMT R3, R39, 0x7632, R3 ;  /* 0x000076322703e816 */ /* 0x000fe20000000003 */
[----:B------:R2:W-:Y:S01]  /*6190*/  STL.S16 [R1+0x378], R0 ;  /* 0x0003780001007387 */ /* 0x0005e20000100600 */
[----:B------:R-:W-:Y:S02]  /*61a0*/  @!P2 PRMT R30, R32, 0x7610, R30 ;  /* 0x00007610201ea816 */ /* 0x000fe4000000001e */
[----:B------:R-:W-:Y:S02]  /*61b0*/  PRMT R32, RZ, 0x7610, R32 ;  /* 0x00007610ff207816 */ /* 0x000fe40000000020 */
[----:B------:R-:W-:-:S02]  /*61c0*/  PRMT R33, RZ, 0x7610, R33 ;  /* 0x00007610ff217816 */ /* 0x000fc40000000021 */
[----:B------:R-:W-:Y:S01]  /*61d0*/  PRMT R11, RZ, 0x7610, R11 ;  /* 0x00007610ff0b7816 */ /* 0x000fe2000000000b */
[----:B--2---:R-:W-:Y:S01]  /*61e0*/  HFMA2 R0, -RZ, RZ, 0, 0 ;  /* 0x00000000ff007431 */ /* 0x004fe200000001ff */
[----:B-1----:R-:W-:Y:S01]  /*61f0*/  @P1 R2UR UR5, R2 ;  /* 0x00000000020512ca */ /* 0x002fe200000e0000 */
[----:B------:R-:W-:Y:S01]  /*6200*/  STL.S16 [R1+0x37c], R3 ;  /* 0x00037c0301007387 */ /* 0x000fe20000100600 */
[----:B------:R-:W-:Y:S02]  /*6210*/  MOV R2, RZ ;  /* 0x000000ff00027202 */ /* 0x000fe40000000f00 */
[----:B------:R-:W-:Y:S01]  /*6220*/  @!P2 PRMT R21, R31, 0x7632, R21 ;  /* 0x000076321f15a816 */ /* 0x000fe20000000015 */
[----:B------:R-:W-:Y:S01]  /*6230*/  STL.S16 [R1+0x31c], R43 ;  /* 0x00031c2b01007387 */ /* 0x000fe20000100600 */
[C---:B------:R-:W-:Y:S02]  /*6240*/  @!P3 PRMT R32, R34.reuse, 0x7610, R32 ;  /* 0x000076102220b816 */ /* 0x040fe40000000020 */
[----:B------:R-:W-:Y:S01]  /*6250*/  @!P3 PRMT R33, R34, 0x7632, R33 ;  /* 0x000076322221b816 */ /* 0x000fe20000000021 */
[----:B------:R1:W-:Y:S01]  /*6260*/  STL.S16 [R1+0x334], R25 ;  /* 0x0003341901007387 */ /* 0x0003e20000100600 */
[----:B------:R-:W-:-:S02]  /*6270*/  @!P4 PRMT R17, R35, 0x7610, R17 ;  /* 0x000076102311c816 */ /* 0x000fc40000000011 */
[----:B------:R-:W-:Y:S01]  /*6280*/  @!P4 PRMT R16, R35, 0x7632, R16 ;  /* 0x000076322310c816 */ /* 0x000fe20000000010 */
[----:B------:R-:W-:Y:S01]  /*6290*/  STL.S16 [R1+0x338], R22 ;  /* 0x0003381601007387 */ /* 0x000fe20000100600 */
[C---:B------:R-:W-:Y:S02]  /*62a0*/  @!P4 PRMT R15, R36.reuse, 0x7610, R15 ;  /* 0x00007610240fc816 */ /* 0x040fe4000000000f */
[----:B------:R-:W-:Y:S01]  /*62b0*/  @!P4 PRMT R14, R36, 0x7632, R14 ;  /* 0x00007632240ec816 */ /* 0x000fe2000000000e */
[----:B------:R-:W-:Y:S01]  /*62c0*/  STL.S16 [R1+0x34c], R19 ;  /* 0x00034c1301007387 */ /* 0x000fe20000100600 */
[C---:B------:R-:W-:Y:S02]  /*62d0*/  @!P5 PRMT R11, R37.reuse, 0x7610, R11 ;  /* 0x00007610250bd816 */ /* 0x040fe4000000000b */
[----:B------:R-:W-:Y:S01]  /*62e0*/  @!P5 PRMT R24, R37, 0x7632, R24 ;  /* 0x000076322518d816 */ /* 0x000fe20000000018 */
[----:B-1----:R0:W5:Y:S01]  /*62f0*/  LDL R25, [R1+0x168] ;  /* 0x0001680001197983 */ /* 0x0021620000100800 */
[----:B------:R-:W-:-:S02]  /*6300*/  @!P5 PRMT R23, R38, 0x7632, R23 ;  /* 0x000076322617d816 */ /* 0x000fc40000000017 */
        /* <DEDUP_REMOVED lines=9> */
[----:B------:R0:W5:Y:S04]  /*63a0*/  LDL R39, [R1+0x328] ;  /* 0x0003280001277983 */ /* 0x0001680000100800 */
[----:B------:R0:W5:Y:S01]  /*63b0*/  LDL R40, [R1+0x324] ;  /* 0x0003240001287983 */ /* 0x0001620000100800 */
[----:B----4-:R-:W-:-:S03]  /*63c0*/  @P0 HADD2.F32 R0, -RZ, R44.H0_H0 ;  /* 0x2000002cff000230 */ /* 0x010fc60000004100 */
[----:B------:R0:W5:Y:S01]  /*63d0*/  LDL R44, [R1+0x228] ;  /* 0x00022800012c7983 */ /* 0x0001620000100800 */
[----:B---3--:R-:W-:-:S03]  /*63e0*/  @P0 HADD2.F32 R2, -RZ, R42.H0_H0 ;  /* 0x2000002aff020230 */ /* 0x008fc60000004100 */
[----:B------:R0:W5:Y:S01]  /*63f0*/  LDL R42, [R1+0x1c0] ;  /* 0x0001c000012a7983 */ /* 0x0001620000100800 */
[----:B------:R-:W-:-:S03]  /*6400*/  HADD2.F32 R3, -RZ, R41.H0_H0 ;  /* 0x20000029ff037230 */ /* 0x000fc60000004100 */
        /* <DEDUP_REMOVED lines=16> */
[----:B-1----:R-:W-:-:S03]  /*6510*/  HADD2.F32 R5, -RZ, R10.H0_H0 ;  /* 0x2000000aff057230 */ /* 0x002fc60000004100 */
        /* <DEDUP_REMOVED lines=681> */
.L_x_587:
        /* <DEDUP_REMOVED lines=1467> */
.L_x_588:
        /* <DEDUP_REMOVED lines=47> */
.L_x_590:
[----:B------:R-:W-:Y:S05]  /*ee50*/  BSYNC.RECONVERGENT B0 ;  /* 0x0000000000007941 */ /* 0x000fea0003800200 */
.L_x_589:
        /* <DEDUP_REMOVED lines=52> */
.L_x_592:
[----:B------:R-:W-:Y:S05]  /*f1a0*/  BSYNC.RECONVERGENT B0 ;  /* 0x0000000000007941 */ /* 0x000fea0003800200 */
.L_x_591:
        /* <DEDUP_REMOVED lines=128> */
.L_x_594:
[----:B------:R-:W-:Y:S05]  /*f9b0*/  BSYNC.RECONVERGENT B0 ;  /* 0x0000000000007941 */ /* 0x000fea0003800200 */
.L_x_593:
        /* <DEDUP_REMOVED lines=30> */
.L_x_596:
[----:B------:R-:W-:Y:S05]  /*fba0*/  BSYNC.RECONVERGENT B0 ;  /* 0x0000000000007941 */ /* 0x000fea0003800200 */
.L_x_595:
        /* <DEDUP_REMOVED lines=34> */
.L_x_600:
[----:B------:R-:W2:Y:S04]  /*fdd0*/  LDG.E.STRONG.GPU R12, desc[UR10][R18.64] ;  /* 0x0000000a120c7981 */ /* 0x000ea8000c1ef900 */
[----:B--2---:R-:W-:Y:S04]  /*fde0*/  CCTL.IVALL ;  /* 0x00000000ff00798f */ /* 0x004fe80002000000 */
[----:B------:R0:W-:Y:S01]  /*fdf0*/  STL [R1], R12 ;  /* 0x0000000c01007387 */ /* 0x0001e20000100800 */
[----:B------:R-:W-:-:S13]  /*fe00*/  ISETP.NE.AND P0, PT, R12, UR5, PT ;  /* 0x000000050c007c0c */ /* 0x000fda000bf05270 */
[----:B0-----:R-:W-:Y:S05]  /*fe10*/  @P0 BRA `(.L_x_600) ;  /* 0xfffffffc00ec0947 */ /* 0x001fea000383ffff */
.L_x_599:
[----:B------:R-:W-:Y:S05]  /*fe20*/  BSYNC.RECONVERGENT B0 ;  /* 0x0000000000007941 */ /* 0x000fea0003800200 */
.L_x_598:
        /* <DEDUP_REMOVED lines=15> */
.L_x_602:
        /* <DEDUP_REMOVED lines=77> */
.L_x_601:
        /* <DEDUP_REMOVED lines=52> */
.L_x_603:
        /* <DEDUP_REMOVED lines=27> */
.L_x_604:
        /* <DEDUP_REMOVED lines=12> */
.L_x_605:
[----:B------:R-:W-:Y:S05]  /*109a0*/  BSYNC.RECONVERGENT B0 ;  /* 0x0000000000007941 */ /* 0x000fea0003800200 */
.L_x_597:
        /* <DEDUP_REMOVED lines=17> */
.L_x_611:
        /* <DEDUP_REMOVED lines=57> */
.L_x_607:
[----:B------:R-:W-:Y:S05]  /*10e50*/  BSYNC.RECONVERGENT B0 ;  /* 0x0000000000007941 */ /* 0x000fea0003800200 */
.L_x_606:
        /* <DEDUP_REMOVED lines=32> */
.L_x_608:
        /* <DEDUP_REMOVED lines=16> */
.L_x_610:
[----:B------:R-:W-:Y:S05]  /*11160*/  BSYNC.RECONVERGENT B0 ;  /* 0x0000000000007941 */ /* 0x000fea0003800200 */
.L_x_609:
        /* <DEDUP_REMOVED lines=10> */
.L_x_586:
        /* <DEDUP_REMOVED lines=16> */
.L_x_614:
[----:B------:R-:W-:Y:S05]  /*11310*/  BSYNC.RECONVERGENT B0 ;  /* 0x0000000000007941 */ /* 0x000fea0003800200 */
.L_x_613:
        /* <DEDUP_REMOVED lines=11> */
.L_x_616:
[----:B------:R-:W2:Y:S04]  /*113d0*/  LDG.E.STRONG.GPU R5, desc[UR10][R2.64] ;  /* 0x0000000a02057981 */ /* 0x000ea8000c1ef900 */
[----:B--2---:R-:W-:Y:S01]  /*113e0*/  CCTL.IVALL ;  /* 0x00000000ff00798f */ /* 0x004fe20002000000 */
[----:B------:R-:W-:Y:S05]  /*113f0*/  YIELD ;  /* 0x0000000000007946 */ /* 0x000fea0003800000 */
[----:B------:R-:W-:-:S13]  /*11400*/  ISETP.NE.AND P0, PT, R5, R0, PT ;  /* 0x000000000500720c */ /* 0x000fda0003f05270 */
[----:B------:R-:W-:Y:S05]  /*11410*/  @P0 BRA `(.L_x_616) ;  /* 0xfffffffc00ec0947 */ /* 0x000fea000383ffff */
.L_x_615:
        /* <DEDUP_REMOVED lines=75> */
.L_x_619:
        /* <DEDUP_REMOVED lines=19> */
[----:B---3--:R-:W-:Y:S02]  /*11a00*/  F2FP.F16.F32.PACK_AB R23, R11, R12 ;  /* 0x0000000c0b17723e */ /* 0x008fe400000000ff */
[----:B------:R-:W-:-:S02]  /*11a10*/  MOV R11, R25 ;  /* 0x00000019000b7202 */ /* 0x000fc40000000f00 */
[----:B--2---:R-:W-:Y:S02]  /*11a20*/  F2FP.F16.F32.PACK_AB R21, R15, R16 ;  /* 0x000000100f15723e */ /* 0x004fe400000000ff */
[----:B------:R-:W-:-:S03]  /*11a30*/  MOV R12, R26 ;  /* 0x0000001a000c7202 */ /* 0x000fc60000000f00 */
[----:B------:R0:W-:Y:S04]  /*11a40*/  STG.E desc[UR10][R10.64], R21 ;  /* 0x000000150a007986 */ /* 0x0001e8000c10190a */
[----:B------:R0:W-:Y:S01]  /*11a50*/  STG.E desc[UR10][R12.64], R23 ;  /* 0x000000170c007986 */ /* 0x0001e2000c10190a */
[----:B------:R-:W-:Y:S02]  /*11a60*/  IADD3 R26, P3, PT, R26, 0xa00, RZ ;  /* 0x00000a001a1a7810 */ /* 0x000fe40007f7e0ff */
[----:B------:R-:W-:Y:S02]  /*11a70*/  IADD3.X R25, PT, PT, RZ, R25, RZ, P4, !PT ;  /* 0x00000019ff197210 */ /* 0x000fe400027fe4ff */
[----:B------:R-:W-:Y:S01]  /*11a80*/  IADD3.X R27, PT, PT, RZ, R27, RZ, P3, !PT ;  /* 0x0000001bff1b7210 */ /* 0x000fe20001ffe4ff */
[----:B------:R-:W-:Y:S08]  /*11a90*/  @P1 BRA `(.L_x_619) ;  /* 0xfffffffc008c1947 */ /* 0x000ff0000383ffff */
.L_x_618:
[----:B------:R-:W-:Y:S05]  /*11aa0*/  BSYNC.RECONVERGENT B0 ;  /* 0x0000000000007941 */ /* 0x000fea0003800200 */
.L_x_617:
        /* <DEDUP_REMOVED lines=10> */
.L_x_620:
        /* <DEDUP_REMOVED lines=21> */
[----:B---3--:R-:W-:Y:S02]  /*11ca0*/  F2FP.F16.F32.PACK_AB R23, R15, R12 ;  /* 0x0000000c0f17723e */ /* 0x008fe400000000ff */
[----:B------:R-:W-:-:S04]  /*11cb0*/  IADD3 R12, P1, PT, R22, UR4, RZ ;  /* 0x00000004160c7c10 */ /* 0x000fc8000ff3e0ff */
[----:B------:R-:W-:Y:S02]  /*11cc0*/  IADD3.X R13, PT, PT, R13, UR5, RZ, P1, !PT ;  /* 0x000000050d0d7c10 */ /* 0x000fe40008ffe4ff */
[----:B----4-:R-:W-:Y:S02]  /*11cd0*/  F2FP.F16.F32.PACK_AB R27, R19, R16 ;  /* 0x00000010131b723e */ /* 0x010fe400000000ff */
        /* <DEDUP_REMOVED lines=56> */
[----:B----4-:R-:W-:Y:S02]  /*12060*/  F2FP.F16.F32.PACK_AB R19, R19, R12 ;  /* 0x0000000c1313723e */ /* 0x010fe400000000ff */
[----:B-----5:R-:W-:-:S03]  /*12070*/  F2FP.F16.F32.PACK_AB R11, R17, R14 ;  /* 0x0000000e110b723e */ /* 0x020fc600000000ff */
[----:B------:R3:W-:Y:S04]  /*12080*/  STG.E desc[UR10][R20.64], R19 ;  /* 0x0000001314007986 */ /* 0x0007e8000c10190a */
[----:B------:R3:W-:Y:S02]  /*12090*/  STG.E desc[UR10][R24.64], R11 ;  /* 0x0000000b18007986 */ /* 0x0007e4000c10190a */
[----:B------:R-:W-:Y:S05]  /*120a0*/  @P0 BRA `(.L_x_620) ;  /* 0xfffffff800a80947 */ /* 0x000fea000383ffff */
[----:B------:R-:W-:Y:S05]  /*120b0*/  EXIT ;  /* 0x000000000000794d */ /* 0x000fea0003800000 */
.L_x_621:
        /* <DEDUP_REMOVED lines=12> */
.L_x_4504:


//--------------------- .text._Z35group_norm_nhwc_bwd_one_pass_kernelI11Fp16IOFp32WLi64ELi80ELi640EEv26Group_norm_nhwc_bwd_params --------------------------
	.section	.text._Z35group_norm_nhwc_bwd_one_pass_kernelI11Fp16IOFp32WLi64ELi80ELi640EEv26Group_norm_nhwc_bwd_params,"ax",@progbits
	.align	128
        .global         _Z35group_norm_nhwc_bwd_one_pass_kernelI11Fp16IOFp32WLi64ELi80ELi640EEv26Group_norm_nhwc_bwd_params
        .type           _Z35group_norm_nhwc_bwd_one_pass_kernelI11Fp16IOFp32WLi64ELi80ELi640EEv26Group_norm_nhwc_bwd_params,@function
        .size           _Z35group_norm_nhwc_bwd_one_pass_kernelI11Fp16IOFp32WLi64ELi80ELi640EEv26Group_norm_nhwc_bwd_params,(.L_x_4505 - _Z35group_norm_nhwc_bwd_one_pass_kernelI11Fp16IOFp32WLi64ELi80ELi640EEv26Group_norm_nhwc_bwd_params)
        .other          _Z35group_norm_nhwc_bwd_one_pass_kernelI11Fp16IOFp32WLi64ELi80ELi640EEv26Group_norm_nhwc_bwd_params,@"STO_CUDA_ENTRY STV_DEFAULT"
_Z35group_norm_nhwc_bwd_one_pass_kernelI11Fp16IOFp32WLi64ELi80ELi640EEv26Group_norm_nhwc_bwd_params:
.text._Z35group_norm_nhwc_bwd_one_pass_kernelI11Fp16IOFp32WLi64ELi80ELi640EEv26Group_norm_nhwc_bwd_params:
[----:B------:R-:W-:Y:S08]  /*0000*/  LDC R1, c[0x0][0x37c] ;  /* 0x0000df00ff017b82 */ /* 0x000ff00000000800 */
[----:B------:R-:W0:Y:S01]  /*0010*/  S2UR UR5, SR_CTAID.Y ;  /* 0x00000000000579c3 */ /* 0x000e220000002600 */
[----:B------:R-:W1:Y:S01]  /*0020*/  LDCU UR8, c[0x0][0x410] ;  /* 0x00008200ff0877ac */ /* 0x000e620008000800 */
[----:B------:R-:W2:Y:S01]  /*0030*/  S2R R4, SR_TID.X ;  /* 0x0000000000047919 */ /* 0x000ea20000002100 */
[----:B------:R-:W1:Y:S05]  /*0040*/  LDCU UR4, c[0x0][0x3e0] ;  /* 0x00007c00ff0477ac */ /* 0x000e6a0008000800 */
[----:B------:R-:W3:Y:S01]  /*0050*/  S2UR UR26, SR_CTAID.X ;  /* 0x00000000001a79c3 */ /* 0x000ee20000002500 */
[----:B------:R-:W4:Y:S01]  /*0060*/  LDCU.64 UR24, c[0x0][0x358] ;  /* 0x00006b00ff1877ac */ /* 0x000f220008000a00 */
[----:B-1----:R-:W-:-:S04]  /*0070*/  UIMAD UR8, UR8, UR4, URZ ;  /* 0x00000004080872a4 */ /* 0x002fc8000f8e02ff */
[----:B0-----:R-:W-:-:S09]  /*0080*/  UISETP.GE.AND UP0, UPT, UR5, UR8, UPT ;  /* 0x000000080500728c */ /* 0x001fd2000bf06270 */
[----:B--234-:R-:W-:Y:S05]  /*0090*/  BRA.U UP0, `(.L_x_622) ;  /* 0x00000041000c7547 */ /* 0x01cfea000b800000 */
[----:B------:R-:W-:Y:S01]  /*00a0*/  LOP3.LUT R0, R4, 0xffff, RZ, 0xc0, !PT ;  /* 0x0000ffff04007812 */ /* 0x000fe200078ec0ff */
[----:B------:R-:W0:Y:S01]  /*00b0*/  LDC R3, c[0x0][0x41c] ;  /* 0x00010700ff037b82 */ /* 0x000e220000000800 */
[----:B------:R-:W1:Y:S01]  /*00c0*/  S2R R2, SR_LANEID ;  /* 0x0000000000027919 */ /* 0x000e620000000000 */
[----:B------:R-:W2:Y:S01]  /*00d0*/  LDCU UR27, c[0x0][0x374] ;  /* 0x00006e80ff1b77ac */ /* 0x000ea20008000800 */
[----:B------:R-:W-:Y:S01]  /*00e0*/  SHF.R.U32.HI R34, RZ, 0x2, R4 ;  /* 0x00000002ff227819 */ /* 0x000fe20000011604 */
[----:B------:R-:W-:Y:S01]  /*00f0*/  IMAD R0, R0, 0x667, RZ ;  /* 0x0000066700007824 */ /* 0x000fe200078e02ff */
[----:B------:R-:W3:Y:S02]  /*0100*/  LDCU UR29, c[0x0][0x370] ;  /* 0x00006e00ff1d77ac */ /* 0x000ee40008000800 */
[----:B------:R-:W-:Y:S01]  /*0110*/  LOP3.LUT R34, R34, 0xf8, RZ, 0xc0, !PT ;  /* 0x000000f822227812 */ /* 0x000fe200078ec0ff */
[----:B------:R-:W4:Y:S01]  /*0120*/  S2UR UR6, SR_CgaCtaId ;  /* 0x00000000000679c3 */ /* 0x000f220000008800 */
[----:B------:R-:W-:Y:S01]  /*0130*/  SHF.R.U32.HI R36, RZ, 0x10, R0 ;  /* 0x00000010ff247819 */ /* 0x000fe20000011600 */
[----:B------:R-:W-:Y:S01]  /*0140*/  UMOV UR9, 0x400 ;  /* 0x0000040000097882 */ /* 0x000fe20000000000 */
[----:B------:R-:W0:Y:S02]  /*0150*/  LDCU.U8 UR28, c[0x0][0x414] ;  /* 0x00008280ff1c77ac */ /* 0x000e240008000000 */
[----:B------:R-:W-:Y:S01]  /*0160*/  PRMT R0, R36, 0x9910, RZ ;  /* 0x0000991024007816 */ /* 0x000fe200000000ff */
[----:B------:R-:W-:Y:S01]  /*0170*/  UIADD3 UR4, UPT, UPT, UR9, 0xd0, URZ ;  /* 0x000000d009047890 */ /* 0x000fe2000fffe0ff */
[----:B------:R-:W-:-:S03]  /*0180*/  UMOV UR16, UR5 ;  /* 0x0000000500107c82 */ /* 0x000fc60008000000 */
[----:B------:R-:W-:Y:S01]  /*0190*/  IMAD R0, R0, 0x28, RZ ;  /* 0x0000002800007824 */ /* 0x000fe200078e02ff */
[----:B--2---:R-:W-:Y:S02]  /*01a0*/  UIMAD UR30, UR26, UR27, UR5 ;  /* 0x0000001b1a1e72a4 */ /* 0x004fe4000f8e0205 */
[----:B------:R-:W-:Y:S02]  /*01b0*/  UIMAD UR10, UR27, 0x7, UR5 ;  /* 0x000000071b0a78a4 */ /* 0x000fe4000f8e0205 */
[----:B------:R-:W-:Y:S01]  /*01c0*/  IADD3 R0, PT, PT, RZ, -R0, RZ ;  /* 0x80000000ff007210 */ /* 0x000fe20007ffe0ff */
[----:B0-----:R-:W-:Y:S01]  /*01d0*/  IMAD R36, R3, UR26, R36 ;  /* 0x0000001a03247c24 */ /* 0x001fe2000f8e0224 */
[----:B------:R-:W-:Y:S02]  /*01e0*/  UIMAD UR11, UR27, 0x6, UR5 ;  /* 0x000000061b0b78a4 */ /* 0x000fe4000f8e0205 */
[----:B------:R-:W-:Y:S01]  /*01f0*/  PRMT R5, R0, 0x7710, RZ ;  /* 0x0000771000057816 */ /* 0x000fe200000000ff */
[----:B------:R-:W-:Y:S01]  /*0200*/  UIMAD UR12, UR27, 0x5, UR5 ;  /* 0x000000051b0c78a4 */ /* 0x000fe2000f8e0205 */
[C---:B------:R-:W-:Y:S01]  /*0210*/  IADD3 R33, PT, PT, R36.reuse, 0x10, RZ ;  /* 0x0000001024217810 */ /* 0x040fe20007ffe0ff */
[----:B------:R-:W-:Y:S01]  /*0220*/  ULEA UR13, UR27, UR5, 0x2 ;  /* 0x000000051b0d7291 */ /* 0x000fe2000f8e10ff */
[----:B------:R-:W-:Y:S01]  /*0230*/  IADD3 R0, PT, PT, R5, R4, RZ ;  /* 0x0000000405007210 */ /* 0x000fe20007ffe0ff */
[----:B----4-:R-:W-:Y:S01]  /*0240*/  ULEA UR4, UR6, UR4, 0x18 ;  /* 0x0000000406047291 */ /* 0x010fe2000f8ec0ff */
[C---:B------:R-:W-:Y:S01]  /*0250*/  IADD3 R32, PT, PT, R36.reuse, 0x20, RZ ;  /* 0x0000002024207810 */ /* 0x040fe20007ffe0ff */
[----:B------:R-:W-:Y:S01]  /*0260*/  ULEA UR9, UR6, UR9, 0x18 ;  /* 0x0000000906097291 */ /* 0x000fe2000f8ec0ff */
[----:B------:R-:W-:Y:S01]  /*0270*/  IADD3 R31, PT, PT, R36, 0x30, RZ ;  /* 0x00000030241f7810 */ /* 0x000fe20007ffe0ff */
[----:B------:R-:W-:Y:S01]  /*0280*/  UIMAD UR14, UR27, 0x3, UR5 ;  /* 0x000000031b0e78a4 */ /* 0x000fe2000f8e0205 */
[----:B------:R-:W-:Y:S01]  /*0290*/  SHF.L.U32 R0, R0, 0x1, RZ ;  /* 0x0000000100007819 */ /* 0x000fe200000006ff */
[----:B------:R-:W-:Y:S01]  /*02a0*/  ULEA UR15, UR27, UR5, 0x1 ;  /* 0x000000051b0f7291 */ /* 0x000fe2000f8e08ff */
[----:B------:R-:W-:Y:S01]  /*02b0*/  SHF.R.S32.HI R3, RZ, 0x1f, R36 ;  /* 0x0000001fff037819 */ /* 0x000fe20000011424 */
[----:B---3--:R-:W-:Y:S01]  /*02c0*/  ULOP3.LUT UR31, UR29, 0x7, URZ, 0xc0, !UPT ;  /* 0x000000071d1f7892 */ /* 0x008fe2000f8ec0ff */
[----:B------:R-:W-:Y:S01]  /*02d0*/  SHF.R.S32.HI R5, RZ, 0x1f, R33 ;  /* 0x0000001fff057819 */ /* 0x000fe20000011421 */
[----:B------:R-:W-:Y:S01]  /*02e0*/  ULOP3.LUT UR32, UR29, 0x7ffffff8, URZ, 0xc0, !UPT ;  /* 0x7ffffff81d207892 */ /* 0x000fe2000f8ec0ff */
[----:B------:R-:W-:-:S02]  /*02f0*/  SHF.R.S32.HI R7, RZ, 0x1f, R32 ;  /* 0x0000001fff077819 */ /* 0x000fc40000011420 */
[----:B------:R-:W-:Y:S02]  /*0300*/  SHF.R.S32.HI R9, RZ, 0x1f, R31 ;  /* 0x0000001fff097819 */ /* 0x000fe4000001141f */
[----:B------:R-:W-:Y:S02]  /*0310*/  LOP3.LUT R0, R0, 0xffff, RZ, 0xc0, !PT ;  /* 0x0000ffff00007812 */ /* 0x000fe400078ec0ff */
[----:B------:R-:W-:Y:S01]  /*0320*/  LEA R35, R4, UR4, 0x4 ;  /* 0x0000000404237c11 */ /* 0x000fe2000f8e20ff */
[----:B-1----:R-:W-:-:S06]  /*0330*/  UMOV UR4, URZ ;  /* 0x000000ff00047c82 */ /* 0x002fcc0008000000 */
.L_x_653:
[----:B0-----:R-:W0:Y:S01]  /*0340*/  LDC R12, c[0x0][0x410] ;  /* 0x00010400ff0c7b82 */ /* 0x001e220000000800 */
[----:B-1----:R-:W1:Y:S01]  /*0350*/  LDCU.128 UR20, c[0x0][0x400] ;  /* 0x00008000ff1477ac */ /* 0x002e620008000c00 */
[----:B------:R-:W-:Y:S01]  /*0360*/  ISETP.LE.AND P0, PT, RZ, UR16, PT ;  /* 0x00000010ff007c0c */ /* 0x000fe2000bf03270 */
[----:B--2---:R-:W2:Y:S01]  /*0370*/  LDCU.64 UR6, c[0x0][0x3b8] ;  /* 0x00007700ff0677ac */ /* 0x004ea20008000a00 */
[----:B-1----:R-:W-:-:S04]  /*0380*/  ISETP.GE.U32.AND P1, PT, R33, UR20, PT ;  /* 0x0000001421007c0c */ /* 0x002fc8000bf26070 */
[----:B------:R-:W-:Y:S01]  /*0390*/  ISETP.GE.AND.EX P1, PT, R5, UR21, PT, P1 ;  /* 0x0000001505007c0c */ /* 0x000fe2000bf26310 */
[----:B--2---:R-:W-:Y:S01]  /*03a0*/  UIMAD.WIDE UR6, UR16, 0x8, UR6 ;  /* 0x00000008100678a5 */ /* 0x004fe2000f8e0206 */
[----:B0-----:R-:W-:-:S04]  /*03b0*/  IABS R13, R12 ;  /* 0x0000000c000d7213 */ /* 0x001fc80000000000 */
[----:B------:R-:W0:Y:S01]  /*03c0*/  I2F.RP R6, R13 ;  /* 0x0000000d00067306 */ /* 0x000e220000209400 */
[----:B------:R-:W-:-:S06]  /*03d0*/  MOV R14, UR6 ;  /* 0x00000006000e7c02 */ /* 0x000fcc0008000f00 */
[----:B------:R-:W1:Y:S01]  /*03e0*/  @!P1 LDC.64 R22, c[0x0][0x3a0] ;  /* 0x0000e800ff169b82 */ /* 0x000e620000000a00 */
[----:B0-----:R-:W0:Y:S07]  /*03f0*/  MUFU.RCP R6, R6 ;  /* 0x0000000600067308 */ /* 0x001e2e0000001000 */
[----:B------:R-:W2:Y:S01]  /*0400*/  @!P1 LDC.64 R20, c[0x0][0x398] ;  /* 0x0000e600ff149b82 */ /* 0x000ea20000000a00 */
[----:B0-----:R-:W-:-:S04]  /*0410*/  IADD3 R10, PT, PT, R6, 0xffffffe, RZ ;  /* 0x0ffffffe060a7810 */ /* 0x001fc80007ffe0ff */
[----:B------:R0:W3:Y:S02]  /*0420*/  F2I.FTZ.U32.TRUNC.NTZ R11, R10 ;  /* 0x0000000a000b7305 */ /* 0x0000e4000021f000 */
[----:B0-----:R-:W-:Y:S01]  /*0430*/  HFMA2 R10, -RZ, RZ, 0, 0 ;  /* 0x00000000ff0a7431 */ /* 0x001fe200000001ff */
[----:B---3--:R-:W-:-:S05]  /*0440*/  IADD3 R8, PT, PT, RZ, -R11, RZ ;  /* 0x8000000bff087210 */ /* 0x008fca0007ffe0ff */
[----:B------:R-:W-:Y:S01]  /*0450*/  IMAD R15, R8, R13, RZ ;  /* 0x0000000d080f7224 */ /* 0x000fe200078e02ff */
[----:B------:R-:W-:-:S03]  /*0460*/  IABS R8, UR16 ;  /* 0x0000001000087c13 */ /* 0x000fc60008000000 */
[----:B------:R-:W-:Y:S01]  /*0470*/  IMAD.HI.U32 R11, R11, R15, R10 ;  /* 0x0000000f0b0b7227 */ /* 0x000fe200078e000a */
[----:B------:R-:W-:-:S05]  /*0480*/  LOP3.LUT R15, RZ, R12, RZ, 0x33, !PT ;  /* 0x0000000cff0f7212 */ /* 0x000fca00078e33ff */
[----:B------:R-:W-:-:S05]  /*0490*/  IMAD.HI.U32 R11, R11, R8, RZ ;  /* 0x000000080b0b7227 */ /* 0x000fca00078e00ff */
[----:B------:R-:W-:-:S05]  /*04a0*/  IADD3 R6, PT, PT, -R11, RZ, RZ ;  /* 0x000000ff0b067210 */ /* 0x000fca0007ffe1ff */
[----:B------:R-:W-:Y:S01]  /*04b0*/  IMAD R6, R13, R6, R8 ;  /* 0x000000060d067224 */ /* 0x000fe200078e0208 */
[----:B------:R-:W-:-:S04]  /*04c0*/  LOP3.LUT R8, R12, UR16, RZ, 0x3c, !PT ;  /* 0x000000100c087c12 */ /* 0x000fc8000f8e3cff */
[----:B------:R-:W-:Y:S02]  /*04d0*/  ISETP.GT.U32.AND P4, PT, R13, R6, PT ;  /* 0x000000060d00720c */ /* 0x000fe40003f84070 */
[----:B------:R-:W-:-:S11]  /*04e0*/  ISETP.GE.AND P2, PT, R8, RZ, PT ;  /* 0x000000ff0800720c */ /* 0x000fd60003f46270 */
[-C--:B------:R-:W-:Y:S02]  /*04f0*/  @!P4 IADD3 R6, PT, PT, R6, -R13.reuse, RZ ;  /* 0x8000000d0606c210 */ /* 0x080fe40007ffe0ff */
[----:B------:R-:W-:Y:S02]  /*0500*/  @!P4 IADD3 R11, PT, PT, R11, 0x1, RZ ;  /* 0x000000010b0bc810 */ /* 0x000fe40007ffe0ff */
[CC--:B------:R-:W-:Y:S02]  /*0510*/  ISETP.GE.U32.AND P3, PT, R6.reuse, R13.reuse, PT ;  /* 0x0000000d0600720c */ /* 0x0c0fe40003f66070 */
[----:B------:R-:W-:Y:S02]  /*0520*/  ISETP.GT.U32.AND P4, PT, R13, R6, PT ;  /* 0x000000060d00720c */ /* 0x000fe40003f84070 */
[----:B------:R-:W-:-:S04]  /*0530*/  IADD3 R13, PT, PT, R6, -R13, RZ ;  /* 0x8000000d060d7210 */ /* 0x000fc80007ffe0ff */
[----:B------:R-:W-:-:S04]  /*0540*/  SEL R6, R13, R6, !P4 ;  /* 0x000000060d067207 */ /* 0x000fc80006000000 */
[----:B------:R-:W-:Y:S02]  /*0550*/  @!P0 IADD3 R6, PT, PT, -R6, RZ, RZ ;  /* 0x000000ff06068210 */ /* 0x000fe40007ffe1ff */
[----:B------:R-:W-:Y:S02]  /*0560*/  @P3 IADD3 R11, PT, PT, R11, 0x1, RZ ;  /* 0x000000010b0b3810 */ /* 0x000fe40007ffe0ff */
[----:B------:R-:W-:Y:S02]  /*0570*/  ISETP.NE.AND P3, PT, R12, RZ, PT ;  /* 0x000000ff0c00720c */ /* 0x000fe40003f65270 */
[----:B------:R-:W0:Y:S01]  /*0580*/  @!P1 LDC.64 R12, c[0x0][0x3f8] ;  /* 0x0000fe00ff0c9b82 */ /* 0x000e220000000a00 */
[----:B------:R-:W-:Y:S02]  /*0590*/  @!P2 IADD3 R11, PT, PT, -R11, RZ, RZ ;  /* 0x000000ff0b0ba210 */ /* 0x000fe40007ffe1ff */
[----:B------:R-:W-:Y:S02]  /*05a0*/  SEL R41, R15, R6, !P3 ;  /* 0x000000060f297207 */ /* 0x000fe40005800000 */
[----:B------:R-:W-:-:S02]  /*05b0*/  ISETP.GE.U32.AND P2, PT, R32, UR20, PT ;  /* 0x0000001420007c0c */ /* 0x000fc4000bf46070 */
[----:B------:R-:W-:Y:S01]  /*05c0*/  SEL R11, R15, R11, !P3 ;  /* 0x0000000b0f0b7207 */ /* 0x000fe20005800000 */
[----:B------:R-:W-:Y:S01]  /*05d0*/  IMAD R25, R41, 0x50, RZ ;  /* 0x0000005029197824 */ /* 0x000fe200078e02ff */
[----:B------:R-:W-:Y:S02]  /*05e0*/  ISETP.GE.AND.EX P2, PT, R7, UR21, PT, P2 ;  /* 0x0000001507007c0c */ /* 0x000fe4000bf46320 */
[----:B------:R-:W-:Y:S02]  /*05f0*/  MOV R15, UR7 ;  /* 0x00000007000f7c02 */ /* 0x000fe40008000f00 */
[C---:B------:R-:W-:Y:S02]  /*0600*/  IADD3 R44, P0, PT, R25.reuse, R0, RZ ;  /* 0x00000000192c7210 */ /* 0x040fe40007f1e0ff */
[----:B------:R-:W-:Y:S02]  /*0610*/  SHF.R.S32.HI R6, RZ, 0x1f, R11 ;  /* 0x0000001fff067819 */ /* 0x000fe4000001140b */
[----:B------:R-:W-:Y:S01]  /*0620*/  LEA.HI.X.SX32 R45, R25, RZ, 0x1, P0 ;  /* 0x000000ff192d7211 */ /* 0x000fe200000f0eff */
[----:B------:R-:W3:Y:S01]  /*0630*/  LDG.E.64 R14, desc[UR24][R14.64] ;  /* 0x000000180e0e7981 */ /* 0x000ee2000c1e1b00 */
[----:B------:R-:W-:Y:S01]  /*0640*/  ISETP.GE.U32.AND P0, PT, R36, UR20, PT ;  /* 0x0000001424007c0c */ /* 0x000fe2000bf06070 */
[----:B------:R-:W-:-:S02]  /*0650*/  IMAD R6, R6, UR22, RZ ;  /* 0x0000001606067c24 */ /* 0x000fc4000f8e02ff */
[----:B------:R-:W-:Y:S01]  /*0660*/  IMAD.WIDE.U32 R44, R11, UR22, R44 ;  /* 0x000000160b2c7c25 */ /* 0x000fe2000f8e002c */
[----:B------:R-:W-:Y:S01]  /*0670*/  ISETP.GE.AND.EX P0, PT, R3, UR21, PT, P0 ;  /* 0x0000001503007c0c */ /* 0x000fe2000bf06300 */
[----:B------:R-:W4:Y:S02]  /*0680*/  @!P2 LDC.64 R18, c[0x0][0x3f8] ;  /* 0x0000fe00ff12ab82 */ /* 0x000f240000000a00 */
[----:B------:R-:W-:Y:S01]  /*0690*/  IMAD R43, R11, UR23, R6 ;  /* 0x000000170b2b7c24 */ /* 0x000fe2000f8e0206 */
[----:B------:R-:W-:Y:S01]  /*06a0*/  @!P1 MOV R42, R44 ;  /* 0x0000002c002a9202 */ /* 0x000fe20000000f00 */
[----:B0-----:R-:W-:-:S03]  /*06b0*/  @!P1 IMAD R6, R5, R12, RZ ;  /* 0x0000000c05069224 */ /* 0x001fc600078e02ff */
[----:B------:R-:W-:Y:S01]  /*06c0*/  IADD3 R43, PT, PT, R45, R43, RZ ;  /* 0x0000002b2d2b7210 */ /* 0x000fe20007ffe0ff */
[C---:B------:R-:W-:Y:S02]  /*06d0*/  @!P1 IMAD R17, R33.reuse, R13, R6 ;  /* 0x0000000d21119224 */ /* 0x040fe400078e0206 */
[----:B------:R-:W-:Y:S02]  /*06e0*/  @!P1 IMAD.WIDE.U32 R12, R33, R12, R42 ;  /* 0x0000000c210c9225 */ /* 0x000fe400078e002a */
[----:B------:R-:W0:Y:S03]  /*06f0*/  @!P0 LDC.64 R10, c[0x0][0x3f8] ;  /* 0x0000fe00ff0a8b82 */ /* 0x000e260000000a00 */
[----:B------:R-:W-:Y:S02]  /*0700*/  @!P1 IADD3 R13, PT, PT, R13, R17, RZ ;  /* 0x000000110d0d9210 */ /* 0x000fe40007ffe0ff */
[----:B------:R-:W-:-:S02]  /*0710*/  @!P1 SHF.L.U32 R37, R12, 0x1, RZ ;  /* 0x000000010c259819 */ /* 0x000fc400000006ff */
[----:B------:R-:W-:Y:S01]  /*0720*/  @!P1 SHF.L.U64.HI R6, R12, 0x1, R13 ;  /* 0x000000010c069819 */ /* 0x000fe2000001020d */
[----:B------:R-:W0:Y:S01]  /*0730*/  @!P2 LDC.64 R16, c[0x0][0x398] ;  /* 0x0000e600ff10ab82 */ /* 0x000e220000000a00 */
[----:B------:R-:W-:Y:S01]  /*0740*/  ISETP.GE.U32.AND P3, PT, R31, UR20, PT ;  /* 0x000000141f007c0c */ /* 0x000fe2000bf66070 */
[----:B----4-:R-:W-:Y:S01]  /*0750*/  @!P2 IMAD R8, R7, R18, RZ ;  /* 0x000000120708a224 */ /* 0x010fe200078e02ff */
[----:B-1----:R-:W-:Y:S02]  /*0760*/  @!P1 IADD3 R26, P4, PT, R37, R22, RZ ;  /* 0x00000016251a9210 */ /* 0x002fe40007f9e0ff */
[----:B------:R-:W-:-:S03]  /*0770*/  @!P2 MOV R38, R44 ;  /* 0x0000002c0026a202 */ /* 0x000fc60000000f00 */
[----:B------:R-:W1:Y:S01]  /*0780*/  @!P2 LDC.64 R12, c[0x0][0x3a0] ;  /* 0x0000e800ff0cab82 */ /* 0x000e620000000a00 */
[----:B------:R-:W-:Y:S02]  /*0790*/  @!P2 MOV R39, R43 ;  /* 0x0000002b0027a202 */ /* 0x000fe40000000f00 */
[----:B------:R-:W-:Y:S01]  /*07a0*/  ISETP.GE.AND.EX P3, PT, R9, UR21, PT, P3 ;  /* 0x0000001509007c0c */ /* 0x000fe2000bf66330 */
[----:B------:R-:W-:Y:S01]  /*07b0*/  @!P2 IMAD R8, R32, R19, R8 ;  /* 0x000000132008a224 */ /* 0x000fe200078e0208 */
[----:B------:R-:W-:Y:S01]  /*07c0*/  @!P1 IADD3.X R27, PT, PT, R6, R23, RZ, P4, !PT ;  /* 0x00000017061b9210 */ /* 0x000fe200027fe4ff */
[----:B------:R-:W-:Y:S01]  /*07d0*/  @!P2 IMAD.WIDE.U32 R38, R32, R18, R38 ;  /* 0x000000122026a225 */ /* 0x000fe200078e0026 */
[----:B--2---:R-:W-:Y:S01]  /*07e0*/  @!P1 IADD3 R22, P4, PT, R37, R20, RZ ;  /* 0x0000001425169210 */ /* 0x004fe20007f9e0ff */
[----:B------:R-:W2:Y:S01]  /*07f0*/  @!P0 LDC.64 R18, c[0x0][0x3a0] ;  /* 0x0000e800ff128b82 */ /* 0x000ea20000000a00 */
[----:B------:R-:W-:Y:S02]  /*0800*/  @!P0 MOV R20, R44 ;  /* 0x0000002c00148202 */ /* 0x000fe40000000f00 */
[----:B------:R-:W-:-:S02]  /*0810*/  @!P1 IADD3.X R23, PT, PT, R6, R21, RZ, P4, !PT ;  /* 0x0000001506179210 */ /* 0x000fc400027fe4ff */
[----:B------:R-:W-:Y:S01]  /*0820*/  @!P2 IADD3 R37, PT, PT, R39, R8, RZ ;  /* 0x000000082725a210 */ /* 0x000fe20007ffe0ff */
[-C--:B0-----:R-:W-:Y:S01]  /*0830*/  @!P0 IMAD R8, R3, R10.reuse, RZ ;  /* 0x0000000a03088224 */ /* 0x081fe200078e02ff */
[----:B------:R-:W-:Y:S02]  /*0840*/  @!P0 MOV R21, R43 ;  /* 0x0000002b00158202 */ /* 0x000fe40000000f00 */
[----:B------:R-:W-:Y:S02]  /*0850*/  CS2R R28, SRZ ;  /* 0x00000000001c7805 */ /* 0x000fe4000001ff00 */
[----:B------:R-:W-:Y:S01]  /*0860*/  @!P2 SHF.L.U64.HI R6, R38, 0x1, R37 ;  /* 0x000000012606a819 */ /* 0x000fe20000010225 */
[C---:B------:R-:W-:Y:S02]  /*0870*/  @!P0 IMAD R37, R36.reuse, R11, R8 ;  /* 0x0000000b24258224 */ /* 0x040fe400078e0208 */
[----:B------:R-:W-:Y:S02]  /*0880*/  @!P0 IMAD.WIDE.U32 R20, R36, R10, R20 ;  /* 0x0000000a24148225 */ /* 0x000fe400078e0014 */
[----:B------:R-:W0:Y:S01]  /*0890*/  @!P3 LDC.64 R10, c[0x0][0x3f8] ;  /* 0x0000fe00ff0abb82 */ /* 0x000e220000000a00 */
[----:B------:R-:W-:Y:S01]  /*08a0*/  @!P2 SHF.L.U32 R39, R38, 0x1, RZ ;  /* 0x000000012627a819 */ /* 0x000fe200000006ff */
[----:B------:R1:W5:Y:S01]  /*08b0*/  @!P1 LDG.E R29, desc[UR24][R26.64] ;  /* 0x000000181a1d9981 */ /* 0x000362000c1e1900 */
[----:B------:R-:W-:-:S02]  /*08c0*/  @!P0 IADD3 R21, PT, PT, R21, R37, RZ ;  /* 0x0000002515158210 */ /* 0x000fc40007ffe0ff */
[----:B------:R-:W-:Y:S01]  /*08d0*/  @!P0 SHF.L.U32 R37, R20, 0x1, RZ ;  /* 0x0000000114258819 */ /* 0x000fe200000006ff */
[----:B------:R4:W5:Y:S01]  /*08e0*/  @!P1 LDG.E R28, desc[UR24][R22.64] ;  /* 0x00000018161c9981 */ /* 0x000962000c1e1900 */
[----:B-1----:R-:W-:Y:S01]  /*08f0*/  @!P2 IADD3 R26, P4, PT, R39, R12, RZ ;  /* 0x0000000c271aa210 */ /* 0x002fe20007f9e0ff */
[----:B------:R-:W-:-:S03]  /*0900*/  HFMA2 R8, -RZ, RZ, 0, 0 ;  /* 0x00000000ff087431 */ /* 0x000fc600000001ff */
[----:B------:R-:W-:Y:S01]  /*0910*/  @!P2 IADD3.X R27, PT, PT, R6, R13, RZ, P4, !PT ;  /* 0x0000000d061ba210 */ /* 0x000fe200027fe4ff */
[----:B------:R-:W-:Y:S01]  /*0920*/  HFMA2 R30, -RZ, RZ, 0, 0 ;  /* 0x00000000ff1e7431 */ /* 0x000fe200000001ff */
[----:B------:R-:W-:Y:S01]  /*0930*/  ISETP.NE.AND P4, PT, RZ, UR28, PT ;  /* 0x0000001cff007c0c */ /* 0x000fe2000bf85270 */
[----:B------:R-:W1:Y:S01]  /*0940*/  @!P0 LDC.64 R12, c[0x0][0x398] ;  /* 0x0000e600ff0c8b82 */ /* 0x000e620000000a00 */
[----:B------:R-:W-:Y:S02]  /*0950*/  @!P0 SHF.L.U64.HI R24, R20, 0x1, R21 ;  /* 0x0000000114188819 */ /* 0x000fe40000010215 */
[----:B--2---:R-:W-:Y:S01]  /*0960*/  @!P0 IADD3 R20, P1, PT, R37, R18, RZ ;  /* 0x0000001225148210 */ /* 0x004fe20007f3e0ff */
[----:B------:R0:W5:Y:S01]  /*0970*/  @!P2 LDG.E R8, desc[UR24][R26.64] ;  /* 0x000000181a08a981 */ /* 0x000162000c1e1900 */
[----:B------:R-:W-:Y:S02]  /*0980*/  @!P2 IADD3 R38, P5, PT, R39, R16, RZ ;  /* 0x000000102726a210 */ /* 0x000fe40007fbe0ff */
[----:B------:R-:W-:Y:S01]  /*0990*/  @!P0 IADD3.X R21, PT, PT, R24, R19, RZ, P1, !PT ;  /* 0x0000001318158210 */ /* 0x000fe20000ffe4ff */
[----:B----4-:R-:W2:Y:S01]  /*09a0*/  LDC.64 R22, c[0x0][0x3a8] ;  /* 0x0000ea00ff167b82 */ /* 0x010ea20000000a00 */
[----:B------:R-:W-:-:S03]  /*09b0*/  @!P2 IADD3.X R39, PT, PT, R6, R17, RZ, P5, !PT ;  /* 0x000000110627a210 */ /* 0x000fc60002ffe4ff */
[----:B------:R4:W5:Y:S04]  /*09c0*/  @!P0 LDG.E R30, desc[UR24][R20.64] ;  /* 0x00000018141e8981 */ /* 0x000968000c1e1900 */
[----:B------:R-:W2:Y:S01]  /*09d0*/  @!P3 LDC.64 R16, c[0x0][0x3a0] ;  /* 0x0000e800ff10bb82 */ /* 0x000ea20000000a00 */
[----:B0-----:R-:W-:-:S07]  /*09e0*/  @!P3 IMAD R26, R9, R10, RZ ;  /* 0x0000000a091ab224 */ /* 0x001fce00078e02ff */
[----:B------:R-:W0:Y:S01]  /*09f0*/  @!P3 LDC.64 R18, c[0x0][0x398] ;  /* 0x0000e600ff12bb82 */ /* 0x000e220000000a00 */
[----:B------:R-:W-:Y:S01]  /*0a00*/  @!P3 IMAD R11, R31, R11, R26 ;  /* 0x0000000b1f0bb224 */ /* 0x000fe200078e021a */
[----:B------:R-:W-:-:S06]  /*0a10*/  @!P3 MOV R26, R44 ;  /* 0x0000002c001ab202 */ /* 0x000fcc0000000f00 */
[----:B----4-:R-:W4:Y:S01]  /*0a20*/  @P4 LDC.64 R20, c[0x0][0x3b0] ;  /* 0x0000ec00ff144b82 */ /* 0x010f220000000a00 */
[----:B------:R-:W-:Y:S02]  /*0a30*/  @!P3 MOV R27, R43 ;  /* 0x0000002b001bb202 */ /* 0x000fe40000000f00 */
[----:B------:R-:W-:Y:S01]  /*0a40*/  MOV R6, RZ ;  /* 0x000000ff00067202 */ /* 0x000fe20000000f00 */
[----:B------:R-:W-:Y:S01]  /*0a50*/  @!P3 IMAD.WIDE.U32 R26, R31, R10, R26 ;  /* 0x0000000a1f1ab225 */ /* 0x000fe200078e001a */
[----:B-1----:R-:W-:-:S03]  /*0a60*/  @!P0 IADD3 R12, P1, PT, R37, R12, RZ ;  /* 0x0000000c250c8210 */ /* 0x002fc60007f3e0ff */
[----:B------:R-:W-:Y:S01]  /*0a70*/  HFMA2 R37, -RZ, RZ, 0, 0 ;  /* 0x00000000ff257431 */ /* 0x000fe200000001ff */
[----:B------:R1:W5:Y:S01]  /*0a80*/  @!P2 LDG.E R6, desc[UR24][R38.64] ;  /* 0x000000182606a981 */ /* 0x000362000c1e1900 */
[----:B------:R-:W-:Y:S02]  /*0a90*/  @!P3 IADD3 R27, PT, PT, R27, R11, RZ ;  /* 0x0000000b1b1bb210 */ /* 0x000fe40007ffe0ff */
[----:B------:R-:W-:Y:S02]  /*0aa0*/  @!P3 SHF.L.U32 R11, R26, 0x1, RZ ;  /* 0x000000011a0bb819 */ /* 0x000fe400000006ff */
[----:B------:R-:W-:Y:S02]  /*0ab0*/  @!P0 IADD3.X R13, PT, PT, R24, R13, RZ, P1, !PT ;  /* 0x0000000d180d8210 */ /* 0x000fe40000ffe4ff */
[----:B------:R-:W-:Y:S02]  /*0ac0*/  IADD3 R25, PT, PT, R25, R0, RZ ;  /* 0x0000000019197210 */ /* 0x000fe40007ffe0ff */
[----:B------:R-:W-:-:S02]  /*0ad0*/  @!P3 SHF.L.U64.HI R26, R26, 0x1, R27 ;  /* 0x000000011a1ab819 */ /* 0x000fc4000001021b */
[----:B-1----:R-:W-:Y:S02]  /*0ae0*/  CS2R R38, SRZ ;  /* 0x0000000000267805 */ /* 0x002fe4000001ff00 */
[C---:B--2---:R-:W-:Y:S02]  /*0af0*/  @!P3 IADD3 R16, P1, PT, R11.reuse, R16, RZ ;  /* 0x000000100b10b210 */ /* 0x044fe40007f3e0ff */
[----:B0-----:R-:W-:Y:S02]  /*0b00*/  @!P3 IADD3 R18, P2, PT, R11, R18, RZ ;  /* 0x000000120b12b210 */ /* 0x001fe40007f5e0ff */
[----:B------:R-:W-:Y:S02]  /*0b10*/  CS2R R10, SRZ ;  /* 0x00000000000a7805 */ /* 0x000fe4000001ff00 */
[C---:B------:R-:W-:Y:S01]  /*0b20*/  @!P3 IADD3.X R17, PT, PT, R26.reuse, R17, RZ, P1, !PT ;  /* 0x000000111a11b210 */ /* 0x040fe20000ffe4ff */
[C---:B------:R-:W-:Y:S01]  /*0b30*/  IMAD.WIDE R22, R25.reuse, 0x4, R22 ;  /* 0x0000000419167825 */ /* 0x040fe200078e0216 */
[----:B------:R-:W-:Y:S01]  /*0b40*/  @!P3 IADD3.X R19, PT, PT, R26, R19, RZ, P2, !PT ;  /* 0x000000131a13b210 */ /* 0x000fe200017fe4ff */
[----:B------:R0:W5:Y:S02]  /*0b50*/  @!P0 LDG.E R37, desc[UR24][R12.64] ;  /* 0x000000180c258981 */ /* 0x000164000c1e1900 */
[----:B----4-:R-:W-:-:S02]  /*0b60*/  @P4 IMAD.WIDE R20, R25, 0x4, R20 ;  /* 0x0000000419144825 */ /* 0x010fc400078e0214 */
[----:B------:R0:W5:Y:S04]  /*0b70*/  @!P3 LDG.E R39, desc[UR24][R16.64] ;  /* 0x000000181027b981 */ /* 0x000168000c1e1900 */
[----:B------:R0:W5:Y:S04]  /*0b80*/  @!P3 LDG.E R38, desc[UR24][R18.64] ;  /* 0x000000181226b981 */ /* 0x000168000c1e1900 */
[----:B------:R0:W5:Y:S04]  /*0b90*/  @P4 LDG.E.64 R10, desc[UR24][R20.64] ;  /* 0x00000018140a4981 */ /* 0x000168000c1e1b00 */
[----:B------:R0:W5:Y:S01]  /*0ba0*/  LDG.E.64 R12, desc[UR24][R22.64] ;  /* 0x00000018160c7981 */ /* 0x000162000c1e1b00 */
[----:B------:R-:W-:Y:S01]  /*0bb0*/  UISETP.NE.AND UP1, UPT, UR28, URZ, UPT ;  /* 0x000000ff1c00728c */ /* 0x000fe2000bf25270 */
[----:B------:R-:W-:Y:S01]  /*0bc0*/  UMOV UR34, 0x3f800000 ;  /* 0x3f80000000227882 */ /* 0x000fe20000000000 */
[----:B---3--:R-:W-:-:S13]  /*0bd0*/  R2UR UR33, R14 ;  /* 0x000000000e2172ca */ /* 0x008fda00000e0000 */
[----:B------:R-:W-:-:S05]  /*0be0*/  MOV R14, UR33 ;  /* 0x00000021000e7c02 */ /* 0x000fca0008000f00 */
[----:B------:R-:W-:-:S05]  /*0bf0*/  FFMA.FTZ R15, -R14, UR33, R15 ;  /* 0x000000210e0f7c23 */ /* 0x000fca000801010f */
[----:B------:R-:W-:-:S13]  /*0c00*/  FSETP.GTU.FTZ.AND P1, PT, R15, RZ, PT ;  /* 0x000000ff0f00720b */ /* 0x000fda0003f3c000 */
[----:B------:R-:W-:-:S05]  /*0c10*/  VOTEU.ANY UP0, P1 ;  /* 0x0000000000ff7886 */ /* 0x000fca0000800100 */
[----:B------:R-:W1:Y:S01]  /*0c20*/  @UP0 LDCU UR6, c[0x0][0x3c0] ;  /* 0x00007800ff0607ac */ /* 0x000e620008000800 */
[----:B------:R-:W-:-:S13]  /*0c30*/  PLOP3.LUT P1, PT, PT, PT, UP0, 0x80, 0x8 ;  /* 0x000000000008781c */ /* 0x000fda0003f2f008 */
[----:B-1----:R-:W-:-:S06]  /*0c40*/  @P1 FADD.FTZ R14, R15, UR6 ;  /* 0x000000060f0e1e21 */ /* 0x002fcc0008010000 */
[----:B------:R-:W1:Y:S02]  /*0c50*/  @P1 MUFU.RSQ R14, R14 ;  /* 0x0000000e000e1308 */ /* 0x000e640000001400 */
[----:B-1----:R-:W-:-:S13]  /*0c60*/  @P1 R2UR UR6, R14 ;  /* 0x000000000e0612ca */ /* 0x002fda00000e0000 */
[----:B------:R-:W-:Y:S01]  /*0c70*/  @UP0 UMOV UR34, UR6 ;  /* 0x0000000600220c82 */ /* 0x000fe20008000000 */
[----:B0-----:R-:W-:Y:S05]  /*0c80*/  BRA.U UP1, `(.L_x_623) ;  /* 0x0000000501247547 */ /* 0x001fea000b800000 */
[--C-:B-----5:R-:W-:Y:S02]  /*0c90*/  HADD2.F32 R16, -RZ, R30.reuse.H0_H0 ;  /* 0x2000001eff107230 */ /* 0x120fe40000004100 */
[----:B------:R-:W-:Y:S02]  /*0ca0*/  HADD2.F32 R17, -RZ, R30.H1_H1 ;  /* 0x3000001eff117230 */ /* 0x000fe40000004100 */
[----:B------:R-:W-:Y:S02]  /*0cb0*/  HADD2.F32 R15, -RZ, R37.H0_H0 ;  /* 0x20000025ff0f7230 */ /* 0x000fe40000004100 */
[----:B------:R-:W-:Y:S01]  /*0cc0*/  FADD.FTZ R16, R16, -UR33 ;  /* 0x8000002110107e21 */ /* 0x000fe20008010000 */
[----:B------:R-:W-:Y:S02]  /*0cd0*/  HADD2.F32 R22, -RZ, R29.H0_H0 ;  /* 0x2000001dff167230 */ /* 0x000fe40000004100 */
[----:B------:R-:W-:Y:S01]  /*0ce0*/  FADD.FTZ R17, R17, -UR33 ;  /* 0x8000002111117e21 */ /* 0x000fe20008010000 */
[----:B------:R-:W-:-:S02]  /*0cf0*/  HADD2.F32 R14, -RZ, R37.H1_H1 ;  /* 0x30000025ff0e7230 */ /* 0x000fc40000004100 */
[----:B------:R-:W-:Y:S01]  /*0d00*/  FMUL.FTZ R21, R12, R15 ;  /* 0x0000000f0c157220 */ /* 0x000fe20000410000 */
[----:B------:R-:W-:Y:S01]  /*0d10*/  FMUL.FTZ R16, R16, UR34 ;  /* 0x0000002210107c20 */ /* 0x000fe20008410000 */
[----:B------:R-:W-:Y:S01]  /*0d20*/  FADD.FTZ R23, R22, -UR33 ;  /* 0x8000002116177e21 */ /* 0x000fe20008010000 */
[----:B------:R-:W-:Y:S01]  /*0d30*/  FMUL.FTZ R19, R17, UR34 ;  /* 0x0000002211137c20 */ /* 0x000fe20008410000 */
[----:B------:R-:W-:Y:S01]  /*0d40*/  FADD.FTZ R17, RZ, R21 ;  /* 0x00000015ff117221 */ /* 0x000fe20000010000 */
[----:B------:R-:W-:Y:S01]  /*0d50*/  FFMA.FTZ R20, R16, R21, RZ ;  /* 0x0000001510147223 */ /* 0x000fe200000100ff */
[--C-:B------:R-:W-:Y:S02]  /*0d60*/  HADD2.F32 R21, -RZ, R28.reuse.H0_H0 ;  /* 0x2000001cff157230 */ /* 0x100fe40000004100 */
[----:B------:R-:W-:Y:S01]  /*0d70*/  FFMA.FTZ R24, R15, R16, RZ ;  /* 0x000000100f187223 */ /* 0x000fe200000100ff */
[----:B------:R-:W-:Y:S02]  /*0d80*/  HADD2.F32 R22, -RZ, R29.H1_H1 ;  /* 0x3000001dff167230 */ /* 0x000fe40000004100 */
[----:B------:R-:W-:Y:S01]  /*0d90*/  FMUL.FTZ R18, R13, R14 ;  /* 0x0000000e0d127220 */ /* 0x000fe20000410000 */
[----:B------:R-:W-:Y:S01]  /*0da0*/  FADD.FTZ R16, RZ, R15 ;  /* 0x0000000fff107221 */ /* 0x000fe20000010000 */
[----:B------:R-:W-:Y:S01]  /*0db0*/  FMUL.FTZ R23, R23, UR34 ;  /* 0x0000002217177c20 */ /* 0x000fe20008410000 */
[----:B------:R-:W-:Y:S01]  /*0dc0*/  FFMA.FTZ R25, R14, R19, RZ ;  /* 0x000000130e197223 */ /* 0x000fe200000100ff */
[----:B------:R-:W-:Y:S01]  /*0dd0*/  FADD.FTZ R17, R18, R17 ;  /* 0x0000001112117221 */ /* 0x000fe20000010000 */
[----:B------:R-:W-:Y:S01]  /*0de0*/  FADD.FTZ R22, R22, -UR33 ;  /* 0x8000002116167e21 */ /* 0x000fe20008010000 */
[C---:B------:R-:W-:Y:S01]  /*0df0*/  FADD.FTZ R16, R21.reuse, R16 ;  /* 0x0000001015107221 */ /* 0x040fe20000010000 */
[----:B------:R-:W-:Y:S01]  /*0e00*/  FFMA.FTZ R15, R21, R23, R24 ;  /* 0x00000017150f7223 */ /* 0x000fe20000010018 */
[----:B------:R-:W-:Y:S01]  /*0e10*/  FFMA.FTZ R18, R19, R18, R20 ;  /* 0x0000001213127223 */ /* 0x000fe20000010014 */
[----:B------:R-:W-:Y:S01]  /*0e20*/  FMUL.FTZ R21, R12, R21 ;  /* 0x000000150c157220 */ /* 0x000fe20000410000 */
[----:B------:R-:W-:-:S02]  /*0e30*/  HADD2.F32 R20, -RZ, R28.H1_H1 ;  /* 0x3000001cff147230 */ /* 0x000fc40000004100 */
[----:B------:R-:W-:Y:S01]  /*0e40*/  FMUL.FTZ R19, R22, UR34 ;  /* 0x0000002216137c20 */ /* 0x000fe20008410000 */
[----:B------:R-:W-:Y:S01]  /*0e50*/  FADD.FTZ R27, RZ, R14 ;  /* 0x0000000eff1b7221 */ /* 0x000fe20000010000 */
[----:B------:R-:W-:Y:S01]  /*0e60*/  FFMA.FTZ R22, R23, R21, R18 ;  /* 0x0000001517167223 */ /* 0x000fe20000010012 */
[----:B------:R-:W-:Y:S02]  /*0e70*/  HADD2.F32 R23, -RZ, R8.H0_H0 ;  /* 0x20000008ff177230 */ /* 0x000fe40000004100 */
[C---:B------:R-:W-:Y:S01]  /*0e80*/  FFMA.FTZ R14, R20.reuse, R19, R25 ;  /* 0x00000013140e7223 */ /* 0x040fe20000010019 */
[----:B------:R-:W-:Y:S01]  /*0e90*/  FADD.FTZ R18, R20, R27 ;  /* 0x0000001b14127221 */ /* 0x000fe20000010000 */
[----:B------:R-:W-:Y:S01]  /*0ea0*/  FMUL.FTZ R20, R13, R20 ;  /* 0x000000140d147220 */ /* 0x000fe20000410000 */
[----:B------:R-:W-:Y:S02]  /*0eb0*/  HADD2.F32 R24, -RZ, R6.H0_H0 ;  /* 0x20000006ff187230 */ /* 0x000fe40000004100 */
[----:B------:R-:W-:Y:S01]  /*0ec0*/  FADD.FTZ R23, R23, -UR33 ;  /* 0x8000002117177e21 */ /* 0x000fe20008010000 */
[----:B------:R-:W-:Y:S01]  /*0ed0*/  FADD.FTZ R17, R17, R21 ;  /* 0x0000001511117221 */ /* 0x000fe20000010000 */
[----:B------:R-:W-:-:S02]  /*0ee0*/  HADD2.F32 R21, -RZ, R8.H1_H1 ;  /* 0x30000008ff157230 */ /* 0x000fc40000004100 */
[----:B------:R-:W-:Y:S01]  /*0ef0*/  FFMA.FTZ R22, R19, R20, R22 ;  /* 0x0000001413167223 */ /* 0x000fe20000010016 */
[----:B------:R-:W-:Y:S01]  /*0f00*/  FMUL.FTZ R19, R23, UR34 ;  /* 0x0000002217137c20 */ /* 0x000fe20008410000 */
[----:B------:R-:W-:Y:S01]  /*0f10*/  FADD.FTZ R20, R20, R17 ;  /* 0x0000001114147221 */ /* 0x000fe20000010000 */
[----:B------:R-:W-:Y:S01]  /*0f20*/  FMUL.FTZ R25, R12, R24 ;  /* 0x000000180c197220 */ /* 0x000fe20000410000 */
[----:B------:R-:W-:Y:S01]  /*0f30*/  FADD.FTZ R23, R21, -UR33 ;  /* 0x8000002115177e21 */ /* 0x000fe20008010000 */
[----:B------:R-:W-:Y:S01]  /*0f40*/  FFMA.FTZ R17, R24, R19, R15 ;  /* 0x0000001318117223 */ /* 0x000fe2000001000f */
[----:B------:R-:W-:Y:S02]  /*0f50*/  HADD2.F32 R21, -RZ, R6.H1_H1 ;  /* 0x30000006ff157230 */ /* 0x000fe40000004100 */
[----:B------:R-:W-:Y:S01]  /*0f60*/  FADD.FTZ R15, R20, R25 ;  /* 0x00000019140f7221 */ /* 0x000fe20000010000 */
[----:B------:R-:W-:Y:S01]  /*0f70*/  FFMA.FTZ R22, R19, R25, R22 ;  /* 0x0000001913167223 */ /* 0x000fe20000010016 */
[----:B------:R-:W-:-:S02]  /*0f80*/  HADD2.F32 R25, -RZ, R39.H0_H0 ;  /* 0x20000027ff197230 */ /* 0x000fc40000004100 */
[----:B------:R-:W-:Y:S01]  /*0f90*/  FADD.FTZ R16, R16, R24 ;  /* 0x0000001810107221 */ /* 0x000fe20000010000 */
[----:B------:R-:W-:Y:S01]  /*0fa0*/  FMUL.FTZ R23, R23, UR34 ;  /* 0x0000002217177c20 */ /* 0x000fe20008410000 */
[----:B------:R-:W-:Y:S01]  /*0fb0*/  FMUL.FTZ R24, R13, R21 ;  /* 0x000000150d187220 */ /* 0x000fe20000410000 */
[--C-:B------:R-:W-:Y:S02]  /*0fc0*/  HADD2.F32 R20, -RZ, R38.reuse.H0_H0 ;  /* 0x20000026ff147230 */ /* 0x100fe40000004100 */
[----:B------:R-:W-:Y:S01]  /*0fd0*/  FADD.FTZ R19, R18, R21 ;  /* 0x0000001512137221 */ /* 0x000fe20000010000 */
[----:B------:R-:W-:Y:S01]  /*0fe0*/  FADD.FTZ R25, R25, -UR33 ;  /* 0x8000002119197e21 */ /* 0x000fe20008010000 */
[----:B------:R-:W-:Y:S02]  /*0ff0*/  HADD2.F32 R18, -RZ, R39.H1_H1 ;  /* 0x30000027ff127230 */ /* 0x000fe40000004100 */
[----:B------:R-:W-:Y:S01]  /*1000*/  FFMA.FTZ R14, R21, R23, R14 ;  /* 0x00000017150e7223 */ /* 0x000fe2000001000e */
[----:B------:R-:W-:Y:S01]  /*1010*/  FADD.FTZ R15, R24, R15 ;  /* 0x0000000f180f7221 */ /* 0x000fe20000010000 */
[----:B------:R-:W-:Y:S01]  /*1020*/  FFMA.FTZ R21, R23, R24, R22 ;  /* 0x0000001817157223 */ /* 0x000fe20000010016 */
[----:B------:R-:W-:Y:S01]  /*1030*/  FMUL.FTZ R24, R12, R20 ;  /* 0x000000140c187220 */ /* 0x000fe20000410000 */
[----:B------:R-:W-:-:S02]  /*1040*/  HADD2.F32 R23, -RZ, R38.H1_H1 ;  /* 0x30000026ff177230 */ /* 0x000fc40000004100 */
[----:B------:R-:W-:Y:S01]  /*1050*/  FMUL.FTZ R22, R25, UR34 ;  /* 0x0000002219167c20 */ /* 0x000fe20008410000 */
[----:B------:R-:W-:Y:S01]  /*1060*/  FADD.FTZ R18, R18, -UR33 ;  /* 0x8000002112127e21 */ /* 0x000fe20008010000 */
[----:B------:R-:W-:Y:S02]  /*1070*/  FADD.FTZ R26, R15, R24 ;  /* 0x000000180f1a7221 */ /* 0x000fe40000010000 */
        /* <DEDUP_REMOVED lines=10> */
.L_x_623:
[--C-:B-----5:R-:W-:Y:S02]  /*1120*/  HADD2.F32 R14, -RZ, R30.reuse.H0_H0 ;  /* 0x2000001eff0e7230 */ /* 0x120fe40000004100 */
[--C-:B------:R-:W-:Y:S02]  /*1130*/  HADD2.F32 R16, -RZ, R29.reuse.H0_H0 ;  /* 0x2000001dff107230 */ /* 0x100fe40000004100 */
[----:B------:R-:W-:Y:S02]  /*1140*/  HADD2.F32 R20, -RZ, R29.H1_H1 ;  /* 0x3000001dff147230 */ /* 0x000fe40000004100 */
[----:B------:R-:W-:Y:S01]  /*1150*/  FADD.FTZ R15, R14, -UR33 ;  /* 0x800000210e0f7e21 */ /* 0x000fe20008010000 */
[----:B------:R-:W-:Y:S02]  /*1160*/  HADD2.F32 R14, -RZ, R30.H1_H1 ;  /* 0x3000001eff0e7230 */ /* 0x000fe40000004100 */
[----:B------:R-:W-:Y:S01]  /*1170*/  FADD.FTZ R16, R16, -UR33 ;  /* 0x8000002110107e21 */ /* 0x000fe20008010000 */
[----:B------:R-:W-:Y:S01]  /*1180*/  FMUL.FTZ R15, R15, UR34 ;  /* 0x000000220f0f7c20 */ /* 0x000fe20008410000 */
[----:B------:R-:W-:Y:S01]  /*1190*/  FADD.FTZ R20, R20, -UR33 ;  /* 0x8000002114147e21 */ /* 0x000fe20008010000 */
[----:B------:R-:W-:Y:S01]  /*11a0*/  FADD.FTZ R14, R14, -UR33 ;  /* 0x800000210e0e7e21 */ /* 0x000fe20008010000 */
[----:B------:R-:W-:Y:S01]  /*11b0*/  FMUL.FTZ R25, R16, UR34 ;  /* 0x0000002210197c20 */ /* 0x000fe20008410000 */
[--C-:B------:R-:W-:Y:S01]  /*11c0*/  FFMA.FTZ R21, R12, R15, R10.reuse ;  /* 0x0000000f0c157223 */ /* 0x100fe2000001000a */
[----:B------:R-:W-:Y:S01]  /*11d0*/  FMUL.FTZ R22, R20, UR34 ;  /* 0x0000002214167c20 */ /* 0x000fe20008410000 */
[----:B------:R-:W-:Y:S01]  /*11e0*/  FMUL.FTZ R14, R14, UR34 ;  /* 0x000000220e0e7c20 */ /* 0x000fe20008410000 */
[----:B------:R-:W-:Y:S01]  /*11f0*/  FFMA.FTZ R16, R12, R25, R10 ;  /* 0x000000190c107223 */ /* 0x000fe2000001000a */
[----:B------:R-:W-:-:S02]  /*1200*/  FMUL.FTZ R17, R21, -1.4426950216293334961 ;  /* 0xbfb8aa3b15117820 */ /* 0x000fc40000410000 */
[----:B------:R-:W-:Y:S01]  /*1210*/  FFMA.FTZ R19, R13, R14, R11 ;  /* 0x0000000e0d137223 */ /* 0x000fe2000001000b */
[----:B------:R-:W-:-:S03]  /*1220*/  FMUL.FTZ R23, R16, -1.4426950216293334961 ;  /* 0xbfb8aa3b10177820 */ /* 0x000fc60000410000 */
[----:B------:R-:W-:Y:S01]  /*1230*/  FMUL.FTZ R18, R19, -1.4426950216293334961 ;  /* 0xbfb8aa3b13127820 */ /* 0x000fe20000410000 */
[----:B------:R-:W0:Y:S08]  /*1240*/  MUFU.EX2 R17, R17 ;  /* 0x0000001100117308 */ /* 0x000e300000000800 */
[----:B------:R-:W1:Y:S08]  /*1250*/  MUFU.EX2 R18, R18 ;  /* 0x0000001200127308 */ /* 0x000e700000000800 */
[----:B------:R-:W2:Y:S01]  /*1260*/  MUFU.EX2 R23, R23 ;  /* 0x0000001700177308 */ /* 0x000ea20000000800 */
[----:B0-----:R-:W-:Y:S01]  /*1270*/  FADD.FTZ R26, R17, 1 ;  /* 0x3f800000111a7421 */ /* 0x001fe20000010000 */
[----:B------:R-:W-:-:S04]  /*1280*/  FFMA.FTZ R17, R13, R22, R11 ;  /* 0x000000160d117223 */ /* 0x000fc8000001000b */
[----:B------:R-:W-:Y:S02]  /*1290*/  FMUL.FTZ R27, R17, -1.4426950216293334961 ;  /* 0xbfb8aa3b111b7820 */ /* 0x000fe40000410000 */
[----:B------:R-:W0:Y:S01]  /*12a0*/  MUFU.RCP R24, R26 ;  /* 0x0000001a00187308 */ /* 0x000e220000001000 */
[----:B-1----:R-:W-:-:S07]  /*12b0*/  FADD.FTZ R18, R18, 1 ;  /* 0x3f80000012127421 */ /* 0x002fce0000010000 */
[----:B------:R1:W3:Y:S01]  /*12c0*/  MUFU.EX2 R20, R27 ;  /* 0x0000001b00147308 */ /* 0x0002e20000000800 */
[----:B--2---:R-:W-:-:S07]  /*12d0*/  FADD.FTZ R23, R23, 1 ;  /* 0x3f80000017177421 */ /* 0x004fce0000010000 */
[----:B------:R-:W2:Y:S01]  /*12e0*/  MUFU.RCP R18, R18 ;  /* 0x0000001200127308 */ /* 0x000ea20000001000 */
[----:B0-----:R-:W-:Y:S01]  /*12f0*/  FADD.FTZ R40, -R24, 1 ;  /* 0x3f80000018287421 */ /* 0x001fe20000010100 */
[----:B-1----:R-:W-:-:S03]  /*1300*/  HADD2.F32 R27, -RZ, R37.H1_H1 ;  /* 0x30000025ff1b7230 */ /* 0x002fc60000004100 */
[----:B------:R-:W-:Y:S01]  /*1310*/  FFMA.FTZ R21, R21, R40, 1 ;  /* 0x3f80000015157423 */ /* 0x000fe20000010028 */
[----:B------:R-:W-:Y:S02]  /*1320*/  HADD2.F32 R40, -RZ, R37.H0_H0 ;  /* 0x20000025ff287230 */ /* 0x000fe40000004100 */
[----:B------:R-:W0:Y:S01]  /*1330*/  MUFU.RCP R23, R23 ;  /* 0x0000001700177308 */ /* 0x000e220000001000 */
[----:B---3--:R-:W-:Y:S02]  /*1340*/  FADD.FTZ R26, R20, 1 ;  /* 0x3f800000141a7421 */ /* 0x008fe40000010000 */
[----:B------:R-:W-:Y:S01]  /*1350*/  FMUL.FTZ R24, R40, R24 ;  /* 0x0000001828187220 */ /* 0x000fe20000410000 */
[----:B--2---:R-:W-:Y:S01]  /*1360*/  FADD.FTZ R20, -R18, 1 ;  /* 0x3f80000012147421 */ /* 0x004fe20000010100 */
[----:B------:R-:W-:Y:S02]  /*1370*/  FMUL.FTZ R27, R27, R18 ;  /* 0x000000121b1b7220 */ /* 0x000fe40000410000 */
[----:B------:R-:W-:Y:S01]  /*1380*/  FMUL.FTZ R18, R24, R21 ;  /* 0x0000001518127220 */ /* 0x000fe20000410000 */
[----:B------:R-:W-:-:S02]  /*1390*/  FFMA.FTZ R20, R19, R20, 1 ;  /* 0x3f80000013147423 */ /* 0x000fc40000010014 */
[----:B------:R-:W1:Y:S02]  /*13a0*/  MUFU.RCP R19, R26 ;  /* 0x0000001a00137308 */ /* 0x000e640000001000 */
[----:B------:R-:W-:Y:S01]  /*13b0*/  FMUL.FTZ R21, R27, R20 ;  /* 0x000000141b157220 */ /* 0x000fe20000410000 */
[----:B------:R-:W-:Y:S02]  /*13c0*/  HADD2.F32 R20, -RZ, R28.H0_H0 ;  /* 0x2000001cff147230 */ /* 0x000fe40000004100 */
[----:B0-----:R-:W-:-:S03]  /*13d0*/  FADD.FTZ R27, -R23, 1 ;  /* 0x3f800000171b7421 */ /* 0x001fc60000010100 */
[----:B------:R-:W-:Y:S01]  /*13e0*/  FMUL.FTZ R23, R20, R23 ;  /* 0x0000001714177220 */ /* 0x000fe20000410000 */
[----:B------:R-:W-:Y:S02]  /*13f0*/  HADD2.F32 R20, -RZ, R28.H1_H1 ;  /* 0x3000001cff147230 */ /* 0x000fe40000004100 */
[----:B------:R-:W-:-:S04]  /*1400*/  FFMA.FTZ R24, R16, R27, 1 ;  /* 0x3f80000010187423 */ /* 0x000fc8000001001b */
[----:B------:R-:W-:Y:S01]  /*1410*/  FMUL.FTZ R24, R23, R24 ;  /* 0x0000001817187220 */ /* 0x000fe20000410000 */
[----:B-1----:R-:W-:Y:S01]  /*1420*/  FADD.FTZ R16, -R19, 1 ;  /* 0x3f80000013107421 */ /* 0x002fe20000010100 */
[----:B------:R-:W-:Y:S01]  /*1430*/  FMUL.FTZ R26, R20, R19 ;  /* 0x00000013141a7220 */ /* 0x000fe20000410000 */
[----:B------:R-:W-:Y:S02]  /*1440*/  HADD2.F32 R19, -RZ, R8.H0_H0 ;  /* 0x20000008ff137230 */ /* 0x000fe40000004100 */
[----:B------:R-:W-:Y:S01]  /*1450*/  FFMA.FTZ R20, R15, R18, RZ ;  /* 0x000000120f147223 */ /* 0x000fe200000100ff */
[----:B------:R-:W-:Y:S01]  /*1460*/  FFMA.FTZ R17, R17, R16, 1 ;  /* 0x3f80000011117423 */ /* 0x000fe20000010010 */
[----:B------:R-:W-:Y:S02]  /*1470*/  FMUL.FTZ R16, R12, R18 ;  /* 0x000000120c107220 */ /* 0x000fe40000410000 */
[----:B------:R-:W-:Y:S01]  /*1480*/  FFMA.FTZ R20, R25, R24, R20 ;  /* 0x0000001819147223 */ /* 0x000fe20000010014 */
[----:B------:R-:W-:Y:S01]  /*1490*/  FMUL.FTZ R26, R26, R17 ;  /* 0x000000111a1a7220 */ /* 0x000fe20000410000 */
[----:B------:R-:W-:Y:S01]  /*14a0*/  FADD.FTZ R17, R19, -UR33 ;  /* 0x8000002113117e21 */ /* 0x000fe20008010000 */
[----:B------:R-:W-:Y:S01]  /*14b0*/  FFMA.FTZ R27, R15, R16, RZ ;  /* 0x000000100f1b7223 */ /* 0x000fe200000100ff */
[----:B------:R-:W-:Y:S01]  /*14c0*/  FMUL.FTZ R19, R13, R21 ;  /* 0x000000150d137220 */ /* 0x000fe20000410000 */
[----:B------:R-:W-:Y:S01]  /*14d0*/  FADD.FTZ R16, RZ, R16 ;  /* 0x00000010ff107221 */ /* 0x000fe20000010000 */
[----:B------:R-:W-:Y:S01]  /*14e0*/  FMUL.FTZ R17, R17, UR34 ;  /* 0x0000002211117c20 */ /* 0x000fe20008410000 */
[----:B------:R-:W-:Y:S01]  /*14f0*/  FADD.FTZ R15, RZ, R18 ;  /* 0x00000012ff0f7221 */ /* 0x000fe20000010000 */
[----:B------:R-:W-:Y:S01]  /*1500*/  FFMA.FTZ R27, R14, R19, R27 ;  /* 0x000000130e1b7223 */ /* 0x000fe2000001001b */
[----:B------:R-:W-:Y:S01]  /*1510*/  FADD.FTZ R19, R19, R16 ;  /* 0x0000001013137221 */ /* 0x000fe20000010000 */
[C---:B------:R-:W-:Y:S01]  /*1520*/  FFMA.FTZ R16, R12.reuse, R17, R10 ;  /* 0x000000110c107223 */ /* 0x040fe2000001000a */
[----:B------:R-:W-:Y:S01]  /*1530*/  FADD.FTZ R18, R15, R24 ;  /* 0x000000180f127221 */ /* 0x000fe20000010000 */
[----:B------:R-:W-:Y:S01]  /*1540*/  FMUL.FTZ R24, R12, R24 ;  /* 0x000000180c187220 */ /* 0x000fe20000410000 */
[----:B------:R-:W-:-:S02]  /*1550*/  HADD2.F32 R15, -RZ, R6.H0_H0 ;  /* 0x20000006ff0f7230 */ /* 0x000fc40000004100 */
[----:B------:R-:W-:Y:S01]  /*1560*/  FMUL.FTZ R40, R16, -1.4426950216293334961 ;  /* 0xbfb8aa3b10287820 */ /* 0x000fe20000410000 */
[----:B------:R-:W-:Y:S01]  /*1570*/  FFMA.FTZ R25, R25, R24, R27 ;  /* 0x0000001819197223 */ /* 0x000fe2000001001b */
[----:B------:R-:W-:-:S04]  /*1580*/  FADD.FTZ R19, R19, R24 ;  /* 0x0000001813137221 */ /* 0x000fc80000010000 */
[----:B------:R-:W0:Y:S02]  /*1590*/  MUFU.EX2 R40, R40 ;  /* 0x0000002800287308 */ /* 0x000e240000000800 */
[----:B0-----:R-:W-:-:S06]  /*15a0*/  FADD.FTZ R23, R40, 1 ;  /* 0x3f80000028177421 */ /* 0x001fcc0000010000 */
[----:B------:R-:W0:Y:S02]  /*15b0*/  MUFU.RCP R23, R23 ;  /* 0x0000001700177308 */ /* 0x000e240000001000 */
[----:B0-----:R-:W-:Y:S01]  /*15c0*/  FMUL.FTZ R15, R15, R23 ;  /* 0x000000170f0f7220 */ /* 0x001fe20000410000 */
[----:B------:R-:W-:Y:S01]  /*15d0*/  FADD.FTZ R27, -R23, 1 ;  /* 0x3f800000171b7421 */ /* 0x000fe20000010100 */
[----:B------:R-:W-:-:S03]  /*15e0*/  HADD2.F32 R23, -RZ, R8.H1_H1 ;  /* 0x30000008ff177230 */ /* 0x000fc60000004100 */
[----:B------:R-:W-:Y:S01]  /*15f0*/  FFMA.FTZ R16, R16, R27, 1 ;  /* 0x3f80000010107423 */ /* 0x000fe2000001001b */
[----:B------:R-:W-:Y:S01]  /*1600*/  FFMA.FTZ R27, R14, R21, RZ ;  /* 0x000000150e1b7223 */ /* 0x000fe200000100ff */
[----:B------:R-:W-:Y:S01]  /*1610*/  FADD.FTZ R23, R23, -UR33 ;  /* 0x8000002117177e21 */ /* 0x000fe20008010000 */
[----:B------:R-:W-:Y:S01]  /*1620*/  FADD.FTZ R21, RZ, R21 ;  /* 0x00000015ff157221 */ /* 0x000fe20000010000 */
[----:B------:R-:W-:Y:S02]  /*1630*/  FMUL.FTZ R15, R15, R16 ;  /* 0x000000100f0f7220 */ /* 0x000fe40000410000 */
[----:B------:R-:W-:Y:S01]  /*1640*/  FMUL.FTZ R16, R23, UR34 ;  /* 0x0000002217107c20 */ /* 0x000fe20008410000 */
[----:B------:R-:W-:Y:S01]  /*1650*/  FADD.FTZ R14, R21, R26 ;  /* 0x0000001a150e7221 */ /* 0x000fe20000010000 */
[-C--:B------:R-:W-:Y:S01]  /*1660*/  FFMA.FTZ R21, R22, R26.reuse, R27 ;  /* 0x0000001a16157223 */ /* 0x080fe2000001001b */
[C---:B------:R-:W-:Y:S01]  /*1670*/  FMUL.FTZ R26, R13.reuse, R26 ;  /* 0x0000001a0d1a7220 */ /* 0x040fe20000410000 */
[----:B------:R-:W-:Y:S01]  /*1680*/  FFMA.FTZ R23, R13, R16, R11 ;  /* 0x000000100d177223 */ /* 0x000fe2000001000b */
[----:B------:R-:W-:Y:S01]  /*1690*/  FADD.FTZ R18, R18, R15 ;  /* 0x0000000f12127221 */ /* 0x000fe20000010000 */
[----:B------:R-:W-:Y:S01]  /*16a0*/  FFMA.FTZ R20, R17, R15, R20 ;  /* 0x0000000f11147223 */ /* 0x000fe20000010014 */
[----:B------:R-:W-:Y:S01]  /*16b0*/  FFMA.FTZ R22, R22, R26, R25 ;  /* 0x0000001a16167223 */ /* 0x000fe20000010019 */
[----:B------:R-:W-:Y:S01]  /*16c0*/  FMUL.FTZ R40, R23, -1.4426950216293334961 ;  /* 0xbfb8aa3b17287820 */ /* 0x000fe20000410000 */
[----:B------:R-:W-:-:S02]  /*16d0*/  HADD2.F32 R25, -RZ, R6.H1_H1 ;  /* 0x30000006ff197230 */ /* 0x000fc40000004100 */
[----:B------:R-:W-:Y:S01]  /*16e0*/  FADD.FTZ R26, R26, R19 ;  /* 0x000000131a1a7221 */ /* 0x000fe20000010000 */
[----:B------:R-:W-:Y:S02]  /*16f0*/  FMUL.FTZ R15, R12, R15 ;  /* 0x0000000f0c0f7220 */ /* 0x000fe40000410000 */
[----:B------:R-:W0:Y:S02]  /*1700*/  MUFU.EX2 R40, R40 ;  /* 0x0000002800287308 */ /* 0x000e240000000800 */
[----:B------:R-:W-:Y:S01]  /*1710*/  FFMA.FTZ R27, R17, R15, R22 ;  /* 0x0000000f111b7223 */ /* 0x000fe20000010016 */
[----:B------:R-:W-:Y:S02]  /*1720*/  HADD2.F32 R22, -RZ, R38.H0_H0 ;  /* 0x20000026ff167230 */ /* 0x000fe40000004100 */
[----:B------:R-:W-:Y:S01]  /*1730*/  FADD.FTZ R26, R26, R15 ;  /* 0x0000000f1a1a7221 */ /* 0x000fe20000010000 */
[----:B0-----:R-:W-:-:S06]  /*1740*/  FADD.FTZ R24, R40, 1 ;  /* 0x3f80000028187421 */ /* 0x001fcc0000010000 */
[----:B------:R-:W0:Y:S02]  /*1750*/  MUFU.RCP R24, R24 ;  /* 0x0000001800187308 */ /* 0x000e240000001000 */
[----:B0-----:R-:W-:Y:S01]  /*1760*/  FADD.FTZ R40, -R24, 1 ;  /* 0x3f80000018287421 */ /* 0x001fe20000010100 */
[----:B------:R-:W-:-:S03]  /*1770*/  FMUL.FTZ R25, R25, R24 ;  /* 0x0000001819197220 */ /* 0x000fc60000410000 */
[----:B------:R-:W-:Y:S01]  /*1780*/  FFMA.FTZ R40, R23, R40, 1 ;  /* 0x3f80000017287423 */ /* 0x000fe20000010028 */
[----:B------:R-:W-:-:S05]  /*1790*/  HADD2.F32 R23, -RZ, R39.H0_H0 ;  /* 0x20000027ff177230 */ /* 0x000fca0000004100 */
[----:B------:R-:W-:Y:S01]  /*17a0*/  FADD.FTZ R24, R23, -UR33 ;  /* 0x8000002117187e21 */ /* 0x000fe20008010000 */
[----:B------:R-:W-:-:S03]  /*17b0*/  FMUL.FTZ R23, R25, R40 ;  /* 0x0000002819177220 */ /* 0x000fc60000410000 */
[----:B------:R-:W-:Y:S01]  /*17c0*/  FMUL.FTZ R25, R24, UR34 ;  /* 0x0000002218197c20 */ /* 0x000fe20008410000 */
[----:B------:R-:W-:-:S03]  /*17d0*/  FADD.FTZ R14, R14, R23 ;  /* 0x000000170e0e7221 */ /* 0x000fc60000010000 */
        /* <DEDUP_REMOVED lines=8> */
[----:B------:R-:W-:-:S04]  /*1860*/  FADD.FTZ R22, -R19, 1 ;  /* 0x3f80000013167421 */ /* 0x000fc80000010100 */
[----:B------:R-:W-:Y:S01]  /*1870*/  FFMA.FTZ R22, R24, R22, 1 ;  /* 0x3f80000018167423 */ /* 0x000fe20000010016 */
[----:B------:R-:W-:-:S03]  /*1880*/  HADD2.F32 R24, -RZ, R39.H1_H1 ;  /* 0x30000027ff187230 */ /* 0x000fc60000004100 */
[----:B------:R-:W-:Y:S02]  /*1890*/  FMUL.FTZ R17, R17, R22 ;  /* 0x0000001611117220 */ /* 0x000fe40000410000 */
[----:B------:R-:W-:Y:S02]  /*18a0*/  FADD.FTZ R24, R24, -UR33 ;  /* 0x8000002118187e21 */ /* 0x000fe40008010000 */
[----:B------:R-:W-:Y:S02]  /*18b0*/  FADD.FTZ R18, R18, R17 ;  /* 0x0000001112127221 */ /* 0x000fe40000010000 */
[----:B------:R-:W-:-:S04]  /*18c0*/  FMUL.FTZ R22, R24, UR34 ;  /* 0x0000002218167c20 */ /* 0x000fc80008410000 */
[----:B------:R-:W-:-:S04]  /*18d0*/  FFMA.FTZ R15, R13, R22, R11 ;  /* 0x000000160d0f7223 */ /* 0x000fc8000001000b */
[----:B------:R-:W-:-:S06]  /*18e0*/  FMUL.FTZ R19, R15, -1.4426950216293334961 ;  /* 0xbfb8aa3b0f137820 */ /* 0x000fcc0000410000 */
[----:B------:R-:W0:Y:S02]  /*18f0*/  MUFU.EX2 R19, R19 ;  /* 0x0000001300137308 */ /* 0x000e240000000800 */
[----:B0-----:R-:W-:Y:S01]  /*1900*/  FADD.FTZ R24, R19, 1 ;  /* 0x3f80000013187421 */ /* 0x001fe20000010000 */
[C---:B------:R-:W-:Y:S01]  /*1910*/  FFMA.FTZ R19, R16.reuse, R23, R21 ;  /* 0x0000001710137223 */ /* 0x040fe20000010015 */
[----:B------:R-:W-:Y:S02]  /*1920*/  HADD2.F32 R23, -RZ, R38.H1_H1 ;  /* 0x30000026ff177230 */ /* 0x000fe40000004100 */
[----:B------:R-:W-:Y:S02]  /*1930*/  FFMA.FTZ R16, R16, R40, R27 ;  /* 0x0000002810107223 */ /* 0x000fe4000001001b */
[----:B------:R-:W0:Y:S02]  /*1940*/  MUFU.RCP R24, R24 ;  /* 0x0000001800187308 */ /* 0x000e240000001000 */
[----:B0-----:R-:W-:Y:S01]  /*1950*/  FADD.FTZ R21, -R24, 1 ;  /* 0x3f80000018157421 */ /* 0x001fe20000010100 */
[----:B------:R-:W-:-:S03]  /*1960*/  FMUL.FTZ R23, R23, R24 ;  /* 0x0000001817177220 */ /* 0x000fc60000410000 */
[----:B------:R-:W-:Y:S01]  /*1970*/  FFMA.FTZ R21, R15, R21, 1 ;  /* 0x3f8000000f157423 */ /* 0x000fe20000010015 */
[----:B------:R-:W-:-:S03]  /*1980*/  FMUL.FTZ R15, R12, R17 ;  /* 0x000000110c0f7220 */ /* 0x000fc60000410000 */
[----:B------:R-:W-:Y:S01]  /*1990*/  FMUL.FTZ R23, R23, R21 ;  /* 0x0000001517177220 */ /* 0x000fe20000410000 */
[C---:B------:R-:W-:Y:S01]  /*19a0*/  FFMA.FTZ R27, R25.reuse, R15, R16 ;  /* 0x0000000f191b7223 */ /* 0x040fe20000010010 */
[----:B------:R-:W-:Y:S01]  /*19b0*/  FADD.FTZ R26, R26, R15 ;  /* 0x0000000f1a1a7221 */ /* 0x000fe20000010000 */
[----:B------:R-:W-:Y:S01]  /*19c0*/  FFMA.FTZ R16, R25, R17, R20 ;  /* 0x0000001119107223 */ /* 0x000fe20000010014 */
[-C--:B------:R-:W-:Y:S01]  /*19d0*/  FMUL.FTZ R21, R13, R23.reuse ;  /* 0x000000170d157220 */ /* 0x080fe20000410000 */
[----:B------:R-:W-:Y:S01]  /*19e0*/  FFMA.FTZ R17, R22, R23, R19 ;  /* 0x0000001716117223 */ /* 0x000fe20000010013 */
[----:B------:R-:W-:Y:S02]  /*19f0*/  FADD.FTZ R19, R14, R23 ;  /* 0x000000170e137221 */ /* 0x000fe40000010000 */
[----:B------:R-:W-:Y:S01]  /*1a00*/  FFMA.FTZ R15, R22, R21, R27 ;  /* 0x00000015160f7223 */ /* 0x000fe2000001001b */
[----:B------:R-:W-:-:S07]  /*1a10*/  FADD.FTZ R21, R21, R26 ;  /* 0x0000001a15157221 */ /* 0x000fce0000010000 */
.L_x_624:
[----:B------:R-:W0:Y:S01]  /*1a20*/  SHFL.DOWN PT, R14, R15, 0x1, 0x1f ;  /* 0x08201f000f0e7f89 */ /* 0x000e2200000e0000 */
[C---:B------:R-:W-:Y:S01]  /*1a30*/  ISETP.GT.AND P1, PT, R2.reuse, 0x1e, PT ;  /* 0x0000001e0200780c */ /* 0x040fe20003f24270 */
[----:B------:R-:W-:Y:S01]  /*1a40*/  BSSY.RECONVERGENT B0, `(.L_x_625) ;  /* 0x0000020000007945 */ /* 0x000fe20003800200 */
[----:B------:R-:W-:Y:S01]  /*1a50*/  ISETP.GT.AND P3, PT, R2, 0xf, PT ;  /* 0x0000000f0200780c */ /* 0x000fe20003f64270 */
[----:B------:R-:W1:Y:S01]  /*1a60*/  SHFL.DOWN PT, R20, R21, 0x1, 0x1f ;  /* 0x08201f0015147f89 */ /* 0x000e6200000e0000 */
[C---:B------:R-:W-:Y:S02]  /*1a70*/  ISETP.NE.AND P2, PT, R4.reuse, RZ, PT ;  /* 0x000000ff0400720c */ /* 0x040fe40003f45270 */
[----:B------:R-:W-:Y:S01]  /*1a80*/  ISETP.GT.U32.AND P5, PT, R4, 0x27, PT ;  /* 0x000000270400780c */ /* 0x000fe20003fa4070 */
[----:B------:R-:W-:Y:S06]  /*1a90*/  STS.128 [R35], R16 ;  /* 0x0000001023007388 */ /* 0x000fec0000000c00 */
        /* <DEDUP_REMOVED lines=26> */
.L_x_626:
[----:B------:R-:W-:Y:S05]  /*1c40*/  BSYNC.RECONVERGENT B0 ;  /* 0x0000000000007941 */ /* 0x000fea0003800200 */
.L_x_625:
[----:B------:R-:W-:Y:S06]  /*1c50*/  BAR.SYNC.DEFER_BLOCKING 0x0 ;  /* 0x0000000000007b1d */ /* 0x000fec0000010000 */
[----:B------:R-:W-:Y:S04]  /*1c60*/  BSSY.RECONVERGENT B0, `(.L_x_627) ;  /* 0x0000035000007945 */ /* 0x000fe80003800200 */
[----:B------:R-:W-:Y:S05]  /*1c70*/  @P2 BRA `(.L_x_628) ;  /* 0x0000000000cc2947 */ /* 0x000fea0003800000 */
[----:B------:R-:W4:Y:S01]  /*1c80*/  S2UR UR7, SR_CgaCtaId ;  /* 0x00000000000779c3 */ /* 0x000f220000008800 */
[----:B------:R-:W-:Y:S02]  /*1c90*/  UMOV UR6, 0x400 ;  /* 0x0000040000067882 */ /* 0x000fe40000000000 */
[----:B----4-:R-:W-:-:S09]  /*1ca0*/  ULEA UR6, UR7, UR6, 0x18 ;  /* 0x0000000607067291 */ /* 0x010fd2000f8ec0ff */
[----:B------:R-:W4:Y:S04]  /*1cb0*/  LDS.128 R24, [UR6+0x20] ;  /* 0x00002006ff187984 */ /* 0x000f280008000c00 */
[----:B-12---:R-:W1:Y:S01]  /*1cc0*/  LDS.128 R20, [UR6+0x30] ;  /* 0x00003006ff147984 */ /* 0x006e620008000c00 */
[----:B----4-:R-:W-:Y:S01]  /*1cd0*/  FADD.FTZ R24, R14, R24 ;  /* 0x000000180e187221 */ /* 0x010fe20000010000 */
[----:B0--3--:R-:W-:-:S03]  /*1ce0*/  FADD.FTZ R14, R15, R25 ;  /* 0x000000190f0e7221 */ /* 0x009fc60000010000 */
        /* <DEDUP_REMOVED lines=37> */
[----:B------:R-:W1:Y:S02]  /*1f40*/  LDS.64 R14, [UR6+0xb0] ;  /* 0x0000b006ff0e7984 */ /* 0x000e640008000a00 */
[----:B0-----:R-:W-:Y:S01]  /*1f50*/  FADD.FTZ R21, R21, R24 ;  /* 0x0000001815157221 */ /* 0x001fe20000010000 */
[----:B------:R-:W-:-:S03]  /*1f60*/  FADD.FTZ R20, R20, R25 ;  /* 0x0000001914147221 */ /* 0x000fc60000010000 */
[----:B------:R-:W-:Y:S01]  /*1f70*/  FADD.FTZ R21, R21, R26 ;  /* 0x0000001a15157221 */ /* 0x000fe20000010000 */
[----:B------:R-:W-:-:S03]  /*1f80*/  FADD.FTZ R20, R20, R27 ;  /* 0x0000001b14147221 */ /* 0x000fc60000010000 */
[----:B-1----:R-:W-:Y:S01]  /*1f90*/  FADD.FTZ R14, R21, R14 ;  /* 0x0000000e150e7221 */ /* 0x002fe20000010000 */
[----:B------:R-:W-:-:S07]  /*1fa0*/  FADD.FTZ R15, R20, R15 ;  /* 0x0000000f140f7221 */ /* 0x000fce0000010000 */
.L_x_628:
[----:B------:R-:W-:Y:S05]  /*1fb0*/  BSYNC.RECONVERGENT B0 ;  /* 0x0000000000007941 */ /* 0x000fea0003800200 */
.L_x_627:
        /* <DEDUP_REMOVED lines=11> */
[----:B------:R-:W1:Y:S01]  /*2070*/  LDS.128 R16, [R35+0x780] ;  /* 0x0007800023107984 */ /* 0x000e620000000c00 */
[----:B------:R-:W-:Y:S01]  /*2080*/  FADD.FTZ R25, R21, R26 ;  /* 0x0000001a15197221 */ /* 0x000fe20000010000 */
[----:B------:R-:W-:Y:S01]  /*2090*/  FADD.FTZ R26, R22, R27 ;  /* 0x0000001b161a7221 */ /* 0x000fe20000010000 */
[----:B-1----:R-:W-:Y:S01]  /*20a0*/  FADD.FTZ R27, R23, R16 ;  /* 0x00000010171b7221 */ /* 0x002fe20000010000 */
[----:B------:R-:W-:Y:S01]  /*20b0*/  FADD.FTZ R24, R24, R17 ;  /* 0x0000001118187221 */ /* 0x000fe20000010000 */
[----:B------:R-:W1:Y:S01]  /*20c0*/  LDS.128 R20, [R35+0xa00] ;  /* 0x000a000023147984 */ /* 0x000e620000000c00 */
[----:B------:R-:W-:Y:S01]  /*20d0*/  FADD.FTZ R25, R25, R18 ;  /* 0x0000001219197221 */ /* 0x000fe20000010000 */
[----:B------:R-:W-:-:S02]  /*20e0*/  FADD.FTZ R26, R26, R19 ;  /* 0x000000131a1a7221 */ /* 0x000fc40000010000 */
        /* <DEDUP_REMOVED lines=9> */
[----:B------:R-:W-:Y:S02]  /*2180*/  FADD.FTZ R26, R26, R19 ;  /* 0x000000131a1a7221 */ /* 0x000fe40000010000 */
[----:B------:R-:W2:Y:S01]  /*2190*/  LDS.128 R16, [R35+0x1180] ;  /* 0x0011800023107984 */ /* 0x000ea20000000c00 */
[----:B-1----:R-:W-:Y:S01]  /*21a0*/  FADD.FTZ R27, R27, R20 ;  /* 0x000000141b1b7221 */ /* 0x002fe20000010000 */
[----:B------:R-:W-:Y:S01]  /*21b0*/  FADD.FTZ R24, R24, R21 ;  /* 0x0000001518187221 */ /* 0x000fe20000010000 */
[----:B------:R-:W-:Y:S01]  /*21c0*/  FADD.FTZ R25, R25, R22 ;  /* 0x0000001619197221 */ /* 0x000fe20000010000 */
[----:B------:R-:W-:-:S02]  /*21d0*/  FADD.FTZ R26, R26, R23 ;  /* 0x000000171a1a7221 */ /* 0x000fc40000010000 */
[----:B------:R-:W1:Y:S01]  /*21e0*/  LDS.128 R20, [R35+0x1400] ;  /* 0x0014000023147984 */ /* 0x000e620000000c00 */
[----:B--2---:R-:W-:Y:S01]  /*21f0*/  FADD.FTZ R27, R27, R16 ;  /* 0x000000101b1b7221 */ /* 0x004fe20000010000 */
        /* <DEDUP_REMOVED lines=42> */
.L_x_630:
[----:B------:R-:W-:Y:S05]  /*24a0*/  BSYNC.RECONVERGENT B0 ;  /* 0x0000000000007941 */ /* 0x000fea0003800200 */
.L_x_629:
[----:B------:R-:W-:Y:S04]  /*24b0*/  BSSY.RECONVERGENT B0, `(.L_x_631) ;  /* 0x000001d000007945 */ /* 0x000fe80003800200 */
[----:B------:R-:W-:Y:S05]  /*24c0*/  @P5 BRA `(.L_x_632) ;  /* 0x00000000006c5947 */ /* 0x000fea0003800000 */
[----:B-1----:R-:W1:Y:S01]  /*24d0*/  LDC.64 R22, c[0x0][0x3d8] ;  /* 0x0000f600ff167b82 */ /* 0x002e620000000a00 */
[----:B------:R-:W-:-:S07]  /*24e0*/  IMAD R25, R41, 0x28, R4 ;  /* 0x0000002829197824 */ /* 0x000fce00078e0204 */
[----:B--2---:R-:W2:Y:S01]  /*24f0*/  LDC.64 R20, c[0x0][0x3f8] ;  /* 0x0000fe00ff147b82 */ /* 0x004ea20000000a00 */
[----:B-1----:R-:W-:-:S05]  /*2500*/  IMAD.WIDE R24, R25, 0x4, R22 ;  /* 0x0000000419187825 */ /* 0x002fca00078e0216 */
[----:B------:R1:W-:Y:S01]  /*2510*/  REDG.E.ADD.F32.FTZ.RN.STRONG.GPU desc[UR24][R24.64], R16 ;  /* 0x00000010180079a6 */ /* 0x0003e2000c12f318 */
[----:B--2---:R-:W-:Y:S01]  /*2520*/  IMAD.WIDE.U32 R22, R20, 0x3, RZ ;  /* 0x0000000314167825 */ /* 0x004fe200078e00ff */
[----:B------:R-:W-:-:S04]  /*2530*/  LEA R27, R21, R21, 0x1 ;  /* 0x00000015151b7211 */ /* 0x000fc800078e08ff */
[----:B------:R-:W-:Y:S02]  /*2540*/  IADD3 R27, PT, PT, R23, R27, RZ ;  /* 0x0000001b171b7210 */ /* 0x000fe40007ffe0ff */
[----:B------:R-:W-:Y:S02]  /*2550*/  LEA.HI R40, P1, R21, R20, RZ, 0x1 ;  /* 0x0000001415287211 */ /* 0x000fe400078308ff */
[----:B------:R-:W-:Y:S02]  /*2560*/  LEA.HI R26, P5, R27, R22, RZ, 0x1 ;  /* 0x000000161b1a7211 */ /* 0x000fe400078b08ff */
[----:B------:R-:W-:-:S04]  /*2570*/  LEA R22, P3, R20, R24, 0x2 ;  /* 0x0000001814167211 */ /* 0x000fc800078610ff */
[----:B------:R-:W-:Y:S02]  /*2580*/  LEA.HI.X R23, R20, R25, R21, 0x2, P3 ;  /* 0x0000001914177211 */ /* 0x000fe400018f1415 */
[----:B------:R-:W-:Y:S02]  /*2590*/  SHF.L.U32 R20, R40, 0x1, RZ ;  /* 0x0000000128147819 */ /* 0x000fe400000006ff */
[----:B------:R-:W-:Y:S02]  /*25a0*/  SHF.L.U32 R41, R26, 0x1, RZ ;  /* 0x000000011a297819 */ /* 0x000fe400000006ff */
[----:B------:R-:W-:Y:S02]  /*25b0*/  IADD3.X R21, PT, PT, RZ, R21, RZ, P1, !PT ;  /* 0x00000015ff157210 */ /* 0x000fe40000ffe4ff */
[----:B------:R-:W-:Y:S02]  /*25c0*/  LOP3.LUT R20, R20, 0xfffffffc, RZ, 0xc0, !PT ;  /* 0xfffffffc14147812 */ /* 0x000fe400078ec0ff */
[----:B------:R-:W-:-:S02]  /*25d0*/  IADD3.X R27, PT, PT, RZ, R27, RZ, P5, !PT ;  /* 0x0000001bff1b7210 */ /* 0x000fc40002ffe4ff */
[----:B------:R-:W-:Y:S02]  /*25e0*/  LOP3.LUT R41, R41, 0xfffffffc, RZ, 0xc0, !PT ;  /* 0xfffffffc29297812 */ /* 0x000fe400078ec0ff */
[----:B------:R-:W-:Y:S02]  /*25f0*/  SHF.L.U64.HI R21, R40, 0x1, R21 ;  /* 0x0000000128157819 */ /* 0x000fe40000010215 */
[----:B------:R-:W-:Y:S02]  /*2600*/  IADD3 R20, P1, PT, R24, R20, RZ ;  /* 0x0000001418147210 */ /* 0x000fe40007f3e0ff */
[----:B------:R-:W-:Y:S02]  /*2610*/  SHF.L.U64.HI R27, R26, 0x1, R27 ;  /* 0x000000011a1b7819 */ /* 0x000fe4000001021b */
[----:B-1----:R-:W-:Y:S02]  /*2620*/  IADD3 R24, P3, PT, R24, R41, RZ ;  /* 0x0000002918187210 */ /* 0x002fe40007f7e0ff */
[----:B------:R-:W-:-:S02]  /*2630*/  IADD3.X R21, PT, PT, R25, R21, RZ, P1, !PT ;  /* 0x0000001519157210 */ /* 0x000fc40000ffe4ff */
[----:B------:R-:W-:-:S03]  /*2640*/  IADD3.X R25, PT, PT, R25, R27, RZ, P3, !PT ;  /* 0x0000001b19197210 */ /* 0x000fc60001ffe4ff */
[----:B------:R4:W-:Y:S04]  /*2650*/  REDG.E.ADD.F32.FTZ.RN.STRONG.GPU desc[UR24][R20.64], R17 ;  /* 0x00000011140079a6 */ /* 0x0009e8000c12f318 */
[----:B------:R4:W-:Y:S04]  /*2660*/  REDG.E.ADD.F32.FTZ.RN.STRONG.GPU desc[UR24][R22.64], R18 ;  /* 0x00000012160079a6 */ /* 0x0009e8000c12f318 */
[----:B------:R4:W-:Y:S02]  /*2670*/  REDG.E.ADD.F32.FTZ.RN.STRONG.GPU desc[UR24][R24.64], R19 ;  /* 0x00000013180079a6 */ /* 0x0009e4000c12f318 */
.L_x_632:
[----:B------:R-:W-:Y:S05]  /*2680*/  BSYNC.RECONVERGENT B0 ;  /* 0x0000000000007941 */ /* 0x000fea0003800200 */
.L_x_631:
[----:B------:R-:W-:-:S09]  /*2690*/  UISETP.GE.U32.AND UP0, UPT, UR29, 0x2, UPT ;  /* 0x000000021d00788c */ /* 0x000fd2000bf06070 */
[----:B------:R-:W-:Y:S05]  /*26a0*/  BRA.U !UP0, `(.L_x_633) ;  /* 0x0000000d08387547 */ /* 0x000fea000b800000 */
[----:B------:R-:W5:Y:S01]  /*26b0*/  LDCU.64 UR6, c[0x0][0x3d0] ;  /* 0x00007a00ff0677ac */ /* 0x000f620008000a00 */
[----:B------:R-:W-:Y:S01]  /*26c0*/  MOV R16, UR29 ;  /* 0x0000001d00107c02 */ /* 0x000fe20008000f00 */
[----:B------:R-:W-:-:S03]  /*26d0*/  ULOP3.LUT UR17, UR4, 0x1, URZ, 0xc0, !UPT ;  /* 0x0000000104117892 */ /* 0x000fc6000f8ec0ff */
[----:B------:R-:W-:Y:S01]  /*26e0*/  ISETP.GE.U32.AND P3, PT, R16, 0x8, PT ;  /* 0x000000081000780c */ /* 0x000fe20003f66070 */
[----:B------:R-:W-:-:S04]  /*26f0*/  UIMAD UR18, UR17, UR27, URZ ;  /* 0x0000001b111272a4 */ /* 0x000fc8000f8e02ff */
[----:B------:R-:W-:-:S04]  /*2700*/  UIMAD UR17, UR18, UR29, URZ ;  /* 0x0000001d121172a4 */ /* 0x000fc8000f8e02ff */
[----:B------:R-:W-:-:S04]  /*2710*/  USHF.L.U32 UR17, UR17, 0x1, URZ ;  /* 0x0000000111117899 */ /* 0x000fc800080006ff */
[----:B-----5:R-:W-:Y:S01]  /*2720*/  UIMAD.WIDE UR6, UR17, 0x4, UR6 ;  /* 0x00000004110678a5 */ /* 0x020fe2000f8e0206 */
[----:B------:R-:W-:Y:S11]  /*2730*/  @P2 BRA `(.L_x_634) ;  /* 0x00000000005c2947 */ /* 0x000ff60003800000 */
[----:B----4-:R-:W4:Y:S01]  /*2740*/  LDC.64 R18, c[0x0][0x3c8] ;  /* 0x0000f200ff127b82 */ /* 0x010f220000000a00 */
[----:B------:R-:W-:Y:S01]  /*2750*/  MOV R20, UR4 ;  /* 0x0000000400147c02 */ /* 0x000fe20008000f00 */
[----:B------:R-:W-:Y:S02]  /*2760*/  UIADD3 UR17, UPT, UPT, UR18, UR5, URZ ;  /* 0x0000000512117290 */ /* 0x000fe4000fffe0ff */
[----:B------:R-:W-:Y:S01]  /*2770*/  UIMAD.WIDE.U32 UR20, UR30, 0x8, UR6 ;  /* 0x000000081e1478a5 */ /* 0x000fe2000f8e0006 */
[----:B------:R-:W-:-:S03]  /*2780*/  LOP3.LUT P1, R20, R20, 0x2, RZ, 0xc0, !PT ;  /* 0x0000000214147812 */ /* 0x000fc6000782c0ff */
[----:B--2---:R-:W-:Y:S02]  /*2790*/  MOV R21, UR17 ;  /* 0x0000001100157c02 */ /* 0x004fe40008000f00 */
[----:B-1----:R-:W-:Y:S02]  /*27a0*/  SEL R23, RZ, UR29, P1 ;  /* 0x0000001dff177c07 */ /* 0x002fe40008800000 */
[----:B------:R-:W-:Y:S02]  /*27b0*/  MOV R16, UR20 ;  /* 0x0000001400107c02 */ /* 0x000fe40008000f00 */
[----:B------:R-:W-:Y:S02]  /*27c0*/  ISETP.NE.AND P1, PT, R23, -0x1, PT ;  /* 0xffffffff1700780c */ /* 0x000fe40003f25270 */
[----:B------:R-:W-:-:S05]  /*27d0*/  MOV R17, UR21 ;  /* 0x0000001500117c02 */ /* 0x000fca0008000f00 */
[----:B------:R1:W-:Y:S01]  /*27e0*/  STG.E.64 desc[UR24][R16.64], R14 ;  /* 0x0000000e10007986 */ /* 0x0003e2000c101b18 */
[----:B----4-:R-:W-:Y:S01]  /*27f0*/  IMAD.WIDE.U32 R18, R21, 0x4, R18 ;  /* 0x0000000415127825 */ /* 0x010fe200078e0012 */
[----:B------:R-:W-:Y:S01]  /*2800*/  IADD3 R21, PT, PT, -R20, 0x1, RZ ;  /* 0x0000000114157810 */ /* 0x000fe20007ffe1ff */
[----:B------:R-:W-:Y:S06]  /*2810*/  MEMBAR.ALL.GPU ;  /* 0x0000000000007992 */ /* 0x000fec000000a000 */
[----:B------:R-:W-:-:S00]  /*2820*/  ERRBAR ;  /* 0x00000000000079ab */ /* 0x000fc00000000000 */
[----:B------:R-:W-:Y:S06]  /*2830*/  CGAERRBAR ;  /* 0x00000000000075ab */ /* 0x000fec0000000000 */
[----:B------:R1:W-:Y:S01]  /*2840*/  REDG.E.ADD.S32.STRONG.GPU desc[UR24][R18.64], R21 ;  /* 0x000000151200798e */ /* 0x0003e2000c12e318 */
[----:B------:R-:W-:Y:S05]  /*2850*/  @!P1 BRA `(.L_x_634) ;  /* 0x0000000000149947 */ /* 0x000fea0003800000 */
.L_x_635:
[----:B-1----:R-:W2:Y:S04]  /*2860*/  LDG.E.STRONG.GPU R16, desc[UR24][R18.64] ;  /* 0x0000001812107981 */ /* 0x002ea8000c1ef900 */
[----:B--2---:R-:W-:Y:S01]  /*2870*/  CCTL.IVALL ;  /* 0x00000000ff00798f */ /* 0x004fe20002000000 */
[----:B------:R-:W-:Y:S05]  /*2880*/  YIELD ;  /* 0x0000000000007946 */ /* 0x000fea0003800000 */
[----:B------:R-:W-:-:S13]  /*2890*/  ISETP.NE.AND P1, PT, R16, R23, PT ;  /* 0x000000171000720c */ /* 0x000fda0003f25270 */
[----:B------:R-:W-:Y:S05]  /*28a0*/  @P1 BRA `(.L_x_635) ;  /* 0xfffffffc00ec1947 */ /* 0x000fea000383ffff */
.L_x_634:
[----:B------:R-:W-:Y:S05]  /*28b0*/  WARPSYNC.ALL ;  /* 0x0000000000007948 */ /* 0x000fea0003800000 */
[----:B------:R-:W-:Y:S01]  /*28c0*/  BAR.SYNC.DEFER_BLOCKING 0x0 ;  /* 0x0000000000007b1d */ /* 0x000fe20000010000 */
[----:B----4-:R-:W-:-:S05]  /*28d0*/  HFMA2 R24, -RZ, RZ, 0, 0 ;  /* 0x00000000ff187431 */ /* 0x010fca00000001ff */
[----:B------:R-:W-:Y:S05]  /*28e0*/  @!P3 BRA `(.L_x_636) ;  /* 0x000000040078b947 */ /* 0x000fea0003800000 */
[----:B------:R-:W-:Y:S01]  /*28f0*/  MOV R24, RZ ;  /* 0x000000ff00187202 */ /* 0x000fe20000000f00 */
[----:B------:R-:W-:Y:S02]  /*2900*/  UIADD3 UR35, UPT, UPT, UR5, UR27, URZ ;  /* 0x0000001b05237290 */ /* 0x000fe4000fffe0ff */
[----:B------:R-:W-:Y:S01]  /*2910*/  UIADD3 UR36, UPT, UPT, -UR26, URZ, URZ ;  /* 0x000000ff1a247290 */ /* 0x000fe2000fffe1ff */
[----:B------:R-:W-:Y:S01]  /*2920*/  UMOV UR17, UR5 ;  /* 0x0000000500117c82 */ /* 0x000fe20008000000 */
[----:B------:R-:W-:Y:S01]  /*2930*/  UMOV UR18, UR15 ;  /* 0x0000000f00127c82 */ /* 0x000fe20008000000 */
[----:B------:R-:W-:Y:S01]  /*2940*/  UMOV UR19, UR14 ;  /* 0x0000000e00137c82 */ /* 0x000fe20008000000 */
[----:B------:R-:W-:Y:S01]  /*2950*/  UMOV UR20, UR13 ;  /* 0x0000000d00147c82 */ /* 0x000fe20008000000 */
[----:B------:R-:W-:Y:S01]  /*2960*/  UMOV UR21, UR12 ;  /* 0x0000000c00157c82 */ /* 0x000fe20008000000 */
[----:B------:R-:W-:Y:S01]  /*2970*/  UMOV UR22, UR11 ;  /* 0x0000000b00167c82 */ /* 0x000fe20008000000 */
[----:B------:R-:W-:-:S05]  /*2980*/  UMOV UR23, UR10 ;  /* 0x0000000a00177c82 */ /* 0x000fca0008000000 */
.L_x_637:
[----:B------:R-:W-:Y:S02]  /*2990*/  ISETP.EQ.OR P1, PT, RZ, UR36, P2 ;  /* 0x00000024ff007c0c */ /* 0x000fe40009722670 */
[C---:B-1----:R-:W-:Y:S02]  /*29a0*/  IADD3 R16, PT, PT, R24.reuse, 0x1, RZ ;  /* 0x0000000118107810 */ /* 0x042fe40007ffe0ff */
[----:B------:R-:W-:Y:S02]  /*29b0*/  IADD3 R17, PT, PT, R24, 0x2, RZ ;  /* 0x0000000218117810 */ /* 0x000fe40007ffe0ff */
[----:B------:R-:W-:Y:S02]  /*29c0*/  ISETP.EQ.OR P3, PT, R16, UR26, P2 ;  /* 0x0000001a10007c0c */ /* 0x000fe40009762670 */
[----:B------:R-:W-:Y:S02]  /*29d0*/  ISETP.EQ.OR P6, PT, R17, UR26, P2 ;  /* 0x0000001a11007c0c */ /* 0x000fe400097c2670 */
[----:B------:R-:W-:-:S03]  /*29e0*/  IADD3 R16, PT, PT, R24, 0x3, RZ ;  /* 0x0000000318107810 */ /* 0x000fc60007ffe0ff */
[----:B------:R-:W-:Y:S01]  /*29f0*/  VOTEU.ALL UP0, P1 ;  /* 0x0000000000ff7886 */ /* 0x000fe20000800000 */
[----:B------:R-:W-:-:S04]  /*2a00*/  ISETP.EQ.OR P5, PT, R16, UR26, P2 ;  /* 0x0000001a10007c0c */ /* 0x000fc800097a2670 */
[----:B------:R-:W-:Y:S01]  /*2a10*/  @!UP0 UIMAD.WIDE.U32 UR38, UR17, 0x8, UR6 ;  /* 0x00000008112688a5 */ /* 0x000fe2000f8e0006 */
[----:B------:R-:W-:Y:S02]  /*2a20*/  VOTEU.ALL UP0, P3 ;  /* 0x0000000000ff7886 */ /* 0x000fe40001800000 */
[----:B------:R-:W-:-:S03]  /*2a30*/  VOTEU.ALL UP1, P6 ;  /* 0x0000000000ff7886 */ /* 0x000fc60003020000 */
[----:B------:R-:W-:Y:S01]  /*2a40*/  MOV R16, UR38 ;  /* 0x0000002600107c02 */ /* 0x000fe20008000f00 */
[----:B------:R-:W-:Y:S01]  /*2a50*/  @!UP0 UIMAD.WIDE.U32 UR40, UR35, 0x8, UR6 ;  /* 0x00000008232888a5 */ /* 0x000fe2000f8e0006 */
[----:B------:R-:W-:Y:S01]  /*2a60*/  MOV R17, UR39 ;  /* 0x0000002700117c02 */ /* 0x000fe20008000f00 */
[----:B------:R-:W-:Y:S01]  /*2a70*/  @!UP1 UIMAD.WIDE.U32 UR38, UR18, 0x8, UR6 ;  /* 0x00000008122698a5 */ /* 0x000fe2000f8e0006 */
[----:B------:R-:W-:-:S03]  /*2a80*/  VOTEU.ALL UP0, P5 ;  /* 0x0000000000ff7886 */ /* 0x000fc60002800000 */
[----:B------:R-:W-:Y:S01]  /*2a90*/  MOV R18, UR40 ;  /* 0x0000002800127c02 */ /* 0x000fe20008000f00 */
[----:B------:R-:W0:Y:S01]  /*2aa0*/  @!P1 LDG.E.64 R16, desc[UR24][R16.64] ;  /* 0x0000001810109981 */ /* 0x000e22000c1e1b00 */
[----:B------:R-:W-:Y:S02]  /*2ab0*/  MOV R19, UR41 ;  /* 0x0000002900137c02 */ /* 0x000fe40008000f00 */
[----:B------:R-:W-:Y:S02]  /*2ac0*/  MOV R20, UR38 ;  /* 0x0000002600147c02 */ /* 0x000fe40008000f00 */
[----:B--2---:R-:W-:Y:S01]  /*2ad0*/  MOV R21, UR39 ;  /* 0x0000002700157c02 */ /* 0x004fe20008000f00 */
[----:B------:R-:W-:Y:S01]  /*2ae0*/  @!UP0 UIMAD.WIDE.U32 UR38, UR19, 0x8, UR6 ;  /* 0x00000008132688a5 */ /* 0x000fe2000f8e0006 */
[----:B------:R-:W2:Y:S04]  /*2af0*/  @!P3 LDG.E.64 R18, desc[UR24][R18.64] ;  /* 0x000000181212b981 */ /* 0x000ea8000c1e1b00 */
[----:B------:R-:W4:Y:S01]  /*2b00*/  @!P6 LDG.E.64 R20, desc[UR24][R20.64] ;  /* 0x000000181414e981 */ /* 0x000f22000c1e1b00 */
[----:B------:R-:W-:-:S02]  /*2b10*/  MOV R22, UR38 ;  /* 0x0000002600167c02 */ /* 0x000fc40008000f00 */
[----:B------:R-:W-:-:S06]  /*2b20*/  MOV R23, UR39 ;  /* 0x0000002700177c02 */ /* 0x000fcc0008000f00 */
[----:B------:R-:W5:Y:S01]  /*2b30*/  @!P5 LDG.E.64 R22, desc[UR24][R22.64] ;  /* 0x000000181616d981 */ /* 0x000f62000c1e1b00 */
[----:B------:R-:W-:Y:S01]  /*2b40*/  IADD3 R25, PT, PT, R24, 0x4, RZ ;  /* 0x0000000418197810 */ /* 0x000fe20007ffe0ff */
[----:B0--3--:R-:W-:Y:S01]  /*2b50*/  @!P1 FADD.FTZ R14, R14, R16 ;  /* 0x000000100e0e9221 */ /* 0x009fe20000010000 */
[----:B------:R-:W-:Y:S01]  /*2b60*/  @!P1 FADD.FTZ R15, R15, R17 ;  /* 0x000000110f0f9221 */ /* 0x000fe20000010000 */
[----:B------:R-:W-:Y:S02]  /*2b70*/  IADD3 R16, PT, PT, R24, 0x5, RZ ;  /* 0x0000000518107810 */ /* 0x000fe40007ffe0ff */
[----:B------:R-:W-:Y:S01]  /*2b80*/  ISETP.EQ.OR P1, PT, R25, UR26, P2 ;  /* 0x0000001a19007c0c */ /* 0x000fe20009722670 */
[----:B--2---:R-:W-:Y:S01]  /*2b90*/  @!P3 FADD.FTZ R14, R14, R18 ;  /* 0x000000120e0eb221 */ /* 0x004fe20000010000 */
[----:B------:R-:W-:Y:S01]  /*2ba0*/  @!P3 FADD.FTZ R15, R15, R19 ;  /* 0x000000130f0fb221 */ /* 0x000fe20000010000 */
[----:B------:R-:W-:Y:S02]  /*2bb0*/  ISETP.EQ.OR P3, PT, R16, UR26, P2 ;  /* 0x0000001a10007c0c */ /* 0x000fe40009762670 */
[----:B------:R-:W-:Y:S01]  /*2bc0*/  IADD3 R16, PT, PT, R24, 0x6, RZ ;  /* 0x0000000618107810 */ /* 0x000fe20007ffe0ff */
[----:B----4-:R-:W-:Y:S01]  /*2bd0*/  @!P6 FADD.FTZ R14, R14, R20 ;  /* 0x000000140e0ee221 */ /* 0x010fe20000010000 */
[----:B------:R-:W-:-:S02]  /*2be0*/  @!P6 FADD.FTZ R15, R15, R21 ;  /* 0x000000150f0fe221 */ /* 0x000fc40000010000 */
[----:B------:R-:W-:Y:S02]  /*2bf0*/  ISETP.EQ.OR P6, PT, R16, UR26, P2 ;  /* 0x0000001a10007c0c */ /* 0x000fe400097c2670 */
[----:B------:R-:W-:Y:S02]  /*2c00*/  IADD3 R16, PT, PT, R24, 0x7, RZ ;  /* 0x0000000718107810 */ /* 0x000fe40007ffe0ff */
[----:B------:R-:W-:Y:S01]  /*2c10*/  VOTEU.ALL UP1, P1 ;  /* 0x0000000000ff7886 */ /* 0x000fe20000820000 */
[----:B-----5:R-:W-:Y:S01]  /*2c20*/  @!P5 FADD.FTZ R14, R14, R22 ;  /* 0x000000160e0ed221 */ /* 0x020fe20000010000 */
[----:B------:R-:W-:Y:S01]  /*2c30*/  @!P5 FADD.FTZ R15, R15, R23 ;  /* 0x000000170f0fd221 */ /* 0x000fe20000010000 */
[----:B------:R-:W-:Y:S02]  /*2c40*/  ISETP.EQ.OR P5, PT, R16, UR26, P2 ;  /* 0x0000001a10007c0c */ /* 0x000fe400097a2670 */
[----:B------:R-:W-:Y:S01]  /*2c50*/  @!UP1 UIMAD.WIDE.U32 UR38, UR20, 0x8, UR6 ;  /* 0x00000008142698a5 */ /* 0x000fe2000f8e0006 */
[----:B------:R-:W-:-:S03]  /*2c60*/  VOTEU.ALL UP0, P3 ;  /* 0x0000000000ff7886 */ /* 0x000fc60001800000 */
[----:B------:R-:W-:Y:S02]  /*2c70*/  VOTEU.ALL UP1, P6 ;  /* 0x0000000000ff7886 */ /* 0x000fe40003020000 */
[----:B------:R-:W-:Y:S01]  /*2c80*/  MOV R16, UR38 ;  /* 0x0000002600107c02 */ /* 0x000fe20008000f00 */
[----:B------:R-:W-:Y:S01]  /*2c90*/  @!UP0 UIMAD.WIDE.U32 UR40, UR21, 0x8, UR6 ;  /* 0x00000008152888a5 */ /* 0x000fe2000f8e0006 */
[----:B------:R-:W-:Y:S01]  /*2ca0*/  MOV R17, UR39 ;  /* 0x0000002700117c02 */ /* 0x000fe20008000f00 */
[----:B------:R-:W-:Y:S02]  /*2cb0*/  @!UP1 UIMAD.WIDE.U32 UR38, UR22, 0x8, UR6 ;  /* 0x00000008162698a5 */ /* 0x000fe4000f8e0006 */
[----:B------:R-:W-:Y:S02]  /*2cc0*/  VOTEU.ALL UP0, P5 ;  /* 0x0000000000ff7886 */ /* 0x000fe40002800000 */
[----:B------:R-:W-:Y:S01]  /*2cd0*/  MOV R18, UR40 ;  /* 0x0000002800127c02 */ /* 0x000fe20008000f00 */
[----:B------:R-:W2:Y:S01]  /*2ce0*/  @!P1 LDG.E.64 R16, desc[UR24][R16.64] ;  /* 0x0000001810109981 */ /* 0x000ea2000c1e1b00 */
[----:B------:R-:W-:-:S02]  /*2cf0*/  MOV R19, UR41 ;  /* 0x0000002900137c02 */ /* 0x000fc40008000f00 */
[----:B------:R-:W-:Y:S02]  /*2d00*/  MOV R20, UR38 ;  /* 0x0000002600147c02 */ /* 0x000fe40008000f00 */
[----:B------:R-:W-:Y:S01]  /*2d10*/  MOV R21, UR39 ;  /* 0x0000002700157c02 */ /* 0x000fe20008000f00 */
[----:B------:R-:W-:Y:S01]  /*2d20*/  @!UP0 UIMAD.WIDE.U32 UR38, UR23, 0x8, UR6 ;  /* 0x00000008172688a5 */ /* 0x000fe2000f8e0006 */
[----:B------:R-:W3:Y:S04]  /*2d30*/  @!P3 LDG.E.64 R18, desc[UR24][R18.64] ;  /* 0x000000181212b981 */ /* 0x000ee8000c1e1b00 */
[----:B------:R-:W4:Y:S01]  /*2d40*/  @!P6 LDG.E.64 R20, desc[UR24][R20.64] ;  /* 0x000000181414e981 */ /* 0x000f22000c1e1b00 */
[----:B------:R-:W-:Y:S02]  /*2d50*/  MOV R22, UR38 ;  /* 0x0000002600167c02 */ /* 0x000fe40008000f00 */
[----:B------:R-:W-:-:S06]  /*2d60*/  MOV R23, UR39 ;  /* 0x0000002700177c02 */ /* 0x000fcc0008000f00 */
[----:B------:R-:W5:Y:S01]  /*2d70*/  @!P5 LDG.E.64 R22, desc[UR24][R22.64] ;  /* 0x000000181616d981 */ /* 0x000f62000c1e1b00 */
[----:B------:R-:W-:Y:S01]  /*2d80*/  IADD3 R24, PT, PT, R24, 0x8, RZ ;  /* 0x0000000818187810 */ /* 0x000fe20007ffe0ff */
[----:B------:R-:W-:Y:S02]  /*2d90*/  UIADD3 UR36, UPT, UPT, UR36, 0x8, URZ ;  /* 0x0000000824247890 */ /* 0x000fe4000fffe0ff */
[----:B------:R-:W-:Y:S02]  /*2da0*/  ULEA UR17, UR27, UR17, 0x3 ;  /* 0x000000111b117291 */ /* 0x000fe4000f8e18ff */
[----:B------:R-:W-:Y:S02]  /*2db0*/  ULEA UR35, UR27, UR35, 0x3 ;  /* 0x000000231b237291 */ /* 0x000fe4000f8e18ff */
[----:B------:R-:W-:Y:S02]  /*2dc0*/  ULEA UR18, UR27, UR18, 0x3 ;  /* 0x000000121b127291 */ /* 0x000fe4000f8e18ff */
[----:B------:R-:W-:-:S02]  /*2dd0*/  ULEA UR19, UR27, UR19, 0x3 ;  /* 0x000000131b137291 */ /* 0x000fc4000f8e18ff */
[----:B------:R-:W-:Y:S02]  /*2de0*/  ULEA UR20, UR27, UR20, 0x3 ;  /* 0x000000141b147291 */ /* 0x000fe4000f8e18ff */
[----:B------:R-:W-:Y:S02]  /*2df0*/  ULEA UR21, UR27, UR21, 0x3 ;  /* 0x000000151b157291 */ /* 0x000fe4000f8e18ff */
[----:B------:R-:W-:Y:S02]  /*2e00*/  ULEA UR22, UR27, UR22, 0x3 ;  /* 0x000000161b167291 */ /* 0x000fe4000f8e18ff */
[----:B------:R-:W-:Y:S01]  /*2e10*/  ULEA UR23, UR27, UR23, 0x3 ;  /* 0x000000171b177291 */ /* 0x000fe2000f8e18ff */
[----:B--2---:R-:W-:Y:S01]  /*2e20*/  @!P1 FADD.FTZ R14, R14, R16 ;  /* 0x000000100e0e9221 */ /* 0x004fe20000010000 */
[----:B------:R-:W-:Y:S01]  /*2e30*/  @!P1 FADD.FTZ R15, R15, R17 ;  /* 0x000000110f0f9221 */ /* 0x000fe20000010000 */
[----:B------:R-:W-:Y:S02]  /*2e40*/  ISETP.NE.AND P1, PT, R24, UR32, PT ;  /* 0x0000002018007c0c */ /* 0x000fe4000bf25270 */
[----:B---3--:R-:W-:Y:S01]  /*2e50*/  @!P3 FADD.FTZ R14, R14, R18 ;  /* 0x000000120e0eb221 */ /* 0x008fe20000010000 */
[----:B------:R-:W-:-:S03]  /*2e60*/  @!P3 FADD.FTZ R15, R15, R19 ;  /* 0x000000130f0fb221 */ /* 0x000fc60000010000 */
[----:B----4-:R-:W-:Y:S01]  /*2e70*/  @!P6 FADD.FTZ R14, R14, R20 ;  /* 0x000000140e0ee221 */ /* 0x010fe20000010000 */
[----:B------:R-:W-:-:S03]  /*2e80*/  @!P6 FADD.FTZ R15, R15, R21 ;  /* 0x000000150f0fe221 */ /* 0x000fc60000010000 */
[----:B-----5:R-:W-:Y:S01]  /*2e90*/  @!P5 FADD.FTZ R14, R14, R22 ;  /* 0x000000160e0ed221 */ /* 0x020fe20000010000 */
[----:B------:R-:W-:Y:S02]  /*2ea0*/  @!P5 FADD.FTZ R15, R15, R23 ;  /* 0x000000170f0fd221 */ /* 0x000fe40000010000 */
[----:B------:R-:W-:Y:S05]  /*2eb0*/  @P1 BRA `(.L_x_637) ;  /* 0xfffffff800b41947 */ /* 0x000fea000383ffff */
[----:B------:R-:W-:-:S07]  /*2ec0*/  MOV R24, UR32 ;  /* 0x0000002000187c02 */ /* 0x000fce0008000f00 */
.L_x_636:
[----:B------:R-:W-:-:S09]  /*2ed0*/  UISETP.NE.AND UP0, UPT, UR31, URZ, UPT ;  /* 0x000000ff1f00728c */ /* 0x000fd2000bf05270 */
[----:B------:R-:W-:Y:S05]  /*2ee0*/  BRA.U !UP0, `(.L_x_633) ;  /* 0x0000000508287547 */ /* 0x000fea000b800000 */
[----:B------:R-:W-:Y:S02]  /*2ef0*/  UIADD3 UR17, UPT, UPT, UR31, -0x1, URZ ;  /* 0xffffffff1f117890 */ /* 0x000fe4000fffe0ff */
[----:B------:R-:W-:Y:S02]  /*2f00*/  ULOP3.LUT UP1, UR18, UR29, 0x3, URZ, 0xc0, !UPT ;  /* 0x000000031d127892 */ /* 0x000fe4000f82c0ff */
[----:B------:R-:W-:-:S09]  /*2f10*/  UISETP.GE.U32.AND UP0, UPT, UR17, 0x3, UPT ;  /* 0x000000031100788c */ /* 0x000fd2000bf06070 */
[----:B------:R-:W-:Y:S05]  /*2f20*/  BRA.U !UP0, `(.L_x_638) ;  /* 0x00000001088c7547 */ /* 0x000fea000b800000 */
[C---:B-1----:R-:W-:Y:S01]  /*2f30*/  IADD3 R18, PT, PT, R24.reuse, 0x1, RZ ;  /* 0x0000000118127810 */ /* 0x042fe20007ffe0ff */
[----:B------:R-:W-:Y:S01]  /*2f40*/  HFMA2 R25, -RZ, RZ, 0, 4.76837158203125e-07 ;  /* 0x00000008ff197431 */ /* 0x000fe200000001ff */
[C---:B------:R-:W-:Y:S02]  /*2f50*/  ISETP.EQ.OR P1, PT, R24.reuse, UR26, P2 ;  /* 0x0000001a18007c0c */ /* 0x040fe40009722670 */
[----:B------:R-:W-:Y:S02]  /*2f60*/  IADD3 R22, PT, PT, R24, 0x2, RZ ;  /* 0x0000000218167810 */ /* 0x000fe40007ffe0ff */
[----:B------:R-:W-:Y:S02]  /*2f70*/  ISETP.EQ.OR P3, PT, R18, UR26, P2 ;  /* 0x0000001a12007c0c */ /* 0x000fe40009762670 */
[----:B------:R-:W-:Y:S02]  /*2f80*/  ISETP.EQ.OR P5, PT, R22, UR26, P2 ;  /* 0x0000001a16007c0c */ /* 0x000fe400097a2670 */
[----:B------:R-:W-:-:S02]  /*2f90*/  IADD3 R20, PT, PT, R24, 0x3, RZ ;  /* 0x0000000318147810 */ /* 0x000fc40007ffe0ff */
[----:B------:R-:W-:Y:S02]  /*2fa0*/  MOV R17, UR27 ;  /* 0x0000001b00117c02 */ /* 0x000fe40008000f00 */
[----:B------:R-:W-:Y:S02]  /*2fb0*/  ISETP.EQ.OR P6, PT, R20, UR26, P2 ;  /* 0x0000001a14007c0c */ /* 0x000fe400097c2670 */
[----:B--2---:R-:W-:Y:S01]  /*2fc0*/  MOV R21, UR27 ;  /* 0x0000001b00157c02 */ /* 0x004fe20008000f00 */
[----:B------:R-:W-:Y:S01]  /*2fd0*/  @!P1 IMAD R16, R24, R17, UR5 ;  /* 0x0000000518109e24 */ /* 0x000fe2000f8e0211 */
[----:B------:R-:W-:Y:S02]  /*2fe0*/  MOV R19, 0x8 ;  /* 0x0000000800137802 */ /* 0x000fe40000000f00 */
[----:B------:R-:W-:Y:S01]  /*2ff0*/  MOV R23, UR27 ;  /* 0x0000001b00177c02 */ /* 0x000fe20008000f00 */
[----:B------:R-:W-:Y:S02]  /*3000*/  @!P3 IMAD R18, R18, R21, UR5 ;  /* 0x000000051212be24 */ /* 0x000fe4000f8e0215 */
[----:B------:R-:W-:-:S04]  /*3010*/  @!P1 IMAD.WIDE.U32 R16, R16, R19, UR6 ;  /* 0x0000000610109e25 */ /* 0x000fc8000f8e0013 */
[----:B------:R-:W-:Y:S02]  /*3020*/  HFMA2 R26, -RZ, RZ, 0, 4.76837158203125e-07 ;  /* 0x00000008ff1a7431 */ /* 0x000fe400000001ff */
[----:B------:R-:W-:Y:S01]  /*3030*/  @!P5 IMAD R22, R22, R23, UR5 ;  /* 0x000000051616de24 */ /* 0x000fe2000f8e0217 */
[----:B------:R-:W-:Y:S01]  /*3040*/  MOV R23, 0x8 ;  /* 0x0000000800177802 */ /* 0x000fe20000000f00 */
[----:B------:R-:W-:Y:S01]  /*3050*/  @!P3 IMAD.WIDE.U32 R18, R18, R25, UR6 ;  /* 0x000000061212be25 */ /* 0x000fe2000f8e0019 */
[----:B------:R-:W0:Y:S03]  /*3060*/  @!P1 LDG.E.64 R16, desc[UR24][R16.64] ;  /* 0x0000001810109981 */ /* 0x000e26000c1e1b00 */
[----:B------:R-:W-:Y:S02]  /*3070*/  @!P6 IMAD R25, R20, R21, UR5 ;  /* 0x000000051419ee24 */ /* 0x000fe4000f8e0215 */
[----:B------:R-:W-:Y:S01]  /*3080*/  @!P5 IMAD.WIDE.U32 R20, R22, R23, UR6 ;  /* 0x000000061614de25 */ /* 0x000fe2000f8e0017 */
[----:B------:R-:W2:Y:S03]  /*3090*/  @!P3 LDG.E.64 R18, desc[UR24][R18.64] ;  /* 0x000000181212b981 */ /* 0x000ea6000c1e1b00 */
[----:B------:R-:W-:-:S02]  /*30a0*/  @!P6 IMAD.WIDE.U32 R22, R25, R26, UR6 ;  /* 0x000000061916ee25 */ /* 0x000fc4000f8e001a */
[----:B------:R-:W4:Y:S04]  /*30b0*/  @!P5 LDG.E.64 R20, desc[UR24][R20.64] ;  /* 0x000000181414d981 */ /* 0x000f28000c1e1b00 */
        /* <DEDUP_REMOVED lines=10> */
.L_x_638:
[----:B------:R-:W-:Y:S05]  /*3160*/  BRA.U !UP1, `(.L_x_633) ;  /* 0x0000000109887547 */ /* 0x000fea000b800000 */
[----:B------:R-:W-:Y:S02]  /*3170*/  UISETP.NE.AND UP0, UPT, UR18, 0x1, UPT ;  /* 0x000000011200788c */ /* 0x000fe4000bf05270 */
[----:B------:R-:W-:-:S06]  /*3180*/  ULOP3.LUT UR17, UR29, 0x1, URZ, 0xc0, !UPT ;  /* 0x000000011d117892 */ /* 0x000fcc000f8ec0ff */
[----:B------:R-:W-:Y:S01]  /*3190*/  MOV R20, UR17 ;  /* 0x0000001100147c02 */ /* 0x000fe20008000f00 */
[----:B------:R-:W-:Y:S06]  /*31a0*/  BRA.U !UP0, `(.L_x_639) ;  /* 0x0000000108487547 */ /* 0x000fec000b800000 */
[C---:B-1----:R-:W-:Y:S02]  /*31b0*/  IADD3 R18, PT, PT, R24.reuse, 0x1, RZ ;  /* 0x0000000118127810 */ /* 0x042fe40007ffe0ff */
[----:B------:R-:W-:Y:S02]  /*31c0*/  ISETP.EQ.OR P3, PT, R24, UR26, P2 ;  /* 0x0000001a18007c0c */ /* 0x000fe40009762670 */
[----:B------:R-:W-:Y:S02]  /*31d0*/  ISETP.EQ.OR P1, PT, R18, UR26, P2 ;  /* 0x0000001a12007c0c */ /* 0x000fe40009722670 */
[----:B--2---:R-:W-:Y:S02]  /*31e0*/  MOV R21, UR27 ;  /* 0x0000001b00157c02 */ /* 0x004fe40008000f00 */
[----:B------:R-:W-:Y:S02]  /*31f0*/  MOV R17, UR27 ;  /* 0x0000001b00117c02 */ /* 0x000fe40008000f00 */
[----:B------:R-:W-:-:S05]  /*3200*/  MOV R19, 0x8 ;  /* 0x0000000800137802 */ /* 0x000fca0000000f00 */
[----:B------:R-:W-:Y:S02]  /*3210*/  @!P3 IMAD R16, R24, R17, UR5 ;  /* 0x000000051810be24 */ /* 0x000fe4000f8e0211 */
[----:B------:R-:W-:Y:S02]  /*3220*/  @!P1 IMAD R18, R18, R21, UR5 ;  /* 0x0000000512129e24 */ /* 0x000fe4000f8e0215 */
[----:B------:R-:W-:Y:S02]  /*3230*/  HFMA2 R21, -RZ, RZ, 0, 4.76837158203125e-07 ;  /* 0x00000008ff157431 */ /* 0x000fe400000001ff */
[----:B------:R-:W-:-:S06]  /*3240*/  @!P3 IMAD.WIDE.U32 R16, R16, R19, UR6 ;  /* 0x000000061010be25 */ /* 0x000fcc000f8e0013 */
[----:B------:R-:W0:Y:S01]  /*3250*/  @!P3 LDG.E.64 R16, desc[UR24][R16.64] ;  /* 0x000000181010b981 */ /* 0x000e22000c1e1b00 */
[----:B------:R-:W-:-:S06]  /*3260*/  @!P1 IMAD.WIDE.U32 R18, R18, R21, UR6 ;  /* 0x0000000612129e25 */ /* 0x000fcc000f8e0015 */
[----:B------:R-:W2:Y:S01]  /*3270*/  @!P1 LDG.E.64 R18, desc[UR24][R18.64] ;  /* 0x0000001812129981 */ /* 0x000ea2000c1e1b00 */
[----:B------:R-:W-:Y:S01]  /*3280*/  IADD3 R24, PT, PT, R24, 0x2, RZ ;  /* 0x0000000218187810 */ /* 0x000fe20007ffe0ff */
[----:B0--3--:R-:W-:Y:S01]  /*3290*/  @!P3 FADD.FTZ R14, R14, R16 ;  /* 0x000000100e0eb221 */ /* 0x009fe20000010000 */
[----:B------:R-:W-:-:S03]  /*32a0*/  @!P3 FADD.FTZ R15, R15, R17 ;  /* 0x000000110f0fb221 */ /* 0x000fc60000010000 */
[----:B--2---:R-:W-:Y:S01]  /*32b0*/  @!P1 FADD.FTZ R14, R14, R18 ;  /* 0x000000120e0e9221 */ /* 0x004fe20000010000 */
[----:B------:R-:W-:-:S07]  /*32c0*/  @!P1 FADD.FTZ R15, R15, R19 ;  /* 0x000000130f0f9221 */ /* 0x000fce0000010000 */
.L_x_639:
[----:B------:R-:W-:Y:S01]  /*32d0*/  ISETP.EQ.OR P1, PT, R24, UR26, P2 ;  /* 0x0000001a18007c0c */ /* 0x000fe20009722670 */
[----:B------:R-:W-:Y:S03]  /*32e0*/  BSSY.RECONVERGENT B0, `(.L_x_633) ;  /* 0x000000a000007945 */ /* 0x000fe60003800200 */
[----:B------:R-:W-:-:S13]  /*32f0*/  ISETP.NE.U32.OR P1, PT, R20, 0x1, P1 ;  /* 0x000000011400780c */ /* 0x000fda0000f25470 */
[----:B------:R-:W-:Y:S05]  /*3300*/  @P1 BRA `(.L_x_640) ;  /* 0x00000000001c1947 */ /* 0x000fea0003800000 */
[----:B-1----:R-:W-:Y:S02]  /*3310*/  MOV R17, UR27 ;  /* 0x0000001b00117c02 */ /* 0x002fe40008000f00 */
[----:B------:R-:W-:-:S03]  /*3320*/  MOV R19, 0x8 ;  /* 0x0000000800137802 */ /* 0x000fc60000000f00 */
[----:B------:R-:W-:-:S04]  /*3330*/  IMAD R16, R24, R17, UR5 ;  /* 0x0000000518107e24 */ /* 0x000fc8000f8e0211 */
[----:B------:R-:W-:-:S06]  /*3340*/  IMAD.WIDE.U32 R16, R16, R19, UR6 ;  /* 0x0000000610107e25 */ /* 0x000fcc000f8e0013 */
[----:B------:R-:W0:Y:S02]  /*3350*/  LDG.E.64 R16, desc[UR24][R16.64] ;  /* 0x0000001810107981 */ /* 0x000e24000c1e1b00 */
[----:B0--3--:R-:W-:Y:S01]  /*3360*/  FADD.FTZ R14, R14, R16 ;  /* 0x000000100e0e7221 */ /* 0x009fe20000010000 */
[----:B------:R-:W-:-:S07]  /*3370*/  FADD.FTZ R15, R15, R17 ;  /* 0x000000110f0f7221 */ /* 0x000fce0000010000 */
.L_x_640:
[----:B------:R-:W-:Y:S05]  /*3380*/  BSYNC.RECONVERGENT B0 ;  /* 0x0000000000007941 */ /* 0x000fea0003800200 */
.L_x_633:
[----:B------:R-:W5:Y:S01]  /*3390*/  S2UR UR7, SR_CgaCtaId ;  /* 0x00000000000779c3 */ /* 0x000f620000008800 */
[----:B------:R-:W-:Y:S01]  /*33a0*/  UMOV UR6, 0x400 ;  /* 0x0000040000067882 */ /* 0x000fe20000000000 */
[--C-:B-1--4-:R-:W-:Y:S01]  /*33b0*/  HADD2.F32 R19, -RZ, R30.reuse.H0_H0 ;  /* 0x2000001eff137230 */ /* 0x112fe20000004100 */
[----:B------:R-:W1:Y:S01]  /*33c0*/  LDCU.64 UR20, c[0x0][0x400] ;  /* 0x00008000ff1477ac */ /* 0x000e620008000a00 */
[----:B------:R-:W-:Y:S02]  /*33d0*/  HADD2.F32 R30, -RZ, R30.H1_H1 ;  /* 0x3000001eff1e7230 */ /* 0x000fe40000004100 */
[--C-:B--2---:R-:W-:Y:S02]  /*33e0*/  HADD2.F32 R21, -RZ, R37.reuse.H0_H0 ;  /* 0x20000025ff157230 */ /* 0x104fe40000004100 */
[----:B------:R-:W-:Y:S01]  /*33f0*/  HADD2.F32 R20, -RZ, R37.H1_H1 ;  /* 0x30000025ff147230 */ /* 0x000fe20000004100 */
[----:B-----5:R-:W-:-:S09]  /*3400*/  ULEA UR6, UR7, UR6, 0x18 ;  /* 0x0000000607067291 */ /* 0x020fd2000f8ec0ff */
[----:B------:R0:W-:Y:S01]  /*3410*/  @!P2 STS.64 [UR6+0xc0], R14 ;  /* 0x0000c00eff00a988 */ /* 0x0001e20008000a06 */
[----:B------:R-:W-:Y:S01]  /*3420*/  BAR.SYNC.DEFER_BLOCKING 0x0 ;  /* 0x0000000000007b1d */ /* 0x000fe20000010000 */
[----:B0--3--:R-:W-:-:S04]  /*3430*/  FADD.FTZ R14, R30, -UR33 ;  /* 0x800000211e0e7e21 */ /* 0x009fc80008010000 */
[----:B------:R-:W-:Y:S01]  /*3440*/  FMUL.FTZ R14, R14, UR34 ;  /* 0x000000220e0e7c20 */ /* 0x000fe20008410000 */
[----:B------:R-:W0:Y:S01]  /*3450*/  LDS.64 R16, [UR6+0xc0] ;  /* 0x0000c006ff107984 */ /* 0x000e220008000a00 */
[----:B------:R-:W0:Y:S02]  /*3460*/  LDCU UR6, c[0x0][0x42c] ;  /* 0x00008580ff0677ac */ /* 0x000e240008000800 */
[----:B0-----:R-:W-:Y:S01]  /*3470*/  FMUL.FTZ R18, R16, UR6 ;  /* 0x0000000610127c20 */ /* 0x001fe20008410000 */
[----:B------:R-:W-:Y:S01]  /*3480*/  FADD.FTZ R16, R19, -UR33 ;  /* 0x8000002113107e21 */ /* 0x000fe20008010000 */
[----:B------:R-:W-:Y:S01]  /*3490*/  FMUL.FTZ R23, R17, UR6 ;  /* 0x0000000611177c20 */ /* 0x000fe20008410000 */
[----:B------:R-:W-:Y:S02]  /*34a0*/  HADD2.F32 R19, -RZ, R29.H0_H0 ;  /* 0x2000001dff137230 */ /* 0x000fe40000004100 */
[----:B------:R-:W-:Y:S01]  /*34b0*/  FMUL.FTZ R15, R16, UR34 ;  /* 0x00000022100f7c20 */ /* 0x000fe20008410000 */
[----:B-1----:R-:W-:Y:S06]  /*34c0*/  @!P4 BRA `(.L_x_641) ;  /* 0x000000000048c947 */ /* 0x002fec0003800000 */
        /* <DEDUP_REMOVED lines=18> */
.L_x_641:
        /* <DEDUP_REMOVED lines=10> */
[----:B------:R-:W-:Y:S01]  /*3690*/  FMUL.FTZ R21, R21, UR34 ;  /* 0x0000002215157c20 */ /* 0x000fe20008410000 */
[----:B------:R-:W-:Y:S01]  /*36a0*/  FMUL.FTZ R20, R20, UR34 ;  /* 0x0000002214147c20 */ /* 0x000fe20008410000 */
[----:B0-----:R-:W-:-:S02]  /*36b0*/  IMAD R17, R3, UR18, RZ ;  /* 0x0000001203117c24 */ /* 0x001fc4000f8e02ff */
[----:B------:R-:W-:-:S04]  /*36c0*/  IMAD.WIDE.U32 R14, R36, UR18, R14 ;  /* 0x00000012240e7c25 */ /* 0x000fc8000f8e000e */
[----:B------:R-:W-:Y:S01]  /*36d0*/  IMAD R17, R36, UR19, R17 ;  /* 0x0000001324117c24 */ /* 0x000fe2000f8e0211 */
[----:B-1----:R-:W-:-:S04]  /*36e0*/  LEA R16, P0, R14, UR6, 0x1 ;  /* 0x000000060e107c11 */ /* 0x002fc8000f8008ff */
[----:B------:R-:W-:Y:S02]  /*36f0*/  IADD3 R17, PT, PT, R15, R17, RZ ;  /* 0x000000110f117210 */ /* 0x000fe40007ffe0ff */
[----:B------:R-:W-:Y:S02]  /*3700*/  F2FP.F16.F32.PACK_AB R15, R20, R21 ;  /* 0x00000015140f723e */ /* 0x000fe400000000ff */
[----:B------:R-:W-:-:S05]  /*3710*/  LEA.HI.X R17, R14, UR7, R17, 0x1, P0 ;  /* 0x000000070e117c11 */ /* 0x000fca00080f0c11 */
[----:B------:R0:W-:Y:S02]  /*3720*/  STG.E desc[UR24][R16.64], R15 ;  /* 0x0000000f10007986 */ /* 0x0001e4000c101918 */
.L_x_643:
[----:B------:R-:W-:Y:S05]  /*3730*/  BSYNC.RECONVERGENT B0 ;  /* 0x0000000000007941 */ /* 0x000fea0003800200 */
.L_x_642:
[--C-:B------:R-:W-:Y:S01]  /*3740*/  HADD2.F32 R14, -RZ, R8.reuse.H0_H0 ;  /* 0x20000008ff0e7230 */ /* 0x100fe20000004100 */
[----:B------:R-:W-:Y:S01]  /*3750*/  UISETP.NE.AND UP0, UPT, UR28, URZ, UPT ;  /* 0x000000ff1c00728c */ /* 0x000fe2000bf05270 */
[----:B------:R-:W-:Y:S02]  /*3760*/  HADD2.F32 R29, -RZ, R29.H1_H1 ;  /* 0x3000001dff1d7230 */ /* 0x000fe40000004100 */
[----:B------:R-:W-:Y:S01]  /*3770*/  FADD.FTZ R19, R19, -UR33 ;  /* 0x8000002113137e21 */ /* 0x000fe20008010000 */
[----:B------:R-:W-:Y:S02]  /*3780*/  HADD2.F32 R8, -RZ, R8.H1_H1 ;  /* 0x30000008ff087230 */ /* 0x000fe40000004100 */
[----:B------:R-:W-:Y:S01]  /*3790*/  FADD.FTZ R14, R14, -UR33 ;  /* 0x800000210e0e7e21 */ /* 0x000fe20008010000 */
[--C-:B0-----:R-:W-:Y:S02]  /*37a0*/  HADD2.F32 R15, -RZ, R39.reuse.H0_H0 ;  /* 0x20000027ff0f7230 */ /* 0x101fe40000004100 */
[----:B------:R-:W-:Y:S01]  /*37b0*/  FADD.FTZ R26, R29, -UR33 ;  /* 0x800000211d1a7e21 */ /* 0x000fe20008010000 */
[----:B------:R-:W-:-:S02]  /*37c0*/  HADD2.F32 R39, -RZ, R39.H1_H1 ;  /* 0x30000027ff277230 */ /* 0x000fc40000004100 */
[----:B------:R-:W-:Y:S01]  /*37d0*/  FADD.FTZ R8, R8, -UR33 ;  /* 0x8000002108087e21 */ /* 0x000fe20008010000 */
[----:B------:R-:W-:Y:S01]  /*37e0*/  FMUL.FTZ R17, R19, UR34 ;  /* 0x0000002213117c20 */ /* 0x000fe20008410000 */
[----:B------:R-:W-:Y:S01]  /*37f0*/  FADD.FTZ R15, R15, -UR33 ;  /* 0x800000210f0f7e21 */ /* 0x000fe20008010000 */
[----:B------:R-:W-:Y:S01]  /*3800*/  FMUL.FTZ R26, R26, UR34 ;  /* 0x000000221a1a7c20 */ /* 0x000fe20008410000 */
[----:B------:R-:W-:Y:S01]  /*3810*/  FADD.FTZ R39, R39, -UR33 ;  /* 0x8000002127277e21 */ /* 0x000fe20008010000 */
[----:B------:R-:W-:Y:S01]  /*3820*/  FMUL.FTZ R20, R14, UR34 ;  /* 0x000000220e147c20 */ /* 0x000fe20008410000 */
[----:B------:R-:W-:Y:S01]  /*3830*/  FMUL.FTZ R22, R8, UR34 ;  /* 0x0000002208167c20 */ /* 0x000fe20008410000 */
[----:B------:R-:W-:Y:S01]  /*3840*/  FMUL.FTZ R19, R15, UR34 ;  /* 0x000000220f137c20 */ /* 0x000fe20008410000 */
[----:B------:R-:W-:Y:S01]  /*3850*/  ISETP.GE.U32.AND P0, PT, R33, UR20, PT ;  /* 0x0000001421007c0c */ /* 0x000fe2000bf06070 */
[----:B------:R-:W-:Y:S01]  /*3860*/  FMUL.FTZ R8, R39, UR34 ;  /* 0x0000002227087c20 */ /* 0x000fe20008410000 */
[----:B------:R-:W-:Y:S01]  /*3870*/  ISETP.GE.U32.AND P1, PT, R32, UR20, PT ;  /* 0x0000001420007c0c */ /* 0x000fe2000bf26070 */
[C-C-:B------:R-:W-:Y:S01]  /*3880*/  FFMA.FTZ R15, R18.reuse, R17, R23.reuse ;  /* 0x00000011120f7223 */ /* 0x140fe20000010017 */
[C-C-:B------:R-:W-:Y:S01]  /*3890*/  FFMA.FTZ R14, R18.reuse, R26, R23.reuse ;  /* 0x0000001a120e7223 */ /* 0x140fe20000010017 */
[C-C-:B------:R-:W-:Y:S01]  /*38a0*/  FFMA.FTZ R25, R18.reuse, R20, R23.reuse ;  /* 0x0000001412197223 */ /* 0x140fe20000010017 */
[C-C-:B------:R-:W-:Y:S01]  /*38b0*/  FFMA.FTZ R24, R18.reuse, R22, R23.reuse ;  /* 0x0000001612187223 */ /* 0x140fe20000010017 */
[C-C-:B------:R-:W-:Y:S01]  /*38c0*/  FFMA.FTZ R21, R18.reuse, R19, R23.reuse ;  /* 0x0000001312157223 */ /* 0x140fe20000010017 */
[--C-:B------:R-:W-:Y:S01]  /*38d0*/  HADD2.F32 R16, -RZ, R28.reuse.H0_H0 ;  /* 0x2000001cff107230 */ /* 0x100fe20000004100 */
[----:B------:R-:W-:Y:S01]  /*38e0*/  ISETP.GE.U32.AND P2, PT, R31, UR20, PT ;  /* 0x000000141f007c0c */ /* 0x000fe2000bf46070 */
[----:B------:R-:W-:Y:S01]  /*38f0*/  FFMA.FTZ R18, R18, R8, R23 ;  /* 0x0000000812127223 */ /* 0x000fe20000010017 */
[----:B------:R-:W-:Y:S01]  /*3900*/  ISETP.GE.AND.EX P0, PT, R5, UR21, PT, P0 ;  /* 0x0000001505007c0c */ /* 0x000fe2000bf06300 */
[----:B------:R-:W-:Y:S01]  /*3910*/  HADD2.F32 R28, -RZ, R28.H1_H1 ;  /* 0x3000001cff1c7230 */ /* 0x000fe20000004100 */
[----:B------:R-:W-:Y:S01]  /*3920*/  ISETP.GE.AND.EX P1, PT, R7, UR21, PT, P1 ;  /* 0x0000001507007c0c */ /* 0x000fe2000bf26310 */
[----:B------:R-:W-:-:S12]  /*3930*/  BRA.U !UP0, `(.L_x_644) ;  /* 0x0000000108487547 */ /* 0x000fd8000b800000 */
        /* <DEDUP_REMOVED lines=18> */
.L_x_644:
[----:B------:R-:W-:Y:S01]  /*3a60*/  BSSY.RECONVERGENT B0, `(.L_x_645) ;  /* 0x0000012000007945 */ /* 0x000fe20003800200 */
[----:B------:R-:W-:Y:S01]  /*3a70*/  FFMA.FTZ R16, R12, R16, -R15 ;  /* 0x000000100c107223 */ /* 0x000fe2000001080f */
[----:B------:R-:W-:Y:S02]  /*3a80*/  FFMA.FTZ R23, R13, R28, -R14 ;  /* 0x0000001c0d177223 */ /* 0x000fe4000001080e */
[----:B------:R-:W-:Y:S05]  /*3a90*/  @P0 BRA `(.L_x_646) ;  /* 0x0000000000380947 */ /* 0x000fea0003800000 */
        /* <DEDUP_REMOVED lines=11> */
[----:B------:R-:W-:Y:S02]  /*3b50*/  F2FP.F16.F32.PACK_AB R23, R23, R26 ;  /* 0x0000001a1717723e */ /* 0x000fe400000000ff */
[----:B------:R-:W-:-:S05]  /*3b60*/  LEA.HI.X R17, R14, UR19, R17, 0x1, P0 ;  /* 0x000000130e117c11 */ /* 0x000fca00080f0c11 */
[----:B------:R0:W-:Y:S02]  /*3b70*/  STG.E desc[UR24][R16.64], R23 ;  /* 0x0000001710007986 */ /* 0x0001e4000c101918 */
.L_x_646:
[----:B------:R-:W-:Y:S05]  /*3b80*/  BSYNC.RECONVERGENT B0 ;  /* 0x0000000000007941 */ /* 0x000fea0003800200 */
.L_x_645:
[--C-:B------:R-:W-:Y:S02]  /*3b90*/  HADD2.F32 R14, -RZ, R6.reuse.H0_H0 ;  /* 0x20000006ff0e7230 */ /* 0x100fe40000004100 */
[----:B------:R-:W-:Y:S01]  /*3ba0*/  HADD2.F32 R6, -RZ, R6.H1_H1 ;  /* 0x30000006ff067230 */ /* 0x000fe20000004100 */
        /* <DEDUP_REMOVED lines=19> */
.L_x_647:
        /* <DEDUP_REMOVED lines=15> */
[----:B------:R-:W-:Y:S02]  /*3dd0*/  F2FP.F16.F32.PACK_AB R15, R6, R25 ;  /* 0x00000019060f723e */ /* 0x000fe400000000ff */
[----:B------:R-:W-:-:S05]  /*3de0*/  LEA.HI.X R17, R14, UR19, R17, 0x1, P0 ;  /* 0x000000130e117c11 */ /* 0x000fca00080f0c11 */
[----:B------:R1:W-:Y:S02]  /*3df0*/  STG.E desc[UR24][R16.64], R15 ;  /* 0x0000000f10007986 */ /* 0x0003e4000c101918 */
.L_x_649:
[----:B------:R-:W-:Y:S05]  /*3e00*/  BSYNC.RECONVERGENT B0 ;  /* 0x0000000000007941 */ /* 0x000fea0003800200 */
.L_x_648:
[--C-:B------:R-:W-:Y:S02]  /*3e10*/  HADD2.F32 R6, -RZ, R38.reuse.H0_H0 ;  /* 0x20000026ff067230 */ /* 0x100fe40000004100 */
[----:B------:R-:W-:Y:S01]  /*3e20*/  HADD2.F32 R38, -RZ, R38.H1_H1 ;  /* 0x30000026ff267230 */ /* 0x000fe20000004100 */
[----:B------:R-:W-:Y:S06]  /*3e30*/  BRA.U !UP0, `(.L_x_650) ;  /* 0x0000000108487547 */ /* 0x000fec000b800000 */
[----:B------:R-:W-:Y:S01]  /*3e40*/  FFMA.FTZ R10, R12, R19, R10 ;  /* 0x000000130c0a7223 */ /* 0x000fe2000001000a */
[----:B------:R-:W-:-:S03]  /*3e50*/  FFMA.FTZ R8, R13, R8, R11 ;  /* 0x000000080d087223 */ /* 0x000fc6000001000b */
[----:B------:R-:W-:Y:S01]  /*3e60*/  FMUL.FTZ R14, R10, -1.4426950216293334961 ;  /* 0xbfb8aa3b0a0e7820 */ /* 0x000fe20000410000 */
[----:B-1----:R-:W-:-:S05]  /*3e70*/  FMUL.FTZ R15, R8, -1.4426950216293334961 ;  /* 0xbfb8aa3b080f7820 */ /* 0x002fca0000410000 */
[----:B------:R-:W1:Y:S08]  /*3e80*/  MUFU.EX2 R14, R14 ;  /* 0x0000000e000e7308 */ /* 0x000e700000000800 */
[----:B------:R-:W0:Y:S01]  /*3e90*/  MUFU.EX2 R15, R15 ;  /* 0x0000000f000f7308 */ /* 0x000e220000000800 */
[----:B-1----:R-:W-:-:S07]  /*3ea0*/  FADD.FTZ R11, R14, 1 ;  /* 0x3f8000000e0b7421 */ /* 0x002fce0000010000 */
        /* <DEDUP_REMOVED lines=11> */
.L_x_650:
[----:B------:R-:W-:Y:S01]  /*3f60*/  ISETP.GE.AND.EX P2, PT, R9, UR21, PT, P2 ;  /* 0x0000001509007c0c */ /* 0x000fe2000bf46320 */
[----:B------:R-:W-:Y:S01]  /*3f70*/  FFMA.FTZ R21, R12, R6, -R21 ;  /* 0x000000060c157223 */ /* 0x000fe20000010815 */
[----:B------:R-:W-:Y:S01]  /*3f80*/  FFMA.FTZ R18, R13, R38, -R18 ;  /* 0x000000260d127223 */ /* 0x000fe20000010812 */
[----:B------:R-:W-:Y:S02]  /*3f90*/  BSSY.RECONVERGENT B0, `(.L_x_651) ;  /* 0x000000f000007945 */ /* 0x000fe40003800200 */
[----:B------:R-:W-:Y:S01]  /*3fa0*/  FMUL.FTZ R13, R21, UR34 ;  /* 0x00000022150d7c20 */ /* 0x000fe20008410000 */
[----:B------:R-:W-:-:S07]  /*3fb0*/  FMUL.FTZ R18, R18, UR34 ;  /* 0x0000002212127c20 */ /* 0x000fce0008410000 */
[----:B------:R-:W-:Y:S05]  /*3fc0*/  @P2 BRA `(.L_x_652) ;  /* 0x00000000002c2947 */ /* 0x000fea0003800000 */
[----:B------:R-:W2:Y:S01]  /*3fd0*/  LDCU.64 UR6, c[0x0][0x3f8] ;  /* 0x00007f00ff0677ac */ /* 0x000ea20008000a00 */
[----:B------:R-:W-:Y:S02]  /*3fe0*/  MOV R42, R44 ;  /* 0x0000002c002a7202 */ /* 0x000fe40000000f00 */
[----:B------:R-:W-:Y:S01]  /*3ff0*/  F2FP.F16.F32.PACK_AB R13, R18, R13 ;  /* 0x0000000d120d723e */ /* 0x000fe200000000ff */
        /* <DEDUP_REMOVED lines=8> */
.L_x_652:
[----:B------:R-:W-:Y:S05]  /*4080*/  BSYNC.RECONVERGENT B0 ;  /* 0x0000000000007941 */ /* 0x000fea0003800200 */
.L_x_651:
[----:B------:R-:W-:Y:S02]  /*4090*/  UIADD3 UR16, UPT, UPT, UR27, UR16, URZ ;  /* 0x000000101b107290 */ /* 0x000fe4000fffe0ff */
[----:B------:R-:W-:Y:S02]  /*40a0*/  UIADD3 UR4, UPT, UPT, UR4, 0x1, URZ ;  /* 0x0000000104047890 */ /* 0x000fe4000fffe0ff */
[----:B------:R-:W-:-:S09]  /*40b0*/  UISETP.GE.AND UP0, UPT, UR16, UR8, UPT ;  /* 0x000000081000728c */ /* 0x000fd2000bf06270 */
[----:B------:R-:W-:Y:S05]  /*40c0*/  BRA.U !UP0, `(.L_x_653) ;  /* 0xffffffc1089c7547 */ /* 0x000fea000b83ffff */
.L_x_622:
[----:B------:R-:W3:Y:S01]  /*40d0*/  LDC R6, c[0x0][0x370] ;  /* 0x0000dc00ff067b82 */ /* 0x000ee20000000800 */
[----:B------:R-:W-:Y:S01]  /*40e0*/  ISETP.NE.AND P2, PT, R4, RZ, PT ;  /* 0x000000ff0400720c */ /* 0x000fe20003f45270 */
[----:B------:R-:W-:Y:S06]  /*40f0*/  BSSY.RECONVERGENT B0, `(.L_x_654) ;  /* 0x0000011000007945 */ /* 0x000fec0003800200 */
[----:B------:R-:W4:Y:S08]  /*4100*/  LDC R7, c[0x0][0x374] ;  /* 0x0000dd00ff077b82 */ /* 0x000f300000000800 */
[----:B------:R-:W5:Y:S01]  /*4110*/  LDC.64 R2, c[0x0][0x3c8] ;  /* 0x0000f200ff027b82 */ /* 0x000f620000000a00 */
[----:B---3--:R-:W-:-:S02]  /*4120*/  IADD3 R5, PT, PT, R6, -0x1, RZ ;  /* 0xffffffff06057810 */ /* 0x008fc40007ffe0ff */
[----:B------:R-:W-:Y:S02]  /*4130*/  ISETP.NE.AND P1, PT, R6, 0x1, PT ;  /* 0x000000010600780c */ /* 0x000fe40003f25270 */
[----:B----4-:R-:W-:-:S04]  /*4140*/  IADD3 R0, PT, PT, R7, -0x1, RZ ;  /* 0xffffffff07007810 */ /* 0x010fc80007ffe0ff */
[----:B------:R-:W-:Y:S02]  /*4150*/  ISETP.NE.AND P0, PT, R0, UR5, PT ;  /* 0x0000000500007c0c */ /* 0x000fe4000bf05270 */
        /* <DEDUP_REMOVED lines=10> */
.L_x_655:
[----:B------:R-:W-:Y:S05]  /*4200*/  BSYNC.RECONVERGENT B0 ;  /* 0x0000000000007941 */ /* 0x000fea0003800200 */
.L_x_654:
[----:B------:R-:W-:Y:S05]  /*4210*/  @P0 EXIT ;  /* 0x000000000000094d */ /* 0x000fea0003800000 */
[----:B------:R-:W-:Y:S05]  /*4220*/  @P2 BRA `(.L_x_656) ;  /* 0x0000000000202947 */ /* 0x000fea0003800000 */
[----:B------:R-:W-:-:S05]  /*4230*/  IMAD R0, R6, R7, RZ ;  /* 0x0000000706007224 */ /* 0x000fca00078e02ff */
[----:B------:R-:W-:-:S13]  /*4240*/  ISETP.NE.AND P0, PT, R0, -0x1, PT ;  /* 0xffffffff0000780c */ /* 0x000fda0003f05270 */
[----:B------:R-:W-:Y:S05]  /*4250*/  @!P0 BRA `(.L_x_656) ;  /* 0x0000000000148947 */ /* 0x000fea0003800000 */
.L_x_657:
[----:B---3--:R-:W3:Y:S04]  /*4260*/  LDG.E.STRONG.GPU R5, desc[UR24][R2.64] ;  /* 0x0000001802057981 */ /* 0x008ee8000c1ef900 */
[----:B---3--:R-:W-:Y:S01]  /*4270*/  CCTL.IVALL ;  /* 0x00000000ff00798f */ /* 0x008fe20002000000 */
[----:B------:R-:W-:Y:S05]  /*4280*/  YIELD ;  /* 0x0000000000007946 */ /* 0x000fea0003800000 */
[----:B------:R-:W-:-:S13]  /*4290*/  ISETP.NE.AND P0, PT, R5, R0, PT ;  /* 0x000000000500720c */ /* 0x000fda0003f05270 */
[----:B------:R-:W-:Y:S05]  /*42a0*/  @P0 BRA `(.L_x_657) ;  /* 0xfffffffc00ec0947 */ /* 0x000fea000383ffff */
.L_x_656:
[----:B------:R-:W-:Y:S05]  /*42b0*/  WARPSYNC.ALL ;  /* 0x0000000000007948 */ /* 0x000fea0003800000 */
[----:B------:R-:W3:Y:S08]  /*42c0*/  LDC.64 R6, c[0x0][0x3f8] ;  /* 0x0000fe00ff067b82 */ /* 0x000ef00000000a00 */
        /* <DEDUP_REMOVED lines=14> */
[----:B--2---:R-:W-:Y:S02]  /*43b0*/  SEL R13, R3, R2, P0 ;  /* 0x00000002030d7207 */ /* 0x004fe40000000000 */
[----:B------:R-:W-:Y:S02]  /*43c0*/  SEL R2, R0, R9, P0 ;  /* 0x0000000900027207 */ /* 0x000fe40000000000 */
[----:B------:R-:W-:-:S04]  /*43d0*/  IADD3 R13, P0, PT, R13, -0x280, RZ ;  /* 0xfffffd800d0d7810 */ /* 0x000fc80007f1e0ff */
[----:B------:R-:W-:Y:S02]  /*43e0*/  IADD3.X R2, PT, PT, R2, -0x1, RZ, P0, !PT ;  /* 0xffffffff02027810 */ /* 0x000fe400007fe4ff */
[----:B------:R-:W-:-:S04]  /*43f0*/  ISETP.NE.U32.AND P0, PT, R13, R4, PT ;  /* 0x000000040d00720c */ /* 0x000fc80003f05070 */
[----:B------:R-:W-:-:S04]  /*4400*/  ISETP.NE.AND.EX P0, PT, R2, R5, PT, P0 ;  /* 0x000000050200720c */ /* 0x000fc80003f05300 */
[----:B01----:R-:W-:-:S04]  /*4410*/  SEL R17, RZ, 0x1, !P0 ;  /* 0x00000001ff117807 */ /* 0x003fc80004000000 */
        /* <DEDUP_REMOVED lines=27> */
[C---:B------:R-:W-:Y:S01]  /*45d0*/  SHF.L.U32 R25, R4.reuse, 0x3, RZ ;  /* 0x0000000304197819 */ /* 0x040fe200000006ff */
[----:B------:R-:W1:Y:S01]  /*45e0*/  LDCU.64 UR6, c[0x0][0x390] ;  /* 0x00007200ff0677ac */ /* 0x000e620008000a00 */
[----:B------:R-:W-:Y:S02]  /*45f0*/  LOP3.LUT R11, R11, 0x3, RZ, 0xc0, !PT ;  /* 0x000000030b0b7812 */ /* 0x000fe400078ec0ff */
[--C-:B------:R-:W-:Y:S01]  /*4600*/  SHF.L.U64.HI R26, R4, 0x3, R5.reuse ;  /* 0x00000003041a7819 */ /* 0x100fe20000010205 */
[----:B------:R-:W2:Y:S01]  /*4610*/  LDCU.64 UR8, c[0x0][0x388] ;  /* 0x00007100ff0877ac */ /* 0x000ea20008000a00 */
[----:B------:R-:W-:Y:S01]  /*4620*/  SHF.L.U64.HI R34, R3, 0x2, R0 ;  /* 0x0000000203227819 */ /* 0x000fe20000010200 */
[----:B------:R-:W-:Y:S01]  /*4630*/  IMAD.WIDE.U32 R8, R11, 0x280, R4 ;  /* 0x000002800b087825 */ /* 0x000fe200078e0004 */
[----:B------:R-:W-:-:S02]  /*4640*/  SHF.L.U64.HI R30, R2, 0x2, R23 ;  /* 0x00000002021e7819 */ /* 0x000fc40000010217 */
        /* <DEDUP_REMOVED lines=14> */
.L_x_660:
        /* <DEDUP_REMOVED lines=27> */
.L_x_659:
[----:B------:R-:W-:Y:S05]  /*48e0*/  BSYNC.RECONVERGENT B0 ;  /* 0x0000000000007941 */ /* 0x000fea0003800200 */
.L_x_658:
        /* <DEDUP_REMOVED lines=10> */
.L_x_661:
[C---:B------:R-:W-:Y:S02]  /*4990*/  SHF.L.U32 R10, R4.reuse, 0x2, RZ ;  /* 0x00000002040a7819 */ /* 0x040fe400000006ff */
[----:B------:R-:W-:Y:S02]  /*49a0*/  SHF.L.U64.HI R14, R4, 0x2, R5 ;  /* 0x00000002040e7819 */ /* 0x000fe40000010205 */
[----:B-1----:R-:W-:-:S04]  /*49b0*/  IADD3 R8, P0, PT, R10, UR4, RZ ;  /* 0x000000040a087c10 */ /* 0x002fc8000ff1e0ff */
[----:B------:R-:W-:Y:S02]  /*49c0*/  IADD3.X R9, PT, PT, R14, UR5, RZ, P0, !PT ;  /* 0x000000050e097c10 */ /* 0x000fe400087fe4ff */
[C---:B------:R-:W-:Y:S02]  /*49d0*/  IADD3 R18, P0, PT, R8.reuse, R13, RZ ;  /* 0x0000000d08127210 */ /* 0x040fe40007f1e0ff */
[C---:B------:R-:W-:Y:S01]  /*49e0*/  IADD3 R22, P1, PT, R8.reuse, R17, RZ ;  /* 0x0000001108167210 */ /* 0x040fe20007f3e0ff */
[----:B---3--:R1:W3:Y:S01]  /*49f0*/  LDG.E R26, desc[UR24][R8.64] ;  /* 0x00000018081a7981 */ /* 0x0082e2000c1e1900 */
[C---:B------:R-:W-:Y:S02]  /*4a00*/  IADD3.X R19, PT, PT, R9.reuse, R11, RZ, P0, !PT ;  /* 0x0000000b09137210 */ /* 0x040fe400007fe4ff */
[----:B------:R-:W-:Y:S02]  /*4a10*/  IADD3 R20, P0, PT, R8, R6, RZ ;  /* 0x0000000608147210 */ /* 0x000fe40007f1e0ff */
[C---:B------:R-:W-:Y:S01]  /*4a20*/  IADD3.X R23, PT, PT, R9.reuse, R15, RZ, P1, !PT ;  /* 0x0000000f09177210 */ /* 0x040fe20000ffe4ff */
[----:B------:R-:W3:Y:S01]  /*4a30*/  LDG.E R27, desc[UR24][R18.64] ;  /* 0x00000018121b7981 */ /* 0x000ee2000c1e1900 */
        /* <DEDUP_REMOVED lines=9> */
[----:B-1----:R-:W-:Y:S02]  /*4ad0*/  LOP3.LUT R9, R14, 0x3, RZ, 0xc0, !PT ;  /* 0x000000030e097812 */ /* 0x002fe400078ec0ff */
[----:B--2---:R-:W-:Y:S02]  /*4ae0*/  IADD3 R34, P1, PT, R34, UR8, RZ ;  /* 0x0000000822227c10 */ /* 0x004fe4000ff3e0ff */
[----:B------:R-:W-:Y:S02]  /*4af0*/  IADD3 R8, P2, PT, R10, UR4, RZ ;  /* 0x000000040a087c10 */ /* 0x000fe4000ff5e0ff */
[----:B------:R-:W-:-:S02]  /*4b00*/  IADD3.X R33, PT, PT, R12, UR7, RZ, P0, !PT ;  /* 0x000000070c217c10 */ /* 0x000fc400087fe4ff */
[----:B------:R-:W-:Y:S02]  /*4b10*/  IADD3.X R35, PT, PT, R12, UR9, RZ, P1, !PT ;  /* 0x000000090c237c10 */ /* 0x000fe40008ffe4ff */
[----:B------:R-:W-:Y:S02]  /*4b20*/  IADD3.X R9, PT, PT, R9, UR5, RZ, P2, !PT ;  /* 0x0000000509097c10 */ /* 0x000fe400097fe4ff */
[C---:B-----5:R-:W-:Y:S02]  /*4b30*/  IADD3 R20, P0, PT, R8.reuse, R13, RZ ;  /* 0x0000000d08147210 */ /* 0x060fe40007f1e0ff */
[C---:B------:R-:W-:Y:S02]  /*4b40*/  IADD3 R22, P1, PT, R8.reuse, R6, RZ ;  /* 0x0000000608167210 */ /* 0x040fe40007f3e0ff */
        /* <DEDUP_REMOVED lines=34> */
[----:B------:R-:W4:Y:S04]  /*4d70*/  LDG.E R32, desc[UR24][R8.64+0x1e00] ;  /* 0x001e001808207981 */ /* 0x000f28000c1e1900 */
        /* <DEDUP_REMOVED lines=15> */
[----:B----4-:R3:W-:Y:S04]  /*4e70*/  STG.E.64 desc[UR24][R28.64], R32 ;  /* 0x000000201c007986 */ /* 0x0107e8000c101b18 */
[----:B--2---:R3:W-:Y:S07]  /*4e80*/  STG.E.64 desc[UR24][R26.64], R36 ;  /* 0x000000241a007986 */ /* 0x0047ee000c101b18 */
[----:B------:R-:W-:Y:S05]  /*4e90*/  @P0 BRA `(.L_x_661) ;  /* 0xfffffff800bc0947 */ /* 0x000fea000383ffff */
[----:B------:R-:W-:Y:S05]  /*4ea0*/  EXIT ;  /* 0x000000000000794d */ /* 0x000fea0003800000 */
.L_x_662:
        /* <DEDUP_REMOVED lines=13> */
.L_x_4505:


//--------------------- .text._Z35group_norm_nhwc_bwd_one_pass_kernelI11Fp16IOFp32WLi128ELi80ELi640EEv26Group_norm_nhwc_bwd_params --------------------------
	.section	.text._Z35group_norm_nhwc_bwd_one_pass_kernelI11Fp16IOFp32WLi128ELi80ELi640EEv26Group_norm_nhwc_bwd_params,"ax",@progbits
	.align	128
        .global         _Z35group_norm_nhwc_bwd_one_pass_kernelI11Fp16IOFp32WLi128ELi80ELi640EEv26Group_norm_nhwc_bwd_params
        .type           _Z35group_norm_nhwc_bwd_one_pass_kernelI11Fp16IOFp32WLi128ELi80ELi640EEv26Group_norm_nhwc_bwd_params,@function
        .size           _Z35group_norm_nhwc_bwd_one_pass_kernelI11Fp16IOFp32WLi128ELi80ELi640EEv26Group_norm_nhwc_bwd_params,(.L_x_4506 - _Z35group_norm_nhwc_bwd_one_pass_kernelI11Fp16IOFp32WLi128ELi80ELi640EEv26Group_norm_nhwc_bwd_params)
        .other          _Z35group_norm_nhwc_bwd_one_pass_kernelI11Fp16IOFp32WLi128ELi80ELi640EEv26Group_norm_nhwc_bwd_params,@"STO_CUDA_ENTRY STV_DEFAULT"
_Z35group_norm_nhwc_bwd_one_pass_kernelI11Fp16IOFp32WLi128ELi80ELi640EEv26Group_norm_nhwc_bwd_params:
.text._Z35group_norm_nhwc_bwd_one_pass_kernelI11Fp16IOFp32WLi128ELi80ELi640EEv26Group_norm_nhwc_bwd_params:
        /* <DEDUP_REMOVED lines=9> */
[----:B------:R-:W-:Y:S01]  /*0090*/  UMOV UR4, URZ ;  /* 0x000000ff00047c82 */ /* 0x000fe20008000000 */
        /* <DEDUP_REMOVED lines=11> */
.L_x_706:
[----:B------:R-:W1:Y:S01]  /*0150*/  LDC R10, c[0x0][0x410] ;  /* 0x00010400ff0a7b82 */ /* 0x000e620000000800 */
[----:B------:R-:W2:Y:S01]  /*0160*/  LDCU UR5, c[0x0][0x41c] ;  /* 0x00008380ff0577ac */ /* 0x000ea20008000800 */
[----:B------:R-:W-:Y:S02]  /*0170*/  ISETP.LE.AND P2, PT, RZ, UR6, PT ;  /* 0x00000006ff007c0c */ /* 0x000fe4000bf43270 */
[----:B------:R-:W-:Y:S01]  /*0180*/  CS2R R42, SRZ ;  /* 0x00000000002a7805 */ /* 0x000fe2000001ff00 */
[----:B------:R-:W3:Y:S01]  /*0190*/  LDCU.128 UR12, c[0x0][0x400] ;  /* 0x00008000ff0c77ac */ /* 0x000ee20008000c00 */
[----:B------:R-:W4:Y:S01]  /*01a0*/  LDCU.64 UR8, c[0x0][0x3b8] ;  /* 0x00007700ff0877ac */ /* 0x000f220008000a00 */
[----:B------:R-:W-:Y:S01]  /*01b0*/  CS2R R40, SRZ ;  /* 0x0000000000287805 */ /* 0x000fe2000001ff00 */
[----:B0-----:R-:W0:Y:S01]  /*01c0*/  LDCU.U8 UR7, c[0x0][0x414] ;  /* 0x00008280ff0777ac */ /* 0x001e220008000000 */
[----:B-1----:R-:W-:-:S04]  /*01d0*/  IABS R9, R10 ;  /* 0x0000000a00097213 */ /* 0x002fc80000000000 */
[----:B------:R-:W1:Y:S08]  /*01e0*/  I2F.RP R6, R9 ;  /* 0x0000000900067306 */ /* 0x000e700000209400 */
[----:B-1----:R-:W1:Y:S02]  /*01f0*/  MUFU.RCP R6, R6 ;  /* 0x0000000600067308 */ /* 0x002e640000001000 */
[----:B-1----:R-:W-:-:S06]  /*0200*/  IADD3 R4, PT, PT, R6, 0xffffffe, RZ ;  /* 0x0ffffffe06047810 */ /* 0x002fcc0007ffe0ff */
[----:B------:R1:W2:Y:S02]  /*0210*/  F2I.FTZ.U32.TRUNC.NTZ R5, R4 ;  /* 0x0000000400057305 */ /* 0x0002a4000021f000 */
[----:B-1----:R-:W-:Y:S01]  /*0220*/  HFMA2 R4, -RZ, RZ, 0, 0 ;  /* 0x00000000ff047431 */ /* 0x002fe200000001ff */
[----:B--2---:R-:W-:-:S05]  /*0230*/  IADD3 R8, PT, PT, RZ, -R5, RZ ;  /* 0x80000005ff087210 */ /* 0x004fca0007ffe0ff */
[----:B------:R-:W-:Y:S01]  /*0240*/  IMAD R3, R8, R9, RZ ;  /* 0x0000000908037224 */ /* 0x000fe200078e02ff */
[----:B------:R-:W-:-:S03]  /*0250*/  IABS R8, UR6 ;  /* 0x0000000600087c13 */ /* 0x000fc60008000000 */
[----:B------:R-:W-:Y:S02]  /*0260*/  IMAD.HI.U32 R5, R5, R3, R4 ;  /* 0x0000000305057227 */ /* 0x000fe400078e0004 */
[----:B------:R-:W1:Y:S04]  /*0270*/  S2R R3, SR_CTAID.X ;  /* 0x0000000000037919 */ /* 0x000e680000002500 */
[----:B------:R-:W-:-:S05]  /*0280*/  IMAD.HI.U32 R5, R5, R8, RZ ;  /* 0x0000000805057227 */ /* 0x000fca00078e00ff */
[----:B------:R-:W-:-:S05]  /*0290*/  IADD3 R6, PT, PT, -R5, RZ, RZ ;  /* 0x000000ff05067210 */ /* 0x000fca0007ffe1ff */
[----:B------:R-:W-:Y:S01]  /*02a0*/  IMAD R4, R9, R6, R8 ;  /* 0x0000000609047224 */ /* 0x000fe200078e0208 */
[----:B------:R-:W-:-:S04]  /*02b0*/  LOP3.LUT R6, R10, UR6, RZ, 0x3c, !PT ;  /* 0x000000060a067c12 */ /* 0x000fc8000f8e3cff */
[----:B------:R-:W-:Y:S02]  /*02c0*/  ISETP.GT.U32.AND P4, PT, R9, R4, PT ;  /* 0x000000040900720c */ /* 0x000fe40003f84070 */
[----:B------:R-:W-:-:S11]  /*02d0*/  ISETP.GE.AND P3, PT, R6, RZ, PT ;  /* 0x000000ff0600720c */ /* 0x000fd60003f66270 */
[-C--:B------:R-:W-:Y:S01]  /*02e0*/  @!P4 IADD3 R4, PT, PT, R4, -R9.reuse, RZ ;  /* 0x800000090404c210 */ /* 0x080fe20007ffe0ff */
[----:B-1----:R-:W-:Y:S01]  /*02f0*/  IMAD R7, R3, UR5, R46 ;  /* 0x0000000503077c24 */ /* 0x002fe2000f8e022e */
[----:B------:R-:W-:Y:S02]  /*0300*/  @!P4 IADD3 R5, PT, PT, R5, 0x1, RZ ;  /* 0x000000010505c810 */ /* 0x000fe40007ffe0ff */
[----:B------:R-:W-:Y:S02]  /*0310*/  ISETP.GE.U32.AND P0, PT, R4, R9, PT ;  /* 0x000000090400720c */ /* 0x000fe40003f06070 */
[----:B---3--:R-:W-:Y:S02]  /*0320*/  ISETP.GE.U32.AND P1, PT, R7, UR12, PT ;  /* 0x0000000c07007c0c */ /* 0x008fe4000bf26070 */
[----:B------:R-:W-:Y:S02]  /*0330*/  SHF.R.S32.HI R13, RZ, 0x1f, R7 ;  /* 0x0000001fff0d7819 */ /* 0x000fe40000011407 */
[----:B------:R-:W-:-:S02]  /*0340*/  ISETP.GT.U32.AND P5, PT, R9, R4, PT ;  /* 0x000000040900720c */ /* 0x000fc40003fa4070 */
[----:B------:R-:W-:Y:S02]  /*0350*/  IADD3 R9, PT, PT, R4, -R9, RZ ;  /* 0x8000000904097210 */ /* 0x000fe40007ffe0ff */
[----:B------:R-:W-:Y:S02]  /*0360*/  ISETP.GE.AND.EX P1, PT, R13, UR13, PT, P1 ;  /* 0x0000000d0d007c0c */ /* 0x000fe4000bf26310 */
[----:B------:R-:W-:Y:S02]  /*0370*/  SEL R4, R9, R4, !P5 ;  /* 0x0000000409047207 */ /* 0x000fe40006800000 */
[----:B------:R-:W-:Y:S02]  /*0380*/  @P0 IADD3 R5, PT, PT, R5, 0x1, RZ ;  /* 0x0000000105050810 */ /* 0x000fe40007ffe0ff */
[----:B------:R-:W-:Y:S02]  /*0390*/  ISETP.NE.AND P4, PT, R10, RZ, PT ;  /* 0x000000ff0a00720c */ /* 0x000fe40003f85270 */
[----:B------:R-:W-:-:S02]  /*03a0*/  LOP3.LUT R9, RZ, R10, RZ, 0x33, !PT ;  /* 0x0000000aff097212 */ /* 0x000fc400078e33ff */
[----:B------:R-:W-:Y:S02]  /*03b0*/  @!P2 IADD3 R4, PT, PT, -R4, RZ, RZ ;  /* 0x000000ff0404a210 */ /* 0x000fe40007ffe1ff */
[----:B------:R-:W-:Y:S01]  /*03c0*/  @!P3 IADD3 R5, PT, PT, -R5, RZ, RZ ;  /* 0x000000ff0505b210 */ /* 0x000fe20007ffe1ff */
[----:B------:R-:W1:Y:S01]  /*03d0*/  @!P1 LDC.64 R18, c[0x0][0x3f8] ;  /* 0x0000fe00ff129b82 */ /* 0x000e620000000a00 */
[----:B------:R-:W-:Y:S02]  /*03e0*/  IADD3 R15, PT, PT, R7, 0x10, RZ ;  /* 0x00000010070f7810 */ /* 0x000fe40007ffe0ff */
[C---:B------:R-:W-:Y:S02]  /*03f0*/  SEL R47, R9.reuse, R4, !P4 ;  /* 0x00000004092f7207 */ /* 0x040fe40006000000 */
[----:B------:R-:W-:Y:S02]  /*0400*/  SEL R5, R9, R5, !P4 ;  /* 0x0000000509057207 */ /* 0x000fe40006000000 */
[----:B------:R-:W-:Y:S01]  /*0410*/  ISETP.GE.U32.AND P2, PT, R15, UR12, PT ;  /* 0x0000000c0f007c0c */ /* 0x000fe2000bf46070 */
[----:B------:R-:W-:Y:S01]  /*0420*/  IMAD R11, R47, 0x50, RZ ;  /* 0x000000502f0b7824 */ /* 0x000fe200078e02ff */
[----:B------:R-:W-:Y:S01]  /*0430*/  SHF.R.S32.HI R9, RZ, 0x1f, R15 ;  /* 0x0000001fff097819 */ /* 0x000fe2000001140f */
[----:B------:R-:W2:Y:S01]  /*0440*/  @!P1 LDC.64 R22, c[0x0][0x3a0] ;  /* 0x0000e800ff169b82 */ /* 0x000ea20000000a00 */
[----:B------:R-:W-:-:S02]  /*0450*/  IADD3 R17, PT, PT, R7, 0x20, RZ ;  /* 0x0000002007117810 */ /* 0x000fc40007ffe0ff */
[----:B------:R-:W-:Y:S02]  /*0460*/  ISETP.GE.AND.EX P2, PT, R9, UR13, PT, P2 ;  /* 0x0000000d09007c0c */ /* 0x000fe4000bf46320 */
[C---:B------:R-:W-:Y:S02]  /*0470*/  IADD3 R48, P0, PT, R11.reuse, R2, RZ ;  /* 0x000000020b307210 */ /* 0x040fe40007f1e0ff */
[----:B------:R-:W-:Y:S01]  /*0480*/  SHF.R.S32.HI R2, RZ, 0x1f, R5 ;  /* 0x0000001fff027819 */ /* 0x000fe20000011405 */
[----:B------:R-:W3:Y:S01]  /*0490*/  @!P1 LDC.64 R24, c[0x0][0x398] ;  /* 0x0000e600ff189b82 */ /* 0x000ee20000000a00 */
[----:B------:R-:W-:Y:S02]  /*04a0*/  LEA.HI.X.SX32 R49, R11, RZ, 0x1, P0 ;  /* 0x000000ff0b317211 */ /* 0x000fe400000f0eff */
[----:B------:R-:W-:Y:S01]  /*04b0*/  ISETP.GE.U32.AND P3, PT, R17, UR12, PT ;  /* 0x0000000c11007c0c */ /* 0x000fe2000bf66070 */
[----:B------:R-:W-:Y:S01]  /*04c0*/  IMAD R2, R2, UR14, RZ ;  /* 0x0000000e02027c24 */ /* 0x000fe2000f8e02ff */
[----:B------:R-:W-:Y:S01]  /*04d0*/  SHF.R.S32.HI R21, RZ, 0x1f, R17 ;  /* 0x0000001fff157819 */ /* 0x000fe20000011411 */
[----:B------:R-:W-:-:S02]  /*04e0*/  IMAD.WIDE.U32 R48, R5, UR14, R48 ;  /* 0x0000000e05307c25 */ /* 0x000fc4000f8e0030 */
[----:B------:R-:W4:Y:S01]  /*04f0*/  @!P2 LDC.64 R26, c[0x0][0x3f8] ;  /* 0x0000fe00ff1aab82 */ /* 0x000f220000000a00 */
[----:B------:R-:W-:Y:S01]  /*0500*/  ISETP.GE.AND.EX P3, PT, R21, UR13, PT, P3 ;  /* 0x0000000d15007c0c */ /* 0x000fe2000bf66330 */
[----:B------:R-:W-:Y:S01]  /*0510*/  IMAD R51, R5, UR15, R2 ;  /* 0x0000000f05337c24 */ /* 0x000fe2000f8e0202 */
[----:B------:R-:W-:Y:S01]  /*0520*/  @!P1 MOV R50, R48 ;  /* 0x0000003000329202 */ /* 0x000fe20000000f00 */
[----:B-1----:R-:W-:Y:S01]  /*0530*/  @!P1 IMAD R2, R13, R18, RZ ;  /* 0x000000120d029224 */ /* 0x002fe200078e02ff */
[----:B------:R-:W-:Y:S02]  /*0540*/  @!P2 MOV R12, R48 ;  /* 0x00000030000ca202 */ /* 0x000fe40000000f00 */
[----:B------:R-:W-:Y:S01]  /*0550*/  IADD3 R51, PT, PT, R49, R51, RZ ;  /* 0x0000003331337210 */ /* 0x000fe20007ffe0ff */
[C---:B------:R-:W-:Y:S01]  /*0560*/  @!P1 IMAD R11, R7.reuse, R19, R2 ;  /* 0x00000013070b9224 */ /* 0x040fe200078e0202 */
[----:B------:R-:W1:Y:S01]  /*0570*/  @!P2 LDC.64 R28, c[0x0][0x3a0] ;  /* 0x0000e800ff1cab82 */ /* 0x000e620000000a00 */
[C---:B------:R-:W-:Y:S01]  /*0580*/  IADD3 R19, PT, PT, R7.reuse, 0x30, RZ ;  /* 0x0000003007137810 */ /* 0x040fe20007ffe0ff */
[----:B------:R-:W-:Y:S01]  /*0590*/  @!P1 IMAD.WIDE.U32 R4, R7, R18, R50 ;  /* 0x0000001207049225 */ /* 0x000fe200078e0032 */
[----:B------:R-:W-:-:S04]  /*05a0*/  @!P2 MOV R13, R51 ;  /* 0x00000033000da202 */ /* 0x000fc80000000f00 */
[----:B------:R-:W-:Y:S01]  /*05b0*/  @!P1 IADD3 R5, PT, PT, R5, R11, RZ ;  /* 0x0000000b05059210 */ /* 0x000fe20007ffe0ff */
[----:B------:R-:W0:Y:S01]  /*05c0*/  @!P3 LDC.64 R30, c[0x0][0x3f8] ;  /* 0x0000fe00ff1ebb82 */ /* 0x000e220000000a00 */
[C---:B------:R-:W-:Y:S02]  /*05d0*/  @!P1 SHF.L.U32 R11, R4.reuse, 0x1, RZ ;  /* 0x00000001040b9819 */ /* 0x040fe400000006ff */
[----:B------:R-:W-:Y:S02]  /*05e0*/  @!P1 SHF.L.U64.HI R2, R4, 0x1, R5 ;  /* 0x0000000104029819 */ /* 0x000fe40000010205 */
[----:B--2---:R-:W-:Y:S01]  /*05f0*/  @!P1 IADD3 R8, P0, PT, R11, R22, RZ ;  /* 0x000000160b089210 */ /* 0x004fe20007f1e0ff */
[----:B----4-:R-:W-:Y:S01]  /*0600*/  @!P2 IMAD R6, R9, R26, RZ ;  /* 0x0000001a0906a224 */ /* 0x010fe200078e02ff */
[----:B---3--:R-:W-:Y:S01]  /*0610*/  @!P1 IADD3 R10, P4, PT, R11, R24, RZ ;  /* 0x000000180b0a9210 */ /* 0x008fe20007f9e0ff */
[----:B------:R-:W2:Y:S01]  /*0620*/  @!P2 LDC.64 R4, c[0x0][0x398] ;  /* 0x0000e600ff04ab82 */ /* 0x000ea20000000a00 */
[C---:B------:R-:W-:Y:S01]  /*0630*/  @!P1 IADD3.X R9, PT, PT, R2.reuse, R23, RZ, P0, !PT ;  /* 0x0000001702099210 */ /* 0x040fe200007fe4ff */
[C---:B------:R-:W-:Y:S01]  /*0640*/  @!P2 IMAD R23, R15.reuse, R27, R6 ;  /* 0x0000001b0f17a224 */ /* 0x040fe200078e0206 */
[----:B------:R-:W-:Y:S01]  /*0650*/  @!P1 IADD3.X R11, PT, PT, R2, R25, RZ, P4, !PT ;  /* 0x00000019020b9210 */ /* 0x000fe200027fe4ff */
[----:B------:R-:W-:Y:S01]  /*0660*/  @!P2 IMAD.WIDE.U32 R12, R15, R26, R12 ;  /* 0x0000001a0f0ca225 */ /* 0x000fe200078e000c */
[----:B------:R-:W-:Y:S01]  /*0670*/  ISETP.GE.U32.AND P0, PT, R19, UR12, PT ;  /* 0x0000000c13007c0c */ /* 0x000fe2000bf06070 */
[----:B------:R3:W5:Y:S01]  /*0680*/  @!P1 LDG.E R43, desc[UR10][R8.64] ;  /* 0x0000000a082b9981 */ /* 0x000762000c1e1900 */
[----:B------:R-:W-:Y:S01]  /*0690*/  SHF.R.S32.HI R25, RZ, 0x1f, R19 ;  /* 0x0000001fff197819 */ /* 0x000fe20000011413 */
[----:B------:R-:W4:Y:S01]  /*06a0*/  @!P3 LDC.64 R26, c[0x0][0x3a0] ;  /* 0x0000e800ff1abb82 */ /* 0x000f220000000a00 */
[----:B------:R-:W-:Y:S01]  /*06b0*/  @!P2 IADD3 R13, PT, PT, R13, R23, RZ ;  /* 0x000000170d0da210 */ /* 0x000fe20007ffe0ff */
[----:B------:R2:W5:Y:S01]  /*06c0*/  @!P1 LDG.E R42, desc[UR10][R10.64] ;  /* 0x0000000a0a2a9981 */ /* 0x000562000c1e1900 */
[----:B------:R-:W-:-:S02]  /*06d0*/  ISETP.GE.AND.EX P0, PT, R25, UR13, PT, P0 ;  /* 0x0000000d19007c0c */ /* 0x000fc4000bf06300 */
[C---:B------:R-:W-:Y:S02]  /*06e0*/  @!P2 SHF.L.U32 R15, R12.reuse, 0x1, RZ ;  /* 0x000000010c0fa819 */ /* 0x040fe400000006ff */
[----:B------:R-:W-:Y:S02]  /*06f0*/  @!P2 SHF.L.U64.HI R6, R12, 0x1, R13 ;  /* 0x000000010c06a819 */ /* 0x000fe4000001020d */
[----:B-1----:R-:W-:Y:S01]  /*0700*/  @!P2 IADD3 R12, P1, PT, R15, R28, RZ ;  /* 0x0000001c0f0ca210 */ /* 0x002fe20007f3e0ff */
[----:B0-----:R-:W-:Y:S01]  /*0710*/  @!P3 IMAD R2, R21, R30, RZ ;  /* 0x0000001e1502b224 */ /* 0x001fe200078e02ff */
[----:B---3--:R-:W-:Y:S02]  /*0720*/  @!P3 MOV R8, R48 ;  /* 0x000000300008b202 */ /* 0x008fe40000000f00 */
[----:B------:R-:W-:Y:S02]  /*0730*/  @!P3 MOV R9, R51 ;  /* 0x000000330009b202 */ /* 0x000fe40000000f00 */
[----:B------:R-:W-:Y:S01]  /*0740*/  @!P2 IADD3.X R13, PT, PT, R6, R29, RZ, P1, !PT ;  /* 0x0000001d060da210 */ /* 0x000fe20000ffe4ff */
[----:B------:R-:W0:Y:S01]  /*0750*/  @!P0 LDC.64 R20, c[0x0][0x3f8] ;  /* 0x0000fe00ff148b82 */ /* 0x000e220000000a00 */
[----:B--2---:R-:W-:Y:S01]  /*0760*/  @!P2 IADD3 R14, P4, PT, R15, R4, RZ ;  /* 0x000000040f0ea210 */ /* 0x004fe20007f9e0ff */
[----:B------:R-:W-:-:S02]  /*0770*/  @!P3 IMAD R15, R17, R31, R2 ;  /* 0x0000001f110fb224 */ /* 0x000fc400078e0202 */
[----:B------:R-:W-:Y:S01]  /*0780*/  @!P3 IMAD.WIDE.U32 R8, R17, R30, R8 ;  /* 0x0000001e1108b225 */ /* 0x000fe200078e0008 */
[----:B------:R-:W-:Y:S01]  /*0790*/  IADD3 R23, PT, PT, R7, 0x40, RZ ;  /* 0x0000004007177810 */ /* 0x000fe20007ffe0ff */
[----:B------:R1:W5:Y:S02]  /*07a0*/  @!P2 LDG.E R41, desc[UR10][R12.64] ;  /* 0x0000000a0c29a981 */ /* 0x000364000c1e1900 */
[----:B------:R-:W2:Y:S01]  /*07b0*/  @!P3 LDC.64 R28, c[0x0][0x398] ;  /* 0x0000e600ff1cbb82 */ /* 0x000ea20000000a00 */
[----:B------:R-:W-:Y:S02]  /*07c0*/  @!P3 IADD3 R9, PT, PT, R9, R15, RZ ;  /* 0x0000000f0909b210 */ /* 0x000fe40007ffe0ff */
[----:B------:R-:W-:Y:S02]  /*07d0*/  ISETP.GE.U32.AND P1, PT, R23, UR12, PT ;  /* 0x0000000c17007c0c */ /* 0x000fe4000bf26070 */
[----:B------:R-:W-:Y:S02]  /*07e0*/  SHF.R.S32.HI R17, RZ, 0x1f, R23 ;  /* 0x0000001fff117819 */ /* 0x000fe40000011417 */
[C---:B------:R-:W-:Y:S01]  /*07f0*/  @!P3 SHF.L.U32 R11, R8.reuse, 0x1, RZ ;  /* 0x00000001080bb819 */ /* 0x040fe200000006ff */
[----:B------:R-:W-:Y:S01]  /*0800*/  UIMAD.WIDE UR8, UR6, 0x8, UR8 ;  /* 0x00000008060878a5 */ /* 0x000fe2000f8e0208 */
[----:B------:R-:W-:Y:S01]  /*0810*/  @!P3 SHF.L.U64.HI R2, R8, 0x1, R9 ;  /* 0x000000010802b819 */ /* 0x000fe20000010209 */
[----:B------:R-:W3:Y:S01]  /*0820*/  @!P0 LDC.64 R30, c[0x0][0x398] ;  /* 0x0000e600ff1e8b82 */ /* 0x000ee20000000a00 */
[----:B------:R-:W-:-:S02]  /*0830*/  ISETP.GE.AND.EX P1, PT, R17, UR13, PT, P1 ;  /* 0x0000000d11007c0c */ /* 0x000fc4000bf26310 */
[----:B----4-:R-:W-:Y:S02]  /*0840*/  @!P3 IADD3 R8, P5, PT, R11, R26, RZ ;  /* 0x0000001a0b08b210 */ /* 0x010fe40007fbe0ff */
[----:B------:R-:W-:Y:S02]  /*0850*/  @!P2 IADD3.X R15, PT, PT, R6, R5, RZ, P4, !PT ;  /* 0x00000005060fa210 */ /* 0x000fe400027fe4ff */
[----:B------:R-:W-:Y:S02]  /*0860*/  @!P3 IADD3.X R9, PT, PT, R2, R27, RZ, P5, !PT ;  /* 0x0000001b0209b210 */ /* 0x000fe40002ffe4ff */
[----:B------:R-:W4:Y:S01]  /*0870*/  @!P0 LDC.64 R26, c[0x0][0x3a0] ;  /* 0x0000e800ff1a8b82 */ /* 0x000f220000000a00 */
[----:B------:R2:W5:Y:S01]  /*0880*/  @!P2 LDG.E R40, desc[UR10][R14.64] ;  /* 0x0000000a0e28a981 */ /* 0x000562000c1e1900 */
[----:B-1----:R-:W-:Y:S01]  /*0890*/  @!P0 MOV R12, R48 ;  /* 0x00000030000c8202 */ /* 0x002fe20000000f00 */
[----:B0-----:R-:W-:Y:S01]  /*08a0*/  @!P0 IMAD R6, R25, R20, RZ ;  /* 0x0000001419068224 */ /* 0x001fe200078e02ff */
[----:B------:R-:W-:-:S02]  /*08b0*/  @!P0 MOV R13, R51 ;  /* 0x00000033000d8202 */ /* 0x000fc40000000f00 */
[----:B--2---:R-:W-:Y:S02]  /*08c0*/  @!P3 IADD3 R10, P2, PT, R11, R28, RZ ;  /* 0x0000001c0b0ab210 */ /* 0x004fe40007f5e0ff */
[----:B------:R-:W-:Y:S01]  /*08d0*/  CS2R R4, SRZ ;  /* 0x0000000000047805 */ /* 0x000fe2000001ff00 */
[----:B------:R-:W0:Y:S01]  /*08e0*/  @!P1 LDC.64 R32, c[0x0][0x3f8] ;  /* 0x0000fe00ff209b82 */ /* 0x000e220000000a00 */
[C---:B------:R-:W-:Y:S01]  /*08f0*/  @!P0 IMAD R21, R19.reuse, R21, R6 ;  /* 0x0000001513158224 */ /* 0x040fe200078e0206 */
[----:B------:R-:W-:Y:S01]  /*0900*/  @!P3 IADD3.X R11, PT, PT, R2, R29, RZ, P2, !PT ;  /* 0x0000001d020bb210 */ /* 0x000fe200017fe4ff */
[----:B------:R-:W-:Y:S01]  /*0910*/  @!P0 IMAD.WIDE.U32 R12, R19, R20, R12 ;  /* 0x00000014130c8225 */ /* 0x000fe200078e000c */
[----:B------:R-:W-:Y:S01]  /*0920*/  IADD3 R35, PT, PT, R7, 0x50, RZ ;  /* 0x0000005007237810 */ /* 0x000fe20007ffe0ff */
[----:B------:R1:W5:Y:S01]  /*0930*/  @!P3 LDG.E R4, desc[UR10][R8.64] ;  /* 0x0000000a0804b981 */ /* 0x000362000c1e1900 */
[----:B------:R-:W-:Y:S02]  /*0940*/  MOV R20, UR8 ;  /* 0x0000000800147c02 */ /* 0x000fe40008000f00 */
[----:B------:R-:W-:Y:S01]  /*0950*/  @!P0 IADD3 R15, PT, PT, R13, R21, RZ ;  /* 0x000000150d0f8210 */ /* 0x000fe20007ffe0ff */
[----:B------:R2:W5:Y:S01]  /*0960*/  @!P3 LDG.E R5, desc[UR10][R10.64] ;  /* 0x0000000a0a05b981 */ /* 0x000562000c1e1900 */
[----:B------:R-:W-:Y:S01]  /*0970*/  ISETP.GE.U32.AND P3, PT, R35, UR12, PT ;  /* 0x0000000c23007c0c */ /* 0x000fe2000bf66070 */
[----:B------:R-:W3:Y:S01]  /*0980*/  @!P1 LDC.64 R18, c[0x0][0x3a0] ;  /* 0x0000e800ff129b82 */ /* 0x000ee20000000a00 */
[----:B------:R-:W-:-:S02]  /*0990*/  SHF.R.S32.HI R25, RZ, 0x1f, R35 ;  /* 0x0000001fff197819 */ /* 0x000fc40000011423 */
[----:B------:R-:W-:Y:S02]  /*09a0*/  MOV R21, UR9 ;  /* 0x0000000900157c02 */ /* 0x000fe40008000f00 */
[----:B------:R-:W-:Y:S02]  /*09b0*/  ISETP.GE.AND.EX P3, PT, R25, UR13, PT, P3 ;  /* 0x0000000d19007c0c */ /* 0x000fe4000bf66330 */
[C---:B------:R-:W-:Y:S01]  /*09c0*/  @!P0 SHF.L.U32 R13, R12.reuse, 0x1, RZ ;  /* 0x000000010c0d8819 */ /* 0x040fe200000006ff */
[----:B------:R-:W3:Y:S01]  /*09d0*/  LDC.64 R28, c[0x0][0x3a8] ;  /* 0x0000ea00ff1c7b82 */ /* 0x000ee20000000a00 */
[----:B------:R-:W3:Y:S01]  /*09e0*/  LDG.E.64 R20, desc[UR10][R20.64] ;  /* 0x0000000a14147981 */ /* 0x000ee2000c1e1b00 */
[----:B------:R-:W-:Y:S02]  /*09f0*/  @!P0 SHF.L.U64.HI R2, R12, 0x1, R15 ;  /* 0x000000010c028819 */ /* 0x000fe4000001020f */
[----:B----4-:R-:W-:-:S04]  /*0a00*/  @!P0 IADD3 R14, P2, PT, R13, R26, RZ ;  /* 0x0000001a0d0e8210 */ /* 0x010fc80007f5e0ff */
[----:B------:R-:W-:Y:S02]  /*0a10*/  @!P0 IADD3.X R15, PT, PT, R2, R27, RZ, P2, !PT ;  /* 0x0000001b020f8210 */ /* 0x000fe400017fe4ff */
[----:B------:R-:W4:Y:S01]  /*0a20*/  @!P1 LDC.64 R26, c[0x0][0x398] ;  /* 0x0000e600ff1a9b82 */ /* 0x000f220000000a00 */
[----:B-1----:R-:W-:Y:S01]  /*0a30*/  @!P1 MOV R8, R48 ;  /* 0x0000003000089202 */ /* 0x002fe20000000f00 */
[----:B0-----:R-:W-:Y:S01]  /*0a40*/  @!P1 IMAD R6, R17, R32, RZ ;  /* 0x0000002011069224 */ /* 0x001fe200078e02ff */
[----:B------:R-:W-:Y:S02]  /*0a50*/  @!P1 MOV R9, R51 ;  /* 0x0000003300099202 */ /* 0x000fe40000000f00 */
[----:B------:R-:W-:-:S03]  /*0a60*/  IADD3 R39, PT, PT, R7, 0x60, RZ ;  /* 0x0000006007277810 */ /* 0x000fc60007ffe0ff */
[----:B------:R-:W0:Y:S01]  /*0a70*/  @!P3 LDC.64 R52, c[0x0][0x3f8] ;  /* 0x0000fe00ff34bb82 */ /* 0x000e220000000a00 */
[----:B------:R-:W-:Y:S01]  /*0a80*/  ISETP.GE.U32.AND P2, PT, R39, UR12, PT ;  /* 0x0000000c27007c0c */ /* 0x000fe2000bf46070 */
[C---:B--2---:R-:W-:Y:S01]  /*0a90*/  @!P1 IMAD R11, R23.reuse, R33, R6 ;  /* 0x00000021170b9224 */ /* 0x044fe200078e0206 */
[----:B------:R-:W-:Y:S01]  /*0aa0*/  SHF.R.S32.HI R37, RZ, 0x1f, R39 ;  /* 0x0000001fff257819 */ /* 0x000fe20000011427 */
[----:B------:R-:W-:Y:S01]  /*0ab0*/  @!P1 IMAD.WIDE.U32 R8, R23, R32, R8 ;  /* 0x0000002017089225 */ /* 0x000fe200078e0008 */
[----:B---3--:R-:W-:Y:S02]  /*0ac0*/  @!P0 IADD3 R12, P4, PT, R13, R30, RZ ;  /* 0x0000001e0d0c8210 */ /* 0x008fe40007f9e0ff */
[----:B------:R-:W-:Y:S02]  /*0ad0*/  ISETP.GE.AND.EX P2, PT, R37, UR13, PT, P2 ;  /* 0x0000000d25007c0c */ /* 0x000fe4000bf46320 */
[----:B------:R-:W-:Y:S01]  /*0ae0*/  IADD3 R30, PT, PT, R7, 0x70, RZ ;  /* 0x00000070071e7810 */ /* 0x000fe20007ffe0ff */
[----:B------:R-:W-:Y:S01]  /*0af0*/  HFMA2 R6, -RZ, RZ, 0, 0 ;  /* 0x00000000ff067431 */ /* 0x000fe200000001ff */
[----:B------:R-:W-:-:S02]  /*0b00*/  @!P1 IADD3 R7, PT, PT, R9, R11, RZ ;  /* 0x0000000b09079210 */ /* 0x000fc40007ffe0ff */
[----:B------:R-:W-:Y:S01]  /*0b10*/  ISETP.NE.AND P5, PT, RZ, UR7, PT ;  /* 0x00000007ff007c0c */ /* 0x000fe2000bfa5270 */
[----:B------:R-:W1:Y:S01]  /*0b20*/  @!P3 LDC.64 R10, c[0x0][0x3a0] ;  /* 0x0000e800ff0abb82 */ /* 0x000e620000000a00 */
[----:B------:R-:W-:Y:S02]  /*0b30*/  @!P0 IADD3.X R13, PT, PT, R2, R31, RZ, P4, !PT ;  /* 0x0000001f020d8210 */ /* 0x000fe400027fe4ff */
[C---:B------:R-:W-:Y:S02]  /*0b40*/  @!P1 SHF.L.U64.HI R2, R8.reuse, 0x1, R7 ;  /* 0x0000000108029819 */ /* 0x040fe40000010207 */
[----:B------:R-:W-:Y:S01]  /*0b50*/  MOV R7, RZ ;  /* 0x000000ff00077202 */ /* 0x000fe20000000f00 */
[----:B------:R2:W5:Y:S01]  /*0b60*/  @!P0 LDG.E R6, desc[UR10][R14.64] ;  /* 0x0000000a0e068981 */ /* 0x000562000c1e1900 */
[----:B------:R-:W-:Y:S01]  /*0b70*/  @!P1 SHF.L.U32 R33, R8, 0x1, RZ ;  /* 0x0000000108219819 */ /* 0x000fe200000006ff */
[----:B------:R-:W3:Y:S01]  /*0b80*/  @!P2 LDC.64 R16, c[0x0][0x3f8] ;  /* 0x0000fe00ff10ab82 */ /* 0x000ee20000000a00 */
[----:B------:R-:W-:-:S02]  /*0b90*/  ISETP.GE.U32.AND P4, PT, R30, UR12, PT ;  /* 0x0000000c1e007c0c */ /* 0x000fc4000bf86070 */
[----:B------:R-:W-:Y:S01]  /*0ba0*/  SHF.R.S32.HI R31, RZ, 0x1f, R30 ;  /* 0x0000001fff1f7819 */ /* 0x000fe2000001141e */
[----:B------:R2:W5:Y:S01]  /*0bb0*/  @!P0 LDG.E R7, desc[UR10][R12.64] ;  /* 0x0000000a0c078981 */ /* 0x000562000c1e1900 */
[----:B----4-:R-:W-:Y:S01]  /*0bc0*/  @!P1 IADD3 R32, P0, PT, R33, R26, RZ ;  /* 0x0000001a21209210 */ /* 0x010fe20007f1e0ff */
[----:B0-----:R-:W-:Y:S01]  /*0bd0*/  @!P3 IMAD R24, R25, R52, RZ ;  /* 0x000000341918b224 */ /* 0x001fe200078e02ff */
[----:B------:R-:W-:Y:S01]  /*0be0*/  ISETP.GE.AND.EX P4, PT, R31, UR13, PT, P4 ;  /* 0x0000000d1f007c0c */ /* 0x000fe2000bf86340 */
[----:B------:R-:W0:Y:S01]  /*0bf0*/  @P5 LDC.64 R22, c[0x0][0x3b0] ;  /* 0x0000ec00ff165b82 */ /* 0x000e220000000a00 */
[----:B------:R-:W-:Y:S02]  /*0c00*/  @!P1 IADD3 R18, P6, PT, R33, R18, RZ ;  /* 0x0000001221129210 */ /* 0x000fe40007fde0ff */
[----:B------:R-:W-:Y:S01]  /*0c10*/  @!P1 IADD3.X R33, PT, PT, R2, R27, RZ, P0, !PT ;  /* 0x0000001b02219210 */ /* 0x000fe200007fe4ff */
[----:B------:R-:W-:Y:S01]  /*0c20*/  @!P3 IMAD R45, R35, R53, R24 ;  /* 0x00000035232db224 */ /* 0x000fe200078e0218 */
[----:B------:R-:W-:-:S03]  /*0c30*/  @!P3 MOV R24, R48 ;  /* 0x000000300018b202 */ /* 0x000fc60000000f00 */
[----:B------:R-:W4:Y:S01]  /*0c40*/  @!P3 LDC.64 R26, c[0x0][0x398] ;  /* 0x0000e600ff1abb82 */ /* 0x000f220000000a00 */
[----:B------:R-:W-:Y:S02]  /*0c50*/  @!P3 MOV R25, R51 ;  /* 0x000000330019b202 */ /* 0x000fe40000000f00 */
[----:B------:R-:W-:Y:S01]  /*0c60*/  @!P1 IADD3.X R19, PT, PT, R2, R19, RZ, P6, !PT ;  /* 0x0000001302139210 */ /* 0x000fe200037fe4ff */
[----:B------:R-:W-:Y:S01]  /*0c70*/  @!P3 IMAD.WIDE.U32 R24, R35, R52, R24 ;  /* 0x000000342318b225 */ /* 0x000fe200078e0018 */
[----:B------:R-:W-:-:S03]  /*0c80*/  LOP3.LUT R2, R44, 0xffff, RZ, 0xc0, !PT ;  /* 0x0000ffff2c027812 */ /* 0x000fc600078ec0ff */
[----:B--2---:R-:W2:Y:S01]  /*0c90*/  @!P4 LDC.64 R14, c[0x0][0x3f8] ;  /* 0x0000fe00ff0ecb82 */ /* 0x004ea20000000a00 */
[----:B------:R-:W-:Y:S02]  /*0ca0*/  CS2R R8, SRZ ;  /* 0x0000000000087805 */ /* 0x000fe4000001ff00 */
[----:B------:R-:W-:Y:S01]  /*0cb0*/  @!P3 IADD3 R45, PT, PT, R25, R45, RZ ;  /* 0x0000002d192db210 */ /* 0x000fe20007ffe0ff */
[----:B------:R-:W-:Y:S01]  /*0cc0*/  IMAD R35, R47, 0x50, R2 ;  /* 0x000000502f237824 */ /* 0x000fe200078e0202 */
[----:B------:R-:W-:-:S03]  /*0cd0*/  @!P3 SHF.L.U32 R25, R24, 0x1, RZ ;  /* 0x000000011819b819 */ /* 0x000fc600000006ff */
[----:B------:R-:W2:Y:S01]  /*0ce0*/  @!P2 LDC.64 R12, c[0x0][0x3a0] ;  /* 0x0000e800ff0cab82 */ /* 0x000ea20000000a00 */
[----:B------:R-:W-:Y:S01]  /*0cf0*/  @!P3 SHF.L.U64.HI R38, R24, 0x1, R45 ;  /* 0x000000011826b819 */ /* 0x000fe2000001022d */
[----:B------:R0:W5:Y:S01]  /*0d00*/  @!P1 LDG.E R8, desc[UR10][R18.64] ;  /* 0x0000000a12089981 */ /* 0x000162000c1e1900 */
[----:B---3--:R-:W-:Y:S01]  /*0d10*/  @!P2 IMAD R24, R37, R16, RZ ;  /* 0x000000102518a224 */ /* 0x008fe200078e02ff */
[----:B-1----:R-:W-:Y:S02]  /*0d20*/  @!P3 IADD3 R34, P0, PT, R25, R10, RZ ;  /* 0x0000000a1922b210 */ /* 0x002fe40007f1e0ff */
[----:B------:R-:W-:Y:S01]  /*0d30*/  @!P2 MOV R36, R48 ;  /* 0x000000300024a202 */ /* 0x000fe20000000f00 */
[----:B------:R2:W5:Y:S01]  /*0d40*/  @!P1 LDG.E R9, desc[UR10][R32.64] ;  /* 0x0000000a20099981 */ /* 0x000562000c1e1900 */
[----:B------:R-:W-:Y:S01]  /*0d50*/  @!P2 MOV R37, R51 ;  /* 0x000000330025a202 */ /* 0x000fe20000000f00 */
[----:B0-----:R-:W-:-:S04]  /*0d60*/  @P5 IMAD.WIDE R22, R35, 0x4, R22 ;  /* 0x0000000423165825 */ /* 0x001fc800078e0216 */
[----:B------:R-:W-:Y:S02]  /*0d70*/  IMAD.WIDE R18, R35, 0x4, R28 ;  /* 0x0000000423127825 */ /* 0x000fe400078e021c */
[----:B------:R-:W0:Y:S01]  /*0d80*/  @!P2 LDC.64 R28, c[0x0][0x398] ;  /* 0x0000e600ff1cab82 */ /* 0x000e220000000a00 */
[----:B------:R-:W-:Y:S01]  /*0d90*/  @!P3 IADD3.X R35, PT, PT, R38, R11, RZ, P0, !PT ;  /* 0x0000000b2623b210 */ /* 0x000fe200007fe4ff */
[----:B------:R-:W-:Y:S02]  /*0da0*/  HFMA2 R10, -RZ, RZ, 0, 0 ;  /* 0x00000000ff0a7431 */ /* 0x000fe400000001ff */
[----:B------:R-:W-:Y:S01]  /*0db0*/  @!P2 IMAD R11, R39, R17, R24 ;  /* 0x00000011270ba224 */ /* 0x000fe200078e0218 */
[----:B----4-:R-:W-:Y:S01]  /*0dc0*/  @!P3 IADD3 R26, P0, PT, R25, R26, RZ ;  /* 0x0000001a191ab210 */ /* 0x010fe20007f1e0ff */
[----:B------:R-:W-:Y:S01]  /*0dd0*/  @!P2 IMAD.WIDE.U32 R36, R39, R16, R36 ;  /* 0x000000102724a225 */ /* 0x000fe200078e0024 */
[----:B------:R-:W5:Y:S01]  /*0de0*/  LDG.E.64 R18, desc[UR10][R18.64] ;  /* 0x0000000a12127981 */ /* 0x000f62000c1e1b00 */
[----:B------:R-:W1:Y:S02]  /*0df0*/  @!P4 LDC.64 R24, c[0x0][0x3a0] ;  /* 0x0000e800ff18cb82 */ /* 0x000e640000000a00 */
[----:B--2---:R-:W-:Y:S01]  /*0e00*/  @!P4 IMAD R32, R31, R14, RZ ;  /* 0x0000000e1f20c224 */ /* 0x004fe200078e02ff */
[----:B------:R2:W5:Y:S05]  /*0e10*/  @!P3 LDG.E R10, desc[UR10][R34.64] ;  /* 0x0000000a220ab981 */ /* 0x00056a000c1e1900 */
[----:B------:R-:W3:Y:S01]  /*0e20*/  @!P4 LDC.64 R16, c[0x0][0x398] ;  /* 0x0000e600ff10cb82 */ /* 0x000ee20000000a00 */
[----:B------:R-:W-:-:S02]  /*0e30*/  @!P2 IADD3 R11, PT, PT, R37, R11, RZ ;  /* 0x0000000b250ba210 */ /* 0x000fc40007ffe0ff */
[----:B------:R-:W-:Y:S02]  /*0e40*/  @!P2 SHF.L.U32 R31, R36, 0x1, RZ ;  /* 0x00000001241fa819 */ /* 0x000fe400000006ff */
[----:B--2---:R-:W-:Y:S02]  /*0e50*/  @!P4 MOV R34, R48 ;  /* 0x000000300022c202 */ /* 0x004fe40000000f00 */
[----:B------:R-:W-:Y:S01]  /*0e60*/  @!P4 MOV R35, R51 ;  /* 0x000000330023c202 */ /* 0x000fe20000000f00 */
[----:B------:R-:W-:Y:S01]  /*0e70*/  @!P4 IMAD R37, R30, R15, R32 ;  /* 0x0000000f1e25c224 */ /* 0x000fe200078e0220 */
[----:B------:R-:W-:Y:S02]  /*0e80*/  @!P3 IADD3.X R27, PT, PT, R38, R27, RZ, P0, !PT ;  /* 0x0000001b261bb210 */ /* 0x000fe400007fe4ff */
[----:B------:R-:W-:Y:S01]  /*0e90*/  @!P2 SHF.L.U64.HI R36, R36, 0x1, R11 ;  /* 0x000000012424a819 */ /* 0x000fe2000001020b */
[----:B------:R-:W-:Y:S01]  /*0ea0*/  @!P4 IMAD.WIDE.U32 R14, R30, R14, R34 ;  /* 0x0000000e1e0ec225 */ /* 0x000fe200078e0022 */
[----:B------:R-:W-:-:S04]  /*0eb0*/  @!P2 IADD3 R32, P0, PT, R31, R12, RZ ;  /* 0x0000000c1f20a210 */ /* 0x000fc80007f1e0ff */
[----:B------:R-:W-:Y:S02]  /*0ec0*/  @!P2 IADD3.X R33, PT, PT, R36, R13, RZ, P0, !PT ;  /* 0x0000000d2421a210 */ /* 0x000fe400007fe4ff */
[----:B0-----:R-:W-:Y:S02]  /*0ed0*/  @!P2 IADD3 R28, P0, PT, R31, R28, RZ ;  /* 0x0000001c1f1ca210 */ /* 0x001fe40007f1e0ff */
[----:B------:R-:W-:Y:S02]  /*0ee0*/  @!P4 IADD3 R15, PT, PT, R15, R37, RZ ;  /* 0x000000250f0fc210 */ /* 0x000fe40007ffe0ff */
[----:B------:R-:W-:Y:S02]  /*0ef0*/  @!P4 SHF.L.U32 R31, R14, 0x1, RZ ;  /* 0x000000010e1fc819 */ /* 0x000fe400000006ff */
[----:B------:R-:W-:Y:S01]  /*0f00*/  @!P2 IADD3.X R29, PT, PT, R36, R29, RZ, P0, !PT ;  /* 0x0000001d241da210 */ /* 0x000fe200007fe4ff */
[----:B------:R-:W-:Y:S01]  /*0f10*/  HFMA2 R11, -RZ, RZ, 0, 0 ;  /* 0x00000000ff0b7431 */ /* 0x000fe200000001ff */
[----:B------:R-:W-:-:S02]  /*0f20*/  @!P4 SHF.L.U64.HI R14, R14, 0x1, R15 ;  /* 0x000000010e0ec819 */ /* 0x000fc4000001020f */
[C---:B-1----:R-:W-:Y:S02]  /*0f30*/  @!P4 IADD3 R24, P0, PT, R31.reuse, R24, RZ ;  /* 0x000000181f18c210 */ /* 0x042fe40007f1e0ff */
[----:B---3--:R-:W-:Y:S02]  /*0f40*/  @!P4 IADD3 R30, P1, PT, R31, R16, RZ ;  /* 0x000000101f1ec210 */ /* 0x008fe40007f3e0ff */
[----:B------:R-:W-:Y:S02]  /*0f50*/  CS2R R12, SRZ ;  /* 0x00000000000c7805 */ /* 0x000fe4000001ff00 */
[C---:B------:R-:W-:Y:S02]  /*0f60*/  @!P4 IADD3.X R25, PT, PT, R14.reuse, R25, RZ, P0, !PT ;  /* 0x000000190e19c210 */ /* 0x040fe400007fe4ff */
[----:B------:R-:W-:Y:S02]  /*0f70*/  @!P4 IADD3.X R31, PT, PT, R14, R17, RZ, P1, !PT ;  /* 0x000000110e1fc210 */ /* 0x000fe40000ffe4ff */
[----:B------:R-:W-:-:S02]  /*0f80*/  CS2R R14, SRZ ;  /* 0x00000000000e7805 */ /* 0x000fc4000001ff00 */
[----:B------:R-:W-:Y:S01]  /*0f90*/  CS2R R16, SRZ ;  /* 0x0000000000107805 */ /* 0x000fe2000001ff00 */
[----:B------:R0:W5:Y:S04]  /*0fa0*/  @!P3 LDG.E R11, desc[UR10][R26.64] ;  /* 0x0000000a1a0bb981 */ /* 0x000168000c1e1900 */
[----:B------:R0:W5:Y:S04]  /*0fb0*/  @!P2 LDG.E R12, desc[UR10][R32.64] ;  /* 0x0000000a200ca981 */ /* 0x000168000c1e1900 */
[----:B------:R0:W5:Y:S04]  /*0fc0*/  @!P2 LDG.E R13, desc[UR10][R28.64] ;  /* 0x0000000a1c0da981 */ /* 0x000168000c1e1900 */
[----:B------:R0:W5:Y:S04]  /*0fd0*/  @!P4 LDG.E R14, desc[UR10][R24.64] ;  /* 0x0000000a180ec981 */ /* 0x000168000c1e1900 */
[----:B------:R0:W5:Y:S04]  /*0fe0*/  @!P4 LDG.E R15, desc[UR10][R30.64] ;  /* 0x0000000a1e0fc981 */ /* 0x000168000c1e1900 */
[----:B------:R0:W5:Y:S01]  /*0ff0*/  @P5 LDG.E.64 R16, desc[UR10][R22.64] ;  /* 0x0000000a16105981 */ /* 0x000162000c1e1b00 */
[----:B------:R-:W-:Y:S01]  /*1000*/  UISETP.NE.AND UP1, UPT, UR7, URZ, UPT ;  /* 0x000000ff0700728c */ /* 0x000fe2000bf25270 */
[----:B------:R-:W-:Y:S01]  /*1010*/  UMOV UR9, 0x3f800000 ;  /* 0x3f80000000097882 */ /* 0x000fe20000000000 */
[----:B------:R-:W-:-:S13]  /*1020*/  R2UR UR14, R20 ;  /* 0x00000000140e72ca */ /* 0x000fda00000e0000 */
        /* <DEDUP_REMOVED lines=13> */
[--C-:B------:R-:W-:Y:S02]  /*1100*/  HADD2.F32 R21, -RZ, R42.reuse.H0_H0 ;  /* 0x2000002aff157230 */ /* 0x100fe40000004100 */
[----:B------:R-:W-:Y:S01]  /*1110*/  FADD.FTZ R22, R22, -UR14 ;  /* 0x8000000e16167e21 */ /* 0x000fe20008010000 */
[----:B------:R-:W-:Y:S02]  /*1120*/  HADD2.F32 R20, -RZ, R42.H1_H1 ;  /* 0x3000002aff147230 */ /* 0x000fe40000004100 */
[----:B------:R-:W-:Y:S01]  /*1130*/  FADD.FTZ R23, R23, -UR14 ;  /* 0x8000000e17177e21 */ /* 0x000fe20008010000 */
[----:B------:R-:W-:-:S02]  /*1140*/  HADD2.F32 R29, -RZ, R40.H0_H0 ;  /* 0x20000028ff1d7230 */ /* 0x000fc40000004100 */
[----:B------:R-:W-:Y:S01]  /*1150*/  FMUL.FTZ R25, R18, R21 ;  /* 0x0000001512197220 */ /* 0x000fe20000410000 */
[----:B------:R-:W-:Y:S01]  /*1160*/  FMUL.FTZ R22, R22, UR9 ;  /* 0x0000000916167c20 */ /* 0x000fe20008410000 */
[----:B------:R-:W-:Y:S01]  /*1170*/  FMUL.FTZ R24, R19, R20 ;  /* 0x0000001413187220 */ /* 0x000fe20000410000 */
[----:B------:R-:W-:Y:S01]  /*1180*/  FMUL.FTZ R23, R23, UR9 ;  /* 0x0000000917177c20 */ /* 0x000fe20008410000 */
[----:B------:R-:W-:Y:S01]  /*1190*/  FADD.FTZ R27, RZ, R25 ;  /* 0x00000019ff1b7221 */ /* 0x000fe20000010000 */
[----:B------:R-:W-:Y:S01]  /*11a0*/  FFMA.FTZ R26, R22, R25, RZ ;  /* 0x00000019161a7223 */ /* 0x000fe200000100ff */
[--C-:B------:R-:W-:Y:S02]  /*11b0*/  HADD2.F32 R25, -RZ, R41.reuse.H0_H0 ;  /* 0x20000029ff197230 */ /* 0x100fe40000004100 */
[----:B------:R-:W-:Y:S01]  /*11c0*/  FFMA.FTZ R22, R21, R22, RZ ;  /* 0x0000001615167223 */ /* 0x000fe200000100ff */
[----:B------:R-:W-:Y:S01]  /*11d0*/  FADD.FTZ R27, R24, R27 ;  /* 0x0000001b181b7221 */ /* 0x000fe20000010000 */
[----:B------:R-:W-:Y:S01]  /*11e0*/  FFMA.FTZ R26, R23, R24, R26 ;  /* 0x00000018171a7223 */ /* 0x000fe2000001001a */
[----:B------:R-:W-:-:S02]  /*11f0*/  HADD2.F32 R24, -RZ, R41.H1_H1 ;  /* 0x30000029ff187230 */ /* 0x000fc40000004100 */
[----:B------:R-:W-:Y:S01]  /*1200*/  FADD.FTZ R25, R25, -UR14 ;  /* 0x8000000e19197e21 */ /* 0x000fe20008010000 */
[----:B------:R-:W-:Y:S02]  /*1210*/  HADD2.F32 R28, -RZ, R40.H1_H1 ;  /* 0x30000028ff1c7230 */ /* 0x000fe40000004100 */
[----:B------:R-:W-:Y:S01]  /*1220*/  FADD.FTZ R30, RZ, R21 ;  /* 0x00000015ff1e7221 */ /* 0x000fe20000010000 */
[----:B------:R-:W-:Y:S01]  /*1230*/  FFMA.FTZ R23, R20, R23, RZ ;  /* 0x0000001714177223 */ /* 0x000fe200000100ff */
[----:B------:R-:W-:Y:S01]  /*1240*/  FADD.FTZ R24, R24, -UR14 ;  /* 0x8000000e18187e21 */ /* 0x000fe20008010000 */
[----:B------:R-:W-:Y:S01]  /*1250*/  FADD.FTZ R31, RZ, R20 ;  /* 0x00000014ff1f7221 */ /* 0x000fe20000010000 */
[----:B------:R-:W-:Y:S01]  /*1260*/  FMUL.FTZ R25, R25, UR9 ;  /* 0x0000000919197c20 */ /* 0x000fe20008410000 */
[----:B------:R-:W-:Y:S01]  /*1270*/  FMUL.FTZ R20, R18, R29 ;  /* 0x0000001d12147220 */ /* 0x000fe20000410000 */
[----:B------:R-:W-:Y:S01]  /*1280*/  FMUL.FTZ R21, R24, UR9 ;  /* 0x0000000918157c20 */ /* 0x000fe20008410000 */
[----:B------:R-:W-:-:S02]  /*1290*/  HADD2.F32 R32, -RZ, R4.H0_H0 ;  /* 0x20000004ff207230 */ /* 0x000fc40000004100 */
[----:B------:R-:W-:Y:S01]  /*12a0*/  FFMA.FTZ R22, R29, R25, R22 ;  /* 0x000000191d167223 */ /* 0x000fe20000010016 */
[C---:B------:R-:W-:Y:S01]  /*12b0*/  FADD.FTZ R31, R28.reuse, R31 ;  /* 0x0000001f1c1f7221 */ /* 0x040fe20000010000 */
[----:B------:R-:W-:Y:S01]  /*12c0*/  FFMA.FTZ R23, R28, R21, R23 ;  /* 0x000000151c177223 */ /* 0x000fe20000010017 */
[----:B------:R-:W-:Y:S01]  /*12d0*/  FFMA.FTZ R26, R25, R20, R26 ;  /* 0x00000014191a7223 */ /* 0x000fe2000001001a */
[----:B------:R-:W-:Y:S01]  /*12e0*/  FMUL.FTZ R28, R19, R28 ;  /* 0x0000001c131c7220 */ /* 0x000fe20000410000 */
[----:B------:R-:W-:Y:S02]  /*12f0*/  HADD2.F32 R25, -RZ, R5.H0_H0 ;  /* 0x20000005ff197230 */ /* 0x000fe40000004100 */
[----:B------:R-:W-:Y:S01]  /*1300*/  FADD.FTZ R32, R32, -UR14 ;  /* 0x8000000e20207e21 */ /* 0x000fe20008010000 */
[----:B------:R-:W-:Y:S01]  /*1310*/  FADD.FTZ R27, R27, R20 ;  /* 0x000000141b1b7221 */ /* 0x000fe20000010000 */
[----:B------:R-:W-:Y:S01]  /*1320*/  FFMA.FTZ R26, R21, R28, R26 ;  /* 0x0000001c151a7223 */ /* 0x000fe2000001001a */
[----:B------:R-:W-:-:S02]  /*1330*/  HADD2.F32 R20, -RZ, R4.H1_H1 ;  /* 0x30000004ff147230 */ /* 0x000fc40000004100 */
[----:B------:R-:W-:Y:S01]  /*1340*/  FMUL.FTZ R21, R32, UR9 ;  /* 0x0000000920157c20 */ /* 0x000fe20008410000 */
[----:B------:R-:W-:Y:S01]  /*1350*/  FMUL.FTZ R24, R18, R25 ;  /* 0x0000001912187220 */ /* 0x000fe20000410000 */
[----:B------:R-:W-:Y:S01]  /*1360*/  FADD.FTZ R30, R29, R30 ;  /* 0x0000001e1d1e7221 */ /* 0x000fe20000010000 */
[----:B------:R-:W-:Y:S01]  /*1370*/  FADD.FTZ R27, R28, R27 ;  /* 0x0000001b1c1b7221 */ /* 0x000fe20000010000 */
[----:B------:R-:W-:Y:S01]  /*1380*/  FFMA.FTZ R22, R25, R21, R22 ;  /* 0x0000001519167223 */ /* 0x000fe20000010016 */
[----:B------:R-:W-:Y:S01]  /*1390*/  FFMA.FTZ R26, R21, R24, R26 ;  /* 0x00000018151a7223 */ /* 0x000fe2000001001a */
[----:B------:R-:W-:Y:S01]  /*13a0*/  FADD.FTZ R21, R20, -UR14 ;  /* 0x8000000e14157e21 */ /* 0x000fe20008010000 */
[----:B------:R-:W-:Y:S01]  /*13b0*/  FADD.FTZ R30, R30, R25 ;  /* 0x000000191e1e7221 */ /* 0x000fe20000010000 */
[----:B------:R-:W-:Y:S02]  /*13c0*/  HADD2.F32 R25, -RZ, R6.H0_H0 ;  /* 0x20000006ff197230 */ /* 0x000fe40000004100 */
[----:B------:R-:W-:Y:S01]  /*13d0*/  FADD.FTZ R27, R27, R24 ;  /* 0x000000181b1b7221 */ /* 0x000fe20000010000 */
[----:B------:R-:W-:-:S02]  /*13e0*/  HADD2.F32 R20, -RZ, R5.H1_H1 ;  /* 0x30000005ff147230 */ /* 0x000fc40000004100 */
[----:B------:R-:W-:Y:S01]  /*13f0*/  FMUL.FTZ R21, R21, UR9 ;  /* 0x0000000915157c20 */ /* 0x000fe20008410000 */
[----:B------:R-:W-:Y:S02]  /*1400*/  HADD2.F32 R24, -RZ, R6.H1_H1 ;  /* 0x30000006ff187230 */ /* 0x000fe40000004100 */
[----:B------:R-:W-:Y:S01]  /*1410*/  FADD.FTZ R28, R25, -UR14 ;  /* 0x8000000e191c7e21 */ /* 0x000fe20008010000 */
[--C-:B------:R-:W-:Y:S02]  /*1420*/  HADD2.F32 R25, -RZ, R7.reuse.H0_H0 ;  /* 0x20000007ff197230 */ /* 0x100fe40000004100 */
[----:B------:R-:W-:Y:S01]  /*1430*/  FADD.FTZ R31, R31, R20 ;  /* 0x000000141f1f7221 */ /* 0x000fe20000010000 */
[----:B------:R-:W-:Y:S01]  /*1440*/  FFMA.FTZ R23, R20, R21, R23 ;  /* 0x0000001514177223 */ /* 0x000fe20000010017 */
[----:B------:R-:W-:Y:S01]  /*1450*/  FMUL.FTZ R20, R19, R20 ;  /* 0x0000001413147220 */ /* 0x000fe20000410000 */
[----:B------:R-:W-:Y:S01]  /*1460*/  FMUL.FTZ R29, R28, UR9 ;  /* 0x000000091c1d7c20 */ /* 0x000fe20008410000 */
[----:B------:R-:W-:Y:S01]  /*1470*/  FADD.FTZ R30, R30, R25 ;  /* 0x000000191e1e7221 */ /* 0x000fe20000010000 */
[----:B------:R-:W-:Y:S01]  /*1480*/  FMUL.FTZ R28, R18, R25 ;  /* 0x00000019121c7220 */ /* 0x000fe20000410000 */
[----:B------:R-:W-:Y:S01]  /*1490*/  FADD.FTZ R27, R20, R27 ;  /* 0x0000001b141b7221 */ /* 0x000fe20000010000 */
[----:B------:R-:W-:Y:S01]  /*14a0*/  FFMA.FTZ R26, R21, R20, R26 ;  /* 0x00000014151a7223 */ /* 0x000fe2000001001a */
[----:B------:R-:W-:-:S02]  /*14b0*/  HADD2.F32 R20, -RZ, R7.H1_H1 ;  /* 0x30000007ff147230 */ /* 0x000fc40000004100 */
[----:B------:R-:W-:Y:S01]  /*14c0*/  FFMA.FTZ R22, R25, R29, R22 ;  /* 0x0000001d19167223 */ /* 0x000fe20000010016 */
[----:B------:R-:W-:Y:S01]  /*14d0*/  FADD.FTZ R24, R24, -UR14 ;  /* 0x8000000e18187e21 */ /* 0x000fe20008010000 */
[--C-:B------:R-:W-:Y:S02]  /*14e0*/  HADD2.F32 R25, -RZ, R8.reuse.H0_H0 ;  /* 0x20000008ff197230 */ /* 0x100fe40000004100 */
[----:B------:R-:W-:Y:S01]  /*14f0*/  FADD.FTZ R32, R27, R28 ;  /* 0x0000001c1b207221 */ /* 0x000fe20000010000 */
[----:B------:R-:W-:Y:S01]  /*1500*/  FFMA.FTZ R29, R29, R28, R26 ;  /* 0x0000001c1d1d7223 */ /* 0x000fe2000001001a */
[----:B------:R-:W-:Y:S01]  /*1510*/  FMUL.FTZ R24, R24, UR9 ;  /* 0x0000000918187c20 */ /* 0x000fe20008410000 */
[----:B------:R-:W-:Y:S01]  /*1520*/  FMUL.FTZ R21, R19, R20 ;  /* 0x0000001413157220 */ /* 0x000fe20000410000 */
[----:B------:R-:W-:Y:S01]  /*1530*/  FADD.FTZ R25, R25, -UR14 ;  /* 0x8000000e19197e21 */ /* 0x000fe20008010000 */
[----:B------:R-:W-:Y:S01]  /*1540*/  FADD.FTZ R31, R31, R20 ;  /* 0x000000141f1f7221 */ /* 0x000fe20000010000 */
[----:B------:R-:W-:Y:S01]  /*1550*/  FFMA.FTZ R23, R20, R24, R23 ;  /* 0x0000001814177223 */ /* 0x000fe20000010017 */
[----:B------:R-:W-:Y:S01]  /*1560*/  FADD.FTZ R32, R21, R32 ;  /* 0x0000002015207221 */ /* 0x000fe20000010000 */
[----:B------:R-:W-:Y:S01]  /*1570*/  FFMA.FTZ R29, R24, R21, R29 ;  /* 0x00000015181d7223 */ /* 0x000fe2000001001d */
[----:B------:R-:W-:-:S02]  /*1580*/  HADD2.F32 R20, -RZ, R8.H1_H1 ;  /* 0x30000008ff147230 */ /* 0x000fc40000004100 */
[----:B------:R-:W-:Y:S01]  /*1590*/  FMUL.FTZ R26, R25, UR9 ;  /* 0x00000009191a7c20 */ /* 0x000fe20008410000 */
[--C-:B------:R-:W-:Y:S02]  /*15a0*/  HADD2.F32 R21, -RZ, R9.reuse.H0_H0 ;  /* 0x20000009ff157230 */ /* 0x100fe40000004100 */
[----:B------:R-:W-:Y:S02]  /*15b0*/  HADD2.F32 R27, -RZ, R10.H0_H0 ;  /* 0x2000000aff1b7230 */ /* 0x000fe40000004100 */
[----:B------:R-:W-:Y:S01]  /*15c0*/  FADD.FTZ R24, R20, -UR14 ;  /* 0x8000000e14187e21 */ /* 0x000fe20008010000 */
[----:B------:R-:W-:Y:S02]  /*15d0*/  HADD2.F32 R20, -RZ, R9.H1_H1 ;  /* 0x30000009ff147230 */ /* 0x000fe40000004100 */
[----:B------:R-:W-:Y:S01]  /*15e0*/  FADD.FTZ R30, R30, R21 ;  /* 0x000000151e1e7221 */ /* 0x000fe20000010000 */
[----:B------:R-:W-:Y:S01]  /*15f0*/  FFMA.FTZ R22, R21, R26, R22 ;  /* 0x0000001a15167223 */ /* 0x000fe20000010016 */
[----:B------:R-:W-:Y:S01]  /*1600*/  FMUL.FTZ R21, R18, R21 ;  /* 0x0000001512157220 */ /* 0x000fe20000410000 */
[----:B------:R-:W-:Y:S01]  /*1610*/  FMUL.FTZ R24, R24, UR9 ;  /* 0x0000000918187c20 */ /* 0x000fe20008410000 */
[----:B------:R-:W-:Y:S01]  /*1620*/  FMUL.FTZ R25, R19, R20 ;  /* 0x0000001413197220 */ /* 0x000fe20000410000 */
[----:B------:R-:W-:Y:S01]  /*1630*/  FADD.FTZ R27, R27, -UR14 ;  /* 0x8000000e1b1b7e21 */ /* 0x000fe20008010000 */
[----:B------:R-:W-:Y:S01]  /*1640*/  FADD.FTZ R32, R32, R21 ;  /* 0x0000001520207221 */ /* 0x000fe20000010000 */
[----:B------:R-:W-:Y:S01]  /*1650*/  FFMA.FTZ R29, R26, R21, R29 ;  /* 0x000000151a1d7223 */ /* 0x000fe2000001001d */
[----:B------:R-:W-:-:S02]  /*1660*/  HADD2.F32 R21, -RZ, R11.H0_H0 ;  /* 0x2000000bff157230 */ /* 0x000fc40000004100 */
[----:B------:R-:W-:Y:S01]  /*1670*/  FFMA.FTZ R23, R20, R24, R23 ;  /* 0x0000001814177223 */ /* 0x000fe20000010017 */
[----:B------:R-:W-:Y:S01]  /*1680*/  FADD.FTZ R32, R25, R32 ;  /* 0x0000002019207221 */ /* 0x000fe20000010000 */
[----:B------:R-:W-:Y:S01]  /*1690*/  FFMA.FTZ R29, R24, R25, R29 ;  /* 0x00000019181d7223 */ /* 0x000fe2000001001d */
[----:B------:R-:W-:Y:S01]  /*16a0*/  FADD.FTZ R31, R31, R20 ;  /* 0x000000141f1f7221 */ /* 0x000fe20000010000 */
[----:B------:R-:W-:Y:S01]  /*16b0*/  FMUL.FTZ R24, R27, UR9 ;  /* 0x000000091b187c20 */ /* 0x000fe20008410000 */
[----:B------:R-:W-:Y:S01]  /*16c0*/  FMUL.FTZ R25, R18, R21 ;  /* 0x0000001512197220 */ /* 0x000fe20000410000 */
[----:B------:R-:W-:Y:S02]  /*16d0*/  HADD2.F32 R20, -RZ, R10.H1_H1 ;  /* 0x3000000aff147230 */ /* 0x000fe40000004100 */
[----:B------:R-:W-:Y:S01]  /*16e0*/  FADD.FTZ R30, R30, R21 ;  /* 0x000000151e1e7221 */ /* 0x000fe20000010000 */
[----:B------:R-:W-:Y:S01]  /*16f0*/  FFMA.FTZ R21, R21, R24, R22 ;  /* 0x0000001815157223 */ /* 0x000fe20000010016 */
[----:B------:R-:W-:Y:S01]  /*1700*/  FFMA.FTZ R29, R24, R25, R29 ;  /* 0x00000019181d7223 */ /* 0x000fe2000001001d */
[----:B------:R-:W-:-:S02]  /*1710*/  HADD2.F32 R22, -RZ, R11.H1_H1 ;  /* 0x3000000bff167230 */ /* 0x000fc40000004100 */
[----:B------:R-:W-:Y:S01]  /*1720*/  FADD.FTZ R20, R20, -UR14 ;  /* 0x8000000e14147e21 */ /* 0x000fe20008010000 */
[--C-:B------:R-:W-:Y:S02]  /*1730*/  HADD2.F32 R24, -RZ, R12.reuse.H0_H0 ;  /* 0x2000000cff187230 */ /* 0x100fe40000004100 */
[----:B------:R-:W-:Y:S01]  /*1740*/  FADD.FTZ R32, R32, R25 ;  /* 0x0000001920207221 */ /* 0x000fe20000010000 */
[--C-:B------:R-:W-:Y:S02]  /*1750*/  HADD2.F32 R28, -RZ, R13.reuse.H0_H0 ;  /* 0x2000000dff1c7230 */ /* 0x100fe40000004100 */
[----:B------:R-:W-:Y:S01]  /*1760*/  FMUL.FTZ R25, R19, R22 ;  /* 0x0000001613197220 */ /* 0x000fe20000410000 */
[----:B------:R-:W-:Y:S01]  /*1770*/  FMUL.FTZ R20, R20, UR9 ;  /* 0x0000000914147c20 */ /* 0x000fe20008410000 */
[----:B------:R-:W-:Y:S01]  /*1780*/  FADD.FTZ R24, R24, -UR14 ;  /* 0x8000000e18187e21 */ /* 0x000fe20008010000 */
[----:B------:R-:W-:Y:S02]  /*1790*/  HADD2.F32 R26, -RZ, R12.H1_H1 ;  /* 0x3000000cff1a7230 */ /* 0x000fe40000004100 */
[----:B------:R-:W-:Y:S01]  /*17a0*/  FADD.FTZ R32, R25, R32 ;  /* 0x0000002019207221 */ /* 0x000fe20000010000 */
[----:B------:R-:W-:Y:S01]  /*17b0*/  FFMA.FTZ R29, R20, R25, R29 ;  /* 0x00000019141d7223 */ /* 0x000fe2000001001d */
[----:B------:R-:W-:Y:S01]  /*17c0*/  FMUL.FTZ R34, R24, UR9 ;  /* 0x0000000918227c20 */ /* 0x000fe20008410000 */
[----:B------:R-:W-:Y:S01]  /*17d0*/  FMUL.FTZ R25, R18, R28 ;  /* 0x0000001c12197220 */ /* 0x000fe20000410000 */
[----:B------:R-:W-:-:S02]  /*17e0*/  HADD2.F32 R24, -RZ, R13.H1_H1 ;  /* 0x3000000dff187230 */ /* 0x000fc40000004100 */
[----:B------:R-:W-:Y:S01]  /*17f0*/  FADD.FTZ R26, R26, -UR14 ;  /* 0x8000000e1a1a7e21 */ /* 0x000fe20008010000 */
[--C-:B------:R-:W-:Y:S02]  /*1800*/  HADD2.F32 R27, -RZ, R14.reuse.H0_H0 ;  /* 0x2000000eff1b7230 */ /* 0x100fe40000004100 */
[----:B------:R-:W-:Y:S01]  /*1810*/  FADD.FTZ R32, R32, R25 ;  /* 0x0000001920207221 */ /* 0x000fe20000010000 */
[----:B------:R-:W-:Y:S01]  /*1820*/  FFMA.FTZ R29, R34, R25, R29 ;  /* 0x00000019221d7223 */ /* 0x000fe2000001001d */
[----:B------:R-:W-:Y:S01]  /*1830*/  FADD.FTZ R31, R31, R22 ;  /* 0x000000161f1f7221 */ /* 0x000fe20000010000 */
[----:B------:R-:W-:Y:S01]  /*1840*/  FFMA.FTZ R23, R22, R20, R23 ;  /* 0x0000001416177223 */ /* 0x000fe20000010017 */
[----:B------:R-:W-:Y:S01]  /*1850*/  FMUL.FTZ R25, R19, R24 ;  /* 0x0000001813197220 */ /* 0x000fe20000410000 */
[----:B------:R-:W-:Y:S01]  /*1860*/  FMUL.FTZ R26, R26, UR9 ;  /* 0x000000091a1a7c20 */ /* 0x000fe20008410000 */
[----:B------:R-:W-:Y:S02]  /*1870*/  HADD2.F32 R22, -RZ, R15.H0_H0 ;  /* 0x2000000fff167230 */ /* 0x000fe40000004100 */
[----:B------:R-:W-:Y:S01]  /*1880*/  FADD.FTZ R27, R27, -UR14 ;  /* 0x8000000e1b1b7e21 */ /* 0x000fe20008010000 */
[----:B------:R-:W-:-:S02]  /*1890*/  HADD2.F32 R20, -RZ, R14.H1_H1 ;  /* 0x3000000eff147230 */ /* 0x000fc40000004100 */
[----:B------:R-:W-:Y:S01]  /*18a0*/  FADD.FTZ R32, R25, R32 ;  /* 0x0000002019207221 */ /* 0x000fe20000010000 */
[----:B------:R-:W-:Y:S01]  /*18b0*/  FFMA.FTZ R29, R26, R25, R29 ;  /* 0x000000191a1d7223 */ /* 0x000fe2000001001d */
[----:B------:R-:W-:Y:S02]  /*18c0*/  HADD2.F32 R36, -RZ, R15.H1_H1 ;  /* 0x3000000fff247230 */ /* 0x000fe40000004100 */
[----:B------:R-:W-:Y:S01]  /*18d0*/  FMUL.FTZ R25, R18, R22 ;  /* 0x0000001612197220 */ /* 0x000fe20000410000 */
[----:B------:R-:W-:Y:S01]  /*18e0*/  FMUL.FTZ R38, R27, UR9 ;  /* 0x000000091b267c20 */ /* 0x000fe20008410000 */
[----:B------:R-:W-:Y:S01]  /*18f0*/  FADD.FTZ R20, R20, -UR14 ;  /* 0x8000000e14147e21 */ /* 0x000fe20008010000 */
[----:B------:R-:W-:Y:S01]  /*1900*/  FADD.FTZ R30, R30, R28 ;  /* 0x0000001c1e1e7221 */ /* 0x000fe20000010000 */
[----:B------:R-:W-:Y:S01]  /*1910*/  FADD.FTZ R32, R32, R25 ;  /* 0x0000001920207221 */ /* 0x000fe20000010000 */
[----:B------:R-:W-:Y:S01]  /*1920*/  FFMA.FTZ R29, R38, R25, R29 ;  /* 0x00000019261d7223 */ /* 0x000fe2000001001d */
[----:B------:R-:W-:Y:S01]  /*1930*/  FMUL.FTZ R25, R19, R36 ;  /* 0x0000002413197220 */ /* 0x000fe20000410000 */
[----:B------:R-:W-:Y:S01]  /*1940*/  FMUL.FTZ R20, R20, UR9 ;  /* 0x0000000914147c20 */ /* 0x000fe20008410000 */
[----:B------:R-:W-:Y:S01]  /*1950*/  FFMA.FTZ R21, R28, R34, R21 ;  /* 0x000000221c157223 */ /* 0x000fe20000010015 */
[----:B------:R-:W-:Y:S01]  /*1960*/  FADD.FTZ R31, R31, R24 ;  /* 0x000000181f1f7221 */ /* 0x000fe20000010000 */
[----:B------:R-:W-:Y:S01]  /*1970*/  FFMA.FTZ R23, R24, R26, R23 ;  /* 0x0000001a18177223 */ /* 0x000fe20000010017 */
[----:B------:R-:W-:Y:S01]  /*1980*/  FADD.FTZ R24, R25, R32 ;  /* 0x0000002019187221 */ /* 0x000fe20000010000 */
[----:B------:R-:W-:Y:S01]  /*1990*/  FFMA.FTZ R25, R20, R25, R29 ;  /* 0x0000001914197223 */ /* 0x000fe2000001001d */
[----:B------:R-:W-:Y:S01]  /*19a0*/  FADD.FTZ R30, R30, R22 ;  /* 0x000000161e1e7221 */ /* 0x000fe20000010000 */
[----:B------:R-:W-:Y:S01]  /*19b0*/  FFMA.FTZ R28, R22, R38, R21 ;  /* 0x00000026161c7223 */ /* 0x000fe20000010015 */
[----:B------:R-:W-:Y:S01]  /*19c0*/  FADD.FTZ R31, R31, R36 ;  /* 0x000000241f1f7221 */ /* 0x000fe20000010000 */
[----:B------:R-:W-:Y:S01]  /*19d0*/  FFMA.FTZ R29, R36, R20, R23 ;  /* 0x00000014241d7223 */ /* 0x000fe20000010017 */
[----:B------:R-:W-:Y:S06]  /*19e0*/  BRA `(.L_x_665) ;  /* 0x0000001000807947 */ /* 0x000fec0003800000 */
.L_x_664:
[----:B-----5:R-:W-:Y:S02]  /*19f0*/  HADD2.F32 R20, -RZ, R43.H0_H0 ;  /* 0x2000002bff147230 */ /* 0x020fe40000004100 */
[--C-:B------:R-:W-:Y:S02]  /*1a00*/  HADD2.F32 R22, -RZ, R41.reuse.H0_H0 ;  /* 0x20000029ff167230 */ /* 0x100fe40000004100 */
[----:B------:R-:W-:Y:S02]  /*1a10*/  HADD2.F32 R28, -RZ, R41.H1_H1 ;  /* 0x30000029ff1c7230 */ /* 0x000fe40000004100 */
[----:B------:R-:W-:Y:S01]  /*1a20*/  FADD.FTZ R21, R20, -UR14 ;  /* 0x8000000e14157e21 */ /* 0x000fe20008010000 */
[----:B------:R-:W-:Y:S02]  /*1a30*/  HADD2.F32 R20, -RZ, R43.H1_H1 ;  /* 0x3000002bff147230 */ /* 0x000fe40000004100 */
[----:B------:R-:W-:Y:S01]  /*1a40*/  FADD.FTZ R22, R22, -UR14 ;  /* 0x8000000e16167e21 */ /* 0x000fe20008010000 */
[----:B------:R-:W-:-:S02]  /*1a50*/  HADD2.F32 R30, -RZ, R42.H0_H0 ;  /* 0x2000002aff1e7230 */ /* 0x000fc40000004100 */
[----:B------:R-:W-:Y:S01]  /*1a60*/  FMUL.FTZ R21, R21, UR9 ;  /* 0x0000000915157c20 */ /* 0x000fe20008410000 */
[----:B------:R-:W-:Y:S02]  /*1a70*/  HADD2.F32 R37, -RZ, R4.H0_H0 ;  /* 0x20000004ff257230 */ /* 0x000fe40000004100 */
[----:B------:R-:W-:Y:S01]  /*1a80*/  FADD.FTZ R20, R20, -UR14 ;  /* 0x8000000e14147e21 */ /* 0x000fe20008010000 */
[----:B------:R-:W-:Y:S01]  /*1a90*/  FMUL.FTZ R23, R22, UR9 ;  /* 0x0000000916177c20 */ /* 0x000fe20008410000 */
[--C-:B------:R-:W-:Y:S01]  /*1aa0*/  FFMA.FTZ R24, R18, R21, R16.reuse ;  /* 0x0000001512187223 */ /* 0x100fe20000010010 */
[----:B------:R-:W-:Y:S01]  /*1ab0*/  FADD.FTZ R22, R28, -UR14 ;  /* 0x8000000e1c167e21 */ /* 0x000fe20008010000 */
[----:B------:R-:W-:Y:S01]  /*1ac0*/  FMUL.FTZ R20, R20, UR9 ;  /* 0x0000000914147c20 */ /* 0x000fe20008410000 */
[----:B------:R-:W-:Y:S01]  /*1ad0*/  FFMA.FTZ R32, R18, R23, R16 ;  /* 0x0000001712207223 */ /* 0x000fe20000010010 */
[----:B------:R-:W-:Y:S01]  /*1ae0*/  FMUL.FTZ R25, R24, -1.4426950216293334961 ;  /* 0xbfb8aa3b18197820 */ /* 0x000fe20000410000 */
[----:B------:R-:W-:Y:S01]  /*1af0*/  FMUL.FTZ R22, R22, UR9 ;  /* 0x0000000916167c20 */ /* 0x000fe20008410000 */
[----:B------:R-:W-:Y:S01]  /*1b00*/  FFMA.FTZ R26, R19, R20, R17 ;  /* 0x00000014131a7223 */ /* 0x000fe20000010011 */
[----:B------:R-:W-:Y:S01]  /*1b10*/  FMUL.FTZ R29, R32, -1.4426950216293334961 ;  /* 0xbfb8aa3b201d7820 */ /* 0x000fe20000410000 */
[----:B------:R-:W-:-:S02]  /*1b20*/  HADD2.F32 R38, -RZ, R6.H0_H0 ;  /* 0x20000006ff267230 */ /* 0x000fc40000004100 */
[----:B------:R-:W-:Y:S01]  /*1b30*/  FFMA.FTZ R33, R19, R22, R17 ;  /* 0x0000001613217223 */ /* 0x000fe20000010011 */
[----:B------:R-:W0:Y:S01]  /*1b40*/  MUFU.EX2 R25, R25 ;  /* 0x0000001900197308 */ /* 0x000e220000000800 */
[----:B------:R-:W-:Y:S01]  /*1b50*/  FMUL.FTZ R27, R26, -1.4426950216293334961 ;  /* 0xbfb8aa3b1a1b7820 */ /* 0x000fe20000410000 */
[----:B------:R-:W-:Y:S02]  /*1b60*/  HADD2.F32 R56, -RZ, R15.H0_H0 ;  /* 0x2000000fff387230 */ /* 0x000fe40000004100 */
[----:B------:R-:W-:-:S04]  /*1b70*/  FMUL.FTZ R35, R33, -1.4426950216293334961 ;  /* 0xbfb8aa3b21237820 */ /* 0x000fc80000410000 */
[----:B------:R-:W1:Y:S08]  /*1b80*/  MUFU.EX2 R27, R27 ;  /* 0x0000001b001b7308 */ /* 0x000e700000000800 */
[----:B------:R-:W2:Y:S01]  /*1b90*/  MUFU.EX2 R29, R29 ;  /* 0x0000001d001d7308 */ /* 0x000ea20000000800 */
[----:B0-----:R-:W-:-:S07]  /*1ba0*/  FADD.FTZ R25, R25, 1 ;  /* 0x3f80000019197421 */ /* 0x001fce0000010000 */
[----:B------:R-:W0:Y:S01]  /*1bb0*/  MUFU.RCP R25, R25 ;  /* 0x0000001900197308 */ /* 0x000e220000001000 */
[----:B-1----:R-:W-:-:S07]  /*1bc0*/  FADD.FTZ R28, R27, 1 ;  /* 0x3f8000001b1c7421 */ /* 0x002fce0000010000 */
[----:B------:R-:W1:Y:S01]  /*1bd0*/  MUFU.EX2 R35, R35 ;  /* 0x0000002300237308 */ /* 0x000e620000000800 */
[----:B--2---:R-:W-:Y:S01]  /*1be0*/  FADD.FTZ R31, R29, 1 ;  /* 0x3f8000001d1f7421 */ /* 0x004fe20000010000 */
[----:B------:R-:W-:-:S06]  /*1bf0*/  HADD2.F32 R29, -RZ, R42.H1_H1 ;  /* 0x3000002aff1d7230 */ /* 0x000fcc0000004100 */
[----:B------:R-:W2:Y:S01]  /*1c00*/  MUFU.RCP R28, R28 ;  /* 0x0000001c001c7308 */ /* 0x000ea20000001000 */
[----:B0-----:R-:W-:Y:S01]  /*1c10*/  FADD.FTZ R27, -R25, 1 ;  /* 0x3f800000191b7421 */ /* 0x001fe20000010100 */
[----:B------:R-:W-:Y:S01]  /*1c20*/  FMUL.FTZ R30, R30, R25 ;  /* 0x000000191e1e7220 */ /* 0x000fe20000410000 */
[----:B------:R-:W-:Y:S02]  /*1c30*/  FADD.FTZ R25, R37, -UR14 ;  /* 0x8000000e25197e21 */ /* 0x000fe40008010000 */
[----:B------:R-:W-:Y:S01]  /*1c40*/  FFMA.FTZ R27, R24, R27, 1 ;  /* 0x3f800000181b7423 */ /* 0x000fe2000001001b */
[----:B------:R-:W-:Y:S02]  /*1c50*/  HADD2.F32 R24, -RZ, R4.H1_H1 ;  /* 0x30000004ff187230 */ /* 0x000fe40000004100 */
[----:B------:R-:W-:Y:S01]  /*1c60*/  FMUL.FTZ R25, R25, UR9 ;  /* 0x0000000919197c20 */ /* 0x000fe20008410000 */
[----:B------:R2:W0:Y:S01]  /*1c70*/  MUFU.RCP R34, R31 ;  /* 0x0000001f00227308 */ /* 0x0004220000001000 */
[----:B-1----:R-:W-:Y:S01]  /*1c80*/  FADD.FTZ R36, R35, 1 ;  /* 0x3f80000023247421 */ /* 0x002fe20000010000 */
[----:B------:R-:W-:-:S02]  /*1c90*/  HADD2.F32 R35, -RZ, R40.H0_H0 ;  /* 0x20000028ff237230 */ /* 0x000fc40000004100 */
[----:B------:R-:W-:Y:S01]  /*1ca0*/  FADD.FTZ R24, R24, -UR14 ;  /* 0x8000000e18187e21 */ /* 0x000fe20008010000 */
[----:B------:R-:W-:Y:S01]  /*1cb0*/  FMUL.FTZ R30, R30, R27 ;  /* 0x0000001b1e1e7220 */ /* 0x000fe20000410000 */
[----:B------:R-:W-:Y:S02]  /*1cc0*/  FADD.FTZ R27, R38, -UR14 ;  /* 0x8000000e261b7e21 */ /* 0x000fe40008010000 */
[----:B------:R-:W-:Y:S01]  /*1cd0*/  FMUL.FTZ R24, R24, UR9 ;  /* 0x0000000918187c20 */ /* 0x000fe20008410000 */
[----:B------:R-:W1:Y:S01]  /*1ce0*/  MUFU.RCP R36, R36 ;  /* 0x0000002400247308 */ /* 0x000e620000001000 */
[----:B--2---:R-:W-:Y:S01]  /*1cf0*/  FADD.FTZ R31, -R28, 1 ;  /* 0x3f8000001c1f7421 */ /* 0x004fe20000010100 */
[----:B------:R-:W-:Y:S01]  /*1d00*/  FMUL.FTZ R29, R29, R28 ;  /* 0x0000001c1d1d7220 */ /* 0x000fe20000410000 */
[----:B------:R-:W-:Y:S02]  /*1d10*/  FMUL.FTZ R27, R27, UR9 ;  /* 0x000000091b1b7c20 */ /* 0x000fe40008410000 */
[----:B------:R-:W-:Y:S01]  /*1d20*/  FFMA.FTZ R28, R26, R31, 1 ;  /* 0x3f8000001a1c7423 */ /* 0x000fe2000001001f */
[C-C-:B------:R-:W-:Y:S01]  /*1d30*/  FFMA.FTZ R31, R18.reuse, R25, R16.reuse ;  /* 0x00000019121f7223 */ /* 0x140fe20000010010 */
[----:B------:R-:W-:Y:S01]  /*1d40*/  FFMA.FTZ R39, R18, R27, R16 ;  /* 0x0000001b12277223 */ /* 0x000fe20000010010 */
[----:B0-----:R-:W-:Y:S01]  /*1d50*/  FADD.FTZ R37, -R34, 1 ;  /* 0x3f80000022257421 */ /* 0x001fe20000010100 */
[----:B------:R-:W-:Y:S01]  /*1d60*/  FMUL.FTZ R35, R35, R34 ;  /* 0x0000002223237220 */ /* 0x000fe20000410000 */
[----:B------:R-:W-:Y:S01]  /*1d70*/  FFMA.FTZ R34, R19, R24, R17 ;  /* 0x0000001813227223 */ /* 0x000fe20000010011 */
[----:B------:R-:W-:Y:S01]  /*1d80*/  FMUL.FTZ R28, R29, R28 ;  /* 0x0000001c1d1c7220 */ /* 0x000fe20000410000 */
[----:B------:R-:W-:Y:S01]  /*1d90*/  FFMA.FTZ R32, R32, R37, 1 ;  /* 0x3f80000020207423 */ /* 0x000fe20000010025 */
[----:B------:R-:W-:Y:S01]  /*1da0*/  FMUL.FTZ R37, R31, -1.4426950216293334961 ;  /* 0xbfb8aa3b1f257820 */ /* 0x000fe20000410000 */
[----:B------:R-:W-:Y:S01]  /*1db0*/  FMUL.FTZ R38, R34, -1.4426950216293334961 ;  /* 0xbfb8aa3b22267820 */ /* 0x000fe20000410000 */
[----:B------:R-:W-:-:S02]  /*1dc0*/  HADD2.F32 R29, -RZ, R40.H1_H1 ;  /* 0x30000028ff1d7230 */ /* 0x000fc40000004100 */
[----:B-1----:R-:W-:Y:S02]  /*1dd0*/  FADD.FTZ R26, -R36, 1 ;  /* 0x3f800000241a7421 */ /* 0x002fe40000010100 */
[----:B------:R-:W0:Y:S02]  /*1de0*/  MUFU.EX2 R37, R37 ;  /* 0x0000002500257308 */ /* 0x000e240000000800 */
[----:B------:R-:W-:Y:S01]  /*1df0*/  FFMA.FTZ R26, R33, R26, 1 ;  /* 0x3f800000211a7423 */ /* 0x000fe2000001001a */
[----:B------:R-:W-:Y:S01]  /*1e00*/  FMUL.FTZ R29, R29, R36 ;  /* 0x000000241d1d7220 */ /* 0x000fe20000410000 */
[----:B------:R-:W-:Y:S01]  /*1e10*/  FMUL.FTZ R33, R35, R32 ;  /* 0x0000002023217220 */ /* 0x000fe20000410000 */
[----:B------:R-:W-:Y:S02]  /*1e20*/  FMUL.FTZ R35, R39, -1.4426950216293334961 ;  /* 0xbfb8aa3b27237820 */ /* 0x000fe40000410000 */
[----:B------:R-:W-:Y:S01]  /*1e30*/  FMUL.FTZ R29, R29, R26 ;  /* 0x0000001a1d1d7220 */ /* 0x000fe20000410000 */
[----:B------:R-:W-:Y:S01]  /*1e40*/  HADD2.F32 R26, -RZ, R6.H1_H1 ;  /* 0x30000006ff1a7230 */ /* 0x000fe20000004100 */
[----:B------:R-:W1:Y:S04]  /*1e50*/  MUFU.EX2 R38, R38 ;  /* 0x0000002600267308 */ /* 0x000e680000000800 */
[----:B------:R-:W-:-:S04]  /*1e60*/  FADD.FTZ R26, R26, -UR14 ;  /* 0x8000000e1a1a7e21 */ /* 0x000fc80008010000 */
[----:B------:R-:W-:Y:S01]  /*1e70*/  FMUL.FTZ R26, R26, UR9 ;  /* 0x000000091a1a7c20 */ /* 0x000fe20008410000 */
[----:B0-----:R-:W-:Y:S01]  /*1e80*/  FADD.FTZ R37, R37, 1 ;  /* 0x3f80000025257421 */ /* 0x001fe20000010000 */
[----:B------:R-:W0:Y:S01]  /*1e90*/  MUFU.EX2 R35, R35 ;  /* 0x0000002300237308 */ /* 0x000e220000000800 */
[----:B-1----:R-:W-:-:S07]  /*1ea0*/  FADD.FTZ R32, R38, 1 ;  /* 0x3f80000026207421 */ /* 0x002fce0000010000 */
[----:B------:R-:W1:Y:S01]  /*1eb0*/  MUFU.RCP R37, R37 ;  /* 0x0000002500257308 */ /* 0x000e620000001000 */
[----:B------:R-:W-:-:S04]  /*1ec0*/  FFMA.FTZ R38, R19, R26, R17 ;  /* 0x0000001a13267223 */ /* 0x000fc80000010011 */
[----:B------:R-:W-:-:S03]  /*1ed0*/  FMUL.FTZ R52, R38, -1.4426950216293334961 ;  /* 0xbfb8aa3b26347820 */ /* 0x000fc60000410000 */
[----:B------:R-:W2:Y:S01]  /*1ee0*/  MUFU.RCP R32, R32 ;  /* 0x0000002000207308 */ /* 0x000ea20000001000 */
[----:B0-----:R-:W-:-:S07]  /*1ef0*/  FADD.FTZ R45, R35, 1 ;  /* 0x3f800000232d7421 */ /* 0x001fce0000010000 */
[----:B------:R-:W0:Y:S01]  /*1f00*/  MUFU.EX2 R52, R52 ;  /* 0x0000003400347308 */ /* 0x000e220000000800 */
[----:B-1----:R-:W-:-:S04]  /*1f10*/  FADD.FTZ R36, -R37, 1 ;  /* 0x3f80000025247421 */ /* 0x002fc80000010100 */
[----:B------:R-:W-:Y:S01]  /*1f20*/  FFMA.FTZ R31, R31, R36, 1 ;  /* 0x3f8000001f1f7423 */ /* 0x000fe20000010024 */
[--C-:B------:R-:W-:Y:S02]  /*1f30*/  HADD2.F32 R36, -RZ, R5.reuse.H0_H0 ;  /* 0x20000005ff247230 */ /* 0x100fe40000004100 */
[----:B------:R-:W1:Y:S01]  /*1f40*/  MUFU.RCP R45, R45 ;  /* 0x0000002d002d7308 */ /* 0x000e620000001000 */
[----:B--2---:R-:W-:Y:S02]  /*1f50*/  FADD.FTZ R35, -R32, 1 ;  /* 0x3f80000020237421 */ /* 0x004fe40000010100 */
[----:B------:R-:W-:Y:S02]  /*1f60*/  FMUL.FTZ R36, R36, R37 ;  /* 0x0000002524247220 */ /* 0x000fe40000410000 */
[----:B------:R-:W-:Y:S01]  /*1f70*/  FFMA.FTZ R34, R34, R35, 1 ;  /* 0x3f80000022227423 */ /* 0x000fe20000010023 */
[----:B------:R-:W-:Y:S02]  /*1f80*/  HADD2.F32 R35, -RZ, R5.H1_H1 ;  /* 0x30000005ff237230 */ /* 0x000fe40000004100 */
[----:B------:R-:W-:Y:S01]  /*1f90*/  FMUL.FTZ R36, R36, R31 ;  /* 0x0000001f24247220 */ /* 0x000fe20000410000 */
[----:B------:R-:W-:-:S02]  /*1fa0*/  HADD2.F32 R31, -RZ, R8.H0_H0 ;  /* 0x20000008ff1f7230 */ /* 0x000fc40000004100 */
[----:B0-----:R-:W-:Y:S01]  /*1fb0*/  FADD.FTZ R37, R52, 1 ;  /* 0x3f80000034257421 */ /* 0x001fe20000010000 */
[--C-:B------:R-:W-:Y:S02]  /*1fc0*/  HADD2.F32 R52, -RZ, R7.reuse.H0_H0 ;  /* 0x20000007ff347230 */ /* 0x100fe40000004100 */
[----:B------:R-:W-:Y:S01]  /*1fd0*/  FMUL.FTZ R35, R35, R32 ;  /* 0x0000002023237220 */ /* 0x000fe20000410000 */
[----:B------:R-:W-:Y:S02]  /*1fe0*/  FADD.FTZ R31, R31, -UR14 ;  /* 0x8000000e1f1f7e21 */ /* 0x000fe40008010000 */
[----:B------:R-:W0:Y:S01]  /*1ff0*/  MUFU.RCP R37, R37 ;  /* 0x0000002500257308 */ /* 0x000e220000001000 */
[----:B------:R-:W-:Y:S01]  /*2000*/  FMUL.FTZ R35, R35, R34 ;  /* 0x0000002223237220 */ /* 0x000fe20000410000 */
[----:B-1----:R-:W-:Y:S01]  /*2010*/  FADD.FTZ R32, -R45, 1 ;  /* 0x3f8000002d207421 */ /* 0x002fe20000010100 */
[----:B------:R-:W-:Y:S01]  /*2020*/  FMUL.FTZ R45, R52, R45 ;  /* 0x0000002d342d7220 */ /* 0x000fe20000410000 */
[----:B------:R-:W-:Y:S01]  /*2030*/  FMUL.FTZ R31, R31, UR9 ;  /* 0x000000091f1f7c20 */ /* 0x000fe20008410000 */
[----:B------:R-:W-:-:S02]  /*2040*/  HADD2.F32 R52, -RZ, R7.H1_H1 ;  /* 0x30000007ff347230 */ /* 0x000fc40000004100 */
[----:B------:R-:W-:-:S04]  /*2050*/  FFMA.FTZ R32, R39, R32, 1 ;  /* 0x3f80000027207423 */ /* 0x000fc80000010020 */
[----:B------:R-:W-:Y:S01]  /*2060*/  FMUL.FTZ R34, R45, R32 ;  /* 0x000000202d227220 */ /* 0x000fe20000410000 */
[----:B------:R-:W-:Y:S01]  /*2070*/  FFMA.FTZ R45, R18, R31, R16 ;  /* 0x0000001f122d7223 */ /* 0x000fe20000010010 */
[----:B0-----:R-:W-:Y:S01]  /*2080*/  FADD.FTZ R53, -R37, 1 ;  /* 0x3f80000025357421 */ /* 0x001fe20000010100 */
[----:B------:R-:W-:Y:S01]  /*2090*/  FMUL.FTZ R39, R52, R37 ;  /* 0x0000002534277220 */ /* 0x000fe20000410000 */
[----:B------:R-:W-:Y:S02]  /*20a0*/  FMUL.FTZ R37, R19, R28 ;  /* 0x0000001c13257220 */ /* 0x000fe40000410000 */
[----:B------:R-:W-:Y:S01]  /*20b0*/  FFMA.FTZ R38, R38, R53, 1 ;  /* 0x3f80000026267423 */ /* 0x000fe20000010035 */
[----:B------:R-:W-:-:S03]  /*20c0*/  FMUL.FTZ R53, R45, -1.4426950216293334961 ;  /* 0xbfb8aa3b2d357820 */ /* 0x000fc60000410000 */
[----:B------:R-:W-:Y:S01]  /*20d0*/  FMUL.FTZ R32, R39, R38 ;  /* 0x0000002627207220 */ /* 0x000fe20000410000 */
[----:B------:R-:W-:Y:S02]  /*20e0*/  FMUL.FTZ R38, R18, R30 ;  /* 0x0000001e12267220 */ /* 0x000fe40000410000 */
[----:B------:R-:W0:Y:S02]  /*20f0*/  MUFU.EX2 R53, R53 ;  /* 0x0000003500357308 */ /* 0x000e240000000800 */
[----:B------:R-:W-:Y:S01]  /*2100*/  FFMA.FTZ R39, R21, R38, RZ ;  /* 0x0000002615277223 */ /* 0x000fe200000100ff */
[----:B------:R-:W-:-:S03]  /*2110*/  FADD.FTZ R38, RZ, R38 ;  /* 0x00000026ff267221 */ /* 0x000fc60000010000 */
[----:B------:R-:W-:Y:S01]  /*2120*/  FFMA.FTZ R52, R20, R37, R39 ;  /* 0x0000002514347223 */ /* 0x000fe20000010027 */
[----:B------:R-:W-:Y:S01]  /*2130*/  FADD.FTZ R37, R37, R38 ;  /* 0x0000002625257221 */ /* 0x000fe20000010000 */
[----:B------:R-:W-:Y:S01]  /*2140*/  FFMA.FTZ R38, R21, R30, RZ ;  /* 0x0000001e15267223 */ /* 0x000fe200000100ff */
[----:B------:R-:W-:Y:S01]  /*2150*/  FADD.FTZ R30, RZ, R30 ;  /* 0x0000001eff1e7221 */ /* 0x000fe20000010000 */
[----:B------:R-:W-:Y:S02]  /*2160*/  HADD2.F32 R21, -RZ, R9.H0_H0 ;  /* 0x20000009ff157230 */ /* 0x000fe40000004100 */
[-C--:B------:R-:W-:Y:S01]  /*2170*/  FFMA.FTZ R38, R23, R33.reuse, R38 ;  /* 0x0000002117267223 */ /* 0x080fe20000010026 */
[----:B------:R-:W-:Y:S01]  /*2180*/  FADD.FTZ R39, R30, R33 ;  /* 0x000000211e277221 */ /* 0x000fe20000010000 */
[----:B------:R-:W-:Y:S02]  /*2190*/  FMUL.FTZ R33, R18, R33 ;  /* 0x0000002112217220 */ /* 0x000fe40000410000 */
[----:B------:R-:W-:Y:S01]  /*21a0*/  FFMA.FTZ R38, R25, R36, R38 ;  /* 0x0000002419267223 */ /* 0x000fe20000010026 */
[----:B0-----:R-:W-:Y:S01]  /*21b0*/  FADD.FTZ R54, R53, 1 ;  /* 0x3f80000035367421 */ /* 0x001fe20000010000 */
[----:B------:R-:W-:Y:S01]  /*21c0*/  FFMA.FTZ R52, R23, R33, R52 ;  /* 0x0000002117347223 */ /* 0x000fe20000010034 */
[----:B------:R-:W-:-:S02]  /*21d0*/  HADD2.F32 R23, -RZ, R8.H1_H1 ;  /* 0x30000008ff177230 */ /* 0x000fc40000004100 */
[----:B------:R-:W-:Y:S01]  /*21e0*/  FADD.FTZ R39, R39, R36 ;  /* 0x0000002427277221 */ /* 0x000fe20000010000 */
[----:B------:R-:W-:Y:S01]  /*21f0*/  FFMA.FTZ R38, R27, R34, R38 ;  /* 0x000000221b267223 */ /* 0x000fe20000010026 */
[----:B------:R-:W0:Y:S01]  /*2200*/  MUFU.RCP R54, R54 ;  /* 0x0000003600367308 */ /* 0x000e220000001000 */
[----:B------:R-:W-:Y:S01]  /*2210*/  FADD.FTZ R23, R23, -UR14 ;  /* 0x8000000e17177e21 */ /* 0x000fe20008010000 */
[----:B0-----:R-:W-:Y:S01]  /*2220*/  FADD.FTZ R30, -R54, 1 ;  /* 0x3f800000361e7421 */ /* 0x001fe20000010100 */
[----:B------:R-:W-:Y:S01]  /*2230*/  FMUL.FTZ R21, R21, R54 ;  /* 0x0000003615157220 */ /* 0x000fe20000410000 */
[----:B------:R-:W-:Y:S02]  /*2240*/  FADD.FTZ R54, R37, R33 ;  /* 0x0000002125367221 */ /* 0x000fe40000010000 */
[----:B------:R-:W-:-:S04]  /*2250*/  FFMA.FTZ R30, R45, R30, 1 ;  /* 0x3f8000002d1e7423 */ /* 0x000fc8000001001e */
[----:B------:R-:W-:Y:S01]  /*2260*/  FMUL.FTZ R21, R21, R30 ;  /* 0x0000001e15157220 */ /* 0x000fe20000410000 */
[----:B------:R-:W-:Y:S01]  /*2270*/  FMUL.FTZ R30, R23, UR9 ;  /* 0x00000009171e7c20 */ /* 0x000fe20008410000 */
[----:B------:R-:W-:Y:S01]  /*2280*/  FFMA.FTZ R23, R20, R28, RZ ;  /* 0x0000001c14177223 */ /* 0x000fe200000100ff */
[----:B------:R-:W-:Y:S01]  /*2290*/  FADD.FTZ R28, RZ, R28 ;  /* 0x0000001cff1c7221 */ /* 0x000fe20000010000 */
[----:B------:R-:W-:Y:S02]  /*22a0*/  HADD2.F32 R20, -RZ, R9.H1_H1 ;  /* 0x30000009ff147230 */ /* 0x000fe40000004100 */
[C---:B------:R-:W-:Y:S01]  /*22b0*/  FFMA.FTZ R37, R19.reuse, R30, R17 ;  /* 0x0000001e13257223 */ /* 0x040fe20000010011 */
[-C--:B------:R-:W-:Y:S01]  /*22c0*/  FFMA.FTZ R33, R22, R29.reuse, R23 ;  /* 0x0000001d16217223 */ /* 0x080fe20000010017 */
[----:B------:R-:W-:Y:S01]  /*22d0*/  FADD.FTZ R28, R28, R29 ;  /* 0x0000001d1c1c7221 */ /* 0x000fe20000010000 */
[----:B------:R-:W-:Y:S01]  /*22e0*/  FMUL.FTZ R29, R19, R29 ;  /* 0x0000001d131d7220 */ /* 0x000fe20000410000 */
[----:B------:R-:W-:Y:S01]  /*22f0*/  FMUL.FTZ R45, R37, -1.4426950216293334961 ;  /* 0xbfb8aa3b252d7820 */ /* 0x000fe20000410000 */
[----:B------:R-:W-:Y:S01]  /*2300*/  FFMA.FTZ R33, R24, R35, R33 ;  /* 0x0000002318217223 */ /* 0x000fe20000010021 */
[----:B------:R-:W-:Y:S01]  /*2310*/  FFMA.FTZ R38, R31, R21, R38 ;  /* 0x000000151f267223 */ /* 0x000fe20000010026 */
[----:B------:R-:W-:Y:S01]  /*2320*/  FFMA.FTZ R52, R22, R29, R52 ;  /* 0x0000001d16347223 */ /* 0x000fe20000010034 */
[----:B------:R-:W-:Y:S01]  /*2330*/  FADD.FTZ R54, R29, R54 ;  /* 0x000000361d367221 */ /* 0x000fe20000010000 */
[----:B------:R-:W-:Y:S01]  /*2340*/  FMUL.FTZ R29, R18, R36 ;  /* 0x00000024121d7220 */ /* 0x000fe20000410000 */
[----:B------:R-:W0:Y:S01]  /*2350*/  MUFU.EX2 R45, R45 ;  /* 0x0000002d002d7308 */ /* 0x000e220000000800 */
[----:B------:R-:W-:-:S02]  /*2360*/  HADD2.F32 R36, -RZ, R11.H0_H0 ;  /* 0x2000000bff247230 */ /* 0x000fc40000004100 */
[----:B------:R-:W-:Y:S01]  /*2370*/  FFMA.FTZ R52, R25, R29, R52 ;  /* 0x0000001d19347223 */ /* 0x000fe20000010034 */
[----:B------:R-:W-:Y:S01]  /*2380*/  FADD.FTZ R54, R54, R29 ;  /* 0x0000001d36367221 */ /* 0x000fe20000010000 */
[----:B0-----:R-:W-:-:S06]  /*2390*/  FADD.FTZ R53, R45, 1 ;  /* 0x3f8000002d357421 */ /* 0x001fcc0000010000 */
[----:B------:R-:W0:Y:S02]  /*23a0*/  MUFU.RCP R53, R53 ;  /* 0x0000003500357308 */ /* 0x000e240000001000 */
[----:B0-----:R-:W-:Y:S01]  /*23b0*/  FADD.FTZ R22, -R53, 1 ;  /* 0x3f80000035167421 */ /* 0x001fe20000010100 */
[----:B------:R-:W-:-:S03]  /*23c0*/  FMUL.FTZ R20, R20, R53 ;  /* 0x0000003514147220 */ /* 0x000fc60000410000 */
[----:B------:R-:W-:Y:S01]  /*23d0*/  FFMA.FTZ R37, R37, R22, 1 ;  /* 0x3f80000025257423 */ /* 0x000fe20000010016 */
[----:B------:R-:W-:-:S03]  /*23e0*/  HADD2.F32 R22, -RZ, R10.H0_H0 ;  /* 0x2000000aff167230 */ /* 0x000fc60000004100 */
[----:B------:R-:W-:Y:S02]  /*23f0*/  FMUL.FTZ R20, R20, R37 ;  /* 0x0000002514147220 */ /* 0x000fe40000410000 */
[----:B------:R-:W-:-:S04]  /*2400*/  FADD.FTZ R22, R22, -UR14 ;  /* 0x8000000e16167e21 */ /* 0x000fc80008010000 */
[----:B------:R-:W-:-:S04]  /*2410*/  FMUL.FTZ R23, R22, UR9 ;  /* 0x0000000916177c20 */ /* 0x000fc80008410000 */
[----:B------:R-:W-:-:S04]  /*2420*/  FFMA.FTZ R22, R18, R23, R16 ;  /* 0x0000001712167223 */ /* 0x000fc80000010010 */
[----:B------:R-:W-:-:S06]  /*2430*/  FMUL.FTZ R37, R22, -1.4426950216293334961 ;  /* 0xbfb8aa3b16257820 */ /* 0x000fcc0000410000 */
[----:B------:R-:W0:Y:S02]  /*2440*/  MUFU.EX2 R37, R37 ;  /* 0x0000002500257308 */ /* 0x000e240000000800 */
[----:B0-----:R-:W-:Y:S01]  /*2450*/  FADD.FTZ R45, R37, 1 ;  /* 0x3f800000252d7421 */ /* 0x001fe20000010000 */
[----:B------:R-:W-:Y:S01]  /*2460*/  FADD.FTZ R37, R28, R35 ;  /* 0x000000231c257221 */ /* 0x000fe20000010000 */
[----:B------:R-:W-:-:S03]  /*2470*/  FMUL.FTZ R35, R19, R35 ;  /* 0x0000002313237220 */ /* 0x000fc60000410000 */
[----:B------:R-:W-:Y:S01]  /*2480*/  FADD.FTZ R37, R37, R32 ;  /* 0x0000002025257221 */ /* 0x000fe20000010000 */
[----:B------:R-:W0:Y:S01]  /*2490*/  MUFU.RCP R45, R45 ;  /* 0x0000002d002d7308 */ /* 0x000e220000001000 */
[----:B------:R-:W-:Y:S01]  /*24a0*/  FFMA.FTZ R52, R24, R35, R52 ;  /* 0x0000002318347223 */ /* 0x000fe20000010034 */
[----:B------:R-:W-:Y:S02]  /*24b0*/  HADD2.F32 R24, -RZ, R11.H1_H1 ;  /* 0x3000000bff187230 */ /* 0x000fe40000004100 */
[----:B------:R-:W-:Y:S01]  /*24c0*/  FADD.FTZ R54, R35, R54 ;  /* 0x0000003623367221 */ /* 0x000fe20000010000 */
[----:B------:R-:W-:Y:S01]  /*24d0*/  FMUL.FTZ R35, R18, R34 ;  /* 0x0000002212237220 */ /* 0x000fe20000410000 */
[----:B------:R-:W-:-:S03]  /*24e0*/  FADD.FTZ R37, R37, R20 ;  /* 0x0000001425257221 */ /* 0x000fc60000010000 */
[----:B------:R-:W-:Y:S01]  /*24f0*/  FFMA.FTZ R52, R27, R35, R52 ;  /* 0x000000231b347223 */ /* 0x000fe20000010034 */
[----:B------:R-:W-:Y:S01]  /*2500*/  FADD.FTZ R54, R54, R35 ;  /* 0x0000002336367221 */ /* 0x000fe20000010000 */
[----:B------:R-:W-:-:S04]  /*2510*/  FFMA.FTZ R35, R26, R32, R33 ;  /* 0x000000201a237223 */ /* 0x000fc80000010021 */
[----:B------:R-:W-:Y:S01]  /*2520*/  FFMA.FTZ R35, R30, R20, R35 ;  /* 0x000000141e237223 */ /* 0x000fe20000010023 */
[----:B0-----:R-:W-:Y:S01]  /*2530*/  FMUL.FTZ R25, R36, R45 ;  /* 0x0000002d24197220 */ /* 0x001fe20000410000 */
[----:B------:R-:W-:Y:S01]  /*2540*/  FADD.FTZ R53, -R45, 1 ;  /* 0x3f8000002d357421 */ /* 0x000fe20000010100 */
[----:B------:R-:W-:-:S03]  /*2550*/  HADD2.F32 R36, -RZ, R10.H1_H1 ;  /* 0x3000000aff247230 */ /* 0x000fc60000004100 */
[----:B------:R-:W-:Y:S02]  /*2560*/  FFMA.FTZ R22, R22, R53, 1 ;  /* 0x3f80000016167423 */ /* 0x000fe40000010035 */
[----:B------:R-:W-:Y:S02]  /*2570*/  FADD.FTZ R36, R36, -UR14 ;  /* 0x8000000e24247e21 */ /* 0x000fe40008010000 */
[----:B------:R-:W-:Y:S02]  /*2580*/  FMUL.FTZ R25, R25, R22 ;  /* 0x0000001619197220 */ /* 0x000fe40000410000 */
[----:B------:R-:W-:Y:S02]  /*2590*/  FMUL.FTZ R22, R36, UR9 ;  /* 0x0000000924167c20 */ /* 0x000fe40008410000 */
[----:B------:R-:W-:Y:S02]  /*25a0*/  FFMA.FTZ R38, R23, R25, R38 ;  /* 0x0000001917267223 */ /* 0x000fe40000010026 */
[----:B------:R-:W-:-:S04]  /*25b0*/  FFMA.FTZ R29, R19, R22, R17 ;  /* 0x00000016131d7223 */ /* 0x000fc80000010011 */
[----:B------:R-:W-:-:S06]  /*25c0*/  FMUL.FTZ R36, R29, -1.4426950216293334961 ;  /* 0xbfb8aa3b1d247820 */ /* 0x000fcc0000410000 */
[----:B------:R-:W0:Y:S02]  /*25d0*/  MUFU.EX2 R36, R36 ;  /* 0x0000002400247308 */ /* 0x000e240000000800 */
[----:B0-----:R-:W-:Y:S01]  /*25e0*/  FADD.FTZ R45, R36, 1 ;  /* 0x3f800000242d7421 */ /* 0x001fe20000010000 */
[----:B------:R-:W-:Y:S01]  /*25f0*/  FADD.FTZ R36, R39, R34 ;  /* 0x0000002227247221 */ /* 0x000fe20000010000 */
[----:B------:R-:W-:-:S03]  /*2600*/  HADD2.F32 R34, -RZ, R13.H0_H0 ;  /* 0x2000000dff227230 */ /* 0x000fc60000004100 */
[----:B------:R-:W-:Y:S01]  /*2610*/  FADD.FTZ R36, R36, R21 ;  /* 0x0000001524247221 */ /* 0x000fe20000010000 */
[----:B------:R-:W0:Y:S03]  /*2620*/  MUFU.RCP R45, R45 ;  /* 0x0000002d002d7308 */ /* 0x000e260000001000 */
[----:B------:R-:W-:Y:S01]  /*2630*/  FADD.FTZ R36, R36, R25 ;  /* 0x0000001924247221 */ /* 0x000fe20000010000 */
[----:B------:R-:W-:Y:S01]  /*2640*/  FMUL.FTZ R25, R18, R25 ;  /* 0x0000001912197220 */ /* 0x000fe20000410000 */
[----:B0-----:R-:W-:Y:S01]  /*2650*/  FADD.FTZ R28, -R45, 1 ;  /* 0x3f8000002d1c7421 */ /* 0x001fe20000010100 */
[----:B------:R-:W-:-:S03]  /*2660*/  FMUL.FTZ R24, R24, R45 ;  /* 0x0000002d18187220 */ /* 0x000fc60000410000 */
[----:B------:R-:W-:Y:S01]  /*2670*/  FFMA.FTZ R29, R29, R28, 1 ;  /* 0x3f8000001d1d7423 */ /* 0x000fe2000001001c */
[----:B------:R-:W-:-:S03]  /*2680*/  HADD2.F32 R28, -RZ, R12.H0_H0 ;  /* 0x2000000cff1c7230 */ /* 0x000fc60000004100 */
        /* <DEDUP_REMOVED lines=8> */
[----:B0-----:R-:W-:-:S06]  /*2710*/  FADD.FTZ R53, R45, 1 ;  /* 0x3f8000002d357421 */ /* 0x001fcc0000010000 */
[----:B------:R-:W0:Y:S02]  /*2720*/  MUFU.RCP R53, R53 ;  /* 0x0000003500357308 */ /* 0x000e240000001000 */
[----:B0-----:R-:W-:Y:S01]  /*2730*/  FMUL.FTZ R27, R34, R53 ;  /* 0x00000035221b7220 */ /* 0x001fe20000410000 */
[----:B------:R-:W-:Y:S01]  /*2740*/  FADD.FTZ R39, -R53, 1 ;  /* 0x3f80000035277421 */ /* 0x000fe20000010100 */
[----:B------:R-:W-:-:S03]  /*2750*/  HADD2.F32 R34, -RZ, R12.H1_H1 ;  /* 0x3000000cff227230 */ /* 0x000fc60000004100 */
[----:B------:R-:W-:Y:S01]  /*2760*/  FFMA.FTZ R28, R28, R39, 1 ;  /* 0x3f8000001c1c7423 */ /* 0x000fe20000010027 */
[----:B------:R-:W-:Y:S01]  /*2770*/  FMUL.FTZ R39, R19, R32 ;  /* 0x0000002013277220 */ /* 0x000fe20000410000 */
[----:B------:R-:W-:Y:S01]  /*2780*/  FADD.FTZ R34, R34, -UR14 ;  /* 0x8000000e22227e21 */ /* 0x000fe20008010000 */
[----:B------:R-:W-:Y:S02]  /*2790*/  HADD2.F32 R32, -RZ, R14.H0_H0 ;  /* 0x2000000eff207230 */ /* 0x000fe40000004100 */
[----:B------:R-:W-:Y:S01]  /*27a0*/  FMUL.FTZ R27, R27, R28 ;  /* 0x0000001c1b1b7220 */ /* 0x000fe20000410000 */
[----:B------:R-:W-:Y:S01]  /*27b0*/  FFMA.FTZ R52, R26, R39, R52 ;  /* 0x000000271a347223 */ /* 0x000fe20000010034 */
[----:B------:R-:W-:Y:S01]  /*27c0*/  FMUL.FTZ R28, R34, UR9 ;  /* 0x00000009221c7c20 */ /* 0x000fe20008410000 */
[----:B------:R-:W-:Y:S02]  /*27d0*/  HADD2.F32 R26, -RZ, R13.H1_H1 ;  /* 0x3000000dff1a7230 */ /* 0x000fe40000004100 */
[----:B------:R-:W-:Y:S01]  /*27e0*/  FADD.FTZ R32, R32, -UR14 ;  /* 0x8000000e20207e21 */ /* 0x000fe20008010000 */
[----:B------:R-:W-:Y:S01]  /*27f0*/  FADD.FTZ R54, R39, R54 ;  /* 0x0000003627367221 */ /* 0x000fe20000010000 */
[----:B------:R-:W-:Y:S01]  /*2800*/  FFMA.FTZ R34, R19, R28, R17 ;  /* 0x0000001c13227223 */ /* 0x000fe20000010011 */
[----:B------:R-:W-:Y:S01]  /*2810*/  FMUL.FTZ R39, R18, R21 ;  /* 0x0000001512277220 */ /* 0x000fe20000410000 */
[----:B------:R-:W-:Y:S01]  /*2820*/  FFMA.FTZ R38, R29, R27, R38 ;  /* 0x0000001b1d267223 */ /* 0x000fe20000010026 */
[----:B------:R-:W-:Y:S01]  /*2830*/  FADD.FTZ R36, R36, R27 ;  /* 0x0000001b24247221 */ /* 0x000fe20000010000 */
[----:B------:R-:W-:Y:S01]  /*2840*/  FMUL.FTZ R45, R34, -1.4426950216293334961 ;  /* 0xbfb8aa3b222d7820 */ /* 0x000fe20000410000 */
[----:B------:R-:W-:Y:S01]  /*2850*/  FFMA.FTZ R52, R31, R39, R52 ;  /* 0x000000271f347223 */ /* 0x000fe20000010034 */
[----:B------:R-:W-:-:S04]  /*2860*/  FADD.FTZ R54, R54, R39 ;  /* 0x0000002736367221 */ /* 0x000fc80000010000 */
[----:B------:R-:W0:Y:S02]  /*2870*/  MUFU.EX2 R45, R45 ;  /* 0x0000002d002d7308 */ /* 0x000e240000000800 */
[----:B0-----:R-:W-:-:S06]  /*2880*/  FADD.FTZ R53, R45, 1 ;  /* 0x3f8000002d357421 */ /* 0x001fcc0000010000 */
[----:B------:R-:W0:Y:S02]  /*2890*/  MUFU.RCP R53, R53 ;  /* 0x0000003500357308 */ /* 0x000e240000001000 */
[----:B0-----:R-:W-:Y:S01]  /*28a0*/  FADD.FTZ R33, -R53, 1 ;  /* 0x3f80000035217421 */ /* 0x001fe20000010100 */
[----:B------:R-:W-:-:S03]  /*28b0*/  FMUL.FTZ R26, R26, R53 ;  /* 0x000000351a1a7220 */ /* 0x000fc60000410000 */
[----:B------:R-:W-:-:S04]  /*28c0*/  FFMA.FTZ R33, R34, R33, 1 ;  /* 0x3f80000022217423 */ /* 0x000fc80000010021 */
[----:B------:R-:W-:Y:S01]  /*28d0*/  FMUL.FTZ R26, R26, R33 ;  /* 0x000000211a1a7220 */ /* 0x000fe20000410000 */
[----:B------:R-:W-:-:S03]  /*28e0*/  FMUL.FTZ R33, R32, UR9 ;  /* 0x0000000920217c20 */ /* 0x000fc60008410000 */
        /* <DEDUP_REMOVED lines=9> */
[----:B------:R-:W-:Y:S01]  /*2980*/  FFMA.FTZ R32, R32, R31, 1 ;  /* 0x3f80000020207423 */ /* 0x000fe2000001001f */
[----:B------:R-:W-:-:S03]  /*2990*/  HADD2.F32 R31, -RZ, R14.H1_H1 ;  /* 0x3000000eff1f7230 */ /* 0x000fc60000004100 */
[----:B------:R-:W-:Y:S02]  /*29a0*/  FMUL.FTZ R21, R21, R32 ;  /* 0x0000002015157220 */ /* 0x000fe40000410000 */
[----:B------:R-:W-:-:S04]  /*29b0*/  FADD.FTZ R31, R31, -UR14 ;  /* 0x8000000e1f1f7e21 */ /* 0x000fc80008010000 */
[----:B------:R-:W-:Y:S01]  /*29c0*/  FMUL.FTZ R32, R31, UR9 ;  /* 0x000000091f207c20 */ /* 0x000fe20008410000 */
[C---:B------:R-:W-:Y:S01]  /*29d0*/  FMUL.FTZ R31, R19.reuse, R20 ;  /* 0x00000014131f7220 */ /* 0x040fe20000410000 */
[----:B------:R-:W-:Y:S02]  /*29e0*/  HADD2.F32 R20, -RZ, R15.H1_H1 ;  /* 0x3000000fff147230 */ /* 0x000fe40000004100 */
[----:B------:R-:W-:Y:S01]  /*29f0*/  FFMA.FTZ R34, R19, R32, R17 ;  /* 0x0000002013227223 */ /* 0x000fe20000010011 */
[----:B------:R-:W-:Y:S01]  /*2a00*/  FFMA.FTZ R52, R30, R31, R52 ;  /* 0x0000001f1e347223 */ /* 0x000fe20000010034 */
[----:B------:R-:W-:Y:S01]  /*2a10*/  FADD.FTZ R54, R31, R54 ;  /* 0x000000361f367221 */ /* 0x000fe20000010000 */
[----:B------:R-:W-:Y:S01]  /*2a20*/  FADD.FTZ R30, R36, R21 ;  /* 0x00000015241e7221 */ /* 0x000fe20000010000 */
[----:B------:R-:W-:Y:S01]  /*2a30*/  FMUL.FTZ R39, R34, -1.4426950216293334961 ;  /* 0xbfb8aa3b22277820 */ /* 0x000fe20000410000 */
[----:B------:R-:W-:Y:S01]  /*2a40*/  FFMA.FTZ R52, R23, R25, R52 ;  /* 0x0000001917347223 */ /* 0x000fe20000010034 */
[----:B------:R-:W-:Y:S01]  /*2a50*/  FMUL.FTZ R23, R19, R24 ;  /* 0x0000001813177220 */ /* 0x000fe20000410000 */
[----:B------:R-:W-:Y:S01]  /*2a60*/  FADD.FTZ R54, R54, R25 ;  /* 0x0000001936367221 */ /* 0x000fe20000010000 */
[----:B------:R-:W-:-:S02]  /*2a70*/  FMUL.FTZ R25, R18, R27 ;  /* 0x0000001b12197220 */ /* 0x000fc40000410000 */
[----:B------:R-:W0:Y:S01]  /*2a80*/  MUFU.EX2 R39, R39 ;  /* 0x0000002700277308 */ /* 0x000e220000000800 */
[----:B------:R-:W-:Y:S01]  /*2a90*/  FFMA.FTZ R52, R22, R23, R52 ;  /* 0x0000001716347223 */ /* 0x000fe20000010034 */
[----:B------:R-:W-:Y:S01]  /*2aa0*/  FADD.FTZ R54, R23, R54 ;  /* 0x0000003617367221 */ /* 0x000fe20000010000 */
[----:B------:R-:W-:Y:S02]  /*2ab0*/  FMUL.FTZ R23, R19, R26 ;  /* 0x0000001a13177220 */ /* 0x000fe40000410000 */
[----:B------:R-:W-:Y:S01]  /*2ac0*/  FFMA.FTZ R31, R29, R25, R52 ;  /* 0x000000191d1f7223 */ /* 0x000fe20000010034 */
[----:B------:R-:W-:Y:S01]  /*2ad0*/  FADD.FTZ R54, R54, R25 ;  /* 0x0000001936367221 */ /* 0x000fe20000010000 */
[----:B------:R-:W-:-:S03]  /*2ae0*/  FMUL.FTZ R25, R18, R21 ;  /* 0x0000001512197220 */ /* 0x000fc60000410000 */
[----:B------:R-:W-:-:S04]  /*2af0*/  FADD.FTZ R54, R23, R54 ;  /* 0x0000003617367221 */ /* 0x000fc80000010000 */
[----:B------:R-:W-:Y:S01]  /*2b00*/  FADD.FTZ R54, R54, R25 ;  /* 0x0000001936367221 */ /* 0x000fe20000010000 */
[----:B0-----:R-:W-:-:S06]  /*2b10*/  FADD.FTZ R45, R39, 1 ;  /* 0x3f800000272d7421 */ /* 0x001fcc0000010000 */
[----:B------:R-:W0:Y:S02]  /*2b20*/  MUFU.RCP R45, R45 ;  /* 0x0000002d002d7308 */ /* 0x000e240000001000 */
[----:B0-----:R-:W-:Y:S01]  /*2b30*/  FADD.FTZ R53, -R45, 1 ;  /* 0x3f8000002d357421 */ /* 0x001fe20000010100 */
[----:B------:R-:W-:-:S03]  /*2b40*/  FMUL.FTZ R20, R20, R45 ;  /* 0x0000002d14147220 */ /* 0x000fc60000410000 */
[----:B------:R-:W-:-:S04]  /*2b50*/  FFMA.FTZ R53, R34, R53, 1 ;  /* 0x3f80000022357423 */ /* 0x000fc80000010035 */
[----:B------:R-:W-:Y:S01]  /*2b60*/  FMUL.FTZ R34, R20, R53 ;  /* 0x0000003514227220 */ /* 0x000fe20000410000 */
[----:B------:R-:W-:Y:S01]  /*2b70*/  FFMA.FTZ R20, R28, R23, R31 ;  /* 0x000000171c147223 */ /* 0x000fe2000001001f */
[----:B------:R-:W-:Y:S02]  /*2b80*/  FFMA.FTZ R28, R33, R21, R38 ;  /* 0x00000015211c7223 */ /* 0x000fe40000010026 */
[-C--:B------:R-:W-:Y:S01]  /*2b90*/  FMUL.FTZ R23, R19, R34.reuse ;  /* 0x0000002213177220 */ /* 0x080fe20000410000 */
[----:B------:R-:W-:Y:S01]  /*2ba0*/  FFMA.FTZ R27, R33, R25, R20 ;  /* 0x00000019211b7223 */ /* 0x000fe20000010014 */
[C---:B------:R-:W-:Y:S01]  /*2bb0*/  FFMA.FTZ R29, R32.reuse, R34, R35 ;  /* 0x00000022201d7223 */ /* 0x040fe20000010023 */
[----:B------:R-:W-:Y:S01]  /*2bc0*/  FADD.FTZ R31, R37, R34 ;  /* 0x00000022251f7221 */ /* 0x000fe20000010000 */
[----:B------:R-:W-:Y:S01]  /*2bd0*/  FADD.FTZ R24, R23, R54 ;  /* 0x0000003617187221 */ /* 0x000fe20000010000 */
[----:B------:R-:W-:-:S07]  /*2be0*/  FFMA.FTZ R25, R32, R23, R27 ;  /* 0x0000001720197223 */ /* 0x000fce000001001b */
.L_x_665:
[----:B------:R-:W0:Y:S01]  /*2bf0*/  SHFL.DOWN PT, R20, R25, 0x1, 0x1f ;  /* 0x08201f0019147f89 */ /* 0x000e2200000e0000 */
[C---:B------:R-:W-:Y:S01]  /*2c00*/  ISETP.GT.AND P0, PT, R0.reuse, 0x1e, PT ;  /* 0x0000001e0000780c */ /* 0x040fe20003f04270 */
[----:B------:R-:W1:Y:S01]  /*2c10*/  S2UR UR12, SR_CgaCtaId ;  /* 0x00000000000c79c3 */ /* 0x000e620000008800 */
[----:B------:R-:W-:Y:S01]  /*2c20*/  UMOV UR8, 0x400 ;  /* 0x0000040000087882 */ /* 0x000fe20000000000 */
[----:B------:R-:W2:Y:S01]  /*2c30*/  SHFL.DOWN PT, R21, R24, 0x1, 0x1f ;  /* 0x08201f0018157f89 */ /* 0x000ea200000e0000 */
[----:B------:R-:W-:Y:S01]  /*2c40*/  UIADD3 UR5, UPT, UPT, UR8, 0xd0, URZ ;  /* 0x000000d008057890 */ /* 0x000fe2000fffe0ff */
[----:B------:R-:W-:Y:S01]  /*2c50*/  ISETP.GT.AND P2, PT, R0, 0xf, PT ;  /* 0x0000000f0000780c */ /* 0x000fe20003f44270 */
[----:B------:R-:W3:Y:S01]  /*2c60*/  LDCU UR7, c[0x0][0x374] ;  /* 0x00006e80ff0777ac */ /* 0x000ee20008000800 */
[----:B------:R-:W4:Y:S01]  /*2c70*/  S2R R52, SR_TID.X ;  /* 0x0000000000347919 */ /* 0x000f220000002100 */
[----:B------:R-:W-:Y:S05]  /*2c80*/  BSSY.RECONVERGENT B0, `(.L_x_666) ;  /* 0x0000023000007945 */ /* 0x000fea0003800200 */
[----:B0-----:R-:W-:Y:S01]  /*2c90*/  @!P0 FADD.FTZ R25, R20, R25 ;  /* 0x0000001914198221 */ /* 0x001fe20000010000 */
[----:B-1----:R-:W-:Y:S01]  /*2ca0*/  ULEA UR5, UR12, UR5, 0x18 ;  /* 0x000000050c057291 */ /* 0x002fe2000f8ec0ff */
[----:B--2---:R-:W-:-:S03]  /*2cb0*/  @!P0 FADD.FTZ R24, R21, R24 ;  /* 0x0000001815188221 */ /* 0x004fc60000010000 */
[----:B------:R-:W0:Y:S01]  /*2cc0*/  SHFL.DOWN PT, R20, R25, 0x2, 0x1f ;  /* 0x08401f0019147f89 */ /* 0x000e2200000e0000 */
[----:B------:R-:W-:-:S03]  /*2cd0*/  ISETP.GT.AND P0, PT, R0, 0x1d, PT ;  /* 0x0000001d0000780c */ /* 0x000fc60003f04270 */
[----:B------:R-:W1:Y:S01]  /*2ce0*/  SHFL.DOWN PT, R21, R24, 0x2, 0x1f ;  /* 0x08401f0018157f89 */ /* 0x000e6200000e0000 */
[C---:B----4-:R-:W-:Y:S02]  /*2cf0*/  LEA R45, R52.reuse, UR5, 0x4 ;  /* 0x00000005342d7c11 */ /* 0x050fe4000f8e20ff */
[----:B------:R-:W-:-:S03]  /*2d00*/  ISETP.NE.AND P1, PT, R52, RZ, PT ;  /* 0x000000ff3400720c */ /* 0x000fc60003f25270 */
[----:B------:R-:W-:Y:S04]  /*2d10*/  STS.128 [R45], R28 ;  /* 0x0000001c2d007388 */ /* 0x000fe80000000c00 */
        /* <DEDUP_REMOVED lines=16> */
[----:B---3--:R-:W-:Y:S05]  /*2e20*/  @P2 BRA `(.L_x_667) ;  /* 0x0000000000202947 */ /* 0x008fea0003800000 */
        /* <DEDUP_REMOVED lines=8> */
.L_x_667:
[----:B------:R-:W-:Y:S05]  /*2eb0*/  BSYNC.RECONVERGENT B0 ;  /* 0x0000000000007941 */ /* 0x000fea0003800200 */
.L_x_666:
[----:B------:R-:W-:Y:S06]  /*2ec0*/  BAR.SYNC.DEFER_BLOCKING 0x0 ;  /* 0x0000000000007b1d */ /* 0x000fec0000010000 */
[----:B------:R-:W-:Y:S04]  /*2ed0*/  BSSY.RECONVERGENT B0, `(.L_x_668) ;  /* 0x0000033000007945 */ /* 0x000fe80003800200 */
[----:B------:R-:W-:Y:S05]  /*2ee0*/  @P1 BRA `(.L_x_669) ;  /* 0x0000000000c41947 */ /* 0x000fea0003800000 */
[----:B------:R-:W-:-:S09]  /*2ef0*/  ULEA UR5, UR12, UR8, 0x18 ;  /* 0x000000080c057291 */ /* 0x000fd2000f8ec0ff */
[----:B-12---:R-:W1:Y:S04]  /*2f00*/  LDS.128 R24, [UR5+0x20] ;  /* 0x00002005ff187984 */ /* 0x006e680008000c00 */
[----:B------:R-:W2:Y:S04]  /*2f10*/  LDS.128 R36, [UR5+0x30] ;  /* 0x00003005ff247984 */ /* 0x000ea80008000c00 */
[----:B------:R-:W4:Y:S01]  /*2f20*/  LDS.128 R32, [UR5+0x40] ;  /* 0x00004005ff207984 */ /* 0x000f220008000c00 */
[----:B-1----:R-:W-:Y:S01]  /*2f30*/  FADD.FTZ R23, R20, R24 ;  /* 0x0000001814177221 */ /* 0x002fe20000010000 */
[----:B------:R-:W-:-:S03]  /*2f40*/  FADD.FTZ R24, R21, R25 ;  /* 0x0000001915187221 */ /* 0x000fc60000010000 */
[----:B------:R-:W-:Y:S01]  /*2f50*/  FADD.FTZ R25, R23, R26 ;  /* 0x0000001a17197221 */ /* 0x000fe20000010000 */
[----:B------:R-:W-:Y:S01]  /*2f60*/  FADD.FTZ R24, R24, R27 ;  /* 0x0000001b18187221 */ /* 0x000fe20000010000 */
[----:B0--3--:R-:W0:Y:S02]  /*2f70*/  LDS.128 R20, [UR5+0x50] ;  /* 0x00005005ff147984 */ /* 0x009e240008000c00 */
[----:B--2---:R-:W-:Y:S01]  /*2f80*/  FADD.FTZ R25, R25, R36 ;  /* 0x0000002419197221 */ /* 0x004fe20000010000 */
[----:B------:R-:W-:-:S03]  /*2f90*/  FADD.FTZ R24, R24, R37 ;  /* 0x0000002518187221 */ /* 0x000fc60000010000 */
[----:B------:R-:W-:Y:S01]  /*2fa0*/  FADD.FTZ R25, R25, R38 ;  /* 0x0000002619197221 */ /* 0x000fe20000010000 */
[----:B------:R-:W-:Y:S02]  /*2fb0*/  FADD.FTZ R24, R24, R39 ;  /* 0x0000002718187221 */ /* 0x000fe40000010000 */
[----:B------:R-:W1:Y:S01]  /*2fc0*/  LDS.128 R36, [UR5+0x60] ;  /* 0x00006005ff247984 */ /* 0x000e620008000c00 */
[----:B----4-:R-:W-:Y:S01]  /*2fd0*/  FADD.FTZ R25, R25, R32 ;  /* 0x0000002019197221 */ /* 0x010fe20000010000 */
[----:B------:R-:W-:-:S03]  /*2fe0*/  FADD.FTZ R32, R24, R33 ;  /* 0x0000002118207221 */ /* 0x000fc60000010000 */
[----:B------:R-:W-:Y:S01]  /*2ff0*/  FADD.FTZ R33, R25, R34 ;  /* 0x0000002219217221 */ /* 0x000fe20000010000 */
[----:B------:R-:W-:Y:S01]  /*3000*/  FADD.FTZ R32, R32, R35 ;  /* 0x0000002320207221 */ /* 0x000fe20000010000 */
[----:B------:R-:W2:Y:S02]  /*3010*/  LDS.128 R24, [UR5+0x70] ;  /* 0x00007005ff187984 */ /* 0x000ea40008000c00 */
[----:B0-----:R-:W-:Y:S01]  /*3020*/  FADD.FTZ R33, R33, R20 ;  /* 0x0000001421217221 */ /* 0x001fe20000010000 */
[----:B------:R-:W-:-:S03]  /*3030*/  FADD.FTZ R20, R32, R21 ;  /* 0x0000001520147221 */ /* 0x000fc60000010000 */
[----:B------:R-:W-:Y:S01]  /*3040*/  FADD.FTZ R21, R33, R22 ;  /* 0x0000001621157221 */ /* 0x000fe20000010000 */
[----:B------:R-:W-:Y:S01]  /*3050*/  FADD.FTZ R20, R20, R23 ;  /* 0x0000001714147221 */ /* 0x000fe20000010000 */
[----:B------:R-:W0:Y:S02]  /*3060*/  LDS.128 R32, [UR5+0x80] ;  /* 0x00008005ff207984 */ /* 0x000e240008000c00 */
        /* <DEDUP_REMOVED lines=8> */
[----:B------:R-:W-:Y:S02]  /*30f0*/  FADD.FTZ R38, R24, R27 ;  /* 0x0000001b18267221 */ /* 0x000fe40000010000 */
[----:B------:R-:W2:Y:S01]  /*3100*/  LDS.128 R24, [UR5+0xa0] ;  /* 0x0000a005ff187984 */ /* 0x000ea20008000c00 */
        /* <DEDUP_REMOVED lines=15> */
.L_x_669:
[----:B------:R-:W-:Y:S05]  /*3200*/  BSYNC.RECONVERGENT B0 ;  /* 0x0000000000007941 */ /* 0x000fea0003800200 */
.L_x_668:
[----:B------:R-:W4:Y:S08]  /*3210*/  LDC R23, c[0x0][0x370] ;  /* 0x0000dc00ff177b82 */ /* 0x000f300000000800 */
[----:B------:R-:W-:Y:S01]  /*3220*/  BAR.SYNC.DEFER_BLOCKING 0x0 ;  /* 0x0000000000007b1d */ /* 0x000fe20000010000 */
[----:B------:R-:W-:Y:S01]  /*3230*/  ISETP.GT.U32.AND P2, PT, R52, 0x27, PT ;  /* 0x000000273400780c */ /* 0x000fe20003f44070 */
[----:B---3--:R-:W-:-:S04]  /*3240*/  IMAD R22, R47, 0x28, R52 ;  /* 0x000000282f167824 */ /* 0x008fc800078e0234 */
[----:B------:R-:W-:Y:S01]  /*3250*/  BSSY.RECONVERGENT B0, `(.L_x_670) ;  /* 0x000004e000007945 */ /* 0x000fe20003800200 */
[----:B----4-:R-:W-:-:S07]  /*3260*/  ISETP.GE.U32.AND P0, PT, R23, 0x2, PT ;  /* 0x000000021700780c */ /* 0x010fce0003f06070 */
[----:B------:R-:W-:Y:S06]  /*3270*/  @P2 BRA `(.L_x_671) ;  /* 0x00000004002c2947 */ /* 0x000fec0003800000 */
[----:B------:R-:W3:Y:S04]  /*3280*/  LDS.128 R36, [R45+0x280] ;  /* 0x000280002d247984 */ /* 0x000ee80000000c00 */
[----:B------:R-:W4:Y:S04]  /*3290*/  LDS.128 R32, [R45+0x500] ;  /* 0x000500002d207984 */ /* 0x000f280000000c00 */
[----:B-12---:R-:W1:Y:S01]  /*32a0*/  LDS.128 R24, [R45+0x780] ;  /* 0x000780002d187984 */ /* 0x006e620000000c00 */
[----:B---3--:R-:W-:Y:S01]  /*32b0*/  FADD.FTZ R47, R28, R36 ;  /* 0x000000241c2f7221 */ /* 0x008fe20000010000 */
[----:B------:R-:W-:Y:S01]  /*32c0*/  FADD.FTZ R28, R29, R37 ;  /* 0x000000251d1c7221 */ /* 0x000fe20000010000 */
[----:B------:R-:W-:Y:S01]  /*32d0*/  FADD.FTZ R29, R30, R38 ;  /* 0x000000261e1d7221 */ /* 0x000fe20000010000 */
[----:B------:R-:W-:Y:S01]  /*32e0*/  FADD.FTZ R30, R31, R39 ;  /* 0x000000271f1e7221 */ /* 0x000fe20000010000 */
[----:B----4-:R-:W-:Y:S01]  /*32f0*/  FADD.FTZ R47, R47, R32 ;  /* 0x000000202f2f7221 */ /* 0x010fe20000010000 */
[----:B------:R-:W-:Y:S01]  /*3300*/  FADD.FTZ R28, R28, R33 ;  /* 0x000000211c1c7221 */ /* 0x000fe20000010000 */
[----:B------:R-:W2:Y:S01]  /*3310*/  LDS.128 R36, [R45+0xa00] ;  /* 0x000a00002d247984 */ /* 0x000ea20000000c00 */
[----:B------:R-:W-:Y:S01]  /*3320*/  FADD.FTZ R33, R29, R34 ;  /* 0x000000221d217221 */ /* 0x000fe20000010000 */
[----:B-1----:R-:W-:Y:S01]  /*3330*/  FADD.FTZ R47, R47, R24 ;  /* 0x000000182f2f7221 */ /* 0x002fe20000010000 */
[----:B------:R-:W-:Y:S01]  /*3340*/  FADD.FTZ R52, R30, R35 ;  /* 0x000000231e347221 */ /* 0x000fe20000010000 */
[----:B------:R-:W-:Y:S01]  /*3350*/  FADD.FTZ R24, R28, R25 ;  /* 0x000000191c187221 */ /* 0x000fe20000010000 */
[----:B------:R-:W-:Y:S01]  /*3360*/  FADD.FTZ R25, R33, R26 ;  /* 0x0000001a21197221 */ /* 0x000fe20000010000 */
[----:B------:R-:W1:Y:S01]  /*3370*/  LDS.128 R28, [R45+0xc80] ;  /* 0x000c80002d1c7984 */ /* 0x000e620000000c00 */
[----:B------:R-:W-:-:S03]  /*3380*/  FADD.FTZ R52, R52, R27 ;  /* 0x0000001b34347221 */ /* 0x000fc60000010000 */
[----:B------:R-:W3:Y:S01]  /*3390*/  LDS.128 R32, [R45+0xf00] ;  /* 0x000f00002d207984 */ /* 0x000ee20000000c00 */
[----:B--2---:R-:W-:Y:S01]  /*33a0*/  FADD.FTZ R47, R47, R36 ;  /* 0x000000242f2f7221 */ /* 0x004fe20000010000 */
[----:B------:R-:W-:Y:S01]  /*33b0*/  FADD.FTZ R24, R24, R37 ;  /* 0x0000002518187221 */ /* 0x000fe20000010000 */
[----:B------:R-:W-:Y:S01]  /*33c0*/  FADD.FTZ R25, R25, R38 ;  /* 0x0000002619197221 */ /* 0x000fe20000010000 */
[----:B------:R-:W-:Y:S01]  /*33d0*/  FADD.FTZ R52, R52, R39 ;  /* 0x0000002734347221 */ /* 0x000fe20000010000 */
[----:B-1----:R-:W-:Y:S01]  /*33e0*/  FADD.FTZ R47, R47, R28 ;  /* 0x0000001c2f2f7221 */ /* 0x002fe20000010000 */
[----:B------:R-:W-:Y:S01]  /*33f0*/  FADD.FTZ R28, R24, R29 ;  /* 0x0000001d181c7221 */ /* 0x000fe20000010000 */
[----:B------:R-:W-:Y:S01]  /*3400*/  FADD.FTZ R37, R25, R30 ;  /* 0x0000001e19257221 */ /* 0x000fe20000010000 */
[----:B------:R-:W-:Y:S01]  /*3410*/  FADD.FTZ R52, R52, R31 ;  /* 0x0000001f34347221 */ /* 0x000fe20000010000 */
[----:B------:R-:W1:Y:S01]  /*3420*/  LDS.128 R24, [R45+0x1180] ;  /* 0x001180002d187984 */ /* 0x000e620000000c00 */
[----:B---3--:R-:W-:Y:S01]  /*3430*/  FADD.FTZ R47, R47, R32 ;  /* 0x000000202f2f7221 */ /* 0x008fe20000010000 */
[----:B------:R-:W-:Y:S01]  /*3440*/  FADD.FTZ R32, R28, R33 ;  /* 0x000000211c207221 */ /* 0x000fe20000010000 */
[----:B------:R-:W-:Y:S01]  /*3450*/  FADD.FTZ R33, R37, R34 ;  /* 0x0000002225217221 */ /* 0x000fe20000010000 */
[----:B------:R-:W2:Y:S01]  /*3460*/  LDS.128 R28, [R45+0x1400] ;  /* 0x001400002d1c7984 */ /* 0x000ea20000000c00 */
[----:B------:R-:W-:-:S03]  /*3470*/  FADD.FTZ R52, R52, R35 ;  /* 0x0000002334347221 */ /* 0x000fc60000010000 */
[----:B------:R-:W3:Y:S01]  /*3480*/  LDS.128 R36, [R45+0x1680] ;  /* 0x001680002d247984 */ /* 0x000ee20000000c00 */
        /* <DEDUP_REMOVED lines=8> */
[----:B------:R-:W-:Y:S01]  /*3510*/  FADD.FTZ R52, R52, R31 ;  /* 0x0000001f34347221 */ /* 0x000fe20000010000 */
[----:B---3--:R-:W-:Y:S01]  /*3520*/  FADD.FTZ R47, R47, R36 ;  /* 0x000000242f2f7221 */ /* 0x008fe20000010000 */
[----:B------:R-:W2:Y:S01]  /*3530*/  LDS.128 R28, [R45+0x1b80] ;  /* 0x001b80002d1c7984 */ /* 0x000ea20000000c00 */
[----:B------:R-:W-:Y:S01]  /*3540*/  FADD.FTZ R36, R32, R37 ;  /* 0x0000002520247221 */ /* 0x000fe20000010000 */
[----:B------:R-:W-:Y:S01]  /*3550*/  FADD.FTZ R37, R33, R38 ;  /* 0x0000002621257221 */ /* 0x000fe20000010000 */
[----:B------:R-:W-:Y:S01]  /*3560*/  FADD.FTZ R52, R52, R39 ;  /* 0x0000002734347221 */ /* 0x000fe20000010000 */
[----:B------:R-:W3:Y:S01]  /*3570*/  LDS.128 R32, [R45+0x1e00] ;  /* 0x001e00002d207984 */ /* 0x000ee20000000c00 */
        /* <DEDUP_REMOVED lines=18> */
[----:B------:R-:W-:Y:S01]  /*36a0*/  FADD.FTZ R52, R52, R27 ;  /* 0x0000001b34347221 */ /* 0x000fe20000010000 */
[----:B--2---:R-:W-:Y:S01]  /*36b0*/  FADD.FTZ R47, R47, R28 ;  /* 0x0000001c2f2f7221 */ /* 0x004fe20000010000 */
[----:B------:R-:W-:Y:S01]  /*36c0*/  FADD.FTZ R32, R32, R29 ;  /* 0x0000001d20207221 */ /* 0x000fe20000010000 */
[----:B------:R-:W-:Y:S01]  /*36d0*/  FADD.FTZ R53, R53, R30 ;  /* 0x0000001e35357221 */ /* 0x000fe20000010000 */
[----:B------:R-:W-:Y:S01]  /*36e0*/  FADD.FTZ R52, R52, R31 ;  /* 0x0000001f34347221 */ /* 0x000fe20000010000 */
[----:B---3--:R-:W-:Y:S01]  /*36f0*/  FADD.FTZ R28, R47, R36 ;  /* 0x000000242f1c7221 */ /* 0x008fe20000010000 */
[----:B------:R-:W-:Y:S01]  /*3700*/  FADD.FTZ R29, R32, R37 ;  /* 0x00000025201d7221 */ /* 0x000fe20000010000 */
[----:B------:R-:W-:Y:S01]  /*3710*/  FADD.FTZ R30, R53, R38 ;  /* 0x00000026351e7221 */ /* 0x000fe20000010000 */
[----:B------:R-:W-:-:S07]  /*3720*/  FADD.FTZ R31, R52, R39 ;  /* 0x00000027341f7221 */ /* 0x000fce0000010000 */
.L_x_671:
[----:B------:R-:W-:Y:S05]  /*3730*/  BSYNC.RECONVERGENT B0 ;  /* 0x0000000000007941 */ /* 0x000fea0003800200 */
.L_x_670:
[----:B------:R-:W-:Y:S04]  /*3740*/  BSSY.RECONVERGENT B0, `(.L_x_672) ;  /* 0x000001c000007945 */ /* 0x000fe80003800200 */
[----:B------:R-:W-:Y:S05]  /*3750*/  @P2 BRA `(.L_x_673) ;  /* 0x0000000000682947 */ /* 0x000fea0003800000 */
[----:B-12---:R-:W1:Y:S08]  /*3760*/  LDC.64 R24, c[0x0][0x3f8] ;  /* 0x0000fe00ff187b82 */ /* 0x006e700000000a00 */
[----:B------:R-:W2:Y:S01]  /*3770*/  LDC.64 R26, c[0x0][0x3d8] ;  /* 0x0000f600ff1a7b82 */ /* 0x000ea20000000a00 */
[----:B-1----:R-:W-:Y:S01]  /*3780*/  IMAD.WIDE.U32 R32, R24, 0x3, RZ ;  /* 0x0000000318207825 */ /* 0x002fe200078e00ff */
[----:B------:R-:W-:-:S02]  /*3790*/  LEA R37, R25, R25, 0x1 ;  /* 0x0000001919257211 */ /* 0x000fc400078e08ff */
[----:B------:R-:W-:Y:S02]  /*37a0*/  LEA.HI R39, P2, R25, R24, RZ, 0x1 ;  /* 0x0000001819277211 */ /* 0x000fe400078508ff */
[----:B------:R-:W-:Y:S02]  /*37b0*/  IADD3 R37, PT, PT, R33, R37, RZ ;  /* 0x0000002521257210 */ /* 0x000fe40007ffe0ff */
[----:B------:R-:W-:Y:S01]  /*37c0*/  IADD3.X R34, PT, PT, RZ, R25, RZ, P2, !PT ;  /* 0x00000019ff227210 */ /* 0x000fe200017fe4ff */
[----:B--2---:R-:W-:Y:S01]  /*37d0*/  IMAD.WIDE R26, R22, 0x4, R26 ;  /* 0x00000004161a7825 */ /* 0x004fe200078e021a */
[----:B------:R-:W-:Y:S02]  /*37e0*/  LEA.HI R22, P2, R37, R32, RZ, 0x1 ;  /* 0x0000002025167211 */ /* 0x000fe400078508ff */
[C---:B------:R-:W-:Y:S02]  /*37f0*/  SHF.L.U32 R35, R39.reuse, 0x1, RZ ;  /* 0x0000000127237819 */ /* 0x040fe400000006ff */
[----:B------:R-:W-:Y:S01]  /*3800*/  SHF.L.U32 R33, R22, 0x1, RZ ;  /* 0x0000000116217819 */ /* 0x000fe200000006ff */
[----:B------:R3:W-:Y:S01]  /*3810*/  REDG.E.ADD.F32.FTZ.RN.STRONG.GPU desc[UR10][R26.64], R28 ;  /* 0x0000001c1a0079a6 */ /* 0x0007e2000c12f30a */
[----:B------:R-:W-:-:S02]  /*3820*/  SHF.L.U64.HI R39, R39, 0x1, R34 ;  /* 0x0000000127277819 */ /* 0x000fc40000010222 */
[----:B------:R-:W-:Y:S02]  /*3830*/  LOP3.LUT R35, R35, 0xfffffffc, RZ, 0xc0, !PT ;  /* 0xfffffffc23237812 */ /* 0x000fe400078ec0ff */
[----:B------:R-:W-:Y:S02]  /*3840*/  LEA R34, P3, R24, R26, 0x2 ;  /* 0x0000001a18227211 */ /* 0x000fe400078610ff */
[----:B------:R-:W-:Y:S02]  /*3850*/  IADD3.X R37, PT, PT, RZ, R37, RZ, P2, !PT ;  /* 0x00000025ff257210 */ /* 0x000fe400017fe4ff */
[----:B------:R-:W-:Y:S02]  /*3860*/  LOP3.LUT R33, R33, 0xfffffffc, RZ, 0xc0, !PT ;  /* 0xfffffffc21217812 */ /* 0x000fe400078ec0ff */
[----:B------:R-:W-:Y:S02]  /*3870*/  IADD3 R32, P2, PT, R26, R35, RZ ;  /* 0x000000231a207210 */ /* 0x000fe40007f5e0ff */
[----:B------:R-:W-:-:S02]  /*3880*/  LEA.HI.X R35, R24, R27, R25, 0x2, P3 ;  /* 0x0000001b18237211 */ /* 0x000fc400018f1419 */
[----:B------:R-:W-:Y:S02]  /*3890*/  SHF.L.U64.HI R25, R22, 0x1, R37 ;  /* 0x0000000116197819 */ /* 0x000fe40000010225 */
[----:B------:R-:W-:Y:S02]  /*38a0*/  IADD3 R24, P3, PT, R26, R33, RZ ;  /* 0x000000211a187210 */ /* 0x000fe40007f7e0ff */
[C---:B------:R-:W-:Y:S02]  /*38b0*/  IADD3.X R33, PT, PT, R27.reuse, R39, RZ, P2, !PT ;  /* 0x000000271b217210 */ /* 0x040fe400017fe4ff */
[----:B------:R-:W-:-:S03]  /*38c0*/  IADD3.X R25, PT, PT, R27, R25, RZ, P3, !PT ;  /* 0x000000191b197210 */ /* 0x000fc60001ffe4ff */
[----:B------:R3:W-:Y:S04]  /*38d0*/  REDG.E.ADD.F32.FTZ.RN.STRONG.GPU desc[UR10][R32.64], R29 ;  /* 0x0000001d200079a6 */ /* 0x0007e8000c12f30a */
[----:B------:R3:W-:Y:S04]  /*38e0*/  REDG.E.ADD.F32.FTZ.RN.STRONG.GPU desc[UR10][R34.64], R30 ;  /* 0x0000001e220079a6 */ /* 0x0007e8000c12f30a */
[----:B------:R3:W-:Y:S02]  /*38f0*/  REDG.E.ADD.F32.FTZ.RN.STRONG.GPU desc[UR10][R24.64], R31 ;  /* 0x0000001f180079a6 */ /* 0x0007e4000c12f30a */
.L_x_673:
[----:B------:R-:W-:Y:S05]  /*3900*/  BSYNC.RECONVERGENT B0 ;  /* 0x0000000000007941 */ /* 0x000fea0003800200 */
.L_x_672:
[----:B------:R-:W-:Y:S05]  /*3910*/  @!P0 BRA `(.L_x_674) ;  /* 0x0000000800c08947 */ /* 0x000fea0003800000 */
[----:B------:R-:W-:Y:S01]  /*3920*/  ULOP3.LUT UR5, UR4, 0x1, URZ, 0xc0, !UPT ;  /* 0x0000000104057892 */ /* 0x000fe2000f8ec0ff */
[----:B-123--:R-:W1:Y:S01]  /*3930*/  LDC.64 R24, c[0x0][0x3d0] ;  /* 0x0000f400ff187b82 */ /* 0x00ee620000000a00 */
[----:B------:R-:W2:Y:S01]  /*3940*/  S2R R22, SR_CTAID.Y ;  /* 0x0000000000167919 */ /* 0x000ea20000002600 */
[----:B------:R-:W-:-:S03]  /*3950*/  ISETP.GE.U32.AND P2, PT, R23, 0x8, PT ;  /* 0x000000081700780c */ /* 0x000fc60003f46070 */
[----:B------:R-:W-:-:S05]  /*3960*/  MOV R29, UR5 ;  /* 0x00000005001d7c02 */ /* 0x000fca0008000f00 */
[----:B------:R-:W-:-:S04]  /*3970*/  IMAD R29, R29, UR7, RZ ;  /* 0x000000071d1d7c24 */ /* 0x000fc8000f8e02ff */
[----:B------:R-:W-:-:S05]  /*3980*/  IMAD R26, R29, R23, RZ ;  /* 0x000000171d1a7224 */ /* 0x000fca00078e02ff */
[----:B------:R-:W-:-:S05]  /*3990*/  SHF.L.U32 R27, R26, 0x1, RZ ;  /* 0x000000011a1b7819 */ /* 0x000fca00000006ff */
[----:B-1----:R-:W-:Y:S01]  /*39a0*/  IMAD.WIDE R24, R27, 0x4, R24 ;  /* 0x000000041b187825 */ /* 0x002fe200078e0218 */
[----:B--2---:R-:W-:Y:S06]  /*39b0*/  @P1 BRA `(.L_x_675) ;  /* 0x0000000000581947 */ /* 0x004fec0003800000 */
[----:B------:R-:W1:Y:S01]  /*39c0*/  LDC.64 R26, c[0x0][0x3c8] ;  /* 0x0000f200ff1a7b82 */ /* 0x000e620000000a00 */
[----:B------:R-:W-:Y:S01]  /*39d0*/  ULOP3.LUT UP0, UR5, UR4, 0x2, URZ, 0xc0, !UPT ;  /* 0x0000000204057892 */ /* 0x000fe2000f80c0ff */
[----:B------:R-:W-:Y:S01]  /*39e0*/  IADD3 R29, PT, PT, R29, R22, RZ ;  /* 0x000000161d1d7210 */ /* 0x000fe20007ffe0ff */
[----:B------:R-:W-:Y:S02]  /*39f0*/  IMAD R31, R3, UR7, R22 ;  /* 0x00000007031f7c24 */ /* 0x000fe4000f8e0216 */
[----:B------:R-:W-:Y:S02]  /*3a00*/  UIADD3 UR5, UPT, UPT, -UR5, 0x1, URZ ;  /* 0x0000000105057890 */ /* 0x000fe4000fffe1ff */
[----:B------:R-:W-:-:S04]  /*3a10*/  PLOP3.LUT P0, PT, PT, PT, UP0, 0x80, 0x8 ;  /* 0x000000000008781c */ /* 0x000fc80003f0f008 */
[----:B------:R-:W-:Y:S01]  /*3a20*/  MOV R33, UR5 ;  /* 0x0000000500217c02 */ /* 0x000fe20008000f00 */
[----:B-1----:R-:W-:-:S04]  /*3a30*/  IMAD.WIDE.U32 R28, R29, 0x4, R26 ;  /* 0x000000041d1c7825 */ /* 0x002fc800078e001a */
[----:B------:R-:W-:Y:S01]  /*3a40*/  IMAD.WIDE.U32 R26, R31, 0x8, R24 ;  /* 0x000000081f1a7825 */ /* 0x000fe200078e0018 */
[----:B------:R-:W-:-:S04]  /*3a50*/  SEL R31, R23, RZ, !P0 ;  /* 0x000000ff171f7207 */ /* 0x000fc80004000000 */
[----:B------:R-:W-:Y:S01]  /*3a60*/  ISETP.NE.AND P0, PT, R31, -0x1, PT ;  /* 0xffffffff1f00780c */ /* 0x000fe20003f05270 */
[----:B------:R1:W-:Y:S01]  /*3a70*/  STG.E.64 desc[UR10][R26.64], R20 ;  /* 0x000000141a007986 */ /* 0x0003e2000c101b0a */
[----:B------:R-:W-:Y:S06]  /*3a80*/  MEMBAR.ALL.GPU ;  /* 0x0000000000007992 */ /* 0x000fec000000a000 */
[----:B------:R-:W-:-:S00]  /*3a90*/  ERRBAR ;  /* 0x00000000000079ab */ /* 0x000fc00000000000 */
[----:B------:R-:W-:Y:S06]  /*3aa0*/  CGAERRBAR ;  /* 0x00000000000075ab */ /* 0x000fec0000000000 */
[----:B------:R1:W-:Y:S01]  /*3ab0*/  REDG.E.ADD.S32.STRONG.GPU desc[UR10][R28.64], R33 ;  /* 0x000000211c00798e */ /* 0x0003e2000c12e30a */
[----:B------:R-:W-:Y:S05]  /*3ac0*/  @!P0 BRA `(.L_x_675) ;  /* 0x0000000000148947 */ /* 0x000fea0003800000 */
.L_x_676:
[----:B-1----:R-:W2:Y:S04]  /*3ad0*/  LDG.E.STRONG.GPU R26, desc[UR10][R28.64] ;  /* 0x0000000a1c1a7981 */ /* 0x002ea8000c1ef900 */
[----:B--2---:R-:W-:Y:S01]  /*3ae0*/  CCTL.IVALL ;  /* 0x00000000ff00798f */ /* 0x004fe20002000000 */
[----:B------:R-:W-:Y:S05]  /*3af0*/  YIELD ;  /* 0x0000000000007946 */ /* 0x000fea0003800000 */
[----:B------:R-:W-:-:S13]  /*3b00*/  ISETP.NE.AND P0, PT, R26, R31, PT ;  /* 0x0000001f1a00720c */ /* 0x000fda0003f05270 */
[----:B------:R-:W-:Y:S05]  /*3b10*/  @P0 BRA `(.L_x_676) ;  /* 0xfffffffc00ec0947 */ /* 0x000fea000383ffff */
.L_x_675:
[----:B------:R-:W-:Y:S05]  /*3b20*/  WARPSYNC.ALL ;  /* 0x0000000000007948 */ /* 0x000fea0003800000 */
[----:B------:R-:W-:Y:S01]  /*3b30*/  BAR.SYNC.DEFER_BLOCKING 0x0 ;  /* 0x0000000000007b1d */ /* 0x000fe20000010000 */
[----:B------:R-:W-:-:S05]  /*3b40*/  HFMA2 R34, -RZ, RZ, 0, 0 ;  /* 0x00000000ff227431 */ /* 0x000fca00000001ff */
[----:B------:R-:W-:Y:S05]  /*3b50*/  @!P2 BRA `(.L_x_677) ;  /* 0x000000040038a947 */ /* 0x000fea0003800000 */
[----:B-1----:R-:W-:Y:S01]  /*3b60*/  MOV R33, UR7 ;  /* 0x0000000700217c02 */ /* 0x002fe20008000f00 */
[----:B------:R-:W-:Y:S01]  /*3b70*/  UMOV UR5, URZ ;  /* 0x000000ff00057c82 */ /* 0x000fe20008000000 */
[----:B------:R-:W-:Y:S02]  /*3b80*/  MOV R37, UR7 ;  /* 0x0000000700257c02 */ /* 0x000fe40008000f00 */
[----:B------:R-:W-:Y:S01]  /*3b90*/  MOV R45, UR7 ;  /* 0x00000007002d7c02 */ /* 0x000fe20008000f00 */
[--C-:B------:R-:W-:Y:S01]  /*3ba0*/  IMAD R33, R33, 0x3, R22.reuse ;  /* 0x0000000321217824 */ /* 0x100fe200078e0216 */
[----:B------:R-:W-:Y:S01]  /*3bb0*/  MOV R47, UR7 ;  /* 0x00000007002f7c02 */ /* 0x000fe20008000f00 */
[--C-:B------:R-:W-:Y:S01]  /*3bc0*/  IMAD R37, R37, 0x6, R22.reuse ;  /* 0x0000000625257824 */ /* 0x100fe200078e0216 */
[----:B------:R-:W-:Y:S01]  /*3bd0*/  MOV R35, UR7 ;  /* 0x0000000700237c02 */ /* 0x000fe20008000f00 */
[--C-:B------:R-:W-:Y:S01]  /*3be0*/  IMAD R45, R45, 0x7, R22.reuse ;  /* 0x000000072d2d7824 */ /* 0x100fe200078e0216 */
[----:B------:R-:W-:Y:S01]  /*3bf0*/  MOV R39, UR7 ;  /* 0x0000000700277c02 */ /* 0x000fe20008000f00 */
[----:B------:R-:W-:Y:S01]  /*3c00*/  IMAD R47, R47, 0x5, R22 ;  /* 0x000000052f2f7824 */ /* 0x000fe200078e0216 */
[----:B------:R-:W-:-:S02]  /*3c10*/  IADD3 R53, PT, PT, R22, UR7, RZ ;  /* 0x0000000716357c10 */ /* 0x000fc4000fffe0ff */
[----:B------:R-:W-:Y:S02]  /*3c20*/  IADD3 R32, PT, PT, -R3, RZ, RZ ;  /* 0x000000ff03207210 */ /* 0x000fe40007ffe1ff */
[-C--:B------:R-:W-:Y:S02]  /*3c30*/  MOV R55, R22.reuse ;  /* 0x0000001600377202 */ /* 0x080fe40000000f00 */
[----:B------:R-:W-:Y:S02]  /*3c40*/  LOP3.LUT R34, R23, 0x7ffffff8, RZ, 0xc0, !PT ;  /* 0x7ffffff817227812 */ /* 0x000fe400078ec0ff */
[-C--:B------:R-:W-:Y:S02]  /*3c50*/  LEA R35, R35, R22.reuse, 0x1 ;  /* 0x0000001623237211 */ /* 0x080fe400078e08ff */
[----:B------:R-:W-:-:S07]  /*3c60*/  LEA R39, R39, R22, 0x2 ;  /* 0x0000001627277211 */ /* 0x000fce00078e10ff */
.L_x_678:
[----:B------:R-:W-:-:S13]  /*3c70*/  ISETP.EQ.OR P2, PT, R32, RZ, P1 ;  /* 0x000000ff2000720c */ /* 0x000fda0000f42670 */
[----:B------:R-:W-:-:S06]  /*3c80*/  @!P2 IMAD.WIDE.U32 R26, R55, 0x8, R24 ;  /* 0x00000008371aa825 */ /* 0x000fcc00078e0018 */
[----:B------:R-:W0:Y:S01]  /*3c90*/  @!P2 LDG.E.64 R26, desc[UR10][R26.64] ;  /* 0x0000000a1a1aa981 */ /* 0x000e22000c1e1b00 */
[----:B------:R-:W-:-:S06]  /*3ca0*/  UIADD3 UR8, UPT, UPT, UR5, 0x1, URZ ;  /* 0x0000000105087890 */ /* 0x000fcc000fffe0ff */
[----:B------:R-:W-:Y:S01]  /*3cb0*/  ISETP.EQ.OR P3, PT, R3, UR8, P1 ;  /* 0x0000000803007c0c */ /* 0x000fe20008f62670 */
[----:B------:R-:W-:-:S06]  /*3cc0*/  UIADD3 UR8, UPT, UPT, UR5, 0x2, URZ ;  /* 0x0000000205087890 */ /* 0x000fcc000fffe0ff */
[----:B------:R-:W-:Y:S01]  /*3cd0*/  ISETP.EQ.OR P4, PT, R3, UR8, P1 ;  /* 0x0000000803007c0c */ /* 0x000fe20008f82670 */
[----:B------:R-:W-:-:S05]  /*3ce0*/  UIADD3 UR8, UPT, UPT, UR5, 0x3, URZ ;  /* 0x0000000305087890 */ /* 0x000fca000fffe0ff */
[----:B------:R-:W-:Y:S01]  /*3cf0*/  @!P3 IMAD.WIDE.U32 R28, R53, 0x8, R24 ;  /* 0x00000008351cb825 */ /* 0x000fe200078e0018 */
[----:B------:R-:W-:-:S05]  /*3d00*/  ISETP.EQ.OR P0, PT, R3, UR8, P1 ;  /* 0x0000000803007c0c */ /* 0x000fca0008f02670 */
[----:B------:R-:W2:Y:S08]  /*3d10*/  @!P3 LDG.E.64 R28, desc[UR10][R28.64] ;  /* 0x0000000a1c1cb981 */ /* 0x000eb0000c1e1b00 */
[----:B------:R-:W-:-:S06]  /*3d20*/  @!P0 IMAD.WIDE.U32 R30, R33, 0x8, R24 ;  /* 0x00000008211e8825 */ /* 0x000fcc00078e0018 */
[----:B------:R-:W3:Y:S01]  /*3d30*/  @!P0 LDG.E.64 R30, desc[UR10][R30.64] ;  /* 0x0000000a1e1e8981 */ /* 0x000ee2000c1e1b00 */
[----:B0-----:R-:W-:Y:S01]  /*3d40*/  @!P2 FADD.FTZ R20, R20, R26 ;  /* 0x0000001a1414a221 */ /* 0x001fe20000010000 */
[----:B------:R-:W-:Y:S01]  /*3d50*/  @!P2 FADD.FTZ R21, R21, R27 ;  /* 0x0000001b1515a221 */ /* 0x000fe20000010000 */
[----:B------:R-:W-:-:S06]  /*3d60*/  @!P4 IMAD.WIDE.U32 R26, R35, 0x8, R24 ;  /* 0x00000008231ac825 */ /* 0x000fcc00078e0018 */
[----:B------:R-:W4:Y:S01]  /*3d70*/  @!P4 LDG.E.64 R26, desc[UR10][R26.64] ;  /* 0x0000000a1a1ac981 */ /* 0x000f22000c1e1b00 */
[----:B------:R-:W-:-:S06]  /*3d80*/  UIADD3 UR8, UPT, UPT, UR5, 0x4, URZ ;  /* 0x0000000405087890 */ /* 0x000fcc000fffe0ff */
[----:B------:R-:W-:Y:S01]  /*3d90*/  ISETP.EQ.OR P2, PT, R3, UR8, P1 ;  /* 0x0000000803007c0c */ /* 0x000fe20008f42670 */
[----:B------:R-:W-:Y:S02]  /*3da0*/  UIADD3 UR8, UPT, UPT, UR5, 0x5, URZ ;  /* 0x0000000505087890 */ /* 0x000fe4000fffe0ff */
[----:B------:R-:W-:Y:S01]  /*3db0*/  UIADD3 UR12, UPT, UPT, UR5, 0x6, URZ ;  /* 0x00000006050c7890 */ /* 0x000fe2000fffe0ff */
[----:B--2---:R-:W-:Y:S01]  /*3dc0*/  @!P3 FADD.FTZ R20, R20, R28 ;  /* 0x0000001c1414b221 */ /* 0x004fe20000010000 */
[----:B------:R-:W-:Y:S02]  /*3dd0*/  @!P3 FADD.FTZ R21, R21, R29 ;  /* 0x0000001d1515b221 */ /* 0x000fe40000010000 */
[----:B------:R-:W-:Y:S01]  /*3de0*/  ISETP.EQ.OR P3, PT, R3, UR8, P1 ;  /* 0x0000000803007c0c */ /* 0x000fe20008f62670 */
[----:B------:R-:W-:-:S05]  /*3df0*/  UIADD3 UR8, UPT, UPT, UR5, 0x7, URZ ;  /* 0x0000000705087890 */ /* 0x000fca000fffe0ff */
[----:B------:R-:W-:-:S05]  /*3e00*/  @!P2 IMAD.WIDE.U32 R28, R39, 0x8, R24 ;  /* 0x00000008271ca825 */ /* 0x000fca00078e0018 */
[----:B------:R0:W2:Y:S01]  /*3e10*/  @!P2 LDG.E.64 R56, desc[UR10][R28.64] ;  /* 0x0000000a1c38a981 */ /* 0x0000a2000c1e1b00 */
[----:B----4-:R-:W-:Y:S01]  /*3e20*/  @!P4 FADD.FTZ R20, R20, R26 ;  /* 0x0000001a1414c221 */ /* 0x010fe20000010000 */
[----:B------:R-:W-:Y:S01]  /*3e30*/  @!P4 FADD.FTZ R21, R21, R27 ;  /* 0x0000001b1515c221 */ /* 0x000fe20000010000 */
[----:B------:R-:W-:Y:S02]  /*3e40*/  ISETP.EQ.OR P4, PT, R3, UR12, P1 ;  /* 0x0000000c03007c0c */ /* 0x000fe40008f82670 */
[----:B---3--:R-:W-:Y:S01]  /*3e50*/  @!P0 FADD.FTZ R20, R20, R30 ;  /* 0x0000001e14148221 */ /* 0x008fe20000010000 */
[----:B------:R-:W-:Y:S01]  /*3e60*/  @!P0 FADD.FTZ R21, R21, R31 ;  /* 0x0000001f15158221 */ /* 0x000fe20000010000 */
[----:B------:R-:W-:Y:S01]  /*3e70*/  ISETP.EQ.OR P0, PT, R3, UR8, P1 ;  /* 0x0000000803007c0c */ /* 0x000fe20008f02670 */
[----:B------:R-:W-:-:S06]  /*3e80*/  @!P3 IMAD.WIDE.U32 R30, R47, 0x8, R24 ;  /* 0x000000082f1eb825 */ /* 0x000fcc00078e0018 */
[----:B------:R-:W3:Y:S02]  /*3e90*/  @!P3 LDG.E.64 R30, desc[UR10][R30.64] ;  /* 0x0000000a1e1eb981 */ /* 0x000ee4000c1e1b00 */
[----:B0-----:R-:W-:-:S04]  /*3ea0*/  @!P4 IMAD.WIDE.U32 R28, R37, 0x8, R24 ;  /* 0x00000008251cc825 */ /* 0x001fc800078e0018 */
[----:B------:R-:W-:Y:S02]  /*3eb0*/  @!P0 IMAD.WIDE.U32 R26, R45, 0x8, R24 ;  /* 0x000000082d1a8825 */ /* 0x000fe400078e0018 */
[----:B------:R-:W4:Y:S04]  /*3ec0*/  @!P4 LDG.E.64 R28, desc[UR10][R28.64] ;  /* 0x0000000a1c1cc981 */ /* 0x000f28000c1e1b00 */
[----:B------:R-:W5:Y:S01]  /*3ed0*/  @!P0 LDG.E.64 R26, desc[UR10][R26.64] ;  /* 0x0000000a1a1a8981 */ /* 0x000f62000c1e1b00 */
[----:B------:R-:W-:Y:S01]  /*3ee0*/  UIADD3 UR5, UPT, UPT, UR5, 0x8, URZ ;  /* 0x0000000805057890 */ /* 0x000fe2000fffe0ff */
[----:B--2---:R-:W-:Y:S01]  /*3ef0*/  @!P2 FADD.FTZ R20, R20, R56 ;  /* 0x000000381414a221 */ /* 0x004fe20000010000 */
[----:B------:R-:W-:-:S04]  /*3f00*/  @!P2 FADD.FTZ R21, R21, R57 ;  /* 0x000000391515a221 */ /* 0x000fc80000010000 */
[----:B------:R-:W-:Y:S02]  /*3f10*/  ISETP.NE.AND P2, PT, R34, UR5, PT ;  /* 0x0000000522007c0c */ /* 0x000fe4000bf45270 */
[----:B------:R-:W-:Y:S01]  /*3f20*/  IADD3 R32, PT, PT, R32, 0x8, RZ ;  /* 0x0000000820207810 */ /* 0x000fe20007ffe0ff */
[----:B---3--:R-:W-:Y:S01]  /*3f30*/  @!P3 FADD.FTZ R20, R20, R30 ;  /* 0x0000001e1414b221 */ /* 0x008fe20000010000 */
[----:B------:R-:W-:Y:S01]  /*3f40*/  @!P3 FADD.FTZ R21, R21, R31 ;  /* 0x0000001f1515b221 */ /* 0x000fe20000010000 */
[----:B------:R-:W-:Y:S02]  /*3f50*/  MOV R30, UR7 ;  /* 0x00000007001e7c02 */ /* 0x000fe40008000f00 */
[----:B----4-:R-:W-:Y:S01]  /*3f60*/  @!P4 FADD.FTZ R20, R20, R28 ;  /* 0x0000001c1414c221 */ /* 0x010fe20000010000 */
[----:B------:R-:W-:Y:S01]  /*3f70*/  @!P4 FADD.FTZ R21, R21, R29 ;  /* 0x0000001d1515c221 */ /* 0x000fe20000010000 */
[----:B------:R-:W-:Y:S02]  /*3f80*/  MOV R28, UR7 ;  /* 0x00000007001c7c02 */ /* 0x000fe40008000f00 */
[----:B------:R-:W-:Y:S01]  /*3f90*/  LEA R55, R30, R55, 0x3 ;  /* 0x000000371e377211 */ /* 0x000fe200078e18ff */
[----:B-----5:R-:W-:Y:S01]  /*3fa0*/  @!P0 FADD.FTZ R20, R20, R26 ;  /* 0x0000001a14148221 */ /* 0x020fe20000010000 */
[C---:B------:R-:W-:Y:S01]  /*3fb0*/  LEA R45, R28.reuse, R45, 0x3 ;  /* 0x0000002d1c2d7211 */ /* 0x040fe200078e18ff */
[----:B------:R-:W-:Y:S01]  /*3fc0*/  @!P0 FADD.FTZ R21, R21, R27 ;  /* 0x0000001b15158221 */ /* 0x000fe20000010000 */
[----:B------:R-:W-:-:S02]  /*3fd0*/  LEA R37, R28, R37, 0x3 ;  /* 0x000000251c257211 */ /* 0x000fc400078e18ff */
[----:B------:R-:W-:Y:S02]  /*3fe0*/  LEA R47, R30, R47, 0x3 ;  /* 0x0000002f1e2f7211 */ /* 0x000fe400078e18ff */
[----:B------:R-:W-:Y:S02]  /*3ff0*/  LEA R39, R28, R39, 0x3 ;  /* 0x000000271c277211 */ /* 0x000fe400078e18ff */
[----:B------:R-:W-:Y:S02]  /*4000*/  LEA R33, R30, R33, 0x3 ;  /* 0x000000211e217211 */ /* 0x000fe400078e18ff */
[----:B------:R-:W-:Y:S02]  /*4010*/  LEA R35, R28, R35, 0x3 ;  /* 0x000000231c237211 */ /* 0x000fe400078e18ff */
[----:B------:R-:W-:Y:S01]  /*4020*/  LEA R53, R30, R53, 0x3 ;  /* 0x000000351e357211 */ /* 0x000fe200078e18ff */
[----:B------:R-:W-:Y:S06]  /*4030*/  @P2 BRA `(.L_x_678) ;  /* 0xfffffffc000c2947 */ /* 0x000fec000383ffff */
.L_x_677:
[----:B-1----:R-:W-:-:S13]  /*4040*/  LOP3.LUT P0, R26, R23, 0x7, RZ, 0xc0, !PT ;  /* 0x00000007171a7812 */ /* 0x002fda000780c0ff */
[----:B------:R-:W-:Y:S05]  /*4050*/  @!P0 BRA `(.L_x_674) ;  /* 0x0000000000f08947 */ /* 0x000fea0003800000 */
[----:B------:R-:W-:Y:S02]  /*4060*/  IADD3 R26, PT, PT, R26, -0x1, RZ ;  /* 0xffffffff1a1a7810 */ /* 0x000fe40007ffe0ff */
[----:B------:R-:W-:Y:S02]  /*4070*/  LOP3.LUT P5, R35, R23, 0x3, RZ, 0xc0, !PT ;  /* 0x0000000317237812 */ /* 0x000fe400078ac0ff */
[----:B------:R-:W-:-:S13]  /*4080*/  ISETP.GE.U32.AND P0, PT, R26, 0x3, PT ;  /* 0x000000031a00780c */ /* 0x000fda0003f06070 */
[----:B------:R-:W-:Y:S05]  /*4090*/  @!P0 BRA `(.L_x_679) ;  /* 0x0000000000708947 */ /* 0x000fea0003800000 */
[C---:B------:R-:W-:Y:S02]  /*40a0*/  IADD3 R29, PT, PT, R34.reuse, 0x1, RZ ;  /* 0x00000001221d7810 */ /* 0x040fe40007ffe0ff */
[CC--:B------:R-:W-:Y:S02]  /*40b0*/  ISETP.EQ.OR P0, PT, R34.reuse, R3.reuse, P1 ;  /* 0x000000032200720c */ /* 0x0c0fe40000f02670 */
[C---:B------:R-:W-:Y:S02]  /*40c0*/  IADD3 R31, PT, PT, R34.reuse, 0x2, RZ ;  /* 0x00000002221f7810 */ /* 0x040fe40007ffe0ff */
[-C--:B------:R-:W-:Y:S02]  /*40d0*/  ISETP.EQ.OR P2, PT, R29, R3.reuse, P1 ;  /* 0x000000031d00720c */ /* 0x080fe40000f42670 */
[----:B------:R-:W-:Y:S02]  /*40e0*/  IADD3 R33, PT, PT, R34, 0x3, RZ ;  /* 0x0000000322217810 */ /* 0x000fe40007ffe0ff */
[----:B------:R-:W-:-:S02]  /*40f0*/  ISETP.EQ.OR P3, PT, R31, R3, P1 ;  /* 0x000000031f00720c */ /* 0x000fc40000f62670 */
[----:B------:R-:W-:-:S03]  /*4100*/  ISETP.EQ.OR P4, PT, R33, R3, P1 ;  /* 0x000000032100720c */ /* 0x000fc60000f82670 */
[----:B------:R-:W-:-:S04]  /*4110*/  @!P0 IMAD R27, R34, UR7, R22 ;  /* 0x00000007221b8c24 */ /* 0x000fc8000f8e0216 */
[----:B------:R-:W-:Y:S02]  /*4120*/  @!P2 IMAD R29, R29, UR7, R22 ;  /* 0x000000071d1dac24 */ /* 0x000fe4000f8e0216 */
[----:B------:R-:W-:-:S04]  /*4130*/  @!P0 IMAD.WIDE.U32 R26, R27, 0x8, R24 ;  /* 0x000000081b1a8825 */ /* 0x000fc800078e0018 */
[----:B------:R-:W-:Y:S02]  /*4140*/  @!P3 IMAD R31, R31, UR7, R22 ;  /* 0x000000071f1fbc24 */ /* 0x000fe4000f8e0216 */
[----:B------:R-:W-:Y:S01]  /*4150*/  @!P2 IMAD.WIDE.U32 R28, R29, 0x8, R24 ;  /* 0x000000081d1ca825 */ /* 0x000fe200078e0018 */
[----:B------:R-:W0:Y:S03]  /*4160*/  @!P0 LDG.E.64 R26, desc[UR10][R26.64] ;  /* 0x0000000a1a1a8981 */ /* 0x000e26000c1e1b00 */
[----:B------:R-:W-:Y:S02]  /*4170*/  @!P4 IMAD R33, R33, UR7, R22 ;  /* 0x000000072121cc24 */ /* 0x000fe4000f8e0216 */
[--C-:B------:R-:W-:Y:S01]  /*4180*/  @!P3 IMAD.WIDE.U32 R30, R31, 0x8, R24.reuse ;  /* 0x000000081f1eb825 */ /* 0x100fe200078e0018 */
[----:B------:R-:W2:Y:S03]  /*4190*/  @!P2 LDG.E.64 R28, desc[UR10][R28.64] ;  /* 0x0000000a1c1ca981 */ /* 0x000ea6000c1e1b00 */
[----:B------:R-:W-:-:S02]  /*41a0*/  @!P4 IMAD.WIDE.U32 R32, R33, 0x8, R24 ;  /* 0x000000082120c825 */ /* 0x000fc400078e0018 */
[----:B------:R-:W3:Y:S04]  /*41b0*/  @!P3 LDG.E.64 R30, desc[UR10][R30.64] ;  /* 0x0000000a1e1eb981 */ /* 0x000ee8000c1e1b00 */
[----:B------:R-:W4:Y:S01]  /*41c0*/  @!P4 LDG.E.64 R32, desc[UR10][R32.64] ;  /* 0x0000000a2020c981 */ /* 0x000f22000c1e1b00 */
[----:B------:R-:W-:Y:S01]  /*41d0*/  IADD3 R34, PT, PT, R34, 0x4, RZ ;  /* 0x0000000422227810 */ /* 0x000fe20007ffe0ff */
        /* <DEDUP_REMOVED lines=8> */
.L_x_679:
[----:B------:R-:W-:Y:S05]  /*4260*/  @!P5 BRA `(.L_x_674) ;  /* 0x00000000006cd947 */ /* 0x000fea0003800000 */
[----:B------:R-:W-:Y:S02]  /*4270*/  ISETP.NE.AND P0, PT, R35, 0x1, PT ;  /* 0x000000012300780c */ /* 0x000fe40003f05270 */
[----:B------:R-:W-:-:S11]  /*4280*/  LOP3.LUT R23, R23, 0x1, RZ, 0xc0, !PT ;  /* 0x0000000117177812 */ /* 0x000fd600078ec0ff */
[----:B------:R-:W-:Y:S05]  /*4290*/  @!P0 BRA `(.L_x_680) ;  /* 0x0000000000388947 */ /* 0x000fea0003800000 */
[C---:B------:R-:W-:Y:S02]  /*42a0*/  IADD3 R27, PT, PT, R34.reuse, 0x1, RZ ;  /* 0x00000001221b7810 */ /* 0x040fe40007ffe0ff */
[-C--:B------:R-:W-:Y:S02]  /*42b0*/  ISETP.EQ.OR P2, PT, R34, R3.reuse, P1 ;  /* 0x000000032200720c */ /* 0x080fe40000f42670 */
[----:B------:R-:W-:-:S11]  /*42c0*/  ISETP.EQ.OR P0, PT, R27, R3, P1 ;  /* 0x000000031b00720c */ /* 0x000fd60000f02670 */
[--C-:B------:R-:W-:Y:S02]  /*42d0*/  @!P2 IMAD R29, R34, UR7, R22.reuse ;  /* 0x00000007221dac24 */ /* 0x100fe4000f8e0216 */
[----:B------:R-:W-:Y:S02]  /*42e0*/  @!P0 IMAD R27, R27, UR7, R22 ;  /* 0x000000071b1b8c24 */ /* 0x000fe4000f8e0216 */
[----:B------:R-:W-:-:S04]  /*42f0*/  @!P2 IMAD.WIDE.U32 R28, R29, 0x8, R24 ;  /* 0x000000081d1ca825 */ /* 0x000fc800078e0018 */
[----:B------:R-:W-:Y:S02]  /*4300*/  @!P0 IMAD.WIDE.U32 R26, R27, 0x8, R24 ;  /* 0x000000081b1a8825 */ /* 0x000fe400078e0018 */
[----:B------:R-:W0:Y:S04]  /*4310*/  @!P2 LDG.E.64 R28, desc[UR10][R28.64] ;  /* 0x0000000a1c1ca981 */ /* 0x000e28000c1e1b00 */
[----:B------:R-:W2:Y:S01]  /*4320*/  @!P0 LDG.E.64 R26, desc[UR10][R26.64] ;  /* 0x0000000a1a1a8981 */ /* 0x000ea2000c1e1b00 */
[----:B------:R-:W-:Y:S01]  /*4330*/  IADD3 R34, PT, PT, R34, 0x2, RZ ;  /* 0x0000000222227810 */ /* 0x000fe20007ffe0ff */
[----:B0-----:R-:W-:Y:S01]  /*4340*/  @!P2 FADD.FTZ R20, R20, R28 ;  /* 0x0000001c1414a221 */ /* 0x001fe20000010000 */
[----:B------:R-:W-:-:S03]  /*4350*/  @!P2 FADD.FTZ R21, R21, R29 ;  /* 0x0000001d1515a221 */ /* 0x000fc60000010000 */
[----:B--2---:R-:W-:Y:S01]  /*4360*/  @!P0 FADD.FTZ R20, R20, R26 ;  /* 0x0000001a14148221 */ /* 0x004fe20000010000 */
[----:B------:R-:W-:-:S07]  /*4370*/  @!P0 FADD.FTZ R21, R21, R27 ;  /* 0x0000001b15158221 */ /* 0x000fce0000010000 */
.L_x_680:
[----:B------:R-:W-:Y:S01]  /*4380*/  ISETP.EQ.OR P0, PT, R34, R3, P1 ;  /* 0x000000032200720c */ /* 0x000fe20000f02670 */
[----:B------:R-:W-:Y:S03]  /*4390*/  BSSY.RECONVERGENT B0, `(.L_x_674) ;  /* 0x0000008000007945 */ /* 0x000fe60003800200 */
[----:B------:R-:W-:-:S13]  /*43a0*/  ISETP.NE.U32.OR P0, PT, R23, 0x1, P0 ;  /* 0x000000011700780c */ /* 0x000fda0000705470 */
[----:B------:R-:W-:Y:S05]  /*43b0*/  @P0 BRA `(.L_x_681) ;  /* 0x0000000000140947 */ /* 0x000fea0003800000 */
[----:B------:R-:W-:-:S04]  /*43c0*/  IMAD R23, R34, UR7, R22 ;  /* 0x0000000722177c24 */ /* 0x000fc8000f8e0216 */
[----:B------:R-:W-:-:S06]  /*43d0*/  IMAD.WIDE.U32 R24, R23, 0x8, R24 ;  /* 0x0000000817187825 */ /* 0x000fcc00078e0018 */
[----:B------:R-:W0:Y:S02]  /*43e0*/  LDG.E.64 R24, desc[UR10][R24.64] ;  /* 0x0000000a18187981 */ /* 0x000e24000c1e1b00 */
[----:B0-----:R-:W-:Y:S01]  /*43f0*/  FADD.FTZ R20, R20, R24 ;  /* 0x0000001814147221 */ /* 0x001fe20000010000 */
[----:B------:R-:W-:-:S07]  /*4400*/  FADD.FTZ R21, R21, R25 ;  /* 0x0000001915157221 */ /* 0x000fce0000010000 */
.L_x_681:
[----:B------:R-:W-:Y:S05]  /*4410*/  BSYNC.RECONVERGENT B0 ;  /* 0x0000000000007941 */ /* 0x000fea0003800200 */
.L_x_674:
[----:B------:R-:W4:Y:S01]  /*4420*/  S2UR UR8, SR_CgaCtaId ;  /* 0x00000000000879c3 */ /* 0x000f220000008800 */
[----:B------:R-:W-:Y:S01]  /*4430*/  UMOV UR5, 0x400 ;  /* 0x0000040000057882 */ /* 0x000fe20000000000 */
[--C-:B--23--:R-:W-:Y:S02]  /*4440*/  HADD2.F32 R24, -RZ, R43.reuse.H0_H0 ;  /* 0x2000002bff187230 */ /* 0x10cfe40000004100 */
[----:B------:R-:W-:-:S03]  /*4450*/  HADD2.F32 R43, -RZ, R43.H1_H1 ;  /* 0x3000002bff2b7230 */ /* 0x000fc60000004100 */
[----:B------:R-:W-:Y:S02]  /*4460*/  FADD.FTZ R24, R24, -UR14 ;  /* 0x8000000e18187e21 */ /* 0x000fe40008010000 */
[----:B------:R-:W-:Y:S02]  /*4470*/  FADD.FTZ R43, R43, -UR14 ;  /* 0x8000000e2b2b7e21 */ /* 0x000fe40008010000 */
[----:B------:R-:W-:Y:S02]  /*4480*/  FMUL.FTZ R35, R24, UR9 ;  /* 0x0000000918237c20 */ /* 0x000fe40008410000 */
[----:B------:R-:W-:Y:S01]  /*4490*/  FMUL.FTZ R30, R43, UR9 ;  /* 0x000000092b1e7c20 */ /* 0x000fe20008410000 */
[----:B----4-:R-:W-:Y:S01]  /*44a0*/  ULEA UR5, UR8, UR5, 0x18 ;  /* 0x0000000508057291 */ /* 0x010fe2000f8ec0ff */
[----:B------:R-:W2:Y:S08]  /*44b0*/  LDCU.U8 UR8, c[0x0][0x414] ;  /* 0x00008280ff0877ac */ /* 0x000eb00008000000 */
[----:B------:R0:W-:Y:S01]  /*44c0*/  @!P1 STS.64 [UR5+0xc0], R20 ;  /* 0x0000c014ff009988 */ /* 0x0001e20008000a05 */
[----:B------:R-:W-:Y:S01]  /*44d0*/  BAR.SYNC.DEFER_BLOCKING 0x0 ;  /* 0x0000000000007b1d */ /* 0x000fe20000010000 */
[--C-:B0-----:R-:W-:Y:S01]  /*44e0*/  HADD2.F32 R21, -RZ, R42.reuse.H0_H0 ;  /* 0x2000002aff157230 */ /* 0x101fe20000004100 */
[----:B--2---:R-:W-:Y:S01]  /*44f0*/  UISETP.NE.AND UP0, UPT, UR8, URZ, UPT ;  /* 0x000000ff0800728c */ /* 0x004fe2000bf05270 */
[----:B------:R-:W-:-:S03]  /*4500*/  HADD2.F32 R42, -RZ, R42.H1_H1 ;  /* 0x3000002aff2a7230 */ /* 0x000fc60000004100 */
[----:B------:R-:W0:Y:S01]  /*4510*/  LDS.64 R22, [UR5+0xc0] ;  /* 0x0000c005ff167984 */ /* 0x000e220008000a00 */
[----:B------:R-:W0:Y:S02]  /*4520*/  LDCU UR5, c[0x0][0x42c] ;  /* 0x00008580ff0577ac */ /* 0x000e240008000800 */
[----:B0-----:R-:W-:Y:S01]  /*4530*/  FMUL.FTZ R22, R22, UR5 ;  /* 0x0000000516167c20 */ /* 0x001fe20008410000 */
        /* <DEDUP_REMOVED lines=20> */
.L_x_682:
[----:B------:R-:W0:Y:S01]  /*4680*/  LDCU UR5, c[0x0][0x41c] ;  /* 0x00008380ff0577ac */ /* 0x000e220008000800 */
[C-C-:B-1----:R-:W-:Y:S01]  /*4690*/  FFMA.FTZ R25, R22.reuse, R35, R23.reuse ;  /* 0x0000002316197223 */ /* 0x142fe20000010017 */
[----:B------:R-:W-:Y:S01]  /*46a0*/  FFMA.FTZ R24, R22, R30, R23 ;  /* 0x0000001e16187223 */ /* 0x000fe20000010017 */
[----:B------:R-:W-:Y:S01]  /*46b0*/  BSSY.RECONVERGENT B0, `(.L_x_683) ;  /* 0x0000019000007945 */ /* 0x000fe20003800200 */
[----:B------:R-:W1:Y:S01]  /*46c0*/  LDCU.64 UR16, c[0x0][0x400] ;  /* 0x00008000ff1077ac */ /* 0x000e620008000a00 */
[----:B------:R-:W-:Y:S01]  /*46d0*/  FFMA.FTZ R21, R18, R21, -R25 ;  /* 0x0000001512157223 */ /* 0x000fe20000010819 */
[----:B------:R-:W-:Y:S01]  /*46e0*/  FFMA.FTZ R42, R19, R42, -R24 ;  /* 0x0000002a132a7223 */ /* 0x000fe20000010818 */
[----:B0-----:R-:W-:-:S05]  /*46f0*/  IMAD R3, R3, UR5, R46 ;  /* 0x0000000503037c24 */ /* 0x001fca000f8e022e */
[C---:B-1----:R-:W-:Y:S02]  /*4700*/  ISETP.GE.U32.AND P0, PT, R3.reuse, UR16, PT ;  /* 0x0000001003007c0c */ /* 0x042fe4000bf06070 */
[----:B------:R-:W-:Y:S02]  /*4710*/  SHF.R.S32.HI R26, RZ, 0x1f, R3 ;  /* 0x0000001fff1a7819 */ /* 0x000fe40000011403 */
[C---:B------:R-:W-:Y:S02]  /*4720*/  IADD3 R39, PT, PT, R3.reuse, 0x10, RZ ;  /* 0x0000001003277810 */ /* 0x040fe40007ffe0ff */
[----:B------:R-:W-:Y:S02]  /*4730*/  ISETP.GE.AND.EX P0, PT, R26, UR17, PT, P0 ;  /* 0x000000111a007c0c */ /* 0x000fe4000bf06300 */
[----:B------:R-:W-:-:S11]  /*4740*/  IADD3 R20, PT, PT, R3, 0x20, RZ ;  /* 0x0000002003147810 */ /* 0x000fd60007ffe0ff */
[----:B------:R-:W-:Y:S05]  /*4750*/  @P0 BRA `(.L_x_684) ;  /* 0x0000000000380947 */ /* 0x000fea0003800000 */
        /* <DEDUP_REMOVED lines=11> */
[----:B------:R-:W-:Y:S02]  /*4810*/  F2FP.F16.F32.PACK_AB R21, R21, R28 ;  /* 0x0000001c1515723e */ /* 0x000fe400000000ff */
[----:B------:R-:W-:-:S05]  /*4820*/  LEA.HI.X R25, R26, UR13, R25, 0x1, P0 ;  /* 0x0000000d1a197c11 */ /* 0x000fca00080f0c19 */
[----:B------:R0:W-:Y:S02]  /*4830*/  STG.E desc[UR10][R24.64], R21 ;  /* 0x0000001518007986 */ /* 0x0001e4000c10190a */
.L_x_684:
[----:B------:R-:W-:Y:S05]  /*4840*/  BSYNC.RECONVERGENT B0 ;  /* 0x0000000000007941 */ /* 0x000fea0003800200 */
.L_x_683:
[--C-:B0-----:R-:W-:Y:S01]  /*4850*/  HADD2.F32 R24, -RZ, R41.reuse.H0_H0 ;  /* 0x20000029ff187230 */ /* 0x101fe20000004100 */
[----:B------:R-:W-:Y:S01]  /*4860*/  ISETP.GE.U32.AND P0, PT, R39, UR16, PT ;  /* 0x0000001027007c0c */ /* 0x000fe2000bf06070 */
[----:B------:R-:W-:Y:S01]  /*4870*/  HADD2.F32 R41, -RZ, R41.H1_H1 ;  /* 0x30000029ff297230 */ /* 0x000fe20000004100 */
[----:B------:R-:W-:Y:S01]  /*4880*/  ISETP.GE.U32.AND P1, PT, R20, UR16, PT ;  /* 0x0000001014007c0c */ /* 0x000fe2000bf26070 */
[--C-:B------:R-:W-:Y:S02]  /*4890*/  HADD2.F32 R25, -RZ, R40.reuse.H0_H0 ;  /* 0x20000028ff197230 */ /* 0x100fe40000004100 */
[----:B------:R-:W-:Y:S01]  /*48a0*/  FADD.FTZ R24, R24, -UR14 ;  /* 0x8000000e18187e21 */ /* 0x000fe20008010000 */
[----:B------:R-:W-:Y:S01]  /*48b0*/  SHF.R.S32.HI R34, RZ, 0x1f, R39 ;  /* 0x0000001fff227819 */ /* 0x000fe20000011427 */
[----:B------:R-:W-:Y:S01]  /*48c0*/  FADD.FTZ R41, R41, -UR14 ;  /* 0x8000000e29297e21 */ /* 0x000fe20008010000 */
[----:B------:R-:W-:Y:S01]  /*48d0*/  SHF.R.S32.HI R21, RZ, 0x1f, R20 ;  /* 0x0000001fff157819 */ /* 0x000fe20000011414 */
[----:B------:R-:W-:Y:S01]  /*48e0*/  FMUL.FTZ R27, R24, UR9 ;  /* 0x00000009181b7c20 */ /* 0x000fe20008410000 */
[----:B------:R-:W-:Y:S01]  /*48f0*/  ISETP.GE.AND.EX P0, PT, R34, UR17, PT, P0 ;  /* 0x0000001122007c0c */ /* 0x000fe2000bf06300 */
[----:B------:R-:W-:Y:S01]  /*4900*/  HADD2.F32 R40, -RZ, R40.H1_H1 ;  /* 0x30000028ff287230 */ /* 0x000fe20000004100 */
[----:B------:R-:W-:Y:S01]  /*4910*/  ISETP.GE.AND.EX P1, PT, R21, UR17, PT, P1 ;  /* 0x0000001115007c0c */ /* 0x000fe2000bf26310 */
[----:B------:R-:W-:-:S02]  /*4920*/  HADD2.F32 R36, -RZ, R4.H0_H0 ;  /* 0x20000004ff247230 */ /* 0x000fc40000004100 */
[----:B------:R-:W-:Y:S01]  /*4930*/  FFMA.FTZ R37, R22, R27, R23 ;  /* 0x0000001b16257223 */ /* 0x000fe20000010017 */
[----:B------:R-:W-:Y:S01]  /*4940*/  FMUL.FTZ R32, R41, UR9 ;  /* 0x0000000929207c20 */ /* 0x000fe20008410000 */
        /* <DEDUP_REMOVED lines=19> */
.L_x_685:
[----:B------:R-:W-:Y:S01]  /*4a80*/  FFMA.FTZ R24, R22, R32, R23 ;  /* 0x0000002016187223 */ /* 0x000fe20000010017 */
[----:B------:R-:W-:Y:S01]  /*4a90*/  BSSY.RECONVERGENT B0, `(.L_x_686) ;  /* 0x0000014000007945 */ /* 0x000fe20003800200 */
[----:B------:R-:W-:Y:S02]  /*4aa0*/  HADD2.F32 R28, -RZ, R4.H1_H1 ;  /* 0x30000004ff1c7230 */ /* 0x000fe40000004100 */
[----:B------:R-:W-:Y:S01]  /*4ab0*/  FFMA.FTZ R37, R18, R25, -R37 ;  /* 0x0000001912257223 */ /* 0x000fe20000010825 */
        /* <DEDUP_REMOVED lines=17> */
.L_x_687:
[----:B------:R-:W-:Y:S05]  /*4bd0*/  BSYNC.RECONVERGENT B0 ;  /* 0x0000000000007941 */ /* 0x000fea0003800200 */
.L_x_686:
[----:B0-----:R-:W-:Y:S01]  /*4be0*/  FMUL.FTZ R27, R36, UR9 ;  /* 0x00000009241b7c20 */ /* 0x001fe20008410000 */
[----:B------:R-:W-:Y:S01]  /*4bf0*/  FADD.FTZ R28, R28, -UR14 ;  /* 0x8000000e1c1c7e21 */ /* 0x000fe20008010000 */
[--C-:B------:R-:W-:Y:S02]  /*4c00*/  HADD2.F32 R25, -RZ, R5.reuse.H0_H0 ;  /* 0x20000005ff197230 */ /* 0x100fe40000004100 */
[----:B------:R-:W-:Y:S02]  /*4c10*/  HADD2.F32 R4, -RZ, R5.H1_H1 ;  /* 0x30000005ff047230 */ /* 0x000fe40000004100 */
[----:B------:R-:W-:Y:S01]  /*4c20*/  FFMA.FTZ R35, R22, R27, R23 ;  /* 0x0000001b16237223 */ /* 0x000fe20000010017 */
        /* <DEDUP_REMOVED lines=20> */
.L_x_688:
[----:B------:R-:W-:Y:S01]  /*4d70*/  FFMA.FTZ R24, R22, R34, R23 ;  /* 0x0000002216187223 */ /* 0x000fe20000010017 */
[----:B------:R-:W-:Y:S01]  /*4d80*/  BSSY.RECONVERGENT B0, `(.L_x_689) ;  /* 0x0000014000007945 */ /* 0x000fe20003800200 */
[--C-:B------:R-:W-:Y:S02]  /*4d90*/  HADD2.F32 R26, -RZ, R6.reuse.H0_H0 ;  /* 0x20000006ff1a7230 */ /* 0x100fe40000004100 */
[----:B------:R-:W-:Y:S01]  /*4da0*/  FFMA.FTZ R35, R18, R25, -R35 ;  /* 0x0000001912237223 */ /* 0x000fe20000010823 */
[----:B------:R-:W-:Y:S02]  /*4db0*/  HADD2.F32 R27, -RZ, R6.H1_H1 ;  /* 0x30000006ff1b7230 */ /* 0x000fe40000004100 */
        /* <DEDUP_REMOVED lines=13> */
[----:B------:R-:W-:Y:S02]  /*4e90*/  F2FP.F16.F32.PACK_AB R21, R6, R21 ;  /* 0x000000150615723e */ /* 0x000fe400000000ff */
[----:B------:R-:W-:-:S05]  /*4ea0*/  LEA.HI.X R5, R24, UR19, R5, 0x1, P0 ;  /* 0x0000001318057c11 */ /* 0x000fca00080f0c05 */
[----:B------:R0:W-:Y:S02]  /*4eb0*/  STG.E desc[UR10][R4.64], R21 ;  /* 0x0000001504007986 */ /* 0x0001e4000c10190a */
.L_x_690:
[----:B------:R-:W-:Y:S05]  /*4ec0*/  BSYNC.RECONVERGENT B0 ;  /* 0x0000000000007941 */ /* 0x000fea0003800200 */
.L_x_689:
[--C-:B0-----:R-:W-:Y:S02]  /*4ed0*/  HADD2.F32 R4, -RZ, R8.reuse.H0_H0 ;  /* 0x20000008ff047230 */ /* 0x101fe40000004100 */
[----:B------:R-:W-:Y:S01]  /*4ee0*/  FADD.FTZ R26, R26, -UR14 ;  /* 0x8000000e1a1a7e21 */ /* 0x000fe20008010000 */
[----:B------:R-:W-:Y:S02]  /*4ef0*/  HADD2.F32 R8, -RZ, R8.H1_H1 ;  /* 0x30000008ff087230 */ /* 0x000fe40000004100 */
[----:B------:R-:W-:Y:S01]  /*4f00*/  FADD.FTZ R27, R27, -UR14 ;  /* 0x8000000e1b1b7e21 */ /* 0x000fe20008010000 */
[--C-:B------:R-:W-:Y:S02]  /*4f10*/  HADD2.F32 R5, -RZ, R10.reuse.H0_H0 ;  /* 0x2000000aff057230 */ /* 0x100fe40000004100 */
[----:B------:R-:W-:Y:S01]  /*4f20*/  FADD.FTZ R4, R4, -UR14 ;  /* 0x8000000e04047e21 */ /* 0x000fe20008010000 */
[----:B------:R-:W-:Y:S02]  /*4f30*/  HADD2.F32 R10, -RZ, R10.H1_H1 ;  /* 0x3000000aff0a7230 */ /* 0x000fe40000004100 */
[----:B------:R-:W-:Y:S01]  /*4f40*/  FADD.FTZ R8, R8, -UR14 ;  /* 0x8000000e08087e21 */ /* 0x000fe20008010000 */
[----:B------:R-:W-:-:S02]  /*4f50*/  HADD2.F32 R6, -RZ, R12.H0_H0 ;  /* 0x2000000cff067230 */ /* 0x000fc40000004100 */
[----:B------:R-:W-:Y:S01]  /*4f60*/  FADD.FTZ R5, R5, -UR14 ;  /* 0x8000000e05057e21 */ /* 0x000fe20008010000 */
[----:B------:R-:W-:Y:S02]  /*4f70*/  HADD2.F32 R12, -RZ, R12.H1_H1 ;  /* 0x3000000cff0c7230 */ /* 0x000fe40000004100 */
[----:B------:R-:W-:Y:S01]  /*4f80*/  FADD.FTZ R10, R10, -UR14 ;  /* 0x8000000e0a0a7e21 */ /* 0x000fe20008010000 */
[--C-:B------:R-:W-:Y:S02]  /*4f90*/  HADD2.F32 R20, -RZ, R14.reuse.H0_H0 ;  /* 0x2000000eff147230 */ /* 0x100fe40000004100 */
[----:B------:R-:W-:Y:S01]  /*4fa0*/  FADD.FTZ R6, R6, -UR14 ;  /* 0x8000000e06067e21 */ /* 0x000fe20008010000 */
[----:B------:R-:W-:Y:S02]  /*4fb0*/  HADD2.F32 R14, -RZ, R14.H1_H1 ;  /* 0x3000000eff0e7230 */ /* 0x000fe40000004100 */
[----:B------:R-:W-:Y:S01]  /*4fc0*/  FADD.FTZ R12, R12, -UR14 ;  /* 0x8000000e0c0c7e21 */ /* 0x000fe20008010000 */
[----:B------:R-:W-:Y:S01]  /*4fd0*/  FMUL.FTZ R54, R8, UR9 ;  /* 0x0000000908367c20 */ /* 0x000fe20008410000 */
[----:B------:R-:W-:Y:S01]  /*4fe0*/  FADD.FTZ R20, R20, -UR14 ;  /* 0x8000000e14147e21 */ /* 0x000fe20008010000 */
[----:B------:R-:W-:Y:S01]  /*4ff0*/  FMUL.FTZ R35, R26, UR9 ;  /* 0x000000091a237c20 */ /* 0x000fe20008410000 */
[----:B------:R-:W-:Y:S01]  /*5000*/  FADD.FTZ R14, R14, -UR14 ;  /* 0x8000000e0e0e7e21 */ /* 0x000fe20008010000 */
[C---:B------:R-:W-:Y:S01]  /*5010*/  IADD3 R45, PT, PT, R3.reuse, 0x30, RZ ;  /* 0x00000030032d7810 */ /* 0x040fe20007ffe0ff */
[----:B------:R-:W-:Y:S01]  /*5020*/  FMUL.FTZ R53, R4, UR9 ;  /* 0x0000000904357c20 */ /* 0x000fe20008410000 */
[C---:B------:R-:W-:Y:S01]  /*5030*/  IADD3 R30, PT, PT, R3.reuse, 0x40, RZ ;  /* 0x00000040031e7810 */ /* 0x040fe20007ffe0ff */
[----:B------:R-:W-:Y:S01]  /*5040*/  FMUL.FTZ R26, R10, UR9 ;  /* 0x000000090a1a7c20 */ /* 0x000fe20008410000 */
[----:B------:R-:W-:Y:S01]  /*5050*/  IADD3 R24, PT, PT, R3, 0x50, RZ ;  /* 0x0000005003187810 */ /* 0x000fe20007ffe0ff */
[----:B------:R-:W-:Y:S01]  /*5060*/  FMUL.FTZ R38, R27, UR9 ;  /* 0x000000091b267c20 */ /* 0x000fe20008410000 */
[----:B------:R-:W-:Y:S01]  /*5070*/  IADD3 R8, PT, PT, R3, 0x60, RZ ;  /* 0x0000006003087810 */ /* 0x000fe20007ffe0ff */
[----:B------:R-:W-:Y:S01]  /*5080*/  FMUL.FTZ R25, R5, UR9 ;  /* 0x0000000905197c20 */ /* 0x000fe20008410000 */
[----:B------:R-:W-:Y:S01]  /*5090*/  FMUL.FTZ R10, R6, UR9 ;  /* 0x00000009060a7c20 */ /* 0x000fe20008410000 */
[----:B------:R-:W-:Y:S01]  /*50a0*/  FMUL.FTZ R12, R12, UR9 ;  /* 0x000000090c0c7c20 */ /* 0x000fe20008410000 */
[----:B------:R-:W-:Y:S01]  /*50b0*/  FMUL.FTZ R4, R20, UR9 ;  /* 0x0000000914047c20 */ /* 0x000fe20008410000 */
[----:B------:R-:W-:Y:S01]  /*50c0*/  FMUL.FTZ R6, R14, UR9 ;  /* 0x000000090e067c20 */ /* 0x000fe20008410000 */
[----:B------:R-:W-:Y:S01]  /*50d0*/  IADD3 R3, PT, PT, R3, 0x70, RZ ;  /* 0x0000007003037810 */ /* 0x000fe20007ffe0ff */
[C-C-:B------:R-:W-:Y:S01]  /*50e0*/  FFMA.FTZ R43, R22.reuse, R35, R23.reuse ;  /* 0x00000023162b7223 */ /* 0x140fe20000010017 */
[----:B------:R-:W-:Y:S01]  /*50f0*/  ISETP.GE.U32.AND P1, PT, R45, UR16, PT ;  /* 0x000000102d007c0c */ /* 0x000fe2000bf26070 */
[--C-:B------:R-:W-:Y:S01]  /*5100*/  FFMA.FTZ R52, R22, R38, R23.reuse ;  /* 0x0000002616347223 */ /* 0x100fe20000010017 */
[----:B------:R-:W-:Y:S01]  /*5110*/  ISETP.GE.U32.AND P3, PT, R30, UR16, PT ;  /* 0x000000101e007c0c */ /* 0x000fe2000bf66070 */
[--C-:B------:R-:W-:Y:S01]  /*5120*/  FFMA.FTZ R33, R22, R53, R23.reuse ;  /* 0x0000003516217223 */ /* 0x100fe20000010017 */
[----:B------:R-:W-:Y:S01]  /*5130*/  ISETP.GE.U32.AND P4, PT, R24, UR16, PT ;  /* 0x0000001018007c0c */ /* 0x000fe2000bf86070 */
[--C-:B------:R-:W-:Y:S01]  /*5140*/  FFMA.FTZ R32, R22, R54, R23.reuse ;  /* 0x0000003616207223 */ /* 0x100fe20000010017 */
[----:B------:R-:W-:Y:S01]  /*5150*/  ISETP.GE.U32.AND P2, PT, R8, UR16, PT ;  /* 0x0000001008007c0c */ /* 0x000fe2000bf46070 */
[C---:B------:R-:W-:Y:S01]  /*5160*/  FFMA.FTZ R27, R22.reuse, R25, R23 ;  /* 0x00000019161b7223 */ /* 0x040fe20000010017 */
[----:B------:R-:W-:Y:S01]  /*5170*/  SHF.R.S32.HI R47, RZ, 0x1f, R45 ;  /* 0x0000001fff2f7819 */ /* 0x000fe2000001142d */
[C-C-:B------:R-:W-:Y:S01]  /*5180*/  FFMA.FTZ R28, R22.reuse, R26, R23.reuse ;  /* 0x0000001a161c7223 */ /* 0x140fe20000010017 */
[----:B------:R-:W-:Y:S01]  /*5190*/  SHF.R.S32.HI R31, RZ, 0x1f, R30 ;  /* 0x0000001fff1f7819 */ /* 0x000fe2000001141e */
[C-C-:B------:R-:W-:Y:S01]  /*51a0*/  FFMA.FTZ R21, R22.reuse, R10, R23.reuse ;  /* 0x0000000a16157223 */ /* 0x140fe20000010017 */
[----:B------:R-:W-:Y:S01]  /*51b0*/  SHF.R.S32.HI R29, RZ, 0x1f, R24 ;  /* 0x0000001fff1d7819 */ /* 0x000fe20000011418 */
[C-C-:B------:R-:W-:Y:S01]  /*51c0*/  FFMA.FTZ R20, R22.reuse, R12, R23.reuse ;  /* 0x0000000c16147223 */ /* 0x140fe20000010017 */
[----:B------:R-:W-:Y:S01]  /*51d0*/  SHF.R.S32.HI R14, RZ, 0x1f, R8 ;  /* 0x0000001fff0e7819 */ /* 0x000fe20000011408 */
[C-C-:B------:R-:W-:Y:S01]  /*51e0*/  FFMA.FTZ R5, R22.reuse, R4, R23.reuse ;  /* 0x0000000416057223 */ /* 0x140fe20000010017 */
[----:B------:R-:W-:Y:S01]  /*51f0*/  FFMA.FTZ R22, R22, R6, R23 ;  /* 0x0000000616167223 */ /* 0x000fe20000010017 */
[----:B------:R-:W-:Y:S01]  /*5200*/  ISETP.GE.U32.AND P0, PT, R3, UR16, PT ;  /* 0x0000001003007c0c */ /* 0x000fe2000bf06070 */
[--C-:B------:R-:W-:Y:S01]  /*5210*/  HADD2.F32 R23, -RZ, R7.reuse.H0_H0 ;  /* 0x20000007ff177230 */ /* 0x100fe20000004100 */
[----:B------:R-:W-:Y:S01]  /*5220*/  ISETP.GE.AND.EX P1, PT, R47, UR17, PT, P1 ;  /* 0x000000112f007c0c */ /* 0x000fe2000bf26310 */
[----:B------:R-:W-:Y:S01]  /*5230*/  HADD2.F32 R34, -RZ, R7.H1_H1 ;  /* 0x30000007ff227230 */ /* 0x000fe20000004100 */
[----:B------:R-:W-:-:S02]  /*5240*/  ISETP.GE.AND.EX P3, PT, R31, UR17, PT, P3 ;  /* 0x000000111f007c0c */ /* 0x000fc4000bf66330 */
[----:B------:R-:W-:Y:S02]  /*5250*/  ISETP.GE.AND.EX P4, PT, R29, UR17, PT, P4 ;  /* 0x000000111d007c0c */ /* 0x000fe4000bf86340 */
        /* <DEDUP_REMOVED lines=20> */
.L_x_691:
        /* <DEDUP_REMOVED lines=18> */
.L_x_693:
[----:B------:R-:W-:Y:S05]  /*54c0*/  BSYNC.RECONVERGENT B0 ;  /* 0x0000000000007941 */ /* 0x000fea0003800200 */
.L_x_692:
[--C-:B0-----:R-:W-:Y:S02]  /*54d0*/  HADD2.F32 R7, -RZ, R9.reuse.H0_H0 ;  /* 0x20000009ff077230 */ /* 0x101fe40000004100 */
[----:B------:R-:W-:Y:S01]  /*54e0*/  HADD2.F32 R9, -RZ, R9.H1_H1 ;  /* 0x30000009ff097230 */ /* 0x000fe20000004100 */
        /* <DEDUP_REMOVED lines=19> */
.L_x_694:
        /* <DEDUP_REMOVED lines=9> */
[----:B------:R-:W-:-:S05]  /*56b0*/  FMUL.FTZ R7, R9, UR9 ;  /* 0x0000000909077c20 */ /* 0x000fca0008410000 */
[----:B------:R-:W-:Y:S01]  /*56c0*/  F2FP.F16.F32.PACK_AB R7, R7, R34 ;  /* 0x000000220707723e */ /* 0x000fe200000000ff */
[----:B0-----:R-:W-:Y:S02]  /*56d0*/  IMAD R31, R31, UR12, RZ ;  /* 0x0000000c1f1f7c24 */ /* 0x001fe4000f8e02ff */
[----:B------:R-:W-:-:S04]  /*56e0*/  IMAD.WIDE.U32 R32, R30, UR12, R32 ;  /* 0x0000000c1e207c25 */ /* 0x000fc8000f8e0020 */
[----:B------:R-:W-:Y:S01]  /*56f0*/  IMAD R31, R30, UR13, R31 ;  /* 0x0000000d1e1f7c24 */ /* 0x000fe2000f8e021f */
[----:B-1----:R-:W-:-:S04]  /*5700*/  LEA R30, P1, R32, UR18, 0x1 ;  /* 0x00000012201e7c11 */ /* 0x002fc8000f8208ff */
[----:B------:R-:W-:-:S04]  /*5710*/  IADD3 R31, PT, PT, R33, R31, RZ ;  /* 0x0000001f211f7210 */ /* 0x000fc80007ffe0ff */
[----:B------:R-:W-:-:S05]  /*5720*/  LEA.HI.X R31, R32, UR19, R31, 0x1, P1 ;  /* 0x00000013201f7c11 */ /* 0x000fca00088f0c1f */
[----:B------:R0:W-:Y:S02]  /*5730*/  STG.E desc[UR10][R30.64], R7 ;  /* 0x000000071e007986 */ /* 0x0001e4000c10190a */
.L_x_696:
[----:B------:R-:W-:Y:S05]  /*5740*/  BSYNC.RECONVERGENT B0 ;  /* 0x0000000000007941 */ /* 0x000fea0003800200 */
.L_x_695:
        /* <DEDUP_REMOVED lines=21> */
.L_x_697:
        /* <DEDUP_REMOVED lines=18> */
.L_x_699:
[----:B------:R-:W-:Y:S05]  /*59c0*/  BSYNC.RECONVERGENT B0 ;  /* 0x0000000000007941 */ /* 0x000fea0003800200 */
.L_x_698:
        /* <DEDUP_REMOVED lines=21> */
.L_x_700:
        /* <DEDUP_REMOVED lines=18> */
.L_x_702:
[----:B------:R-:W-:Y:S05]  /*5c40*/  BSYNC.RECONVERGENT B0 ;  /* 0x0000000000007941 */ /* 0x000fea0003800200 */
.L_x_701:
[--C-:B0-----:R-:W-:Y:S01]  /*5c50*/  HADD2.F32 R7, -RZ, R15.reuse.H0_H0 ;  /* 0x2000000fff077230 */ /* 0x101fe20000004100 */
[----:B------:R-:W-:Y:S01]  /*5c60*/  SHF.R.S32.HI R14, RZ, 0x1f, R3 ;  /* 0x0000001fff0e7819 */ /* 0x000fe20000011403 */
        /* <DEDUP_REMOVED lines=20> */
.L_x_703:
        /* <DEDUP_REMOVED lines=8> */
[----:B------:R-:W-:Y:S01]  /*5e30*/  MOV R49, R51 ;  /* 0x0000003300317202 */ /* 0x000fe20000000f00 */
[----:B------:R-:W1:Y:S01]  /*5e40*/  LDCU.64 UR12, c[0x0][0x380] ;  /* 0x00007000ff0c77ac */ /* 0x000e620008000a00 */
[----:B0-----:R-:W-:Y:S02]  /*5e50*/  IMAD R14, R14, UR8, RZ ;  /* 0x000000080e0e7c24 */ /* 0x001fe4000f8e02ff */
[----:B------:R-:W-:-:S04]  /*5e60*/  IMAD.WIDE.U32 R48, R3, UR8, R48 ;  /* 0x0000000803307c25 */ /* 0x000fc8000f8e0030 */
[----:B------:R-:W-:Y:S01]  /*5e70*/  IMAD R3, R3, UR9, R14 ;  /* 0x0000000903037c24 */ /* 0x000fe2000f8e020e */
[----:B-1----:R-:W-:-:S04]  /*5e80*/  LEA R4, P0, R48, UR12, 0x1 ;  /* 0x0000000c30047c11 */ /* 0x002fc8000f8008ff */
[----:B------:R-:W-:-:S04]  /*5e90*/  IADD3 R3, PT, PT, R49, R3, RZ ;  /* 0x0000000331037210 */ /* 0x000fc80007ffe0ff */
[----:B------:R-:W-:Y:S02]  /*5ea0*/  LEA.HI.X R5, R48, UR13, R3, 0x1, P0 ;  /* 0x0000000d30057c11 */ /* 0x000fe400080f0c03 */
[----:B------:R-:W-:-:S05]  /*5eb0*/  F2FP.F16.F32.PACK_AB R3, R7, R6 ;  /* 0x000000060703723e */ /* 0x000fca00000000ff */
[----:B------:R0:W-:Y:S02]  /*5ec0*/  STG.E desc[UR10][R4.64], R3 ;  /* 0x0000000304007986 */ /* 0x0001e4000c10190a */
.L_x_705:
[----:B------:R-:W-:Y:S05]  /*5ed0*/  BSYNC.RECONVERGENT B0 ;  /* 0x0000000000007941 */ /* 0x000fea0003800200 */
.L_x_704:
[----:B------:R-:W1:Y:S01]  /*5ee0*/  LDCU UR5, c[0x0][0x410] ;  /* 0x00008200ff0577ac */ /* 0x000e620008000800 */
[----:B------:R-:W1:Y:S01]  /*5ef0*/  LDCU UR8, c[0x0][0x3e0] ;  /* 0x00007c00ff0877ac */ /* 0x000e620008000800 */
[----:B------:R-:W-:Y:S02]  /*5f00*/  UIADD3 UR6, UPT, UPT, UR7, UR6, URZ ;  /* 0x0000000607067290 */ /* 0x000fe4000fffe0ff */
[----:B------:R-:W-:Y:S02]  /*5f10*/  UIADD3 UR4, UPT, UPT, UR4, 0x1, URZ ;  /* 0x0000000104047890 */ /* 0x000fe4000fffe0ff */
[----:B-1----:R-:W-:-:S04]  /*5f20*/  UIMAD UR5, UR5, UR8, URZ ;  /* 0x00000008050572a4 */ /* 0x002fc8000f8e02ff */
[----:B------:R-:W-:-:S09]  /*5f30*/  UISETP.GE.AND UP0, UPT, UR6, UR5, UPT ;  /* 0x000000050600728c */ /* 0x000fd2000bf06270 */
[----:B------:R-:W-:Y:S05]  /*5f40*/  BRA.U !UP0, `(.L_x_706) ;  /* 0xffffffa108807547 */ /* 0x000fea000b83ffff */
.L_x_663:
[----:B------:R-:W1:Y:S01]  /*5f50*/  S2R R9, SR_TID.X ;  /* 0x0000000000097919 */ /* 0x000e620000002100 */
[----:B0-----:R-:W0:Y:S01]  /*5f60*/  LDC R4, c[0x0][0x370] ;  /* 0x0000dc00ff047b82 */ /* 0x001e220000000800 */
[----:B------:R-:W-:Y:S07]  /*5f70*/  BSSY.RECONVERGENT B0, `(.L_x_707) ;  /* 0x000000e000007945 */ /* 0x000fee0003800200 */
[----:B------:R-:W2:Y:S08]  /*5f80*/  LDC R7, c[0x0][0x374] ;  /* 0x0000dd00ff077b82 */ /* 0x000eb00000000800 */
[----:B------:R-:W3:Y:S01]  /*5f90*/  LDC.64 R2, c[0x0][0x3c8] ;  /* 0x0000f200ff027b82 */ /* 0x000ee20000000a00 */
[----:B0-----:R-:W-:-:S02]  /*5fa0*/  ISETP.NE.AND P0, PT, R4, 0x1, PT ;  /* 0x000000010400780c */ /* 0x001fc40003f05270 */
[----:B-1----:R-:W-:Y:S02]  /*5fb0*/  ISETP.NE.AND P1, PT, R9, RZ, PT ;  /* 0x000000ff0900720c */ /* 0x002fe40003f25270 */
[----:B--2---:R-:W-:-:S04]  /*5fc0*/  SHF.L.U32 R0, R7, 0x1, RZ ;  /* 0x0000000107007819 */ /* 0x004fc800000006ff */
[----:B------:R-:W-:-:S05]  /*5fd0*/  SEL R5, R0, RZ, P0 ;  /* 0x000000ff00057207 */ /* 0x000fca0000000000 */
[----:B---3--:R-:W-:Y:S02]  /*5fe0*/  IMAD.WIDE.U32 R2, R5, 0x4, R2 ;  /* 0x0000000405027825 */ /* 0x008fe400078e0002 */
[----:B------:R-:W-:Y:S05]  /*5ff0*/  @P1 BRA `(.L_x_708) ;  /* 0x0000000000141947 */ /* 0x000fea0003800000 */
[----:B------:R-:W-:Y:S01]  /*6000*/  HFMA2 R5, -RZ, RZ, 0, 5.9604644775390625e-08 ;  /* 0x00000001ff057431 */ /* 0x000fe200000001ff */
[----:B------:R-:W-:Y:S06]  /*6010*/  MEMBAR.ALL.GPU ;  /* 0x0000000000007992 */ /* 0x000fec000000a000 */
[----:B------:R-:W-:-:S00]  /*6020*/  ERRBAR ;  /* 0x00000000000079ab */ /* 0x000fc00000000000 */
[----:B------:R-:W-:Y:S06]  /*6030*/  CGAERRBAR ;  /* 0x00000000000075ab */ /* 0x000fec0000000000 */
[----:B------:R0:W-:Y:S02]  /*6040*/  REDG.E.ADD.S32.STRONG.GPU desc[UR10][R2.64], R5 ;  /* 0x000000050200798e */ /* 0x0001e4000c12e30a */
.L_x_708:
[----:B------:R-:W-:Y:S05]  /*6050*/  BSYNC.RECONVERGENT B0 ;  /* 0x0000000000007941 */ /* 0x000fea0003800200 */
.L_x_707:
        /* <DEDUP_REMOVED lines=11> */
.L_x_710:
[----:B------:R-:W2:Y:S04]  /*6110*/  LDG.E.STRONG.GPU R5, desc[UR10][R2.64] ;  /* 0x0000000a02057981 */ /* 0x000ea8000c1ef900 */
[----:B--2---:R-:W-:Y:S01]  /*6120*/  CCTL.IVALL ;  /* 0x00000000ff00798f */ /* 0x004fe20002000000 */
[----:B------:R-:W-:Y:S05]  /*6130*/  YIELD ;  /* 0x0000000000007946 */ /* 0x000fea0003800000 */
[----:B------:R-:W-:-:S13]  /*6140*/  ISETP.NE.AND P0, PT, R5, R0, PT ;  /* 0x000000000500720c */ /* 0x000fda0003f05270 */
[----:B------:R-:W-:Y:S05]  /*6150*/  @P0 BRA `(.L_x_710) ;  /* 0xfffffffc00ec0947 */ /* 0x000fea000383ffff */
.L_x_709:
        /* <DEDUP_REMOVED lines=74> */
.L_x_713:
        /* <DEDUP_REMOVED lines=29> */
.L_x_712:
[----:B------:R-:W-:Y:S05]  /*67d0*/  BSYNC.RECONVERGENT B0 ;  /* 0x0000000000007941 */ /* 0x000fea0003800200 */
.L_x_711:
        /* <DEDUP_REMOVED lines=10> */
.L_x_714:
        /* <DEDUP_REMOVED lines=82> */
.L_x_715:
        /* <DEDUP_REMOVED lines=14> */
.L_x_4506:


//--------------------- .text._Z35group_norm_nhwc_bwd_one_pass_kernelI11Fp16IOFp32WLi256ELi80ELi640EEv26Group_norm_nhwc_bwd_params --------------------------
	.section	.text._Z35group_norm_nhwc_bwd_one_pass_kernelI11Fp16IOFp32WLi256ELi80ELi640EEv26Group_norm_nhwc_bwd_params,"ax",@progbits
	.align	128
        .global         _Z35group_norm_nhwc_bwd_one_pass_kernelI11Fp16IOFp32WLi256ELi80ELi640EEv26Group_norm_nhwc_bwd_params
        .type           _Z35group_norm_nhwc_bwd_one_pass_kernelI11Fp16IOFp32WLi256ELi80ELi640EEv26Group_norm_nhwc_bwd_params,@function
        .size           _Z35group_norm_nhwc_bwd_one_pass_kernelI11Fp16IOFp32WLi256ELi80ELi640EEv26Group_norm_nhwc_bwd_params,(.L_x_4507 - _Z35group_norm_nhwc_bwd_one_pass_kernelI11Fp16IOFp32WLi256ELi80ELi640EEv26Group_norm_nhwc_bwd_params)
        .other          _Z35group_norm_nhwc_bwd_one_pass_kernelI11Fp16IOFp32WLi256ELi80ELi640EEv26Group_norm_nhwc_bwd_params,@"STO_CUDA_ENTRY STV_DEFAULT"
_Z35group_norm_nhwc_bwd_one_pass_kernelI11Fp16IOFp32WLi256ELi80ELi640EEv26Group_norm_nhwc_bwd_params:
.text._Z35group_norm_nhwc_bwd_one_pass_kernelI11Fp16IOFp32WLi256ELi80ELi640EEv26Group_norm_nhwc_bwd_params:
        /* <DEDUP_REMOVED lines=10> */
[----:B------:R-:W-:Y:S01]  /*00a0*/  HFMA2 R59, -RZ, RZ, 0, 0 ;  /* 0x00000000ff3b7431 */ /* 0x000fe200000001ff */
[----:B------:R-:W-:-:S03]  /*00b0*/  MOV R62, UR6 ;  /* 0x00000006003e7c02 */ /* 0x000fc60008000f00 */
        /* <DEDUP_REMOVED lines=10> */
.L_x_783:
[----:B------:R-:W1:Y:S01]  /*0160*/  LDC R9, c[0x0][0x410] ;  /* 0x00010400ff097b82 */ /* 0x000e620000000800 */
[----:B------:R-:W-:Y:S01]  /*0170*/  IABS R8, R62 ;  /* 0x0000003e00087213 */ /* 0x000fe20000000000 */
[----:B------:R-:W2:Y:S01]  /*0180*/  LDCU.128 UR12, c[0x0][0x400] ;  /* 0x00008000ff0c77ac */ /* 0x000ea20008000c00 */
[----:B------:R-:W-:Y:S02]  /*0190*/  ISETP.GE.AND P3, PT, R62, RZ, PT ;  /* 0x000000ff3e00720c */ /* 0x000fe40003f66270 */
[----:B------:R-:W-:-:S03]  /*01a0*/  MOV R58, RZ ;  /* 0x000000ff003a7202 */ /* 0x000fc60000000f00 */
[----:B------:R-:W3:Y:S01]  /*01b0*/  S2UR UR6, SR_CTAID.X ;  /* 0x00000000000679c3 */ /* 0x000ee20000002500 */
[----:B------:R-:W-:Y:S02]  /*01c0*/  CS2R R56, SRZ ;  /* 0x0000000000387805 */ /* 0x000fe4000001ff00 */
[----:B------:R-:W-:Y:S02]  /*01d0*/  CS2R R54, SRZ ;  /* 0x0000000000367805 */ /* 0x000fe4000001ff00 */
[----:B------:R-:W-:Y:S02]  /*01e0*/  CS2R R52, SRZ ;  /* 0x0000000000347805 */ /* 0x000fe4000001ff00 */
[----:B------:R-:W-:Y:S02]  /*01f0*/  CS2R R50, SRZ ;  /* 0x0000000000327805 */ /* 0x000fe4000001ff00 */
[----:B------:R-:W-:Y:S02]  /*0200*/  CS2R R48, SRZ ;  /* 0x0000000000307805 */ /* 0x000fe4000001ff00 */
[----:B------:R-:W-:-:S02]  /*0210*/  CS2R R46, SRZ ;  /* 0x00000000002e7805 */ /* 0x000fc4000001ff00 */
[----:B------:R-:W-:Y:S02]  /*0220*/  CS2R R44, SRZ ;  /* 0x00000000002c7805 */ /* 0x000fe4000001ff00 */
[----:B------:R-:W-:Y:S02]  /*0230*/  CS2R R42, SRZ ;  /* 0x00000000002a7805 */ /* 0x000fe4000001ff00 */
[----:B------:R-:W-:Y:S01]  /*0240*/  CS2R R40, SRZ ;  /* 0x0000000000287805 */ /* 0x000fe2000001ff00 */
[----:B------:R-:W4:Y:S01]  /*0250*/  LDCU.U8 UR4, c[0x0][0x414] ;  /* 0x00008280ff0477ac */ /* 0x000f220008000000 */
[----:B-1----:R-:W-:-:S04]  /*0260*/  IABS R6, R9 ;  /* 0x0000000900067213 */ /* 0x002fc80000000000 */
[----:B------:R-:W1:Y:S08]  /*0270*/  I2F.RP R3, R6 ;  /* 0x0000000600037306 */ /* 0x000e700000209400 */
[----:B-1----:R-:W1:Y:S02]  /*0280*/  MUFU.RCP R3, R3 ;  /* 0x0000000300037308 */ /* 0x002e640000001000 */
[----:B-1----:R-:W-:-:S06]  /*0290*/  IADD3 R4, PT, PT, R3, 0xffffffe, RZ ;  /* 0x0ffffffe03047810 */ /* 0x002fcc0007ffe0ff */
[----:B0-----:R1:W0:Y:S02]  /*02a0*/  F2I.FTZ.U32.TRUNC.NTZ R5, R4 ;  /* 0x0000000400057305 */ /* 0x001224000021f000 */
[----:B-1----:R-:W-:Y:S02]  /*02b0*/  MOV R4, RZ ;  /* 0x000000ff00047202 */ /* 0x002fe40000000f00 */
[----:B0-----:R-:W-:-:S05]  /*02c0*/  IADD3 R7, PT, PT, RZ, -R5, RZ ;  /* 0x80000005ff077210 */ /* 0x001fca0007ffe0ff */
[----:B------:R-:W-:-:S04]  /*02d0*/  IMAD R7, R7, R6, RZ ;  /* 0x0000000607077224 */ /* 0x000fc800078e02ff */
[----:B------:R-:W-:Y:S01]  /*02e0*/  IMAD.HI.U32 R5, R5, R7, R4 ;  /* 0x0000000705057227 */ /* 0x000fe200078e0004 */
[----:B------:R-:W-:Y:S02]  /*02f0*/  MOV R7, R8 ;  /* 0x0000000800077202 */ /* 0x000fe40000000f00 */
[----:B------:R-:W3:Y:S03]  /*0300*/  LDC R8, c[0x0][0x41c] ;  /* 0x00010700ff087b82 */ /* 0x000ee60000000800 */
[----:B------:R-:W-:-:S05]  /*0310*/  IMAD.HI.U32 R5, R5, R7, RZ ;  /* 0x0000000705057227 */ /* 0x000fca00078e00ff */
[----:B------:R-:W-:-:S05]  /*0320*/  IADD3 R3, PT, PT, -R5, RZ, RZ ;  /* 0x000000ff05037210 */ /* 0x000fca0007ffe1ff */
[----:B------:R-:W-:-:S05]  /*0330*/  IMAD R3, R6, R3, R7 ;  /* 0x0000000306037224 */ /* 0x000fca00078e0207 */
[----:B------:R-:W-:Y:S01]  /*0340*/  ISETP.GT.U32.AND P4, PT, R6, R3, PT ;  /* 0x000000030600720c */ /* 0x000fe20003f84070 */
[----:B---3--:R-:W-:Y:S01]  /*0350*/  IMAD R35, R8, UR6, R61 ;  /* 0x0000000608237c24 */ /* 0x008fe2000f8e023d */
[----:B------:R-:W-:-:S04]  /*0360*/  LOP3.LUT R8, R62, R9, RZ, 0x3c, !PT ;  /* 0x000000093e087212 */ /* 0x000fc800078e3cff */
[----:B--2---:R-:W-:-:S07]  /*0370*/  ISETP.GE.U32.AND P2, PT, R35, UR12, PT ;  /* 0x0000000c23007c0c */ /* 0x004fce000bf46070 */
[-C--:B------:R-:W-:Y:S02]  /*0380*/  @!P4 IADD3 R3, PT, PT, R3, -R6.reuse, RZ ;  /* 0x800000060303c210 */ /* 0x080fe40007ffe0ff */
[----:B------:R-:W-:Y:S02]  /*0390*/  SHF.R.S32.HI R7, RZ, 0x1f, R35 ;  /* 0x0000001fff077819 */ /* 0x000fe40000011423 */
[CC--:B------:R-:W-:Y:S02]  /*03a0*/  ISETP.GE.U32.AND P1, PT, R3.reuse, R6.reuse, PT ;  /* 0x000000060300720c */ /* 0x0c0fe40003f26070 */
[----:B------:R-:W-:Y:S02]  /*03b0*/  ISETP.GT.U32.AND P5, PT, R6, R3, PT ;  /* 0x000000030600720c */ /* 0x000fe40003fa4070 */
[----:B------:R-:W-:Y:S02]  /*03c0*/  IADD3 R4, PT, PT, R3, -R6, RZ ;  /* 0x8000000603047210 */ /* 0x000fe40007ffe0ff */
[----:B------:R-:W-:-:S02]  /*03d0*/  ISETP.GE.AND.EX P2, PT, R7, UR13, PT, P2 ;  /* 0x0000000d07007c0c */ /* 0x000fc4000bf46320 */
[----:B------:R-:W-:Y:S02]  /*03e0*/  ISETP.GE.AND P0, PT, R8, RZ, PT ;  /* 0x000000ff0800720c */ /* 0x000fe40003f06270 */
[----:B------:R-:W-:Y:S02]  /*03f0*/  SEL R3, R4, R3, !P5 ;  /* 0x0000000304037207 */ /* 0x000fe40006800000 */
[----:B------:R-:W-:Y:S02]  /*0400*/  @!P4 IADD3 R5, PT, PT, R5, 0x1, RZ ;  /* 0x000000010505c810 */ /* 0x000fe40007ffe0ff */
[----:B------:R-:W-:Y:S02]  /*0410*/  ISETP.NE.AND P4, PT, R9, RZ, PT ;  /* 0x000000ff0900720c */ /* 0x000fe40003f85270 */
[----:B------:R-:W-:Y:S02]  /*0420*/  LOP3.LUT R4, RZ, R9, RZ, 0x33, !PT ;  /* 0x00000009ff047212 */ /* 0x000fe400078e33ff */
[----:B------:R-:W-:Y:S01]  /*0430*/  IADD3 R9, PT, PT, R35, 0x10, RZ ;  /* 0x0000001023097810 */ /* 0x000fe20007ffe0ff */
[----:B------:R-:W0:Y:S01]  /*0440*/  @!P2 LDC.64 R16, c[0x0][0x3f8] ;  /* 0x0000fe00ff10ab82 */ /* 0x000e220000000a00 */
[----:B------:R-:W-:-:S02]  /*0450*/  @!P3 IADD3 R3, PT, PT, -R3, RZ, RZ ;  /* 0x000000ff0303b210 */ /* 0x000fc40007ffe1ff */
[----:B------:R-:W-:Y:S02]  /*0460*/  @P1 IADD3 R5, PT, PT, R5, 0x1, RZ ;  /* 0x0000000105051810 */ /* 0x000fe40007ffe0ff */
[----:B------:R-:W-:Y:S02]  /*0470*/  ISETP.GE.U32.AND P1, PT, R9, UR12, PT ;  /* 0x0000000c09007c0c */ /* 0x000fe4000bf26070 */
[----:B------:R-:W-:Y:S01]  /*0480*/  SHF.R.S32.HI R11, RZ, 0x1f, R9 ;  /* 0x0000001fff0b7819 */ /* 0x000fe20000011409 */
[----:B------:R-:W1:Y:S01]  /*0490*/  @!P2 LDC.64 R18, c[0x0][0x3a0] ;  /* 0x0000e800ff12ab82 */ /* 0x000e620000000a00 */
[----:B------:R-:W-:Y:S02]  /*04a0*/  SEL R64, R4, R3, !P4 ;  /* 0x0000000304407207 */ /* 0x000fe40006000000 */
[----:B------:R-:W-:Y:S02]  /*04b0*/  @!P0 IADD3 R5, PT, PT, -R5, RZ, RZ ;  /* 0x000000ff05058210 */ /* 0x000fe40007ffe1ff */
[----:B------:R-:W-:Y:S01]  /*04c0*/  ISETP.GE.AND.EX P1, PT, R11, UR13, PT, P1 ;  /* 0x0000000d0b007c0c */ /* 0x000fe2000bf26310 */
[----:B------:R-:W-:Y:S01]  /*04d0*/  IMAD R3, R64, 0x50, RZ ;  /* 0x0000005040037824 */ /* 0x000fe200078e02ff */
[----:B------:R-:W-:Y:S01]  /*04e0*/  SEL R5, R4, R5, !P4 ;  /* 0x0000000504057207 */ /* 0x000fe20006000000 */
[----:B------:R-:W2:Y:S01]  /*04f0*/  @!P2 LDC.64 R20, c[0x0][0x398] ;  /* 0x0000e600ff14ab82 */ /* 0x000ea20000000a00 */
[----:B------:R-:W-:-:S02]  /*0500*/  IADD3 R13, PT, PT, R35, 0x20, RZ ;  /* 0x00000020230d7810 */ /* 0x000fc40007ffe0ff */
[C---:B------:R-:W-:Y:S02]  /*0510*/  IADD3 R66, P0, PT, R3.reuse, R2, RZ ;  /* 0x0000000203427210 */ /* 0x040fe40007f1e0ff */
[----:B------:R-:W-:Y:S02]  /*0520*/  SHF.R.S32.HI R2, RZ, 0x1f, R5 ;  /* 0x0000001fff027819 */ /* 0x000fe40000011405 */
[----:B------:R-:W-:Y:S02]  /*0530*/  LEA.HI.X.SX32 R67, R3, RZ, 0x1, P0 ;  /* 0x000000ff03437211 */ /* 0x000fe400000f0eff */
[----:B------:R-:W-:Y:S01]  /*0540*/  ISETP.GE.U32.AND P3, PT, R13, UR12, PT ;  /* 0x0000000c0d007c0c */ /* 0x000fe2000bf66070 */
[----:B------:R-:W-:Y:S01]  /*0550*/  IMAD R2, R2, UR14, RZ ;  /* 0x0000000e02027c24 */ /* 0x000fe2000f8e02ff */
[----:B------:R-:W3:Y:S01]  /*0560*/  @!P1 LDC.64 R22, c[0x0][0x3f8] ;  /* 0x0000fe00ff169b82 */ /* 0x000ee20000000a00 */
[----:B------:R-:W-:Y:S01]  /*0570*/  IMAD.WIDE.U32 R66, R5, UR14, R66 ;  /* 0x0000000e05427c25 */ /* 0x000fe2000f8e0042 */
[----:B------:R-:W-:-:S03]  /*0580*/  SHF.R.S32.HI R15, RZ, 0x1f, R13 ;  /* 0x0000001fff0f7819 */ /* 0x000fc6000001140d */
[----:B------:R-:W-:Y:S01]  /*0590*/  IMAD R69, R5, UR15, R2 ;  /* 0x0000000f05457c24 */ /* 0x000fe2000f8e0202 */
[----:B------:R-:W-:Y:S01]  /*05a0*/  @!P2 MOV R68, R66 ;  /* 0x000000420044a202 */ /* 0x000fe20000000f00 */
[-C--:B0-----:R-:W-:Y:S01]  /*05b0*/  @!P2 IMAD R2, R7, R16.reuse, RZ ;  /* 0x000000100702a224 */ /* 0x081fe200078e02ff */
[----:B------:R-:W-:Y:S01]  /*05c0*/  ISETP.GE.AND.EX P3, PT, R15, UR13, PT, P3 ;  /* 0x0000000d0f007c0c */ /* 0x000fe2000bf66330 */
[----:B------:R-:W0:Y:S01]  /*05d0*/  @!P1 LDC.64 R28, c[0x0][0x398] ;  /* 0x0000e600ff1c9b82 */ /* 0x000e220000000a00 */
[----:B------:R-:W-:Y:S01]  /*05e0*/  IADD3 R69, PT, PT, R67, R69, RZ ;  /* 0x0000004543457210 */ /* 0x000fe20007ffe0ff */
[C---:B------:R-:W-:Y:S01]  /*05f0*/  @!P2 IMAD R5, R35.reuse, R17, R2 ;  /* 0x000000112305a224 */ /* 0x040fe200078e0202 */
[C---:B------:R-:W-:Y:S02]  /*0600*/  IADD3 R17, PT, PT, R35.reuse, 0x30, RZ ;  /* 0x0000003023117810 */ /* 0x040fe40007ffe0ff */
[----:B------:R-:W-:Y:S01]  /*0610*/  @!P1 MOV R7, R69 ;  /* 0x0000004500079202 */ /* 0x000fe20000000f00 */
[----:B------:R-:W-:-:S02]  /*0620*/  @!P2 IMAD.WIDE.U32 R2, R35, R16, R68 ;  /* 0x000000102302a225 */ /* 0x000fc400078e0044 */
[----:B------:R-:W4:Y:S03]  /*0630*/  @!P1 LDC.64 R26, c[0x0][0x3a0] ;  /* 0x0000e800ff1a9b82 */ /* 0x000f260000000a00 */
[----:B------:R-:W-:Y:S02]  /*0640*/  @!P2 IADD3 R3, PT, PT, R3, R5, RZ ;  /* 0x000000050303a210 */ /* 0x000fe40007ffe0ff */
[C---:B------:R-:W-:Y:S02]  /*0650*/  @!P2 SHF.L.U32 R5, R2.reuse, 0x1, RZ ;  /* 0x000000010205a819 */ /* 0x040fe400000006ff */
[----:B------:R-:W-:Y:S01]  /*0660*/  @!P2 SHF.L.U64.HI R8, R2, 0x1, R3 ;  /* 0x000000010208a819 */ /* 0x000fe20000010203 */
[----:B---3--:R-:W-:Y:S01]  /*0670*/  @!P1 IMAD R6, R11, R22, RZ ;  /* 0x000000160b069224 */ /* 0x008fe200078e02ff */
[C---:B-1----:R-:W-:Y:S01]  /*0680*/  @!P2 IADD3 R2, P0, PT, R5.reuse, R18, RZ ;  /* 0x000000120502a210 */ /* 0x042fe20007f1e0ff */
[----:B------:R-:W1:Y:S01]  /*0690*/  @!P3 LDC.64 R30, c[0x0][0x3f8] ;  /* 0x0000fe00ff1ebb82 */ /* 0x000e620000000a00 */
[----:B--2---:R-:W-:Y:S01]  /*06a0*/  @!P2 IADD3 R4, P4, PT, R5, R20, RZ ;  /* 0x000000140504a210 */ /* 0x004fe20007f9e0ff */
[----:B------:R-:W-:Y:S01]  /*06b0*/  @!P1 IMAD R11, R9, R23, R6 ;  /* 0x00000017090b9224 */ /* 0x000fe200078e0206 */
[----:B------:R-:W-:-:S02]  /*06c0*/  @!P2 IADD3.X R3, PT, PT, R8, R19, RZ, P0, !PT ;  /* 0x000000130803a210 */ /* 0x000fc400007fe4ff */
[----:B------:R-:W-:Y:S02]  /*06d0*/  ISETP.GE.U32.AND P0, PT, R17, UR12, PT ;  /* 0x0000000c11007c0c */ /* 0x000fe4000bf06070 */
[----:B------:R-:W-:Y:S01]  /*06e0*/  SHF.R.S32.HI R23, RZ, 0x1f, R17 ;  /* 0x0000001fff177819 */ /* 0x000fe20000011411 */
[----:B------:R1:W5:Y:S01]  /*06f0*/  @!P2 LDG.E R58, desc[UR8][R2.64] ;  /* 0x00000008023aa981 */ /* 0x000362000c1e1900 */
[----:B------:R-:W-:Y:S01]  /*0700*/  @!P1 MOV R6, R66 ;  /* 0x0000004200069202 */ /* 0x000fe20000000f00 */
[----:B------:R-:W2:Y:S01]  /*0710*/  @!P3 LDC.64 R32, c[0x0][0x3a0] ;  /* 0x0000e800ff20bb82 */ /* 0x000ea20000000a00 */
[----:B------:R-:W-:-:S03]  /*0720*/  ISETP.GE.AND.EX P0, PT, R23, UR13, PT, P0 ;  /* 0x0000000d17007c0c */ /* 0x000fc6000bf06300 */
[----:B------:R-:W-:Y:S01]  /*0730*/  @!P1 IMAD.WIDE.U32 R6, R9, R22, R6 ;  /* 0x0000001609069225 */ /* 0x000fe200078e0006 */
[----:B------:R-:W-:Y:S02]  /*0740*/  IADD3 R19, PT, PT, R35, 0x40, RZ ;  /* 0x0000004023137810 */ /* 0x000fe40007ffe0ff */
[----:B------:R-:W-:Y:S02]  /*0750*/  @!P2 IADD3.X R5, PT, PT, R8, R21, RZ, P4, !PT ;  /* 0x000000150805a210 */ /* 0x000fe400027fe4ff */
[----:B------:R-:W-:Y:S02]  /*0760*/  @!P1 IADD3 R7, PT, PT, R7, R11, RZ ;  /* 0x0000000b07079210 */ /* 0x000fe40007ffe0ff */
[----:B------:R-:W-:Y:S01]  /*0770*/  @!P3 MOV R10, R66 ;  /* 0x00000042000ab202 */ /* 0x000fe20000000f00 */
[----:B------:R3:W5:Y:S02]  /*0780*/  @!P2 LDG.E R57, desc[UR8][R4.64] ;  /* 0x000000080439a981 */ /* 0x000764000c1e1900 */
[----:B------:R-:W2:Y:S01]  /*0790*/  @!P0 LDC.64 R36, c[0x0][0x3f8] ;  /* 0x0000fe00ff248b82 */ /* 0x000ea20000000a00 */
[----:B------:R-:W-:Y:S01]  /*07a0*/  @!P3 MOV R11, R69 ;  /* 0x00000045000bb202 */ /* 0x000fe20000000f00 */
[----:B-1----:R-:W-:Y:S01]  /*07b0*/  @!P3 IMAD R2, R15, R30, RZ ;  /* 0x0000001e0f02b224 */ /* 0x002fe200078e02ff */
[----:B------:R-:W-:-:S02]  /*07c0*/  ISETP.GE.U32.AND P4, PT, R19, UR12, PT ;  /* 0x0000000c13007c0c */ /* 0x000fc4000bf86070 */
[----:B------:R-:W-:Y:S01]  /*07d0*/  SHF.R.S32.HI R25, RZ, 0x1f, R19 ;  /* 0x0000001fff197819 */ /* 0x000fe20000011413 */
[C---:B------:R-:W-:Y:S02]  /*07e0*/  @!P3 IMAD R3, R13.reuse, R31, R2 ;  /* 0x0000001f0d03b224 */ /* 0x040fe400078e0202 */
[----:B------:R-:W-:Y:S01]  /*07f0*/  @!P3 IMAD.WIDE.U32 R10, R13, R30, R10 ;  /* 0x0000001e0d0ab225 */ /* 0x000fe200078e000a */
[----:B------:R-:W-:Y:S01]  /*0800*/  ISETP.GE.AND.EX P2, PT, R25, UR13, PT, P4 ;  /* 0x0000000d19007c0c */ /* 0x000fe2000bf46340 */
[----:B------:R-:W1:Y:S01]  /*0810*/  @!P3 LDC.64 R30, c[0x0][0x398] ;  /* 0x0000e600ff1ebb82 */ /* 0x000e620000000a00 */
[C---:B------:R-:W-:Y:S02]  /*0820*/  @!P1 SHF.L.U32 R9, R6.reuse, 0x1, RZ ;  /* 0x0000000106099819 */ /* 0x040fe400000006ff */
[----:B------:R-:W-:Y:S02]  /*0830*/  @!P1 SHF.L.U64.HI R12, R6, 0x1, R7 ;  /* 0x00000001060c9819 */ /* 0x000fe40000010207 */
[----:B0-----:R-:W-:-:S02]  /*0840*/  @!P1 IADD3 R8, P4, PT, R9, R28, RZ ;  /* 0x0000001c09089210 */ /* 0x001fc40007f9e0ff */
[----:B----4-:R-:W-:Y:S02]  /*0850*/  @!P1 IADD3 R6, P5, PT, R9, R26, RZ ;  /* 0x0000001a09069210 */ /* 0x010fe40007fbe0ff */
[----:B------:R-:W-:Y:S02]  /*0860*/  IADD3 R21, PT, PT, R35, 0x50, RZ ;  /* 0x0000005023157810 */ /* 0x000fe40007ffe0ff */
[C---:B------:R-:W-:Y:S02]  /*0870*/  @!P1 IADD3.X R9, PT, PT, R12.reuse, R29, RZ, P4, !PT ;  /* 0x0000001d0c099210 */ /* 0x040fe400027fe4ff */
[----:B------:R-:W-:Y:S01]  /*0880*/  @!P1 IADD3.X R7, PT, PT, R12, R27, RZ, P5, !PT ;  /* 0x0000001b0c079210 */ /* 0x000fe20002ffe4ff */
[----:B------:R-:W0:Y:S01]  /*0890*/  @!P0 LDC.64 R28, c[0x0][0x3a0] ;  /* 0x0000e800ff1c8b82 */ /* 0x000e220000000a00 */
[----:B---3--:R-:W-:Y:S01]  /*08a0*/  @!P3 IADD3 R5, PT, PT, R11, R3, RZ ;  /* 0x000000030b05b210 */ /* 0x008fe20007ffe0ff */
[----:B--2---:R-:W-:Y:S01]  /*08b0*/  @!P0 IMAD R14, R23, R36, RZ ;  /* 0x00000024170e8224 */ /* 0x004fe200078e02ff */
[----:B------:R-:W-:Y:S01]  /*08c0*/  ISETP.GE.U32.AND P4, PT, R21, UR12, PT ;  /* 0x0000000c15007c0c */ /* 0x000fe2000bf86070 */
[----:B------:R2:W5:Y:S01]  /*08d0*/  @!P1 LDG.E R56, desc[UR8][R6.64] ;  /* 0x0000000806389981 */ /* 0x000562000c1e1900 */
[----:B------:R-:W-:-:S03]  /*08e0*/  SHF.R.S32.HI R27, RZ, 0x1f, R21 ;  /* 0x0000001fff1b7819 */ /* 0x000fc60000011415 */
[----:B------:R-:W3:Y:S01]  /*08f0*/  @!P2 LDC.64 R2, c[0x0][0x3f8] ;  /* 0x0000fe00ff02ab82 */ /* 0x000ee20000000a00 */
[----:B------:R-:W-:Y:S01]  /*0900*/  ISETP.GE.AND.EX P4, PT, R27, UR13, PT, P4 ;  /* 0x0000000d1b007c0c */ /* 0x000fe2000bf86340 */
[----:B------:R-:W-:Y:S01]  /*0910*/  @!P0 IMAD R23, R17, R37, R14 ;  /* 0x0000002511178224 */ /* 0x000fe200078e020e */
[C---:B------:R-:W-:Y:S01]  /*0920*/  @!P3 SHF.L.U32 R13, R10.reuse, 0x1, RZ ;  /* 0x000000010a0db819 */ /* 0x040fe200000006ff */
[----:B------:R4:W5:Y:S01]  /*0930*/  @!P1 LDG.E R55, desc[UR8][R8.64] ;  /* 0x0000000808379981 */ /* 0x000962000c1e1900 */
[----:B------:R-:W-:Y:S02]  /*0940*/  @!P0 MOV R14, R66 ;  /* 0x00000042000e8202 */ /* 0x000fe40000000f00 */
[----:B------:R-:W-:Y:S01]  /*0950*/  @!P0 MOV R15, R69 ;  /* 0x00000045000f8202 */ /* 0x000fe20000000f00 */
[----:B--2---:R-:W2:Y:S01]  /*0960*/  @!P0 LDC.64 R6, c[0x0][0x398] ;  /* 0x0000e600ff068b82 */ /* 0x004ea20000000a00 */
[----:B------:R-:W-:Y:S02]  /*0970*/  @!P3 SHF.L.U64.HI R4, R10, 0x1, R5 ;  /* 0x000000010a04b819 */ /* 0x000fe40000010205 */
[----:B------:R-:W-:Y:S01]  /*0980*/  @!P3 IADD3 R10, P5, PT, R13, R32, RZ ;  /* 0x000000200d0ab210 */ /* 0x000fe20007fbe0ff */
[----:B------:R-:W-:Y:S01]  /*0990*/  @!P0 IMAD.WIDE.U32 R14, R17, R36, R14 ;  /* 0x00000024110e8225 */ /* 0x000fe200078e000e */
[----:B-1----:R-:W-:-:S02]  /*09a0*/  @!P3 IADD3 R12, P1, PT, R13, R30, RZ ;  /* 0x0000001e0d0cb210 */ /* 0x002fc40007f3e0ff */
[C---:B------:R-:W-:Y:S02]  /*09b0*/  @!P3 IADD3.X R11, PT, PT, R4.reuse, R33, RZ, P5, !PT ;  /* 0x00000021040bb210 */ /* 0x040fe40002ffe4ff */
[----:B------:R-:W-:Y:S01]  /*09c0*/  @!P3 IADD3.X R13, PT, PT, R4, R31, RZ, P1, !PT ;  /* 0x0000001f040db210 */ /* 0x000fe20000ffe4ff */
[----:B------:R-:W1:Y:S01]  /*09d0*/  @!P4 LDC.64 R32, c[0x0][0x398] ;  /* 0x0000e600ff20cb82 */ /* 0x000e620000000a00 */
[----:B----4-:R-:W-:Y:S01]  /*09e0*/  @!P0 IADD3 R9, PT, PT, R15, R23, RZ ;  /* 0x000000170f098210 */ /* 0x010fe20007ffe0ff */
[----:B------:R4:W5:Y:S01]  /*09f0*/  @!P3 LDG.E R54, desc[UR8][R10.64] ;  /* 0x000000080a36b981 */ /* 0x000962000c1e1900 */
[----:B------:R-:W-:-:S05]  /*0a00*/  @!P0 SHF.L.U32 R15, R14, 0x1, RZ ;  /* 0x000000010e0f8819 */ /* 0x000fca00000006ff */
[----:B------:R-:W1:Y:S01]  /*0a10*/  @!P4 LDC.64 R4, c[0x0][0x3f8] ;  /* 0x0000fe00ff04cb82 */ /* 0x000e620000000a00 */
[----:B------:R-:W-:Y:S01]  /*0a20*/  @!P0 SHF.L.U64.HI R14, R14, 0x1, R9 ;  /* 0x000000010e0e8819 */ /* 0x000fe20000010209 */
[----:B---3--:R-:W-:Y:S01]  /*0a30*/  @!P2 IMAD R16, R25, R2, RZ ;  /* 0x000000021910a224 */ /* 0x008fe200078e02ff */
[----:B0-----:R-:W-:Y:S01]  /*0a40*/  @!P0 IADD3 R8, P1, PT, R15, R28, RZ ;  /* 0x0000001c0f088210 */ /* 0x001fe20007f3e0ff */
[----:B------:R0:W5:Y:S01]  /*0a50*/  @!P3 LDG.E R53, desc[UR8][R12.64] ;  /* 0x000000080c35b981 */ /* 0x000162000c1e1900 */
[----:B----4-:R-:W-:Y:S02]  /*0a60*/  @!P2 MOV R10, R66 ;  /* 0x00000042000aa202 */ /* 0x010fe40000000f00 */
[----:B------:R-:W-:Y:S01]  /*0a70*/  @!P2 MOV R11, R69 ;  /* 0x00000045000ba202 */ /* 0x000fe20000000f00 */
[----:B------:R-:W3:Y:S01]  /*0a80*/  @!P2 LDC.64 R30, c[0x0][0x398] ;  /* 0x0000e600ff1eab82 */ /* 0x000ee20000000a00 */
[----:B------:R-:W-:Y:S01]  /*0a90*/  @!P0 IADD3.X R9, PT, PT, R14, R29, RZ, P1, !PT ;  /* 0x0000001d0e098210 */ /* 0x000fe20000ffe4ff */
[----:B------:R-:W-:-:S02]  /*0aa0*/  @!P2 IMAD R17, R19, R3, R16 ;  /* 0x000000031311a224 */ /* 0x000fc400078e0210 */
[----:B------:R-:W-:-:S04]  /*0ab0*/  @!P2 IMAD.WIDE.U32 R2, R19, R2, R10 ;  /* 0x000000021302a225 */ /* 0x000fc800078e000a */
[----:B------:R-:W4:Y:S01]  /*0ac0*/  @!P2 LDC.64 R28, c[0x0][0x3a0] ;  /* 0x0000e800ff1cab82 */ /* 0x000f220000000a00 */
[----:B------:R-:W-:Y:S01]  /*0ad0*/  @!P2 IADD3 R3, PT, PT, R3, R17, RZ ;  /* 0x000000110303a210 */ /* 0x000fe20007ffe0ff */
[----:B------:R-:W5:Y:S01]  /*0ae0*/  @!P0 LDG.E R52, desc[UR8][R8.64] ;  /* 0x0000000808348981 */ /* 0x000f62000c1e1900 */
[----:B------:R-:W-:Y:S02]  /*0af0*/  IADD3 R17, PT, PT, R35, 0x60, RZ ;  /* 0x0000006023117810 */ /* 0x000fe40007ffe0ff */
[----:B--2---:R-:W-:Y:S02]  /*0b00*/  @!P0 IADD3 R6, P1, PT, R15, R6, RZ ;  /* 0x000000060f068210 */ /* 0x004fe40007f3e0ff */
[----:B------:R-:W-:Y:S02]  /*0b10*/  IADD3 R19, PT, PT, R35, 0x70, RZ ;  /* 0x0000007023137810 */ /* 0x000fe40007ffe0ff */
[C---:B------:R-:W-:Y:S02]  /*0b20*/  @!P2 SHF.L.U32 R11, R2.reuse, 0x1, RZ ;  /* 0x00000001020ba819 */ /* 0x040fe400000006ff */
[----:B0-----:R-:W-:Y:S01]  /*0b30*/  @!P2 SHF.L.U64.HI R12, R2, 0x1, R3 ;  /* 0x00000001020ca819 */ /* 0x001fe20000010203 */
[----:B-1----:R-:W-:Y:S01]  /*0b40*/  @!P4 IMAD R2, R27, R4, RZ ;  /* 0x000000041b02c224 */ /* 0x002fe200078e02ff */
[----:B------:R-:W-:Y:S01]  /*0b50*/  ISETP.GE.U32.AND P3, PT, R17, UR12, PT ;  /* 0x0000000c11007c0c */ /* 0x000fe2000bf66070 */
[----:B------:R-:W0:Y:S01]  /*0b60*/  @!P4 LDC.64 R26, c[0x0][0x3a0] ;  /* 0x0000e800ff1acb82 */ /* 0x000e220000000a00 */
[----:B------:R-:W-:-:S02]  /*0b70*/  SHF.R.S32.HI R23, RZ, 0x1f, R17 ;  /* 0x0000001fff177819 */ /* 0x000fc40000011411 */
[----:B------:R-:W-:Y:S02]  /*0b80*/  @!P0 IADD3.X R7, PT, PT, R14, R7, RZ, P1, !PT ;  /* 0x000000070e078210 */ /* 0x000fe40000ffe4ff */
[----:B------:R-:W-:Y:S02]  /*0b90*/  ISETP.GE.U32.AND P1, PT, R19, UR12, PT ;  /* 0x0000000c13007c0c */ /* 0x000fe4000bf26070 */
[----:B------:R-:W-:Y:S01]  /*0ba0*/  SHF.R.S32.HI R25, RZ, 0x1f, R19 ;  /* 0x0000001fff197819 */ /* 0x000fe20000011413 */
[----:B------:R-:W-:Y:S01]  /*0bb0*/  @!P4 IMAD R13, R21, R5, R2 ;  /* 0x00000005150dc224 */ /* 0x000fe200078e0202 */
[----:B------:R-:W-:Y:S01]  /*0bc0*/  ISETP.GE.AND.EX P3, PT, R23, UR13, PT, P3 ;  /* 0x0000000d17007c0c */ /* 0x000fe2000bf66330 */
[----:B------:R1:W5:Y:S01]  /*0bd0*/  @!P0 LDG.E R51, desc[UR8][R6.64] ;  /* 0x0000000806338981 */ /* 0x000362000c1e1900 */
[----:B------:R-:W-:Y:S02]  /*0be0*/  @!P4 MOV R2, R66 ;  /* 0x000000420002c202 */ /* 0x000fe40000000f00 */
[----:B------:R-:W-:-:S02]  /*0bf0*/  @!P4 MOV R3, R69 ;  /* 0x000000450003c202 */ /* 0x000fc40000000f00 */
[----:B------:R-:W-:Y:S01]  /*0c00*/  ISETP.GE.AND.EX P1, PT, R25, UR13, PT, P1 ;  /* 0x0000000d19007c0c */ /* 0x000fe2000bf26310 */
[----:B------:R-:W-:Y:S01]  /*0c10*/  @!P4 IMAD.WIDE.U32 R4, R21, R4, R2 ;  /* 0x000000041504c225 */ /* 0x000fe200078e0002 */
[C---:B----4-:R-:W-:Y:S02]  /*0c20*/  @!P2 IADD3 R2, P5, PT, R11.reuse, R28, RZ ;  /* 0x0000001c0b02a210 */ /* 0x050fe40007fbe0ff */
[----:B---3--:R-:W-:-:S03]  /*0c30*/  @!P2 IADD3 R10, P6, PT, R11, R30, RZ ;  /* 0x0000001e0b0aa210 */ /* 0x008fc60007fde0ff */
[----:B-1----:R-:W1:Y:S01]  /*0c40*/  @!P3 LDC.64 R6, c[0x0][0x3a0] ;  /* 0x0000e800ff06bb82 */ /* 0x002e620000000a00 */
[----:B------:R-:W-:-:S07]  /*0c50*/  @!P2 IADD3.X R3, PT, PT, R12, R29, RZ, P5, !PT ;  /* 0x0000001d0c03a210 */ /* 0x000fce0002ffe4ff */
[----:B------:R-:W2:Y:S01]  /*0c60*/  @!P1 LDC.64 R8, c[0x0][0x3f8] ;  /* 0x0000fe00ff089b82 */ /* 0x000ea20000000a00 */
[----:B------:R-:W-:Y:S01]  /*0c70*/  @!P4 IADD3 R5, PT, PT, R5, R13, RZ ;  /* 0x0000000d0505c210 */ /* 0x000fe20007ffe0ff */
[----:B------:R3:W5:Y:S06]  /*0c80*/  @!P2 LDG.E R50, desc[UR8][R2.64] ;  /* 0x000000080232a981 */ /* 0x00076c000c1e1900 */
[----:B------:R-:W4:Y:S01]  /*0c90*/  @!P3 LDC.64 R28, c[0x0][0x3f8] ;  /* 0x0000fe00ff1cbb82 */ /* 0x000f220000000a00 */
[----:B------:R-:W-:Y:S02]  /*0ca0*/  @!P4 SHF.L.U32 R15, R4, 0x1, RZ ;  /* 0x00000001040fc819 */ /* 0x000fe400000006ff */
[----:B------:R-:W-:-:S02]  /*0cb0*/  @!P2 IADD3.X R11, PT, PT, R12, R31, RZ, P6, !PT ;  /* 0x0000001f0c0ba210 */ /* 0x000fc400037fe4ff */
[----:B------:R-:W-:Y:S02]  /*0cc0*/  @!P4 SHF.L.U64.HI R4, R4, 0x1, R5 ;  /* 0x000000010404c819 */ /* 0x000fe40000010205 */
[----:B0-----:R-:W-:Y:S01]  /*0cd0*/  @!P4 IADD3 R12, P0, PT, R15, R26, RZ ;  /* 0x0000001a0f0cc210 */ /* 0x001fe20007f1e0ff */
[----:B------:R0:W5:Y:S01]  /*0ce0*/  @!P2 LDG.E R49, desc[UR8][R10.64] ;  /* 0x000000080a31a981 */ /* 0x000162000c1e1900 */
[----:B------:R-:W-:Y:S01]  /*0cf0*/  IADD3 R21, PT, PT, R35, 0x80, RZ ;  /* 0x0000008023157810 */ /* 0x000fe20007ffe0ff */
[----:B---3--:R-:W3:Y:S01]  /*0d00*/  @!P1 LDC.64 R2, c[0x0][0x3a0] ;  /* 0x0000e800ff029b82 */ /* 0x008ee20000000a00 */
[----:B------:R-:W-:Y:S02]  /*0d10*/  @!P4 IADD3.X R13, PT, PT, R4, R27, RZ, P0, !PT ;  /* 0x0000001b040dc210 */ /* 0x000fe400007fe4ff */
[----:B------:R-:W-:Y:S02]  /*0d20*/  @!P4 IADD3 R14, P0, PT, R15, R32, RZ ;  /* 0x000000200f0ec210 */ /* 0x000fe40007f1e0ff */
[----:B------:R-:W-:Y:S01]  /*0d30*/  ISETP.GE.U32.AND P2, PT, R21, UR12, PT ;  /* 0x0000000c15007c0c */ /* 0x000fe2000bf46070 */
[----:B------:R2:W5:Y:S01]  /*0d40*/  @!P4 LDG.E R48, desc[UR8][R12.64] ;  /* 0x000000080c30c981 */ /* 0x000562000c1e1900 */
[----:B------:R-:W-:-:S02]  /*0d50*/  SHF.R.S32.HI R27, RZ, 0x1f, R21 ;  /* 0x0000001fff1b7819 */ /* 0x000fc40000011415 */
[----:B0-----:R-:W-:Y:S01]  /*0d60*/  @!P3 MOV R11, R69 ;  /* 0x00000045000bb202 */ /* 0x001fe20000000f00 */
[----:B----4-:R-:W-:Y:S02]  /*0d70*/  @!P3 IMAD R10, R23, R28, RZ ;  /* 0x0000001c170ab224 */ /* 0x010fe400078e02ff */
[----:B--2---:R-:W-:Y:S02]  /*0d80*/  @!P1 IMAD R12, R25, R8, RZ ;  /* 0x00000008190c9224 */ /* 0x004fe400078e02ff */
[----:B------:R-:W-:Y:S01]  /*0d90*/  @!P3 IMAD R25, R17, R29, R10 ;  /* 0x0000001d1119b224 */ /* 0x000fe200078e020a */
[----:B------:R-:W-:Y:S02]  /*0da0*/  @!P3 MOV R10, R66 ;  /* 0x00000042000ab202 */ /* 0x000fe40000000f00 */
[----:B------:R-:W-:Y:S02]  /*0db0*/  @!P4 IADD3.X R15, PT, PT, R4, R33, RZ, P0, !PT ;  /* 0x00000021040fc210 */ /* 0x000fe400007fe4ff */
[----:B------:R-:W-:Y:S01]  /*0dc0*/  ISETP.GE.AND.EX P2, PT, R27, UR13, PT, P2 ;  /* 0x0000000d1b007c0c */ /* 0x000fe2000bf46320 */
[----:B------:R-:W0:Y:S01]  /*0dd0*/  @!P3 LDC.64 R4, c[0x0][0x398] ;  /* 0x0000e600ff04bb82 */ /* 0x000e220000000a00 */
[----:B------:R-:W-:Y:S01]  /*0de0*/  @!P3 IMAD.WIDE.U32 R10, R17, R28, R10 ;  /* 0x0000001c110ab225 */ /* 0x000fe200078e000a */
[----:B------:R-:W-:Y:S01]  /*0df0*/  IADD3 R23, PT, PT, R35, 0x90, RZ ;  /* 0x0000009023177810 */ /* 0x000fe20007ffe0ff */
[----:B------:R2:W5:Y:S01]  /*0e00*/  @!P4 LDG.E R47, desc[UR8][R14.64] ;  /* 0x000000080e2fc981 */ /* 0x000562000c1e1900 */
[----:B------:R-:W-:Y:S01]  /*0e10*/  @!P1 MOV R13, R69 ;  /* 0x00000045000d9202 */ /* 0x000fe20000000f00 */
[----:B------:R-:W-:Y:S01]  /*0e20*/  @!P1 IMAD R31, R19, R9, R12 ;  /* 0x00000009131f9224 */ /* 0x000fe200078e020c */
[----:B------:R-:W-:-:S02]  /*0e30*/  @!P1 MOV R12, R66 ;  /* 0x00000042000c9202 */ /* 0x000fc40000000f00 */
[----:B------:R-:W-:Y:S02]  /*0e40*/  @!P3 IADD3 R9, PT, PT, R11, R25, RZ ;  /* 0x000000190b09b210 */ /* 0x000fe40007ffe0ff */
[----:B------:R-:W-:Y:S02]  /*0e50*/  ISETP.GE.U32.AND P4, PT, R23, UR12, PT ;  /* 0x0000000c17007c0c */ /* 0x000fe4000bf86070 */
[----:B------:R-:W-:Y:S01]  /*0e60*/  SHF.R.S32.HI R29, RZ, 0x1f, R23 ;  /* 0x0000001fff1d7819 */ /* 0x000fe20000011417 */
[----:B------:R-:W-:Y:S01]  /*0e70*/  @!P1 IMAD.WIDE.U32 R12, R19, R8, R12 ;  /* 0x00000008130c9225 */ /* 0x000fe200078e000c */
[C---:B------:R-:W-:Y:S02]  /*0e80*/  @!P3 SHF.L.U32 R17, R10.reuse, 0x1, RZ ;  /* 0x000000010a11b819 */ /* 0x040fe400000006ff */
[----:B------:R-:W-:Y:S02]  /*0e90*/  @!P3 SHF.L.U64.HI R22, R10, 0x1, R9 ;  /* 0x000000010a16b819 */ /* 0x000fe40000010209 */
[----:B------:R-:W-:Y:S01]  /*0ea0*/  ISETP.GE.AND.EX P4, PT, R29, UR13, PT, P4 ;  /* 0x0000000d1d007c0c */ /* 0x000fe2000bf86340 */
[----:B------:R-:W4:Y:S01]  /*0eb0*/  @!P2 LDC.64 R10, c[0x0][0x3f8] ;  /* 0x0000fe00ff0aab82 */ /* 0x000f220000000a00 */
[----:B--2---:R-:W-:-:S02]  /*0ec0*/  @!P1 IADD3 R15, PT, PT, R13, R31, RZ ;  /* 0x0000001f0d0f9210 */ /* 0x004fc40007ffe0ff */
[C---:B------:R-:W-:Y:S02]  /*0ed0*/  @!P1 SHF.L.U32 R13, R12.reuse, 0x1, RZ ;  /* 0x000000010c0d9819 */ /* 0x040fe400000006ff */
[----:B------:R-:W-:Y:S02]  /*0ee0*/  @!P1 SHF.L.U64.HI R20, R12, 0x1, R15 ;  /* 0x000000010c149819 */ /* 0x000fe4000001020f */
[----:B---3--:R-:W-:Y:S01]  /*0ef0*/  @!P1 IADD3 R18, P6, PT, R13, R2, RZ ;  /* 0x000000020d129210 */ /* 0x008fe20007fde0ff */
[----:B------:R-:W2:Y:S01]  /*0f00*/  @!P1 LDC.64 R8, c[0x0][0x398] ;  /* 0x0000e600ff089b82 */ /* 0x000ea20000000a00 */
[C---:B0-----:R-:W-:Y:S02]  /*0f10*/  @!P3 IADD3 R16, P5, PT, R17.reuse, R4, RZ ;  /* 0x000000041110b210 */ /* 0x041fe40007fbe0ff */
[----:B------:R-:W-:Y:S02]  /*0f20*/  @!P1 IADD3.X R19, PT, PT, R20, R3, RZ, P6, !PT ;  /* 0x0000000314139210 */ /* 0x000fe400037fe4ff */
[----:B-1----:R-:W-:-:S03]  /*0f30*/  @!P3 IADD3 R14, P0, PT, R17, R6, RZ ;  /* 0x00000006110eb210 */ /* 0x002fc60007f1e0ff */
[----:B------:R-:W0:Y:S01]  /*0f40*/  @!P4 LDC.64 R2, c[0x0][0x3f8] ;  /* 0x0000fe00ff02cb82 */ /* 0x000e220000000a00 */
[C---:B------:R-:W-:Y:S01]  /*0f50*/  @!P3 IADD3.X R17, PT, PT, R22.reuse, R5, RZ, P5, !PT ;  /* 0x000000051611b210 */ /* 0x040fe20002ffe4ff */
[----:B------:R-:W5:Y:S01]  /*0f60*/  @!P1 LDG.E R44, desc[UR8][R18.64] ;  /* 0x00000008122c9981 */ /* 0x000f62000c1e1900 */
[----:B------:R-:W-:Y:S02]  /*0f70*/  @!P3 IADD3.X R15, PT, PT, R22, R7, RZ, P0, !PT ;  /* 0x00000007160fb210 */ /* 0x000fe400007fe4ff */
[----:B------:R-:W-:Y:S01]  /*0f80*/  IADD3 R25, PT, PT, R35, 0xa0, RZ ;  /* 0x000000a023197810 */ /* 0x000fe20007ffe0ff */
[----:B------:R-:W5:Y:S02]  /*0f90*/  @!P3 LDG.E R45, desc[UR8][R16.64] ;  /* 0x00000008102db981 */ /* 0x000f64000c1e1900 */
[----:B------:R-:W1:Y:S01]  /*0fa0*/  @!P2 LDC.64 R4, c[0x0][0x3a0] ;  /* 0x0000e800ff04ab82 */ /* 0x000e620000000a00 */
[----:B----4-:R-:W-:Y:S01]  /*0fb0*/  @!P2 IMAD R22, R27, R10, RZ ;  /* 0x0000000a1b16a224 */ /* 0x010fe200078e02ff */
[----:B------:R3:W5:Y:S01]  /*0fc0*/  @!P3 LDG.E R46, desc[UR8][R14.64] ;  /* 0x000000080e2eb981 */ /* 0x000762000c1e1900 */
[----:B------:R-:W-:-:S02]  /*0fd0*/  ISETP.GE.U32.AND P0, PT, R25, UR12, PT ;  /* 0x0000000c19007c0c */ /* 0x000fc4000bf06070 */
[----:B------:R-:W-:-:S03]  /*0fe0*/  @!P2 IMAD R27, R21, R11, R22 ;  /* 0x0000000b151ba224 */ /* 0x000fc600078e0216 */
[----:B------:R-:W4:Y:S01]  /*0ff0*/  @!P2 LDC.64 R6, c[0x0][0x398] ;  /* 0x0000e600ff06ab82 */ /* 0x000f220000000a00 */
[----:B---3--:R-:W-:Y:S02]  /*1000*/  @!P2 MOV R14, R66 ;  /* 0x00000042000ea202 */ /* 0x008fe40000000f00 */
[----:B------:R-:W-:-:S03]  /*1010*/  @!P2 MOV R15, R69 ;  /* 0x00000045000fa202 */ /* 0x000fc60000000f00 */
[----:B------:R-:W-:Y:S01]  /*1020*/  @!P2 IMAD.WIDE.U32 R10, R21, R10, R14 ;  /* 0x0000000a150aa225 */ /* 0x000fe200078e000e */
[----:B------:R-:W-:Y:S02]  /*1030*/  SHF.R.S32.HI R21, RZ, 0x1f, R25 ;  /* 0x0000001fff157819 */ /* 0x000fe40000011419 */
[----:B--2---:R-:W-:Y:S02]  /*1040*/  @!P1 IADD3 R12, P3, PT, R13, R8, RZ ;  /* 0x000000080d0c9210 */ /* 0x004fe40007f7e0ff */
[----:B------:R-:W-:Y:S01]  /*1050*/  ISETP.GE.AND.EX P0, PT, R21, UR13, PT, P0 ;  /* 0x0000000d15007c0c */ /* 0x000fe2000bf06300 */
[----:B0-----:R-:W-:Y:S01]  /*1060*/  @!P4 IMAD R14, R29, R2, RZ ;  /* 0x000000021d0ec224 */ /* 0x001fe200078e02ff */
[----:B------:R-:W-:Y:S02]  /*1070*/  @!P2 IADD3 R11, PT, PT, R11, R27, RZ ;  /* 0x0000001b0b0ba210 */ /* 0x000fe40007ffe0ff */
[----:B------:R-:W-:Y:S01]  /*1080*/  @!P2 SHF.L.U32 R17, R10, 0x1, RZ ;  /* 0x000000010a11a819 */ /* 0x000fe200000006ff */
[----:B------:R-:W-:Y:S01]  /*1090*/  @!P4 IMAD R19, R23, R3, R14 ;  /* 0x000000031713c224 */ /* 0x000fe200078e020e */
[----:B------:R-:W-:-:S02]  /*10a0*/  @!P1 IADD3.X R13, PT, PT, R20, R9, RZ, P3, !PT ;  /* 0x00000009140d9210 */ /* 0x000fc40001ffe4ff */
[----:B------:R-:W-:Y:S01]  /*10b0*/  @!P2 SHF.L.U64.HI R16, R10, 0x1, R11 ;  /* 0x000000010a10a819 */ /* 0x000fe2000001020b */
[----:B------:R-:W0:Y:S01]  /*10c0*/  @!P4 LDC.64 R8, c[0x0][0x3a0] ;  /* 0x0000e800ff08cb82 */ /* 0x000e220000000a00 */
[----:B-1----:R-:W-:Y:S01]  /*10d0*/  @!P2 IADD3 R10, P3, PT, R17, R4, RZ ;  /* 0x00000004110aa210 */ /* 0x002fe20007f7e0ff */
[----:B------:R1:W5:Y:S01]  /*10e0*/  @!P1 LDG.E R43, desc[UR8][R12.64] ;  /* 0x000000080c2b9981 */ /* 0x000362000c1e1900 */
[----:B------:R-:W-:Y:S02]  /*10f0*/  @!P4 MOV R14, R66 ;  /* 0x00000042000ec202 */ /* 0x000fe40000000f00 */
[----:B------:R-:W-:Y:S02]  /*1100*/  @!P4 MOV R15, R69 ;  /* 0x00000045000fc202 */ /* 0x000fe40000000f00 */
[----:B------:R-:W-:Y:S02]  /*1110*/  @!P2 IADD3.X R11, PT, PT, R16, R5, RZ, P3, !PT ;  /* 0x00000005100ba210 */ /* 0x000fe40001ffe4ff */
[----:B------:R-:W2:Y:S01]  /*1120*/  @!P4 LDC.64 R4, c[0x0][0x398] ;  /* 0x0000e600ff04cb82 */ /* 0x000ea20000000a00 */
[----:B------:R-:W-:Y:S01]  /*1130*/  @!P4 IMAD.WIDE.U32 R14, R23, R2, R14 ;  /* 0x00000002170ec225 */ /* 0x000fe200078e000e */
[----:B----4-:R-:W-:Y:S01]  /*1140*/  @!P2 IADD3 R6, P1, PT, R17, R6, RZ ;  /* 0x000000061106a210 */ /* 0x010fe20007f3e0ff */
[----:B------:R-:W5:Y:S05]  /*1150*/  @!P2 LDG.E R42, desc[UR8][R10.64] ;  /* 0x000000080a2aa981 */ /* 0x000f6a000c1e1900 */
[----:B------:R-:W3:Y:S01]  /*1160*/  @!P0 LDC.64 R2, c[0x0][0x3f8] ;  /* 0x0000fe00ff028b82 */ /* 0x000ee20000000a00 */
[----:B------:R-:W-:-:S02]  /*1170*/  @!P4 IADD3 R17, PT, PT, R15, R19, RZ ;  /* 0x000000130f11c210 */ /* 0x000fc40007ffe0ff */
[----:B------:R-:W-:Y:S02]  /*1180*/  @!P2 IADD3.X R7, PT, PT, R16, R7, RZ, P1, !PT ;  /* 0x000000071007a210 */ /* 0x000fe40000ffe4ff */
[C---:B-1----:R-:W-:Y:S02]  /*1190*/  @!P4 SHF.L.U64.HI R12, R14.reuse, 0x1, R17 ;  /* 0x000000010e0cc819 */ /* 0x042fe40000010211 */
[----:B------:R-:W-:Y:S01]  /*11a0*/  IADD3 R17, PT, PT, R35, 0xb0, RZ ;  /* 0x000000b023117810 */ /* 0x000fe20007ffe0ff */
[----:B------:R1:W5:Y:S01]  /*11b0*/  @!P2 LDG.E R41, desc[UR8][R6.64] ;  /* 0x000000080629a981 */ /* 0x000362000c1e1900 */
[----:B------:R-:W-:Y:S02]  /*11c0*/  @!P4 SHF.L.U32 R15, R14, 0x1, RZ ;  /* 0x000000010e0fc819 */ /* 0x000fe400000006ff */
[----:B------:R-:W-:Y:S02]  /*11d0*/  ISETP.GE.U32.AND P2, PT, R17, UR12, PT ;  /* 0x0000000c11007c0c */ /* 0x000fe4000bf46070 */
[----:B------:R-:W-:-:S02]  /*11e0*/  SHF.R.S32.HI R33, RZ, 0x1f, R17 ;  /* 0x0000001fff217819 */ /* 0x000fc40000011411 */
[C---:B--2---:R-:W-:Y:S02]  /*11f0*/  @!P4 IADD3 R14, P3, PT, R15.reuse, R4, RZ ;  /* 0x000000040f0ec210 */ /* 0x044fe40007f7e0ff */
[----:B0-----:R-:W-:Y:S01]  /*1200*/  @!P4 IADD3 R8, P1, PT, R15, R8, RZ ;  /* 0x000000080f08c210 */ /* 0x001fe20007f3e0ff */
[----:B-1----:R-:W0:Y:S01]  /*1210*/  @!P0 LDC.64 R6, c[0x0][0x3a0] ;  /* 0x0000e800ff068b82 */ /* 0x002e220000000a00 */
[----:B------:R-:W-:Y:S02]  /*1220*/  ISETP.GE.AND.EX P2, PT, R33, UR13, PT, P2 ;  /* 0x0000000d21007c0c */ /* 0x000fe4000bf46320 */
[----:B------:R-:W-:Y:S01]  /*1230*/  IADD3 R23, PT, PT, R35, 0xc0, RZ ;  /* 0x000000c023177810 */ /* 0x000fe20007ffe0ff */
[----:B---3--:R-:W-:Y:S01]  /*1240*/  @!P0 IMAD R4, R21, R2, RZ ;  /* 0x0000000215048224 */ /* 0x008fe200078e02ff */
[C---:B------:R-:W-:Y:S02]  /*1250*/  @!P4 IADD3.X R9, PT, PT, R12.reuse, R9, RZ, P1, !PT ;  /* 0x000000090c09c210 */ /* 0x040fe40000ffe4ff */
[----:B------:R-:W-:Y:S01]  /*1260*/  @!P4 IADD3.X R15, PT, PT, R12, R5, RZ, P3, !PT ;  /* 0x000000050c0fc210 */ /* 0x000fe20001ffe4ff */
[----:B------:R-:W-:Y:S01]  /*1270*/  @!P0 IMAD R11, R25, R3, R4 ;  /* 0x00000003190b8224 */ /* 0x000fe200078e0204 */
[----:B------:R-:W-:Y:S01]  /*1280*/  ISETP.GE.U32.AND P1, PT, R23, UR12, PT ;  /* 0x0000000c17007c0c */ /* 0x000fe2000bf26070 */
[----:B------:R-:W1:Y:S01]  /*1290*/  @!P0 LDC.64 R4, c[0x0][0x398] ;  /* 0x0000e600ff048b82 */ /* 0x000e620000000a00 */
[----:B------:R-:W-:Y:S01]  /*12a0*/  SHF.R.S32.HI R37, RZ, 0x1f, R23 ;  /* 0x0000001fff257819 */ /* 0x000fe20000011417 */
[----:B------:R2:W5:Y:S03]  /*12b0*/  @!P4 LDG.E R40, desc[UR8][R8.64] ;  /* 0x000000080828c981 */ /* 0x000566000c1e1900 */
[----:B------:R-:W-:-:S03]  /*12c0*/  ISETP.GE.AND.EX P1, PT, R37, UR13, PT, P1 ;  /* 0x0000000d25007c0c */ /* 0x000fc6000bf26310 */
[----:B------:R-:W3:Y:S01]  /*12d0*/  @!P2 LDC.64 R12, c[0x0][0x3f8] ;  /* 0x0000fe00ff0cab82 */ /* 0x000ee20000000a00 */
[----:B--2---:R-:W-:Y:S02]  /*12e0*/  @!P0 MOV R8, R66 ;  /* 0x0000004200088202 */ /* 0x004fe40000000f00 */
[----:B------:R-:W-:Y:S02]  /*12f0*/  @!P0 MOV R9, R69 ;  /* 0x0000004500098202 */ /* 0x000fe40000000f00 */
[----:B------:R-:W-:-:S03]  /*1300*/  MOV R3, RZ ;  /* 0x000000ff00037202 */ /* 0x000fc60000000f00 */
[----:B------:R-:W2:Y:S01]  /*1310*/  @!P2 LDC.64 R18, c[0x0][0x398] ;  /* 0x0000e600ff12ab82 */ /* 0x000ea20000000a00 */
[----:B------:R-:W-:Y:S02]  /*1320*/  @!P0 IMAD.WIDE.U32 R8, R25, R2, R8 ;  /* 0x0000000219088225 */ /* 0x000fe400078e0008 */
[----:B------:R0:W5:Y:S03]  /*1330*/  @!P4 LDG.E R3, desc[UR8][R14.64] ;  /* 0x000000080e03c981 */ /* 0x000166000c1e1900 */
[----:B------:R-:W-:Y:S02]  /*1340*/  @!P0 IADD3 R9, PT, PT, R9, R11, RZ ;  /* 0x0000000b09098210 */ /* 0x000fe40007ffe0ff */
[C---:B------:R-:W-:Y:S01]  /*1350*/  @!P0 SHF.L.U32 R21, R8.reuse, 0x1, RZ ;  /* 0x0000000108158819 */ /* 0x040fe200000006ff */
[----:B------:R-:W4:Y:S01]  /*1360*/  @!P1 LDC.64 R10, c[0x0][0x3f8] ;  /* 0x0000fe00ff0a9b82 */ /* 0x000f220000000a00 */
[----:B------:R-:W-:-:S02]  /*1370*/  @!P0 SHF.L.U64.HI R8, R8, 0x1, R9 ;  /* 0x0000000108088819 */ /* 0x000fc40000010209 */
[----:B0-----:R-:W-:-:S04]  /*1380*/  @!P0 IADD3 R14, P6, PT, R21, R6, RZ ;  /* 0x00000006150e8210 */ /* 0x001fc80007fde0ff */
[----:B------:R-:W-:Y:S02]  /*1390*/  @!P0 IADD3.X R15, PT, PT, R8, R7, RZ, P6, !PT ;  /* 0x00000007080f8210 */ /* 0x000fe400037fe4ff */
[----:B-1----:R-:W-:Y:S02]  /*13a0*/  @!P0 IADD3 R20, P6, PT, R21, R4, RZ ;  /* 0x0000000415148210 */ /* 0x002fe40007fde0ff */
[----:B------:R-:W-:Y:S01]  /*13b0*/  IADD3 R26, PT, PT, R35, 0xd0, RZ ;  /* 0x000000d0231a7810 */ /* 0x000fe20007ffe0ff */
[----:B---3--:R-:W-:Y:S01]  /*13c0*/  @!P2 IMAD R16, R33, R12, RZ ;  /* 0x0000000c2110a224 */ /* 0x008fe200078e02ff */
[----:B------:R-:W-:Y:S01]  /*13d0*/  MOV R4, RZ ;  /* 0x000000ff00047202 */ /* 0x000fe20000000f00 */
[----:B------:R-:W0:Y:S01]  /*13e0*/  @!P2 LDC.64 R6, c[0x0][0x3a0] ;  /* 0x0000e800ff06ab82 */ /* 0x000e220000000a00 */
[----:B------:R-:W-:Y:S02]  /*13f0*/  ISETP.GE.U32.AND P4, PT, R26, UR12, PT ;  /* 0x0000000c1a007c0c */ /* 0x000fe4000bf86070 */
[----:B------:R-:W-:-:S02]  /*1400*/  SHF.R.S32.HI R31, RZ, 0x1f, R26 ;  /* 0x0000001fff1f7819 */ /* 0x000fc4000001141a */
[----:B------:R1:W5:Y:S01]  /*1410*/  @!P0 LDG.E R4, desc[UR8][R14.64] ;  /* 0x000000080e048981 */ /* 0x000362000c1e1900 */
[----:B------:R-:W-:Y:S01]  /*1420*/  @!P2 IMAD R25, R17, R13, R16 ;  /* 0x0000000d1119a224 */ /* 0x000fe200078e0210 */
[----:B------:R-:W-:Y:S02]  /*1430*/  ISETP.GE.AND.EX P4, PT, R31, UR13, PT, P4 ;  /* 0x0000000d1f007c0c */ /* 0x000fe4000bf86340 */
[----:B-1----:R-:W-:Y:S02]  /*1440*/  @!P2 MOV R14, R66 ;  /* 0x00000042000ea202 */ /* 0x002fe40000000f00 */
[----:B------:R-:W-:Y:S01]  /*1450*/  @!P2 MOV R15, R69 ;  /* 0x00000045000fa202 */ /* 0x000fe20000000f00 */
[----:B----4-:R-:W-:Y:S02]  /*1460*/  @!P1 IMAD R16, R37, R10, RZ ;  /* 0x0000000a25109224 */ /* 0x010fe400078e02ff */
[----:B------:R-:W-:Y:S01]  /*1470*/  @!P2 IMAD.WIDE.U32 R12, R17, R12, R14 ;  /* 0x0000000c110ca225 */ /* 0x000fe200078e000e */
[----:B------:R-:W-:-:S02]  /*1480*/  @!P1 MOV R14, R66 ;  /* 0x00000042000e9202 */ /* 0x000fc40000000f00 */
[----:B------:R-:W-:Y:S02]  /*1490*/  @!P1 MOV R15, R69 ;  /* 0x00000045000f9202 */ /* 0x000fe40000000f00 */
[----:B------:R-:W-:Y:S01]  /*14a0*/  @!P2 IADD3 R13, PT, PT, R13, R25, RZ ;  /* 0x000000190d0da210 */ /* 0x000fe20007ffe0ff */
[----:B------:R-:W-:Y:S01]  /*14b0*/  @!P1 IMAD R33, R23, R11, R16 ;  /* 0x0000000b17219224 */ /* 0x000fe200078e0210 */
[----:B------:R-:W-:Y:S01]  /*14c0*/  IADD3 R2, PT, PT, R35, 0xe0, RZ ;  /* 0x000000e023027810 */ /* 0x000fe20007ffe0ff */
[----:B------:R-:W-:Y:S01]  /*14d0*/  @!P1 IMAD.WIDE.U32 R10, R23, R10, R14 ;  /* 0x0000000a170a9225 */ /* 0x000fe200078e000e */
[----:B------:R-:W-:Y:S01]  /*14e0*/  @!P0 IADD3.X R21, PT, PT, R8, R5, RZ, P6, !PT ;  /* 0x0000000508158210 */ /* 0x000fe200037fe4ff */
[----:B------:R-:W1:Y:S01]  /*14f0*/  @!P4 LDC.64 R16, c[0x0][0x3f8] ;  /* 0x0000fe00ff10cb82 */ /* 0x000e620000000a00 */
[C---:B------:R-:W-:Y:S02]  /*1500*/  @!P2 SHF.L.U32 R23, R12.reuse, 0x1, RZ ;  /* 0x000000010c17a819 */ /* 0x040fe400000006ff */
[----:B------:R-:W-:-:S02]  /*1510*/  @!P2 SHF.L.U64.HI R30, R12, 0x1, R13 ;  /* 0x000000010c1ea819 */ /* 0x000fc4000001020d */
[----:B------:R-:W-:Y:S02]  /*1520*/  ISETP.GE.U32.AND P5, PT, R2, UR12, PT ;  /* 0x0000000c02007c0c */ /* 0x000fe4000bfa6070 */
[----:B------:R-:W-:Y:S01]  /*1530*/  SHF.R.S32.HI R29, RZ, 0x1f, R2 ;  /* 0x0000001fff1d7819 */ /* 0x000fe20000011402 */
[----:B------:R-:W3:Y:S03]  /*1540*/  @!P1 LDC.64 R8, c[0x0][0x3a0] ;  /* 0x0000e800ff089b82 */ /* 0x000ee60000000a00 */
[----:B------:R-:W-:-:S05]  /*1550*/  ISETP.GE.AND.EX P5, PT, R29, UR13, PT, P5 ;  /* 0x0000000d1d007c0c */ /* 0x000fca000bfa6350 */
[----:B------:R-:W4:Y:S01]  /*1560*/  @!P1 LDC.64 R12, c[0x0][0x398] ;  /* 0x0000e600ff0c9b82 */ /* 0x000f220000000a00 */
[----:B------:R-:W-:-:S07]  /*1570*/  MOV R5, RZ ;  /* 0x000000ff00057202 */ /* 0x000fce0000000f00 */
[----:B------:R-:W4:Y:S01]  /*1580*/  LDC.64 R14, c[0x0][0x3b8] ;  /* 0x0000ee00ff0e7b82 */ /* 0x000f220000000a00 */
[----:B------:R-:W-:Y:S01]  /*1590*/  IADD3 R35, PT, PT, R35, 0xf0, RZ ;  /* 0x000000f023237810 */ /* 0x000fe20007ffe0ff */
[----:B------:R3:W5:Y:S01]  /*15a0*/  @!P0 LDG.E R5, desc[UR8][R20.64] ;  /* 0x0000000814058981 */ /* 0x000762000c1e1900 */
[----:B0-----:R-:W-:Y:S02]  /*15b0*/  @!P2 IADD3 R22, P6, PT, R23, R6, RZ ;  /* 0x000000061716a210 */ /* 0x001fe40007fde0ff */
[----:B------:R-:W-:Y:S02]  /*15c0*/  ISETP.GE.U32.AND P3, PT, R35, UR12, PT ;  /* 0x0000000c23007c0c */ /* 0x000fe4000bf66070 */
[----:B------:R-:W-:Y:S01]  /*15d0*/  SHF.R.S32.HI R27, RZ, 0x1f, R35 ;  /* 0x0000001fff1b7819 */ /* 0x000fe20000011423 */
[----:B------:R-:W0:Y:S01]  /*15e0*/  @!P5 LDC.64 R24, c[0x0][0x3f8] ;  /* 0x0000fe00ff18db82 */ /* 0x000e220000000a00 */
[----:B--2---:R-:W-:Y:S02]  /*15f0*/  @!P2 IADD3 R18, P0, PT, R23, R18, RZ ;  /* 0x000000121712a210 */ /* 0x004fe40007f1e0ff */
[----:B------:R-:W-:-:S02]  /*1600*/  @!P2 IADD3.X R23, PT, PT, R30, R7, RZ, P6, !PT ;  /* 0x000000071e17a210 */ /* 0x000fc400037fe4ff */
[----:B------:R-:W-:Y:S02]  /*1610*/  CS2R R6, SRZ ;  /* 0x0000000000067805 */ /* 0x000fe4000001ff00 */
[----:B------:R-:W-:Y:S02]  /*1620*/  @!P1 IADD3 R11, PT, PT, R11, R33, RZ ;  /* 0x000000210b0b9210 */ /* 0x000fe40007ffe0ff */
[----:B------:R-:W-:Y:S02]  /*1630*/  ISETP.GE.AND.EX P3, PT, R27, UR13, PT, P3 ;  /* 0x0000000d1b007c0c */ /* 0x000fe4000bf66330 */
[C---:B------:R-:W-:Y:S01]  /*1640*/  @!P1 SHF.L.U32 R33, R10.reuse, 0x1, RZ ;  /* 0x000000010a219819 */ /* 0x040fe200000006ff */
[----:B------:R2:W5:Y:S01]  /*1650*/  @!P2 LDG.E R6, desc[UR8][R22.64] ;  /* 0x000000081606a981 */ /* 0x000562000c1e1900 */
[----:B------:R-:W-:Y:S02]  /*1660*/  @!P1 SHF.L.U64.HI R28, R10, 0x1, R11 ;  /* 0x000000010a1c9819 */ /* 0x000fe4000001020b */
[----:B------:R-:W-:Y:S01]  /*1670*/  @!P2 IADD3.X R19, PT, PT, R30, R19, RZ, P0, !PT ;  /* 0x000000131e13a210 */ /* 0x000fe200007fe4ff */
[----:B------:R-:W0:Y:S01]  /*1680*/  @!P4 LDC.64 R10, c[0x0][0x3a0] ;  /* 0x0000e800ff0acb82 */ /* 0x000e220000000a00 */
[----:B---3--:R-:W-:Y:S01]  /*1690*/  @!P1 IADD3 R20, P6, PT, R33, R8, RZ ;  /* 0x0000000821149210 */ /* 0x008fe20007fde0ff */
[----:B-1----:R-:W-:Y:S01]  /*16a0*/  @!P4 IMAD R31, R31, R16, RZ ;  /* 0x000000101f1fc224 */ /* 0x002fe200078e02ff */
[----:B----4-:R-:W-:Y:S01]  /*16b0*/  @!P1 IADD3 R12, P0, PT, R33, R12, RZ ;  /* 0x0000000c210c9210 */ /* 0x010fe20007f1e0ff */
[----:B------:R-:W-:Y:S01]  /*16c0*/  IMAD.WIDE R32, R62, 0x8, R14 ;  /* 0x000000083e207825 */ /* 0x000fe200078e020e */
[----:B--2---:R-:W-:Y:S01]  /*16d0*/  @!P4 MOV R22, R66 ;  /* 0x000000420016c202 */ /* 0x004fe20000000f00 */
[----:B------:R1:W5:Y:S01]  /*16e0*/  @!P2 LDG.E R7, desc[UR8][R18.64] ;  /* 0x000000081207a981 */ /* 0x000362000c1e1900 */
[----:B------:R-:W-:Y:S01]  /*16f0*/  @!P4 MOV R23, R69 ;  /* 0x000000450017c202 */ /* 0x000fe20000000f00 */
[----:B------:R-:W2:Y:S01]  /*1700*/  @!P3 LDC.64 R14, c[0x0][0x3f8] ;  /* 0x0000fe00ff0ebb82 */ /* 0x000ea20000000a00 */
[----:B------:R-:W-:Y:S01]  /*1710*/  @!P1 IADD3.X R21, PT, PT, R28, R9, RZ, P6, !PT ;  /* 0x000000091c159210 */ /* 0x000fe200037fe4ff */
[----:B------:R-:W-:-:S02]  /*1720*/  @!P4 IMAD R9, R26, R17, R31 ;  /* 0x000000111a09c224 */ /* 0x000fc400078e021f */
[----:B------:R-:W-:Y:S02]  /*1730*/  @!P4 IMAD.WIDE.U32 R22, R26, R16, R22 ;  /* 0x000000101a16c225 */ /* 0x000fe400078e0016 */
[----:B------:R3:W4:Y:S02]  /*1740*/  LDG.E.64 R16, desc[UR8][R32.64] ;  /* 0x0000000820107981 */ /* 0x000724000c1e1b00 */
[----:B0-----:R-:W-:Y:S01]  /*1750*/  @!P5 IMAD R29, R29, R24, RZ ;  /* 0x000000181d1dd224 */ /* 0x001fe200078e02ff */
[----:B-1----:R-:W-:Y:S01]  /*1760*/  @!P5 MOV R18, R66 ;  /* 0x000000420012d202 */ /* 0x002fe20000000f00 */
[----:B------:R-:W0:Y:S01]  /*1770*/  @!P4 LDC.64 R30, c[0x0][0x398] ;  /* 0x0000e600ff1ecb82 */ /* 0x000e220000000a00 */
[----:B------:R-:W-:Y:S02]  /*1780*/  @!P5 MOV R19, R69 ;  /* 0x000000450013d202 */ /* 0x000fe40000000f00 */
[----:B------:R-:W-:Y:S02]  /*1790*/  @!P4 IADD3 R9, PT, PT, R23, R9, RZ ;  /* 0x000000091709c210 */ /* 0x000fe40007ffe0ff */
[----:B------:R-:W-:Y:S01]  /*17a0*/  @!P4 SHF.L.U32 R39, R22, 0x1, RZ ;  /* 0x000000011627c819 */ /* 0x000fe200000006ff */
[----:B------:R-:W-:Y:S01]  /*17b0*/  @!P5 IMAD R37, R2, R25, R29 ;  /* 0x000000190225d224 */ /* 0x000fe200078e021d */
[----:B------:R-:W-:Y:S01]  /*17c0*/  @!P4 SHF.L.U64.HI R36, R22, 0x1, R9 ;  /* 0x000000011624c819 */ /* 0x000fe20000010209 */
[----:B------:R-:W-:Y:S01]  /*17d0*/  @!P5 IMAD.WIDE.U32 R24, R2, R24, R18 ;  /* 0x000000180218d225 */ /* 0x000fe200078e0012 */
[----:B---3--:R-:W-:Y:S01]  /*17e0*/  @!P4 IADD3 R32, P2, PT, R39, R10, RZ ;  /* 0x0000000a2720c210 */ /* 0x008fe20007f5e0ff */
[----:B------:R-:W1:Y:S01]  /*17f0*/  @!P5 LDC.64 R18, c[0x0][0x3a0] ;  /* 0x0000e800ff12db82 */ /* 0x000e620000000a00 */
[----:B------:R-:W-:-:S02]  /*1800*/  @!P1 IADD3.X R13, PT, PT, R28, R13, RZ, P0, !PT ;  /* 0x0000000d1c0d9210 */ /* 0x000fc400007fe4ff */
[----:B------:R-:W-:Y:S02]  /*1810*/  @!P4 IADD3.X R33, PT, PT, R36, R11, RZ, P2, !PT ;  /* 0x0000000b2421c210 */ /* 0x000fe400017fe4ff */
[----:B------:R-:W-:-:S03]  /*1820*/  @!P5 IADD3 R11, PT, PT, R25, R37, RZ ;  /* 0x00000025190bd210 */ /* 0x000fc60007ffe0ff */
[----:B------:R-:W3:Y:S01]  /*1830*/  @!P5 LDC.64 R28, c[0x0][0x398] ;  /* 0x0000e600ff1cdb82 */ /* 0x000ee20000000a00 */
[----:B------:R-:W-:Y:S01]  /*1840*/  MOV R8, RZ ;  /* 0x000000ff00087202 */ /* 0x000fe20000000f00 */
[----:B--2---:R-:W-:Y:S01]  /*1850*/  @!P3 IMAD R38, R27, R14, RZ ;  /* 0x0000000e1b26b224 */ /* 0x004fe200078e02ff */
[C---:B------:R-:W-:Y:S02]  /*1860*/  @!P5 SHF.L.U32 R37, R24.reuse, 0x1, RZ ;  /* 0x000000011825d819 */ /* 0x040fe400000006ff */
[----:B------:R-:W-:Y:S02]  /*1870*/  @!P5 SHF.L.U64.HI R34, R24, 0x1, R11 ;  /* 0x000000011822d819 */ /* 0x000fe4000001020b */
[----:B------:R-:W-:Y:S01]  /*1880*/  MOV R9, RZ ;  /* 0x000000ff00097202 */ /* 0x000fe20000000f00 */
[----:B------:R-:W2:Y:S01]  /*1890*/  @!P3 LDC.64 R24, c[0x0][0x3a0] ;  /* 0x0000e800ff18bb82 */ /* 0x000ea20000000a00 */
[----:B------:R1:W5:Y:S04]  /*18a0*/  @!P1 LDG.E R8, desc[UR8][R20.64] ;  /* 0x0000000814089981 */ /* 0x000368000c1e1900 */
[----:B------:R1:W5:Y:S03]  /*18b0*/  @!P1 LDG.E R9, desc[UR8][R12.64] ;  /* 0x000000080c099981 */ /* 0x000366000c1e1900 */
[----:B------:R-:W2:Y:S01]  /*18c0*/  @!P3 LDC.64 R26, c[0x0][0x398] ;  /* 0x0000e600ff1abb82 */ /* 0x000ea20000000a00 */
[----:B0-----:R-:W-:-:S07]  /*18d0*/  @!P4 IADD3 R30, P1, PT, R39, R30, RZ ;  /* 0x0000001e271ec210 */ /* 0x001fce0007f3e0ff */
[----:B-1----:R-:W0:Y:S01]  /*18e0*/  LDC.64 R20, c[0x0][0x3a8] ;  /* 0x0000ea00ff147b82 */ /* 0x002e220000000a00 */
[----:B------:R-:W-:Y:S02]  /*18f0*/  @!P3 MOV R12, R66 ;  /* 0x00000042000cb202 */ /* 0x000fe40000000f00 */
[----:B------:R-:W-:Y:S01]  /*1900*/  @!P3 MOV R13, R69 ;  /* 0x00000045000db202 */ /* 0x000fe20000000f00 */
[C---:B------:R-:W-:Y:S01]  /*1910*/  @!P3 IMAD R39, R35.reuse, R15, R38 ;  /* 0x0000000f2327b224 */ /* 0x040fe200078e0226 */
[----:B------:R-:W-:Y:S02]  /*1920*/  MOV R10, RZ ;  /* 0x000000ff000a7202 */ /* 0x000fe40000000f00 */
[----:B------:R-:W-:Y:S01]  /*1930*/  @!P4 IADD3.X R31, PT, PT, R36, R31, RZ, P1, !PT ;  /* 0x0000001f241fc210 */ /* 0x000fe20000ffe4ff */
[----:B------:R-:W-:Y:S01]  /*1940*/  @!P3 IMAD.WIDE.U32 R14, R35, R14, R12 ;  /* 0x0000000e230eb225 */ /* 0x000fe200078e000c */
[----:B------:R-:W-:Y:S02]  /*1950*/  @!P5 IADD3 R18, P1, PT, R37, R18, RZ ;  /* 0x000000122512d210 */ /* 0x000fe40007f3e0ff */
[----:B------:R1:W5:Y:S02]  /*1960*/  @!P4 LDG.E R10, desc[UR8][R32.64] ;  /* 0x00000008200ac981 */ /* 0x000364000c1e1900 */
[----:B------:R-:W-:-:S02]  /*1970*/  @!P5 IADD3.X R19, PT, PT, R34, R19, RZ, P1, !PT ;  /* 0x000000132213d210 */ /* 0x000fc40000ffe4ff */
[----:B---3--:R-:W-:Y:S02]  /*1980*/  @!P5 IADD3 R28, P1, PT, R37, R28, RZ ;  /* 0x0000001c251cd210 */ /* 0x008fe40007f3e0ff */
[----:B------:R-:W-:Y:S02]  /*1990*/  LOP3.LUT R2, R60, 0xffff, RZ, 0xc0, !PT ;  /* 0x0000ffff3c027812 */ /* 0x000fe400078ec0ff */
[----:B-1----:R-:W-:Y:S02]  /*19a0*/  @!P3 IADD3 R33, PT, PT, R15, R39, RZ ;  /* 0x000000270f21b210 */ /* 0x002fe40007ffe0ff */
[----:B------:R-:W-:Y:S02]  /*19b0*/  @!P3 SHF.L.U32 R15, R14, 0x1, RZ ;  /* 0x000000010e0fb819 */ /* 0x000fe400000006ff */
[----:B------:R-:W-:Y:S01]  /*19c0*/  @!P5 IADD3.X R29, PT, PT, R34, R29, RZ, P1, !PT ;  /* 0x0000001d221dd210 */ /* 0x000fe20000ffe4ff */
[----:B------:R-:W-:Y:S01]  /*19d0*/  IMAD R13, R64, 0x50, R2 ;  /* 0x00000050400d7824 */ /* 0x000fe200078e0202 */
[----:B------:R-:W-:-:S02]  /*19e0*/  @!P3 SHF.L.U64.HI R14, R14, 0x1, R33 ;  /* 0x000000010e0eb819 */ /* 0x000fc40000010221 */
[C---:B--2---:R-:W-:Y:S02]  /*19f0*/  @!P3 IADD3 R24, P1, PT, R15.reuse, R24, RZ ;  /* 0x000000180f18b210 */ /* 0x044fe40007f3e0ff */
[----:B------:R-:W-:Y:S01]  /*1a00*/  @!P3 IADD3 R26, P2, PT, R15, R26, RZ ;  /* 0x0000001a0f1ab210 */ /* 0x000fe20007f5e0ff */
[----:B0-----:R-:W-:Y:S01]  /*1a10*/  IMAD.WIDE R20, R13, 0x4, R20 ;  /* 0x000000040d147825 */ /* 0x001fe200078e0214 */
[C---:B------:R-:W-:Y:S02]  /*1a20*/  @!P3 IADD3.X R25, PT, PT, R14.reuse, R25, RZ, P1, !PT ;  /* 0x000000190e19b210 */ /* 0x040fe40000ffe4ff */
[----:B------:R-:W-:Y:S02]  /*1a30*/  @!P3 IADD3.X R27, PT, PT, R14, R27, RZ, P2, !PT ;  /* 0x0000001b0e1bb210 */ /* 0x000fe400017fe4ff */
[----:B------:R-:W-:Y:S02]  /*1a40*/  CS2R R14, SRZ ;  /* 0x00000000000e7805 */ /* 0x000fe4000001ff00 */
[----:B------:R-:W-:Y:S01]  /*1a50*/  MOV R11, RZ ;  /* 0x000000ff000b7202 */ /* 0x000fe20000000f00 */
[----:B------:R-:W5:Y:S04]  /*1a60*/  LDG.E.64 R20, desc[UR8][R20.64] ;  /* 0x0000000814147981 */ /* 0x000f68000c1e1b00 */
[----:B------:R-:W5:Y:S04]  /*1a70*/  @!P3 LDG.E R14, desc[UR8][R24.64] ;  /* 0x00000008180eb981 */ /* 0x000f68000c1e1900 */
[----:B------:R-:W5:Y:S04]  /*1a80*/  @!P4 LDG.E R11, desc[UR8][R30.64] ;  /* 0x000000081e0bc981 */ /* 0x000f68000c1e1900 */
[----:B------:R-:W5:Y:S01]  /*1a90*/  @!P3 LDG.E R15, desc[UR8][R26.64] ;  /* 0x000000081a0fb981 */ /* 0x000f62000c1e1900 */
[----:B------:R-:W-:-:S13]  /*1aa0*/  ISETP.NE.AND P0, PT, RZ, UR4, PT ;  /* 0x00000004ff007c0c */ /* 0x000fda000bf05270 */
[----:B------:R-:W0:Y:S02]  /*1ab0*/  @P0 LDC.64 R22, c[0x0][0x3b0] ;  /* 0x0000ec00ff160b82 */ /* 0x000e240000000a00 */
[----:B0-----:R-:W-:Y:S01]  /*1ac0*/  @P0 IMAD.WIDE R22, R13, 0x4, R22 ;  /* 0x000000040d160825 */ /* 0x001fe200078e0216 */
[----:B------:R-:W-:-:S06]  /*1ad0*/  CS2R R12, SRZ ;  /* 0x00000000000c7805 */ /* 0x000fcc000001ff00 */
[----:B------:R0:W5:Y:S04]  /*1ae0*/  @!P5 LDG.E R12, desc[UR8][R18.64] ;  /* 0x00000008120cd981 */ /* 0x000168000c1e1900 */
[----:B------:R4:W5:Y:S01]  /*1af0*/  @!P5 LDG.E R13, desc[UR8][R28.64] ;  /* 0x000000081c0dd981 */ /* 0x000962000c1e1900 */
[----:B0-----:R-:W-:-:S06]  /*1b00*/  CS2R R18, SRZ ;  /* 0x0000000000127805 */ /* 0x001fcc000001ff00 */
[----:B------:R0:W5:Y:S01]  /*1b10*/  @P0 LDG.E.64 R18, desc[UR8][R22.64] ;  /* 0x0000000816120981 */ /* 0x000162000c1e1b00 */
[----:B------:R-:W-:Y:S01]  /*1b20*/  MOV R63, 0x3f800000 ;  /* 0x3f800000003f7802 */ /* 0x000fe20000000f00 */
[----:B------:R-:W-:Y:S01]  /*1b30*/  UISETP.NE.AND UP0, UPT, UR4, URZ, UPT ;  /* 0x000000ff0400728c */ /* 0x000fe2000bf05270 */
[----:B----4-:R-:W-:-:S05]  /*1b40*/  FFMA.FTZ R28, -R16, R16, R17 ;  /* 0x00000010101c7223 */ /* 0x010fca0000010111 */
[----:B------:R-:W-:-:S13]  /*1b50*/  FSETP.GTU.FTZ.AND P0, PT, R28, RZ, PT ;  /* 0x000000ff1c00720b */ /* 0x000fda0003f1c000 */
[----:B------:R-:W1:Y:S02]  /*1b60*/  @P0 LDC R17, c[0x0][0x3c0] ;  /* 0x0000f000ff110b82 */ /* 0x000e640000000800 */
[----:B-1----:R-:W-:-:S04]  /*1b70*/  @P0 FADD.FTZ R17, R28, R17 ;  /* 0x000000111c110221 */ /* 0x002fc80000010000 */
[----:B------:R0:W1:Y:S01]  /*1b80*/  @P0 MUFU.RSQ R63, R17 ;  /* 0x00000011003f0308 */ /* 0x0000620000001400 */
[----:B------:R-:W-:Y:S05]  /*1b90*/  BRA.U UP0, `(.L_x_717) ;  /* 0x0000001100847547 */ /* 0x000fea000b800000 */
[--C-:B0----5:R-:W-:Y:S02]  /*1ba0*/  HADD2.F32 R23, -RZ, R58.reuse.H0_H0 ;  /* 0x2000003aff177230 */ /* 0x121fe40000004100 */
[----:B------:R-:W-:Y:S02]  /*1bb0*/  HADD2.F32 R25, -RZ, R58.H1_H1 ;  /* 0x3000003aff197230 */ /* 0x000fe40000004100 */
[--C-:B------:R-:W-:Y:S02]  /*1bc0*/  HADD2.F32 R17, -RZ, R57.reuse.H0_H0 ;  /* 0x20000039ff117230 */ /* 0x100fe40000004100 */
[C---:B------:R-:W-:Y:S01]  /*1bd0*/  FADD.FTZ R24, -R16.reuse, R23 ;  /* 0x0000001710187221 */ /* 0x040fe20000010100 */
[----:B------:R-:W-:Y:S02]  /*1be0*/  HADD2.F32 R22, -RZ, R57.H1_H1 ;  /* 0x30000039ff167230 */ /* 0x000fe40000004100 */
[----:B------:R-:W-:Y:S01]  /*1bf0*/  FADD.FTZ R26, -R16, R25 ;  /* 0x00000019101a7221 */ /* 0x000fe20000010100 */
[----:B------:R-:W-:-:S02]  /*1c00*/  HADD2.F32 R29, -RZ, R56.H0_H0 ;  /* 0x20000038ff1d7230 */ /* 0x000fc40000004100 */
[----:B------:R-:W-:Y:S01]  /*1c10*/  FMUL.FTZ R25, R20, R17 ;  /* 0x0000001114197220 */ /* 0x000fe20000410000 */
[-C--:B-1----:R-:W-:Y:S01]  /*1c20*/  FMUL.FTZ R24, R24, R63.reuse ;  /* 0x0000003f18187220 */ /* 0x082fe20000410000 */
[----:B------:R-:W-:Y:S01]  /*1c30*/  FMUL.FTZ R23, R26, R63 ;  /* 0x0000003f1a177220 */ /* 0x000fe20000410000 */
[----:B------:R-:W-:Y:S01]  /*1c40*/  FMUL.FTZ R28, R21, R22 ;  /* 0x00000016151c7220 */ /* 0x000fe20000410000 */
[----:B------:R-:W-:Y:S01]  /*1c50*/  FADD.FTZ R27, RZ, R25 ;  /* 0x00000019ff1b7221 */ /* 0x000fe20000010000 */
[----:B------:R-:W-:Y:S01]  /*1c60*/  FFMA.FTZ R26, R24, R25, RZ ;  /* 0x00000019181a7223 */ /* 0x000fe200000100ff */
[----:B------:R-:W-:Y:S02]  /*1c70*/  HADD2.F32 R25, -RZ, R55.H0_H0 ;  /* 0x20000037ff197230 */ /* 0x000fe40000004100 */
[----:B------:R-:W-:Y:S01]  /*1c80*/  FADD.FTZ R30, -R16, R29 ;  /* 0x0000001d101e7221 */ /* 0x000fe20000010100 */
[----:B------:R-:W-:Y:S01]  /*1c90*/  FADD.FTZ R27, R28, R27 ;  /* 0x0000001b1c1b7221 */ /* 0x000fe20000010000 */
[----:B------:R-:W-:Y:S01]  /*1ca0*/  FFMA.FTZ R26, R23, R28, R26 ;  /* 0x0000001c171a7223 */ /* 0x000fe2000001001a */
[----:B------:R-:W-:Y:S01]  /*1cb0*/  FFMA.FTZ R24, R17, R24, RZ ;  /* 0x0000001811187223 */ /* 0x000fe200000100ff */
[----:B------:R-:W-:Y:S01]  /*1cc0*/  FADD.FTZ R28, RZ, R17 ;  /* 0x00000011ff1c7221 */ /* 0x000fe20000010000 */
[----:B------:R-:W-:Y:S01]  /*1cd0*/  FMUL.FTZ R32, R20, R25 ;  /* 0x0000001914207220 */ /* 0x000fe20000410000 */
[----:B------:R-:W-:Y:S01]  /*1ce0*/  FMUL.FTZ R29, R30, R63 ;  /* 0x0000003f1e1d7220 */ /* 0x000fe20000410000 */
[----:B------:R-:W-:-:S02]  /*1cf0*/  HADD2.F32 R17, -RZ, R56.H1_H1 ;  /* 0x30000038ff117230 */ /* 0x000fc40000004100 */
[----:B------:R-:W-:Y:S01]  /*1d00*/  FADD.FTZ R28, R25, R28 ;  /* 0x0000001c191c7221 */ /* 0x000fe20000010000 */
[----:B------:R-:W-:Y:S01]  /*1d10*/  FADD.FTZ R27, R27, R32 ;  /* 0x000000201b1b7221 */ /* 0x000fe20000010000 */
[----:B------:R-:W-:Y:S01]  /*1d20*/  FFMA.FTZ R30, R25, R29, R24 ;  /* 0x0000001d191e7223 */ /* 0x000fe20000010018 */
[----:B------:R-:W-:Y:S01]  /*1d30*/  FFMA.FTZ R32, R29, R32, R26 ;  /* 0x000000201d207223 */ /* 0x000fe2000001001a */
[----:B------:R-:W-:Y:S01]  /*1d40*/  FADD.FTZ R26, -R16, R17 ;  /* 0x00000011101a7221 */ /* 0x000fe20000010100 */
[----:B------:R-:W-:Y:S02]  /*1d50*/  HADD2.F32 R24, -RZ, R55.H1_H1 ;  /* 0x30000037ff187230 */ /* 0x000fe40000004100 */
[----:B------:R-:W-:Y:S01]  /*1d60*/  FFMA.FTZ R23, R22, R23, RZ ;  /* 0x0000001716177223 */ /* 0x000fe200000100ff */
[----:B------:R-:W-:Y:S01]  /*1d70*/  FADD.FTZ R25, RZ, R22 ;  /* 0x00000016ff197221 */ /* 0x000fe20000010000 */
[----:B------:R-:W-:Y:S01]  /*1d80*/  FMUL.FTZ R17, R26, R63 ;  /* 0x0000003f1a117220 */ /* 0x000fe20000410000 */
[----:B------:R-:W-:-:S02]  /*1d90*/  HADD2.F32 R29, -RZ, R54.H0_H0 ;  /* 0x20000036ff1d7230 */ /* 0x000fc40000004100 */
[----:B------:R-:W-:Y:S01]  /*1da0*/  FMUL.FTZ R22, R21, R24 ;  /* 0x0000001815167220 */ /* 0x000fe20000410000 */
[----:B------:R-:W-:Y:S02]  /*1db0*/  HADD2.F32 R31, -RZ, R54.H1_H1 ;  /* 0x30000036ff1f7230 */ /* 0x000fe40000004100 */
[C---:B------:R-:W-:Y:S01]  /*1dc0*/  FADD.FTZ R25, R24.reuse, R25 ;  /* 0x0000001918197221 */ /* 0x040fe20000010000 */
[----:B------:R-:W-:Y:S01]  /*1dd0*/  FFMA.FTZ R23, R24, R17, R23 ;  /* 0x0000001118177223 */ /* 0x000fe20000010017 */
[----:B------:R-:W-:Y:S01]  /*1de0*/  FFMA.FTZ R32, R17, R22, R32 ;  /* 0x0000001611207223 */ /* 0x000fe20000010020 */
[C---:B------:R-:W-:Y:S01]  /*1df0*/  FADD.FTZ R24, -R16.reuse, R29 ;  /* 0x0000001d10187221 */ /* 0x040fe20000010100 */
[--C-:B------:R-:W-:Y:S02]  /*1e00*/  HADD2.F32 R17, -RZ, R53.reuse.H0_H0 ;  /* 0x20000035ff117230 */ /* 0x100fe40000004100 */
[----:B------:R-:W-:Y:S01]  /*1e10*/  FADD.FTZ R26, -R16, R31 ;  /* 0x0000001f101a7221 */ /* 0x000fe20000010100 */
[----:B------:R-:W-:Y:S01]  /*1e20*/  FADD.FTZ R27, R22, R27 ;  /* 0x0000001b161b7221 */ /* 0x000fe20000010000 */
[----:B------:R-:W-:-:S02]  /*1e30*/  HADD2.F32 R22, -RZ, R53.H1_H1 ;  /* 0x30000035ff167230 */ /* 0x000fc40000004100 */
[-C--:B------:R-:W-:Y:S01]  /*1e40*/  FMUL.FTZ R29, R24, R63.reuse ;  /* 0x0000003f181d7220 */ /* 0x080fe20000410000 */
[----:B------:R-:W-:Y:S01]  /*1e50*/  FMUL.FTZ R26, R26, R63 ;  /* 0x0000003f1a1a7220 */ /* 0x000fe20000410000 */
[----:B------:R-:W-:Y:S02]  /*1e60*/  HADD2.F32 R31, -RZ, R52.H0_H0 ;  /* 0x20000034ff1f7230 */ /* 0x000fe40000004100 */
        /* <DEDUP_REMOVED lines=9> */
[----:B------:R-:W-:-:S02]  /*1f00*/  HADD2.F32 R27, -RZ, R51.H0_H0 ;  /* 0x20000033ff1b7230 */ /* 0x000fc40000004100 */
[----:B------:R-:W-:Y:S01]  /*1f10*/  FADD.FTZ R22, R17, R22 ;  /* 0x0000001611167221 */ /* 0x000fe20000010000 */
[----:B------:R-:W-:Y:S01]  /*1f20*/  FFMA.FTZ R29, R26, R17, R29 ;  /* 0x000000111a1d7223 */ /* 0x000fe2000001001d */
[----:B------:R-:W-:Y:S01]  /*1f30*/  FMUL.FTZ R24, R24, R63 ;  /* 0x0000003f18187220 */ /* 0x000fe20000410000 */
[----:B------:R-:W-:Y:S02]  /*1f40*/  HADD2.F32 R17, -RZ, R52.H1_H1 ;  /* 0x30000034ff117230 */ /* 0x000fe40000004100 */
[----:B------:R-:W-:Y:S01]  /*1f50*/  FMUL.FTZ R31, R20, R27 ;  /* 0x0000001b141f7220 */ /* 0x000fe20000410000 */
[----:B------:R-:W-:Y:S01]  /*1f60*/  FADD.FTZ R28, R28, R27 ;  /* 0x0000001b1c1c7221 */ /* 0x000fe20000010000 */
[----:B------:R-:W-:Y:S01]  /*1f70*/  FFMA.FTZ R30, R27, R24, R30 ;  /* 0x000000181b1e7223 */ /* 0x000fe2000001001e */
[----:B------:R-:W-:Y:S02]  /*1f80*/  HADD2.F32 R27, -RZ, R50.H0_H0 ;  /* 0x20000032ff1b7230 */ /* 0x000fe40000004100 */
[----:B------:R-:W-:Y:S01]  /*1f90*/  FADD.FTZ R26, R22, R31 ;  /* 0x0000001f161a7221 */ /* 0x000fe20000010000 */
[----:B------:R-:W-:Y:S01]  /*1fa0*/  FFMA.FTZ R29, R24, R31, R29 ;  /* 0x0000001f181d7223 */ /* 0x000fe2000001001d */
[----:B------:R-:W-:Y:S01]  /*1fb0*/  FADD.FTZ R24, -R16, R17 ;  /* 0x0000001110187221 */ /* 0x000fe20000010100 */
[----:B------:R-:W-:-:S02]  /*1fc0*/  HADD2.F32 R22, -RZ, R51.H1_H1 ;  /* 0x30000033ff167230 */ /* 0x000fc40000004100 */
[----:B------:R-:W-:Y:S01]  /*1fd0*/  FADD.FTZ R32, -R16, R27 ;  /* 0x0000001b10207221 */ /* 0x000fe20000010100 */
[--C-:B------:R-:W-:Y:S02]  /*1fe0*/  HADD2.F32 R31, -RZ, R49.reuse.H0_H0 ;  /* 0x20000031ff1f7230 */ /* 0x100fe40000004100 */
[-C--:B------:R-:W-:Y:S01]  /*1ff0*/  FMUL.FTZ R24, R24, R63.reuse ;  /* 0x0000003f18187220 */ /* 0x080fe20000410000 */
[----:B------:R-:W-:Y:S02]  /*2000*/  HADD2.F32 R27, -RZ, R50.H1_H1 ;  /* 0x30000032ff1b7230 */ /* 0x000fe40000004100 */
[----:B------:R-:W-:Y:S01]  /*2010*/  FMUL.FTZ R32, R32, R63 ;  /* 0x0000003f20207220 */ /* 0x000fe20000410000 */
[----:B------:R-:W-:Y:S01]  /*2020*/  FMUL.FTZ R17, R21, R22 ;  /* 0x0000001615117220 */ /* 0x000fe20000410000 */
[----:B------:R-:W-:Y:S01]  /*2030*/  FADD.FTZ R25, R25, R22 ;  /* 0x0000001619197221 */ /* 0x000fe20000010000 */
[----:B------:R-:W-:Y:S01]  /*2040*/  FFMA.FTZ R23, R22, R24, R23 ;  /* 0x0000001816177223 */ /* 0x000fe20000010017 */
[----:B------:R-:W-:Y:S01]  /*2050*/  FADD.FTZ R28, R28, R31 ;  /* 0x0000001f1c1c7221 */ /* 0x000fe20000010000 */
[----:B------:R-:W-:Y:S01]  /*2060*/  FFMA.FTZ R30, R31, R32, R30 ;  /* 0x000000201f1e7223 */ /* 0x000fe2000001001e */
[----:B------:R-:W-:Y:S01]  /*2070*/  FFMA.FTZ R29, R24, R17, R29 ;  /* 0x00000011181d7223 */ /* 0x000fe2000001001d */
[----:B------:R-:W-:-:S02]  /*2080*/  HADD2.F32 R22, -RZ, R49.H1_H1 ;  /* 0x30000031ff167230 */ /* 0x000fc40000004100 */
[----:B------:R-:W-:Y:S01]  /*2090*/  FMUL.FTZ R31, R20, R31 ;  /* 0x0000001f141f7220 */ /* 0x000fe20000410000 */
[----:B------:R-:W-:Y:S01]  /*20a0*/  FADD.FTZ R26, R17, R26 ;  /* 0x0000001a111a7221 */ /* 0x000fe20000010000 */
[----:B------:R-:W-:Y:S01]  /*20b0*/  FADD.FTZ R24, -R16, R27 ;  /* 0x0000001b10187221 */ /* 0x000fe20000010100 */
[--C-:B------:R-:W-:Y:S02]  /*20c0*/  HADD2.F32 R27, -RZ, R48.reuse.H0_H0 ;  /* 0x20000030ff1b7230 */ /* 0x100fe40000004100 */
[----:B------:R-:W-:Y:S01]  /*20d0*/  FFMA.FTZ R29, R32, R31, R29 ;  /* 0x0000001f201d7223 */ /* 0x000fe2000001001d */
[----:B------:R-:W-:Y:S01]  /*20e0*/  FADD.FTZ R26, R26, R31 ;  /* 0x0000001f1a1a7221 */ /* 0x000fe20000010000 */
[----:B------:R-:W-:Y:S01]  /*20f0*/  FMUL.FTZ R24, R24, R63 ;  /* 0x0000003f18187220 */ /* 0x000fe20000410000 */
[----:B------:R-:W-:Y:S01]  /*2100*/  FMUL.FTZ R17, R21, R22 ;  /* 0x0000001615117220 */ /* 0x000fe20000410000 */
[----:B------:R-:W-:Y:S02]  /*2110*/  HADD2.F32 R31, -RZ, R48.H1_H1 ;  /* 0x30000030ff1f7230 */ /* 0x000fe40000004100 */
[----:B------:R-:W-:Y:S01]  /*2120*/  FADD.FTZ R25, R25, R22 ;  /* 0x0000001619197221 */ /* 0x000fe20000010000 */
[----:B------:R-:W-:Y:S01]  /*2130*/  FFMA.FTZ R23, R22, R24, R23 ;  /* 0x0000001816177223 */ /* 0x000fe20000010017 */
[----:B------:R-:W-:Y:S01]  /*2140*/  FFMA.FTZ R29, R24, R17, R29 ;  /* 0x00000011181d7223 */ /* 0x000fe2000001001d */
[C---:B------:R-:W-:Y:S01]  /*2150*/  FADD.FTZ R24, -R16.reuse, R27 ;  /* 0x0000001b10187221 */ /* 0x040fe20000010100 */
[----:B------:R-:W-:Y:S01]  /*2160*/  FADD.FTZ R32, -R16, R31 ;  /* 0x0000001f10207221 */ /* 0x000fe20000010100 */
[----:B------:R-:W-:Y:S01]  /*2170*/  FADD.FTZ R26, R17, R26 ;  /* 0x0000001a111a7221 */ /* 0x000fe20000010000 */
[----:B------:R-:W-:-:S02]  /*2180*/  HADD2.F32 R17, -RZ, R47.H0_H0 ;  /* 0x2000002fff117230 */ /* 0x000fc40000004100 */
[-C--:B------:R-:W-:Y:S01]  /*2190*/  FMUL.FTZ R24, R24, R63.reuse ;  /* 0x0000003f18187220 */ /* 0x080fe20000410000 */
[----:B------:R-:W-:Y:S02]  /*21a0*/  HADD2.F32 R22, -RZ, R47.H1_H1 ;  /* 0x3000002fff167230 */ /* 0x000fe40000004100 */
[----:B------:R-:W-:Y:S01]  /*21b0*/  FMUL.FTZ R32, R32, R63 ;  /* 0x0000003f20207220 */ /* 0x000fe20000410000 */
[----:B------:R-:W-:Y:S02]  /*21c0*/  HADD2.F32 R31, -RZ, R46.H0_H0 ;  /* 0x2000002eff1f7230 */ /* 0x000fe40000004100 */
        /* <DEDUP_REMOVED lines=9> */
[----:B------:R-:W-:-:S02]  /*2260*/  HADD2.F32 R31, -RZ, R45.H0_H0 ;  /* 0x2000002dff1f7230 */ /* 0x000fc40000004100 */
[----:B------:R-:W-:Y:S01]  /*2270*/  FMUL.FTZ R22, R22, R63 ;  /* 0x0000003f16167220 */ /* 0x000fe20000410000 */
[----:B------:R-:W-:Y:S01]  /*2280*/  FADD.FTZ R26, R27, R26 ;  /* 0x0000001a1b1a7221 */ /* 0x000fe20000010000 */
[----:B------:R-:W-:Y:S01]  /*2290*/  FFMA.FTZ R29, R32, R27, R29 ;  /* 0x0000001b201d7223 */ /* 0x000fe2000001001d */
[----:B------:R-:W-:Y:S02]  /*22a0*/  HADD2.F32 R17, -RZ, R46.H1_H1 ;  /* 0x3000002eff117230 */ /* 0x000fe40000004100 */
[----:B------:R-:W-:Y:S01]  /*22b0*/  FMUL.FTZ R27, R20, R31 ;  /* 0x0000001f141b7220 */ /* 0x000fe20000410000 */
[----:B------:R-:W-:Y:S01]  /*22c0*/  FADD.FTZ R28, R28, R31 ;  /* 0x0000001f1c1c7221 */ /* 0x000fe20000010000 */
[----:B------:R-:W-:Y:S01]  /*22d0*/  FFMA.FTZ R30, R31, R22, R30 ;  /* 0x000000161f1e7223 */ /* 0x000fe2000001001e */
[----:B------:R-:W-:Y:S02]  /*22e0*/  HADD2.F32 R31, -RZ, R44.H0_H0 ;  /* 0x2000002cff1f7230 */ /* 0x000fe40000004100 */
[----:B------:R-:W-:Y:S01]  /*22f0*/  FFMA.FTZ R29, R22, R27, R29 ;  /* 0x0000001b161d7223 */ /* 0x000fe2000001001d */
[----:B------:R-:W-:Y:S01]  /*2300*/  FADD.FTZ R24, -R16, R17 ;  /* 0x0000001110187221 */ /* 0x000fe20000010100 */
[----:B------:R-:W-:-:S02]  /*2310*/  HADD2.F32 R22, -RZ, R45.H1_H1 ;  /* 0x3000002dff167230 */ /* 0x000fc40000004100 */
[----:B------:R-:W-:Y:S01]  /*2320*/  FADD.FTZ R26, R26, R27 ;  /* 0x0000001b1a1a7221 */ /* 0x000fe20000010000 */
        /* <DEDUP_REMOVED lines=118> */
[----:B------:R-:W-:Y:S01]  /*2a90*/  FADD.FTZ R28, -R16, R27 ;  /* 0x0000001b101c7221 */ /* 0x000fe20000010100 */
[----:B------:R-:W-:-:S02]  /*2aa0*/  HADD2.F32 R22, -RZ, R11.H1_H1 ;  /* 0x3000000bff167230 */ /* 0x000fc40000004100 */
[----:B------:R-:W-:Y:S01]  /*2ab0*/  FMUL.FTZ R31, R20, R31 ;  /* 0x0000001f141f7220 */ /* 0x000fe20000410000 */
[----:B------:R-:W-:Y:S01]  /*2ac0*/  FADD.FTZ R26, R17, R26 ;  /* 0x0000001a111a7221 */ /* 0x000fe20000010000 */
[----:B------:R-:W-:Y:S01]  /*2ad0*/  FFMA.FTZ R29, R24, R17, R29 ;  /* 0x00000011181d7223 */ /* 0x000fe2000001001d */
[--C-:B------:R-:W-:Y:S02]  /*2ae0*/  HADD2.F32 R27, -RZ, R12.reuse.H0_H0 ;  /* 0x2000000cff1b7230 */ /* 0x100fe40000004100 */
[----:B------:R-:W-:Y:S01]  /*2af0*/  FMUL.FTZ R28, R28, R63 ;  /* 0x0000003f1c1c7220 */ /* 0x000fe20000410000 */
[----:B------:R-:W-:Y:S01]  /*2b00*/  FADD.FTZ R26, R26, R31 ;  /* 0x0000001f1a1a7221 */ /* 0x000fe20000010000 */
[----:B------:R-:W-:Y:S01]  /*2b10*/  FFMA.FTZ R29, R32, R31, R29 ;  /* 0x0000001f201d7223 */ /* 0x000fe2000001001d */
[----:B------:R-:W-:Y:S01]  /*2b20*/  FMUL.FTZ R17, R21, R22 ;  /* 0x0000001615117220 */ /* 0x000fe20000410000 */
[----:B------:R-:W-:Y:S02]  /*2b30*/  HADD2.F32 R35, -RZ, R13.H0_H0 ;  /* 0x2000000dff237230 */ /* 0x000fe40000004100 */
[----:B------:R-:W-:Y:S01]  /*2b40*/  FADD.FTZ R24, -R16, R27 ;  /* 0x0000001b10187221 */ /* 0x000fe20000010100 */
[----:B------:R-:W-:-:S02]  /*2b50*/  HADD2.F32 R31, -RZ, R12.H1_H1 ;  /* 0x3000000cff1f7230 */ /* 0x000fc40000004100 */
[----:B------:R-:W-:Y:S01]  /*2b60*/  FADD.FTZ R25, R25, R22 ;  /* 0x0000001619197221 */ /* 0x000fe20000010000 */
[----:B------:R-:W-:Y:S01]  /*2b70*/  FFMA.FTZ R23, R22, R28, R23 ;  /* 0x0000001c16177223 */ /* 0x000fe20000010017 */
[----:B------:R-:W-:Y:S01]  /*2b80*/  FADD.FTZ R26, R17, R26 ;  /* 0x0000001a111a7221 */ /* 0x000fe20000010000 */
[----:B------:R-:W-:Y:S01]  /*2b90*/  FFMA.FTZ R29, R28, R17, R29 ;  /* 0x000000111c1d7223 */ /* 0x000fe2000001001d */
[----:B------:R-:W-:Y:S02]  /*2ba0*/  HADD2.F32 R22, -RZ, R13.H1_H1 ;  /* 0x3000000dff167230 */ /* 0x000fe40000004100 */
[----:B------:R-:W-:Y:S01]  /*2bb0*/  FMUL.FTZ R28, R24, R63 ;  /* 0x0000003f181c7220 */ /* 0x000fe20000410000 */
[----:B------:R-:W-:Y:S01]  /*2bc0*/  FMUL.FTZ R17, R20, R35 ;  /* 0x0000002314117220 */ /* 0x000fe20000410000 */
[----:B------:R-:W-:Y:S01]  /*2bd0*/  FADD.FTZ R24, -R16, R31 ;  /* 0x0000001f10187221 */ /* 0x000fe20000010100 */
[----:B------:R-:W-:Y:S02]  /*2be0*/  HADD2.F32 R27, -RZ, R14.H0_H0 ;  /* 0x2000000eff1b7230 */ /* 0x000fe40000004100 */
[----:B------:R-:W-:Y:S01]  /*2bf0*/  FFMA.FTZ R30, R35, R28, R30 ;  /* 0x0000001c231e7223 */ /* 0x000fe2000001001e */
[----:B------:R-:W-:Y:S01]  /*2c00*/  FADD.FTZ R26, R26, R17 ;  /* 0x000000111a1a7221 */ /* 0x000fe20000010000 */
[----:B------:R-:W-:Y:S01]  /*2c10*/  FFMA.FTZ R29, R28, R17, R29 ;  /* 0x000000111c1d7223 */ /* 0x000fe2000001001d */
[----:B------:R-:W-:Y:S01]  /*2c20*/  FMUL.FTZ R24, R24, R63 ;  /* 0x0000003f18187220 */ /* 0x000fe20000410000 */
[----:B------:R-:W-:Y:S01]  /*2c30*/  FMUL.FTZ R17, R21, R22 ;  /* 0x0000001615117220 */ /* 0x000fe20000410000 */
[----:B------:R-:W-:-:S02]  /*2c40*/  HADD2.F32 R31, -RZ, R15.H0_H0 ;  /* 0x2000000fff1f7230 */ /* 0x000fc40000004100 */
[----:B------:R-:W-:Y:S01]  /*2c50*/  FADD.FTZ R33, R33, R35 ;  /* 0x0000002321217221 */ /* 0x000fe20000010000 */
[----:B------:R-:W-:Y:S01]  /*2c60*/  FFMA.FTZ R23, R22, R24, R23 ;  /* 0x0000001816177223 */ /* 0x000fe20000010017 */
[----:B------:R-:W-:Y:S01]  /*2c70*/  FADD.FTZ R26, R17, R26 ;  /* 0x0000001a111a7221 */ /* 0x000fe20000010000 */
[----:B------:R-:W-:Y:S01]  /*2c80*/  FFMA.FTZ R29, R24, R17, R29 ;  /* 0x00000011181d7223 */ /* 0x000fe2000001001d */
[----:B------:R-:W-:Y:S01]  /*2c90*/  FADD.FTZ R24, -R16, R27 ;  /* 0x0000001b10187221 */ /* 0x000fe20000010100 */
[----:B------:R-:W-:Y:S02]  /*2ca0*/  HADD2.F32 R17, -RZ, R14.H1_H1 ;  /* 0x3000000eff117230 */ /* 0x000fe40000004100 */
[----:B------:R-:W-:Y:S01]  /*2cb0*/  FMUL.FTZ R27, R20, R31 ;  /* 0x0000001f141b7220 */ /* 0x000fe20000410000 */
[----:B------:R-:W-:Y:S02]  /*2cc0*/  HADD2.F32 R28, -RZ, R15.H1_H1 ;  /* 0x3000000fff1c7230 */ /* 0x000fe40000004100 */
[----:B------:R-:W-:Y:S01]  /*2cd0*/  FMUL.FTZ R32, R24, R63 ;  /* 0x0000003f18207220 */ /* 0x000fe20000410000 */
[----:B------:R-:W-:Y:S01]  /*2ce0*/  FADD.FTZ R25, R25, R22 ;  /* 0x0000001619197221 */ /* 0x000fe20000010000 */
[----:B------:R-:W-:Y:S01]  /*2cf0*/  FADD.FTZ R24, -R16, R17 ;  /* 0x0000001110187221 */ /* 0x000fe20000010100 */
[----:B------:R-:W-:Y:S01]  /*2d00*/  FADD.FTZ R35, R26, R27 ;  /* 0x0000001b1a237221 */ /* 0x000fe20000010000 */
[----:B------:R-:W-:Y:S01]  /*2d10*/  FFMA.FTZ R34, R32, R27, R29 ;  /* 0x0000001b20227223 */ /* 0x000fe2000001001d */
        /* <DEDUP_REMOVED lines=9> */
.L_x_717:
[--C-:B0----5:R-:W-:Y:S02]  /*2db0*/  HADD2.F32 R17, -RZ, R58.reuse.H0_H0 ;  /* 0x2000003aff117230 */ /* 0x121fe40000004100 */
[----:B------:R-:W-:Y:S02]  /*2dc0*/  HADD2.F32 R25, -RZ, R58.H1_H1 ;  /* 0x3000003aff197230 */ /* 0x000fe40000004100 */
[--C-:B------:R-:W-:Y:S02]  /*2dd0*/  HADD2.F32 R31, -RZ, R56.reuse.H1_H1 ;  /* 0x30000038ff1f7230 */ /* 0x100fe40000004100 */
[----:B------:R-:W-:Y:S01]  /*2de0*/  FADD.FTZ R22, -R16, R17 ;  /* 0x0000001110167221 */ /* 0x000fe20000010100 */
[--C-:B------:R-:W-:Y:S02]  /*2df0*/  HADD2.F32 R32, -RZ, R57.reuse.H0_H0 ;  /* 0x20000039ff207230 */ /* 0x100fe40000004100 */
[----:B------:R-:W-:Y:S02]  /*2e00*/  HADD2.F32 R35, -RZ, R57.H1_H1 ;  /* 0x30000039ff237230 */ /* 0x000fe40000004100 */
[----:B-1----:R-:W-:Y:S01]  /*2e10*/  FMUL.FTZ R17, R22, R63 ;  /* 0x0000003f16117220 */ /* 0x002fe20000410000 */
[----:B------:R-:W-:Y:S01]  /*2e20*/  FADD.FTZ R22, -R16, R25 ;  /* 0x0000001910167221 */ /* 0x000fe20000010100 */
[----:B------:R-:W-:-:S02]  /*2e30*/  HADD2.F32 R25, -RZ, R56.H0_H0 ;  /* 0x20000038ff197230 */ /* 0x000fc40000004100 */
[--C-:B------:R-:W-:Y:S01]  /*2e40*/  FFMA.FTZ R23, R20, R17, R18.reuse ;  /* 0x0000001114177223 */ /* 0x100fe20000010012 */
[-C--:B------:R-:W-:Y:S01]  /*2e50*/  FMUL.FTZ R22, R22, R63.reuse ;  /* 0x0000003f16167220 */ /* 0x080fe20000410000 */
[----:B------:R-:W-:Y:S02]  /*2e60*/  HADD2.F32 R38, -RZ, R55.H0_H0 ;  /* 0x20000037ff267230 */ /* 0x000fe40000004100 */
[----:B------:R-:W-:Y:S01]  /*2e70*/  FADD.FTZ R34, -R16, R25 ;  /* 0x0000001910227221 */ /* 0x000fe20000010100 */
[----:B------:R-:W-:Y:S01]  /*2e80*/  FMUL.FTZ R24, R23, -1.4426950216293334961 ;  /* 0xbfb8aa3b17187820 */ /* 0x000fe20000410000 */
[----:B------:R-:W-:Y:S01]  /*2e90*/  FFMA.FTZ R26, R21, R22, R19 ;  /* 0x00000016151a7223 */ /* 0x000fe20000010013 */
[----:B------:R-:W-:Y:S02]  /*2ea0*/  HADD2.F32 R72, -RZ, R49.H0_H0 ;  /* 0x20000031ff487230 */ /* 0x000fe40000004100 */
[----:B------:R-:W-:Y:S01]  /*2eb0*/  FMUL.FTZ R25, R34, R63 ;  /* 0x0000003f22197220 */ /* 0x000fe20000410000 */
[----:B------:R-:W-:Y:S01]  /*2ec0*/  FADD.FTZ R34, -R16, R31 ;  /* 0x0000001f10227221 */ /* 0x000fe20000010100 */
[----:B------:R-:W-:Y:S01]  /*2ed0*/  FMUL.FTZ R28, R26, -1.4426950216293334961 ;  /* 0xbfb8aa3b1a1c7820 */ /* 0x000fe20000410000 */
[----:B------:R-:W0:Y:S01]  /*2ee0*/  MUFU.EX2 R24, R24 ;  /* 0x0000001800187308 */ /* 0x000e220000000800 */
[----:B------:R-:W-:-:S04]  /*2ef0*/  FFMA.FTZ R31, R20, R25, R18 ;  /* 0x00000019141f7223 */ /* 0x000fc80000010012 */
[----:B------:R-:W-:-:S03]  /*2f00*/  FMUL.FTZ R33, R31, -1.4426950216293334961 ;  /* 0xbfb8aa3b1f217820 */ /* 0x000fc60000410000 */
[----:B------:R-:W1:Y:S08]  /*2f10*/  MUFU.EX2 R28, R28 ;  /* 0x0000001c001c7308 */ /* 0x000e700000000800 */
[----:B------:R-:W2:Y:S01]  /*2f20*/  MUFU.EX2 R33, R33 ;  /* 0x0000002100217308 */ /* 0x000ea20000000800 */
[----:B0-----:R-:W-:-:S07]  /*2f30*/  FADD.FTZ R27, R24, 1 ;  /* 0x3f800000181b7421 */ /* 0x001fce0000010000 */
[----:B------:R-:W0:Y:S01]  /*2f40*/  MUFU.RCP R27, R27 ;  /* 0x0000001b001b7308 */ /* 0x000e220000001000 */
[----:B-1----:R-:W-:-:S07]  /*2f50*/  FADD.FTZ R29, R28, 1 ;  /* 0x3f8000001c1d7421 */ /* 0x002fce0000010000 */
[----:B------:R1:W3:Y:S01]  /*2f60*/  MUFU.RCP R30, R29 ;  /* 0x0000001d001e7308 */ /* 0x0002e20000001000 */
[----:B--2---:R-:W-:-:S07]  /*2f70*/  FADD.FTZ R33, R33, 1 ;  /* 0x3f80000021217421 */ /* 0x004fce0000010000 */
[----:B------:R-:W-:Y:S01]  /*2f80*/  MUFU.RCP R33, R33 ;  /* 0x0000002100217308 */ /* 0x000fe20000001000 */
[----:B0-----:R-:W-:Y:S01]  /*2f90*/  FADD.FTZ R24, -R27, 1 ;  /* 0x3f8000001b187421 */ /* 0x001fe20000010100 */
[----:B------:R-:W-:Y:S01]  /*2fa0*/  FMUL.FTZ R28, R32, R27 ;  /* 0x0000001b201c7220 */ /* 0x000fe20000410000 */
[----:B------:R-:W-:Y:S02]  /*2fb0*/  HADD2.F32 R27, -RZ, R54.H0_H0 ;  /* 0x20000036ff1b7230 */ /* 0x000fe40000004100 */
[----:B------:R-:W-:Y:S01]  /*2fc0*/  FFMA.FTZ R23, R23, R24, 1 ;  /* 0x3f80000017177423 */ /* 0x000fe20000010018 */
[----:B------:R-:W-:-:S03]  /*2fd0*/  FMUL.FTZ R24, R34, R63 ;  /* 0x0000003f22187220 */ /* 0x000fc60000410000 */
[----:B-1----:R-:W-:Y:S01]  /*2fe0*/  FMUL.FTZ R29, R28, R23 ;  /* 0x000000171c1d7220 */ /* 0x002fe20000410000 */
[----:B------:R-:W-:Y:S01]  /*2ff0*/  FFMA.FTZ R32, R21, R24, R19 ;  /* 0x0000001815207223 */ /* 0x000fe20000010013 */
[----:B---3--:R-:W-:Y:S01]  /*3000*/  FADD.FTZ R23, -R30, 1 ;  /* 0x3f8000001e177421 */ /* 0x008fe20000010100 */
[----:B------:R-:W-:Y:S02]  /*3010*/  FADD.FTZ R28, -R16, R27 ;  /* 0x0000001b101c7221 */ /* 0x000fe40000010100 */
[----:B------:R-:W-:Y:S01]  /*3020*/  FMUL.FTZ R34, R32, -1.4426950216293334961 ;  /* 0xbfb8aa3b20227820 */ /* 0x000fe20000410000 */
[----:B------:R-:W-:Y:S01]  /*3030*/  FFMA.FTZ R27, R26, R23, 1 ;  /* 0x3f8000001a1b7423 */ /* 0x000fe20000010017 */
[----:B------:R-:W-:Y:S01]  /*3040*/  FMUL.FTZ R23, R28, R63 ;  /* 0x0000003f1c177220 */ /* 0x000fe20000410000 */
[----:B------:R-:W-:-:S03]  /*3050*/  FMUL.FTZ R28, R35, R30 ;  /* 0x0000001e231c7220 */ /* 0x000fc60000410000 */
[----:B------:R-:W0:Y:S01]  /*3060*/  MUFU.EX2 R34, R34 ;  /* 0x0000002200227308 */ /* 0x000e220000000800 */
[----:B------:R-:W-:Y:S01]  /*3070*/  FMUL.FTZ R28, R28, R27 ;  /* 0x0000001b1c1c7220 */ /* 0x000fe20000410000 */
[----:B------:R-:W-:Y:S02]  /*3080*/  HADD2.F32 R27, -RZ, R54.H1_H1 ;  /* 0x30000036ff1b7230 */ /* 0x000fe40000004100 */
[----:B------:R-:W-:-:S03]  /*3090*/  FFMA.FTZ R35, R20, R23, R18 ;  /* 0x0000001714237223 */ /* 0x000fc60000010012 */
[----:B------:R-:W-:Y:S01]  /*30a0*/  FADD.FTZ R26, -R16, R27 ;  /* 0x0000001b101a7221 */ /* 0x000fe20000010100 */
[----:B------:R-:W-:-:S03]  /*30b0*/  FMUL.FTZ R30, R35, -1.4426950216293334961 ;  /* 0xbfb8aa3b231e7820 */ /* 0x000fc60000410000 */
[----:B------:R-:W-:-:S03]  /*30c0*/  FMUL.FTZ R26, R26, R63 ;  /* 0x0000003f1a1a7220 */ /* 0x000fc60000410000 */
[----:B------:R-:W1:Y:S01]  /*30d0*/  MUFU.EX2 R30, R30 ;  /* 0x0000001e001e7308 */ /* 0x000e620000000800 */
[----:B0-----:R-:W-:Y:S01]  /*30e0*/  FADD.FTZ R27, R34, 1 ;  /* 0x3f800000221b7421 */ /* 0x001fe20000010000 */
[----:B------:R-:W-:-:S04]  /*30f0*/  FFMA.FTZ R34, R21, R26, R19 ;  /* 0x0000001a15227223 */ /* 0x000fc80000010013 */
[----:B------:R-:W-:Y:S02]  /*3100*/  FMUL.FTZ R37, R34, -1.4426950216293334961 ;  /* 0xbfb8aa3b22257820 */ /* 0x000fe40000410000 */
[----:B------:R-:W0:Y:S08]  /*3110*/  MUFU.RCP R27, R27 ;  /* 0x0000001b001b7308 */ /* 0x000e300000001000 */
[----:B------:R-:W2:Y:S01]  /*3120*/  MUFU.EX2 R37, R37 ;  /* 0x0000002500257308 */ /* 0x000ea20000000800 */
[----:B-1----:R-:W-:Y:S01]  /*3130*/  FADD.FTZ R36, R30, 1 ;  /* 0x3f8000001e247421 */ /* 0x002fe20000010000 */
[----:B------:R-:W-:Y:S01]  /*3140*/  FADD.FTZ R30, -R33, 1 ;  /* 0x3f800000211e7421 */ /* 0x000fe20000010100 */
[----:B------:R-:W-:Y:S01]  /*3150*/  FMUL.FTZ R33, R38, R33 ;  /* 0x0000002126217220 */ /* 0x000fe20000410000 */
[----:B------:R-:W-:-:S02]  /*3160*/  HADD2.F32 R38, -RZ, R55.H1_H1 ;  /* 0x30000037ff267230 */ /* 0x000fc40000004100 */
[----:B------:R-:W-:Y:S02]  /*3170*/  FFMA.FTZ R30, R31, R30, 1 ;  /* 0x3f8000001f1e7423 */ /* 0x000fe4000001001e */
[----:B------:R-:W1:Y:S01]  /*3180*/  MUFU.RCP R36, R36 ;  /* 0x0000002400247308 */ /* 0x000e620000001000 */
[----:B0-----:R-:W-:Y:S01]  /*3190*/  FADD.FTZ R31, -R27, 1 ;  /* 0x3f8000001b1f7421 */ /* 0x001fe20000010100 */
[----:B------:R-:W-:-:S03]  /*31a0*/  FMUL.FTZ R27, R38, R27 ;  /* 0x0000001b261b7220 */ /* 0x000fc60000410000 */
[----:B------:R-:W-:Y:S01]  /*31b0*/  FFMA.FTZ R32, R32, R31, 1 ;  /* 0x3f80000020207423 */ /* 0x000fe2000001001f */
[----:B--2---:R-:W-:Y:S01]  /*31c0*/  FADD.FTZ R31, R37, 1 ;  /* 0x3f800000251f7421 */ /* 0x004fe20000010000 */
[----:B------:R-:W-:-:S05]  /*31d0*/  HADD2.F32 R37, -RZ, R53.H0_H0 ;  /* 0x20000035ff257230 */ /* 0x000fca0000004100 */
[----:B------:R-:W0:Y:S01]  /*31e0*/  MUFU.RCP R31, R31 ;  /* 0x0000001f001f7308 */ /* 0x000e220000001000 */
[----:B-1----:R-:W-:Y:S01]  /*31f0*/  FADD.FTZ R38, -R36, 1 ;  /* 0x3f80000024267421 */ /* 0x002fe20000010100 */
[----:B------:R-:W-:-:S03]  /*3200*/  FMUL.FTZ R36, R37, R36 ;  /* 0x0000002425247220 */ /* 0x000fc60000410000 */
[----:B------:R-:W-:Y:S01]  /*3210*/  FFMA.FTZ R35, R35, R38, 1 ;  /* 0x3f80000023237423 */ /* 0x000fe20000010026 */
[----:B------:R-:W-:Y:S02]  /*3220*/  HADD2.F32 R38, -RZ, R53.H1_H1 ;  /* 0x30000035ff267230 */ /* 0x000fe40000004100 */
[----:B0-----:R-:W-:-:S03]  /*3230*/  FADD.FTZ R39, -R31, 1 ;  /* 0x3f8000001f277421 */ /* 0x001fc60000010100 */
[----:B------:R-:W-:Y:S01]  /*3240*/  FMUL.FTZ R37, R38, R31 ;  /* 0x0000001f26257220 */ /* 0x000fe20000410000 */
[----:B------:R-:W-:Y:S01]  /*3250*/  FMUL.FTZ R31, R36, R35 ;  /* 0x00000023241f7220 */ /* 0x000fe20000410000 */
[----:B------:R-:W-:Y:S01]  /*3260*/  FMUL.FTZ R35, R21, R28 ;  /* 0x0000001c15237220 */ /* 0x000fe20000410000 */
[----:B------:R-:W-:Y:S01]  /*3270*/  FFMA.FTZ R34, R34, R39, 1 ;  /* 0x3f80000022227423 */ /* 0x000fe20000010027 */
[----:B------:R-:W-:Y:S01]  /*3280*/  FMUL.FTZ R39, R33, R30 ;  /* 0x0000001e21277220 */ /* 0x000fe20000410000 */
[----:B------:R-:W-:Y:S01]  /*3290*/  FMUL.FTZ R33, R27, R32 ;  /* 0x000000201b217220 */ /* 0x000fe20000410000 */
[----:B------:R-:W-:Y:S02]  /*32a0*/  HADD2.F32 R27, -RZ, R52.H0_H0 ;  /* 0x20000034ff1b7230 */ /* 0x000fe40000004100 */
[----:B------:R-:W-:Y:S01]  /*32b0*/  FMUL.FTZ R32, R20, R29 ;  /* 0x0000001d14207220 */ /* 0x000fe20000410000 */
[----:B------:R-:W-:Y:S02]  /*32c0*/  FMUL.FTZ R30, R37, R34 ;  /* 0x00000022251e7220 */ /* 0x000fe40000410000 */
[----:B------:R-:W-:Y:S01]  /*32d0*/  FADD.FTZ R36, -R16, R27 ;  /* 0x0000001b10247221 */ /* 0x000fe20000010100 */
[----:B------:R-:W-:Y:S01]  /*32e0*/  FFMA.FTZ R37, R17, R32, RZ ;  /* 0x0000002011257223 */ /* 0x000fe200000100ff */
[----:B------:R-:W-:-:S02]  /*32f0*/  FADD.FTZ R34, RZ, R32 ;  /* 0x00000020ff227221 */ /* 0x000fc40000010000 */
[----:B------:R-:W-:Y:S01]  /*3300*/  FMUL.FTZ R27, R36, R63 ;  /* 0x0000003f241b7220 */ /* 0x000fe20000410000 */
[----:B------:R-:W-:Y:S01]  /*3310*/  FFMA.FTZ R32, R22, R35, R37 ;  /* 0x0000002316207223 */ /* 0x000fe20000010025 */
[----:B------:R-:W-:Y:S01]  /*3320*/  FADD.FTZ R35, R35, R34 ;  /* 0x0000002223237221 */ /* 0x000fe20000010000 */
[----:B------:R-:W-:Y:S01]  /*3330*/  FFMA.FTZ R36, R17, R29, RZ ;  /* 0x0000001d11247223 */ /* 0x000fe200000100ff */
[----:B------:R-:W-:Y:S01]  /*3340*/  FFMA.FTZ R37, R20, R27, R18 ;  /* 0x0000001b14257223 */ /* 0x000fe20000010012 */
[----:B------:R-:W-:Y:S01]  /*3350*/  FADD.FTZ R34, RZ, R29 ;  /* 0x0000001dff227221 */ /* 0x000fe20000010000 */
[----:B------:R-:W-:Y:S02]  /*3360*/  HADD2.F32 R17, -RZ, R51.H0_H0 ;  /* 0x20000033ff117230 */ /* 0x000fe40000004100 */
[-C--:B------:R-:W-:Y:S01]  /*3370*/  FFMA.FTZ R36, R25, R39.reuse, R36 ;  /* 0x0000002719247223 */ /* 0x080fe20000010024 */
[----:B------:R-:W-:Y:S01]  /*3380*/  FMUL.FTZ R65, R37, -1.4426950216293334961 ;  /* 0xbfb8aa3b25417820 */ /* 0x000fe20000410000 */
[----:B------:R-:W-:Y:S01]  /*3390*/  FADD.FTZ R34, R34, R39 ;  /* 0x0000002722227221 */ /* 0x000fe20000010000 */
[----:B------:R-:W-:Y:S01]  /*33a0*/  FMUL.FTZ R39, R20, R39 ;  /* 0x0000002714277220 */ /* 0x000fe20000410000 */
[----:B------:R-:W-:Y:S01]  /*33b0*/  FFMA.FTZ R29, R22, R28, RZ ;  /* 0x0000001c161d7223 */ /* 0x000fe200000100ff */
[----:B------:R-:W-:Y:S01]  /*33c0*/  FADD.FTZ R28, RZ, R28 ;  /* 0x0000001cff1c7221 */ /* 0x000fe20000010000 */
[----:B------:R-:W-:Y:S01]  /*33d0*/  FADD.FTZ R34, R34, R31 ;  /* 0x0000001f22227221 */ /* 0x000fe20000010000 */
[----:B------:R-:W0:Y:S01]  /*33e0*/  MUFU.EX2 R65, R65 ;  /* 0x0000004100417308 */ /* 0x000e220000000800 */
[----:B------:R-:W-:Y:S01]  /*33f0*/  FFMA.FTZ R38, R25, R39, R32 ;  /* 0x0000002719267223 */ /* 0x000fe20000010020 */
[----:B------:R-:W-:-:S02]  /*3400*/  HADD2.F32 R25, -RZ, R52.H1_H1 ;  /* 0x30000034ff197230 */ /* 0x000fc40000004100 */
[----:B------:R-:W-:Y:S01]  /*3410*/  FFMA.FTZ R29, R24, R33, R29 ;  /* 0x00000021181d7223 */ /* 0x000fe2000001001d */
[-C--:B------:R-:W-:Y:S01]  /*3420*/  FFMA.FTZ R36, R23, R31.reuse, R36 ;  /* 0x0000001f17247223 */ /* 0x080fe20000010024 */
[----:B------:R-:W-:Y:S01]  /*3430*/  FMUL.FTZ R31, R20, R31 ;  /* 0x0000001f141f7220 */ /* 0x000fe20000410000 */
[----:B0-----:R-:W-:-:S06]  /*3440*/  FADD.FTZ R70, R65, 1 ;  /* 0x3f80000041467421 */ /* 0x001fcc0000010000 */
[----:B------:R-:W0:Y:S02]  /*3450*/  MUFU.RCP R70, R70 ;  /* 0x0000004600467308 */ /* 0x000e240000001000 */
[----:B0-----:R-:W-:Y:S01]  /*3460*/  FADD.FTZ R32, -R70, 1 ;  /* 0x3f80000046207421 */ /* 0x001fe20000010100 */
[----:B------:R-:W-:Y:S01]  /*3470*/  FMUL.FTZ R17, R17, R70 ;  /* 0x0000004611117220 */ /* 0x000fe20000410000 */
[----:B------:R-:W-:Y:S02]  /*3480*/  FADD.FTZ R70, -R16, R25 ;  /* 0x0000001910467221 */ /* 0x000fe40000010100 */
[----:B------:R-:W-:-:S04]  /*3490*/  FFMA.FTZ R32, R37, R32, 1 ;  /* 0x3f80000025207423 */ /* 0x000fc80000010020 */
[----:B------:R-:W-:Y:S01]  /*34a0*/  FMUL.FTZ R17, R17, R32 ;  /* 0x0000002011117220 */ /* 0x000fe20000410000 */
[----:B------:R-:W-:Y:S01]  /*34b0*/  FMUL.FTZ R32, R70, R63 ;  /* 0x0000003f46207220 */ /* 0x000fe20000410000 */
[----:B------:R-:W-:Y:S01]  /*34c0*/  FADD.FTZ R70, R35, R39 ;  /* 0x0000002723467221 */ /* 0x000fe20000010000 */
[----:B------:R-:W-:Y:S01]  /*34d0*/  FADD.FTZ R35, R28, R33 ;  /* 0x000000211c237221 */ /* 0x000fe20000010000 */
[C---:B------:R-:W-:Y:S01]  /*34e0*/  FMUL.FTZ R33, R21.reuse, R33 ;  /* 0x0000002115217220 */ /* 0x040fe20000410000 */
[----:B------:R-:W-:Y:S01]  /*34f0*/  FFMA.FTZ R25, R21, R32, R19 ;  /* 0x0000002015197223 */ /* 0x000fe20000010013 */
[----:B------:R-:W-:Y:S01]  /*3500*/  FFMA.FTZ R36, R27, R17, R36 ;  /* 0x000000111b247223 */ /* 0x000fe20000010024 */
[----:B------:R-:W-:Y:S01]  /*3510*/  FADD.FTZ R35, R35, R30 ;  /* 0x0000001e23237221 */ /* 0x000fe20000010000 */
[----:B------:R-:W-:Y:S01]  /*3520*/  FFMA.FTZ R38, R24, R33, R38 ;  /* 0x0000002118267223 */ /* 0x000fe20000010026 */
[----:B------:R-:W-:Y:S01]  /*3530*/  FMUL.FTZ R37, R25, -1.4426950216293334961 ;  /* 0xbfb8aa3b19257820 */ /* 0x000fe20000410000 */
[----:B------:R-:W-:-:S02]  /*3540*/  HADD2.F32 R24, -RZ, R51.H1_H1 ;  /* 0x30000033ff187230 */ /* 0x000fc40000004100 */
[----:B------:R-:W-:Y:S01]  /*3550*/  FADD.FTZ R70, R33, R70 ;  /* 0x0000004621467221 */ /* 0x000fe20000010000 */
[----:B------:R-:W-:Y:S01]  /*3560*/  FFMA.FTZ R38, R23, R31, R38 ;  /* 0x0000001f17267223 */ /* 0x000fe20000010026 */
[----:B------:R-:W-:Y:S01]  /*3570*/  FADD.FTZ R34, R34, R17 ;  /* 0x0000001122227221 */ /* 0x000fe20000010000 */
[----:B------:R-:W0:Y:S01]  /*3580*/  MUFU.EX2 R37, R37 ;  /* 0x0000002500257308 */ /* 0x000e220000000800 */
[----:B------:R-:W-:Y:S01]  /*3590*/  FADD.FTZ R70, R70, R31 ;  /* 0x0000001f46467221 */ /* 0x000fe20000010000 */
[----:B------:R-:W-:Y:S01]  /*35a0*/  FFMA.FTZ R31, R26, R30, R29 ;  /* 0x0000001e1a1f7223 */ /* 0x000fe2000001001d */
[----:B0-----:R-:W-:Y:S01]  /*35b0*/  FADD.FTZ R39, R37, 1 ;  /* 0x3f80000025277421 */ /* 0x001fe20000010000 */
[----:B------:R-:W-:-:S05]  /*35c0*/  HADD2.F32 R37, -RZ, R50.H0_H0 ;  /* 0x20000032ff257230 */ /* 0x000fca0000004100 */
[----:B------:R-:W0:Y:S02]  /*35d0*/  MUFU.RCP R39, R39 ;  /* 0x0000002700277308 */ /* 0x000e240000001000 */
[----:B0-----:R-:W-:Y:S01]  /*35e0*/  FADD.FTZ R22, -R39, 1 ;  /* 0x3f80000027167421 */ /* 0x001fe20000010100 */
[----:B------:R-:W-:-:S03]  /*35f0*/  FMUL.FTZ R24, R24, R39 ;  /* 0x0000002718187220 */ /* 0x000fc60000410000 */
[----:B------:R-:W-:Y:S01]  /*3600*/  FFMA.FTZ R25, R25, R22, 1 ;  /* 0x3f80000019197423 */ /* 0x000fe20000010016 */
[----:B------:R-:W-:-:S03]  /*3610*/  FADD.FTZ R22, -R16, R37 ;  /* 0x0000002510167221 */ /* 0x000fc60000010100 */
[----:B------:R-:W-:Y:S01]  /*3620*/  FMUL.FTZ R24, R24, R25 ;  /* 0x0000001918187220 */ /* 0x000fe20000410000 */
[----:B------:R-:W-:-:S03]  /*3630*/  FMUL.FTZ R25, R22, R63 ;  /* 0x0000003f16197220 */ /* 0x000fc60000410000 */
[----:B------:R-:W-:Y:S01]  /*3640*/  FADD.FTZ R35, R35, R24 ;  /* 0x0000001823237221 */ /* 0x000fe20000010000 */
[----:B------:R-:W-:Y:S01]  /*3650*/  FFMA.FTZ R22, R20, R25, R18 ;  /* 0x0000001914167223 */ /* 0x000fe20000010012 */
[----:B------:R-:W-:-:S03]  /*3660*/  FFMA.FTZ R31, R32, R24, R31 ;  /* 0x00000018201f7223 */ /* 0x000fc6000001001f */
[----:B------:R-:W-:-:S06]  /*3670*/  FMUL.FTZ R28, R22, -1.4426950216293334961 ;  /* 0xbfb8aa3b161c7820 */ /* 0x000fcc0000410000 */
[----:B------:R-:W0:Y:S02]  /*3680*/  MUFU.EX2 R28, R28 ;  /* 0x0000001c001c7308 */ /* 0x000e240000000800 */
[----:B0-----:R-:W-:-:S06]  /*3690*/  FADD.FTZ R33, R28, 1 ;  /* 0x3f8000001c217421 */ /* 0x001fcc0000010000 */
[----:B------:R-:W0:Y:S02]  /*36a0*/  MUFU.RCP R33, R33 ;  /* 0x0000002100217308 */ /* 0x000e240000001000 */
[----:B0-----:R-:W-:Y:S01]  /*36b0*/  FADD.FTZ R37, -R33, 1 ;  /* 0x3f80000021257421 */ /* 0x001fe20000010100 */
[----:B------:R-:W-:Y:S01]  /*36c0*/  FMUL.FTZ R23, R72, R33 ;  /* 0x0000002148177220 */ /* 0x000fe20000410000 */
[----:B------:R-:W-:Y:S01]  /*36d0*/  FMUL.FTZ R33, R21, R30 ;  /* 0x0000001e15217220 */ /* 0x000fe20000410000 */
[----:B------:R-:W-:Y:S02]  /*36e0*/  HADD2.F32 R72, -RZ, R47.H0_H0 ;  /* 0x2000002fff487230 */ /* 0x000fe40000004100 */
[----:B------:R-:W-:Y:S01]  /*36f0*/  FFMA.FTZ R22, R22, R37, 1 ;  /* 0x3f80000016167423 */ /* 0x000fe20000010025 */
[----:B------:R-:W-:Y:S02]  /*3700*/  HADD2.F32 R37, -RZ, R50.H1_H1 ;  /* 0x30000032ff257230 */ /* 0x000fe40000004100 */
[----:B------:R-:W-:Y:S01]  /*3710*/  FFMA.FTZ R38, R26, R33, R38 ;  /* 0x000000211a267223 */ /* 0x000fe20000010026 */
[----:B------:R-:W-:-:S02]  /*3720*/  HADD2.F32 R26, -RZ, R49.H1_H1 ;  /* 0x30000031ff1a7230 */ /* 0x000fc40000004100 */
[----:B------:R-:W-:Y:S01]  /*3730*/  FMUL.FTZ R23, R23, R22 ;  /* 0x0000001617177220 */ /* 0x000fe20000410000 */
[----:B------:R-:W-:Y:S01]  /*3740*/  FADD.FTZ R70, R33, R70 ;  /* 0x0000004621467221 */ /* 0x000fe20000010000 */
[----:B------:R-:W-:Y:S01]  /*3750*/  FADD.FTZ R28, -R16, R37 ;  /* 0x00000025101c7221 */ /* 0x000fe20000010100 */
[----:B------:R-:W-:Y:S01]  /*3760*/  FMUL.FTZ R33, R20, R17 ;  /* 0x0000001114217220 */ /* 0x000fe20000410000 */
[----:B------:R-:W-:Y:S01]  /*3770*/  FFMA.FTZ R36, R25, R23, R36 ;  /* 0x0000001719247223 */ /* 0x000fe20000010024 */
[----:B------:R-:W-:Y:S01]  /*3780*/  FADD.FTZ R34, R34, R23 ;  /* 0x0000001722227221 */ /* 0x000fe20000010000 */
[----:B------:R-:W-:Y:S01]  /*3790*/  FMUL.FTZ R22, R28, R63 ;  /* 0x0000003f1c167220 */ /* 0x000fe20000410000 */
[----:B------:R-:W-:Y:S01]  /*37a0*/  FFMA.FTZ R38, R27, R33, R38 ;  /* 0x000000211b267223 */ /* 0x000fe20000010026 */
[----:B------:R-:W-:Y:S01]  /*37b0*/  FADD.FTZ R70, R70, R33 ;  /* 0x0000002146467221 */ /* 0x000fe20000010000 */
[C---:B------:R-:W-:Y:S01]  /*37c0*/  FMUL.FTZ R33, R21.reuse, R24 ;  /* 0x0000001815217220 */ /* 0x040fe20000410000 */
[----:B------:R-:W-:Y:S01]  /*37d0*/  FFMA.FTZ R28, R21, R22, R19 ;  /* 0x00000016151c7223 */ /* 0x000fe20000010013 */
[----:B------:R-:W-:-:S02]  /*37e0*/  HADD2.F32 R24, -RZ, R47.H1_H1 ;  /* 0x3000002fff187230 */ /* 0x000fc40000004100 */
[----:B------:R-:W-:Y:S01]  /*37f0*/  FFMA.FTZ R38, R32, R33, R38 ;  /* 0x0000002120267223 */ /* 0x000fe20000010026 */
[----:B------:R-:W-:Y:S01]  /*3800*/  FMUL.FTZ R37, R28, -1.4426950216293334961 ;  /* 0xbfb8aa3b1c257820 */ /* 0x000fe20000410000 */
[----:B------:R-:W-:Y:S01]  /*3810*/  FADD.FTZ R70, R33, R70 ;  /* 0x0000004621467221 */ /* 0x000fe20000010000 */
[----:B------:R-:W-:-:S04]  /*3820*/  FMUL.FTZ R33, R20, R23 ;  /* 0x0000001714217220 */ /* 0x000fc80000410000 */
[----:B------:R-:W0:Y:S01]  /*3830*/  MUFU.EX2 R37, R37 ;  /* 0x0000002500257308 */ /* 0x000e220000000800 */
[----:B------:R-:W-:Y:S01]  /*3840*/  FFMA.FTZ R38, R25, R33, R38 ;  /* 0x0000002119267223 */ /* 0x000fe20000010026 */
[----:B------:R-:W-:Y:S01]  /*3850*/  FADD.FTZ R70, R70, R33 ;  /* 0x0000002146467221 */ /* 0x000fe20000010000 */
[----:B0-----:R-:W-:Y:S01]  /*3860*/  FADD.FTZ R39, R37, 1 ;  /* 0x3f80000025277421 */ /* 0x001fe20000010000 */
[----:B------:R-:W-:-:S05]  /*3870*/  HADD2.F32 R37, -RZ, R48.H0_H0 ;  /* 0x20000030ff257230 */ /* 0x000fca0000004100 */
[----:B------:R-:W0:Y:S01]  /*3880*/  MUFU.RCP R39, R39 ;  /* 0x0000002700277308 */ /* 0x000e220000001000 */
[----:B------:R-:W-:Y:S01]  /*3890*/  FADD.FTZ R30, -R16, R37 ;  /* 0x00000025101e7221 */ /* 0x000fe20000010100 */
[----:B0-----:R-:W-:Y:S01]  /*38a0*/  FADD.FTZ R29, -R39, 1 ;  /* 0x3f800000271d7421 */ /* 0x001fe20000010100 */
[----:B------:R-:W-:Y:S01]  /*38b0*/  FMUL.FTZ R26, R26, R39 ;  /* 0x000000271a1a7220 */ /* 0x000fe20000410000 */
[----:B------:R-:W-:Y:S02]  /*38c0*/  HADD2.F32 R39, -RZ, R46.H0_H0 ;  /* 0x2000002eff277230 */ /* 0x000fe40000004100 */
[----:B------:R-:W-:-:S04]  /*38d0*/  FFMA.FTZ R29, R28, R29, 1 ;  /* 0x3f8000001c1d7423 */ /* 0x000fc8000001001d */
[----:B------:R-:W-:Y:S01]  /*38e0*/  FMUL.FTZ R28, R26, R29 ;  /* 0x0000001d1a1c7220 */ /* 0x000fe20000410000 */
[----:B------:R-:W-:-:S03]  /*38f0*/  FMUL.FTZ R29, R30, R63 ;  /* 0x0000003f1e1d7220 */ /* 0x000fc60000410000 */
[-C--:B------:R-:W-:Y:S01]  /*3900*/  FMUL.FTZ R33, R21, R28.reuse ;  /* 0x0000001c15217220 */ /* 0x080fe20000410000 */
[----:B------:R-:W-:Y:S01]  /*3910*/  FFMA.FTZ R26, R20, R29, R18 ;  /* 0x0000001d141a7223 */ /* 0x000fe20000010012 */
[----:B------:R-:W-:Y:S01]  /*3920*/  FADD.FTZ R35, R35, R28 ;  /* 0x0000001c23237221 */ /* 0x000fe20000010000 */
[C---:B------:R-:W-:Y:S01]  /*3930*/  FFMA.FTZ R31, R22.reuse, R28, R31 ;  /* 0x0000001c161f7223 */ /* 0x040fe2000001001f */
[----:B------:R-:W-:Y:S01]  /*3940*/  FFMA.FTZ R38, R22, R33, R38 ;  /* 0x0000002116267223 */ /* 0x000fe20000010026 */
[----:B------:R-:W-:Y:S01]  /*3950*/  FMUL.FTZ R30, R26, -1.4426950216293334961 ;  /* 0xbfb8aa3b1a1e7820 */ /* 0x000fe20000410000 */
[----:B------:R-:W-:Y:S02]  /*3960*/  HADD2.F32 R28, -RZ, R45.H1_H1 ;  /* 0x3000002dff1c7230 */ /* 0x000fe40000004100 */
[----:B------:R-:W-:-:S03]  /*3970*/  FADD.FTZ R70, R33, R70 ;  /* 0x0000004621467221 */ /* 0x000fc60000010000 */
[----:B------:R-:W0:Y:S02]  /*3980*/  MUFU.EX2 R30, R30 ;  /* 0x0000001e001e7308 */ /* 0x000e240000000800 */
[----:B0-----:R-:W-:-:S06]  /*3990*/  FADD.FTZ R37, R30, 1 ;  /* 0x3f8000001e257421 */ /* 0x001fcc0000010000 */
[----:B------:R-:W0:Y:S02]  /*39a0*/  MUFU.RCP R37, R37 ;  /* 0x0000002500257308 */ /* 0x000e240000001000 */
[----:B0-----:R-:W-:Y:S01]  /*39b0*/  FADD.FTZ R27, -R37, 1 ;  /* 0x3f800000251b7421 */ /* 0x001fe20000010100 */
[----:B------:R-:W-:Y:S01]  /*39c0*/  FMUL.FTZ R17, R72, R37 ;  /* 0x0000002548117220 */ /* 0x000fe20000410000 */
[----:B------:R-:W-:Y:S02]  /*39d0*/  HADD2.F32 R72, -RZ, R45.H0_H0 ;  /* 0x2000002dff487230 */ /* 0x000fe40000004100 */
[----:B------:R-:W-:Y:S01]  /*39e0*/  FFMA.FTZ R26, R26, R27, 1 ;  /* 0x3f8000001a1a7423 */ /* 0x000fe2000001001b */
[----:B------:R-:W-:-:S03]  /*39f0*/  HADD2.F32 R27, -RZ, R48.H1_H1 ;  /* 0x30000030ff1b7230 */ /* 0x000fc60000004100 */
[----:B------:R-:W-:Y:S02]  /*3a00*/  FMUL.FTZ R17, R17, R26 ;  /* 0x0000001a11117220 */ /* 0x000fe40000410000 */
[----:B------:R-:W-:Y:S02]  /*3a10*/  FADD.FTZ R30, -R16, R27 ;  /* 0x0000001b101e7221 */ /* 0x000fe40000010100 */
[-C--:B------:R-:W-:Y:S01]  /*3a20*/  FMUL.FTZ R33, R20, R17.reuse ;  /* 0x0000001114217220 */ /* 0x080fe20000410000 */
[C---:B------:R-:W-:Y:S01]  /*3a30*/  FFMA.FTZ R36, R29.reuse, R17, R36 ;  /* 0x000000111d247223 */ /* 0x040fe20000010024 */
[----:B------:R-:W-:Y:S01]  /*3a40*/  FMUL.FTZ R26, R30, R63 ;  /* 0x0000003f1e1a7220 */ /* 0x000fe20000410000 */
[----:B------:R-:W-:Y:S01]  /*3a50*/  FADD.FTZ R34, R34, R17 ;  /* 0x0000001122227221 */ /* 0x000fe20000010000 */
        /* <DEDUP_REMOVED lines=10> */
[----:B------:R-:W-:Y:S01]  /*3b00*/  FADD.FTZ R32, -R16, R39 ;  /* 0x0000002710207221 */ /* 0x000fe20000010100 */
[----:B------:R-:W-:Y:S02]  /*3b10*/  HADD2.F32 R39, -RZ, R44.H0_H0 ;  /* 0x2000002cff277230 */ /* 0x000fe40000004100 */
        /* <DEDUP_REMOVED lines=184> */
[C---:B------:R-:W-:Y:S01]  /*46a0*/  FFMA.FTZ R31, R22.reuse, R28, R31 ;  /* 0x0000001c161f7223 */ /* 0x040fe2000001001f */
[----:B------:R-:W-:Y:S01]  /*46b0*/  FADD.FTZ R35, R35, R28 ;  /* 0x0000001c23237221 */ /* 0x000fe20000010000 */
        /* <DEDUP_REMOVED lines=118> */
[----:B------:R-:W-:Y:S02]  /*4e20*/  FFMA.FTZ R36, R29, R23, R36 ;  /* 0x000000171d247223 */ /* 0x000fe40000010024 */
        /* <DEDUP_REMOVED lines=9> */
[----:B------:R-:W-:-:S03]  /*4ec0*/  FADD.FTZ R24, -R16, R39 ;  /* 0x0000002710187221 */ /* 0x000fc60000010100 */
[----:B------:R-:W-:Y:S01]  /*4ed0*/  FMUL.FTZ R22, R22, R27 ;  /* 0x0000001b16167220 */ /* 0x000fe20000410000 */
[----:B------:R-:W-:-:S03]  /*4ee0*/  FMUL.FTZ R27, R24, R63 ;  /* 0x0000003f181b7220 */ /* 0x000fc60000410000 */
[----:B------:R-:W-:Y:S01]  /*4ef0*/  FFMA.FTZ R31, R30, R22, R31 ;  /* 0x000000161e1f7223 */ /* 0x000fe2000001001f */
        /* <DEDUP_REMOVED lines=10> */
[----:B------:R-:W-:Y:S01]  /*4fa0*/  FADD.FTZ R32, -R16, R25 ;  /* 0x0000001910207221 */ /* 0x000fe20000010100 */
[----:B------:R-:W-:Y:S01]  /*4fb0*/  FMUL.FTZ R25, R21, R26 ;  /* 0x0000001a15197220 */ /* 0x000fe20000410000 */
[----:B------:R-:W-:Y:S02]  /*4fc0*/  HADD2.F32 R26, -RZ, R15.H1_H1 ;  /* 0x3000000fff1a7230 */ /* 0x000fe40000004100 */
[----:B------:R-:W-:Y:S01]  /*4fd0*/  FMUL.FTZ R32, R32, R63 ;  /* 0x0000003f20207220 */ /* 0x000fe20000410000 */
[----:B------:R-:W-:Y:S01]  /*4fe0*/  FFMA.FTZ R38, R28, R25, R38 ;  /* 0x000000191c267223 */ /* 0x000fe20000010026 */
[----:B------:R-:W-:Y:S01]  /*4ff0*/  FADD.FTZ R70, R25, R70 ;  /* 0x0000004619467221 */ /* 0x000fe20000010000 */
        /* <DEDUP_REMOVED lines=8> */
[----:B0-----:R-:W-:Y:S01]  /*5080*/  FADD.FTZ R39, -R37, 1 ;  /* 0x3f80000025277421 */ /* 0x001fe20000010100 */
[----:B------:R-:W-:-:S03]  /*5090*/  FMUL.FTZ R26, R26, R37 ;  /* 0x000000251a1a7220 */ /* 0x000fc60000410000 */
[----:B------:R-:W-:-:S04]  /*50a0*/  FFMA.FTZ R39, R24, R39, 1 ;  /* 0x3f80000018277423 */ /* 0x000fc80000010027 */
[----:B------:R-:W-:Y:S01]  /*50b0*/  FMUL.FTZ R39, R26, R39 ;  /* 0x000000271a277220 */ /* 0x000fe20000410000 */
[----:B------:R-:W-:Y:S01]  /*50c0*/  FADD.FTZ R26, R34, R23 ;  /* 0x00000017221a7221 */ /* 0x000fe20000010000 */
[----:B------:R-:W-:Y:S01]  /*50d0*/  FMUL.FTZ R23, R21, R22 ;  /* 0x0000001615177220 */ /* 0x000fe20000410000 */
[----:B------:R-:W-:Y:S02]  /*50e0*/  FADD.FTZ R22, R35, R22 ;  /* 0x0000001623167221 */ /* 0x000fe40000010000 */
[----:B------:R-:W-:Y:S01]  /*50f0*/  FADD.FTZ R26, R26, R17 ;  /* 0x000000111a1a7221 */ /* 0x000fe20000010000 */
[----:B------:R-:W-:Y:S01]  /*5100*/  FFMA.FTZ R24, R30, R23, R29 ;  /* 0x000000171e187223 */ /* 0x000fe2000001001d */
[----:B------:R-:W-:Y:S01]  /*5110*/  FADD.FTZ R70, R23, R70 ;  /* 0x0000004617467221 */ /* 0x000fe20000010000 */
[----:B------:R-:W-:-:S04]  /*5120*/  FMUL.FTZ R23, R20, R17 ;  /* 0x0000001114177220 */ /* 0x000fc80000410000 */
[----:B------:R-:W-:Y:S01]  /*5130*/  FFMA.FTZ R25, R27, R23, R24 ;  /* 0x000000171b197223 */ /* 0x000fe20000010018 */
[----:B------:R-:W-:Y:S01]  /*5140*/  FADD.FTZ R70, R70, R23 ;  /* 0x0000001746467221 */ /* 0x000fe20000010000 */
[----:B------:R-:W-:Y:S01]  /*5150*/  FMUL.FTZ R23, R21, R39 ;  /* 0x0000002715177220 */ /* 0x000fe20000410000 */
[----:B------:R-:W-:Y:S01]  /*5160*/  FFMA.FTZ R24, R27, R17, R36 ;  /* 0x000000111b187223 */ /* 0x000fe20000010024 */
[----:B------:R-:W-:Y:S02]  /*5170*/  FADD.FTZ R27, R22, R39 ;  /* 0x00000027161b7221 */ /* 0x000fe40000010000 */
[C---:B------:R-:W-:Y:S01]  /*5180*/  FFMA.FTZ R34, R32.reuse, R23, R25 ;  /* 0x0000001720227223 */ /* 0x040fe20000010019 */
[----:B------:R-:W-:Y:S01]  /*5190*/  FADD.FTZ R35, R23, R70 ;  /* 0x0000004617237221 */ /* 0x000fe20000010000 */
[----:B------:R-:W-:-:S07]  /*51a0*/  FFMA.FTZ R25, R32, R39, R31 ;  /* 0x0000002720197223 */ /* 0x000fce000001001f */
.L_x_718:
[----:B------:R-:W0:Y:S01]  /*51b0*/  SHFL.DOWN PT, R17, R34, 0x1, 0x1f ;  /* 0x08201f0022117f89 */ /* 0x000e2200000e0000 */
[C---:B------:R-:W-:Y:S01]  /*51c0*/  ISETP.GT.AND P0, PT, R0.reuse, 0x1e, PT ;  /* 0x0000001e0000780c */ /* 0x040fe20003f04270 */
[----:B------:R-:W1:Y:S01]  /*51d0*/  S2UR UR7, SR_CgaCtaId ;  /* 0x00000000000779c3 */ /* 0x000e620000008800 */
[----:B------:R-:W-:Y:S01]  /*51e0*/  UMOV UR5, 0x400 ;  /* 0x0000040000057882 */ /* 0x000fe20000000000 */
[----:B------:R-:W2:Y:S01]  /*51f0*/  SHFL.DOWN PT, R22, R35, 0x1, 0x1f ;  /* 0x08201f0023167f89 */ /* 0x000ea200000e0000 */
[----:B------:R-:W-:Y:S01]  /*5200*/  UIADD3 UR4, UPT, UPT, UR5, 0xd0, URZ ;  /* 0x000000d005047890 */ /* 0x000fe2000fffe0ff */
[C---:B------:R-:W-:Y:S01]  /*5210*/  ISETP.GT.AND P2, PT, R0.reuse, 0xf, PT ;  /* 0x0000000f0000780c */ /* 0x040fe20003f44270 */
[----:B------:R-:W-:Y:S01]  /*5220*/  BSSY.RECONVERGENT B0, `(.L_x_719) ;  /* 0x0000025000007945 */ /* 0x000fe20003800200 */
[----:B------:R-:W-:-:S06]  /*5230*/  ISETP.GT.AND P1, PT, R0, 0x17, PT ;  /* 0x000000170000780c */ /* 0x000fcc0003f24270 */
[----:B0-----:R-:W-:Y:S01]  /*5240*/  @!P0 FADD.FTZ R34, R17, R34 ;  /* 0x0000002211228221 */ /* 0x001fe20000010000 */
[----:B-1----:R-:W-:Y:S01]  /*5250*/  ULEA UR4, UR7, UR4, 0x18 ;  /* 0x0000000407047291 */ /* 0x002fe2000f8ec0ff */
[----:B--2---:R-:W-:-:S03]  /*5260*/  @!P0 FADD.FTZ R35, R22, R35 ;  /* 0x0000002316238221 */ /* 0x004fc60000010000 */
[----:B------:R-:W0:Y:S01]  /*5270*/  SHFL.DOWN PT, R17, R34, 0x2, 0x1f ;  /* 0x08401f0022117f89 */ /* 0x000e2200000e0000 */
[----:B------:R-:W-:-:S03]  /*5280*/  ISETP.GT.AND P0, PT, R0, 0x1d, PT ;  /* 0x0000001d0000780c */ /* 0x000fc60003f04270 */
[----:B------:R-:W1:Y:S10]  /*5290*/  SHFL.DOWN PT, R22, R35, 0x2, 0x1f ;  /* 0x08401f0023167f89 */ /* 0x000e7400000e0000 */
        /* <DEDUP_REMOVED lines=9> */
[C---:B0-----:R-:W-:Y:S02]  /*5330*/  LEA R65, R17.reuse, UR4, 0x4 ;  /* 0x0000000411417c11 */ /* 0x041fe4000f8e20ff */
[C---:B------:R-:W-:Y:S01]  /*5340*/  ISETP.NE.AND P0, PT, R17.reuse, RZ, PT ;  /* 0x000000ff1100720c */ /* 0x040fe20003f05270 */
[----:B------:R-:W0:Y:S01]  /*5350*/  SHFL.DOWN PT, R23, R35, 0x8, 0x1f ;  /* 0x09001f0023177f89 */ /* 0x000e2200000e0000 */
[----:B------:R-:W-:-:S03]  /*5360*/  ISETP.GT.U32.AND P3, PT, R17, 0x27, PT ;  /* 0x000000271100780c */ /* 0x000fc60003f64070 */
[----:B------:R2:W-:Y:S01]  /*5370*/  STS.128 [R65], R24 ;  /* 0x0000001841007388 */ /* 0x0005e20000000c00 */
[----:B-1----:R-:W-:Y:S01]  /*5380*/  FADD.FTZ R29, R34, R22 ;  /* 0x00000016221d7221 */ /* 0x002fe20000010000 */
[----:B0-----:R-:W-:-:S04]  /*5390*/  FADD.FTZ R30, R35, R23 ;  /* 0x00000017231e7221 */ /* 0x001fc80000010000 */
[----:B------:R-:W-:Y:S02]  /*53a0*/  FSEL R22, R34, R29, P1 ;  /* 0x0000001d22167208 */ /* 0x000fe40000800000 */
[----:B------:R-:W-:-:S03]  /*53b0*/  FSEL R23, R35, R30, P1 ;  /* 0x0000001e23177208 */ /* 0x000fc60000800000 */
[----:B------:R2:W0:Y:S04]  /*53c0*/  SHFL.DOWN PT, R32, R22, 0x10, 0x1f ;  /* 0x0a001f0016207f89 */ /* 0x00042800000e0000 */
[----:B------:R2:W1:Y:S01]  /*53d0*/  SHFL.DOWN PT, R31, R23, 0x10, 0x1f ;  /* 0x0a001f00171f7f89 */ /* 0x00046200000e0000 */
[----:B------:R-:W-:Y:S05]  /*53e0*/  @P2 BRA `(.L_x_720) ;  /* 0x0000000000202947 */ /* 0x000fea0003800000 */
[----:B------:R-:W-:Y:S01]  /*53f0*/  ISETP.NE.AND P1, PT, R0, RZ, PT ;  /* 0x000000ff0000720c */ /* 0x000fe20003f25270 */
[----:B0-2---:R-:W-:Y:S01]  /*5400*/  FADD.FTZ R22, R29, R32 ;  /* 0x000000201d167221 */ /* 0x005fe20000010000 */
[----:B-1----:R-:W-:-:S11]  /*5410*/  FADD.FTZ R23, R30, R31 ;  /* 0x0000001f1e177221 */ /* 0x002fd60000010000 */
[----:B------:R-:W-:Y:S01]  /*5420*/  VOTEU.ALL UP0, P1 ;  /* 0x0000000000ff7886 */ /* 0x000fe20000800000 */
[----:B------:R-:W-:-:S04]  /*5430*/  @!P1 SHF.R.U32.HI R28, RZ, 0x2, R17 ;  /* 0x00000002ff1c9819 */ /* 0x000fc80000011611 */
[----:B------:R-:W-:Y:S01]  /*5440*/  @!UP0 ULEA UR4, UR7, UR5, 0x18 ;  /* 0x0000000507048291 */ /* 0x000fe2000f8ec0ff */
[----:B------:R-:W-:-:S08]  /*5450*/  @!P1 LOP3.LUT R28, R28, 0xf8, RZ, 0xc0, !PT ;  /* 0x000000f81c1c9812 */ /* 0x000fd000078ec0ff */
[----:B------:R3:W-:Y:S03]  /*5460*/  @!P1 STS.64 [R28+UR4+0x18], R22 ;  /* 0x000018161c009988 */ /* 0x0007e60008000a04 */
.L_x_720:
[----:B------:R-:W-:Y:S05]  /*5470*/  BSYNC.RECONVERGENT B0 ;  /* 0x0000000000007941 */ /* 0x000fea0003800200 */
.L_x_719:
[----:B------:R-:W-:Y:S06]  /*5480*/  BAR.SYNC.DEFER_BLOCKING 0x0 ;  /* 0x0000000000007b1d */ /* 0x000fec0000010000 */
[----:B------:R-:W-:Y:S04]  /*5490*/  BSSY.RECONVERGENT B0, `(.L_x_721) ;  /* 0x0000033000007945 */ /* 0x000fe80003800200 */
[----:B------:R-:W-:Y:S05]  /*54a0*/  @P0 BRA `(.L_x_722) ;  /* 0x0000000000c40947 */ /* 0x000fea0003800000 */
[----:B------:R-:W-:-:S09]  /*54b0*/  ULEA UR4, UR7, UR5, 0x18 ;  /* 0x0000000507047291 */ /* 0x000fd2000f8ec0ff */
[----:B0-----:R-:W0:Y:S04]  /*54c0*/  LDS.128 R32, [UR4+0x20] ;  /* 0x00002004ff207984 */ /* 0x001e280008000c00 */
[----:B-1-3--:R-:W1:Y:S01]  /*54d0*/  LDS.128 R28, [UR4+0x30] ;  /* 0x00003004ff1c7984 */ /* 0x00ae620008000c00 */
[----:B0-----:R-:W-:Y:S01]  /*54e0*/  FADD.FTZ R37, R22, R32 ;  /* 0x0000002016257221 */ /* 0x001fe20000010000 */
[----:B--2---:R-:W-:-:S03]  /*54f0*/  FADD.FTZ R22, R23, R33 ;  /* 0x0000002117167221 */ /* 0x004fc60000010000 */
[----:B------:R-:W-:Y:S01]  /*5500*/  FADD.FTZ R23, R37, R34 ;  /* 0x0000002225177221 */ /* 0x000fe20000010000 */
[----:B------:R-:W-:Y:S01]  /*5510*/  FADD.FTZ R22, R22, R35 ;  /* 0x0000002316167221 */ /* 0x000fe20000010000 */
[----:B------:R-:W0:Y:S02]  /*5520*/  LDS.128 R36, [UR4+0x40] ;  /* 0x00004004ff247984 */ /* 0x000e240008000c00 */
[----:B-1----:R-:W-:Y:S01]  /*5530*/  FADD.FTZ R23, R23, R28 ;  /* 0x0000001c17177221 */ /* 0x002fe20000010000 */
[----:B------:R-:W-:Y:S01]  /*5540*/  FADD.FTZ R22, R22, R29 ;  /* 0x0000001d16167221 */ /* 0x000fe20000010000 */
[----:B------:R-:W1:Y:S02]  /*5550*/  LDS.128 R32, [UR4+0x50] ;  /* 0x00005004ff207984 */ /* 0x000e640008000c00 */
        /* <DEDUP_REMOVED lines=38> */
.L_x_722:
[----:B------:R-:W-:Y:S05]  /*57c0*/  BSYNC.RECONVERGENT B0 ;  /* 0x0000000000007941 */ /* 0x000fea0003800200 */
.L_x_721:
[----:B------:R-:W-:Y:S06]  /*57d0*/  BAR.SYNC.DEFER_BLOCKING 0x0 ;  /* 0x0000000000007b1d */ /* 0x000fec0000010000 */
[----:B------:R-:W-:Y:S04]  /*57e0*/  BSSY.RECONVERGENT B0, `(.L_x_723) ;  /* 0x000004d000007945 */ /* 0x000fe80003800200 */
[----:B------:R-:W-:Y:S05]  /*57f0*/  @P3 BRA `(.L_x_724) ;  /* 0x00000004002c3947 */ /* 0x000fea0003800000 */
[----:B-1-3--:R-:W1:Y:S04]  /*5800*/  LDS.128 R28, [R65+0x280] ;  /* 0x00028000411c7984 */ /* 0x00ae680000000c00 */
[----:B0-----:R-:W0:Y:S04]  /*5810*/  LDS.128 R32, [R65+0x500] ;  /* 0x0005000041207984 */ /* 0x001e280000000c00 */
[----:B------:R-:W3:Y:S01]  /*5820*/  LDS.128 R36, [R65+0x780] ;  /* 0x0007800041247984 */ /* 0x000ee20000000c00 */
[----:B-1----:R-:W-:Y:S01]  /*5830*/  FADD.FTZ R71, R24, R28 ;  /* 0x0000001c18477221 */ /* 0x002fe20000010000 */
[----:B--2---:R-:W-:Y:S01]  /*5840*/  FADD.FTZ R24, R25, R29 ;  /* 0x0000001d19187221 */ /* 0x004fe20000010000 */
[----:B------:R-:W-:Y:S01]  /*5850*/  FADD.FTZ R25, R26, R30 ;  /* 0x0000001e1a197221 */ /* 0x000fe20000010000 */
[----:B------:R-:W-:Y:S01]  /*5860*/  FADD.FTZ R26, R27, R31 ;  /* 0x0000001f1b1a7221 */ /* 0x000fe20000010000 */
[----:B0-----:R-:W-:Y:S01]  /*5870*/  FADD.FTZ R71, R71, R32 ;  /* 0x0000002047477221 */ /* 0x001fe20000010000 */
[----:B------:R-:W-:Y:S01]  /*5880*/  FADD.FTZ R24, R24, R33 ;  /* 0x0000002118187221 */ /* 0x000fe20000010000 */
[----:B------:R-:W-:Y:S01]  /*5890*/  FADD.FTZ R25, R25, R34 ;  /* 0x0000002219197221 */ /* 0x000fe20000010000 */
[----:B------:R-:W0:Y:S01]  /*58a0*/  LDS.128 R28, [R65+0xa00] ;  /* 0x000a0000411c7984 */ /* 0x000e220000000c00 */
[----:B------:R-:W-:Y:S01]  /*58b0*/  FADD.FTZ R32, R26, R35 ;  /* 0x000000231a207221 */ /* 0x000fe20000010000 */
[----:B---3--:R-:W-:Y:S01]  /*58c0*/  FADD.FTZ R34, R24, R37 ;  /* 0x0000002518227221 */ /* 0x008fe20000010000 */
[----:B------:R-:W-:Y:S01]  /*58d0*/  FADD.FTZ R33, R25, R38 ;  /* 0x0000002619217221 */ /* 0x000fe20000010000 */
[----:B------:R-:W-:Y:S01]  /*58e0*/  FADD.FTZ R71, R71, R36 ;  /* 0x0000002447477221 */ /* 0x000fe20000010000 */
[----:B------:R-:W1:Y:S01]  /*58f0*/  LDS.128 R24, [R65+0xc80] ;  /* 0x000c800041187984 */ /* 0x000e620000000c00 */
[----:B------:R-:W-:-:S02]  /*5900*/  FADD.FTZ R32, R32, R39 ;  /* 0x0000002720207221 */ /* 0x000fc40000010000 */
        /* <DEDUP_REMOVED lines=46> */
[----:B------:R-:W-:Y:S01]  /*5bf0*/  LDS.128 R32, [R65+0x2580] ;  /* 0x0025800041207984 */ /* 0x000fe20000000c00 */
[----:B------:R-:W-:Y:S01]  /*5c00*/  FADD.FTZ R37, R37, R26 ;  /* 0x0000001a25257221 */ /* 0x000fe20000010000 */
[----:B------:R-:W-:-:S02]  /*5c10*/  FADD.FTZ R36, R36, R27 ;  /* 0x0000001b24247221 */ /* 0x000fc40000010000 */
[----:B------:R-:W0:Y:S02]  /*5c20*/  LDS.128 R28, [R65+0x2300] ;  /* 0x00230000411c7984 */ /* 0x000e240000000c00 */
[----:B0-----:R-:W-:Y:S01]  /*5c30*/  FADD.FTZ R26, R24, R29 ;  /* 0x0000001d181a7221 */ /* 0x001fe20000010000 */
[----:B------:R-:W-:Y:S01]  /*5c40*/  FADD.FTZ R71, R71, R28 ;  /* 0x0000001c47477221 */ /* 0x000fe20000010000 */
[----:B------:R-:W-:Y:S01]  /*5c50*/  FADD.FTZ R37, R37, R30 ;  /* 0x0000001e25257221 */ /* 0x000fe20000010000 */
[----:B------:R-:W-:Y:S01]  /*5c60*/  FADD.FTZ R36, R36, R31 ;  /* 0x0000001f24247221 */ /* 0x000fe20000010000 */
[----:B------:R-:W-:Y:S01]  /*5c70*/  FADD.FTZ R25, R26, R33 ;  /* 0x000000211a197221 */ /* 0x000fe20000010000 */
[----:B------:R-:W-:Y:S01]  /*5c80*/  FADD.FTZ R24, R71, R32 ;  /* 0x0000002047187221 */ /* 0x000fe20000010000 */
[----:B------:R-:W-:Y:S01]  /*5c90*/  FADD.FTZ R26, R37, R34 ;  /* 0x00000022251a7221 */ /* 0x000fe20000010000 */
[----:B------:R-:W-:-:S07]  /*5ca0*/  FADD.FTZ R27, R36, R35 ;  /* 0x00000023241b7221 */ /* 0x000fce0000010000 */
.L_x_724:
[----:B------:R-:W-:Y:S05]  /*5cb0*/  BSYNC.RECONVERGENT B0 ;  /* 0x0000000000007941 */ /* 0x000fea0003800200 */
.L_x_723:
[----:B------:R-:W4:Y:S01]  /*5cc0*/  LDC R36, c[0x0][0x370] ;  /* 0x0000dc00ff247b82 */ /* 0x000f220000000800 */
[----:B------:R-:W-:Y:S01]  /*5cd0*/  BSSY.RECONVERGENT B0, `(.L_x_725) ;  /* 0x000001e000007945 */ /* 0x000fe20003800200 */
[----:B----4-:R-:W-:-:S03]  /*5ce0*/  ISETP.GE.U32.AND P1, PT, R36, 0x2, PT ;  /* 0x000000022400780c */ /* 0x010fc60003f26070 */
[----:B------:R-:W-:Y:S10]  /*5cf0*/  @P3 BRA `(.L_x_726) ;  /* 0x00000000006c3947 */ /* 0x000ff40003800000 */
[----:B---3--:R-:W0:Y:S01]  /*5d00*/  LDC.64 R28, c[0x0][0x3f8] ;  /* 0x0000fe00ff1c7b82 */ /* 0x008e220000000a00 */
[----:B------:R-:W-:-:S07]  /*5d10*/  IMAD R35, R64, 0x28, R17 ;  /* 0x0000002840237824 */ /* 0x000fce00078e0211 */
[----:B-1----:R-:W1:Y:S01]  /*5d20*/  LDC.64 R30, c[0x0][0x3d8] ;  /* 0x0000f600ff1e7b82 */ /* 0x002e620000000a00 */
[----:B0-----:R-:W-:Y:S01]  /*5d30*/  IMAD.WIDE.U32 R32, R28, 0x3, RZ ;  /* 0x000000031c207825 */ /* 0x001fe200078e00ff */
[----:B------:R-:W-:-:S04]  /*5d40*/  LEA R37, R29, R29, 0x1 ;  /* 0x0000001d1d257211 */ /* 0x000fc800078e08ff */
[----:B------:R-:W-:Y:S01]  /*5d50*/  IADD3 R37, PT, PT, R33, R37, RZ ;  /* 0x0000002521257210 */ /* 0x000fe20007ffe0ff */
[----:B-1----:R-:W-:-:S03]  /*5d60*/  IMAD.WIDE R30, R35, 0x4, R30 ;  /* 0x00000004231e7825 */ /* 0x002fc600078e021e */
[----:B------:R-:W-:-:S04]  /*5d70*/  LEA.HI R32, P2, R37, R32, RZ, 0x1 ;  /* 0x0000002025207211 */ /* 0x000fc800078508ff */
[----:B------:R-:W-:Y:S01]  /*5d80*/  IADD3.X R37, PT, PT, RZ, R37, RZ, P2, !PT ;  /* 0x00000025ff257210 */ /* 0x000fe200017fe4ff */
[----:B------:R4:W-:Y:S01]  /*5d90*/  REDG.E.ADD.F32.FTZ.RN.STRONG.GPU desc[UR8][R30.64], R24 ;  /* 0x000000181e0079a6 */ /* 0x0009e2000c12f308 */
[----:B------:R-:W-:Y:S02]  /*5da0*/  LEA.HI R39, P2, R29, R28, RZ, 0x1 ;  /* 0x0000001c1d277211 */ /* 0x000fe400078508ff */
[C---:B------:R-:W-:Y:S02]  /*5db0*/  SHF.L.U64.HI R37, R32.reuse, 0x1, R37 ;  /* 0x0000000120257819 */ /* 0x040fe40000010225 */
[----:B------:R-:W-:Y:S02]  /*5dc0*/  SHF.L.U32 R35, R32, 0x1, RZ ;  /* 0x0000000120237819 */ /* 0x000fe400000006ff */
[----:B------:R-:W-:Y:S02]  /*5dd0*/  IADD3.X R32, PT, PT, RZ, R29, RZ, P2, !PT ;  /* 0x0000001dff207210 */ /* 0x000fe400017fe4ff */
[----:B------:R-:W-:-:S02]  /*5de0*/  SHF.L.U32 R33, R39, 0x1, RZ ;  /* 0x0000000127217819 */ /* 0x000fc400000006ff */
[----:B------:R-:W-:Y:S02]  /*5df0*/  SHF.L.U64.HI R39, R39, 0x1, R32 ;  /* 0x0000000127277819 */ /* 0x000fe40000010220 */
[----:B------:R-:W-:Y:S02]  /*5e00*/  LOP3.LUT R33, R33, 0xfffffffc, RZ, 0xc0, !PT ;  /* 0xfffffffc21217812 */ /* 0x000fe400078ec0ff */
[----:B------:R-:W-:Y:S02]  /*5e10*/  LEA R32, P3, R28, R30, 0x2 ;  /* 0x0000001e1c207211 */ /* 0x000fe400078610ff */
[----:B------:R-:W-:Y:S02]  /*5e20*/  LOP3.LUT R35, R35, 0xfffffffc, RZ, 0xc0, !PT ;  /* 0xfffffffc23237812 */ /* 0x000fe400078ec0ff */
[----:B------:R-:W-:Y:S02]  /*5e30*/  IADD3 R34, P2, PT, R30, R33, RZ ;  /* 0x000000211e227210 */ /* 0x000fe40007f5e0ff */
[----:B------:R-:W-:-:S02]  /*5e40*/  LEA.HI.X R33, R28, R31, R29, 0x2, P3 ;  /* 0x0000001f1c217211 */ /* 0x000fc400018f141d */
[----:B------:R-:W-:Y:S02]  /*5e50*/  IADD3 R28, P3, PT, R30, R35, RZ ;  /* 0x000000231e1c7210 */ /* 0x000fe40007f7e0ff */
[C---:B------:R-:W-:Y:S02]  /*5e60*/  IADD3.X R35, PT, PT, R31.reuse, R39, RZ, P2, !PT ;  /* 0x000000271f237210 */ /* 0x040fe400017fe4ff */
[----:B------:R-:W-:-:S03]  /*5e70*/  IADD3.X R29, PT, PT, R31, R37, RZ, P3, !PT ;  /* 0x000000251f1d7210 */ /* 0x000fc60001ffe4ff */
[----:B------:R4:W-:Y:S04]  /*5e80*/  REDG.E.ADD.F32.FTZ.RN.STRONG.GPU desc[UR8][R34.64], R25 ;  /* 0x00000019220079a6 */ /* 0x0009e8000c12f308 */
[----:B------:R4:W-:Y:S04]  /*5e90*/  REDG.E.ADD.F32.FTZ.RN.STRONG.GPU desc[UR8][R32.64], R26 ;  /* 0x0000001a200079a6 */ /* 0x0009e8000c12f308 */
[----:B------:R4:W-:Y:S02]  /*5ea0*/  REDG.E.ADD.F32.FTZ.RN.STRONG.GPU desc[UR8][R28.64], R27 ;  /* 0x0000001b1c0079a6 */ /* 0x0009e4000c12f308 */
.L_x_726:
[----:B------:R-:W-:Y:S05]  /*5eb0*/  BSYNC.RECONVERGENT B0 ;  /* 0x0000000000007941 */ /* 0x000fea0003800200 */
.L_x_725:
[----:B------:R-:W-:Y:S05]  /*5ec0*/  @!P1 BRA `(.L_x_727) ;  /* 0x0000001400049947 */ /* 0x000fea0003800000 */
[----:B------:R-:W-:Y:S05]  /*5ed0*/  @P0 BRA `(.L_x_728) ;  /* 0x0000000000880947 */ /* 0x000fea0003800000 */
[----:B-1--4-:R-:W1:Y:S01]  /*5ee0*/  LDC R31, c[0x0][0x374] ;  /* 0x0000dd00ff1f7b82 */ /* 0x012e620000000800 */
[----:B------:R-:W4:Y:S01]  /*5ef0*/  S2R R30, SR_CTAID.Y ;  /* 0x00000000001e7919 */ /* 0x000f220000002600 */
[----:B---3--:R-:W-:-:S06]  /*5f00*/  LOP3.LUT R28, R59, 0x1, RZ, 0xc0, !PT ;  /* 0x000000013b1c7812 */ /* 0x008fcc00078ec0ff */
[----:B------:R-:W3:Y:S08]  /*5f10*/  LDC R33, c[0x0][0x370] ;  /* 0x0000dc00ff217b82 */ /* 0x000ef00000000800 */
[----:B--2---:R-:W2:Y:S01]  /*5f20*/  LDC.64 R26, c[0x0][0x3d0] ;  /* 0x0000f400ff1a7b82 */ /* 0x004ea20000000a00 */
[----:B-1----:R-:W-:-:S07]  /*5f30*/  IMAD R28, R28, R31, RZ ;  /* 0x0000001f1c1c7224 */ /* 0x002fce00078e02ff */
[----:B------:R-:W1:Y:S01]  /*5f40*/  LDC.64 R24, c[0x0][0x3c8] ;  /* 0x0000f200ff187b82 */ /* 0x000e620000000a00 */
[----:B---3--:R-:W-:Y:S02]  /*5f50*/  IMAD R29, R28, R33, RZ ;  /* 0x000000211c1d7224 */ /* 0x008fe400078e02ff */
[----:B----4-:R-:W-:-:S03]  /*5f60*/  IMAD R31, R31, UR6, R30 ;  /* 0x000000061f1f7c24 */ /* 0x010fc6000f8e021e */
[----:B------:R-:W-:-:S05]  /*5f70*/  SHF.L.U32 R29, R29, 0x1, RZ ;  /* 0x000000011d1d7819 */ /* 0x000fca00000006ff */
[----:B--2---:R-:W-:Y:S01]  /*5f80*/  IMAD.WIDE R26, R29, 0x4, R26 ;  /* 0x000000041d1a7825 */ /* 0x004fe200078e021a */
[----:B------:R-:W-:Y:S02]  /*5f90*/  IADD3 R29, PT, PT, R28, R30, RZ ;  /* 0x0000001e1c1d7210 */ /* 0x000fe40007ffe0ff */
[----:B------:R-:W-:Y:S01]  /*5fa0*/  LOP3.LUT P0, R28, R59, 0x2, RZ, 0xc0, !PT ;  /* 0x000000023b1c7812 */ /* 0x000fe2000780c0ff */
[----:B------:R-:W-:-:S03]  /*5fb0*/  IMAD.WIDE.U32 R26, R31, 0x8, R26 ;  /* 0x000000081f1a7825 */ /* 0x000fc600078e001a */
[----:B------:R-:W-:Y:S02]  /*5fc0*/  SEL R33, R33, RZ, !P0 ;  /* 0x000000ff21217207 */ /* 0x000fe40004000000 */
[----:B------:R-:W-:Y:S01]  /*5fd0*/  IADD3 R31, PT, PT, -R28, 0x1, RZ ;  /* 0x000000011c1f7810 */ /* 0x000fe20007ffe1ff */
[----:B-1----:R-:W-:Y:S01]  /*5fe0*/  IMAD.WIDE.U32 R24, R29, 0x4, R24 ;  /* 0x000000041d187825 */ /* 0x002fe200078e0018 */
[----:B------:R-:W-:Y:S01]  /*5ff0*/  ISETP.NE.AND P0, PT, R33, -0x1, PT ;  /* 0xffffffff2100780c */ /* 0x000fe20003f05270 */
[----:B------:R1:W-:Y:S01]  /*6000*/  STG.E.64 desc[UR8][R26.64], R22 ;  /* 0x000000161a007986 */ /* 0x0003e2000c101b08 */
[----:B------:R-:W-:Y:S06]  /*6010*/  MEMBAR.ALL.GPU ;  /* 0x0000000000007992 */ /* 0x000fec000000a000 */
[----:B------:R-:W-:-:S00]  /*6020*/  ERRBAR ;  /* 0x00000000000079ab */ /* 0x000fc00000000000 */
[----:B------:R-:W-:Y:S06]  /*6030*/  CGAERRBAR ;  /* 0x00000000000075ab */ /* 0x000fec0000000000 */
[----:B------:R1:W-:Y:S01]  /*6040*/  REDG.E.ADD.S32.STRONG.GPU desc[UR8][R24.64], R31 ;  /* 0x0000001f1800798e */ /* 0x0003e2000c12e308 */
[----:B------:R-:W-:Y:S05]  /*6050*/  @!P0 BRA `(.L_x_728) ;  /* 0x0000000000288947 */ /* 0x000fea0003800000 */
[----:B------:R-:W2:Y:S01]  /*6060*/  LDC R29, c[0x0][0x2f8] ;  /* 0x0000be00ff1d7b82 */ /* 0x000ea20000000800 */
[----:B-1----:R-:W-:-:S07]  /*6070*/  MOV R26, 0xffffffff ;  /* 0xffffffff001a7802 */ /* 0x002fce0000000f00 */
.L_x_729:
[----:B------:R-:W3:Y:S04]  /*6080*/  LDG.E.STRONG.GPU R28, desc[UR8][R24.64] ;  /* 0x00000008181c7981 */ /* 0x000ee8000c1ef900 */
[----:B---3--:R-:W-:Y:S01]  /*6090*/  CCTL.IVALL ;  /* 0x00000000ff00798f */ /* 0x008fe20002000000 */
[----:B--2---:R-:W-:Y:S01]  /*60a0*/  IADD3 R27, PT, PT, R29, -R29, RZ ;  /* 0x8000001d1d1b7210 */ /* 0x004fe20007ffe0ff */
[----:B------:R-:W-:Y:S05]  /*60b0*/  YIELD ;  /* 0x0000000000007946 */ /* 0x000fea0003800000 */
[----:B------:R-:W-:-:S13]  /*60c0*/  ISETP.EQ.AND P0, PT, R27, RZ, PT ;  /* 0x000000ff1b00720c */ /* 0x000fda0003f02270 */
[----:B------:R-:W-:-:S04]  /*60d0*/  @P0 MOV R26, R28 ;  /* 0x0000001c001a0202 */ /* 0x000fc80000000f00 */
[----:B------:R-:W-:-:S13]  /*60e0*/  ISETP.NE.AND P0, PT, R26, R33, PT ;  /* 0x000000211a00720c */ /* 0x000fda0003f05270 */
[----:B------:R-:W-:Y:S05]  /*60f0*/  @P0 BRA `(.L_x_729) ;  /* 0xfffffffc00e00947 */ /* 0x000fea000383ffff */
.L_x_728:
[----:B------:R-:W-:Y:S05]  /*6100*/  WARPSYNC.ALL ;  /* 0x0000000000007948 */ /* 0x000fea0003800000 */
[----:B------:R-:W-:Y:S01]  /*6110*/  ISETP.GE.U32.AND P0, PT, R36, 0x8, PT ;  /* 0x000000082400780c */ /* 0x000fe20003f06070 */
[----:B------:R-:W-:Y:S01]  /*6120*/  BAR.SYNC.DEFER_BLOCKING 0x0 ;  /* 0x0000000000007b1d */ /* 0x000fe20000010000 */
[----:B----4-:R-:W-:-:S11]  /*6130*/  HFMA2 R33, -RZ, RZ, 0, 0 ;  /* 0x00000000ff217431 */ /* 0x010fd600000001ff */
[----:B------:R-:W-:Y:S05]  /*6140*/  @!P0 BRA `(.L_x_730) ;  /* 0x0000000800748947 */ /* 0x000fea0003800000 */
[----:B------:R-:W4:Y:S01]  /*6150*/  S2UR UR15, SR_CTAID.Y ;  /* 0x00000000000f79c3 */ /* 0x000f220000002600 */
[----:B------:R-:W4:Y:S01]  /*6160*/  LDCU UR4, c[0x0][0x374] ;  /* 0x00006e80ff0477ac */ /* 0x000f220008000800 */
[----:B---3--:R-:W3:Y:S01]  /*6170*/  S2R R28, SR_TID.X ;  /* 0x00000000001c7919 */ /* 0x008ee20000002100 */
[----:B------:R-:W-:Y:S01]  /*6180*/  MOV R30, RZ ;  /* 0x000000ff001e7202 */ /* 0x000fe20000000f00 */
[----:B------:R-:W-:-:S04]  /*6190*/  UIADD3 UR5, UPT, UPT, -UR6, URZ, URZ ;  /* 0x000000ff06057290 */ /* 0x000fc8000fffe1ff */
[----:B------:R-:W0:Y:S01]  /*61a0*/  S2UR UR6, SR_CTAID.X ;  /* 0x00000000000679c3 */ /* 0x000e220000002500 */
[----:B----4-:R-:W-:Y:S02]  /*61b0*/  UIMAD UR7, UR4, 0x3, UR15 ;  /* 0x00000003040778a4 */ /* 0x010fe4000f8e020f */
[----:B------:R-:W-:Y:S01]  /*61c0*/  MOV R29, UR15 ;  /* 0x0000000f001d7c02 */ /* 0x000fe20008000f00 */
[----:B------:R-:W-:Y:S02]  /*61d0*/  ULEA UR10, UR4, UR15, 0x1 ;  /* 0x0000000f040a7291 */ /* 0x000fe4000f8e08ff */
[----:B------:R-:W-:Y:S02]  /*61e0*/  UIMAD UR11, UR4, 0x6, UR15 ;  /* 0x00000006040b78a4 */ /* 0x000fe4000f8e020f */
[----:B------:R-:W-:Y:S01]  /*61f0*/  ULEA UR12, UR4, UR15, 0x2 ;  /* 0x0000000f040c7291 */ /* 0x000fe2000f8e10ff */
[----:B0-----:R-:W-:Y:S01]  /*6200*/  MOV R32, UR7 ;  /* 0x0000000700207c02 */ /* 0x001fe20008000f00 */
[----:B------:R-:W-:Y:S01]  /*6210*/  UIMAD UR13, UR4, 0x7, UR15 ;  /* 0x00000007040d78a4 */ /* 0x000fe2000f8e020f */
[----:B------:R-:W-:Y:S01]  /*6220*/  MOV R36, UR10 ;  /* 0x0000000a00247c02 */ /* 0x000fe20008000f00 */
[----:B------:R-:W-:Y:S01]  /*6230*/  UIMAD UR14, UR4, 0x5, UR15 ;  /* 0x00000005040e78a4 */ /* 0x000fe2000f8e020f */
[----:B------:R-:W-:Y:S01]  /*6240*/  MOV R35, UR11 ;  /* 0x0000000b00237c02 */ /* 0x000fe20008000f00 */
[----:B------:R-:W-:Y:S01]  /*6250*/  UIADD3 UR4, UPT, UPT, UR15, UR4, URZ ;  /* 0x000000040f047290 */ /* 0x000fe2000fffe0ff */
[----:B-1----:R-:W-:-:S02]  /*6260*/  MOV R31, UR12 ;  /* 0x0000000c001f7c02 */ /* 0x002fc40008000f00 */
[----:B------:R-:W-:Y:S02]  /*6270*/  MOV R33, UR13 ;  /* 0x0000000d00217c02 */ /* 0x000fe40008000f00 */
[----:B------:R-:W-:Y:S02]  /*6280*/  MOV R34, UR14 ;  /* 0x0000000e00227c02 */ /* 0x000fe40008000f00 */
[----:B---3--:R-:W-:-:S07]  /*6290*/  MOV R37, UR4 ;  /* 0x0000000400257c02 */ /* 0x008fce0008000f00 */
.L_x_731:
[----:B------:R-:W-:-:S04]  /*62a0*/  ISETP.NE.AND P1, PT, RZ, UR5, PT ;  /* 0x00000005ff007c0c */ /* 0x000fc8000bf25270 */
[----:B------:R-:W-:Y:S02]  /*62b0*/  ISETP.NE.OR P1, PT, R17, RZ, !P1 ;  /* 0x000000ff1100720c */ /* 0x000fe40004f25670 */
[----:B------:R-:W-:-:S04]  /*62c0*/  IADD3 R17, PT, PT, R30, 0x1, RZ ;  /* 0x000000011e117810 */ /* 0x000fc80007ffe0ff */
[----:B------:R-:W-:Y:S02]  /*62d0*/  ISETP.NE.AND P2, PT, R17, UR6, PT ;  /* 0x0000000611007c0c */ /* 0x000fe4000bf45270 */
[----:B------:R-:W-:-:S04]  /*62e0*/  MOV R17, R28 ;  /* 0x0000001c00117202 */ /* 0x000fc80000000f00 */
[----:B------:R-:W-:Y:S01]  /*62f0*/  ISETP.NE.OR P2, PT, R17, RZ, !P2 ;  /* 0x000000ff1100720c */ /* 0x000fe20005745670 */
[----:B--2---:R-:W0:Y:S01]  /*6300*/  @!P1 LDC R24, c[0x0][0x374] ;  /* 0x0000dd00ff189b82 */ /* 0x004e220000000800 */
[----:B------:R-:W-:-:S07]  /*6310*/  @!P1 LOP3.LUT R27, R59, 0x1, RZ, 0xc0, !PT ;  /* 0x000000013b1b9812 */ /* 0x000fce00078ec0ff */
[----:B------:R-:W1:Y:S08]  /*6320*/  @!P1 LDC R25, c[0x0][0x370] ;  /* 0x0000dc00ff199b82 */ /* 0x000e700000000800 */
[----:B------:R-:W2:Y:S01]  /*6330*/  @!P2 LDC R38, c[0x0][0x374] ;  /* 0x0000dd00ff26ab82 */ /* 0x000ea20000000800 */
[----:B0-----:R-:W-:-:S07]  /*6340*/  @!P1 IMAD R24, R27, R24, RZ ;  /* 0x000000181b189224 */ /* 0x001fce00078e02ff */
[----:B------:R-:W0:Y:S01]  /*6350*/  @!P2 LDC R39, c[0x0][0x370] ;  /* 0x0000dc00ff27ab82 */ /* 0x000e220000000800 */
[----:B-1----:R-:W-:-:S07]  /*6360*/  @!P1 IMAD R24, R24, R25, RZ ;  /* 0x0000001918189224 */ /* 0x002fce00078e02ff */
[----:B------:R-:W1:Y:S01]  /*6370*/  @!P1 LDC.64 R26, c[0x0][0x3d0] ;  /* 0x0000f400ff1a9b82 */ /* 0x000e620000000a00 */
[----:B------:R-:W-:-:S05]  /*6380*/  @!P2 LOP3.LUT R25, R59, 0x1, RZ, 0xc0, !PT ;  /* 0x000000013b19a812 */ /* 0x000fca00078ec0ff */
[----:B--2---:R-:W-:Y:S01]  /*6390*/  @!P2 IMAD R38, R25, R38, RZ ;  /* 0x000000261926a224 */ /* 0x004fe200078e02ff */
[----:B------:R-:W-:-:S03]  /*63a0*/  @!P1 SHF.L.U32 R25, R24, 0x1, RZ ;  /* 0x0000000118199819 */ /* 0x000fc600000006ff */
[----:B0-----:R-:W-:Y:S02]  /*63b0*/  @!P2 IMAD R38, R38, R39, RZ ;  /* 0x000000272626a224 */ /* 0x001fe400078e02ff */
[----:B-1----:R-:W-:Y:S02]  /*63c0*/  @!P1 IMAD.WIDE R26, R25, 0x4, R26 ;  /* 0x00000004191a9825 */ /* 0x002fe400078e021a */
[----:B------:R-:W0:Y:S02]  /*63d0*/  @!P2 LDC.64 R24, c[0x0][0x3d0] ;  /* 0x0000f400ff18ab82 */ /* 0x000e240000000a00 */
[----:B------:R-:W-:Y:S01]  /*63e0*/  @!P1 IMAD.WIDE.U32 R26, R29, 0x8, R26 ;  /* 0x000000081d1a9825 */ /* 0x000fe200078e001a */
[----:B------:R-:W-:-:S05]  /*63f0*/  @!P2 SHF.L.U32 R39, R38, 0x1, RZ ;  /* 0x000000012627a819 */ /* 0x000fca00000006ff */
[----:B------:R-:W2:Y:S01]  /*6400*/  @!P1 LDG.E.64 R26, desc[UR8][R26.64] ;  /* 0x000000081a1a9981 */ /* 0x000ea2000c1e1b00 */
[----:B0-----:R-:W-:-:S04]  /*6410*/  @!P2 IMAD.WIDE R24, R39, 0x4, R24 ;  /* 0x000000042718a825 */ /* 0x001fc800078e0218 */
[----:B------:R-:W-:-:S06]  /*6420*/  @!P2 IMAD.WIDE.U32 R24, R37, 0x8, R24 ;  /* 0x000000082518a825 */ /* 0x000fcc00078e0018 */
[----:B------:R-:W3:Y:S01]  /*6430*/  @!P2 LDG.E.64 R24, desc[UR8][R24.64] ;  /* 0x000000081818a981 */ /* 0x000ee2000c1e1b00 */
[----:B------:R-:W-:-:S04]  /*6440*/  IADD3 R38, PT, PT, R30, 0x2, RZ ;  /* 0x000000021e267810 */ /* 0x000fc80007ffe0ff */
[----:B------:R-:W-:-:S04]  /*6450*/  ISETP.NE.AND P0, PT, R38, UR6, PT ;  /* 0x0000000626007c0c */ /* 0x000fc8000bf05270 */
[----:B------:R-:W-:-:S13]  /*6460*/  ISETP.NE.OR P0, PT, R17, RZ, !P0 ;  /* 0x000000ff1100720c */ /* 0x000fda0004705670 */
[----:B------:R-:W0:Y:S08]  /*6470*/  @!P0 LDC R38, c[0x0][0x374] ;  /* 0x0000dd00ff268b82 */ /* 0x000e300000000800 */
[----:B------:R-:W1:Y:S01]  /*6480*/  @!P0 LDC R39, c[0x0][0x370] ;  /* 0x0000dc00ff278b82 */ /* 0x000e620000000800 */
[----:B--2---:R-:W-:Y:S01]  /*6490*/  @!P1 FADD.FTZ R23, R23, R27 ;  /* 0x0000001b17179221 */ /* 0x004fe20000010000 */
[----:B------:R-:W-:Y:S01]  /*64a0*/  @!P0 LOP3.LUT R27, R59, 0x1, RZ, 0xc0, !PT ;  /* 0x000000013b1b8812 */ /* 0x000fe200078ec0ff */
[----:B------:R-:W-:-:S04]  /*64b0*/  @!P1 FADD.FTZ R22, R22, R26 ;  /* 0x0000001a16169221 */ /* 0x000fc80000010000 */
[----:B0-----:R-:W-:Y:S01]  /*64c0*/  @!P0 IMAD R26, R27, R38, RZ ;  /* 0x000000261b1a8224 */ /* 0x001fe200078e02ff */
[----:B------:R-:W-:-:S04]  /*64d0*/  IADD3 R27, PT, PT, R30, 0x3, RZ ;  /* 0x000000031e1b7810 */ /* 0x000fc80007ffe0ff */
[----:B------:R-:W-:-:S04]  /*64e0*/  ISETP.NE.AND P1, PT, R27, UR6, PT ;  /* 0x000000061b007c0c */ /* 0x000fc8000bf25270 */
[----:B------:R-:W-:Y:S01]  /*64f0*/  ISETP.NE.OR P1, PT, R17, RZ, !P1 ;  /* 0x000000ff1100720c */ /* 0x000fe20004f25670 */
[----:B---3--:R-:W-:Y:S01]  /*6500*/  @!P2 FADD.FTZ R22, R22, R24 ;  /* 0x000000181616a221 */ /* 0x008fe20000010000 */
[----:B-1----:R-:W-:-:S11]  /*6510*/  @!P0 IMAD R24, R26, R39, RZ ;  /* 0x000000271a188224 */ /* 0x002fd600078e02ff */
[----:B------:R-:W0:Y:S01]  /*6520*/  @!P1 LDC R38, c[0x0][0x374] ;  /* 0x0000dd00ff269b82 */ /* 0x000e220000000800 */
[----:B------:R-:W-:-:S07]  /*6530*/  @!P0 SHF.L.U32 R39, R24, 0x1, RZ ;  /* 0x0000000118278819 */ /* 0x000fce00000006ff */
[----:B------:R-:W1:Y:S02]  /*6540*/  @!P0 LDC.64 R26, c[0x0][0x3d0] ;  /* 0x0000f400ff1a8b82 */ /* 0x000e640000000a00 */
[----:B-1----:R-:W-:Y:S01]  /*6550*/  @!P0 IMAD.WIDE R26, R39, 0x4, R26 ;  /* 0x00000004271a8825 */ /* 0x002fe200078e021a */
[----:B------:R-:W-:-:S05]  /*6560*/  @!P1 LOP3.LUT R39, R59, 0x1, RZ, 0xc0, !PT ;  /* 0x000000013b279812 */ /* 0x000fca00078ec0ff */
[----:B0-----:R-:W-:Y:S02]  /*6570*/  @!P1 IMAD R24, R39, R38, RZ ;  /* 0x0000002627189224 */ /* 0x001fe400078e02ff */
[----:B------:R-:W0:Y:S01]  /*6580*/  @!P1 LDC R39, c[0x0][0x370] ;  /* 0x0000dc00ff279b82 */ /* 0x000e220000000800 */
[----:B------:R-:W-:-:S04]  /*6590*/  @!P0 IMAD.WIDE.U32 R26, R36, 0x8, R26 ;  /* 0x00000008241a8825 */ /* 0x000fc800078e001a */
[----:B------:R-:W-:Y:S02]  /*65a0*/  @!P2 FADD.FTZ R23, R23, R25 ;  /* 0x000000191717a221 */ /* 0x000fe40000010000 */
[----:B------:R-:W2:Y:S01]  /*65b0*/  @!P0 LDG.E.64 R26, desc[UR8][R26.64] ;  /* 0x000000081a1a8981 */ /* 0x000ea2000c1e1b00 */
[----:B0-----:R-:W-:Y:S02]  /*65c0*/  @!P1 IMAD R38, R24, R39, RZ ;  /* 0x0000002718269224 */ /* 0x001fe400078e02ff */
[----:B------:R-:W0:Y:S03]  /*65d0*/  @!P1 LDC.64 R24, c[0x0][0x3d0] ;  /* 0x0000f400ff189b82 */ /* 0x000e260000000a00 */
[----:B------:R-:W-:-:S05]  /*65e0*/  @!P1 SHF.L.U32 R39, R38, 0x1, RZ ;  /* 0x0000000126279819 */ /* 0x000fca00000006ff */
[----:B0-----:R-:W-:-:S04]  /*65f0*/  @!P1 IMAD.WIDE R24, R39, 0x4, R24 ;  /* 0x0000000427189825 */ /* 0x001fc800078e0218 */
[----:B------:R-:W-:-:S06]  /*6600*/  @!P1 IMAD.WIDE.U32 R24, R32, 0x8, R24 ;  /* 0x0000000820189825 */ /* 0x000fcc00078e0018 */
[----:B------:R-:W3:Y:S01]  /*6610*/  @!P1 LDG.E.64 R24, desc[UR8][R24.64] ;  /* 0x0000000818189981 */ /* 0x000ee2000c1e1b00 */
[----:B------:R-:W-:-:S04]  /*6620*/  IADD3 R38, PT, PT, R30, 0x4, RZ ;  /* 0x000000041e267810 */ /* 0x000fc80007ffe0ff */
[----:B------:R-:W-:-:S04]  /*6630*/  ISETP.NE.AND P2, PT, R38, UR6, PT ;  /* 0x0000000626007c0c */ /* 0x000fc8000bf45270 */
[----:B------:R-:W-:-:S13]  /*6640*/  ISETP.NE.OR P2, PT, R17, RZ, !P2 ;  /* 0x000000ff1100720c */ /* 0x000fda0005745670 */
[----:B------:R-:W0:Y:S01]  /*6650*/  @!P2 LDC R38, c[0x0][0x374] ;  /* 0x0000dd00ff26ab82 */ /* 0x000e220000000800 */
[----:B--2---:R-:W-:Y:S01]  /*6660*/  @!P0 FADD.FTZ R22, R22, R26 ;  /* 0x0000001a16168221 */ /* 0x004fe20000010000 */
[----:B------:R-:W-:Y:S01]  /*6670*/  IADD3 R26, PT, PT, R30, 0x5, RZ ;  /* 0x000000051e1a7810 */ /* 0x000fe20007ffe0ff */
[----:B------:R-:W-:Y:S01]  /*6680*/  @!P0 FADD.FTZ R23, R23, R27 ;  /* 0x0000001b17178221 */ /* 0x000fe20000010000 */
[----:B------:R-:W-:Y:S02]  /*6690*/  @!P2 LOP3.LUT R27, R59, 0x1, RZ, 0xc0, !PT ;  /* 0x000000013b1ba812 */ /* 0x000fe400078ec0ff */
[----:B------:R-:W-:-:S03]  /*66a0*/  ISETP.NE.AND P3, PT, R26, UR6, PT ;  /* 0x000000061a007c0c */ /* 0x000fc6000bf65270 */
[----:B0-----:R-:W-:Y:S01]  /*66b0*/  @!P2 IMAD R26, R27, R38, RZ ;  /* 0x000000261b1aa224 */ /* 0x001fe200078e02ff */
[----:B------:R-:W-:Y:S01]  /*66c0*/  ISETP.NE.OR P0, PT, R17, RZ, !P3 ;  /* 0x000000ff1100720c */ /* 0x000fe20005f05670 */
[----:B------:R-:W0:-:S12]  /*66d0*/  @!P2 LDC R27, c[0x0][0x370] ;  /* 0x0000dc00ff1bab82 */ /* 0x000e180000000800 */
[----:B------:R-:W1:Y:S08]  /*66e0*/  @!P0 LDC R38, c[0x0][0x374] ;  /* 0x0000dd00ff268b82 */ /* 0x000e700000000800 */
[----:B------:R-:W2:Y:S01]  /*66f0*/  @!P0 LDC R39, c[0x0][0x370] ;  /* 0x0000dc00ff278b82 */ /* 0x000ea20000000800 */
[----:B0-----:R-:W-:-:S05]  /*6700*/  @!P2 IMAD R26, R26, R27, RZ ;  /* 0x0000001b1a1aa224 */ /* 0x001fca00078e02ff */
[----:B------:R-:W-:Y:S01]  /*6710*/  @!P2 SHF.L.U32 R27, R26, 0x1, RZ ;  /* 0x000000011a1ba819 */ /* 0x000fe200000006ff */
[----:B---3--:R-:W-:Y:S01]  /*6720*/  @!P1 FADD.FTZ R23, R23, R25 ;  /* 0x0000001917179221 */ /* 0x008fe20000010000 */
[----:B------:R-:W-:Y:S01]  /*6730*/  @!P0 LOP3.LUT R25, R59, 0x1, RZ, 0xc0, !PT ;  /* 0x000000013b198812 */ /* 0x000fe200078ec0ff */
[----:B------:R-:W-:-:S04]  /*6740*/  @!P1 FADD.FTZ R22, R22, R24 ;  /* 0x0000001816169221 */ /* 0x000fc80000010000 */
[----:B-1----:R-:W-:Y:S02]  /*6750*/  @!P0 IMAD R38, R25, R38, RZ ;  /* 0x0000002619268224 */ /* 0x002fe400078e02ff */
[----:B------:R-:W0:Y:S02]  /*6760*/  @!P2 LDC.64 R24, c[0x0][0x3d0] ;  /* 0x0000f400ff18ab82 */ /* 0x000e240000000a00 */
[----:B--2---:R-:W-:Y:S02]  /*6770*/  @!P0 IMAD R38, R38, R39, RZ ;  /* 0x0000002726268224 */ /* 0x004fe400078e02ff */
[----:B0-----:R-:W-:-:S04]  /*6780*/  @!P2 IMAD.WIDE R24, R27, 0x4, R24 ;  /* 0x000000041b18a825 */ /* 0x001fc800078e0218 */
[----:B------:R-:W0:Y:S01]  /*6790*/  @!P0 LDC.64 R26, c[0x0][0x3d0] ;  /* 0x0000f400ff1a8b82 */ /* 0x000e220000000a00 */
        /* <DEDUP_REMOVED lines=21> */
[----:B------:R-:W-:Y:S01]  /*68f0*/  @!P0 FADD.FTZ R23, R23, R27 ;  /* 0x0000001b17178221 */ /* 0x000fe20000010000 */
[----:B------:R-:W-:-:S06]  /*6900*/  @!P1 SHF.L.U32 R39, R26, 0x1, RZ ;  /* 0x000000011a279819 */ /* 0x000fcc00000006ff */
[----:B------:R-:W1:Y:S02]  /*6910*/  @!P1 LDC.64 R24, c[0x0][0x3d0] ;  /* 0x0000f400ff189b82 */ /* 0x000e640000000a00 */
[----:B-1----:R-:W-:Y:S01]  /*6920*/  @!P1 IMAD.WIDE R24, R39, 0x4, R24 ;  /* 0x0000000427189825 */ /* 0x002fe200078e0218 */
[----:B------:R-:W-:-:S05]  /*6930*/  @!P2 LOP3.LUT R39, R59, 0x1, RZ, 0xc0, !PT ;  /* 0x000000013b27a812 */ /* 0x000fca00078ec0ff */
[----:B0-----:R-:W-:Y:S02]  /*6940*/  @!P2 IMAD R26, R39, R38, RZ ;  /* 0x00000026271aa224 */ /* 0x001fe400078e02ff */
[----:B------:R-:W0:Y:S01]  /*6950*/  @!P2 LDC R39, c[0x0][0x370] ;  /* 0x0000dc00ff27ab82 */ /* 0x000e220000000800 */
[----:B------:R-:W-:-:S06]  /*6960*/  @!P1 IMAD.WIDE.U32 R24, R35, 0x8, R24 ;  /* 0x0000000823189825 */ /* 0x000fcc00078e0018 */
[----:B------:R-:W2:Y:S01]  /*6970*/  @!P1 LDG.E.64 R24, desc[UR8][R24.64] ;  /* 0x0000000818189981 */ /* 0x000ea2000c1e1b00 */
[----:B0-----:R-:W-:Y:S02]  /*6980*/  @!P2 IMAD R38, R26, R39, RZ ;  /* 0x000000271a26a224 */ /* 0x001fe400078e02ff */
[----:B------:R-:W0:Y:S03]  /*6990*/  @!P2 LDC.64 R26, c[0x0][0x3d0] ;  /* 0x0000f400ff1aab82 */ /* 0x000e260000000a00 */
[----:B------:R-:W-:-:S05]  /*69a0*/  @!P2 SHF.L.U32 R39, R38, 0x1, RZ ;  /* 0x000000012627a819 */ /* 0x000fca00000006ff */
[----:B0-----:R-:W-:-:S04]  /*69b0*/  @!P2 IMAD.WIDE R26, R39, 0x4, R26 ;  /* 0x00000004271aa825 */ /* 0x001fc800078e021a */
[----:B------:R-:W-:-:S06]  /*69c0*/  @!P2 IMAD.WIDE.U32 R26, R33, 0x8, R26 ;  /* 0x00000008211aa825 */ /* 0x000fcc00078e001a */
[----:B------:R-:W3:Y:S01]  /*69d0*/  @!P2 LDG.E.64 R26, desc[UR8][R26.64] ;  /* 0x000000081a1aa981 */ /* 0x000ee2000c1e1b00 */
[----:B------:R-:W0:Y:S08]  /*69e0*/  LDC R38, c[0x0][0x374] ;  /* 0x0000dd00ff267b82 */ /* 0x000e300000000800 */
[----:B------:R-:W1:Y:S01]  /*69f0*/  LDC R39, c[0x0][0x370] ;  /* 0x0000dc00ff277b82 */ /* 0x000e620000000800 */
[----:B------:R-:W-:Y:S01]  /*6a00*/  IADD3 R30, PT, PT, R30, 0x8, RZ ;  /* 0x000000081e1e7810 */ /* 0x000fe20007ffe0ff */
[----:B------:R-:W-:Y:S01]  /*6a10*/  UIADD3 UR5, UPT, UPT, UR5, 0x8, URZ ;  /* 0x0000000805057890 */ /* 0x000fe2000fffe0ff */
[----:B0-----:R-:W-:-:S02]  /*6a20*/  LEA R29, R38, R29, 0x3 ;  /* 0x0000001d261d7211 */ /* 0x001fc400078e18ff */
[C---:B------:R-:W-:Y:S02]  /*6a30*/  LEA R37, R38.reuse, R37, 0x3 ;  /* 0x0000002526257211 */ /* 0x040fe400078e18ff */
[C---:B------:R-:W-:Y:S02]  /*6a40*/  LEA R36, R38.reuse, R36, 0x3 ;  /* 0x0000002426247211 */ /* 0x040fe400078e18ff */
[C---:B------:R-:W-:Y:S02]  /*6a50*/  LEA R32, R38.reuse, R32, 0x3 ;  /* 0x0000002026207211 */ /* 0x040fe400078e18ff */
[C---:B------:R-:W-:Y:S02]  /*6a60*/  LEA R31, R38.reuse, R31, 0x3 ;  /* 0x0000001f261f7211 */ /* 0x040fe400078e18ff */
[C---:B------:R-:W-:Y:S02]  /*6a70*/  LEA R34, R38.reuse, R34, 0x3 ;  /* 0x0000002226227211 */ /* 0x040fe400078e18ff */
[----:B------:R-:W-:-:S02]  /*6a80*/  LEA R35, R38, R35, 0x3 ;  /* 0x0000002326237211 */ /* 0x000fc400078e18ff */
[----:B------:R-:W-:Y:S01]  /*6a90*/  LEA R33, R38, R33, 0x3 ;  /* 0x0000002126217211 */ /* 0x000fe200078e18ff */
[----:B--2---:R-:W-:Y:S01]  /*6aa0*/  @!P1 FADD.FTZ R23, R23, R25 ;  /* 0x0000001917179221 */ /* 0x004fe20000010000 */
[----:B-1----:R-:W-:-:S04]  /*6ab0*/  LOP3.LUT R25, R39, 0x7ffffff8, RZ, 0xc0, !PT ;  /* 0x7ffffff827197812 */ /* 0x002fc800078ec0ff */
[----:B------:R-:W-:Y:S01]  /*6ac0*/  ISETP.NE.AND P0, PT, R30, R25, PT ;  /* 0x000000191e00720c */ /* 0x000fe20003f05270 */
[----:B------:R-:W-:-:S04]  /*6ad0*/  @!P1 FADD.FTZ R22, R22, R24 ;  /* 0x0000001816169221 */ /* 0x000fc80000010000 */
[----:B---3--:R-:W-:Y:S01]  /*6ae0*/  @!P2 FADD.FTZ R22, R22, R26 ;  /* 0x0000001a1616a221 */ /* 0x008fe20000010000 */
[----:B------:R-:W-:-:S07]  /*6af0*/  @!P2 FADD.FTZ R23, R23, R27 ;  /* 0x0000001b1717a221 */ /* 0x000fce0000010000 */
[----:B------:R-:W-:Y:S05]  /*6b00*/  @P0 BRA `(.L_x_731) ;  /* 0xfffffff400e40947 */ /* 0x000fea000383ffff */
[----:B------:R-:W-:-:S07]  /*6b10*/  MOV R33, R25 ;  /* 0x0000001900217202 */ /* 0x000fce0000000f00 */
.L_x_730:
[----:B0-----:R-:W1:Y:S02]  /*6b20*/  LDC R32, c[0x0][0x370] ;  /* 0x0000dc00ff207b82 */ /* 0x001e640000000800 */
[----:B-12---:R-:W-:-:S13]  /*6b30*/  LOP3.LUT P0, R24, R32, 0x7, RZ, 0xc0, !PT ;  /* 0x0000000720187812 */ /* 0x006fda000780c0ff */
[----:B------:R-:W-:Y:S05]  /*6b40*/  @!P0 BRA `(.L_x_727) ;  /* 0x0000000400e48947 */ /* 0x000fea0003800000 */
[----:B------:R-:W-:Y:S02]  /*6b50*/  IADD3 R24, PT, PT, R24, -0x1, RZ ;  /* 0xffffffff18187810 */ /* 0x000fe40007ffe0ff */
[----:B------:R-:W-:Y:S02]  /*6b60*/  LOP3.LUT P4, R34, R32, 0x3, RZ, 0xc0, !PT ;  /* 0x0000000320227812 */ /* 0x000fe4000788c0ff */
[----:B------:R-:W-:-:S13]  /*6b70*/  ISETP.GE.U32.AND P0, PT, R24, 0x3, PT ;  /* 0x000000031800780c */ /* 0x000fda0003f06070 */
[----:B------:R-:W-:Y:S05]  /*6b80*/  @!P0 BRA `(.L_x_732) ;  /* 0x0000000000f88947 */ /* 0x000fea0003800000 */
[----:B------:R-:W-:Y:S02]  /*6b90*/  ISETP.NE.AND P0, PT, R17, RZ, PT ;  /* 0x000000ff1100720c */ /* 0x000fe40003f05270 */
[C---:B------:R-:W-:Y:S02]  /*6ba0*/  IADD3 R27, PT, PT, R33.reuse, 0x1, RZ ;  /* 0x00000001211b7810 */ /* 0x040fe40007ffe0ff */
[----:B------:R-:W-:Y:S02]  /*6bb0*/  ISETP.EQ.OR P1, PT, R33, UR6, P0 ;  /* 0x0000000621007c0c */ /* 0x000fe40008722670 */
[----:B------:R-:W-:Y:S02]  /*6bc0*/  ISETP.EQ.OR P2, PT, R27, UR6, P0 ;  /* 0x000000061b007c0c */ /* 0x000fe40008742670 */
[C---:B------:R-:W-:Y:S02]  /*6bd0*/  IADD3 R30, PT, PT, R33.reuse, 0x2, RZ ;  /* 0x00000002211e7810 */ /* 0x040fe40007ffe0ff */
[----:B------:R-:W-:-:S02]  /*6be0*/  IADD3 R36, PT, PT, R33, 0x3, RZ ;  /* 0x0000000321247810 */ /* 0x000fc40007ffe0ff */
[----:B------:R-:W-:Y:S02]  /*6bf0*/  ISETP.EQ.OR P3, PT, R30, UR6, P0 ;  /* 0x000000061e007c0c */ /* 0x000fe40008762670 */
[----:B------:R-:W-:-:S03]  /*6c00*/  ISETP.EQ.OR P0, PT, R36, UR6, P0 ;  /* 0x0000000624007c0c */ /* 0x000fc60008702670 */
[----:B------:R-:W0:Y:S01]  /*6c10*/  @!P1 LDC R26, c[0x0][0x374] ;  /* 0x0000dd00ff1a9b82 */ /* 0x000e220000000800 */
[----:B------:R-:W1:Y:S01]  /*6c20*/  @!P1 S2R R31, SR_CTAID.Y ;  /* 0x00000000001f9919 */ /* 0x000e620000002600 */
[----:B------:R-:W-:Y:S01]  /*6c30*/  @!P1 LOP3.LUT R27, R59, 0x1, RZ, 0xc0, !PT ;  /* 0x000000013b1b9812 */ /* 0x000fe200078ec0ff */
[----:B------:R-:W2:Y:S05]  /*6c40*/  @!P2 S2R R35, SR_CTAID.Y ;  /* 0x000000000023a919 */ /* 0x000eaa0000002600 */
[----:B------:R-:W4:Y:S01]  /*6c50*/  @!P1 LDC.64 R24, c[0x0][0x3d0] ;  /* 0x0000f400ff189b82 */ /* 0x000f220000000a00 */
[----:B------:R-:W5:Y:S01]  /*6c60*/  @!P3 S2R R37, SR_CTAID.Y ;  /* 0x000000000025b919 */ /* 0x000f620000002600 */
[----:B------:R-:W5:Y:S06]  /*6c70*/  @!P0 S2R R39, SR_CTAID.Y ;  /* 0x0000000000278919 */ /* 0x000f6c0000002600 */
[----:B---3--:R-:W3:Y:S01]  /*6c80*/  @!P2 LDC R28, c[0x0][0x374] ;  /* 0x0000dd00ff1cab82 */ /* 0x008ee20000000800 */
[----:B0-----:R-:W-:-:S04]  /*6c90*/  @!P1 IMAD R27, R27, R26, RZ ;  /* 0x0000001a1b1b9224 */ /* 0x001fc800078e02ff */
[----:B------:R-:W-:-:S05]  /*6ca0*/  @!P1 IMAD R27, R27, R32, RZ ;  /* 0x000000201b1b9224 */ /* 0x000fca00078e02ff */
[----:B------:R-:W-:Y:S01]  /*6cb0*/  @!P1 SHF.L.U32 R29, R27, 0x1, RZ ;  /* 0x000000011b1d9819 */ /* 0x000fe200000006ff */
[----:B-1----:R-:W-:Y:S02]  /*6cc0*/  @!P1 IMAD R27, R33, R26, R31 ;  /* 0x0000001a211b9224 */ /* 0x002fe400078e021f */
[----:B------:R-:W5:Y:S02]  /*6cd0*/  @!P3 LDC R31, c[0x0][0x374] ;  /* 0x0000dd00ff1fbb82 */ /* 0x000f640000000800 */
[----:B----4-:R-:W-:Y:S01]  /*6ce0*/  @!P1 IMAD.WIDE R24, R29, 0x4, R24 ;  /* 0x000000041d189825 */ /* 0x010fe200078e0218 */
[----:B------:R-:W-:-:S03]  /*6cf0*/  @!P2 LOP3.LUT R29, R59, 0x1, RZ, 0xc0, !PT ;  /* 0x000000013b1da812 */ /* 0x000fc600078ec0ff */
[----:B------:R-:W-:Y:S02]  /*6d00*/  @!P1 IMAD.WIDE.U32 R24, R27, 0x8, R24 ;  /* 0x000000081b189825 */ /* 0x000fe400078e0018 */
[----:B------:R-:W0:Y:S02]  /*6d10*/  @!P0 LDC R65, c[0x0][0x374] ;  /* 0x0000dd00ff418b82 */ /* 0x000e240000000800 */
[-C--:B---3--:R-:W-:Y:S02]  /*6d20*/  @!P2 IMAD R29, R29, R28.reuse, RZ ;  /* 0x0000001c1d1da224 */ /* 0x088fe400078e02ff */
[----:B------:R-:W-:Y:S01]  /*6d30*/  @!P2 IMAD R28, R33, R28, R28 ;  /* 0x0000001c211ca224 */ /* 0x000fe200078e021c */
[----:B------:R-:W3:Y:S01]  /*6d40*/  @!P1 LDG.E.64 R24, desc[UR8][R24.64] ;  /* 0x0000000818189981 */ /* 0x000ee2000c1e1b00 */
[----:B------:R-:W-:Y:S02]  /*6d50*/  @!P2 IMAD R29, R29, R32, RZ ;  /* 0x000000201d1da224 */ /* 0x000fe400078e02ff */
[----:B------:R-:W1:Y:S01]  /*6d60*/  @!P2 LDC.64 R26, c[0x0][0x3d0] ;  /* 0x0000f400ff1aab82 */ /* 0x000e620000000a00 */
[----:B--2---:R-:W-:-:S02]  /*6d70*/  @!P2 IADD3 R35, PT, PT, R28, R35, RZ ;  /* 0x000000231c23a210 */ /* 0x004fc40007ffe0ff */
[----:B------:R-:W-:Y:S02]  /*6d80*/  @!P2 SHF.L.U32 R29, R29, 0x1, RZ ;  /* 0x000000011d1da819 */ /* 0x000fe400000006ff */
[C---:B------:R-:W-:Y:S01]  /*6d90*/  @!P3 LOP3.LUT R28, R59.reuse, 0x1, RZ, 0xc0, !PT ;  /* 0x000000013b1cb812 */ /* 0x040fe200078ec0ff */
[----:B-----5:R-:W-:Y:S01]  /*6da0*/  @!P3 IMAD R37, R30, R31, R37 ;  /* 0x0000001f1e25b224 */ /* 0x020fe200078e0225 */
[----:B------:R-:W-:-:S03]  /*6db0*/  @!P0 LOP3.LUT R30, R59, 0x1, RZ, 0xc0, !PT ;  /* 0x000000013b1e8812 */ /* 0x000fc600078ec0ff */
[----:B------:R-:W-:-:S04]  /*6dc0*/  @!P3 IMAD R31, R28, R31, RZ ;  /* 0x0000001f1c1fb224 */ /* 0x000fc800078e02ff */
[----:B------:R-:W-:Y:S02]  /*6dd0*/  @!P3 IMAD R31, R31, R32, RZ ;  /* 0x000000201f1fb224 */ /* 0x000fe400078e02ff */
[-C--:B0-----:R-:W-:Y:S02]  /*6de0*/  @!P0 IMAD R39, R36, R65.reuse, R39 ;  /* 0x0000004124278224 */ /* 0x081fe400078e0227 */
[----:B------:R-:W-:Y:S01]  /*6df0*/  @!P0 IMAD R65, R30, R65, RZ ;  /* 0x000000411e418224 */ /* 0x000fe200078e02ff */
[----:B------:R-:W-:-:S03]  /*6e00*/  @!P3 SHF.L.U32 R31, R31, 0x1, RZ ;  /* 0x000000011f1fb819 */ /* 0x000fc600000006ff */
[----:B------:R-:W-:Y:S02]  /*6e10*/  @!P0 IMAD R65, R65, R32, RZ ;  /* 0x0000002041418224 */ /* 0x000fe400078e02ff */
[----:B-1----:R-:W-:Y:S02]  /*6e20*/  @!P2 IMAD.WIDE R26, R29, 0x4, R26 ;  /* 0x000000041d1aa825 */ /* 0x002fe400078e021a */
[----:B------:R-:W0:Y:S01]  /*6e30*/  @!P3 LDC.64 R28, c[0x0][0x3d0] ;  /* 0x0000f400ff1cbb82 */ /* 0x000e220000000a00 */
[----:B------:R-:W-:Y:S01]  /*6e40*/  @!P0 SHF.L.U32 R65, R65, 0x1, RZ ;  /* 0x0000000141418819 */ /* 0x000fe200000006ff */
[----:B------:R-:W-:-:S06]  /*6e50*/  @!P2 IMAD.WIDE.U32 R26, R35, 0x8, R26 ;  /* 0x00000008231aa825 */ /* 0x000fcc00078e001a */
[----:B------:R-:W2:Y:S01]  /*6e60*/  @!P2 LDG.E.64 R26, desc[UR8][R26.64] ;  /* 0x000000081a1aa981 */ /* 0x000ea2000c1e1b00 */
[----:B0-----:R-:W-:Y:S02]  /*6e70*/  @!P3 IMAD.WIDE R28, R31, 0x4, R28 ;  /* 0x000000041f1cb825 */ /* 0x001fe400078e021c */
[----:B------:R-:W0:Y:S02]  /*6e80*/  @!P0 LDC.64 R30, c[0x0][0x3d0] ;  /* 0x0000f400ff1e8b82 */ /* 0x000e240000000a00 */
[----:B------:R-:W-:-:S06]  /*6e90*/  @!P3 IMAD.WIDE.U32 R28, R37, 0x8, R28 ;  /* 0x00000008251cb825 */ /* 0x000fcc00078e001c */
[----:B------:R-:W4:Y:S01]  /*6ea0*/  @!P3 LDG.E.64 R28, desc[UR8][R28.64] ;  /* 0x000000081c1cb981 */ /* 0x000f22000c1e1b00 */
[----:B0-----:R-:W-:-:S04]  /*6eb0*/  @!P0 IMAD.WIDE R30, R65, 0x4, R30 ;  /* 0x00000004411e8825 */ /* 0x001fc800078e021e */
[----:B------:R-:W-:-:S06]  /*6ec0*/  @!P0 IMAD.WIDE.U32 R30, R39, 0x8, R30 ;  /* 0x00000008271e8825 */ /* 0x000fcc00078e001e */
[----:B------:R-:W5:Y:S01]  /*6ed0*/  @!P0 LDG.E.64 R30, desc[UR8][R30.64] ;  /* 0x000000081e1e8981 */ /* 0x000f62000c1e1b00 */
[----:B------:R-:W-:Y:S01]  /*6ee0*/  IADD3 R33, PT, PT, R33, 0x4, RZ ;  /* 0x0000000421217810 */ /* 0x000fe20007ffe0ff */
[----:B---3--:R-:W-:Y:S01]  /*6ef0*/  @!P1 FADD.FTZ R22, R22, R24 ;  /* 0x0000001816169221 */ /* 0x008fe20000010000 */
[----:B------:R-:W-:-:S03]  /*6f00*/  @!P1 FADD.FTZ R23, R23, R25 ;  /* 0x0000001917179221 */ /* 0x000fc60000010000 */
[----:B--2---:R-:W-:Y:S01]  /*6f10*/  @!P2 FADD.FTZ R22, R22, R26 ;  /* 0x0000001a1616a221 */ /* 0x004fe20000010000 */
[----:B------:R-:W-:-:S03]  /*6f20*/  @!P2 FADD.FTZ R23, R23, R27 ;  /* 0x0000001b1717a221 */ /* 0x000fc60000010000 */
[----:B----4-:R-:W-:Y:S01]  /*6f30*/  @!P3 FADD.FTZ R22, R22, R28 ;  /* 0x0000001c1616b221 */ /* 0x010fe20000010000 */
[----:B------:R-:W-:-:S03]  /*6f40*/  @!P3 FADD.FTZ R23, R23, R29 ;  /* 0x0000001d1717b221 */ /* 0x000fc60000010000 */
[----:B-----5:R-:W-:Y:S01]  /*6f50*/  @!P0 FADD.FTZ R22, R22, R30 ;  /* 0x0000001e16168221 */ /* 0x020fe20000010000 */
[----:B------:R-:W-:-:S07]  /*6f60*/  @!P0 FADD.FTZ R23, R23, R31 ;  /* 0x0000001f17178221 */ /* 0x000fce0000010000 */
.L_x_732:
        /* <DEDUP_REMOVED lines=8> */
[----:B------:R-:W1:Y:S01]  /*6ff0*/  @!P1 S2R R34, SR_CTAID.Y ;  /* 0x0000000000229919 */ /* 0x000e620000002600 */
[C---:B------:R-:W-:Y:S02]  /*7000*/  @!P1 LOP3.LUT R29, R59.reuse, 0x1, RZ, 0xc0, !PT ;  /* 0x000000013b1d9812 */ /* 0x040fe400078ec0ff */
[----:B------:R-:W-:Y:S01]  /*7010*/  @!P0 LOP3.LUT R31, R59, 0x1, RZ, 0xc0, !PT ;  /* 0x000000013b1f8812 */ /* 0x000fe200078ec0ff */
[----:B------:R-:W2:Y:S03]  /*7020*/  @!P0 S2R R35, SR_CTAID.Y ;  /* 0x0000000000238919 */ /* 0x000ea60000002600 */
[----:B---3--:R-:W3:Y:S08]  /*7030*/  @!P0 LDC R28, c[0x0][0x374] ;  /* 0x0000dd00ff1c8b82 */ /* 0x008ef00000000800 */
[----:B------:R-:W4:Y:S08]  /*7040*/  @!P1 LDC.64 R24, c[0x0][0x3d0] ;  /* 0x0000f400ff189b82 */ /* 0x000f300000000a00 */
[----:B------:R-:W5:Y:S01]  /*7050*/  @!P0 LDC.64 R26, c[0x0][0x3d0] ;  /* 0x0000f400ff1a8b82 */ /* 0x000f620000000a00 */
[----:B0-----:R-:W-:-:S04]  /*7060*/  @!P1 IMAD R29, R29, R30, RZ ;  /* 0x0000001e1d1d9224 */ /* 0x001fc800078e02ff */
[----:B------:R-:W-:Y:S02]  /*7070*/  @!P1 IMAD R29, R29, R32, RZ ;  /* 0x000000201d1d9224 */ /* 0x000fe400078e02ff */
[----:B---3--:R-:W-:-:S03]  /*7080*/  @!P0 IMAD R31, R31, R28, RZ ;  /* 0x0000001c1f1f8224 */ /* 0x008fc600078e02ff */
[----:B------:R-:W-:Y:S01]  /*7090*/  @!P1 SHF.L.U32 R29, R29, 0x1, RZ ;  /* 0x000000011d1d9819 */ /* 0x000fe200000006ff */
[----:B------:R-:W-:Y:S02]  /*70a0*/  @!P0 IMAD R28, R33, R28, R28 ;  /* 0x0000001c211c8224 */ /* 0x000fe400078e021c */
[----:B------:R-:W-:Y:S02]  /*70b0*/  @!P0 IMAD R31, R31, R32, RZ ;  /* 0x000000201f1f8224 */ /* 0x000fe400078e02ff */
[----:B----4-:R-:W-:-:S03]  /*70c0*/  @!P1 IMAD.WIDE R24, R29, 0x4, R24 ;  /* 0x000000041d189825 */ /* 0x010fc600078e0218 */
[----:B------:R-:W-:Y:S01]  /*70d0*/  @!P0 SHF.L.U32 R31, R31, 0x1, RZ ;  /* 0x000000011f1f8819 */ /* 0x000fe200000006ff */
[----:B-1----:R-:W-:-:S04]  /*70e0*/  @!P1 IMAD R29, R33, R30, R34 ;  /* 0x0000001e211d9224 */ /* 0x002fc800078e0222 */
[----:B-----5:R-:W-:Y:S01]  /*70f0*/  @!P0 IMAD.WIDE R26, R31, 0x4, R26 ;  /* 0x000000041f1a8825 */ /* 0x020fe200078e021a */
[----:B--2---:R-:W-:-:S03]  /*7100*/  @!P0 IADD3 R31, PT, PT, R28, R35, RZ ;  /* 0x000000231c1f8210 */ /* 0x004fc60007ffe0ff */
[----:B------:R-:W-:-:S04]  /*7110*/  @!P1 IMAD.WIDE.U32 R24, R29, 0x8, R24 ;  /* 0x000000081d189825 */ /* 0x000fc800078e0018 */
[----:B------:R-:W-:Y:S02]  /*7120*/  @!P0 IMAD.WIDE.U32 R26, R31, 0x8, R26 ;  /* 0x000000081f1a8825 */ /* 0x000fe400078e001a */
[----:B------:R-:W2:Y:S04]  /*7130*/  @!P1 LDG.E.64 R24, desc[UR8][R24.64] ;  /* 0x0000000818189981 */ /* 0x000ea8000c1e1b00 */
[----:B------:R-:W3:Y:S01]  /*7140*/  @!P0 LDG.E.64 R26, desc[UR8][R26.64] ;  /* 0x000000081a1a8981 */ /* 0x000ee2000c1e1b00 */
[----:B------:R-:W-:Y:S01]  /*7150*/  IADD3 R33, PT, PT, R33, 0x2, RZ ;  /* 0x0000000221217810 */ /* 0x000fe20007ffe0ff */
[----:B--2---:R-:W-:Y:S01]  /*7160*/  @!P1 FADD.FTZ R22, R22, R24 ;  /* 0x0000001816169221 */ /* 0x004fe20000010000 */
[----:B------:R-:W-:-:S03]  /*7170*/  @!P1 FADD.FTZ R23, R23, R25 ;  /* 0x0000001917179221 */ /* 0x000fc60000010000 */
[----:B---3--:R-:W-:Y:S01]  /*7180*/  @!P0 FADD.FTZ R22, R22, R26 ;  /* 0x0000001a16168221 */ /* 0x008fe20000010000 */
[----:B------:R-:W-:-:S07]  /*7190*/  @!P0 FADD.FTZ R23, R23, R27 ;  /* 0x0000001b17178221 */ /* 0x000fce0000010000 */
.L_x_733:
[----:B------:R-:W-:Y:S01]  /*71a0*/  ISETP.NE.AND P0, PT, R33, UR6, PT ;  /* 0x0000000621007c0c */ /* 0x000fe2000bf05270 */
[----:B------:R-:W-:Y:S01]  /*71b0*/  BSSY.RECONVERGENT B0, `(.L_x_727) ;  /* 0x0000012000007945 */ /* 0x000fe20003800200 */
[----:B------:R-:W-:Y:S02]  /*71c0*/  LOP3.LUT R24, R32, 0x1, RZ, 0xc0, !PT ;  /* 0x0000000120187812 */ /* 0x000fe400078ec0ff */
[----:B------:R-:W-:-:S04]  /*71d0*/  ISETP.NE.OR P0, PT, R17, RZ, !P0 ;  /* 0x000000ff1100720c */ /* 0x000fc80004705670 */
[----:B------:R-:W-:-:S13]  /*71e0*/  ISETP.NE.U32.OR P0, PT, R24, 0x1, P0 ;  /* 0x000000011800780c */ /* 0x000fda0000705470 */
[----:B------:R-:W-:Y:S05]  /*71f0*/  @P0 BRA `(.L_x_734) ;  /* 0x0000000000340947 */ /* 0x000fea0003800000 */
[----:B------:R-:W0:Y:S01]  /*7200*/  LDCU UR4, c[0x0][0x374] ;  /* 0x00006e80ff0477ac */ /* 0x000e220008000800 */
[----:B------:R-:W1:Y:S01]  /*7210*/  S2R R26, SR_CTAID.Y ;  /* 0x00000000001a7919 */ /* 0x000e620000002600 */
[----:B------:R-:W2:Y:S01]  /*7220*/  LDC.64 R24, c[0x0][0x3d0] ;  /* 0x0000f400ff187b82 */ /* 0x000ea20000000a00 */
[----:B------:R-:W-:-:S05]  /*7230*/  LOP3.LUT R27, R59, 0x1, RZ, 0xc0, !PT ;  /* 0x000000013b1b7812 */ /* 0x000fca00078ec0ff */
[----:B0-----:R-:W-:-:S04]  /*7240*/  IMAD R27, R27, UR4, RZ ;  /* 0x000000041b1b7c24 */ /* 0x001fc8000f8e02ff */
[----:B------:R-:W-:-:S05]  /*7250*/  IMAD R27, R27, R32, RZ ;  /* 0x000000201b1b7224 */ /* 0x000fca00078e02ff */
[----:B------:R-:W-:-:S05]  /*7260*/  SHF.L.U32 R27, R27, 0x1, RZ ;  /* 0x000000011b1b7819 */ /* 0x000fca00000006ff */
[----:B--2---:R-:W-:-:S04]  /*7270*/  IMAD.WIDE R24, R27, 0x4, R24 ;  /* 0x000000041b187825 */ /* 0x004fc800078e0218 */
[----:B-1----:R-:W-:-:S04]  /*7280*/  IMAD R33, R33, UR4, R26 ;  /* 0x0000000421217c24 */ /* 0x002fc8000f8e021a */
[----:B------:R-:W-:-:S06]  /*7290*/  IMAD.WIDE.U32 R24, R33, 0x8, R24 ;  /* 0x0000000821187825 */ /* 0x000fcc00078e0018 */
[----:B------:R-:W3:Y:S02]  /*72a0*/  LDG.E.64 R24, desc[UR8][R24.64] ;  /* 0x0000000818187981 */ /* 0x000ee4000c1e1b00 */
[----:B---3--:R-:W-:Y:S01]  /*72b0*/  FADD.FTZ R22, R22, R24 ;  /* 0x0000001816167221 */ /* 0x008fe20000010000 */
[----:B------:R-:W-:-:S07]  /*72c0*/  FADD.FTZ R23, R23, R25 ;  /* 0x0000001917177221 */ /* 0x000fce0000010000 */
.L_x_734:
[----:B------:R-:W-:Y:S05]  /*72d0*/  BSYNC.RECONVERGENT B0 ;  /* 0x0000000000007941 */ /* 0x000fea0003800200 */
.L_x_727:
[----:B------:R-:W5:Y:S01]  /*72e0*/  S2UR UR5, SR_CgaCtaId ;  /* 0x00000000000579c3 */ /* 0x000f620000008800 */
[----:B------:R-:W-:Y:S01]  /*72f0*/  ISETP.NE.AND P0, PT, R17, RZ, PT ;  /* 0x000000ff1100720c */ /* 0x000fe20003f05270 */
[----:B------:R-:W-:Y:S01]  /*7300*/  UMOV UR4, 0x400 ;  /* 0x0000040000047882 */ /* 0x000fe20000000000 */
[----:B------:R-:W0:Y:S01]  /*7310*/  LDCU.64 UR10, c[0x0][0x400] ;  /* 0x00008000ff0a77ac */ /* 0x000e220008000a00 */
[--C-:B--2-4-:R-:W-:Y:S02]  /*7320*/  HADD2.F32 R27, -RZ, R58.reuse.H0_H0 ;  /* 0x2000003aff1b7230 */ /* 0x114fe40000004100 */
[----:B-1----:R-:W-:Y:S02]  /*7330*/  HADD2.F32 R31, -RZ, R58.H1_H1 ;  /* 0x3000003aff1f7230 */ /* 0x002fe40000004100 */
[----:B------:R-:W1:Y:S01]  /*7340*/  LDC R26, c[0x0][0x41c] ;  /* 0x00010700ff1a7b82 */ /* 0x000e620000000800 */
[----:B-----5:R-:W-:Y:S01]  /*7350*/  ULEA UR4, UR5, UR4, 0x18 ;  /* 0x0000000405047291 */ /* 0x020fe2000f8ec0ff */
[----:B------:R-:W2:Y:S01]  /*7360*/  LDCU.U8 UR5, c[0x0][0x414] ;  /* 0x00008280ff0577ac */ /* 0x000ea20008000000 */
[----:B-1----:R-:W-:-:S07]  /*7370*/  IMAD R29, R26, UR6, R61 ;  /* 0x000000061a1d7c24 */ /* 0x002fce000f8e023d */
[----:B------:R3:W-:Y:S01]  /*7380*/  @!P0 STS.64 [UR4+0xc0], R22 ;  /* 0x0000c016ff008988 */ /* 0x0007e20008000a04 */
[----:B------:R-:W-:Y:S01]  /*7390*/  BAR.SYNC.DEFER_BLOCKING 0x0 ;  /* 0x0000000000007b1d */ /* 0x000fe20000010000 */
[----:B0-----:R-:W-:Y:S02]  /*73a0*/  ISETP.GE.U32.AND P0, PT, R29, UR10, PT ;  /* 0x0000000a1d007c0c */ /* 0x001fe4000bf06070 */
[----:B------:R-:W-:Y:S01]  /*73b0*/  SHF.R.S32.HI R38, RZ, 0x1f, R29 ;  /* 0x0000001fff267819 */ /* 0x000fe2000001141d */
[----:B---3--:R-:W-:Y:S01]  /*73c0*/  FADD.FTZ R22, -R16, R27 ;  /* 0x0000001b10167221 */ /* 0x008fe20000010100 */
[----:B--2---:R-:W-:Y:S02]  /*73d0*/  UISETP.NE.AND UP0, UPT, UR5, URZ, UPT ;  /* 0x000000ff0500728c */ /* 0x004fe4000bf05270 */
[----:B------:R-:W-:Y:S01]  /*73e0*/  ISETP.GE.AND.EX P0, PT, R38, UR11, PT, P0 ;  /* 0x0000000b26007c0c */ /* 0x000fe2000bf06300 */
[--C-:B------:R-:W-:Y:S01]  /*73f0*/  HADD2.F32 R23, -RZ, R57.reuse.H0_H0 ;  /* 0x20000039ff177230 */ /* 0x100fe20000004100 */
[----:B------:R-:W0:Y:S01]  /*7400*/  LDS.64 R24, [UR4+0xc0] ;  /* 0x0000c004ff187984 */ /* 0x000e220008000a00 */
[----:B------:R-:W0:Y:S02]  /*7410*/  LDCU UR4, c[0x0][0x42c] ;  /* 0x00008580ff0477ac */ /* 0x000e240008000800 */
[----:B0-----:R-:W-:Y:S01]  /*7420*/  FMUL.FTZ R26, R24, UR4 ;  /* 0x00000004181a7c20 */ /* 0x001fe20008410000 */
[----:B------:R-:W-:Y:S01]  /*7430*/  FMUL.FTZ R27, R25, UR4 ;  /* 0x00000004191b7c20 */ /* 0x000fe20008410000 */
[----:B------:R-:W-:Y:S01]  /*7440*/  FMUL.FTZ R25, R22, R63 ;  /* 0x0000003f16197220 */ /* 0x000fe20000410000 */
[----:B------:R-:W-:Y:S01]  /*7450*/  FADD.FTZ R24, -R16, R31 ;  /* 0x0000001f10187221 */ /* 0x000fe20000010100 */
[----:B------:R-:W-:-:S02]  /*7460*/  HADD2.F32 R22, -RZ, R57.H1_H1 ;  /* 0x30000039ff167230 */ /* 0x000fc40000004100 */
[----:B------:R-:W-:Y:S01]  /*7470*/  FFMA.FTZ R37, R26, R25, R27 ;  /* 0x000000191a257223 */ /* 0x000fe2000001001b */
[----:B------:R-:W-:Y:S01]  /*7480*/  FMUL.FTZ R36, R24, R63 ;  /* 0x0000003f18247220 */ /* 0x000fe20000410000 */
        /* <DEDUP_REMOVED lines=19> */
.L_x_735:
[----:B------:R-:W-:Y:S01]  /*75c0*/  FFMA.FTZ R30, R26, R36, R27 ;  /* 0x000000241a1e7223 */ /* 0x000fe2000001001b */
        /* <DEDUP_REMOVED lines=20> */
.L_x_737:
[----:B------:R-:W-:Y:S05]  /*7710*/  BSYNC.RECONVERGENT B0 ;  /* 0x0000000000007941 */ /* 0x000fea0003800200 */
.L_x_736:
[--C-:B0-----:R-:W-:Y:S01]  /*7720*/  HADD2.F32 R23, -RZ, R56.reuse.H0_H0 ;  /* 0x20000038ff177230 */ /* 0x101fe20000004100 */
[----:B------:R-:W-:Y:S01]  /*7730*/  ISETP.GE.U32.AND P0, PT, R31, UR10, PT ;  /* 0x0000000a1f007c0c */ /* 0x000fe2000bf06070 */
[----:B------:R-:W-:Y:S01]  /*7740*/  HADD2.F32 R25, -RZ, R56.H1_H1 ;  /* 0x30000038ff197230 */ /* 0x000fe20000004100 */
[----:B------:R-:W-:Y:S01]  /*7750*/  ISETP.GE.U32.AND P1, PT, R28, UR10, PT ;  /* 0x0000000a1c007c0c */ /* 0x000fe2000bf26070 */
[----:B------:R-:W-:Y:S02]  /*7760*/  HADD2.F32 R65, -RZ, R54.H0_H0 ;  /* 0x20000036ff417230 */ /* 0x000fe40000004100 */
[C---:B------:R-:W-:Y:S01]  /*7770*/  FADD.FTZ R22, -R16.reuse, R23 ;  /* 0x0000001710167221 */ /* 0x040fe20000010100 */
[----:B------:R-:W-:Y:S01]  /*7780*/  SHF.R.S32.HI R57, RZ, 0x1f, R31 ;  /* 0x0000001fff397819 */ /* 0x000fe2000001141f */
[----:B------:R-:W-:Y:S01]  /*7790*/  FADD.FTZ R24, -R16, R25 ;  /* 0x0000001910187221 */ /* 0x000fe20000010100 */
[----:B------:R-:W-:Y:S01]  /*77a0*/  SHF.R.S32.HI R30, RZ, 0x1f, R28 ;  /* 0x0000001fff1e7819 */ /* 0x000fe2000001141c */
[----:B------:R-:W-:Y:S01]  /*77b0*/  FMUL.FTZ R33, R22, R63 ;  /* 0x0000003f16217220 */ /* 0x000fe20000410000 */
[--C-:B------:R-:W-:Y:S01]  /*77c0*/  HADD2.F32 R23, -RZ, R55.reuse.H0_H0 ;  /* 0x20000037ff177230 */ /* 0x100fe20000004100 */
[----:B------:R-:W-:Y:S01]  /*77d0*/  ISETP.GE.AND.EX P0, PT, R57, UR11, PT, P0 ;  /* 0x0000000b39007c0c */ /* 0x000fe2000bf06300 */
[----:B------:R-:W-:Y:S01]  /*77e0*/  HADD2.F32 R22, -RZ, R55.H1_H1 ;  /* 0x30000037ff167230 */ /* 0x000fe20000004100 */
[----:B------:R-:W-:Y:S01]  /*77f0*/  ISETP.GE.AND.EX P1, PT, R30, UR11, PT, P1 ;  /* 0x0000000b1e007c0c */ /* 0x000fe2000bf26310 */
[----:B------:R-:W-:Y:S01]  /*7800*/  FFMA.FTZ R55, R26, R33, R27 ;  /* 0x000000211a377223 */ /* 0x000fe2000001001b */
[----:B------:R-:W-:Y:S01]  /*7810*/  FMUL.FTZ R38, R24, R63 ;  /* 0x0000003f18267220 */ /* 0x000fe20000410000 */
[----:B------:R-:W-:Y:S10]  /*7820*/  BRA.U !UP0, `(.L_x_738) ;  /* 0x0000000108487547 */ /* 0x000ff4000b800000 */
        /* <DEDUP_REMOVED lines=18> */
.L_x_738:
[----:B------:R-:W-:Y:S01]  /*7950*/  FFMA.FTZ R32, R26, R38, R27 ;  /* 0x000000261a207223 */ /* 0x000fe2000001001b */
[----:B------:R-:W-:Y:S01]  /*7960*/  BSSY.RECONVERGENT B0, `(.L_x_739) ;  /* 0x0000014000007945 */ /* 0x000fe20003800200 */
[----:B------:R-:W-:Y:S01]  /*7970*/  FFMA.FTZ R24, R20, R23, -R55 ;  /* 0x0000001714187223 */ /* 0x000fe20000010837 */
[----:B------:R-:W-:Y:S02]  /*7980*/  HADD2.F32 R33, -RZ, R54.H1_H1 ;  /* 0x30000036ff217230 */ /* 0x000fe40000004100 */
[----:B------:R-:W-:Y:S01]  /*7990*/  FADD.FTZ R36, -R16, R65 ;  /* 0x0000004110247221 */ /* 0x000fe20000010100 */
[----:B------:R-:W-:Y:S01]  /*79a0*/  FFMA.FTZ R34, R21, R22, -R32 ;  /* 0x0000001615227223 */ /* 0x000fe20000010820 */
        /* <DEDUP_REMOVED lines=8> */
[-C--:B------:R-:W-:Y:S01]  /*7a30*/  FMUL.FTZ R32, R24, R63.reuse ;  /* 0x0000003f18207220 */ /* 0x080fe20000410000 */
[----:B------:R-:W-:Y:S01]  /*7a40*/  FMUL.FTZ R31, R34, R63 ;  /* 0x0000003f221f7220 */ /* 0x000fe20000410000 */
[C---:B-1----:R-:W-:Y:S02]  /*7a50*/  LEA R24, P0, R22.reuse, UR6, 0x1 ;  /* 0x0000000616187c11 */ /* 0x042fe4000f8008ff */
[----:B------:R-:W-:Y:S02]  /*7a60*/  IADD3 R25, PT, PT, R23, R25, RZ ;  /* 0x0000001917197210 */ /* 0x000fe40007ffe0ff */
[----:B------:R-:W-:Y:S02]  /*7a70*/  F2FP.F16.F32.PACK_AB R31, R31, R32 ;  /* 0x000000201f1f723e */ /* 0x000fe400000000ff */
[----:B------:R-:W-:-:S05]  /*7a80*/  LEA.HI.X R25, R22, UR7, R25, 0x1, P0 ;  /* 0x0000000716197c11 */ /* 0x000fca00080f0c19 */
[----:B------:R0:W-:Y:S02]  /*7a90*/  STG.E desc[UR8][R24.64], R31 ;  /* 0x0000001f18007986 */ /* 0x0001e4000c101908 */
.L_x_740:
[----:B------:R-:W-:Y:S05]  /*7aa0*/  BSYNC.RECONVERGENT B0 ;  /* 0x0000000000007941 */ /* 0x000fea0003800200 */
.L_x_739:
[----:B0-----:R-:W-:Y:S01]  /*7ab0*/  FMUL.FTZ R25, R36, R63 ;  /* 0x0000003f24197220 */ /* 0x001fe20000410000 */
[----:B------:R-:W-:Y:S01]  /*7ac0*/  FADD.FTZ R24, -R16, R33 ;  /* 0x0000002110187221 */ /* 0x000fe20000010100 */
[--C-:B------:R-:W-:Y:S02]  /*7ad0*/  HADD2.F32 R23, -RZ, R53.reuse.H0_H0 ;  /* 0x20000035ff177230 */ /* 0x100fe40000004100 */
[----:B------:R-:W-:Y:S02]  /*7ae0*/  HADD2.F32 R22, -RZ, R53.H1_H1 ;  /* 0x30000035ff167230 */ /* 0x000fe40000004100 */
        /* <DEDUP_REMOVED lines=21> */
.L_x_741:
        /* <DEDUP_REMOVED lines=16> */
[----:B-1----:R-:W-:Y:S02]  /*7d40*/  LEA R24, P0, R22, UR6, 0x1 ;  /* 0x0000000616187c11 */ /* 0x002fe4000f8008ff */
[----:B------:R-:W-:Y:S02]  /*7d50*/  IADD3 R25, PT, PT, R23, R25, RZ ;  /* 0x0000001917197210 */ /* 0x000fe40007ffe0ff */
[----:B------:R-:W-:Y:S02]  /*7d60*/  F2FP.F16.F32.PACK_AB R23, R28, R33 ;  /* 0x000000211c17723e */ /* 0x000fe400000000ff */
[----:B------:R-:W-:-:S05]  /*7d70*/  LEA.HI.X R25, R22, UR7, R25, 0x1, P0 ;  /* 0x0000000716197c11 */ /* 0x000fca00080f0c19 */
[----:B------:R0:W-:Y:S02]  /*7d80*/  STG.E desc[UR8][R24.64], R23 ;  /* 0x0000001718007986 */ /* 0x0001e4000c101908 */
.L_x_743:
[----:B------:R-:W-:Y:S05]  /*7d90*/  BSYNC.RECONVERGENT B0 ;  /* 0x0000000000007941 */ /* 0x000fea0003800200 */
.L_x_742:
        /* <DEDUP_REMOVED lines=35> */
.L_x_744:
        /* <DEDUP_REMOVED lines=8> */
[----:B------:R-:W-:Y:S01]  /*8050*/  MOV R24, R66 ;  /* 0x0000004200187202 */ /* 0x000fe20000000f00 */
[----:B------:R-:W-:Y:S01]  /*8060*/  FMUL.FTZ R28, R28, R63 ;  /* 0x0000003f1c1c7220 */ /* 0x000fe20000410000 */
[----:B------:R-:W-:Y:S01]  /*8070*/  MOV R25, R69 ;  /* 0x0000004500197202 */ /* 0x000fe20000000f00 */
[----:B------:R-:W1:Y:S01]  /*8080*/  LDCU.64 UR6, c[0x0][0x380] ;  /* 0x00007000ff0677ac */ /* 0x000e620008000a00 */
[----:B------:R-:W-:-:S05]  /*8090*/  FMUL.FTZ R23, R30, R63 ;  /* 0x0000003f1e177220 */ /* 0x000fca0000410000 */
        /* <DEDUP_REMOVED lines=8> */
.L_x_746:
[----:B------:R-:W-:Y:S05]  /*8120*/  BSYNC.RECONVERGENT B0 ;  /* 0x0000000000007941 */ /* 0x000fea0003800200 */
.L_x_745:
[----:B------:R-:W-:Y:S01]  /*8130*/  FMUL.FTZ R25, R34, R63 ;  /* 0x0000003f22197220 */ /* 0x000fe20000410000 */
[----:B------:R-:W-:Y:S01]  /*8140*/  FADD.FTZ R28, -R16, R35 ;  /* 0x00000023101c7221 */ /* 0x000fe20000010100 */
[--C-:B0-----:R-:W-:Y:S02]  /*8150*/  HADD2.F32 R23, -RZ, R49.reuse.H0_H0 ;  /* 0x20000031ff177230 */ /* 0x101fe40000004100 */
        /* <DEDUP_REMOVED lines=22> */
.L_x_747:
[----:B------:R-:W-:Y:S01]  /*82c0*/  FFMA.FTZ R30, R26, R38, R27 ;  /* 0x000000261a1e7223 */ /* 0x000fe2000001001b */
[----:B------:R-:W-:Y:S01]  /*82d0*/  BSSY.RECONVERGENT B0, `(.L_x_748) ;  /* 0x0000014000007945 */ /* 0x000fe20003800200 */
[----:B------:R-:W-:Y:S01]  /*82e0*/  FFMA.FTZ R28, R20, R23, -R39 ;  /* 0x00000017141c7223 */ /* 0x000fe20000010827 */
[--C-:B------:R-:W-:Y:S02]  /*82f0*/  HADD2.F32 R33, -RZ, R48.reuse.H0_H0 ;  /* 0x20000030ff217230 */ /* 0x100fe40000004100 */
[----:B------:R-:W-:Y:S01]  /*8300*/  FFMA.FTZ R30, R21, R24, -R30 ;  /* 0x00000018151e7223 */ /* 0x000fe2000001081e */
[----:B------:R-:W-:Y:S01]  /*8310*/  HADD2.F32 R35, -RZ, R48.H1_H1 ;  /* 0x30000030ff237230 */ /* 0x000fe20000004100 */
[----:B------:R-:W-:Y:S06]  /*8320*/  @P1 BRA `(.L_x_749) ;  /* 0x0000000000381947 */ /* 0x000fec0003800000 */
[----:B------:R-:W0:Y:S01]  /*8330*/  LDCU.64 UR4, c[0x0][0x3f8] ;  /* 0x00007f00ff0477ac */ /* 0x000e220008000a00 */
[----:B------:R-:W-:Y:S01]  /*8340*/  MOV R23, R69 ;  /* 0x0000004500177202 */ /* 0x000fe20000000f00 */
[----:B------:R-:W1:Y:S01]  /*8350*/  LDCU.64 UR6, c[0x0][0x380] ;  /* 0x00007000ff0677ac */ /* 0x000e620008000a00 */
[----:B0-----:R-:W-:Y:S01]  /*8360*/  IMAD R24, R22, UR4, RZ ;  /* 0x0000000416187c24 */ /* 0x001fe2000f8e02ff */
[----:B------:R-:W-:-:S03]  /*8370*/  MOV R22, R66 ;  /* 0x0000004200167202 */ /* 0x000fc60000000f00 */
[C---:B------:R-:W-:Y:S02]  /*8380*/  IMAD R25, R31.reuse, UR5, R24 ;  /* 0x000000051f197c24 */ /* 0x040fe4000f8e0218 */
[----:B------:R-:W-:-:S04]  /*8390*/  IMAD.WIDE.U32 R22, R31, UR4, R22 ;  /* 0x000000041f167c25 */ /* 0x000fc8000f8e0016 */
[-C--:B------:R-:W-:Y:S01]  /*83a0*/  FMUL.FTZ R31, R28, R63.reuse ;  /* 0x0000003f1c1f7220 */ /* 0x080fe20000410000 */
[----:B------:R-:W-:Y:S01]  /*83b0*/  FMUL.FTZ R28, R30, R63 ;  /* 0x0000003f1e1c7220 */ /* 0x000fe20000410000 */
[----:B-1----:R-:W-:Y:S02]  /*83c0*/  LEA R24, P0, R22, UR6, 0x1 ;  /* 0x0000000616187c11 */ /* 0x002fe4000f8008ff */
[----:B------:R-:W-:Y:S02]  /*83d0*/  IADD3 R25, PT, PT, R23, R25, RZ ;  /* 0x0000001917197210 */ /* 0x000fe40007ffe0ff */
[----:B------:R-:W-:Y:S02]  /*83e0*/  F2FP.F16.F32.PACK_AB R23, R28, R31 ;  /* 0x0000001f1c17723e */ /* 0x000fe400000000ff */
[----:B------:R-:W-:-:S05]  /*83f0*/  LEA.HI.X R25, R22, UR7, R25, 0x1, P0 ;  /* 0x0000000716197c11 */ /* 0x000fca00080f0c19 */
[----:B------:R0:W-:Y:S02]  /*8400*/  STG.E desc[UR8][R24.64], R23 ;  /* 0x0000001718007986 */ /* 0x0001e4000c101908 */
.L_x_749:
[----:B------:R-:W-:Y:S05]  /*8410*/  BSYNC.RECONVERGENT B0 ;  /* 0x0000000000007941 */ /* 0x000fea0003800200 */
.L_x_748:
[----:B0-----:R-:W-:Y:S02]  /*8420*/  HADD2.F32 R25, -RZ, R46.H1_H1 ;  /* 0x3000002eff197230 */ /* 0x001fe40000004100 */
[C---:B------:R-:W-:Y:S01]  /*8430*/  FADD.FTZ R52, -R16.reuse, R35 ;  /* 0x0000002310347221 */ /* 0x040fe20000010100 */
[----:B------:R-:W-:Y:S02]  /*8440*/  HADD2.F32 R31, -RZ, R44.H0_H0 ;  /* 0x2000002cff1f7230 */ /* 0x000fe40000004100 */
[C---:B------:R-:W-:Y:S01]  /*8450*/  FADD.FTZ R50, -R16.reuse, R33 ;  /* 0x0000002110327221 */ /* 0x040fe20000010100 */
[----:B------:R-:W-:Y:S02]  /*8460*/  HADD2.F32 R39, -RZ, R42.H0_H0 ;  /* 0x2000002aff277230 */ /* 0x000fe40000004100 */
[C---:B------:R-:W-:Y:S01]  /*8470*/  FADD.FTZ R22, -R16.reuse, R25 ;  /* 0x0000001910167221 */ /* 0x040fe20000010100 */
[----:B------:R-:W-:Y:S02]  /*8480*/  HADD2.F32 R37, -RZ, R44.H1_H1 ;  /* 0x3000002cff257230 */ /* 0x000fe40000004100 */
[----:B------:R-:W-:Y:S01]  /*8490*/  FADD.FTZ R48, -R16, R31 ;  /* 0x0000001f10307221 */ /* 0x000fe20000010100 */
[----:B------:R-:W-:-:S02]  /*84a0*/  HADD2.F32 R49, -RZ, R42.H1_H1 ;  /* 0x3000002aff317230 */ /* 0x000fc40000004100 */
[C---:B------:R-:W-:Y:S01]  /*84b0*/  FADD.FTZ R44, -R16.reuse, R39 ;  /* 0x00000027102c7221 */ /* 0x040fe20000010100 */
[----:B------:R-:W-:Y:S01]  /*84c0*/  HADD2.F32 R51, -RZ, R40.H0_H0 ;  /* 0x20000028ff337230 */ /* 0x000fe20000004100 */
[C---:B------:R-:W-:Y:S01]  /*84d0*/  IADD3 R25, PT, PT, R29.reuse, 0x50, RZ ;  /* 0x000000501d197810 */ /* 0x040fe20007ffe0ff */
[----:B------:R-:W-:Y:S01]  /*84e0*/  HADD2.F32 R23, -RZ, R46.H0_H0 ;  /* 0x2000002eff177230 */ /* 0x000fe20000004100 */
[C---:B------:R-:W-:Y:S01]  /*84f0*/  IADD3 R39, PT, PT, R29.reuse, 0x60, RZ ;  /* 0x000000601d277810 */ /* 0x040fe20007ffe0ff */
[----:B------:R-:W-:Y:S01]  /*8500*/  HADD2.F32 R53, -RZ, R40.H1_H1 ;  /* 0x30000028ff357230 */ /* 0x000fe20000004100 */
[C---:B------:R-:W-:Y:S01]  /*8510*/  IADD3 R35, PT, PT, R29.reuse, 0x70, RZ ;  /* 0x000000701d237810 */ /* 0x040fe20007ffe0ff */
[--C-:B------:R-:W-:Y:S01]  /*8520*/  HADD2.F32 R55, -RZ, R4.reuse.H0_H0 ;  /* 0x20000004ff377230 */ /* 0x100fe20000004100 */
[----:B------:R-:W-:Y:S01]  /*8530*/  IADD3 R31, PT, PT, R29, 0x80, RZ ;  /* 0x000000801d1f7810 */ /* 0x000fe20007ffe0ff */
[----:B------:R-:W-:Y:S02]  /*8540*/  HADD2.F32 R57, -RZ, R4.H1_H1 ;  /* 0x30000004ff397230 */ /* 0x000fe40000004100 */
[----:B------:R-:W-:Y:S01]  /*8550*/  FADD.FTZ R46, -R16, R37 ;  /* 0x00000025102e7221 */ /* 0x000fe20000010100 */
[----:B------:R-:W-:-:S02]  /*8560*/  HADD2.F32 R65, -RZ, R6.H0_H0 ;  /* 0x20000006ff417230 */ /* 0x000fc40000004100 */
[C---:B------:R-:W-:Y:S01]  /*8570*/  FADD.FTZ R42, -R16.reuse, R49 ;  /* 0x00000031102a7221 */ /* 0x040fe20000010100 */
[----:B------:R-:W-:Y:S02]  /*8580*/  HADD2.F32 R71, -RZ, R6.H1_H1 ;  /* 0x30000006ff477230 */ /* 0x000fe40000004100 */
[----:B------:R-:W-:Y:S01]  /*8590*/  FADD.FTZ R38, -R16, R51 ;  /* 0x0000003310267221 */ /* 0x000fe20000010100 */
[--C-:B------:R-:W-:Y:S01]  /*85a0*/  HADD2.F32 R73, -RZ, R8.reuse.H0_H0 ;  /* 0x20000008ff497230 */ /* 0x100fe20000004100 */
[----:B------:R-:W-:Y:S01]  /*85b0*/  ISETP.GE.U32.AND P0, PT, R25, UR10, PT ;  /* 0x0000000a19007c0c */ /* 0x000fe2000bf06070 */
[----:B------:R-:W-:Y:S01]  /*85c0*/  HADD2.F32 R75, -RZ, R8.H1_H1 ;  /* 0x30000008ff4b7230 */ /* 0x000fe20000004100 */
[----:B------:R-:W-:Y:S01]  /*85d0*/  ISETP.GE.U32.AND P1, PT, R39, UR10, PT ;  /* 0x0000000a27007c0c */ /* 0x000fe2000bf26070 */
[--C-:B------:R-:W-:Y:S01]  /*85e0*/  HADD2.F32 R77, -RZ, R10.reuse.H0_H0 ;  /* 0x2000000aff4d7230 */ /* 0x100fe20000004100 */
[----:B------:R-:W-:Y:S01]  /*85f0*/  ISETP.GE.U32.AND P2, PT, R35, UR10, PT ;  /* 0x0000000a23007c0c */ /* 0x000fe2000bf46070 */
[----:B------:R-:W-:Y:S01]  /*8600*/  HADD2.F32 R79, -RZ, R10.H1_H1 ;  /* 0x3000000aff4f7230 */ /* 0x000fe20000004100 */
[----:B------:R-:W-:Y:S01]  /*8610*/  ISETP.GE.U32.AND P3, PT, R31, UR10, PT ;  /* 0x0000000a1f007c0c */ /* 0x000fe2000bf66070 */
[--C-:B------:R-:W-:Y:S01]  /*8620*/  HADD2.F32 R81, -RZ, R12.reuse.H0_H0 ;  /* 0x2000000cff517230 */ /* 0x100fe20000004100 */
[----:B------:R-:W-:Y:S01]  /*8630*/  SHF.R.S32.HI R64, RZ, 0x1f, R25 ;  /* 0x0000001fff407819 */ /* 0x000fe20000011419 */
[----:B------:R-:W-:Y:S01]  /*8640*/  HADD2.F32 R83, -RZ, R12.H1_H1 ;  /* 0x3000000cff537230 */ /* 0x000fe20000004100 */
[----:B------:R-:W-:Y:S01]  /*8650*/  SHF.R.S32.HI R49, RZ, 0x1f, R39 ;  /* 0x0000001fff317819 */ /* 0x000fe20000011427 */
[--C-:B------:R-:W-:Y:S01]  /*8660*/  HADD2.F32 R85, -RZ, R14.reuse.H0_H0 ;  /* 0x2000000eff557230 */ /* 0x100fe20000004100 */
[----:B------:R-:W-:Y:S01]  /*8670*/  SHF.R.S32.HI R37, RZ, 0x1f, R35 ;  /* 0x0000001fff257819 */ /* 0x000fe20000011423 */
[----:B------:R-:W-:Y:S01]  /*8680*/  HADD2.F32 R87, -RZ, R14.H1_H1 ;  /* 0x3000000eff577230 */ /* 0x000fe20000004100 */
[----:B------:R-:W-:Y:S01]  /*8690*/  SHF.R.S32.HI R33, RZ, 0x1f, R31 ;  /* 0x0000001fff217819 */ /* 0x000fe2000001141f */
[----:B------:R-:W-:Y:S01]  /*86a0*/  FMUL.FTZ R51, R50, R63 ;  /* 0x0000003f32337220 */ /* 0x000fe20000410000 */
[C---:B------:R-:W-:Y:S01]  /*86b0*/  FADD.FTZ R24, -R16.reuse, R23 ;  /* 0x0000001710187221 */ /* 0x040fe20000010100 */
        /* <DEDUP_REMOVED lines=11> */
[----:B------:R-:W-:Y:S01]  /*8770*/  FADD.FTZ R6, -R16, R85 ;  /* 0x0000005510067221 */ /* 0x000fe20000010100 */
[----:B------:R-:W-:Y:S01]  /*8780*/  ISETP.GE.AND.EX P0, PT, R64, UR11, PT, P0 ;  /* 0x0000000b40007c0c */ /* 0x000fe2000bf06300 */
[----:B------:R-:W-:Y:S01]  /*8790*/  FADD.FTZ R16, -R16, R87 ;  /* 0x0000005710107221 */ /* 0x000fe20000010100 */
[----:B------:R-:W-:Y:S01]  /*87a0*/  ISETP.GE.AND.EX P1, PT, R49, UR11, PT, P1 ;  /* 0x0000000b31007c0c */ /* 0x000fe2000bf26310 */
        /* <DEDUP_REMOVED lines=25> */
.L_x_750:
[----:B------:R-:W-:Y:S01]  /*8940*/  FFMA.FTZ R54, R26, R58, R27 ;  /* 0x0000003a1a367223 */ /* 0x000fe2000001001b */
[----:B------:R-:W-:Y:S01]  /*8950*/  BSSY.RECONVERGENT B0, `(.L_x_751) ;  /* 0x0000014000007945 */ /* 0x000fe20003800200 */
[----:B------:R-:W-:Y:S01]  /*8960*/  FFMA.FTZ R52, R20, R23, -R65 ;  /* 0x0000001714347223 */ /* 0x000fe20000010841 */
[-C--:B------:R-:W-:Y:S01]  /*8970*/  FMUL.FTZ R51, R24, R63.reuse ;  /* 0x0000003f18337220 */ /* 0x080fe20000410000 */
[----:B------:R-:W-:Y:S01]  /*8980*/  FMUL.FTZ R56, R22, R63 ;  /* 0x0000003f16387220 */ /* 0x000fe20000410000 */
        /* <DEDUP_REMOVED lines=16> */
.L_x_752:
[----:B------:R-:W-:Y:S05]  /*8a90*/  BSYNC.RECONVERGENT B0 ;  /* 0x0000000000007941 */ /* 0x000fea0003800200 */
.L_x_751:
[--C-:B------:R-:W-:Y:S02]  /*8aa0*/  HADD2.F32 R23, -RZ, R45.reuse.H0_H0 ;  /* 0x2000002dff177230 */ /* 0x100fe40000004100 */
[C-C-:B------:R-:W-:Y:S01]  /*8ab0*/  FFMA.FTZ R57, R26.reuse, R51, R27.reuse ;  /* 0x000000331a397223 */ /* 0x140fe2000001001b */
[----:B------:R-:W-:Y:S01]  /*8ac0*/  FFMA.FTZ R54, R26, R56, R27 ;  /* 0x000000381a367223 */ /* 0x000fe2000001001b */
[----:B------:R-:W-:Y:S01]  /*8ad0*/  HADD2.F32 R22, -RZ, R45.H1_H1 ;  /* 0x3000002dff167230 */ /* 0x000fe20000004100 */
        /* <DEDUP_REMOVED lines=19> */
.L_x_753:
[----:B------:R-:W-:Y:S01]  /*8c10*/  BSSY.RECONVERGENT B0, `(.L_x_754) ;  /* 0x0000013000007945 */ /* 0x000fe20003800200 */
[----:B0-----:R-:W-:Y:S01]  /*8c20*/  FFMA.FTZ R24, R20, R23, -R57 ;  /* 0x0000001714187223 */ /* 0x001fe20000010839 */
[----:B------:R-:W-:Y:S01]  /*8c30*/  FMUL.FTZ R45, R48, R63 ;  /* 0x0000003f302d7220 */ /* 0x000fe20000410000 */
        /* <DEDUP_REMOVED lines=16> */
.L_x_755:
[----:B------:R-:W-:Y:S05]  /*8d40*/  BSYNC.RECONVERGENT B0 ;  /* 0x0000000000007941 */ /* 0x000fea0003800200 */
.L_x_754:
[--C-:B------:R-:W-:Y:S02]  /*8d50*/  HADD2.F32 R23, -RZ, R43.reuse.H0_H0 ;  /* 0x2000002bff177230 */ /* 0x100fe40000004100 */
[----:B------:R-:W-:Y:S01]  /*8d60*/  FFMA.FTZ R51, R26, R45, R27 ;  /* 0x0000002d1a337223 */ /* 0x000fe2000001001b */
[----:B------:R-:W-:Y:S02]  /*8d70*/  HADD2.F32 R22, -RZ, R43.H1_H1 ;  /* 0x3000002bff167230 */ /* 0x000fe40000004100 */
[----:B------:R-:W-:Y:S01]  /*8d80*/  FMUL.FTZ R50, R46, R63 ;  /* 0x0000003f2e327220 */ /* 0x000fe20000410000 */
        /* <DEDUP_REMOVED lines=19> */
.L_x_756:
[----:B------:R-:W-:Y:S01]  /*8ec0*/  FFMA.FTZ R46, R26, R50, R27 ;  /* 0x000000321a2e7223 */ /* 0x000fe2000001001b */
[----:B------:R-:W-:Y:S01]  /*8ed0*/  BSSY.RECONVERGENT B0, `(.L_x_757) ;  /* 0x0000014000007945 */ /* 0x000fe20003800200 */
[----:B0-----:R-:W-:Y:S01]  /*8ee0*/  FMUL.FTZ R39, R44, R63 ;  /* 0x0000003f2c277220 */ /* 0x001fe20000410000 */
[----:B------:R-:W-:Y:S01]  /*8ef0*/  FFMA.FTZ R24, R20, R23, -R51 ;  /* 0x0000001714187223 */ /* 0x000fe20000010833 */
        /* <DEDUP_REMOVED lines=17> */
.L_x_758:
[----:B------:R-:W-:Y:S05]  /*9010*/  BSYNC.RECONVERGENT B0 ;  /* 0x0000000000007941 */ /* 0x000fea0003800200 */
.L_x_757:
        /* <DEDUP_REMOVED lines=23> */
.L_x_759:
[----:B------:R-:W-:Y:S01]  /*9190*/  BSSY.RECONVERGENT B0, `(.L_x_760) ;  /* 0x0000012000007945 */ /* 0x000fe20003800200 */
[----:B------:R-:W-:Y:S01]  /*91a0*/  FFMA.FTZ R42, R20, R23, -R45 ;  /* 0x00000017142a7223 */ /* 0x000fe2000001082d */
[----:B------:R-:W-:Y:S02]  /*91b0*/  FFMA.FTZ R46, R21, R22, -R46 ;  /* 0x00000016152e7223 */ /* 0x000fe4000001082e */
[----:B------:R-:W-:Y:S05]  /*91c0*/  @P3 BRA `(.L_x_761) ;  /* 0x0000000000383947 */ /* 0x000fea0003800000 */
[----:B------:R-:W1:Y:S01]  /*91d0*/  LDCU.64 UR4, c[0x0][0x3f8] ;  /* 0x00007f00ff0477ac */ /* 0x000e620008000a00 */
[----:B------:R-:W-:Y:S01]  /*91e0*/  MOV R22, R66 ;  /* 0x0000004200167202 */ /* 0x000fe20000000f00 */
[----:B------:R-:W-:Y:S01]  /*91f0*/  FMUL.FTZ R42, R42, R63 ;  /* 0x0000003f2a2a7220 */ /* 0x000fe20000410000 */
[----:B------:R-:W-:Y:S01]  /*9200*/  MOV R23, R69 ;  /* 0x0000004500177202 */ /* 0x000fe20000000f00 */
[----:B------:R-:W2:Y:S01]  /*9210*/  LDCU.64 UR6, c[0x0][0x380] ;  /* 0x00007000ff0677ac */ /* 0x000ea20008000a00 */
[----:B-1----:R-:W-:Y:S02]  /*9220*/  IMAD R44, R33, UR4, RZ ;  /* 0x00000004212c7c24 */ /* 0x002fe4000f8e02ff */
[----:B0-----:R-:W-:-:S04]  /*9230*/  IMAD.WIDE.U32 R24, R31, UR4, R22 ;  /* 0x000000041f187c25 */ /* 0x001fc8000f8e0016 */
[----:B------:R-:W-:Y:S02]  /*9240*/  IMAD R23, R31, UR5, R44 ;  /* 0x000000051f177c24 */ /* 0x000fe4000f8e022c */
[----:B------:R-:W-:Y:S01]  /*9250*/  FMUL.FTZ R31, R46, R63 ;  /* 0x0000003f2e1f7220 */ /* 0x000fe20000410000 */
[C---:B--2---:R-:W-:Y:S02]  /*9260*/  LEA R22, P0, R24.reuse, UR6, 0x1 ;  /* 0x0000000618167c11 */ /* 0x044fe4000f8008ff */
[----:B------:R-:W-:Y:S02]  /*9270*/  IADD3 R23, PT, PT, R25, R23, RZ ;  /* 0x0000001719177210 */ /* 0x000fe40007ffe0ff */
[----:B------:R-:W-:Y:S02]  /*9280*/  F2FP.F16.F32.PACK_AB R31, R31, R42 ;  /* 0x0000002a1f1f723e */ /* 0x000fe400000000ff */
[----:B------:R-:W-:-:S05]  /*9290*/  LEA.HI.X R23, R24, UR7, R23, 0x1, P0 ;  /* 0x0000000718177c11 */ /* 0x000fca00080f0c17 */
[----:B------:R1:W-:Y:S02]  /*92a0*/  STG.E desc[UR8][R22.64], R31 ;  /* 0x0000001f16007986 */ /* 0x0003e4000c101908 */
.L_x_761:
[----:B------:R-:W-:Y:S05]  /*92b0*/  BSYNC.RECONVERGENT B0 ;  /* 0x0000000000007941 */ /* 0x000fea0003800200 */
.L_x_760:
[-C--:B------:R-:W-:Y:S01]  /*92c0*/  FMUL.FTZ R42, R36, R63.reuse ;  /* 0x0000003f242a7220 */ /* 0x080fe20000410000 */
[--C-:B-1----:R-:W-:Y:S02]  /*92d0*/  HADD2.F32 R23, -RZ, R3.reuse.H0_H0 ;  /* 0x20000003ff177230 */ /* 0x102fe40000004100 */
[-C--:B------:R-:W-:Y:S01]  /*92e0*/  FMUL.FTZ R36, R28, R63.reuse ;  /* 0x0000003f1c247220 */ /* 0x080fe20000410000 */
[----:B------:R-:W-:Y:S01]  /*92f0*/  HADD2.F32 R22, -RZ, R3.H1_H1 ;  /* 0x30000003ff167230 */ /* 0x000fe20000004100 */
[C---:B0-----:R-:W-:Y:S01]  /*9300*/  IADD3 R25, PT, PT, R29.reuse, 0x90, RZ ;  /* 0x000000901d197810 */ /* 0x041fe20007ffe0ff */
[-C--:B------:R-:W-:Y:S01]  /*9310*/  FMUL.FTZ R55, R38, R63.reuse ;  /* 0x0000003f26377220 */ /* 0x080fe20000410000 */
[C---:B------:R-:W-:Y:S01]  /*9320*/  IADD3 R43, PT, PT, R29.reuse, 0xa0, RZ ;  /* 0x000000a01d2b7810 */ /* 0x040fe20007ffe0ff */
        /* <DEDUP_REMOVED lines=9> */
[----:B------:R-:W-:Y:S01]  /*93c0*/  IADD3 R29, PT, PT, R29, 0xf0, RZ ;  /* 0x000000f01d1d7810 */ /* 0x000fe20007ffe0ff */
[-C--:B------:R-:W-:Y:S01]  /*93d0*/  FMUL.FTZ R12, R12, R63.reuse ;  /* 0x0000003f0c0c7220 */ /* 0x080fe20000410000 */
[----:B------:R-:W-:Y:S01]  /*93e0*/  ISETP.GE.U32.AND P2, PT, R25, UR10, PT ;  /* 0x0000000a19007c0c */ /* 0x000fe2000bf46070 */
        /* <DEDUP_REMOVED lines=8> */
[----:B------:R-:W-:Y:S01]  /*9470*/  FMUL.FTZ R54, R4, R63 ;  /* 0x0000003f04367220 */ /* 0x000fe20000410000 */
[----:B------:R-:W-:-:S02]  /*9480*/  ISETP.GE.U32.AND P5, PT, R3, UR10, PT ;  /* 0x0000000a03007c0c */ /* 0x000fc4000bfa6070 */
[----:B------:R-:W-:Y:S02]  /*9490*/  SHF.R.S32.HI R57, RZ, 0x1f, R25 ;  /* 0x0000001fff397819 */ /* 0x000fe40000011419 */
[----:B------:R-:W-:Y:S02]  /*94a0*/  SHF.R.S32.HI R46, RZ, 0x1f, R43 ;  /* 0x0000001fff2e7819 */ /* 0x000fe4000001142b */
[----:B------:R-:W-:Y:S02]  /*94b0*/  SHF.R.S32.HI R41, RZ, 0x1f, R37 ;  /* 0x0000001fff297819 */ /* 0x000fe40000011425 */
[----:B------:R-:W-:Y:S02]  /*94c0*/  SHF.R.S32.HI R35, RZ, 0x1f, R33 ;  /* 0x0000001fff237819 */ /* 0x000fe40000011421 */
[----:B------:R-:W-:Y:S02]  /*94d0*/  SHF.R.S32.HI R32, RZ, 0x1f, R28 ;  /* 0x0000001fff207819 */ /* 0x000fe4000001141c */
[----:B------:R-:W-:-:S02]  /*94e0*/  SHF.R.S32.HI R30, RZ, 0x1f, R3 ;  /* 0x0000001fff1e7819 */ /* 0x000fc40000011403 */
[----:B------:R-:W-:Y:S02]  /*94f0*/  ISETP.GE.U32.AND P3, PT, R29, UR10, PT ;  /* 0x0000000a1d007c0c */ /* 0x000fe4000bf66070 */
[----:B------:R-:W-:Y:S02]  /*9500*/  ISETP.GE.AND.EX P2, PT, R57, UR11, PT, P2 ;  /* 0x0000000b39007c0c */ /* 0x000fe4000bf46320 */
[----:B------:R-:W-:Y:S02]  /*9510*/  ISETP.GE.AND.EX P1, PT, R46, UR11, PT, P1 ;  /* 0x0000000b2e007c0c */ /* 0x000fe4000bf26310 */
[----:B------:R-:W-:Y:S02]  /*9520*/  ISETP.GE.AND.EX P0, PT, R41, UR11, PT, P0 ;  /* 0x0000000b29007c0c */ /* 0x000fe4000bf06300 */
[----:B------:R-:W-:Y:S02]  /*9530*/  ISETP.GE.AND.EX P6, PT, R35, UR11, PT, P6 ;  /* 0x0000000b23007c0c */ /* 0x000fe4000bfc6360 */
[----:B------:R-:W-:-:S02]  /*9540*/  ISETP.GE.AND.EX P4, PT, R32, UR11, PT, P4 ;  /* 0x0000000b20007c0c */ /* 0x000fc4000bf86340 */
        /* <DEDUP_REMOVED lines=20> */
.L_x_762:
[C-C-:B------:R-:W-:Y:S01]  /*9690*/  FFMA.FTZ R55, R26.reuse, R55, R27.reuse ;  /* 0x000000371a377223 */ /* 0x140fe2000001001b */
[C-C-:B------:R-:W-:Y:S01]  /*96a0*/  FFMA.FTZ R54, R26.reuse, R54, R27.reuse ;  /* 0x000000361a367223 */ /* 0x140fe2000001001b */
[----:B------:R-:W-:Y:S01]  /*96b0*/  BSSY.RECONVERGENT B0, `(.L_x_763) ;  /* 0x000001e000007945 */ /* 0x000fe20003800200 */
[C-C-:B------:R-:W-:Y:S01]  /*96c0*/  FFMA.FTZ R53, R26.reuse, R39, R27.reuse ;  /* 0x000000271a357223 */ /* 0x140fe2000001001b */
        /* <DEDUP_REMOVED lines=10> */
[----:B------:R-:W-:Y:S01]  /*9770*/  FFMA.FTZ R26, R26, R16, R27 ;  /* 0x000000101a1a7223 */ /* 0x000fe2000001001b */
[----:B------:R-:W-:Y:S01]  /*9780*/  FFMA.FTZ R24, R20, R23, -R55 ;  /* 0x0000001714187223 */ /* 0x000fe20000010837 */
[----:B------:R-:W-:Y:S01]  /*9790*/  FFMA.FTZ R56, R21, R22, -R54 ;  /* 0x0000001615387223 */ /* 0x000fe20000010836 */
[----:B------:R-:W-:Y:S06]  /*97a0*/  @P2 BRA `(.L_x_764) ;  /* 0x0000000000382947 */ /* 0x000fec0003800000 */
[----:B------:R-:W0:Y:S01]  /*97b0*/  LDCU.64 UR4, c[0x0][0x3f8] ;  /* 0x00007f00ff0477ac */ /* 0x000e220008000a00 */
[----:B------:R-:W-:Y:S01]  /*97c0*/  MOV R23, R69 ;  /* 0x0000004500177202 */ /* 0x000fe20000000f00 */
[-C--:B------:R-:W-:Y:S01]  /*97d0*/  FMUL.FTZ R54, R24, R63.reuse ;  /* 0x0000003f18367220 */ /* 0x080fe20000410000 */
[----:B------:R-:W-:Y:S01]  /*97e0*/  FMUL.FTZ R27, R56, R63 ;  /* 0x0000003f381b7220 */ /* 0x000fe20000410000 */
[----:B------:R-:W1:Y:S04]  /*97f0*/  LDCU.64 UR6, c[0x0][0x380] ;  /* 0x00007000ff0677ac */ /* 0x000e680008000a00 */
[----:B------:R-:W-:Y:S01]  /*9800*/  F2FP.F16.F32.PACK_AB R27, R27, R54 ;  /* 0x000000361b1b723e */ /* 0x000fe200000000ff */
[----:B0-----:R-:W-:-:S04]  /*9810*/  IMAD R22, R57, UR4, RZ ;  /* 0x0000000439167c24 */ /* 0x001fc8000f8e02ff */
[----:B------:R-:W-:Y:S01]  /*9820*/  IMAD R55, R25, UR5, R22 ;  /* 0x0000000519377c24 */ /* 0x000fe2000f8e0216 */
[----:B------:R-:W-:-:S05]  /*9830*/  MOV R22, R66 ;  /* 0x0000004200167202 */ /* 0x000fca0000000f00 */
[----:B------:R-:W-:-:S05]  /*9840*/  IMAD.WIDE.U32 R22, R25, UR4, R22 ;  /* 0x0000000419167c25 */ /* 0x000fca000f8e0016 */
[----:B------:R-:W-:Y:S02]  /*9850*/  IADD3 R55, PT, PT, R23, R55, RZ ;  /* 0x0000003717377210 */ /* 0x000fe40007ffe0ff */
[----:B-1----:R-:W-:-:S04]  /*9860*/  LEA R24, P2, R22, UR6, 0x1 ;  /* 0x0000000616187c11 */ /* 0x002fc8000f8408ff */
[----:B------:R-:W-:-:S05]  /*9870*/  LEA.HI.X R25, R22, UR7, R55, 0x1, P2 ;  /* 0x0000000716197c11 */ /* 0x000fca00090f0c37 */
[----:B------:R0:W-:Y:S04]  /*9880*/  STG.E desc[UR8][R24.64], R27 ;  /* 0x0000001b18007986 */ /* 0x0001e8000c101908 */
.L_x_764:
[----:B------:R-:W-:Y:S05]  /*9890*/  BSYNC.RECONVERGENT B0 ;  /* 0x0000000000007941 */ /* 0x000fea0003800200 */
.L_x_763:
[--C-:B------:R-:W-:Y:S02]  /*98a0*/  HADD2.F32 R22, -RZ, R5.reuse.H0_H0 ;  /* 0x20000005ff167230 */ /* 0x100fe40000004100 */
[----:B------:R-:W-:Y:S01]  /*98b0*/  HADD2.F32 R5, -RZ, R5.H1_H1 ;  /* 0x30000005ff057230 */ /* 0x000fe20000004100 */
[----:B------:R-:W-:Y:S06]  /*98c0*/  BRA.U !UP0, `(.L_x_765) ;  /* 0x0000000108487547 */ /* 0x000fec000b800000 */
[----:B------:R-:W-:Y:S01]  /*98d0*/  FFMA.FTZ R42, R21, R42, R19 ;  /* 0x0000002a152a7223 */ /* 0x000fe20000010013 */
[----:B------:R-:W-:-:S03]  /*98e0*/  FFMA.FTZ R39, R20, R39, R18 ;  /* 0x0000002714277223 */ /* 0x000fc60000010012 */
[----:B0-----:R-:W-:Y:S01]  /*98f0*/  FMUL.FTZ R27, R42, -1.4426950216293334961 ;  /* 0xbfb8aa3b2a1b7820 */ /* 0x001fe20000410000 */
        /* <DEDUP_REMOVED lines=15> */
.L_x_765:
[----:B------:R-:W-:Y:S01]  /*99f0*/  BSSY.RECONVERGENT B0, `(.L_x_766) ;  /* 0x0000012000007945 */ /* 0x000fe20003800200 */
[----:B------:R-:W-:Y:S01]  /*9a00*/  FFMA.FTZ R22, R20, R22, -R53 ;  /* 0x0000001614167223 */ /* 0x000fe20000010835 */
[----:B0-----:R-:W-:Y:S02]  /*9a10*/  FFMA.FTZ R24, R21, R5, -R4 ;  /* 0x0000000515187223 */ /* 0x001fe40000010804 */
        /* <DEDUP_REMOVED lines=15> */
.L_x_767:
[----:B------:R-:W-:Y:S05]  /*9b10*/  BSYNC.RECONVERGENT B0 ;  /* 0x0000000000007941 */ /* 0x000fea0003800200 */
.L_x_766:
        /* <DEDUP_REMOVED lines=21> */
.L_x_768:
[----:B------:R-:W-:Y:S01]  /*9c70*/  BSSY.RECONVERGENT B0, `(.L_x_769) ;  /* 0x0000012000007945 */ /* 0x000fe20003800200 */
[----:B0-----:R-:W-:Y:S01]  /*9c80*/  FFMA.FTZ R22, R20, R4, -R51 ;  /* 0x0000000414167223 */ /* 0x001fe20000010833 */
[----:B------:R-:W-:Y:S02]  /*9c90*/  FFMA.FTZ R52, R21, R7, -R52 ;  /* 0x0000000715347223 */ /* 0x000fe40000010834 */
[----:B------:R-:W-:Y:S05]  /*9ca0*/  @P0 BRA `(.L_x_770) ;  /* 0x0000000000380947 */ /* 0x000fea0003800000 */
        /* <DEDUP_REMOVED lines=11> */
[----:B------:R-:W-:Y:S02]  /*9d60*/  F2FP.F16.F32.PACK_AB R7, R7, R24 ;  /* 0x000000180707723e */ /* 0x000fe400000000ff */
[----:B------:R-:W-:-:S05]  /*9d70*/  LEA.HI.X R23, R4, UR7, R37, 0x1, P0 ;  /* 0x0000000704177c11 */ /* 0x000fca00080f0c25 */
[----:B------:R0:W-:Y:S02]  /*9d80*/  STG.E desc[UR8][R22.64], R7 ;  /* 0x0000000716007986 */ /* 0x0001e4000c101908 */
.L_x_770:
[----:B------:R-:W-:Y:S05]  /*9d90*/  BSYNC.RECONVERGENT B0 ;  /* 0x0000000000007941 */ /* 0x000fea0003800200 */
.L_x_769:
        /* <DEDUP_REMOVED lines=21> */
.L_x_771:
        /* <DEDUP_REMOVED lines=9> */
[----:B0-----:R-:W-:-:S05]  /*9f80*/  FMUL.FTZ R7, R50, R63 ;  /* 0x0000003f32077220 */ /* 0x001fca0000410000 */
[----:B------:R-:W-:Y:S01]  /*9f90*/  F2FP.F16.F32.PACK_AB R7, R7, R24 ;  /* 0x000000180707723e */ /* 0x000fe200000000ff */
[----:B-1----:R-:W-:Y:S02]  /*9fa0*/  IMAD R34, R35, UR4, RZ ;  /* 0x0000000423227c24 */ /* 0x002fe4000f8e02ff */
[----:B------:R-:W-:-:S04]  /*9fb0*/  IMAD.WIDE.U32 R22, R33, UR4, R4 ;  /* 0x0000000421167c25 */ /* 0x000fc8000f8e0004 */
[----:B------:R-:W-:Y:S01]  /*9fc0*/  IMAD R33, R33, UR5, R34 ;  /* 0x0000000521217c24 */ /* 0x000fe2000f8e0222 */
[----:B--2---:R-:W-:-:S04]  /*9fd0*/  LEA R4, P0, R22, UR6, 0x1 ;  /* 0x0000000616047c11 */ /* 0x004fc8000f8008ff */
[----:B------:R-:W-:-:S04]  /*9fe0*/  IADD3 R33, PT, PT, R23, R33, RZ ;  /* 0x0000002117217210 */ /* 0x000fc80007ffe0ff */
[----:B------:R-:W-:-:S05]  /*9ff0*/  LEA.HI.X R5, R22, UR7, R33, 0x1, P0 ;  /* 0x0000000716057c11 */ /* 0x000fca00080f0c21 */
[----:B------:R1:W-:Y:S02]  /*a000*/  STG.E desc[UR8][R4.64], R7 ;  /* 0x0000000704007986 */ /* 0x0003e4000c101908 */
.L_x_773:
[----:B------:R-:W-:Y:S05]  /*a010*/  BSYNC.RECONVERGENT B0 ;  /* 0x0000000000007941 */ /* 0x000fea0003800200 */
.L_x_772:
[--C-:B-1----:R-:W-:Y:S02]  /*a020*/  HADD2.F32 R4, -RZ, R11.reuse.H0_H0 ;  /* 0x2000000bff047230 */ /* 0x102fe40000004100 */
        /* <DEDUP_REMOVED lines=20> */
.L_x_774:
        /* <DEDUP_REMOVED lines=18> */
.L_x_776:
[----:B------:R-:W-:Y:S05]  /*a290*/  BSYNC.RECONVERGENT B0 ;  /* 0x0000000000007941 */ /* 0x000fea0003800200 */
.L_x_775:
        /* <DEDUP_REMOVED lines=21> */
.L_x_777:
        /* <DEDUP_REMOVED lines=10> */
[----:B------:R-:W-:-:S04]  /*a490*/  IMAD.WIDE.U32 R8, R3, UR4, R4 ;  /* 0x0000000403087c25 */ /* 0x000fc8000f8e0004 */
[----:B------:R-:W-:Y:S02]  /*a4a0*/  IMAD R5, R3, UR5, R30 ;  /* 0x0000000503057c24 */ /* 0x000fe4000f8e021e */
[----:B------:R-:W-:Y:S01]  /*a4b0*/  FMUL.FTZ R3, R44, R63 ;  /* 0x0000003f2c037220 */ /* 0x000fe20000410000 */
[C---:B--2---:R-:W-:Y:S02]  /*a4c0*/  LEA R4, P0, R8.reuse, UR6, 0x1 ;  /* 0x0000000608047c11 */ /* 0x044fe4000f8008ff */
[----:B------:R-:W-:Y:S02]  /*a4d0*/  IADD3 R5, PT, PT, R9, R5, RZ ;  /* 0x0000000509057210 */ /* 0x000fe40007ffe0ff */
[----:B------:R-:W-:Y:S02]  /*a4e0*/  F2FP.F16.F32.PACK_AB R3, R3, R10 ;  /* 0x0000000a0303723e */ /* 0x000fe400000000ff */
[----:B------:R-:W-:-:S05]  /*a4f0*/  LEA.HI.X R5, R8, UR7, R5, 0x1, P0 ;  /* 0x0000000708057c11 */ /* 0x000fca00080f0c05 */
[----:B------:R1:W-:Y:S02]  /*a500*/  STG.E desc[UR8][R4.64], R3 ;  /* 0x0000000304007986 */ /* 0x0003e4000c101908 */
.L_x_779:
[----:B------:R-:W-:Y:S05]  /*a510*/  BSYNC.RECONVERGENT B0 ;  /* 0x0000000000007941 */ /* 0x000fea0003800200 */
.L_x_778:
[--C-:B-1----:R-:W-:Y:S01]  /*a520*/  HADD2.F32 R3, -RZ, R15.reuse.H0_H0 ;  /* 0x2000000fff037230 */ /* 0x102fe20000004100 */
[----:B------:R-:W-:Y:S01]  /*a530*/  SHF.R.S32.HI R12, RZ, 0x1f, R29 ;  /* 0x0000001fff0c7819 */ /* 0x000fe2000001141d */
        /* <DEDUP_REMOVED lines=20> */
.L_x_780:
[----:B------:R-:W-:Y:S01]  /*a680*/  ISETP.GE.AND.EX P3, PT, R12, UR11, PT, P3 ;  /* 0x0000000b0c007c0c */ /* 0x000fe2000bf66330 */
[----:B------:R-:W-:Y:S01]  /*a690*/  FFMA.FTZ R20, R20, R3, -R31 ;  /* 0x0000000314147223 */ /* 0x000fe2000001081f */
[----:B------:R-:W-:Y:S01]  /*a6a0*/  FFMA.FTZ R26, R21, R15, -R26 ;  /* 0x0000000f151a7223 */ /* 0x000fe2000001081a */
[----:B------:R-:W-:Y:S02]  /*a6b0*/  BSSY.RECONVERGENT B0, `(.L_x_781) ;  /* 0x000000f000007945 */ /* 0x000fe40003800200 */
[-C--:B------:R-:W-:Y:S01]  /*a6c0*/  FMUL.FTZ R3, R20, R63.reuse ;  /* 0x0000003f14037220 */ /* 0x080fe20000410000 */
[----:B------:R-:W-:-:S07]  /*a6d0*/  FMUL.FTZ R26, R26, R63 ;  /* 0x0000003f1a1a7220 */ /* 0x000fce0000410000 */
[----:B------:R-:W-:Y:S05]  /*a6e0*/  @P3 BRA `(.L_x_782) ;  /* 0x00000000002c3947 */ /* 0x000fea0003800000 */
[----:B------:R-:W1:Y:S01]  /*a6f0*/  LDCU.64 UR4, c[0x0][0x3f8] ;  /* 0x00007f00ff0477ac */ /* 0x000e620008000a00 */
[----:B------:R-:W-:Y:S02]  /*a700*/  MOV R67, R69 ;  /* 0x0000004500437202 */ /* 0x000fe40000000f00 */
[----:B------:R-:W-:Y:S01]  /*a710*/  F2FP.F16.F32.PACK_AB R3, R26, R3 ;  /* 0x000000031a03723e */ /* 0x000fe200000000ff */
[----:B------:R-:W2:Y:S01]  /*a720*/  LDCU.64 UR6, c[0x0][0x380] ;  /* 0x00007000ff0677ac */ /* 0x000ea20008000a00 */
[----:B-1----:R-:W-:Y:S02]  /*a730*/  IMAD R12, R12, UR4, RZ ;  /* 0x000000040c0c7c24 */ /* 0x002fe4000f8e02ff */
[----:B------:R-:W-:-:S04]  /*a740*/  IMAD.WIDE.U32 R66, R29, UR4, R66 ;  /* 0x000000041d427c25 */ /* 0x000fc8000f8e0042 */
[----:B------:R-:W-:Y:S01]  /*a750*/  IMAD R29, R29, UR5, R12 ;  /* 0x000000051d1d7c24 */ /* 0x000fe2000f8e020c */
[----:B--2---:R-:W-:-:S04]  /*a760*/  LEA R4, P0, R66, UR6, 0x1 ;  /* 0x0000000642047c11 */ /* 0x004fc8000f8008ff */
[----:B------:R-:W-:-:S04]  /*a770*/  IADD3 R29, PT, PT, R67, R29, RZ ;  /* 0x0000001d431d7210 */ /* 0x000fc80007ffe0ff */
[----:B------:R-:W-:-:S05]  /*a780*/  LEA.HI.X R5, R66, UR7, R29, 0x1, P0 ;  /* 0x0000000742057c11 */ /* 0x000fca00080f0c1d */
[----:B------:R1:W-:Y:S02]  /*a790*/  STG.E desc[UR8][R4.64], R3 ;  /* 0x0000000304007986 */ /* 0x0003e4000c101908 */
.L_x_782:
[----:B------:R-:W-:Y:S05]  /*a7a0*/  BSYNC.RECONVERGENT B0 ;  /* 0x0000000000007941 */ /* 0x000fea0003800200 */
.L_x_781:
[----:B-1----:R-:W1:Y:S01]  /*a7b0*/  LDC R3, c[0x0][0x374] ;  /* 0x0000dd00ff037b82 */ /* 0x002e620000000800 */
[----:B------:R-:W2:Y:S01]  /*a7c0*/  LDCU UR4, c[0x0][0x410] ;  /* 0x00008200ff0477ac */ /* 0x000ea20008000800 */
[----:B------:R-:W-:Y:S01]  /*a7d0*/  IADD3 R59, PT, PT, R59, 0x1, RZ ;  /* 0x000000013b3b7810 */ /* 0x000fe20007ffe0ff */
[----:B------:R-:W2:Y:S02]  /*a7e0*/  LDCU UR5, c[0x0][0x3e0] ;  /* 0x00007c00ff0577ac */ /* 0x000ea40008000800 */
[----:B--2---:R-:W-:Y:S01]  /*a7f0*/  UIMAD UR4, UR4, UR5, URZ ;  /* 0x00000005040472a4 */ /* 0x004fe2000f8e02ff */
[----:B-1----:R-:W-:-:S05]  /*a800*/  IADD3 R62, PT, PT, R3, R62, RZ ;  /* 0x0000003e033e7210 */ /* 0x002fca0007ffe0ff */
[----:B------:R-:W-:-:S13]  /*a810*/  ISETP.GE.AND P0, PT, R62, UR4, PT ;  /* 0x000000043e007c0c */ /* 0x000fda000bf06270 */
[----:B------:R-:W-:Y:S05]  /*a820*/  @!P0 BRA `(.L_x_783) ;  /* 0xffffff58004c8947 */ /* 0x000fea000383ffff */
.L_x_716:
[----:B------:R-:W1:Y:S01]  /*a830*/  LDC R4, c[0x0][0x370] ;  /* 0x0000dc00ff047b82 */ /* 0x000e620000000800 */
[----:B------:R-:W-:Y:S01]  /*a840*/  ISETP.NE.AND P1, PT, R17, RZ, PT ;  /* 0x000000ff1100720c */ /* 0x000fe20003f25270 */
[----:B------:R-:W-:Y:S06]  /*a850*/  BSSY.RECONVERGENT B0, `(.L_x_784) ;  /* 0x000000d000007945 */ /* 0x000fec0003800200 */
[----:B0-----:R-:W0:Y:S08]  /*a860*/  LDC R7, c[0x0][0x374] ;  /* 0x0000dd00ff077b82 */ /* 0x001e300000000800 */
[----:B------:R-:W2:Y:S01]  /*a870*/  LDC.64 R2, c[0x0][0x3c8] ;  /* 0x0000f200ff027b82 */ /* 0x000ea20000000a00 */
[----:B-1----:R-:W-:-:S02]  /*a880*/  ISETP.NE.AND P0, PT, R4, 0x1, PT ;  /* 0x000000010400780c */ /* 0x002fc40003f05270 */
[----:B0-----:R-:W-:-:S04]  /*a890*/  SHF.L.U32 R0, R7, 0x1, RZ ;  /* 0x0000000107007819 */ /* 0x001fc800000006ff */
[----:B------:R-:W-:-:S05]  /*a8a0*/  SEL R5, R0, RZ, P0 ;  /* 0x000000ff00057207 */ /* 0x000fca0000000000 */
[----:B--2---:R-:W-:Y:S01]  /*a8b0*/  IMAD.WIDE.U32 R2, R5, 0x4, R2 ;  /* 0x0000000405027825 */ /* 0x004fe200078e0002 */
[----:B------:R-:W-:Y:S06]  /*a8c0*/  @P1 BRA `(.L_x_785) ;  /* 0x0000000000141947 */ /* 0x000fec0003800000 */
[----:B------:R-:W-:Y:S01]  /*a8d0*/  HFMA2 R5, -RZ, RZ, 0, 5.9604644775390625e-08 ;  /* 0x00000001ff057431 */ /* 0x000fe200000001ff */
[----:B------:R-:W-:Y:S06]  /*a8e0*/  MEMBAR.ALL.GPU ;  /* 0x0000000000007992 */ /* 0x000fec000000a000 */
[----:B------:R-:W-:-:S00]  /*a8f0*/  ERRBAR ;  /* 0x00000000000079ab */ /* 0x000fc00000000000 */
[----:B------:R-:W-:Y:S06]  /*a900*/  CGAERRBAR ;  /* 0x00000000000075ab */ /* 0x000fec0000000000 */
[----:B------:R0:W-:Y:S02]  /*a910*/  REDG.E.ADD.S32.STRONG.GPU desc[UR8][R2.64], R5 ;  /* 0x000000050200798e */ /* 0x0001e4000c12e308 */
.L_x_785:
[----:B------:R-:W-:Y:S05]  /*a920*/  BSYNC.RECONVERGENT B0 ;  /* 0x0000000000007941 */ /* 0x000fea0003800200 */
.L_x_784:
        /* <DEDUP_REMOVED lines=11> */
.L_x_787:
[----:B------:R-:W2:Y:S04]  /*a9e0*/  LDG.E.STRONG.GPU R5, desc[UR8][R2.64] ;  /* 0x0000000802057981 */ /* 0x000ea8000c1ef900 */
[----:B--2---:R-:W-:Y:S01]  /*a9f0*/  CCTL.IVALL ;  /* 0x00000000ff00798f */ /* 0x004fe20002000000 */
[----:B------:R-:W-:Y:S05]  /*aa00*/  YIELD ;  /* 0x0000000000007946 */ /* 0x000fea0003800000 */
[----:B------:R-:W-:-:S13]  /*aa10*/  ISETP.NE.AND P0, PT, R5, R0, PT ;  /* 0x000000000500720c */ /* 0x000fda0003f05270 */
[----:B------:R-:W-:Y:S05]  /*aa20*/  @P0 BRA `(.L_x_787) ;  /* 0xfffffffc00ec0947 */ /* 0x000fea000383ffff */
.L_x_786:
        /* <DEDUP_REMOVED lines=58> */
[----:B------:R-:W-:-:S02]  /*add0*/  SHF.L.U32 R31, R5, 0x2, RZ ;  /* 0x00000002051f7819 */ /* 0x000fc400000006ff */
[----:B------:R-:W-:Y:S02]  /*ade0*/  SHF.L.U64.HI R33, R0, 0x2, R3 ;  /* 0x0000000200217819 */ /* 0x000fe40000010203 */
[----:B------:R-:W-:Y:S02]  /*adf0*/  SHF.L.U64.HI R29, R30, 0x2, R35 ;  /* 0x000000021e1d7819 */ /* 0x000fe40000010223 */
[----:B0-----:R-:W-:Y:S01]  /*ae00*/  LEA R27, P1, R17, UR4, 0x2 ;  /* 0x00000004111b7c11 */ /* 0x001fe2000f8210ff */
        /* <DEDUP_REMOVED lines=12> */
.L_x_790:
        /* <DEDUP_REMOVED lines=29> */
.L_x_789:
[----:B------:R-:W-:Y:S05]  /*b0a0*/  BSYNC.RECONVERGENT B0 ;  /* 0x0000000000007941 */ /* 0x000fea0003800200 */
.L_x_788:
        /* <DEDUP_REMOVED lines=10> */
.L_x_791:
[C---:B0-----:R-:W-:Y:S02]  /*b150*/  SHF.L.U32 R18, R17.reuse, 0x2, RZ ;  /* 0x0000000211127819 */ /* 0x041fe400000006ff */
[----:B----4-:R-:W-:Y:S02]  /*b160*/  SHF.L.U64.HI R13, R17, 0x2, R2 ;  /* 0x00000002110d7819 */ /* 0x010fe40000010202 */
[----:B-1----:R-:W-:-:S04]  /*b170*/  IADD3 R4, P0, PT, R18, UR4, RZ ;  /* 0x0000000412047c10 */ /* 0x002fc8000ff1e0ff */
[----:B------:R-:W-:Y:S02]  /*b180*/  IADD3.X R5, PT, PT, R13, UR5, RZ, P0, !PT ;  /* 0x000000050d057c10 */ /* 0x000fe400087fe4ff */
[C---:B------:R-:W-:Y:S02]  /*b190*/  IADD3 R6, P0, PT, R4.reuse, R37, RZ ;  /* 0x0000002504067210 */ /* 0x040fe40007f1e0ff */
[C---:B------:R-:W-:Y:S01]  /*b1a0*/  IADD3 R10, P1, PT, R4.reuse, R41, RZ ;  /* 0x00000029040a7210 */ /* 0x040fe20007f3e0ff */
[----:B------:R0:W4:Y:S01]  /*b1b0*/  LDG.E R20, desc[UR8][R4.64] ;  /* 0x0000000804147981 */ /* 0x000122000c1e1900 */
[C---:B------:R-:W-:Y:S02]  /*b1c0*/  IADD3.X R7, PT, PT, R5.reuse, R35, RZ, P0, !PT ;  /* 0x0000002305077210 */ /* 0x040fe400007fe4ff */
[----:B------:R-:W-:Y:S02]  /*b1d0*/  IADD3 R8, P0, PT, R4, R31, RZ ;  /* 0x0000001f04087210 */ /* 0x000fe40007f1e0ff */
[C---:B------:R-:W-:Y:S01]  /*b1e0*/  IADD3.X R11, PT, PT, R5.reuse, R39, RZ, P1, !PT ;  /* 0x00000027050b7210 */ /* 0x040fe20000ffe4ff */
[----:B------:R1:W4:Y:S01]  /*b1f0*/  LDG.E R21, desc[UR8][R6.64] ;  /* 0x0000000806157981 */ /* 0x000322000c1e1900 */
[----:B------:R-:W-:-:S03]  /*b200*/  IADD3.X R9, PT, PT, R5, R33, RZ, P0, !PT ;  /* 0x0000002105097210 */ /* 0x000fc600007fe4ff */
[----:B------:R-:W5:Y:S04]  /*b210*/  LDG.E R23, desc[UR8][R10.64] ;  /* 0x000000080a177981 */ /* 0x000f68000c1e1900 */
[----:B------:R1:W5:Y:S01]  /*b220*/  LDG.E R22, desc[UR8][R8.64] ;  /* 0x0000000808167981 */ /* 0x000362000c1e1900 */
[C---:B------:R-:W-:Y:S02]  /*b230*/  SHF.L.U32 R28, R17.reuse, 0x3, RZ ;  /* 0x00000003111c7819 */ /* 0x040fe400000006ff */
[----:B------:R-:W-:Y:S02]  /*b240*/  SHF.L.U64.HI R29, R17, 0x3, R2 ;  /* 0x00000003111d7819 */ /* 0x000fe40000010202 */
[----:B------:R-:W-:Y:S02]  /*b250*/  LOP3.LUT R14, R28, 0xfffffff8, RZ, 0xc0, !PT ;  /* 0xfffffff81c0e7812 */ /* 0x000fe400078ec0ff */
[----:B------:R-:W-:-:S02]  /*b260*/  LOP3.LUT R18, R18, 0xfffffffc, RZ, 0xc0, !PT ;  /* 0xfffffffc12127812 */ /* 0x000fc400078ec0ff */
[C---:B--2---:R-:W-:Y:S02]  /*b270*/  IADD3 R12, P0, PT, R14.reuse, UR6, RZ ;  /* 0x000000060e0c7c10 */ /* 0x044fe4000ff1e0ff */
[----:B0-----:R-:W-:Y:S02]  /*b280*/  LOP3.LUT R4, R29, 0x3, RZ, 0xc0, !PT ;  /* 0x000000031d047812 */ /* 0x001fe400078ec0ff */
[----:B---3--:R-:W-:Y:S02]  /*b290*/  IADD3 R14, P1, PT, R14, UR10, RZ ;  /* 0x0000000a0e0e7c10 */ /* 0x008fe4000ff3e0ff */
[----:B------:R-:W-:Y:S02]  /*b2a0*/  LOP3.LUT R2, R13, 0x3, RZ, 0xc0, !PT ;  /* 0x000000030d027812 */ /* 0x000fe400078ec0ff */
[----:B------:R-:W-:Y:S02]  /*b2b0*/  IADD3 R18, P2, PT, R18, UR4, RZ ;  /* 0x0000000412127c10 */ /* 0x000fe4000ff5e0ff */
[----:B------:R-:W-:-:S02]  /*b2c0*/  IADD3.X R13, PT, PT, R4, UR7, RZ, P0, !PT ;  /* 0x00000007040d7c10 */ /* 0x000fc400087fe4ff */
[----:B------:R-:W-:Y:S02]  /*b2d0*/  IADD3.X R15, PT, PT, R4, UR11, RZ, P1, !PT ;  /* 0x0000000b040f7c10 */ /* 0x000fe40008ffe4ff */
[----:B------:R-:W-:Y:S02]  /*b2e0*/  IADD3.X R19, PT, PT, R2, UR5, RZ, P2, !PT ;  /* 0x0000000502137c10 */ /* 0x000fe400097fe4ff */
[C---:B------:R-:W-:Y:S02]  /*b2f0*/  IADD3 R4, P0, PT, R18.reuse, R37, RZ ;  /* 0x0000002512047210 */ /* 0x040fe40007f1e0ff */
[C---:B-1----:R-:W-:Y:S02]  /*b300*/  IADD3 R6, P1, PT, R18.reuse, R31, RZ ;  /* 0x0000001f12067210 */ /* 0x042fe40007f3e0ff */
[----:B------:R-:W-:Y:S02]  /*b310*/  IADD3 R8, P2, PT, R18, R41, RZ ;  /* 0x0000002912087210 */ /* 0x000fe40007f5e0ff */
[----:B------:R-:W-:-:S02]  /*b320*/  IADD3.X R5, PT, PT, R19, R35, RZ, P0, !PT ;  /* 0x0000002313057210 */ /* 0x000fc400007fe4ff */
[C---:B------:R-:W-:Y:S02]  /*b330*/  IADD3.X R7, PT, PT, R19.reuse, R33, RZ, P1, !PT ;  /* 0x0000002113077210 */ /* 0x040fe40000ffe4ff */
[----:B------:R-:W-:Y:S01]  /*b340*/  IADD3.X R9, PT, PT, R19, R39, RZ, P2, !PT ;  /* 0x0000002713097210 */ /* 0x000fe200017fe4ff */
[----:B----4-:R0:W-:Y:S04]  /*b350*/  STG.E.64 desc[UR8][R12.64], R20 ;  /* 0x000000140c007986 */ /* 0x0101e8000c101b08 */
[----:B-----5:R1:W-:Y:S04]  /*b360*/  STG.E.64 desc[UR8][R14.64], R22 ;  /* 0x000000160e007986 */ /* 0x0203e8000c101b08 */
        /* <DEDUP_REMOVED lines=28> */
[----:B------:R-:W3:Y:S04]  /*b530*/  LDG.E R24, desc[UR8][R18.64+0x1e00] ;  /* 0x001e000812187981 */ /* 0x000ee8000c1e1900 */
[----:B------:R-:W3:Y:S04]  /*b540*/  LDG.E R25, desc[UR8][R4.64+0x1e00] ;  /* 0x001e000804197981 */ /* 0x000ee8000c1e1900 */
        /* <DEDUP_REMOVED lines=14> */
[----:B---3--:R4:W-:Y:S04]  /*b630*/  STG.E.64 desc[UR8][R12.64], R24 ;  /* 0x000000180c007986 */ /* 0x0089e8000c101b08 */
[----:B--2---:R4:W-:Y:S07]  /*b640*/  STG.E.64 desc[UR8][R14.64], R26 ;  /* 0x0000001a0e007986 */ /* 0x0049ee000c101b08 */
[----:B------:R-:W-:Y:S05]  /*b650*/  @P0 BRA `(.L_x_791) ;  /* 0xfffffff800bc0947 */ /* 0x000fea000383ffff */
[----:B------:R-:W-:Y:S05]  /*b660*/  EXIT ;  /* 0x000000000000794d */ /* 0x000fea0003800000 */
.L_x_792:
        /* <DEDUP_REMOVED lines=9> */
.L_x_4507:


//--------------------- .text._Z35group_norm_nhwc_bwd_one_pass_kernelI11Fp16IOFp32WLi512ELi80ELi640EEv26Group_norm_nhwc_bwd_params --------------------------
	.section	.text._Z35group_norm_nhwc_bwd_one_pass_kernelI11Fp16IOFp32WLi512ELi80ELi640EEv26Group_norm_nhwc_bwd_params,"ax",@progbits
	.align	128
        .global         _Z35group_norm_nhwc_bwd_one_pass_kernelI11Fp16IOFp32WLi512ELi80ELi640EEv26Group_norm_nhwc_bwd_params
        .type           _Z35group_norm_nhwc_bwd_one_pass_kernelI11Fp16IOFp32WLi512ELi80ELi640EEv26Group_norm_nhwc_bwd_params,@function
        .size           _Z35group_norm_nhwc_bwd_one_pass_kernelI11Fp16IOFp32WLi512ELi80ELi640EEv26Group_norm_nhwc_bwd_params,(.L_x_4508 - _Z35group_norm_nhwc_bwd_one_pass_kernelI11Fp16IOFp32WLi512ELi80ELi640EEv26Group_norm_nhwc_bwd_params)
        .other          _Z35group_norm_nhwc_bwd_one_pass_kernelI11Fp16IOFp32WLi512ELi80ELi640EEv26Group_norm_nhwc_bwd_params,@"STO_CUDA_ENTRY STV_DEFAULT"
_Z35group_norm_nhwc_bwd_one_pass_kernelI11Fp16IOFp32WLi512ELi80ELi640EEv26Group_norm_nhwc_bwd_params:
.text._Z35group_norm_nhwc_bwd_one_pass_kernelI11Fp16IOFp32WLi512ELi80ELi640EEv26Group_norm_nhwc_bwd_params:
        /* <DEDUP_REMOVED lines=28> */
.L_x_819:
        /* <DEDUP_REMOVED lines=37> */
[----:B------:R-:W-:Y:S01]  /*0410*/  @!UP2 UIADD3 UR7, UPT, UPT, -UR7, URZ, URZ ;  /* 0x000000ff0707a290 */ /* 0x000fe2000fffe1ff */
[----:B------:R-:W-:Y:S01]  /*0420*/  IADD3 R5, PT, PT, R27, 0x10, RZ ;  /* 0x000000101b057810 */ /* 0x000fe20007ffe0ff */
[----:B------:R-:W-:-:S02]  /*0430*/  UIMAD UR5, UR13, 0x50, URZ ;  /* 0x000000500d0578a4 */ /* 0x000fc4000f8e02ff */
[----:B------:R-:W-:Y:S01]  /*0440*/  USEL UR7, UR9, UR7, !UP0 ;  /* 0x0000000709077287 */ /* 0x000fe2000c000000 */
[----:B------:R-:W-:Y:S02]  /*0450*/  ISETP.GE.U32.AND P1, PT, R5, UR16, PT ;  /* 0x0000001005007c0c */ /* 0x000fe4000bf26070 */
[----:B------:R-:W-:Y:S02]  /*0460*/  IADD3 R7, PT, PT, R27, 0x20, RZ ;  /* 0x000000201b077810 */ /* 0x000fe40007ffe0ff */
[----:B------:R-:W-:Y:S02]  /*0470*/  LOP3.LUT R65, R65, 0xfeffffff, RZ, 0xc0, !PT ;  /* 0xfeffffff41417812 */ /* 0x000fe400078ec0ff */
[C---:B------:R-:W-:Y:S02]  /*0480*/  IADD3 R11, PT, PT, R27.reuse, 0x30, RZ ;  /* 0x000000301b0b7810 */ /* 0x040fe40007ffe0ff */
[----:B------:R-:W-:Y:S02]  /*0490*/  LOP3.LUT R64, R64, 0xfffffff7, RZ, 0xc0, !PT ;  /* 0xfffffff740407812 */ /* 0x000fe400078ec0ff */
[----:B------:R-:W-:-:S02]  /*04a0*/  IADD3 R61, PT, PT, R27, 0x110, RZ ;  /* 0x000001101b3d7810 */ /* 0x000fc40007ffe0ff */
[C---:B------:R-:W-:Y:S02]  /*04b0*/  IADD3 R89, PT, PT, R27.reuse, 0x120, RZ ;  /* 0x000001201b597810 */ /* 0x040fe40007ffe0ff */
[----:B------:R-:W-:Y:S01]  /*04c0*/  IADD3 R93, PT, PT, R27, 0x130, RZ ;  /* 0x000001301b5d7810 */ /* 0x000fe20007ffe0ff */
[----:B------:R-:W-:Y:S01]  /*04d0*/  STL.S16 [R1+0x122], RZ ;  /* 0x000122ff01007387 */ /* 0x000fe20000100600 */
[----:B------:R-:W-:Y:S01]  /*04e0*/  SHF.R.S32.HI R9, RZ, 0x1f, R5 ;  /* 0x0000001fff097819 */ /* 0x000fe20000011405 */
[----:B------:R-:W0:Y:S01]  /*04f0*/  LDCU.U8 UR9, c[0x0][0x414] ;  /* 0x00008280ff0977ac */ /* 0x000e220008000000 */
[----:B------:R-:W-:Y:S02]  /*0500*/  MOV R0, UR5 ;  /* 0x0000000500007c02 */ /* 0x000fe40008000f00 */
[----:B------:R-:W-:Y:S02]  /*0510*/  ISETP.GE.AND.EX P4, PT, R9, UR17, PT, P1 ;  /* 0x0000001109007c0c */ /* 0x000fe4000bf86310 */
[----:B------:R-:W-:-:S02]  /*0520*/  MOV R3, UR18 ;  /* 0x0000001200037c02 */ /* 0x000fc40008000f00 */
[----:B------:R-:W-:Y:S02]  /*0530*/  ISETP.GE.U32.AND P1, PT, R7, UR16, PT ;  /* 0x0000001007007c0c */ /* 0x000fe4000bf26070 */
[----:B------:R-:W-:-:S04]  /*0540*/  SHF.R.S32.HI R15, RZ, 0x1f, R7 ;  /* 0x0000001fff0f7819 */ /* 0x000fc80000011407 */
[----:B------:R-:W-:-:S03]  /*0550*/  ISETP.GE.AND.EX P3, PT, R15, UR17, PT, P1 ;  /* 0x000000110f007c0c */ /* 0x000fc6000bf66310 */
[----:B------:R-:W1:Y:S01]  /*0560*/  @!P4 LDC.64 R20, c[0x0][0x3f8] ;  /* 0x0000fe00ff14cb82 */ /* 0x000e620000000a00 */
[----:B------:R-:W-:Y:S02]  /*0570*/  @P4 LOP3.LUT R65, R65, 0x1000000, RZ, 0xfc, !PT ;  /* 0x0100000041414812 */ /* 0x000fe400078efcff */
[----:B------:R-:W-:Y:S02]  /*0580*/  ISETP.GE.U32.AND P1, PT, R11, UR16, PT ;  /* 0x000000100b007c0c */ /* 0x000fe4000bf26070 */
[----:B------:R-:W-:Y:S02]  /*0590*/  LOP3.LUT R65, R65, 0xff7fffff, RZ, 0xc0, !PT ;  /* 0xff7fffff41417812 */ /* 0x000fe400078ec0ff */
[----:B------:R-:W-:Y:S01]  /*05a0*/  SHF.R.S32.HI R17, RZ, 0x1f, R11 ;  /* 0x0000001fff117819 */ /* 0x000fe2000001140b */
[----:B------:R-:W4:Y:S02]  /*05b0*/  @!P4 LDC.64 R84, c[0x0][0x3a0] ;  /* 0x0000e800ff54cb82 */ /* 0x000f240000000a00 */
[----:B------:R-:W-:-:S02]  /*05c0*/  @P3 LOP3.LUT R65, R65, 0x800000, RZ, 0xfc, !PT ;  /* 0x0080000041413812 */ /* 0x000fc400078efcff */
[----:B------:R-:W-:-:S04]  /*05d0*/  ISETP.GE.AND.EX P6, PT, R17, UR17, PT, P1 ;  /* 0x0000001111007c0c */ /* 0x000fc8000bfc6310 */
[----:B------:R-:W0:Y:S08]  /*05e0*/  @!P3 LDC.64 R24, c[0x0][0x3f8] ;  /* 0x0000fe00ff18bb82 */ /* 0x000e300000000a00 */
[----:B------:R-:W4:Y:S08]  /*05f0*/  @!P4 LDC.64 R22, c[0x0][0x398] ;  /* 0x0000e600ff16cb82 */ /* 0x000f300000000a00 */
[----:B------:R-:W4:Y:S08]  /*0600*/  @!P6 LDC.64 R34, c[0x0][0x3f8] ;  /* 0x0000fe00ff22eb82 */ /* 0x000f300000000a00 */
[----:B------:R-:W4:Y:S01]  /*0610*/  @!P6 LDC.64 R82, c[0x0][0x3a0] ;  /* 0x0000e800ff52eb82 */ /* 0x000f220000000a00 */
[----:B--2---:R-:W-:-:S02]  /*0620*/  ISETP.GE.AND.EX P0, PT, R4, UR17, PT, P0 ;  /* 0x0000001104007c0c */ /* 0x004fc4000bf06300 */
[----:B---3--:R-:W-:-:S11]  /*0630*/  IADD3 R30, P2, PT, R6, UR5, RZ ;  /* 0x00000005061e7c10 */ /* 0x008fd6000ff5e0ff */
[----:B------:R-:W2:Y:S01]  /*0640*/  @!P0 LDC.64 R12, c[0x0][0x3f8] ;  /* 0x0000fe00ff0c8b82 */ /* 0x000ea20000000a00 */
[----:B------:R-:W-:Y:S01]  /*0650*/  USHF.R.S32.HI UR5, URZ, 0x1f, UR7 ;  /* 0x0000001fff057899 */ /* 0x000fe20008011407 */
[----:B------:R-:W-:-:S03]  /*0660*/  LEA.HI.X.SX32 R31, R0, RZ, 0x1, P2 ;  /* 0x000000ff001f7211 */ /* 0x000fc600010f0eff */
[----:B------:R-:W-:-:S03]  /*0670*/  UIMAD UR5, UR5, UR18, URZ ;  /* 0x00000012050572a4 */ /* 0x000fc6000f8e02ff */
[----:B------:R-:W3:Y:S01]  /*0680*/  @!P0 LDC.64 R18, c[0x0][0x398] ;  /* 0x0000e600ff128b82 */ /* 0x000ee20000000a00 */
[----:B------:R-:W-:Y:S02]  /*0690*/  UIMAD UR5, UR7, UR19, UR5 ;  /* 0x00000013070572a4 */ /* 0x000fe4000f8e0205 */
[----:B------:R-:W-:Y:S01]  /*06a0*/  IMAD.WIDE.U32 R30, R3, UR7, R30 ;  /* 0x00000007031e7c25 */ /* 0x000fe2000f8e001e */
[----:B------:R-:W-:Y:S01]  /*06b0*/  @!P0 SHF.R.S32.HI R4, RZ, 0x1f, R27 ;  /* 0x0000001fff048819 */ /* 0x000fe2000001141b */
[----:B------:R-:W4:Y:S03]  /*06c0*/  LDCU.64 UR6, c[0x0][0x3b8] ;  /* 0x00007700ff0677ac */ /* 0x000f260008000a00 */
[----:B------:R-:W1:Y:S01]  /*06d0*/  @!P0 LDC.64 R50, c[0x0][0x3a0] ;  /* 0x0000e800ff328b82 */ /* 0x000e620000000a00 */
[----:B------:R-:W-:Y:S02]  /*06e0*/  IADD3 R33, PT, PT, R31, UR5, RZ ;  /* 0x000000051f217c10 */ /* 0x000fe4000fffe0ff */
[----:B------:R-:W-:Y:S01]  /*06f0*/  @!P0 MOV R32, R30 ;  /* 0x0000001e00208202 */ /* 0x000fe20000000f00 */
[----:B--2---:R-:W-:-:S04]  /*0700*/  @!P0 IMAD R0, R4, R12, RZ ;  /* 0x0000000c04008224 */ /* 0x004fc800078e02ff */
[----:B------:R-:W-:-:S04]  /*0710*/  @!P0 IMAD.WIDE.U32 R2, R27, R12, R32 ;  /* 0x0000000c1b028225 */ /* 0x000fc800078e0020 */
[----:B------:R-:W-:Y:S01]  /*0720*/  @!P0 IMAD R13, R27, R13, R0 ;  /* 0x0000000d1b0d8224 */ /* 0x000fe200078e0200 */
[----:B------:R-:W-:-:S04]  /*0730*/  @!P0 SHF.L.U32 R55, R2, 0x1, RZ ;  /* 0x0000000102378819 */ /* 0x000fc800000006ff */
[----:B------:R-:W-:Y:S02]  /*0740*/  @!P0 IADD3 R3, PT, PT, R3, R13, RZ ;  /* 0x0000000d03038210 */ /* 0x000fe40007ffe0ff */
[----:B---3--:R-:W-:Y:S02]  /*0750*/  @!P0 IADD3 R54, P3, PT, R55, R18, RZ ;  /* 0x0000001237368210 */ /* 0x008fe40007f7e0ff */
[----:B------:R-:W-:Y:S02]  /*0760*/  @!P0 SHF.L.U64.HI R2, R2, 0x1, R3 ;  /* 0x0000000102028819 */ /* 0x000fe40000010203 */
[----:B------:R-:W-:Y:S02]  /*0770*/  IADD3 R13, PT, PT, R27, 0x40, RZ ;  /* 0x000000401b0d7810 */ /* 0x000fe40007ffe0ff */
[----:B-1----:R-:W-:Y:S02]  /*0780*/  @!P0 IADD3 R50, P2, PT, R55, R50, RZ ;  /* 0x0000003237328210 */ /* 0x002fe40007f5e0ff */
[----:B------:R-:W-:-:S02]  /*0790*/  @!P0 IADD3.X R55, PT, PT, R2, R19, RZ, P3, !PT ;  /* 0x0000001302378210 */ /* 0x000fc40001ffe4ff */
[----:B------:R-:W-:Y:S02]  /*07a0*/  ISETP.GE.U32.AND P1, PT, R13, UR16, PT ;  /* 0x000000100d007c0c */ /* 0x000fe4000bf26070 */
[----:B------:R-:W-:Y:S02]  /*07b0*/  SHF.R.S32.HI R19, RZ, 0x1f, R13 ;  /* 0x0000001fff137819 */ /* 0x000fe4000001140d */
[----:B------:R-:W-:Y:S02]  /*07c0*/  LOP3.LUT P3, RZ, R65, 0x800000, RZ, 0xc0, !PT ;  /* 0x0080000041ff7812 */ /* 0x000fe4000786c0ff */
[----:B------:R-:W-:Y:S02]  /*07d0*/  @!P0 IADD3.X R51, PT, PT, R2, R51, RZ, P2, !PT ;  /* 0x0000003302338210 */ /* 0x000fe400017fe4ff */
[----:B------:R-:W-:Y:S01]  /*07e0*/  ISETP.GE.AND.EX P5, PT, R19, UR17, PT, P1 ;  /* 0x0000001113007c0c */ /* 0x000fe2000bfa6310 */
[----:B------:R-:W-:Y:S01]  /*07f0*/  @!P4 IMAD R0, R9, R20, RZ ;  /* 0x000000140900c224 */ /* 0x000fe200078e02ff */
[----:B------:R-:W-:-:S02]  /*0800*/  LOP3.LUT R65, R65, 0xffbfffff, RZ, 0xc0, !PT ;  /* 0xffbfffff41417812 */ /* 0x000fc400078ec0ff */
[----:B------:R-:W-:Y:S02]  /*0810*/  @!P4 MOV R2, R30 ;  /* 0x0000001e0002c202 */ /* 0x000fe40000000f00 */
[----:B------:R-:W-:Y:S01]  /*0820*/  @!P4 MOV R3, R33 ;  /* 0x000000210003c202 */ /* 0x000fe20000000f00 */
[----:B------:R-:W-:Y:S01]  /*0830*/  @!P4 IMAD R9, R5, R21, R0 ;  /* 0x000000150509c224 */ /* 0x000fe200078e0200 */
[----:B------:R-:W-:Y:S01]  /*0840*/  @P6 LOP3.LUT R65, R65, 0x400000, RZ, 0xfc, !PT ;  /* 0x0040000041416812 */ /* 0x000fe200078efcff */
[----:B------:R0:W-:Y:S01]  /*0850*/  @!P0 STL [R1+0x194], R4 ;  /* 0x0001940401008387 */ /* 0x0001e20000100800 */
[----:B------:R-:W1:Y:S01]  /*0860*/  @!P3 LDC.64 R28, c[0x0][0x398] ;  /* 0x0000e600ff1cbb82 */ /* 0x000e620000000a00 */
[----:B------:R-:W-:Y:S01]  /*0870*/  @!P4 IMAD.WIDE.U32 R2, R5, R20, R2 ;  /* 0x000000140502c225 */ /* 0x000fe200078e0002 */
[----:B------:R-:W-:Y:S02]  /*0880*/  IADD3 R0, PT, PT, R27, 0x50, RZ ;  /* 0x000000501b007810 */ /* 0x000fe40007ffe0ff */
[----:B------:R-:W-:-:S02]  /*0890*/  LOP3.LUT R65, R65, 0xffdfffff, RZ, 0xc0, !PT ;  /* 0xffdfffff41417812 */ /* 0x000fc400078ec0ff */
[----:B------:R-:W-:Y:S02]  /*08a0*/  @!P4 IADD3 R3, PT, PT, R3, R9, RZ ;  /* 0x000000090303c210 */ /* 0x000fe40007ffe0ff */
[----:B------:R-:W-:Y:S01]  /*08b0*/  @!P4 SHF.L.U32 R87, R2, 0x1, RZ ;  /* 0x000000010257c819 */ /* 0x000fe200000006ff */
[----:B0-----:R-:W-:Y:S01]  /*08c0*/  @!P3 IMAD R4, R15, R24, RZ ;  /* 0x000000180f04b224 */ /* 0x001fe200078e02ff */
[----:B------:R-:W0:Y:S01]  /*08d0*/  @!P3 LDC.64 R20, c[0x0][0x3a0] ;  /* 0x0000e800ff14bb82 */ /* 0x000e220000000a00 */
[----:B------:R-:W-:Y:S02]  /*08e0*/  ISETP.GE.U32.AND P2, PT, R0, UR16, PT ;  /* 0x0000001000007c0c */ /* 0x000fe4000bf46070 */
[----:B------:R-:W-:Y:S02]  /*08f0*/  SHF.R.S32.HI R15, RZ, 0x1f, R0 ;  /* 0x0000001fff0f7819 */ /* 0x000fe40000011400 */
[----:B------:R-:W-:Y:S02]  /*0900*/  @P5 LOP3.LUT R65, R65, 0x200000, RZ, 0xfc, !PT ;  /* 0x0020000041415812 */ /* 0x000fe400078efcff */
[----:B------:R-:W-:Y:S01]  /*0910*/  @!P4 SHF.L.U64.HI R6, R2, 0x1, R3 ;  /* 0x000000010206c819 */ /* 0x000fe20000010203 */
[----:B----4-:R-:W-:Y:S01]  /*0920*/  @!P6 IMAD R8, R17, R34, RZ ;  /* 0x000000221108e224 */ /* 0x010fe200078e02ff */
[----:B------:R-:W-:Y:S01]  /*0930*/  @!P4 IADD3 R84, P1, PT, R87, R84, RZ ;  /* 0x000000545754c210 */ /* 0x000fe20007f3e0ff */
[----:B------:R-:W-:Y:S01]  /*0940*/  @!P3 IMAD R9, R7, R25, R4 ;  /* 0x000000190709b224 */ /* 0x000fe200078e0204 */
[----:B------:R-:W-:Y:S01]  /*0950*/  ISETP.GE.AND.EX P4, PT, R15, UR17, PT, P2 ;  /* 0x000000110f007c0c */ /* 0x000fe2000bf86320 */
[----:B------:R-:W2:Y:S01]  /*0960*/  @!P5 LDC.64 R2, c[0x0][0x3f8] ;  /* 0x0000fe00ff02db82 */ /* 0x000ea20000000a00 */
[----:B------:R-:W-:-:S02]  /*0970*/  LOP3.LUT P2, RZ, R65, 0x1000000, RZ, 0xc0, !PT ;  /* 0x0100000041ff7812 */ /* 0x000fc4000784c0ff */
[----:B------:R-:W-:Y:S02]  /*0980*/  @!P3 MOV R4, R30 ;  /* 0x0000001e0004b202 */ /* 0x000fe40000000f00 */
[----:B------:R-:W-:-:S03]  /*0990*/  @!P3 MOV R5, R33 ;  /* 0x000000210005b202 */ /* 0x000fc60000000f00 */
[----:B------:R-:W3:Y:S01]  /*09a0*/  @!P5 LDC.64 R70, c[0x0][0x3a0] ;  /* 0x0000e800ff46db82 */ /* 0x000ee20000000a00 */
[----:B------:R-:W-:-:S05]  /*09b0*/  @!P3 IMAD.WIDE.U32 R4, R7, R24, R4 ;  /* 0x000000180704b225 */ /* 0x000fca00078e0004 */
[----:B------:R-:W-:Y:S01]  /*09c0*/  @!P2 IADD3.X R85, PT, PT, R6, R85, RZ, P1, !PT ;  /* 0x000000550655a210 */ /* 0x000fe20000ffe4ff */
[----:B------:R-:W-:Y:S01]  /*09d0*/  @!P6 IMAD R17, R11, R35, R8 ;  /* 0x000000230b11e224 */ /* 0x000fe200078e0208 */
[----:B------:R-:W-:Y:S02]  /*09e0*/  @!P2 IADD3 R86, P1, PT, R87, R22, RZ ;  /* 0x000000165756a210 */ /* 0x000fe40007f3e0ff */
[----:B------:R-:W-:Y:S02]  /*09f0*/  @!P3 IADD3 R5, PT, PT, R5, R9, RZ ;  /* 0x000000090505b210 */ /* 0x000fe40007ffe0ff */
[----:B------:R-:W-:Y:S02]  /*0a00*/  @!P3 SHF.L.U32 R49, R4, 0x1, RZ ;  /* 0x000000010431b819 */ /* 0x000fe400000006ff */
[----:B------:R-:W-:Y:S02]  /*0a10*/  @!P6 MOV R8, R30 ;  /* 0x0000001e0008e202 */ /* 0x000fe40000000f00 */
[----:B------:R-:W-:-:S02]  /*0a20*/  @!P6 MOV R9, R33 ;  /* 0x000000210009e202 */ /* 0x000fc40000000f00 */
[----:B------:R-:W-:Y:S02]  /*0a30*/  @!P2 IADD3.X R87, PT, PT, R6, R23, RZ, P1, !PT ;  /* 0x000000170657a210 */ /* 0x000fe40000ffe4ff */
[----:B------:R-:W-:Y:S01]  /*0a40*/  @!P3 SHF.L.U64.HI R10, R4, 0x1, R5 ;  /* 0x00000001040ab819 */ /* 0x000fe20000010205 */
[----:B------:R-:W-:Y:S01]  /*0a50*/  @!P6 IMAD.WIDE.U32 R8, R11, R34, R8 ;  /* 0x000000220b08e225 */ /* 0x000fe200078e0008 */
[C---:B0-----:R-:W-:Y:S01]  /*0a60*/  @!P3 IADD3 R4, P1, PT, R49.reuse, R20, RZ ;  /* 0x000000143104b210 */ /* 0x041fe20007f3e0ff */
[----:B------:R-:W0:Y:S03]  /*0a70*/  @!P6 LDC.64 R22, c[0x0][0x398] ;  /* 0x0000e600ff16eb82 */ /* 0x000e260000000a00 */
[----:B------:R-:W-:Y:S02]  /*0a80*/  @!P3 IADD3.X R5, PT, PT, R10, R21, RZ, P1, !PT ;  /* 0x000000150a05b210 */ /* 0x000fe40000ffe4ff */
[----:B-1----:R-:W-:-:S03]  /*0a90*/  @!P3 IADD3 R48, P1, PT, R49, R28, RZ ;  /* 0x0000001c3130b210 */ /* 0x002fc60007f3e0ff */
[----:B------:R-:W1:Y:S01]  /*0aa0*/  @!P4 LDC.64 R6, c[0x0][0x3f8] ;  /* 0x0000fe00ff06cb82 */ /* 0x000e620000000a00 */
[----:B------:R-:W-:Y:S02]  /*0ab0*/  @!P6 IADD3 R9, PT, PT, R9, R17, RZ ;  /* 0x000000110909e210 */ /* 0x000fe40007ffe0ff */
[----:B------:R-:W-:Y:S01]  /*0ac0*/  @!P3 IADD3.X R49, PT, PT, R10, R29, RZ, P1, !PT ;  /* 0x0000001d0a31b210 */ /* 0x000fe20000ffe4ff */
[----:B--2---:R-:W-:Y:S01]  /*0ad0*/  @!P5 IMAD R12, R19, R2, RZ ;  /* 0x00000002130cd224 */ /* 0x004fe200078e02ff */
[C---:B------:R-:W-:Y:S02]  /*0ae0*/  @!P6 SHF.L.U32 R53, R8.reuse, 0x1, RZ ;  /* 0x000000010835e819 */ /* 0x040fe400000006ff */
[----:B------:R-:W-:Y:S01]  /*0af0*/  @!P6 SHF.L.U64.HI R10, R8, 0x1, R9 ;  /* 0x00000001080ae819 */ /* 0x000fe20000010209 */
[----:B------:R-:W2:Y:S01]  /*0b00*/  @!P5 LDC.64 R16, c[0x0][0x398] ;  /* 0x0000e600ff10db82 */ /* 0x000ea20000000a00 */
[----:B------:R-:W-:Y:S02]  /*0b10*/  @!P5 MOV R8, R30 ;  /* 0x0000001e0008d202 */ /* 0x000fe40000000f00 */
[----:B------:R-:W-:Y:S01]  /*0b20*/  @!P5 MOV R9, R33 ;  /* 0x000000210009d202 */ /* 0x000fe20000000f00 */
[----:B------:R-:W-:-:S02]  /*0b30*/  @!P5 IMAD R11, R13, R3, R12 ;  /* 0x000000030d0bd224 */ /* 0x000fc400078e020c */
[----:B------:R-:W-:Y:S02]  /*0b40*/  @!P5 IMAD.WIDE.U32 R2, R13, R2, R8 ;  /* 0x000000020d02d225 */ /* 0x000fe400078e0008 */
[----:B------:R-:W4:Y:S01]  /*0b50*/  @!P4 LDC.64 R18, c[0x0][0x3a0] ;  /* 0x0000e800ff12cb82 */ /* 0x000f220000000a00 */
[----:B------:R-:W-:Y:S02]  /*0b60*/  @!P6 IADD3 R82, P1, PT, R53, R82, RZ ;  /* 0x000000523552e210 */ /* 0x000fe40007f3e0ff */
[----:B------:R-:W-:-:S05]  /*0b70*/  @!P5 IADD3 R3, PT, PT, R3, R11, RZ ;  /* 0x0000000b0303d210 */ /* 0x000fca0007ffe0ff */
[----:B------:R-:W4:Y:S01]  /*0b80*/  @!P4 LDC.64 R12, c[0x0][0x398] ;  /* 0x0000e600ff0ccb82 */ /* 0x000f220000000a00 */
[----:B------:R-:W-:Y:S01]  /*0b90*/  @!P6 IADD3.X R83, PT, PT, R10, R83, RZ, P1, !PT ;  /* 0x000000530a53e210 */ /* 0x000fe20000ffe4ff */
[----:B-1----:R-:W-:Y:S01]  /*0ba0*/  @!P4 IMAD R15, R15, R6, RZ ;  /* 0x000000060f0fc224 */ /* 0x002fe200078e02ff */
[C---:B------:R-:W-:Y:S02]  /*0bb0*/  @!P5 SHF.L.U32 R81, R2.reuse, 0x1, RZ ;  /* 0x000000010251d819 */ /* 0x040fe400000006ff */
[----:B------:R-:W-:Y:S02]  /*0bc0*/  @!P5 SHF.L.U64.HI R8, R2, 0x1, R3 ;  /* 0x000000010208d819 */ /* 0x000fe40000010203 */
[----:B0-----:R-:W-:Y:S02]  /*0bd0*/  @!P6 IADD3 R52, P1, PT, R53, R22, RZ ;  /* 0x000000163534e210 */ /* 0x001fe40007f3e0ff */
[----:B------:R-:W-:Y:S02]  /*0be0*/  @!P4 MOV R2, R30 ;  /* 0x0000001e0002c202 */ /* 0x000fe40000000f00 */
[----:B------:R-:W-:Y:S01]  /*0bf0*/  @!P4 MOV R3, R33 ;  /* 0x000000210003c202 */ /* 0x000fe20000000f00 */
[----:B------:R-:W-:Y:S01]  /*0c00*/  @!P4 IMAD R15, R0, R7, R15 ;  /* 0x00000007000fc224 */ /* 0x000fe200078e020f */
[----:B------:R-:W-:-:S02]  /*0c10*/  @!P6 IADD3.X R53, PT, PT, R10, R23, RZ, P1, !PT ;  /* 0x000000170a35e210 */ /* 0x000fc40000ffe4ff */
[----:B---3--:R-:W-:Y:S01]  /*0c20*/  @!P5 IADD3 R70, P1, PT, R81, R70, RZ ;  /* 0x000000465146d210 */ /* 0x008fe20007f3e0ff */
[----:B------:R-:W-:-:S03]  /*0c30*/  @!P4 IMAD.WIDE.U32 R6, R0, R6, R2 ;  /* 0x000000060006c225 */ /* 0x000fc600078e0002 */
[----:B------:R-:W-:Y:S02]  /*0c40*/  @!P5 IADD3.X R71, PT, PT, R8, R71, RZ, P1, !PT ;  /* 0x000000470847d210 */ /* 0x000fe40000ffe4ff */
[----:B--2---:R-:W-:Y:S02]  /*0c50*/  @!P5 IADD3 R80, P1, PT, R81, R16, RZ ;  /* 0x000000105150d210 */ /* 0x004fe40007f3e0ff */
[----:B------:R-:W-:Y:S02]  /*0c60*/  @!P4 IADD3 R3, PT, PT, R7, R15, RZ ;  /* 0x0000000f0703c210 */ /* 0x000fe40007ffe0ff */
[----:B------:R-:W-:Y:S02]  /*0c70*/  @!P4 SHF.L.U32 R47, R6, 0x1, RZ ;  /* 0x00000001062fc819 */ /* 0x000fe400000006ff */
[----:B------:R-:W-:Y:S02]  /*0c80*/  @!P5 IADD3.X R81, PT, PT, R8, R17, RZ, P1, !PT ;  /* 0x000000110851d210 */ /* 0x000fe40000ffe4ff */
[----:B------:R-:W-:-:S02]  /*0c90*/  @!P4 SHF.L.U64.HI R0, R6, 0x1, R3 ;  /* 0x000000010600c819 */ /* 0x000fc40000010203 */
[----:B----4-:R-:W-:Y:S02]  /*0ca0*/  @!P4 IADD3 R6, P1, PT, R47, R18, RZ ;  /* 0x000000122f06c210 */ /* 0x010fe40007f3e0ff */
[----:B------:R-:W-:Y:S02]  /*0cb0*/  IADD3 R9, PT, PT, R27, 0x60, RZ ;  /* 0x000000601b097810 */ /* 0x000fe40007ffe0ff */
[C---:B------:R-:W-:Y:S02]  /*0cc0*/  @!P4 IADD3.X R7, PT, PT, R0.reuse, R19, RZ, P1, !PT ;  /* 0x000000130007c210 */ /* 0x040fe40000ffe4ff */
[----:B------:R-:W-:Y:S02]  /*0cd0*/  @!P4 IADD3 R46, P1, PT, R47, R12, RZ ;  /* 0x0000000c2f2ec210 */ /* 0x000fe40007f3e0ff */
[----:B------:R-:W-:Y:S02]  /*0ce0*/  SHF.R.S32.HI R3, RZ, 0x1f, R9 ;  /* 0x0000001fff037819 */ /* 0x000fe40000011409 */
[----:B------:R-:W-:-:S02]  /*0cf0*/  @!P4 IADD3.X R47, PT, PT, R0, R13, RZ, P1, !PT ;  /* 0x0000000d002fc210 */ /* 0x000fc40000ffe4ff */
[----:B------:R-:W-:-:S04]  /*0d00*/  ISETP.GE.U32.AND P1, PT, R9, UR16, PT ;  /* 0x0000001009007c0c */ /* 0x000fc8000bf26070 */
[----:B------:R-:W-:-:S13]  /*0d10*/  ISETP.GE.AND.EX P2, PT, R3, UR17, PT, P1 ;  /* 0x0000001103007c0c */ /* 0x000fda000bf46310 */
[----:B------:R-:W0:Y:S08]  /*0d20*/  @!P2 LDC.64 R10, c[0x0][0x3f8] ;  /* 0x0000fe00ff0aab82 */ /* 0x000e300000000a00 */
[----:B------:R-:W1:Y:S01]  /*0d30*/  @!P2 LDC.64 R12, c[0x0][0x3a0] ;  /* 0x0000e800ff0cab82 */ /* 0x000e620000000a00 */
[----:B------:R-:W-:Y:S01]  /*0d40*/  @!P2 MOV R2, R30 ;  /* 0x0000001e0002a202 */ /* 0x000fe20000000f00 */
[----:B0-----:R-:W-:Y:S01]  /*0d50*/  @!P2 IMAD R0, R3, R10, RZ ;  /* 0x0000000a0300a224 */ /* 0x001fe200078e02ff */
[----:B------:R-:W-:-:S03]  /*0d60*/  @!P2 MOV R3, R33 ;  /* 0x000000210003a202 */ /* 0x000fc60000000f00 */
[C---:B------:R-:W-:Y:S02]  /*0d70*/  @!P2 IMAD R11, R9.reuse, R11, R0 ;  /* 0x0000000b090ba224 */ /* 0x040fe400078e0200 */
[----:B------:R-:W-:-:S05]  /*0d80*/  @!P2 IMAD.WIDE.U32 R2, R9, R10, R2 ;  /* 0x0000000a0902a225 */ /* 0x000fca00078e0002 */
[----:B------:R-:W-:Y:S02]  /*0d90*/  @!P2 IADD3 R3, PT, PT, R3, R11, RZ ;  /* 0x0000000b0303a210 */ /* 0x000fe40007ffe0ff */
[C---:B------:R-:W-:Y:S02]  /*0da0*/  @!P2 SHF.L.U32 R11, R2.reuse, 0x1, RZ ;  /* 0x00000001020ba819 */ /* 0x040fe400000006ff */
[----:B------:R-:W-:Y:S02]  /*0db0*/  @!P2 SHF.L.U64.HI R2, R2, 0x1, R3 ;  /* 0x000000010202a819 */ /* 0x000fe40000010203 */
[----:B-1----:R-:W-:-:S04]  /*0dc0*/  @!P2 IADD3 R8, P1, PT, R11, R12, RZ ;  /* 0x0000000c0b08a210 */ /* 0x002fc80007f3e0ff */
[----:B------:R-:W-:Y:S02]  /*0dd0*/  @!P2 IADD3.X R9, PT, PT, R2, R13, RZ, P1, !PT ;  /* 0x0000000d0209a210 */ /* 0x000fe40000ffe4ff */
[----:B------:R-:W0:Y:S01]  /*0de0*/  @!P2 LDC.64 R12, c[0x0][0x398] ;  /* 0x0000e600ff0cab82 */ /* 0x000e220000000a00 */
[----:B------:R-:W-:-:S04]  /*0df0*/  LOP3.LUT R65, R65, 0xffefffff, RZ, 0xc0, !PT ;  /* 0xffefffff41417812 */ /* 0x000fc800078ec0ff */
[----:B------:R-:W-:-:S04]  /*0e00*/  @P4 LOP3.LUT R65, R65, 0x100000, RZ, 0xfc, !PT ;  /* 0x0010000041414812 */ /* 0x000fc800078efcff */
[----:B------:R-:W-:Y:S02]  /*0e10*/  LOP3.LUT R65, R65, 0xfff7ffff, RZ, 0xc0, !PT ;  /* 0xfff7ffff41417812 */ /* 0x000fe400078ec0ff */
[----:B0-----:R-:W-:-:S04]  /*0e20*/  @!P2 IADD3 R10, P1, PT, R11, R12, RZ ;  /* 0x0000000c0b0aa210 */ /* 0x001fc80007f3e0ff */
[----:B------:R-:W-:Y:S02]  /*0e30*/  @!P2 IADD3.X R11, PT, PT, R2, R13, RZ, P1, !PT ;  /* 0x0000000d020ba210 */ /* 0x000fe40000ffe4ff */
[----:B------:R-:W-:-:S04]  /*0e40*/  IADD3 R13, PT, PT, R27, 0x70, RZ ;  /* 0x000000701b0d7810 */ /* 0x000fc80007ffe0ff */
[----:B------:R-:W-:Y:S02]  /*0e50*/  SHF.R.S32.HI R3, RZ, 0x1f, R13 ;  /* 0x0000001fff037819 */ /* 0x000fe4000001140d */
[----:B------:R-:W-:Y:S02]  /*0e60*/  ISETP.GE.U32.AND P1, PT, R13, UR16, PT ;  /* 0x000000100d007c0c */ /* 0x000fe4000bf26070 */
[----:B------:R-:W-:Y:S02]  /*0e70*/  @P2 LOP3.LUT R65, R65, 0x80000, RZ, 0xfc, !PT ;  /* 0x0008000041412812 */ /* 0x000fe400078efcff */
        /* <DEDUP_REMOVED lines=9> */
[----:B------:R-:W0:Y:S01]  /*0f10*/  @!P2 LDC.64 R14, c[0x0][0x398] ;  /* 0x0000e600ff0eab82 */ /* 0x000e220000000a00 */
[C---:B------:R-:W-:Y:S02]  /*0f20*/  @!P2 SHF.L.U32 R13, R2.reuse, 0x1, RZ ;  /* 0x00000001020da819 */ /* 0x040fe400000006ff */
[----:B------:R-:W-:Y:S02]  /*0f30*/  @!P2 SHF.L.U64.HI R2, R2, 0x1, R3 ;  /* 0x000000010202a819 */ /* 0x000fe40000010203 */
[----:B-1----:R-:W-:-:S04]  /*0f40*/  @!P2 IADD3 R42, P1, PT, R13, R42, RZ ;  /* 0x0000002a0d2aa210 */ /* 0x002fc80007f3e0ff */
[----:B------:R-:W-:Y:S02]  /*0f50*/  @!P2 IADD3.X R43, PT, PT, R2, R43, RZ, P1, !PT ;  /* 0x0000002b022ba210 */ /* 0x000fe40000ffe4ff */
        /* <DEDUP_REMOVED lines=22> */
[----:B------:R-:W-:Y:S02]  /*10c0*/  @P2 LOP3.LUT R65, R65, 0x20000, RZ, 0xfc, !PT ;  /* 0x0002000041412812 */ /* 0x000fe400078efcff */
        /* <DEDUP_REMOVED lines=55> */
[----:B------:R-:W-:-:S04]  /*1440*/  @!P2 IADD3 R29, PT, PT, R3, R35, RZ ;  /* 0x00000023031da210 */ /* 0x000fc80007ffe0ff */
[C---:B------:R-:W-:Y:S02]  /*1450*/  @!P2 SHF.L.U64.HI R0, R2.reuse, 0x1, R29 ;  /* 0x000000010200a819 */ /* 0x040fe4000001021d */
[----:B------:R-:W0:Y:S01]  /*1460*/  @!P2 LDC.64 R28, c[0x0][0x398] ;  /* 0x0000e600ff1cab82 */ /* 0x000e220000000a00 */
[----:B------:R-:W-:-:S04]  /*1470*/  @!P2 SHF.L.U32 R3, R2, 0x1, RZ ;  /* 0x000000010203a819 */ /* 0x000fc800000006ff */
[----:B-1----:R-:W-:Y:S02]  /*1480*/  @!P2 IADD3 R44, P1, PT, R3, R44, RZ ;  /* 0x0000002c032ca210 */ /* 0x002fe40007f3e0ff */
[----:B------:R-:W-:Y:S02]  /*1490*/  IADD3 R35, PT, PT, R27, 0xc0, RZ ;  /* 0x000000c01b237810 */ /* 0x000fe40007ffe0ff */
[----:B------:R-:W-:Y:S02]  /*14a0*/  @!P2 IADD3.X R45, PT, PT, R0, R45, RZ, P1, !PT ;  /* 0x0000002d002da210 */ /* 0x000fe40000ffe4ff */
        /* <DEDUP_REMOVED lines=11> */
[----:B------:R-:W-:Y:S02]  /*1560*/  @!P3 IMAD.WIDE.U32 R28, R35, R36, R28 ;  /* 0x00000024231cb225 */ /* 0x000fe400078e001c */
[----:B------:R-:W0:Y:S03]  /*1570*/  @!P3 LDC.64 R34, c[0x0][0x398] ;  /* 0x0000e600ff22bb82 */ /* 0x000e260000000a00 */
[----:B------:R-:W-:Y:S02]  /*1580*/  @!P3 IADD3 R29, PT, PT, R29, R37, RZ ;  /* 0x000000251d1db210 */ /* 0x000fe40007ffe0ff */
[C---:B------:R-:W-:Y:S02]  /*1590*/  @!P3 SHF.L.U32 R77, R28.reuse, 0x1, RZ ;  /* 0x000000011c4db819 */ /* 0x040fe400000006ff */
[----:B------:R-:W-:-:S02]  /*15a0*/  @!P3 SHF.L.U64.HI R28, R28, 0x1, R29 ;  /* 0x000000011c1cb819 */ /* 0x000fc4000001021d */
[----:B-1----:R-:W-:-:S04]  /*15b0*/  @!P3 IADD3 R78, P1, PT, R77, R78, RZ ;  /* 0x0000004e4d4eb210 */ /* 0x002fc80007f3e0ff */
[----:B------:R-:W-:Y:S02]  /*15c0*/  @!P3 IADD3.X R79, PT, PT, R28, R79, RZ, P1, !PT ;  /* 0x0000004f1c4fb210 */ /* 0x000fe40000ffe4ff */
        /* <DEDUP_REMOVED lines=19> */
[----:B------:R-:W-:Y:S02]  /*1700*/  LOP3.LUT R65, R65, 0xffffbfff, RZ, 0xc0, !PT ;  /* 0xffffbfff41417812 */ /* 0x000fe400078ec0ff */
[----:B------:R-:W-:Y:S02]  /*1710*/  @P2 LOP3.LUT R64, R64, 0x8, RZ, 0xfc, !PT ;  /* 0x0000000840402812 */ /* 0x000fe400078efcff */
        /* <DEDUP_REMOVED lines=18> */
[----:B-1----:R-:W-:Y:S02]  /*1840*/  @!P2 IADD3 R74, P1, PT, R73, R74, RZ ;  /* 0x0000004a494aa210 */ /* 0x002fe40007f3e0ff */
[----:B------:R-:W-:Y:S02]  /*1850*/  LOP3.LUT R65, R65, 0xffffdfff, RZ, 0xc0, !PT ;  /* 0xffffdfff41417812 */ /* 0x000fe400078ec0ff */
[----:B------:R-:W-:Y:S02]  /*1860*/  @!P2 IADD3.X R75, PT, PT, R28, R75, RZ, P1, !PT ;  /* 0x0000004b1c4ba210 */ /* 0x000fe40000ffe4ff */
[----:B------:R-:W-:Y:S02]  /*1870*/  @P3 LOP3.LUT R65, R65, 0x2000, RZ, 0xfc, !PT ;  /* 0x0000200041413812 */ /* 0x000fe400078efcff */
[----:B0-----:R-:W-:-:S04]  /*1880*/  @!P2 IADD3 R72, P1, PT, R73, R38, RZ ;  /* 0x000000264948a210 */ /* 0x001fc80007f3e0ff */
[----:B------:R-:W-:Y:S02]  /*1890*/  @!P2 IADD3.X R73, PT, PT, R28, R39, RZ, P1, !PT ;  /* 0x000000271c49a210 */ /* 0x000fe40000ffe4ff */
[----:B------:R-:W-:Y:S02]  /*18a0*/  IADD3 R39, PT, PT, R27, 0xf0, RZ ;  /* 0x000000f01b277810 */ /* 0x000fe40007ffe0ff */
[----:B------:R-:W-:Y:S02]  /*18b0*/  LOP3.LUT R65, R65, 0xffffefff, RZ, 0xc0, !PT ;  /* 0xffffefff41417812 */ /* 0x000fe400078ec0ff */
[----:B------:R-:W-:Y:S02]  /*18c0*/  SHF.R.S32.HI R29, RZ, 0x1f, R39 ;  /* 0x0000001fff1d7819 */ /* 0x000fe40000011427 */
[----:B------:R-:W-:Y:S02]  /*18d0*/  ISETP.GE.U32.AND P1, PT, R39, UR16, PT ;  /* 0x0000001027007c0c */ /* 0x000fe4000bf26070 */
[----:B------:R-:W-:-:S02]  /*18e0*/  @P4 LOP3.LUT R65, R65, 0x1000, RZ, 0xfc, !PT ;  /* 0x0000100041414812 */ /* 0x000fc400078efcff */
        /* <DEDUP_REMOVED lines=35> */
[----:B------:R-:W-:Y:S02]  /*1b20*/  SHF.R.S32.HI R59, RZ, 0x1f, R61 ;  /* 0x0000001fff3b7819 */ /* 0x000fe4000001143d */
[----:B0-----:R-:W-:-:S04]  /*1b30*/  @!P2 IADD3 R66, P1, PT, R67, R56, RZ ;  /* 0x000000384342a210 */ /* 0x001fc80007f3e0ff */
[----:B------:R-:W-:Y:S02]  /*1b40*/  @!P2 IADD3.X R67, PT, PT, R28, R57, RZ, P1, !PT ;  /* 0x000000391c43a210 */ /* 0x000fe40000ffe4ff */
        /* <DEDUP_REMOVED lines=35> */
[----:B------:R-:W-:Y:S02]  /*1d80*/  SHF.R.S32.HI R91, RZ, 0x1f, R93 ;  /* 0x0000001fff5b7819 */ /* 0x000fe4000001145d */
[----:B------:R-:W-:-:S04]  /*1d90*/  LOP3.LUT R65, R65, 0xfffffdff, RZ, 0xc0, !PT ;  /* 0xfffffdff41417812 */ /* 0x000fc800078ec0ff */
[----:B------:R-:W-:Y:S02]  /*1da0*/  @P2 LOP3.LUT R65, R65, 0x200, RZ, 0xfc, !PT ;  /* 0x0000020041412812 */ /* 0x000fe400078efcff */
        /* <DEDUP_REMOVED lines=17> */
[----:B------:R-:W-:Y:S02]  /*1ec0*/  LOP3.LUT R64, R64, 0xffffffef, RZ, 0xc0, !PT ;  /* 0xffffffef40407812 */ /* 0x000fe400078ec0ff */
[----:B0-----:R-:W-:Y:S02]  /*1ed0*/  @!P2 IADD3 R92, P1, PT, R26, R92, RZ ;  /* 0x0000005c1a5ca210 */ /* 0x001fe40007f3e0ff */
[----:B------:R-:W-:Y:S02]  /*1ee0*/  IADD3 R26, PT, PT, R27, 0x140, RZ ;  /* 0x000001401b1a7810 */ /* 0x000fe40007ffe0ff */
[----:B------:R-:W-:Y:S02]  /*1ef0*/  @!P2 IADD3.X R93, PT, PT, R0, R93, RZ, P1, !PT ;  /* 0x0000005d005da210 */ /* 0x000fe40000ffe4ff */
[----:B------:R-:W-:-:S02]  /*1f00*/  SHF.R.S32.HI R89, RZ, 0x1f, R26 ;  /* 0x0000001fff597819 */ /* 0x000fc4000001141a */
[----:B------:R-:W-:Y:S02]  /*1f10*/  ISETP.GE.U32.AND P1, PT, R26, UR16, PT ;  /* 0x000000101a007c0c */ /* 0x000fe4000bf26070 */
[----:B------:R-:W-:Y:S02]  /*1f20*/  @P3 LOP3.LUT R64, R64, 0x10, RZ, 0xfc, !PT ;  /* 0x0000001040403812 */ /* 0x000fe400078efcff */
[----:B------:R-:W-:-:S13]  /*1f30*/  ISETP.GE.AND.EX P3, PT, R89, UR17, PT, P1 ;  /* 0x0000001159007c0c */ /* 0x000fda000bf66310 */
[----:B------:R-:W0:Y:S01]  /*1f40*/  @!P3 LDC.64 R90, c[0x0][0x3f8] ;  /* 0x0000fe00ff5abb82 */ /* 0x000e220000000a00 */
[----:B------:R-:W-:Y:S01]  /*1f50*/  @!P3 MOV R88, R30 ;  /* 0x0000001e0058b202 */ /* 0x000fe20000000f00 */
[----:B0-----:R-:W-:Y:S01]  /*1f60*/  @!P3 IMAD R0, R89, R90, RZ ;  /* 0x0000005a5900b224 */ /* 0x001fe200078e02ff */
[----:B------:R-:W-:-:S03]  /*1f70*/  @!P3 MOV R89, R33 ;  /* 0x000000210059b202 */ /* 0x000fc60000000f00 */
[C---:B------:R-:W-:Y:S02]  /*1f80*/  @!P3 IMAD R0, R26.reuse, R91, R0 ;  /* 0x0000005b1a00b224 */ /* 0x040fe400078e0200 */
[----:B------:R-:W-:Y:S02]  /*1f90*/  @!P3 IMAD.WIDE.U32 R90, R26, R90, R88 ;  /* 0x0000005a1a5ab225 */ /* 0x000fe400078e0058 */
[----:B------:R-:W0:Y:S03]  /*1fa0*/  @!P3 LDC.64 R88, c[0x0][0x3a0] ;  /* 0x0000e800ff58bb82 */ /* 0x000e260000000a00 */
[----:B------:R-:W-:-:S04]  /*1fb0*/  @!P3 IADD3 R91, PT, PT, R91, R0, RZ ;  /* 0x000000005b5bb210 */ /* 0x000fc80007ffe0ff */
[C---:B------:R-:W-:Y:S02]  /*1fc0*/  @!P3 SHF.L.U64.HI R0, R90.reuse, 0x1, R91 ;  /* 0x000000015a00b819 */ /* 0x040fe4000001025b */
[----:B------:R-:W-:Y:S01]  /*1fd0*/  @!P3 SHF.L.U32 R90, R90, 0x1, RZ ;  /* 0x000000015a5ab819 */ /* 0x000fe200000006ff */
[----:B------:R0:W-:Y:S03]  /*1fe0*/  STL.64 [R1+0x208], R50 ;  /* 0x0002083201007387 */ /* 0x0001e60000100a00 */
[----:B0-----:R-:W-:-:S04]  /*1ff0*/  @!P3 IADD3 R50, P1, PT, R90, R88, RZ ;  /* 0x000000585a32b210 */ /* 0x001fc80007f3e0ff */
[----:B------:R-:W-:Y:S02]  /*2000*/  @!P3 IADD3.X R51, PT, PT, R0, R89, RZ, P1, !PT ;  /* 0x000000590033b210 */ /* 0x000fe40000ffe4ff */
[----:B------:R-:W0:Y:S03]  /*2010*/  @!P3 LDC.64 R88, c[0x0][0x398] ;  /* 0x0000e600ff58bb82 */ /* 0x000e260000000a00 */
[----:B------:R1:W-:Y:S04]  /*2020*/  @!P3 STL.64 [R1+0x110], R50 ;  /* 0x000110320100b387 */ /* 0x0003e80000100a00 */
[----:B-1----:R-:W2:Y:S01]  /*2030*/  LDL.LU.64 R50, [R1+0x208] ;  /* 0x0002080001327983 */ /* 0x002ea20000300a00 */
[----:B------:R-:W-:Y:S01]  /*2040*/  HFMA2 R26, -RZ, RZ, 0, 0 ;  /* 0x00000000ff1a7431 */ /* 0x000fe200000001ff */
[----:B0-----:R-:W-:-:S04]  /*2050*/  @!P3 IADD3 R88, P1, PT, R90, R88, RZ ;  /* 0x000000585a58b210 */ /* 0x001fc80007f3e0ff */
[----:B------:R-:W-:Y:S02]  /*2060*/  @!P3 IADD3.X R89, PT, PT, R0, R89, RZ, P1, !PT ;  /* 0x000000590059b210 */ /* 0x000fe40000ffe4ff */
[----:B------:R-:W-:-:S06]  /*2070*/  MOV R0, RZ ;  /* 0x000000ff00007202 */ /* 0x000fcc0000000f00 */
[----:B------:R-:W3:Y:S01]  /*2080*/  @!P0 LDG.E R0, desc[UR10][R54.64] ;  /* 0x0000000a36008981 */ /* 0x000ee2000c1e1900 */
[----:B------:R-:W-:-:S04]  /*2090*/  LOP3.LUT R64, R64, 0xffffffdf, RZ, 0xc0, !PT ;  /* 0xffffffdf40407812 */ /* 0x000fc800078ec0ff */
[----:B------:R-:W-:Y:S02]  /*20a0*/  @P4 LOP3.LUT R64, R64, 0x20, RZ, 0xfc, !PT ;  /* 0x0000002040404812 */ /* 0x000fe400078efcff */
[----:B------:R-:W-:Y:S02]  /*20b0*/  LOP3.LUT P4, RZ, R65, 0x1000000, RZ, 0xc0, !PT ;  /* 0x0100000041ff7812 */ /* 0x000fe4000788c0ff */
[----:B------:R-:W-:-:S11]  /*20c0*/  CS2R R90, SRZ ;  /* 0x00000000005a7805 */ /* 0x000fd6000001ff00 */
[----:B------:R0:W4:Y:S04]  /*20d0*/  @!P4 LDG.E R90, desc[UR10][R86.64] ;  /* 0x0000000a565ac981 */ /* 0x000128000c1e1900 */
[----:B------:R-:W4:Y:S04]  /*20e0*/  @!P4 LDG.E R91, desc[UR10][R84.64] ;  /* 0x0000000a545bc981 */ /* 0x000f28000c1e1900 */
[----:B--2---:R-:W2:Y:S01]  /*20f0*/  @!P0 LDG.E R26, desc[UR10][R50.64] ;  /* 0x0000000a321a8981 */ /* 0x004ea2000c1e1900 */
[----:B------:R-:W-:Y:S02]  /*2100*/  LOP3.LUT R65, R65, 0xfffffeff, RZ, 0xc0, !PT ;  /* 0xfffffeff41417812 */ /* 0x000fe400078ec0ff */
[----:B------:R-:W-:-:S02]  /*2110*/  LOP3.LUT R64, R64, 0xffffffbf, RZ, 0xc0, !PT ;  /* 0xffffffbf40407812 */ /* 0x000fc400078ec0ff */
[----:B------:R-:W-:Y:S02]  /*2120*/  @P5 LOP3.LUT R65, R65, 0x100, RZ, 0xfc, !PT ;  /* 0x0000010041415812 */ /* 0x000fe400078efcff */
[----:B------:R-:W-:Y:S01]  /*2130*/  @P5 LOP3.LUT R64, R64, 0x40, RZ, 0xfc, !PT ;  /* 0x0000004040405812 */ /* 0x000fe200078efcff */
[----:B---3--:R1:W-:Y:S02]  /*2140*/  STL [R1+0x118], R0 ;  /* 0x0001180001007387 */ /* 0x0083e40000100800 */
[----:B-1----:R-:W-:-:S04]  /*2150*/  IADD3 R0, PT, PT, R27, 0x150, RZ ;  /* 0x000001501b007810 */ /* 0x002fc80007ffe0ff */
[----:B------:R-:W-:Y:S02]  /*2160*/  ISETP.GE.U32.AND P1, PT, R0, UR16, PT ;  /* 0x0000001000007c0c */ /* 0x000fe4000bf26070 */
[----:B------:R-:W-:-:S04]  /*2170*/  LOP3.LUT R65, R65, 0xffffff7f, RZ, 0xc0, !PT ;  /* 0xffffff7f41417812 */ /* 0x000fc800078ec0ff */
[----:B------:R-:W-:-:S04]  /*2180*/  @P6 LOP3.LUT R65, R65, 0x80, RZ, 0xfc, !PT ;  /* 0x0000008041416812 */ /* 0x000fc800078efcff */
[----:B------:R-:W-:-:S04]  /*2190*/  LOP3.LUT R65, R65, 0xffffffbf, RZ, 0xc0, !PT ;  /* 0xffffffbf41417812 */ /* 0x000fc800078ec0ff */
[----:B------:R-:W-:-:S04]  /*21a0*/  @P2 LOP3.LUT R65, R65, 0x40, RZ, 0xfc, !PT ;  /* 0x0000004041412812 */ /* 0x000fc800078efcff */
[C---:B------:R-:W-:Y:S02]  /*21b0*/  LOP3.LUT P2, RZ, R65.reuse, 0x800000, RZ, 0xc0, !PT ;  /* 0x0080000041ff7812 */ /* 0x040fe4000784c0ff */
[----:B------:R-:W-:-:S04]  /*21c0*/  LOP3.LUT R65, R65, 0xffffffdf, RZ, 0xc0, !PT ;  /* 0xffffffdf41417812 */ /* 0x000fc800078ec0ff */
[----:B------:R-:W-:-:S04]  /*21d0*/  @P3 LOP3.LUT R65, R65, 0x20, RZ, 0xfc, !PT ;  /* 0x0000002041413812 */ /* 0x000fc800078efcff */
[C---:B------:R-:W-:Y:S02]  /*21e0*/  LOP3.LUT P3, RZ, R65.reuse, 0x400000, RZ, 0xc0, !PT ;  /* 0x0040000041ff7812 */ /* 0x040fe4000786c0ff */
[----:B------:R-:W-:Y:S02]  /*21f0*/  LOP3.LUT R65, R65, 0xffffffef, RZ, 0xc0, !PT ;  /* 0xffffffef41417812 */ /* 0x000fe400078ec0ff */
[----:B0-----:R-:W-:-:S06]  /*2200*/  CS2R R86, SRZ ;  /* 0x0000000000567805 */ /* 0x001fcc000001ff00 */
[----:B------:R0:W3:Y:S04]  /*2210*/  @!P2 LDG.E R87, desc[UR10][R4.64] ;  /* 0x0000000a0457a981 */ /* 0x0000e8000c1e1900 */
[----:B------:R1:W3:Y:S04]  /*2220*/  @!P2 LDG.E R86, desc[UR10][R48.64] ;  /* 0x0000000a3056a981 */ /* 0x0002e8000c1e1900 */
[----:B----4-:R-:W-:Y:S04]  /*2230*/  STL [R1+0x1e8], R90 ;  /* 0x0001e85a01007387 */ /* 0x010fe80000100800 */
[----:B------:R-:W-:Y:S04]  /*2240*/  STL [R1+0x1f4], R90 ;  /* 0x0001f45a01007387 */ /* 0x000fe80000100800 */
[----:B------:R-:W-:Y:S04]  /*2250*/  STL [R1+0x1fc], R90 ;  /* 0x0001fc5a01007387 */ /* 0x000fe80000100800 */
[----:B------:R-:W-:Y:S01]  /*2260*/  STL [R1+0x1f0], R91 ;  /* 0x0001f05b01007387 */ /* 0x000fe20000100800 */
[----:B------:R-:W-:-:S06]  /*2270*/  CS2R R84, SRZ ;  /* 0x0000000000547805 */ /* 0x000fcc000001ff00 */
[----:B------:R4:W3:Y:S04]  /*2280*/  @!P3 LDG.E R85, desc[UR10][R82.64] ;  /* 0x0000000a5255b981 */ /* 0x0008e8000c1e1900 */
[----:B------:R-:W3:Y:S04]  /*2290*/  @!P3 LDG.E R84, desc[UR10][R52.64] ;  /* 0x0000000a3454b981 */ /* 0x000ee8000c1e1900 */
[----:B--2---:R2:W-:Y:S02]  /*22a0*/  STL [R1+0x11c], R26 ;  /* 0x00011c1a01007387 */ /* 0x0045e40000100800 */
[----:B--2---:R-:W-:-:S04]  /*22b0*/  SHF.R.S32.HI R26, RZ, 0x1f, R0 ;  /* 0x0000001fff1a7819 */ /* 0x004fc80000011400 */
[----:B------:R-:W-:-:S13]  /*22c0*/  ISETP.GE.AND.EX P5, PT, R26, UR17, PT, P1 ;  /* 0x000000111a007c0c */ /* 0x000fda000bfa6310 */
[----:B------:R-:W2:Y:S01]  /*22d0*/  @!P5 LDC.64 R50, c[0x0][0x3f8] ;  /* 0x0000fe00ff32db82 */ /* 0x000ea20000000a00 */
[----:B------:R-:W-:Y:S02]  /*22e0*/  @!P5 MOV R54, R30 ;  /* 0x0000001e0036d202 */ /* 0x000fe40000000f00 */
[----:B------:R-:W-:Y:S01]  /*22f0*/  @!P5 MOV R55, R33 ;  /* 0x000000210037d202 */ /* 0x000fe20000000f00 */
[----:B--2---:R-:W-:-:S04]  /*2300*/  @!P5 IMAD R26, R26, R50, RZ ;  /* 0x000000321a1ad224 */ /* 0x004fc800078e02ff */
[C---:B------:R-:W-:Y:S02]  /*2310*/  @!P5 IMAD R26, R0.reuse, R51, R26 ;  /* 0x00000033001ad224 */ /* 0x040fe400078e021a */
[----:B------:R-:W-:Y:S02]  /*2320*/  @!P5 IMAD.WIDE.U32 R50, R0, R50, R54 ;  /* 0x000000320032d225 */ /* 0x000fe400078e0036 */
[----:B------:R-:W2:Y:S03]  /*2330*/  @!P5 LDC.64 R54, c[0x0][0x3a0] ;  /* 0x0000e800ff36db82 */ /* 0x000ea60000000a00 */
[----:B------:R-:W-:Y:S02]  /*2340*/  @!P5 IADD3 R51, PT, PT, R51, R26, RZ ;  /* 0x0000001a3333d210 */ /* 0x000fe40007ffe0ff */
[C---:B------:R-:W-:Y:S02]  /*2350*/  @!P5 SHF.L.U32 R26, R50.reuse, 0x1, RZ ;  /* 0x00000001321ad819 */ /* 0x040fe400000006ff */
[----:B------:R-:W-:-:S02]  /*2360*/  @!P5 SHF.L.U64.HI R0, R50, 0x1, R51 ;  /* 0x000000013200d819 */ /* 0x000fc40000010233 */
[----:B------:R-:W0:Y:S01]  /*2370*/  @!P5 LDC.64 R50, c[0x0][0x398] ;  /* 0x0000e600ff32db82 */ /* 0x000e220000000a00 */
[----:B--2---:R-:W-:-:S04]  /*2380*/  @!P5 IADD3 R54, P1, PT, R26, R54, RZ ;  /* 0x000000361a36d210 */ /* 0x004fc80007f3e0ff */
[----:B------:R-:W-:Y:S02]  /*2390*/  @!P5 IADD3.X R55, PT, PT, R0, R55, RZ, P1, !PT ;  /* 0x000000370037d210 */ /* 0x000fe40000ffe4ff */
        /* <DEDUP_REMOVED lines=8> */
[----:B-1----:R-:W-:Y:S02]  /*2420*/  @!P5 MOV R48, R30 ;  /* 0x0000001e0030d202 */ /* 0x002fe40000000f00 */
[----:B------:R-:W-:Y:S01]  /*2430*/  @!P5 MOV R49, R33 ;  /* 0x000000210031d202 */ /* 0x000fe20000000f00 */
[-C--:B0-----:R-:W-:Y:S02]  /*2440*/  @!P5 IMAD R26, R26, R4.reuse, RZ ;  /* 0x000000041a1ad224 */ /* 0x081fe400078e02ff */
[----:B------:R-:W-:-:S04]  /*2450*/  @!P5 IMAD.WIDE.U32 R48, R0, R4, R48 ;  /* 0x000000040030d225 */ /* 0x000fc800078e0030 */
[----:B------:R-:W-:Y:S02]  /*2460*/  @!P5 IMAD R26, R0, R5, R26 ;  /* 0x00000005001ad224 */ /* 0x000fe400078e021a */
[----:B------:R-:W0:Y:S03]  /*2470*/  @!P5 LDC.64 R4, c[0x0][0x3a0] ;  /* 0x0000e800ff04db82 */ /* 0x000e260000000a00 */
[----:B------:R-:W-:-:S04]  /*2480*/  @!P5 IADD3 R49, PT, PT, R49, R26, RZ ;  /* 0x0000001a3131d210 */ /* 0x000fc80007ffe0ff */
[C---:B------:R-:W-:Y:S02]  /*2490*/  @!P5 SHF.L.U64.HI R0, R48.reuse, 0x1, R49 ;  /* 0x000000013000d819 */ /* 0x040fe40000010231 */
[----:B------:R-:W-:-:S04]  /*24a0*/  @!P5 SHF.L.U32 R48, R48, 0x1, RZ ;  /* 0x000000013030d819 */ /* 0x000fc800000006ff */
[----:B0-----:R-:W-:-:S04]  /*24b0*/  @!P5 IADD3 R90, P1, PT, R48, R4, RZ ;  /* 0x00000004305ad210 */ /* 0x001fc80007f3e0ff */
[----:B------:R-:W-:Y:S02]  /*24c0*/  @!P5 IADD3.X R91, PT, PT, R0, R5, RZ, P1, !PT ;  /* 0x00000005005bd210 */ /* 0x000fe40000ffe4ff */
[----:B------:R-:W0:Y:S01]  /*24d0*/  @!P5 LDC.64 R4, c[0x0][0x398] ;  /* 0x0000e600ff04db82 */ /* 0x000e220000000a00 */
[C---:B------:R-:W-:Y:S02]  /*24e0*/  LOP3.LUT P4, RZ, R65.reuse, 0x200000, RZ, 0xc0, !PT ;  /* 0x0020000041ff7812 */ /* 0x040fe4000788c0ff */
[----:B----4-:R-:W-:Y:S02]  /*24f0*/  CS2R R82, SRZ ;  /* 0x0000000000527805 */ /* 0x010fe4000001ff00 */
[----:B------:R-:W-:-:S09]  /*2500*/  LOP3.LUT P2, RZ, R65, 0x100000, RZ, 0xc0, !PT ;  /* 0x0010000041ff7812 */ /* 0x000fd2000784c0ff */
[----:B------:R-:W2:Y:S04]  /*2510*/  @!P4 LDG.E R83, desc[UR10][R70.64] ;  /* 0x0000000a4653c981 */ /* 0x000ea8000c1e1900 */
[----:B------:R-:W4:Y:S01]  /*2520*/  @!P4 LDG.E R82, desc[UR10][R80.64] ;  /* 0x0000000a5052c981 */ /* 0x000f22000c1e1900 */
[----:B0-----:R-:W-:-:S04]  /*2530*/  @!P5 IADD3 R48, P1, PT, R48, R4, RZ ;  /* 0x000000043030d210 */ /* 0x001fc80007f3e0ff */
[----:B------:R-:W-:Y:S02]  /*2540*/  @!P5 IADD3.X R49, PT, PT, R0, R5, RZ, P1, !PT ;  /* 0x000000050031d210 */ /* 0x000fe40000ffe4ff */
[----:B------:R-:W-:Y:S01]  /*2550*/  IADD3 R0, PT, PT, R27, 0x170, RZ ;  /* 0x000001701b007810 */ /* 0x000fe20007ffe0ff */
[----:B------:R-:W-:-:S03]  /*2560*/  HFMA2 R5, -RZ, RZ, 0, 0 ;  /* 0x00000000ff057431 */ /* 0x000fc600000001ff */
[----:B------:R-:W-:Y:S02]  /*2570*/  SHF.R.S32.HI R4, RZ, 0x1f, R0 ;  /* 0x0000001fff047819 */ /* 0x000fe40000011400 */
[----:B------:R-:W-:-:S04]  /*2580*/  ISETP.GE.U32.AND P1, PT, R0, UR16, PT ;  /* 0x0000001000007c0c */ /* 0x000fc8000bf26070 */
[----:B------:R-:W-:Y:S01]  /*2590*/  ISETP.GE.AND.EX P4, PT, R4, UR17, PT, P1 ;  /* 0x0000001104007c0c */ /* 0x000fe2000bf86310 */
[----:B------:R0:W4:Y:S02]  /*25a0*/  @!P2 LDG.E R5, desc[UR10][R6.64] ;  /* 0x0000000a0605a981 */ /* 0x000124000c1e1900 */
[----:B0-----:R-:W-:Y:S02]  /*25b0*/  CS2R R6, SRZ ;  /* 0x0000000000067805 */ /* 0x001fe4000001ff00 */
[----:B------:R0:W-:Y:S08]  /*25c0*/  @!P5 STL.64 [R1+0x140], R48 ;  /* 0x000140300100d387 */ /* 0x0001f00000100a00 */
[----:B------:R-:W1:Y:S01]  /*25d0*/  @!P4 LDC.64 R70, c[0x0][0x3a0] ;  /* 0x0000e800ff46cb82 */ /* 0x000e620000000a00 */
[----:B------:R3:W4:Y:S07]  /*25e0*/  @!P2 LDG.E R6, desc[UR10][R46.64] ;  /* 0x0000000a2e06a981 */ /* 0x00072e000c1e1900 */
[----:B---3--:R-:W3:Y:S01]  /*25f0*/  @!P4 LDC.64 R46, c[0x0][0x3f8] ;  /* 0x0000fe00ff2ecb82 */ /* 0x008ee20000000a00 */
[----:B0-----:R-:W-:-:S02]  /*2600*/  @!P4 MOV R48, R30 ;  /* 0x0000001e0030c202 */ /* 0x001fc40000000f00 */
[----:B------:R-:W-:Y:S02]  /*2610*/  @!P4 MOV R49, R33 ;  /* 0x000000210031c202 */ /* 0x000fe40000000f00 */
[----:B------:R-:W-:Y:S01]  /*2620*/  LOP3.LUT R65, R65, 0xfffffff7, RZ, 0xc0, !PT ;  /* 0xfffffff741417812 */ /* 0x000fe200078ec0ff */
[-C--:B---3--:R-:W-:Y:S02]  /*2630*/  @!P4 IMAD R4, R4, R46.reuse, RZ ;  /* 0x0000002e0404c224 */ /* 0x088fe400078e02ff */
[----:B------:R-:W-:-:S04]  /*2640*/  @!P4 IMAD.WIDE.U32 R48, R0, R46, R48 ;  /* 0x0000002e0030c225 */ /* 0x000fc800078e0030 */
[----:B------:R-:W-:-:S05]  /*2650*/  @!P4 IMAD R47, R0, R47, R4 ;  /* 0x0000002f002fc224 */ /* 0x000fca00078e0204 */
[----:B------:R-:W-:Y:S02]  /*2660*/  @!P4 IADD3 R49, PT, PT, R49, R47, RZ ;  /* 0x0000002f3131c210 */ /* 0x000fe40007ffe0ff */
[----:B------:R-:W0:Y:S01]  /*2670*/  @!P4 LDC.64 R46, c[0x0][0x398] ;  /* 0x0000e600ff2ecb82 */ /* 0x000e220000000a00 */
[----:B------:R-:W-:Y:S02]  /*2680*/  @P5 LOP3.LUT R65, R65, 0x8, RZ, 0xfc, !PT ;  /* 0x0000000841415812 */ /* 0x000fe400078efcff */
[C---:B------:R-:W-:Y:S02]  /*2690*/  @!P4 SHF.L.U64.HI R0, R48.reuse, 0x1, R49 ;  /* 0x000000013000c819 */ /* 0x040fe40000010231 */
[----:B------:R-:W-:Y:S02]  /*26a0*/  LOP3.LUT P3, RZ, R65, 0x80000, RZ, 0xc0, !PT ;  /* 0x0008000041ff7812 */ /* 0x000fe4000786c0ff */
[----:B------:R-:W-:-:S04]  /*26b0*/  @!P4 SHF.L.U32 R48, R48, 0x1, RZ ;  /* 0x000000013030c819 */ /* 0x000fc800000006ff */
[----:B-1----:R-:W-:-:S04]  /*26c0*/  @!P4 IADD3 R70, P1, PT, R48, R70, RZ ;  /* 0x000000463046c210 */ /* 0x002fc80007f3e0ff */
[----:B------:R-:W-:-:S03]  /*26d0*/  @!P4 IADD3.X R71, PT, PT, R0, R71, RZ, P1, !PT ;  /* 0x000000470047c210 */ /* 0x000fc60000ffe4ff */
[----:B------:R1:W3:Y:S01]  /*26e0*/  @!P3 LDG.E R7, desc[UR10][R8.64] ;  /* 0x0000000a0807b981 */ /* 0x0002e2000c1e1900 */
[----:B0-----:R-:W-:Y:S01]  /*26f0*/  @!P4 IADD3 R52, P1, PT, R48, R46, RZ ;  /* 0x0000002e3034c210 */ /* 0x001fe20007f3e0ff */
[----:B-1----:R-:W-:-:S03]  /*2700*/  HFMA2 R8, -RZ, RZ, 0, 0 ;  /* 0x00000000ff087431 */ /* 0x002fc600000001ff */
[----:B------:R-:W-:Y:S02]  /*2710*/  @!P4 IADD3.X R53, PT, PT, R0, R47, RZ, P1, !PT ;  /* 0x0000002f0035c210 */ /* 0x000fe40000ffe4ff */
[----:B------:R-:W-:Y:S02]  /*2720*/  IADD3 R0, PT, PT, R27, 0x180, RZ ;  /* 0x000001801b007810 */ /* 0x000fe40007ffe0ff */
[----:B------:R-:W-:Y:S02]  /*2730*/  LOP3.LUT R65, R65, 0xfffffffb, RZ, 0xc0, !PT ;  /* 0xfffffffb41417812 */ /* 0x000fe400078ec0ff */
[----:B------:R-:W-:Y:S02]  /*2740*/  SHF.R.S32.HI R4, RZ, 0x1f, R0 ;  /* 0x0000001fff047819 */ /* 0x000fe40000011400 */
[----:B------:R-:W-:Y:S01]  /*2750*/  ISETP.GE.U32.AND P1, PT, R0, UR16, PT ;  /* 0x0000001000007c0c */ /* 0x000fe2000bf26070 */
[----:B------:R0:W3:Y:S01]  /*2760*/  @!P3 LDG.E R8, desc[UR10][R10.64] ;  /* 0x0000000a0a08b981 */ /* 0x0000e2000c1e1900 */
[----:B------:R-:W-:-:S02]  /*2770*/  @P4 LOP3.LUT R65, R65, 0x4, RZ, 0xfc, !PT ;  /* 0x0000000441414812 */ /* 0x000fc400078efcff */
[----:B------:R-:W-:Y:S02]  /*2780*/  ISETP.GE.AND.EX P3, PT, R4, UR17, PT, P1 ;  /* 0x0000001104007c0c */ /* 0x000fe4000bf66310 */
[----:B------:R-:W-:Y:S02]  /*2790*/  LOP3.LUT P1, RZ, R65, 0x40000, RZ, 0xc0, !PT ;  /* 0x0004000041ff7812 */ /* 0x000fe4000782c0ff */
[----:B0-----:R-:W-:-:S11]  /*27a0*/  CS2R R10, SRZ ;  /* 0x00000000000a7805 */ /* 0x001fd6000001ff00 */
[----:B------:R0:W3:Y:S04]  /*27b0*/  @!P1 LDG.E R11, desc[UR10][R12.64] ;  /* 0x0000000a0c0b9981 */ /* 0x0000e8000c1e1900 */
[----:B------:R1:W3:Y:S01]  /*27c0*/  @!P1 LDG.E R10, desc[UR10][R42.64] ;  /* 0x0000000a2a0a9981 */ /* 0x0002e2000c1e1900 */
[----:B0-----:R-:W0:Y:S01]  /*27d0*/  @!P3 LDC.64 R12, c[0x0][0x3f8] ;  /* 0x0000fe00ff0cbb82 */ /* 0x001e220000000a00 */
[----:B-1----:R-:W-:Y:S02]  /*27e0*/  @!P3 MOV R42, R30 ;  /* 0x0000001e002ab202 */ /* 0x002fe40000000f00 */
[----:B------:R-:W-:Y:S01]  /*27f0*/  @!P3 MOV R43, R33 ;  /* 0x00000021002bb202 */ /* 0x000fe20000000f00 */
[----:B0-----:R-:W-:-:S04]  /*2800*/  @!P3 IMAD R4, R4, R12, RZ ;  /* 0x0000000c0404b224 */ /* 0x001fc800078e02ff */
[C---:B------:R-:W-:Y:S02]  /*2810*/  @!P3 IMAD R4, R0.reuse, R13, R4 ;  /* 0x0000000d0004b224 */ /* 0x040fe400078e0204 */
[----:B------:R-:W-:Y:S02]  /*2820*/  @!P3 IMAD.WIDE.U32 R12, R0, R12, R42 ;  /* 0x0000000c000cb225 */ /* 0x000fe400078e002a */
[----:B------:R-:W0:Y:S03]  /*2830*/  @!P3 LDC.64 R42, c[0x0][0x3a0] ;  /* 0x0000e800ff2abb82 */ /* 0x000e260000000a00 */
[----:B------:R-:W-:Y:S02]  /*2840*/  @!P3 IADD3 R9, PT, PT, R13, R4, RZ ;  /* 0x000000040d09b210 */ /* 0x000fe40007ffe0ff */
[C---:B------:R-:W-:Y:S02]  /*2850*/  @!P3 SHF.L.U32 R4, R12.reuse, 0x1, RZ ;  /* 0x000000010c04b819 */ /* 0x040fe400000006ff */
[----:B------:R-:W-:-:S02]  /*2860*/  @!P3 SHF.L.U64.HI R0, R12, 0x1, R9 ;  /* 0x000000010c00b819 */ /* 0x000fc40000010209 */
[----:B------:R-:W1:Y:S01]  /*2870*/  @!P3 LDC.64 R12, c[0x0][0x398] ;  /* 0x0000e600ff0cbb82 */ /* 0x000e620000000a00 */
[----:B------:R-:W-:Y:S02]  /*2880*/  LOP3.LUT P2, RZ, R65, 0x20000, RZ, 0xc0, !PT ;  /* 0x0002000041ff7812 */ /* 0x000fe4000784c0ff */
[----:B0-----:R-:W-:-:S04]  /*2890*/  @!P3 IADD3 R42, P1, PT, R4, R42, RZ ;  /* 0x0000002a042ab210 */ /* 0x001fc80007f3e0ff */
[----:B------:R-:W-:Y:S02]  /*28a0*/  @!P3 IADD3.X R43, PT, PT, R0, R43, RZ, P1, !PT ;  /* 0x0000002b002bb210 */ /* 0x000fe40000ffe4ff */
[----:B-1----:R-:W-:-:S04]  /*28b0*/  @!P3 IADD3 R48, P1, PT, R4, R12, RZ ;  /* 0x0000000c0430b210 */ /* 0x002fc80007f3e0ff */
[----:B------:R-:W-:Y:S01]  /*28c0*/  @!P3 IADD3.X R49, PT, PT, R0, R13, RZ, P1, !PT ;  /* 0x0000000d0031b210 */ /* 0x000fe20000ffe4ff */
[----:B------:R-:W-:Y:S01]  /*28d0*/  HFMA2 R13, -RZ, RZ, 0, 0 ;  /* 0x00000000ff0d7431 */ /* 0x000fe200000001ff */
[----:B------:R-:W-:Y:S02]  /*28e0*/  IADD3 R0, PT, PT, R27, 0x190, RZ ;  /* 0x000001901b007810 */ /* 0x000fe40007ffe0ff */
[----:B------:R-:W-:Y:S02]  /*28f0*/  LOP3.LUT R65, R65, 0xfffffffd, RZ, 0xc0, !PT ;  /* 0xfffffffd41417812 */ /* 0x000fe400078ec0ff */
[----:B------:R-:W-:Y:S01]  /*2900*/  SHF.R.S32.HI R4, RZ, 0x1f, R0 ;  /* 0x0000001fff047819 */ /* 0x000fe20000011400 */
[----:B------:R0:W3:Y:S01]  /*2910*/  @!P2 LDG.E R13, desc[UR10][R14.64] ;  /* 0x0000000a0e0da981 */ /* 0x0000e2000c1e1900 */
[----:B------:R-:W-:Y:S02]  /*2920*/  ISETP.GE.U32.AND P1, PT, R0, UR16, PT ;  /* 0x0000001000007c0c */ /* 0x000fe4000bf26070 */
[----:B------:R-:W-:-:S02]  /*2930*/  @P3 LOP3.LUT R65, R65, 0x2, RZ, 0xfc, !PT ;  /* 0x0000000241413812 */ /* 0x000fc400078efcff */
[----:B0-----:R-:W-:-:S06]  /*2940*/  MOV R14, RZ ;  /* 0x000000ff000e7202 */ /* 0x001fcc0000000f00 */
[----:B------:R0:W3:Y:S01]  /*2950*/  @!P2 LDG.E R14, desc[UR10][R16.64] ;  /* 0x0000000a100ea981 */ /* 0x0000e2000c1e1900 */
[----:B------:R-:W-:Y:S02]  /*2960*/  ISETP.GE.AND.EX P2, PT, R4, UR17, PT, P1 ;  /* 0x0000001104007c0c */ /* 0x000fe4000bf46310 */
[----:B------:R-:W-:Y:S02]  /*2970*/  LOP3.LUT P1, RZ, R65, 0x10000, RZ, 0xc0, !PT ;  /* 0x0001000041ff7812 */ /* 0x000fe4000782c0ff */
[----:B0-----:R-:W-:-:S11]  /*2980*/  CS2R R16, SRZ ;  /* 0x0000000000107805 */ /* 0x001fd6000001ff00 */
[----:B------:R0:W3:Y:S02]  /*2990*/  @!P1 LDG.E R16, desc[UR10][R18.64] ;  /* 0x0000000a12109981 */ /* 0x0000e4000c1e1900 */
[----:B0-----:R-:W-:-:S06]  /*29a0*/  CS2R R18, SRZ ;  /* 0x0000000000127805 */ /* 0x001fcc000001ff00 */
[----:B------:R0:W3:Y:S02]  /*29b0*/  @!P1 LDG.E R18, desc[UR10][R20.64] ;  /* 0x0000000a14129981 */ /* 0x0000e4000c1e1900 */
[----:B0-----:R-:W0:Y:S01]  /*29c0*/  @!P2 LDC.64 R20, c[0x0][0x3f8] ;  /* 0x0000fe00ff14ab82 */ /* 0x001e220000000a00 */
[----:B------:R-:W-:Y:S02]  /*29d0*/  @!P2 MOV R46, R30 ;  /* 0x0000001e002ea202 */ /* 0x000fe40000000f00 */
[----:B------:R-:W-:Y:S01]  /*29e0*/  @!P2 MOV R47, R33 ;  /* 0x00000021002fa202 */ /* 0x000fe20000000f00 */
[----:B------:R1:W-:Y:S04]  /*29f0*/  @!P3 STL.64 [R1+0x128], R48 ;  /* 0x000128300100b387 */ /* 0x0003e80000100a00 */
[----:B-1----:R-:W1:Y:S01]  /*2a00*/  @!P2 LDC.64 R48, c[0x0][0x3a0] ;  /* 0x0000e800ff30ab82 */ /* 0x002e620000000a00 */
[----:B0-----:R-:W-:-:S02]  /*2a10*/  @!P2 IMAD R4, R4, R20, RZ ;  /* 0x000000140404a224 */ /* 0x001fc400078e02ff */
[----:B------:R-:W-:-:S04]  /*2a20*/  @!P2 IMAD.WIDE.U32 R46, R0, R20, R46 ;  /* 0x00000014002ea225 */ /* 0x000fc800078e002e */
[----:B------:R-:W-:Y:S01]  /*2a30*/  @!P2 IMAD R21, R0, R21, R4 ;  /* 0x000000150015a224 */ /* 0x000fe200078e0204 */
[----:B------:R-:W-:-:S04]  /*2a40*/  @!P2 SHF.L.U32 R4, R46, 0x1, RZ ;  /* 0x000000012e04a819 */ /* 0x000fc800000006ff */
[----:B------:R-:W-:-:S04]  /*2a50*/  @!P2 IADD3 R9, PT, PT, R47, R21, RZ ;  /* 0x000000152f09a210 */ /* 0x000fc80007ffe0ff */
[----:B------:R-:W-:Y:S02]  /*2a60*/  @!P2 SHF.L.U64.HI R0, R46, 0x1, R9 ;  /* 0x000000012e00a819 */ /* 0x000fe40000010209 */
[----:B------:R-:W0:Y:S01]  /*2a70*/  @!P2 LDC.64 R46, c[0x0][0x398] ;  /* 0x0000e600ff2eab82 */ /* 0x000e220000000a00 */
[----:B-1----:R-:W-:Y:S02]  /*2a80*/  @!P2 IADD3 R48, P1, PT, R4, R48, RZ ;  /* 0x000000300430a210 */ /* 0x002fe40007f3e0ff */
[----:B------:R-:W-:Y:S02]  /*2a90*/  LOP3.LUT R65, R65, 0xfffffffe, RZ, 0xc0, !PT ;  /* 0xfffffffe41417812 */ /* 0x000fe400078ec0ff */
[----:B------:R-:W-:Y:S02]  /*2aa0*/  @!P2 IADD3.X R49, PT, PT, R0, R49, RZ, P1, !PT ;  /* 0x000000310031a210 */ /* 0x000fe40000ffe4ff */
[----:B------:R-:W-:Y:S01]  /*2ab0*/  @P2 LOP3.LUT R65, R65, 0x1, RZ, 0xfc, !PT ;  /* 0x0000000141412812 */ /* 0x000fe200078efcff */
[----:B------:R-:W-:Y:S01]  /*2ac0*/  HFMA2 R20, -RZ, RZ, 0, 0 ;  /* 0x00000000ff147431 */ /* 0x000fe200000001ff */
[----:B0-----:R-:W-:-:S04]  /*2ad0*/  @!P2 IADD3 R46, P1, PT, R4, R46, RZ ;  /* 0x0000002e042ea210 */ /* 0x001fc80007f3e0ff */
[----:B------:R-:W-:Y:S02]  /*2ae0*/  @!P2 IADD3.X R47, PT, PT, R0, R47, RZ, P1, !PT ;  /* 0x0000002f002fa210 */ /* 0x000fe40000ffe4ff */
[----:B------:R-:W-:Y:S02]  /*2af0*/  LOP3.LUT P1, RZ, R65, 0x8000, RZ, 0xc0, !PT ;  /* 0x0000800041ff7812 */ /* 0x000fe4000782c0ff */
[----:B------:R-:W-:-:S11]  /*2b00*/  IADD3 R0, PT, PT, R27, 0x1a0, RZ ;  /* 0x000001a01b007810 */ /* 0x000fd60007ffe0ff */
[----:B------:R0:W3:Y:S01]  /*2b10*/  @!P1 LDG.E R20, desc[UR10][R22.64] ;  /* 0x0000000a16149981 */ /* 0x0000e2000c1e1900 */
[----:B------:R-:W-:Y:S02]  /*2b20*/  SHF.R.S32.HI R4, RZ, 0x1f, R0 ;  /* 0x0000001fff047819 */ /* 0x000fe40000011400 */
[----:B0-----:R-:W-:Y:S02]  /*2b30*/  CS2R R22, SRZ ;  /* 0x0000000000167805 */ /* 0x001fe4000001ff00 */
[----:B------:R-:W-:-:S04]  /*2b40*/  LOP3.LUT P2, RZ, R64, 0x8, RZ, 0xc0, !PT ;  /* 0x0000000840ff7812 */ /* 0x000fc8000784c0ff */
[----:B------:R-:W3:Y:S01]  /*2b50*/  @!P1 LDG.E R23, desc[UR10][R24.64] ;  /* 0x0000000a18179981 */ /* 0x000ee2000c1e1900 */
[----:B------:R-:W-:-:S04]  /*2b60*/  ISETP.GE.U32.AND P1, PT, R0, UR16, PT ;  /* 0x0000001000007c0c */ /* 0x000fc8000bf26070 */
[----:B------:R-:W-:Y:S02]  /*2b70*/  ISETP.GE.AND.EX P1, PT, R4, UR17, PT, P1 ;  /* 0x0000001104007c0c */ /* 0x000fe4000bf26310 */
[----:B------:R-:W-:-:S06]  /*2b80*/  MOV R26, RZ ;  /* 0x000000ff001a7202 */ /* 0x000fcc0000000f00 */
[----:B------:R0:W3:Y:S05]  /*2b90*/  @!P2 LDG.E R26, desc[UR10][R2.64] ;  /* 0x0000000a021aa981 */ /* 0x0000ea000c1e1900 */
[----:B0-----:R-:W0:Y:S01]  /*2ba0*/  @!P1 LDC.64 R2, c[0x0][0x3f8] ;  /* 0x0000fe00ff029b82 */ /* 0x001e220000000a00 */
[----:B------:R-:W-:-:S06]  /*2bb0*/  CS2R R24, SRZ ;  /* 0x0000000000187805 */ /* 0x000fcc000001ff00 */
[----:B------:R1:W3:Y:S02]  /*2bc0*/  @!P2 LDG.E R24, desc[UR10][R44.64] ;  /* 0x0000000a2c18a981 */ /* 0x0002e4000c1e1900 */
[----:B-1----:R-:W-:Y:S02]  /*2bd0*/  @!P1 MOV R44, R30 ;  /* 0x0000001e002c9202 */ /* 0x002fe40000000f00 */
[----:B------:R-:W-:Y:S01]  /*2be0*/  @!P1 MOV R45, R33 ;  /* 0x00000021002d9202 */ /* 0x000fe20000000f00 */
[----:B0-----:R-:W-:-:S04]  /*2bf0*/  @!P1 IMAD R4, R4, R2, RZ ;  /* 0x0000000204049224 */ /* 0x001fc800078e02ff */
[C---:B------:R-:W-:Y:S02]  /*2c00*/  @!P1 IMAD R4, R0.reuse, R3, R4 ;  /* 0x0000000300049224 */ /* 0x040fe400078e0204 */
[----:B------:R-:W-:Y:S02]  /*2c10*/  @!P1 IMAD.WIDE.U32 R2, R0, R2, R44 ;  /* 0x0000000200029225 */ /* 0x000fe400078e002c */
[----:B------:R-:W0:Y:S01]  /*2c20*/  @!P1 LDC.64 R44, c[0x0][0x3a0] ;  /* 0x0000e800ff2c9b82 */ /* 0x000e220000000a00 */
[----:B------:R1:W-:Y:S02]  /*2c30*/  @!P4 STL.64 [R1+0x138], R52 ;  /* 0x000138340100c387 */ /* 0x0003e40000100a00 */
[----:B------:R-:W-:-:S05]  /*2c40*/  @!P1 IADD3 R9, PT, PT, R3, R4, RZ ;  /* 0x0000000403099210 */ /* 0x000fca0007ffe0ff */
[----:B-1----:R-:W1:Y:S01]  /*2c50*/  @!P1 LDC.64 R52, c[0x0][0x398] ;  /* 0x0000e600ff349b82 */ /* 0x002e620000000a00 */
[C---:B------:R-:W-:Y:S02]  /*2c60*/  @!P1 SHF.L.U64.HI R0, R2.reuse, 0x1, R9 ;  /* 0x0000000102009819 */ /* 0x040fe40000010209 */
[----:B------:R-:W-:-:S04]  /*2c70*/  @!P1 SHF.L.U32 R2, R2, 0x1, RZ ;  /* 0x0000000102029819 */ /* 0x000fc800000006ff */
[----:B0-----:R-:W-:-:S04]  /*2c80*/  @!P1 IADD3 R44, P2, PT, R2, R44, RZ ;  /* 0x0000002c022c9210 */ /* 0x001fc80007f5e0ff */
[----:B------:R-:W-:Y:S01]  /*2c90*/  @!P1 IADD3.X R45, PT, PT, R0, R45, RZ, P2, !PT ;  /* 0x0000002d002d9210 */ /* 0x000fe200017fe4ff */
[----:B------:R0:W-:Y:S01]  /*2ca0*/  @!P5 STL.64 [R1+0x130], R90 ;  /* 0x0001305a0100d387 */ /* 0x0001e20000100a00 */
[----:B------:R-:W-:Y:S02]  /*2cb0*/  LOP3.LUT P5, RZ, R64, 0x40, RZ, 0xc0, !PT ;  /* 0x0000004040ff7812 */ /* 0x000fe400078ac0ff */
[----:B-1----:R-:W-:Y:S02]  /*2cc0*/  @!P1 IADD3 R52, P2, PT, R2, R52, RZ ;  /* 0x0000003402349210 */ /* 0x002fe40007f5e0ff */
[----:B------:R-:W-:Y:S02]  /*2cd0*/  LOP3.LUT P4, RZ, R64, 0x20, RZ, 0xc0, !PT ;  /* 0x0000002040ff7812 */ /* 0x000fe4000788c0ff */
[----:B------:R-:W-:Y:S02]  /*2ce0*/  @!P1 IADD3.X R53, PT, PT, R0, R53, RZ, P2, !PT ;  /* 0x0000003500359210 */ /* 0x000fe400017fe4ff */
[C---:B------:R-:W-:Y:S01]  /*2cf0*/  LOP3.LUT P3, RZ, R64.reuse, 0x10, RZ, 0xc0, !PT ;  /* 0x0000001040ff7812 */ /* 0x040fe2000786c0ff */
[----:B------:R-:W-:Y:S01]  /*2d00*/  HFMA2 R4, -RZ, RZ, 0, 0 ;  /* 0x00000000ff047431 */ /* 0x000fe200000001ff */
[----:B------:R-:W-:Y:S01]  /*2d10*/  IADD3 R0, PT, PT, R27, 0x1b0, RZ ;  /* 0x000001b01b007810 */ /* 0x000fe20007ffe0ff */
[----:B0-----:R-:W2:Y:S01]  /*2d20*/  LDL.LU.64 R90, [R1+0x110] ;  /* 0x00011000015a7983 */ /* 0x001ea20000300a00 */
[----:B------:R-:W-:-:S02]  /*2d30*/  LOP3.LUT R64, R64, 0xfffffffd, RZ, 0xc0, !PT ;  /* 0xfffffffd40407812 */ /* 0x000fc400078ec0ff */
[----:B------:R-:W-:Y:S02]  /*2d40*/  SHF.R.S32.HI R12, RZ, 0x1f, R0 ;  /* 0x0000001fff0c7819 */ /* 0x000fe40000011400 */
[----:B------:R-:W-:Y:S02]  /*2d50*/  ISETP.GE.U32.AND P2, PT, R0, UR16, PT ;  /* 0x0000001000007c0c */ /* 0x000fe4000bf46070 */
[----:B------:R-:W-:Y:S02]  /*2d60*/  MOV R9, RZ ;  /* 0x000000ff00097202 */ /* 0x000fe40000000f00 */
[----:B------:R-:W-:Y:S02]  /*2d70*/  CS2R R2, SRZ ;  /* 0x0000000000027805 */ /* 0x000fe4000001ff00 */
[----:B------:R-:W-:Y:S01]  /*2d80*/  @P1 LOP3.LUT R64, R64, 0x2, RZ, 0xfc, !PT ;  /* 0x0000000240401812 */ /* 0x000fe200078efcff */
[----:B------:R-:W3:Y:S01]  /*2d90*/  @!P4 LDG.E R19, desc[UR10][R38.64] ;  /* 0x0000000a2613c981 */ /* 0x000ee2000c1e1900 */
[----:B------:R-:W-:-:S02]  /*2da0*/  LOP3.LUT P1, RZ, R65, 0x1000, RZ, 0xc0, !PT ;  /* 0x0000100041ff7812 */ /* 0x000fc4000782c0ff */
[----:B------:R-:W-:Y:S01]  /*2db0*/  ISETP.GE.AND.EX P2, PT, R12, UR17, PT, P2 ;  /* 0x000000110c007c0c */ /* 0x000fe2000bf46320 */
[----:B------:R-:W3:Y:S04]  /*2dc0*/  @!P3 LDG.E R2, desc[UR10][R78.64] ;  /* 0x0000000a4e02b981 */ /* 0x000ee8000c1e1900 */
[----:B------:R-:W3:Y:S04]  /*2dd0*/  @!P3 LDG.E R3, desc[UR10][R76.64] ;  /* 0x0000000a4c03b981 */ /* 0x000ee8000c1e1900 */
[----:B------:R-:W3:Y:S04]  /*2de0*/  @!P4 LDG.E R17, desc[UR10][R40.64] ;  /* 0x0000000a2811c981 */ /* 0x000ee8000c1e1900 */
[----:B------:R0:W3:Y:S04]  /*2df0*/  @!P1 LDG.E R9, desc[UR10][R34.64] ;  /* 0x0000000a22099981 */ /* 0x0000e8000c1e1900 */
[----:B------:R1:W3:Y:S01]  /*2e00*/  @!P1 LDG.E R4, desc[UR10][R36.64] ;  /* 0x0000000a24049981 */ /* 0x0002e2000c1e1900 */
[----:B0-----:R-:W0:Y:S01]  /*2e10*/  @!P2 LDC.64 R34, c[0x0][0x3f8] ;  /* 0x0000fe00ff22ab82 */ /* 0x001e220000000a00 */
[----:B-1----:R-:W-:-:S02]  /*2e20*/  @!P2 MOV R36, R30 ;  /* 0x0000001e0024a202 */ /* 0x002fc40000000f00 */
        /* <DEDUP_REMOVED lines=9> */
[----:B0-----:R-:W-:-:S04]  /*2ec0*/  @!P2 IADD3 R36, P3, PT, R12, R36, RZ ;  /* 0x000000240c24a210 */ /* 0x001fc80007f7e0ff */
[----:B------:R-:W-:Y:S02]  /*2ed0*/  @!P2 IADD3.X R37, PT, PT, R0, R37, RZ, P3, !PT ;  /* 0x000000250025a210 */ /* 0x000fe40001ffe4ff */
[----:B-1----:R-:W-:-:S04]  /*2ee0*/  @!P2 IADD3 R34, P3, PT, R12, R34, RZ ;  /* 0x000000220c22a210 */ /* 0x002fc80007f7e0ff */
[----:B------:R-:W-:Y:S02]  /*2ef0*/  @!P2 IADD3.X R35, PT, PT, R0, R35, RZ, P3, !PT ;  /* 0x000000230023a210 */ /* 0x000fe40001ffe4ff */
[----:B------:R-:W-:-:S04]  /*2f00*/  IADD3 R0, PT, PT, R27, 0x1c0, RZ ;  /* 0x000001c01b007810 */ /* 0x000fc80007ffe0ff */
[----:B------:R-:W-:Y:S02]  /*2f10*/  SHF.R.S32.HI R21, RZ, 0x1f, R0 ;  /* 0x0000001fff157819 */ /* 0x000fe40000011400 */
[----:B------:R-:W-:-:S04]  /*2f20*/  ISETP.GE.U32.AND P3, PT, R0, UR16, PT ;  /* 0x0000001000007c0c */ /* 0x000fc8000bf66070 */
[----:B------:R-:W-:-:S13]  /*2f30*/  ISETP.GE.AND.EX P3, PT, R21, UR17, PT, P3 ;  /* 0x0000001115007c0c */ /* 0x000fda000bf66330 */
[----:B------:R-:W0:Y:S01]  /*2f40*/  @!P3 LDC.64 R38, c[0x0][0x3f8] ;  /* 0x0000fe00ff26bb82 */ /* 0x000e220000000a00 */
[----:B------:R-:W-:Y:S02]  /*2f50*/  @!P3 MOV R40, R30 ;  /* 0x0000001e0028b202 */ /* 0x000fe40000000f00 */
[----:B------:R-:W-:Y:S02]  /*2f60*/  @!P3 MOV R41, R33 ;  /* 0x000000210029b202 */ /* 0x000fe40000000f00 */
[----:B------:R-:W-:Y:S01]  /*2f70*/  LOP3.LUT R64, R64, 0xfffffffb, RZ, 0xc0, !PT ;  /* 0xfffffffb40407812 */ /* 0x000fe200078ec0ff */
[----:B0-----:R-:W-:-:S04]  /*2f80*/  @!P3 IMAD R21, R21, R38, RZ ;  /* 0x000000261515b224 */ /* 0x001fc800078e02ff */
[C---:B------:R-:W-:Y:S02]  /*2f90*/  @!P3 IMAD R21, R0.reuse, R39, R21 ;  /* 0x000000270015b224 */ /* 0x040fe400078e0215 */
[----:B------:R-:W-:Y:S02]  /*2fa0*/  @!P3 IMAD.WIDE.U32 R38, R0, R38, R40 ;  /* 0x000000260026b225 */ /* 0x000fe400078e0028 */
[----:B------:R-:W0:Y:S03]  /*2fb0*/  @!P3 LDC.64 R40, c[0x0][0x3a0] ;  /* 0x0000e800ff28bb82 */ /* 0x000e260000000a00 */
[----:B------:R-:W-:-:S04]  /*2fc0*/  @!P3 IADD3 R21, PT, PT, R39, R21, RZ ;  /* 0x000000152715b210 */ /* 0x000fc80007ffe0ff */
[C---:B------:R-:W-:Y:S02]  /*2fd0*/  @!P3 SHF.L.U64.HI R0, R38.reuse, 0x1, R21 ;  /* 0x000000012600b819 */ /* 0x040fe40000010215 */
[----:B------:R-:W-:Y:S02]  /*2fe0*/  @!P3 SHF.L.U32 R21, R38, 0x1, RZ ;  /* 0x000000012615b819 */ /* 0x000fe400000006ff */
[----:B------:R-:W1:Y:S01]  /*2ff0*/  @!P3 LDC.64 R38, c[0x0][0x398] ;  /* 0x0000e600ff26bb82 */ /* 0x000e620000000a00 */
[----:B------:R-:W-:-:S04]  /*3000*/  @P1 LOP3.LUT R64, R64, 0x4, RZ, 0xfc, !PT ;  /* 0x0000000440401812 */ /* 0x000fc800078efcff */
[----:B------:R-:W-:-:S04]  /*3010*/  LOP3.LUT R64, R64, 0xfffffffe, RZ, 0xc0, !PT ;  /* 0xfffffffe40407812 */ /* 0x000fc800078ec0ff */
[----:B------:R-:W-:Y:S02]  /*3020*/  @P2 LOP3.LUT R64, R64, 0x1, RZ, 0xfc, !PT ;  /* 0x0000000140402812 */ /* 0x000fe400078efcff */
[----:B------:R-:W-:Y:S02]  /*3030*/  LOP3.LUT P2, RZ, R65, 0x200, RZ, 0xc0, !PT ;  /* 0x0000020041ff7812 */ /* 0x000fe4000784c0ff */
[----:B0-----:R-:W-:-:S04]  /*3040*/  @!P3 IADD3 R40, P4, PT, R21, R40, RZ ;  /* 0x000000281528b210 */ /* 0x001fc80007f9e0ff */
[----:B------:R-:W-:Y:S02]  /*3050*/  @!P3 IADD3.X R41, PT, PT, R0, R41, RZ, P4, !PT ;  /* 0x000000290029b210 */ /* 0x000fe400027fe4ff */
[----:B-1----:R-:W-:-:S05]  /*3060*/  @!P3 IADD3 R38, P4, PT, R21, R38, RZ ;  /* 0x000000261526b210 */ /* 0x002fca0007f9e0ff */
[----:B------:R0:W3:Y:S01]  /*3070*/  @!P2 LDG.E R25, desc[UR10][R66.64] ;  /* 0x0000000a4219a981 */ /* 0x0000e2000c1e1900 */
[----:B------:R-:W-:-:S03]  /*3080*/  @!P3 IADD3.X R39, PT, PT, R0, R39, RZ, P4, !PT ;  /* 0x000000270027b210 */ /* 0x000fc600027fe4ff */
[----:B------:R-:W3:Y:S01]  /*3090*/  @!P2 LDG.E R22, desc[UR10][R68.64] ;  /* 0x0000000a4416a981 */ /* 0x000ee2000c1e1900 */
[----:B0-----:R-:W-:-:S04]  /*30a0*/  IADD3 R66, PT, PT, R27, 0x1d0, RZ ;  /* 0x000001d01b427810 */ /* 0x001fc80007ffe0ff */
[----:B------:R-:W-:Y:S02]  /*30b0*/  SHF.R.S32.HI R67, RZ, 0x1f, R66 ;  /* 0x0000001fff437819 */ /* 0x000fe40000011442 */
[----:B------:R-:W-:-:S04]  /*30c0*/  ISETP.GE.U32.AND P4, PT, R66, UR16, PT ;  /* 0x0000001042007c0c */ /* 0x000fc8000bf86070 */
[----:B------:R-:W-:Y:S02]  /*30d0*/  ISETP.GE.AND.EX P4, PT, R67, UR17, PT, P4 ;  /* 0x0000001143007c0c */ /* 0x000fe4000bf86340 */
[----:B------:R-:W-:-:S06]  /*30e0*/  MOV R0, RZ ;  /* 0x000000ff00007202 */ /* 0x000fcc0000000f00 */
[----:B------:R0:W3:Y:S05]  /*30f0*/  @!P5 LDG.E R0, desc[UR10][R28.64] ;  /* 0x0000000a1c00d981 */ /* 0x0000ea000c1e1900 */
[----:B0-----:R-:W0:Y:S01]  /*3100*/  @!P4 LDC.64 R28, c[0x0][0x3f8] ;  /* 0x0000fe00ff1ccb82 */ /* 0x001e220000000a00 */
[----:B------:R-:W-:-:S06]  /*3110*/  HFMA2 R21, -RZ, RZ, 0, 0 ;  /* 0x00000000ff157431 */ /* 0x000fcc00000001ff */
[----:B------:R1:W3:Y:S02]  /*3120*/  @!P5 LDG.E R21, desc[UR10][R56.64] ;  /* 0x0000000a3815d981 */ /* 0x0002e4000c1e1900 */
[----:B-1----:R-:W-:Y:S02]  /*3130*/  @!P4 MOV R56, R30 ;  /* 0x0000001e0038c202 */ /* 0x002fe40000000f00 */
[----:B------:R-:W-:Y:S01]  /*3140*/  @!P4 MOV R57, R33 ;  /* 0x000000210039c202 */ /* 0x000fe20000000f00 */
        /* <DEDUP_REMOVED lines=8> */
[----:B------:R-:W-:Y:S02]  /*31d0*/  LOP3.LUT P1, RZ, R65, 0x800, RZ, 0xc0, !PT ;  /* 0x0000080041ff7812 */ /* 0x000fe4000782c0ff */
[----:B0-----:R-:W-:-:S04]  /*31e0*/  @!P4 IADD3 R28, P5, PT, R67, R28, RZ ;  /* 0x0000001c431cc210 */ /* 0x001fc80007fbe0ff */
[----:B------:R-:W-:Y:S02]  /*31f0*/  @!P4 IADD3.X R29, PT, PT, R66, R29, RZ, P5, !PT ;  /* 0x0000001d421dc210 */ /* 0x000fe40002ffe4ff */
[----:B-1----:R-:W-:-:S04]  /*3200*/  @!P4 IADD3 R56, P5, PT, R67, R56, RZ ;  /* 0x000000384338c210 */ /* 0x002fc80007fbe0ff */
[----:B------:R-:W-:Y:S02]  /*3210*/  @!P4 IADD3.X R57, PT, PT, R66, R57, RZ, P5, !PT ;  /* 0x000000394239c210 */ /* 0x000fe40002ffe4ff */
[----:B------:R-:W-:Y:S02]  /*3220*/  CS2R R66, SRZ ;  /* 0x0000000000427805 */ /* 0x000fe4000001ff00 */
[----:B------:R-:W-:Y:S02]  /*3230*/  LOP3.LUT R65, R65, 0x7fffffff, RZ, 0xc0, !PT ;  /* 0x7fffffff41417812 */ /* 0x000fe400078ec0ff */
[----:B------:R-:W-:Y:S02]  /*3240*/  IADD3 R68, PT, PT, R27, 0x1e0, RZ ;  /* 0x000001e01b447810 */ /* 0x000fe40007ffe0ff */
[----:B------:R-:W-:Y:S01]  /*3250*/  @P3 LOP3.LUT R65, R65, 0x80000000, RZ, 0xfc, !PT ;  /* 0x8000000041413812 */ /* 0x000fe200078efcff */
[----:B------:R0:W3:Y:S01]  /*3260*/  @!P6 LDG.E R66, desc[UR10][R58.64] ;  /* 0x0000000a3a42e981 */ /* 0x0000e2000c1e1900 */
[----:B------:R-:W-:-:S02]  /*3270*/  ISETP.GE.U32.AND P5, PT, R68, UR16, PT ;  /* 0x0000001044007c0c */ /* 0x000fc4000bfa6070 */
[----:B------:R-:W-:Y:S01]  /*3280*/  LOP3.LUT P3, RZ, R65, 0x40, RZ, 0xc0, !PT ;  /* 0x0000004041ff7812 */ /* 0x000fe2000786c0ff */
[----:B------:R1:W3:Y:S01]  /*3290*/  @!P6 LDG.E R67, desc[UR10][R62.64] ;  /* 0x0000000a3e43e981 */ /* 0x0002e2000c1e1900 */
[----:B0-----:R-:W-:-:S04]  /*32a0*/  SHF.R.S32.HI R58, RZ, 0x1f, R68 ;  /* 0x0000001fff3a7819 */ /* 0x001fc80000011444 */
[----:B------:R-:W-:Y:S02]  /*32b0*/  ISETP.GE.AND.EX P5, PT, R58, UR17, PT, P5 ;  /* 0x000000113a007c0c */ /* 0x000fe4000bfa6350 */
[----:B-1----:R-:W-:-:S06]  /*32c0*/  CS2R R62, SRZ ;  /* 0x00000000003e7805 */ /* 0x002fcc000001ff00 */
[----:B------:R0:W3:Y:S01]  /*32d0*/  @!P3 LDG.E R62, desc[UR10][R60.64] ;  /* 0x0000000a3c3eb981 */ /* 0x0000e2000c1e1900 */
[----:B------:R-:W-:Y:S01]  /*32e0*/  HFMA2 R12, -RZ, RZ, 0, 0 ;  /* 0x00000000ff0c7431 */ /* 0x000fe200000001ff */
[----:B------:R-:W-:Y:S02]  /*32f0*/  MOV R15, RZ ;  /* 0x000000ff000f7202 */ /* 0x000fe40000000f00 */
[----:B------:R-:W-:Y:S01]  /*3300*/  STL [R1+0x1ec], R87 ;  /* 0x0001ec5701007387 */ /* 0x000fe20000100800 */
[----:B------:R-:W-:-:S03]  /*3310*/  @!P5 MOV R59, R33 ;  /* 0x00000021003bd202 */ /* 0x000fc60000000f00 */
[----:B------:R-:W3:Y:S01]  /*3320*/  @!P1 LDG.E R15, desc[UR10][R72.64] ;  /* 0x0000000a480f9981 */ /* 0x000ee2000c1e1900 */
[----:B0-----:R-:W0:Y:S03]  /*3330*/  @!P5 LDC.64 R60, c[0x0][0x3f8] ;  /* 0x0000fe00ff3cdb82 */ /* 0x001e260000000a00 */
[----:B------:R1:W3:Y:S04]  /*3340*/  @!P1 LDG.E R12, desc[UR10][R74.64] ;  /* 0x0000000a4a0c9981 */ /* 0x0002e8000c1e1900 */
[----:B------:R-:W-:Y:S04]  /*3350*/  STL [R1+0x1f8], R87 ;  /* 0x0001f85701007387 */ /* 0x000fe80000100800 */
[----:B------:R4:W-:Y:S04]  /*3360*/  STL [R1+0x200], R87 ;  /* 0x0002005701007387 */ /* 0x0009e80000100800 */
[----:B------:R2:W-:Y:S04]  /*3370*/  STL [R1+0x204], R86 ;  /* 0x0002045601007387 */ /* 0x0005e80000100800 */
[----:B------:R-:W-:Y:S04]  /*3380*/  STL.S16 [R1+0x114], RZ ;  /* 0x000114ff01007387 */ /* 0x000fe80000100600 */
[----:B------:R-:W-:Y:S01]  /*3390*/  STL.64 [R1+0x1e0], R42 ;  /* 0x0001e02a01007387 */ /* 0x000fe20000100a00 */
[----:B0-----:R-:W-:Y:S01]  /*33a0*/  @!P5 IMAD R69, R58, R60, RZ ;  /* 0x0000003c3a45d224 */ /* 0x001fe200078e02ff */
[----:B------:R-:W-:-:S02]  /*33b0*/  @!P5 MOV R58, R30 ;  /* 0x0000001e003ad202 */ /* 0x000fc40000000f00 */
[----:B------:R-:W-:Y:S01]  /*33c0*/  STL.64 [R1+0x1d8], R48 ;  /* 0x0001d83001007387 */ /* 0x000fe20000100a00 */
[C---:B------:R-:W-:Y:S02]  /*33d0*/  @!P5 IMAD R69, R68.reuse, R61, R69 ;  /* 0x0000003d4445d224 */ /* 0x040fe400078e0245 */
[----:B------:R-:W-:Y:S01]  /*33e0*/  @!P5 IMAD.WIDE.U32 R60, R68, R60, R58 ;  /* 0x0000003c443cd225 */ /* 0x000fe200078e003a */
[----:B------:R-:W3:Y:S01]  /*33f0*/  @!P3 LDG.E R63, desc[UR10][R92.64] ;  /* 0x0000000a5c3fb981 */ /* 0x000ee2000c1e1900 */
[----:B------:R-:W0:Y:S03]  /*3400*/  @!P5 LDC.64 R58, c[0x0][0x3a0] ;  /* 0x0000e800ff3adb82 */ /* 0x000e260000000a00 */
[----:B------:R-:W-:-:S04]  /*3410*/  @!P5 IADD3 R69, PT, PT, R61, R69, RZ ;  /* 0x000000453d45d210 */ /* 0x000fc80007ffe0ff */
[C---:B------:R-:W-:Y:S02]  /*3420*/  @!P5 SHF.L.U64.HI R68, R60.reuse, 0x1, R69 ;  /* 0x000000013c44d819 */ /* 0x040fe40000010245 */
[----:B------:R-:W-:Y:S02]  /*3430*/  @!P5 SHF.L.U32 R69, R60, 0x1, RZ ;  /* 0x000000013c45d819 */ /* 0x000fe400000006ff */
[----:B------:R-:W1:Y:S01]  /*3440*/  @!P5 LDC.64 R60, c[0x0][0x398] ;  /* 0x0000e600ff3cdb82 */ /* 0x000e620000000a00 */
[----:B------:R-:W-:Y:S02]  /*3450*/  LOP3.LUT P1, RZ, R65, 0x20, RZ, 0xc0, !PT ;  /* 0x0000002041ff7812 */ /* 0x000fe4000782c0ff */
[----:B0-----:R-:W-:-:S04]  /*3460*/  @!P5 IADD3 R58, P6, PT, R69, R58, RZ ;  /* 0x0000003a453ad210 */ /* 0x001fc80007fde0ff */
[C---:B------:R-:W-:Y:S02]  /*3470*/  @!P5 IADD3.X R59, PT, PT, R68.reuse, R59, RZ, P6, !PT ;  /* 0x0000003b443bd210 */ /* 0x040fe400037fe4ff */
[----:B-1----:R-:W-:Y:S02]  /*3480*/  @!P5 IADD3 R60, P6, PT, R69, R60, RZ ;  /* 0x0000003c453cd210 */ /* 0x002fe40007fde0ff */
[----:B----4-:R-:W-:Y:S02]  /*3490*/  PRMT R87, RZ, 0x7610, R87 ;  /* 0x00007610ff577816 */ /* 0x010fe40000000057 */
[----:B------:R-:W-:Y:S02]  /*34a0*/  @!P5 IADD3.X R61, PT, PT, R68, R61, RZ, P6, !PT ;  /* 0x0000003d443dd210 */ /* 0x000fe400037fe4ff */
[----:B------:R-:W-:Y:S02]  /*34b0*/  CS2R R68, SRZ ;  /* 0x0000000000447805 */ /* 0x000fe4000001ff00 */
[----:B--2---:R-:W-:Y:S01]  /*34c0*/  PRMT R86, R87, 0x7610, R86 ;  /* 0x0000761057567816 */ /* 0x004fe20000000056 */
[----:B------:R0:W-:Y:S04]  /*34d0*/  STL.S16 [R1+0x120], R87 ;  /* 0x0001205701007387 */ /* 0x0001e80000100600 */
[----:B------:R1:W2:Y:S01]  /*34e0*/  @!P1 LDG.E R68, desc[UR10][R90.64] ;  /* 0x0000000a5a449981 */ /* 0x0002a2000c1e1900 */
[----:B------:R-:W-:-:S02]  /*34f0*/  LOP3.LUT R65, R65, 0xdfffffff, RZ, 0xc0, !PT ;  /* 0xdfffffff41417812 */ /* 0x000fc400078ec0ff */
[----:B------:R-:W-:Y:S02]  /*3500*/  IADD3 R74, PT, PT, R27, 0x1f0, RZ ;  /* 0x000001f01b4a7810 */ /* 0x000fe40007ffe0ff */
[----:B------:R-:W-:Y:S01]  /*3510*/  CS2R R72, SRZ ;  /* 0x0000000000487805 */ /* 0x000fe2000001ff00 */
[----:B------:R-:W4:Y:S04]  /*3520*/  @!P1 LDG.E R69, desc[UR10][R88.64] ;  /* 0x0000000a58459981 */ /* 0x000f28000c1e1900 */
[----:B0-----:R-:W3:Y:S04]  /*3530*/  LDL.S16 R87, [R1+0x122] ;  /* 0x0001220001577983 */ /* 0x001ee80000100600 */
[----:B------:R-:W2:Y:S04]  /*3540*/  LDL.LU R90, [R1+0x11c] ;  /* 0x00011c00015a7983 */ /* 0x000ea80000300800 */
[----:B------:R-:W4:Y:S01]  /*3550*/  LDL.LU R91, [R1+0x118] ;  /* 0x00011800015b7983 */ /* 0x000f220000300800 */
[----:B--2---:R-:W-:-:S03]  /*3560*/  @!P0 PRMT R86, R90, 0x7610, R86 ;  /* 0x000076105a568816 */ /* 0x004fc60000000056 */
[----:B------:R0:W-:Y:S01]  /*3570*/  STL [R1+0x10], R90 ;  /* 0x0000105a01007387 */ /* 0x0001e20000100800 */
[----:B---3--:R-:W-:-:S05]  /*3580*/  @!P0 PRMT R87, R90, 0x7632, R87 ;  /* 0x000076325a578816 */ /* 0x008fca0000000057 */
[----:B------:R2:W-:Y:S04]  /*3590*/  @!P0 STL.S16 [R1+0x122], R87 ;  /* 0x0001225701008387 */ /* 0x0005e80000100600 */
[----:B0-----:R-:W1:Y:S04]  /*35a0*/  LDL.LU R90, [R1+0x1fc] ;  /* 0x0001fc00015a7983 */ /* 0x001e680000300800 */
[----:B--2---:R-:W2:Y:S01]  /*35b0*/  LDL.LU R87, [R1+0x200] ;  /* 0x0002000001577983 */ /* 0x004ea20000300800 */
[----:B-1----:R-:W-:-:S05]  /*35c0*/  PRMT R90, RZ, 0x7610, R90 ;  /* 0x00007610ff5a7816 */ /* 0x002fca000000005a */
[----:B------:R0:W-:Y:S01]  /*35d0*/  STL.S16 [R1+0x116], R90 ;  /* 0x0001165a01007387 */ /* 0x0001e20000100600 */
[----:B--2---:R-:W-:-:S03]  /*35e0*/  PRMT R87, R90, 0x7610, R87 ;  /* 0x000076105a577816 */ /* 0x004fc60000000057 */
[----:B0-----:R-:W2:Y:S01]  /*35f0*/  LDL.S16 R90, [R1+0x114] ;  /* 0x00011400015a7983 */ /* 0x001ea20000100600 */
[----:B----4-:R-:W-:-:S05]  /*3600*/  @!P0 PRMT R87, R91, 0x7610, R87 ;  /* 0x000076105b578816 */ /* 0x010fca0000000057 */
[----:B------:R0:W-:Y:S04]  /*3610*/  @!P0 STL.S16 [R1+0x116], R87 ;  /* 0x0001165701008387 */ /* 0x0001e80000100600 */
[----:B------:R1:W-:Y:S04]  /*3620*/  STL [R1+0x90], R91 ;  /* 0x0000905b01007387 */ /* 0x0003e80000100800 */
[----:B0-----:R-:W3:Y:S01]  /*3630*/  LDL.LU R87, [R1+0x1f8] ;  /* 0x0001f80001577983 */ /* 0x001ee20000300800 */
[----:B------:R-:W-:-:S04]  /*3640*/  @P4 LOP3.LUT R65, R65, 0x20000000, RZ, 0xfc, !PT ;  /* 0x2000000041414812 */ /* 0x000fc800078efcff */
[----:B------:R-:W-:Y:S02]  /*3650*/  LOP3.LUT P4, RZ, R65, 0x10, RZ, 0xc0, !PT ;  /* 0x0000001041ff7812 */ /* 0x000fe4000788c0ff */
[----:B--2---:R-:W-:-:S11]  /*3660*/  @!P0 PRMT R90, R91, 0x7632, R90 ;  /* 0x000076325b5a8816 */ /* 0x004fd6000000005a */
[----:B------:R0:W2:Y:S04]  /*3670*/  @!P4 LDG.E R73, desc[UR10][R50.64] ;  /* 0x0000000a3249c981 */ /* 0x0000a8000c1e1900 */
[----:B-1----:R-:W4:Y:S04]  /*3680*/  LDL.LU R91, [R1+0x1f0] ;  /* 0x0001f000015b7983 */ /* 0x002f280000300800 */
[----:B------:R1:W-:Y:S01]  /*3690*/  @!P0 STL.S16 [R1+0x114], R90 ;  /* 0x0001145a01008387 */ /* 0x0003e20000100600 */
[----:B------:R-:W-:Y:S02]  /*36a0*/  LOP3.LUT R65, R65, 0xf7ffffff, RZ, 0xc0, !PT ;  /* 0xf7ffffff41417812 */ /* 0x000fe400078ec0ff */
[----:B------:R-:W-:Y:S01]  /*36b0*/  SHF.R.S32.HI R75, RZ, 0x1f, R74 ;  /* 0x0000001fff4b7819 */ /* 0x000fe2000001144a */
[----:B------:R0:W2:Y:S04]  /*36c0*/  @!P4 LDG.E R72, desc[UR10][R54.64] ;  /* 0x0000000a3648c981 */ /* 0x0000a8000c1e1900 */
[----:B-1----:R-:W2:Y:S01]  /*36d0*/  LDL.LU R90, [R1+0x1f4] ;  /* 0x0001f400015a7983 */ /* 0x002ea20000300800 */
[----:B------:R-:W-:-:S04]  /*36e0*/  @P5 LOP3.LUT R65, R65, 0x8000000, RZ, 0xfc, !PT ;  /* 0x0800000041415812 */ /* 0x000fc800078efcff */
[----:B------:R-:W-:Y:S02]  /*36f0*/  LOP3.LUT P5, RZ, R65, 0x1000000, RZ, 0xc0, !PT ;  /* 0x0100000041ff7812 */ /* 0x000fe400078ac0ff */
[----:B---3--:R-:W-:Y:S02]  /*3700*/  PRMT R87, RZ, 0x7610, R87 ;  /* 0x00007610ff577816 */ /* 0x008fe40000000057 */
[----:B------:R-:W-:-:S04]  /*3710*/  ISETP.GE.U32.AND P6, PT, R74, UR16, PT ;  /* 0x000000104a007c0c */ /* 0x000fc8000bfc6070 */
[----:B------:R-:W-:-:S13]  /*3720*/  ISETP.GE.AND.EX P6, PT, R75, UR17, PT, P6 ;  /* 0x000000114b007c0c */ /* 0x000fda000bfc6360 */
[----:B0-----:R-:W0:Y:S01]  /*3730*/  @!P6 LDC.64 R50, c[0x0][0x3f8] ;  /* 0x0000fe00ff32eb82 */ /* 0x001e220000000a00 */
[----:B------:R-:W-:Y:S02]  /*3740*/  @!P6 MOV R54, R30 ;  /* 0x0000001e0036e202 */ /* 0x000fe40000000f00 */
[----:B------:R-:W-:Y:S02]  /*3750*/  @!P6 MOV R55, R33 ;  /* 0x000000210037e202 */ /* 0x000fe40000000f00 */
[----:B----4-:R-:W-:-:S05]  /*3760*/  @!P5 PRMT R87, R91, 0x7610, R87 ;  /* 0x000076105b57d816 */ /* 0x010fca0000000057 */
[----:B------:R1:W-:Y:S04]  /*3770*/  STL.S16 [R1+0x11e], R87 ;  /* 0x00011e5701007387 */ /* 0x0003e80000100600 */
[----:B-1----:R-:W3:Y:S01]  /*3780*/  LDL.LU R87, [R1+0x1ec] ;  /* 0x0001ec0001577983 */ /* 0x002ee20000300800 */
[----:B--2---:R-:W-:Y:S01]  /*3790*/  PRMT R90, RZ, 0x7610, R90 ;  /* 0x00007610ff5a7816 */ /* 0x004fe2000000005a */
[----:B0-----:R-:W-:-:S03]  /*37a0*/  @!P6 IMAD R75, R75, R50, RZ ;  /* 0x000000324b4be224 */ /* 0x001fc600078e02ff */
[----:B------:R-:W-:Y:S01]  /*37b0*/  @!P5 PRMT R90, R91, 0x7632, R90 ;  /* 0x000076325b5ad816 */ /* 0x000fe2000000005a */
[C---:B------:R-:W-:Y:S02]  /*37c0*/  @!P6 IMAD R75, R74.reuse, R51, R75 ;  /* 0x000000334a4be224 */ /* 0x040fe400078e024b */
[----:B------:R-:W-:Y:S02]  /*37d0*/  @!P6 IMAD.WIDE.U32 R54, R74, R50, R54 ;  /* 0x000000324a36e225 */ /* 0x000fe400078e0036 */
[----:B------:R0:W-:Y:S01]  /*37e0*/  STL.S16 [R1+0x11c], R90 ;  /* 0x00011c5a01007387 */ /* 0x0001e20000100600 */
[----:B------:R-:W1:Y:S02]  /*37f0*/  @!P6 LDC.64 R50, c[0x0][0x3a0] ;  /* 0x0000e800ff32eb82 */ /* 0x000e640000000a00 */
[----:B------:R-:W-:Y:S01]  /*3800*/  @!P6 IADD3 R75, PT, PT, R55, R75, RZ ;  /* 0x0000004b374be210 */ /* 0x000fe20007ffe0ff */
[----:B0-----:R-:W2:Y:S03]  /*3810*/  LDL.LU R90, [R1+0x1e8] ;  /* 0x0001e800015a7983 */ /* 0x001ea60000300800 */
[----:B------:R-:W-:-:S02]  /*3820*/  @!P6 SHF.L.U64.HI R74, R54, 0x1, R75 ;  /* 0x00000001364ae819 */ /* 0x000fc4000001024b */
[----:B------:R-:W-:Y:S02]  /*3830*/  @!P6 SHF.L.U32 R75, R54, 0x1, RZ ;  /* 0x00000001364be819 */ /* 0x000fe400000006ff */
[----:B------:R-:W0:Y:S01]  /*3840*/  @!P6 LDC.64 R54, c[0x0][0x398] ;  /* 0x0000e600ff36eb82 */ /* 0x000e220000000a00 */
[----:B------:R-:W-:-:S04]  /*3850*/  LOP3.LUT R65, R65, 0xbfffffff, RZ, 0xc0, !PT ;  /* 0xbfffffff41417812 */ /* 0x000fc800078ec0ff */
[----:B------:R-:W-:Y:S02]  /*3860*/  @P4 LOP3.LUT R65, R65, 0x40000000, RZ, 0xfc, !PT ;  /* 0x4000000041414812 */ /* 0x000fe400078efcff */
[----:B-1----:R-:W-:-:S04]  /*3870*/  @!P6 IADD3 R50, P1, PT, R75, R50, RZ ;  /* 0x000000324b32e210 */ /* 0x002fc80007f3e0ff */
[----:B------:R-:W-:Y:S02]  /*3880*/  @!P6 IADD3.X R51, PT, PT, R74, R51, RZ, P1, !PT ;  /* 0x000000334a33e210 */ /* 0x000fe40000ffe4ff */
[----:B------:R-:W-:Y:S02]  /*3890*/  LOP3.LUT P1, RZ, R65, 0x800000, RZ, 0xc0, !PT ;  /* 0x0080000041ff7812 */ /* 0x000fe4000782c0ff */
[----:B0-----:R-:W-:-:S04]  /*38a0*/  @!P6 IADD3 R54, P4, PT, R75, R54, RZ ;  /* 0x000000364b36e210 */ /* 0x001fc80007f9e0ff */
[----:B------:R-:W-:Y:S02]  /*38b0*/  @!P6 IADD3.X R55, PT, PT, R74, R55, RZ, P4, !PT ;  /* 0x000000374a37e210 */ /* 0x000fe400027fe4ff */
[C---:B------:R-:W-:Y:S02]  /*38c0*/  LOP3.LUT P4, RZ, R65.reuse, 0x200000, RZ, 0xc0, !PT ;  /* 0x0020000041ff7812 */ /* 0x040fe4000788c0ff */
[----:B------:R-:W-:-:S04]  /*38d0*/  LOP3.LUT R65, R65, 0xfbffffff, RZ, 0xc0, !PT ;  /* 0xfbffffff41417812 */ /* 0x000fc800078ec0ff */
[----:B------:R-:W-:-:S04]  /*38e0*/  @P6 LOP3.LUT R65, R65, 0x4000000, RZ, 0xfc, !PT ;  /* 0x0400000041416812 */ /* 0x000fc800078efcff */
[----:B------:R-:W-:Y:S02]  /*38f0*/  LOP3.LUT P6, RZ, R65, 0x400000, RZ, 0xc0, !PT ;  /* 0x0040000041ff7812 */ /* 0x000fe400078cc0ff */
[----:B------:R-:W-:Y:S02]  /*3900*/  PRMT R43, RZ, 0x7610, R43 ;  /* 0x00007610ff2b7816 */ /* 0x000fe4000000002b */
[----:B------:R-:W-:-:S09]  /*3910*/  PRMT R42, RZ, 0x7610, R42 ;  /* 0x00007610ff2a7816 */ /* 0x000fd2000000002a */
[----:B------:R-:W-:-:S05]  /*3920*/  @!P6 PRMT R42, R85, 0x7610, R42 ;  /* 0x00007610552ae816 */ /* 0x000fca000000002a */
[----:B------:R-:W-:Y:S01]  /*3930*/  STL.S16 [R1+0x110], R42 ;  /* 0x0001102a01007387 */ /* 0x000fe20000100600 */
[----:B---3--:R-:W-:-:S05]  /*3940*/  @!P1 PRMT R43, R87, 0x7632, R43 ;  /* 0x00007632572b9816 */ /* 0x008fca000000002b */
[----:B------:R0:W-:Y:S04]  /*3950*/  STL.S16 [R1+0x112], R43 ;  /* 0x0001122b01007387 */ /* 0x0001e80000100600 */
[----:B0-----:R-:W3:Y:S04]  /*3960*/  LDL.LU.64 R42, [R1+0x130] ;  /* 0x00013000012a7983 */ /* 0x001ee80000300a00 */
[----:B------:R0:W-:Y:S04]  /*3970*/  @!P0 STL.S16 [R1+0x120], R86 ;  /* 0x0001205601008387 */ /* 0x0001e80000100600 */
[----:B0-----:R-:W4:Y:S01]  /*3980*/  LDL.LU R86, [R1+0x204] ;  /* 0x0002040001567983 */ /* 0x001f220000300800 */
[----:B------:R-:W-:-:S02]  /*3990*/  PRMT R49, RZ, 0x7610, R49 ;  /* 0x00007610ff317816 */ /* 0x000fc40000000031 */
[----:B------:R-:W-:Y:S02]  /*39a0*/  PRMT R48, RZ, 0x7610, R48 ;  /* 0x00007610ff307816 */ /* 0x000fe40000000030 */
[----:B--2---:R-:W-:Y:S02]  /*39b0*/  @!P5 PRMT R49, R90, 0x7610, R49 ;  /* 0x000076105a31d816 */ /* 0x004fe40000000031 */
[----:B------:R-:W-:-:S03]  /*39c0*/  @!P1 PRMT R48, R87, 0x7610, R48 ;  /* 0x0000761057309816 */ /* 0x000fc60000000030 */
[----:B------:R-:W-:Y:S04]  /*39d0*/  STL.S16 [R1+0x118], R49 ;  /* 0x0001183101007387 */ /* 0x000fe80000100600 */
[----:B------:R0:W-:Y:S04]  /*39e0*/  STL.S16 [R1+0x11a], R48 ;  /* 0x00011a3001007387 */ /* 0x0001e80000100600 */
[----:B0-----:R-:W2:Y:S01]  /*39f0*/  LDL.LU.64 R48, [R1+0x140] ;  /* 0x0001400001307983 */ /* 0x001ea20000300a00 */
[----:B------:R-:W-:-:S03]  /*3a00*/  PRMT R93, R93, 0x5410, RZ ;  /* 0x000054105d5d7816 */ /* 0x000fc600000000ff */
[----:B------:R0:W-:Y:S01]  /*3a10*/  STL [R1+0x94], R90 ;  /* 0x0000945a01007387 */ /* 0x0001e20000100800 */
[----:B------:R-:W-:Y:S02]  /*3a20*/  @!P5 PRMT R93, R93, 0x7610, R90 ;  /* 0x000076105d5dd816 */ /* 0x000fe4000000005a */
[----:B------:R-:W-:Y:S02]  /*3a30*/  LOP3.LUT P5, RZ, R65, 0x100000, RZ, 0xc0, !PT ;  /* 0x0010000041ff7812 */ /* 0x000fe400078ac0ff */
[----:B------:R-:W-:Y:S02]  /*3a40*/  PRMT R89, R89, 0x5410, RZ ;  /* 0x0000541059597816 */ /* 0x000fe400000000ff */
[----:B0-----:R-:W-:Y:S01]  /*3a50*/  PRMT R90, R90, 0x5410, RZ ;  /* 0x000054105a5a7816 */ /* 0x001fe200000000ff */
[----:B------:R0:W-:Y:S03]  /*3a60*/  STL [R1+0x14], R91 ;  /* 0x0000145b01007387 */ /* 0x0001e60000100800 */
[----:B------:R-:W-:-:S02]  /*3a70*/  @!P4 PRMT R90, R90, 0x5410, R83 ;  /* 0x000054105a5ac816 */ /* 0x000fc40000000053 */
[----:B------:R-:W-:Y:S02]  /*3a80*/  @!P4 PRMT R89, R89, 0x7610, R83 ;  /* 0x000076105959c816 */ /* 0x000fe40000000053 */
[----:B------:R-:W-:Y:S02]  /*3a90*/  PRMT R90, RZ, 0x7610, R90 ;  /* 0x00007610ff5a7816 */ /* 0x000fe4000000005a */
[----:B0-----:R-:W-:Y:S02]  /*3aa0*/  PRMT R91, R91, 0x5410, RZ ;  /* 0x000054105b5b7816 */ /* 0x001fe400000000ff */
[----:B------:R-:W-:Y:S01]  /*3ab0*/  PRMT R88, R88, 0x5410, RZ ;  /* 0x0000541058587816 */ /* 0x000fe200000000ff */
[----:B------:R0:W-:Y:S01]  /*3ac0*/  STL [R1+0x1c], R85 ;  /* 0x00001c5501007387 */ /* 0x0001e20000100800 */
[----:B------:R-:W-:Y:S02]  /*3ad0*/  @!P6 PRMT R91, R91, 0x7610, R85 ;  /* 0x000076105b5be816 */ /* 0x000fe40000000055 */
[----:B------:R-:W-:-:S02]  /*3ae0*/  PRMT R89, RZ, 0x7610, R89 ;  /* 0x00007610ff597816 */ /* 0x000fc40000000059 */
[----:B------:R-:W-:Y:S02]  /*3af0*/  @!P4 PRMT R90, R82, 0x7610, R90 ;  /* 0x00007610525ac816 */ /* 0x000fe4000000005a */
[----:B------:R-:W-:Y:S02]  /*3b00*/  @!P4 PRMT R88, R88, 0x7610, R82 ;  /* 0x000076105858c816 */ /* 0x000fe40000000052 */
[----:B0-----:R-:W-:Y:S02]  /*3b10*/  PRMT R85, R85, 0x5410, RZ ;  /* 0x0000541055557816 */ /* 0x001fe400000000ff */
[----:B------:R-:W-:Y:S01]  /*3b20*/  LOP3.LUT P4, RZ, R65, 0x8, RZ, 0xc0, !PT ;  /* 0x0000000841ff7812 */ /* 0x000fe2000788c0ff */
[----:B------:R0:W-:Y:S01]  /*3b30*/  STL [R1+0x24], R5 ;  /* 0x0000240501007387 */ /* 0x0001e20000100800 */
[----:B------:R-:W-:Y:S02]  /*3b40*/  @!P5 PRMT R89, R5, 0x7610, R89 ;  /* 0x000076100559d816 */ /* 0x000fe40000000059 */
[----:B------:R-:W-:Y:S01]  /*3b50*/  @!P5 PRMT R85, R85, 0x7610, R5 ;  /* 0x000076105555d816 */ /* 0x000fe20000000005 */
[----:B0-----:R-:W-:-:S08]  /*3b60*/  HFMA2 R5, -RZ, RZ, 0, 0 ;  /* 0x00000000ff057431 */ /* 0x001fd000000001ff */
[----:B---3--:R-:W3:Y:S04]  /*3b70*/  @!P4 LDG.E R5, desc[UR10][R42.64] ;  /* 0x0000000a2a05c981 */ /* 0x008ee8000c1e1900 */
[----:B------:R-:W3:Y:S01]  /*3b80*/  LDL.LU.64 R42, [R1+0x138] ;  /* 0x00013800012a7983 */ /* 0x000ee20000300a00 */
[----:B------:R-:W-:Y:S02]  /*3b90*/  PRMT R93, RZ, 0x7610, R93 ;  /* 0x00007610ff5d7816 */ /* 0x000fe4000000005d */
[----:B------:R-:W-:Y:S02]  /*3ba0*/  PRMT R92, RZ, 0x7610, R92 ;  /* 0x00007610ff5c7816 */ /* 0x000fe4000000005c */
[C---:B----4-:R-:W-:Y:S02]  /*3bb0*/  @!P1 PRMT R93, R86.reuse, 0x7610, R93 ;  /* 0x00007610565d9816 */ /* 0x050fe4000000005d */
[----:B------:R-:W-:-:S02]  /*3bc0*/  @!P1 PRMT R92, R86, 0x7632, R92 ;  /* 0x00007632565c9816 */ /* 0x000fc4000000005c */
[----:B------:R-:W-:Y:S01]  /*3bd0*/  LOP3.LUT P1, RZ, R65, 0x80000, RZ, 0xc0, !PT ;  /* 0x0008000041ff7812 */ /* 0x000fe2000782c0ff */
[----:B------:R0:W-:Y:S01]  /*3be0*/  STL [R1+0x18], R87 ;  /* 0x0000185701007387 */ /* 0x0001e20000100800 */
[----:B------:R-:W-:Y:S02]  /*3bf0*/  PRMT R88, RZ, 0x7610, R88 ;  /* 0x00007610ff587816 */ /* 0x000fe40000000058 */
[----:B------:R-:W-:Y:S01]  /*3c00*/  PRMT R85, RZ, 0x7610, R85 ;  /* 0x00007610ff557816 */ /* 0x000fe20000000055 */
[----:B------:R1:W-:Y:S01]  /*3c10*/  STL [R1+0x98], R86 ;  /* 0x0000985601007387 */ /* 0x0003e20000100800 */
[----:B------:R-:W-:Y:S02]  /*3c20*/  @!P5 PRMT R88, R6, 0x7610, R88 ;  /* 0x000076100658d816 */ /* 0x000fe40000000058 */
[----:B0-----:R-:W-:Y:S02]  /*3c30*/  PRMT R87, R87, 0x5410, RZ ;  /* 0x0000541057577816 */ /* 0x001fe400000000ff */
[----:B-1----:R-:W-:Y:S01]  /*3c40*/  PRMT R86, RZ, 0x7610, R86 ;  /* 0x00007610ff567816 */ /* 0x002fe20000000056 */
[----:B------:R-:W-:Y:S01]  /*3c50*/  STL [R1+0xa4], R6 ;  /* 0x0000a40601007387 */ /* 0x000fe20000100800 */
[----:B------:R-:W-:-:S02]  /*3c60*/  @!P5 PRMT R87, R87, 0x7610, R6 ;  /* 0x000076105757d816 */ /* 0x000fc40000000006 */
[C---:B------:R-:W-:Y:S01]  /*3c70*/  @!P1 PRMT R86, R7.reuse, 0x7610, R86 ;  /* 0x0000761007569816 */ /* 0x040fe20000000056 */
[----:B------:R0:W-:Y:S01]  /*3c80*/  STL [R1+0x28], R7 ;  /* 0x0000280701007387 */ /* 0x0001e20000100800 */
[----:B------:R-:W-:Y:S02]  /*3c90*/  @!P1 PRMT R85, R7, 0x7632, R85 ;  /* 0x0000763207559816 */ /* 0x000fe40000000055 */
[----:B0-----:R-:W-:-:S06]  /*3ca0*/  CS2R R6, SRZ ;  /* 0x0000000000067805 */ /* 0x001fcc000001ff00 */
[----:B--2---:R-:W2:Y:S04]  /*3cb0*/  @!P4 LDG.E R6, desc[UR10][R48.64] ;  /* 0x0000000a3006c981 */ /* 0x004ea8000c1e1900 */
[----:B------:R-:W4:Y:S01]  /*3cc0*/  LDL.LU.64 R48, [R1+0x128] ;  /* 0x0001280001307983 */ /* 0x000f220000300a00 */
[----:B------:R-:W-:Y:S02]  /*3cd0*/  PRMT R92, R92, 0x5410, RZ ;  /* 0x000054105c5c7816 */ /* 0x000fe400000000ff */
[----:B------:R-:W-:Y:S01]  /*3ce0*/  PRMT R91, RZ, 0x7610, R91 ;  /* 0x00007610ff5b7816 */ /* 0x000fe2000000005b */
[----:B------:R0:W-:Y:S01]  /*3cf0*/  STL [R1+0x9c], R84 ;  /* 0x00009c5401007387 */ /* 0x0001e20000100800 */
[----:B------:R-:W-:Y:S02]  /*3d00*/  LOP3.LUT P5, RZ, R65, 0x4, RZ, 0xc0, !PT ;  /* 0x0000000441ff7812 */ /* 0x000fe400078ac0ff */
[----:B------:R-:W-:-:S02]  /*3d10*/  @!P6 PRMT R92, R92, 0x5410, R84 ;  /* 0x000054105c5ce816 */ /* 0x000fc40000000054 */
[----:B------:R-:W-:Y:S02]  /*3d20*/  @!P6 PRMT R91, R84, 0x7632, R91 ;  /* 0x00007632545be816 */ /* 0x000fe4000000005b */
[----:B------:R-:W-:Y:S02]  /*3d30*/  PRMT R86, R86, 0x5410, RZ ;  /* 0x0000541056567816 */ /* 0x000fe400000000ff */
[----:B0-----:R-:W-:Y:S01]  /*3d40*/  PRMT R84, RZ, 0x7610, R84 ;  /* 0x00007610ff547816 */ /* 0x001fe20000000054 */
[----:B------:R0:W-:Y:S01]  /*3d50*/  STL [R1+0xa8], R8 ;  /* 0x0000a80801007387 */ /* 0x0001e20000100800 */
[----:B------:R-:W-:Y:S02]  /*3d60*/  @!P1 PRMT R86, R86, 0x5410, R8 ;  /* 0x0000541056569816 */ /* 0x000fe40000000008 */
[----:B------:R-:W-:Y:S01]  /*3d70*/  @!P1 PRMT R84, R8, 0x7632, R84 ;  /* 0x0000763208549816 */ /* 0x000fe20000000054 */
[----:B------:R1:W-:Y:S01]  /*3d80*/  STL [R1+0x20], R83 ;  /* 0x0000205301007387 */ /* 0x0003e20000100800 */
[----:B------:R-:W-:-:S03]  /*3d90*/  LOP3.LUT P0, RZ, R65, 0x40000, RZ, 0xc0, !PT ;  /* 0x0004000041ff7812 */ /* 0x000fc6000780c0ff */
[----:B------:R-:W-:Y:S01]  /*3da0*/  STL [R1+0x1bc], R36 ;  /* 0x0001bc2401007387 */ /* 0x000fe20000100800 */
[----:B0-----:R-:W-:-:S03]  /*3db0*/  MOV R8, RZ ;  /* 0x000000ff00087202 */ /* 0x001fc60000000f00 */
[----:B------:R0:W-:Y:S01]  /*3dc0*/  STL [R1+0x1c8], R36 ;  /* 0x0001c82401007387 */ /* 0x0001e20000100800 */
[----:B-1----:R-:W-:Y:S02]  /*3dd0*/  PRMT R83, RZ, 0x7610, R83 ;  /* 0x00007610ff537816 */ /* 0x002fe40000000053 */
[----:B------:R-:W-:Y:S01]  /*3de0*/  LOP3.LUT P1, RZ, R65, 0x10000, RZ, 0xc0, !PT ;  /* 0x0001000041ff7812 */ /* 0x000fe2000782c0ff */
[----:B------:R1:W-:Y:S02]  /*3df0*/  STL [R1+0xa0], R82 ;  /* 0x0000a05201007387 */ /* 0x0003e40000100800 */
[----:B------:R-:W-:Y:S02]  /*3e00*/  @!P0 PRMT R83, R10, 0x7632, R83 ;  /* 0x000076320a538816 */ /* 0x000fe40000000053 */
[----:B------:R-:W-:Y:S01]  /*3e10*/  PRMT R78, R78, 0x5410, RZ ;  /* 0x000054104e4e7816 */ /* 0x000fe200000000ff */
[----:B------:R3:W2:Y:S01]  /*3e20*/  @!P5 LDG.E R7, desc[UR10][R70.64] ;  /* 0x0000000a4607d981 */ /* 0x0006a2000c1e1900 */
[----:B0-----:R-:W-:-:S02]  /*3e30*/  PRMT R36, RZ, 0x7610, R36 ;  /* 0x00007610ff247816 */ /* 0x001fc40000000024 */
[----:B------:R-:W-:Y:S02]  /*3e40*/  PRMT R84, R84, 0x5410, RZ ;  /* 0x0000541054547816 */ /* 0x000fe400000000ff */
[----:B------:R-:W-:Y:S02]  /*3e50*/  PRMT R83, R83, 0x5410, RZ ;  /* 0x0000541053537816 */ /* 0x000fe400000000ff */
[----:B-1----:R-:W-:Y:S02]  /*3e60*/  PRMT R82, R82, 0x5410, RZ ;  /* 0x0000541052527816 */ /* 0x002fe400000000ff */
[----:B------:R-:W-:Y:S02]  /*3e70*/  @!P2 PRMT R36, R22, 0x7610, R36 ;  /* 0x000076101624a816 */ /* 0x000fe40000000024 */
[----:B------:R-:W-:Y:S02]  /*3e80*/  LOP3.LUT P6, RZ, R65, 0x20000, RZ, 0xc0, !PT ;  /* 0x0002000041ff7812 */ /* 0x000fe400078cc0ff */
[----:B------:R-:W-:Y:S01]  /*3e90*/  @!P0 PRMT R84, R84, 0x5410, R10 ;  /* 0x0000541054548816 */ /* 0x000fe2000000000a */
[----:B------:R0:W-:Y:S01]  /*3ea0*/  STL.S16 [R1+0x128], R36 ;  /* 0x0001282401007387 */ /* 0x0001e20000100600 */
[----:B------:R-:W-:-:S02]  /*3eb0*/  @!P0 PRMT R83, R83, 0x5410, R11 ;  /* 0x0000541053538816 */ /* 0x000fc4000000000b */
[----:B------:R-:W-:Y:S01]  /*3ec0*/  @!P0 PRMT R82, R82, 0x7610, R11 ;  /* 0x0000761052528816 */ /* 0x000fe2000000000b */
[----:B---3--:R-:W3:Y:S01]  /*3ed0*/  @!P5 LDG.E R8, desc[UR10][R42.64] ;  /* 0x0000000a2a08d981 */ /* 0x008ee2000c1e1900 */
[----:B------:R-:W-:Y:S02]  /*3ee0*/  PRMT R79, R79, 0x5410, RZ ;  /* 0x000054104f4f7816 */ /* 0x000fe400000000ff */
[----:B------:R-:W-:Y:S01]  /*3ef0*/  PRMT R77, RZ, 0x7610, R77 ;  /* 0x00007610ff4d7816 */ /* 0x000fe2000000004d */
[----:B0-----:R-:W2:Y:S04]  /*3f00*/  LDL.LU R36, [R1+0x1c8] ;  /* 0x0001c80001247983 */ /* 0x001ea80000300800 */
[----:B------:R-:W3:Y:S01]  /*3f10*/  LDL.LU.64 R42, [R1+0x1e0] ;  /* 0x0001e000012a7983 */ /* 0x000ee20000300a00 */
[----:B------:R-:W-:-:S02]  /*3f20*/  LOP3.LUT P0, RZ, R65, 0x8000, RZ, 0xc0, !PT ;  /* 0x0000800041ff7812 */ /* 0x000fc4000780c0ff */
[----:B------:R-:W-:Y:S02]  /*3f30*/  PRMT R81, RZ, 0x5410, RZ ;  /* 0x00005410ff517816 */ /* 0x000fe400000000ff */
[----:B------:R-:W-:Y:S02]  /*3f40*/  @!P1 PRMT R78, R78, 0x7610, R16 ;  /* 0x000076104e4e9816 */ /* 0x000fe40000000010 */
[----:B------:R-:W-:Y:S02]  /*3f50*/  @!P1 PRMT R79, R79, 0x5410, R18 ;  /* 0x000054104f4f9816 */ /* 0x000fe40000000012 */
[----:B------:R-:W-:Y:S02]  /*3f60*/  @!P1 PRMT R77, R18, 0x7632, R77 ;  /* 0x00007632124d9816 */ /* 0x000fe4000000004d */
[----:B------:R-:W-:Y:S02]  /*3f70*/  PRMT R82, RZ, 0x7610, R82 ;  /* 0x00007610ff527816 */ /* 0x000fe40000000052 */
[----:B------:R-:W-:-:S02]  /*3f80*/  PRMT R80, R80, 0x5410, RZ ;  /* 0x0000541050507816 */ /* 0x000fc400000000ff */
[----:B------:R-:W-:Y:S02]  /*3f90*/  @!P6 PRMT R81, R13, 0x7632, R81 ;  /* 0x000076320d51e816 */ /* 0x000fe40000000051 */
[----:B------:R-:W-:Y:S02]  /*3fa0*/  PRMT R79, RZ, 0x7610, R79 ;  /* 0x00007610ff4f7816 */ /* 0x000fe4000000004f */
[----:B------:R-:W-:Y:S02]  /*3fb0*/  PRMT R77, R77, 0x5410, RZ ;  /* 0x000054104d4d7816 */ /* 0x000fe400000000ff */
[----:B------:R-:W-:Y:S02]  /*3fc0*/  PRMT R78, RZ, 0x7610, R78 ;  /* 0x00007610ff4e7816 */ /* 0x000fe4000000004e */
[----:B------:R-:W-:Y:S02]  /*3fd0*/  PRMT R76, R76, 0x5410, RZ ;  /* 0x000054104c4c7816 */ /* 0x000fe400000000ff */
[----:B------:R-:W-:-:S02]  /*3fe0*/  @!P6 PRMT R82, R13, 0x7610, R82 ;  /* 0x000076100d52e816 */ /* 0x000fc40000000052 */
[--C-:B------:R-:W-:Y:S02]  /*3ff0*/  @!P6 PRMT R81, R81, 0x5410, R14.reuse ;  /* 0x000054105151e816 */ /* 0x100fe4000000000e */
[----:B------:R-:W-:Y:S02]  /*4000*/  @!P6 PRMT R80, R80, 0x7610, R14 ;  /* 0x000076105050e816 */ /* 0x000fe4000000000e */
[----:B------:R-:W-:Y:S02]  /*4010*/  @!P0 PRMT R79, R20, 0x7610, R79 ;  /* 0x00007610144f8816 */ /* 0x000fe4000000004f */
[----:B------:R-:W-:Y:S02]  /*4020*/  @!P0 PRMT R77, R77, 0x7610, R20 ;  /* 0x000076104d4d8816 */ /* 0x000fe40000000014 */
[----:B------:R-:W-:Y:S02]  /*4030*/  @!P0 PRMT R78, R23, 0x7610, R78 ;  /* 0x00007610174e8816 */ /* 0x000fe4000000004e */
[----:B------:R-:W-:-:S02]  /*4040*/  @!P0 PRMT R76, R76, 0x7610, R23 ;  /* 0x000076104c4c8816 */ /* 0x000fc40000000017 */
[C---:B------:R-:W-:Y:S02]  /*4050*/  LOP3.LUT P6, RZ, R65.reuse, 0x2, RZ, 0xc0, !PT ;  /* 0x0000000241ff7812 */ /* 0x040fe400078cc0ff */
[C---:B------:R-:W-:Y:S02]  /*4060*/  LOP3.LUT P4, RZ, R65.reuse, 0x4000, RZ, 0xc0, !PT ;  /* 0x0000400041ff7812 */ /* 0x040fe4000788c0ff */
[C---:B------:R-:W-:Y:S02]  /*4070*/  LOP3.LUT P0, RZ, R65.reuse, 0x1, RZ, 0xc0, !PT ;  /* 0x0000000141ff7812 */ /* 0x040fe4000780c0ff */
[----:B------:R-:W-:-:S04]  /*4080*/  LOP3.LUT R65, R65, 0xefffffff, RZ, 0xc0, !PT ;  /* 0xefffffff41417812 */ /* 0x000fc800078ec0ff */
[----:B------:R-:W-:Y:S02]  /*4090*/  @P5 LOP3.LUT R65, R65, 0x10000000, RZ, 0xfc, !PT ;  /* 0x1000000041415812 */ /* 0x000fe400078efcff */
[----:B------:R-:W-:Y:S02]  /*40a0*/  PRMT R76, RZ, 0x7610, R76 ;  /* 0x00007610ff4c7816 */ /* 0x000fe4000000004c */
[----:B------:R-:W-:Y:S02]  /*40b0*/  LOP3.LUT P5, RZ, R65, 0x2000, RZ, 0xc0, !PT ;  /* 0x0000200041ff7812 */ /* 0x000fe400078ac0ff */
[----:B------:R-:W-:Y:S02]  /*40c0*/  PRMT R74, R74, 0x5410, RZ ;  /* 0x000054104a4a7816 */ /* 0x000fe400000000ff */
[----:B------:R-:W-:Y:S02]  /*40d0*/  PRMT R75, R75, 0x5410, RZ ;  /* 0x000054104b4b7816 */ /* 0x000fe400000000ff */
[----:B------:R-:W-:-:S02]  /*40e0*/  PRMT R71, RZ, 0x7610, R71 ;  /* 0x00007610ff477816 */ /* 0x000fc40000000047 */
[----:B------:R-:W-:Y:S02]  /*40f0*/  @!P4 PRMT R76, R24, 0x7610, R76 ;  /* 0x00007610184cc816 */ /* 0x000fe4000000004c */
[----:B------:R-:W-:Y:S02]  /*4100*/  @!P4 PRMT R74, R74, 0x7610, R24 ;  /* 0x000076104a4ac816 */ /* 0x000fe40000000018 */
[----:B------:R-:W-:Y:S02]  /*4110*/  @!P4 PRMT R75, R75, 0x5410, R26 ;  /* 0x000054104b4bc816 */ /* 0x000fe4000000001a */
[----:B------:R-:W-:Y:S01]  /*4120*/  @!P4 PRMT R71, R26, 0x7632, R71 ;  /* 0x000076321a47c816 */ /* 0x000fe20000000047 */
[----:B------:R0:W-:Y:S01]  /*4130*/  STL [R1+0xac], R11 ;  /* 0x0000ac0b01007387 */ /* 0x0001e20000100800 */
[----:B------:R-:W-:-:S03]  /*4140*/  LOP3.LUT P4, RZ, R65, 0x800, RZ, 0xc0, !PT ;  /* 0x0000080041ff7812 */ /* 0x000fc6000788c0ff */
[----:B------:R1:W-:Y:S01]  /*4150*/  STL [R1+0x1d4], R47 ;  /* 0x0001d42f01007387 */ /* 0x0003e20000100800 */
[----:B0-----:R-:W-:-:S04]  /*4160*/  PRMT R11, RZ, 0x7610, R11 ;  /* 0x00007610ff0b7816 */ /* 0x001fc8000000000b */
[----:B------:R-:W-:Y:S02]  /*4170*/  @!P5 PRMT R11, R3, 0x7632, R11 ;  /* 0x00007632030bd816 */ /* 0x000fe4000000000b */
[----:B-1----:R-:W-:-:S03]  /*4180*/  PRMT R47, RZ, 0x7610, R47 ;  /* 0x00007610ff2f7816 */ /* 0x002fc6000000002f */
[----:B------:R0:W-:Y:S01]  /*4190*/  STL.S16 [R1+0x126], R11 ;  /* 0x0001260b01007387 */ /* 0x0001e20000100600 */
[----:B------:R-:W-:Y:S02]  /*41a0*/  @!P4 PRMT R47, R15, 0x7610, R47 ;  /* 0x000076100f2fc816 */ /* 0x000fe4000000002f */
[----:B0-----:R-:W-:-:S03]  /*41b0*/  MOV R11, RZ ;  /* 0x000000ff000b7202 */ /* 0x001fc60000000f00 */
[----:B------:R0:W-:Y:S04]  /*41c0*/  STL.S16 [R1+0x124], R47 ;  /* 0x0001242f01007387 */ /* 0x0001e80000100600 */
[----:B----4-:R-:W4:Y:S04]  /*41d0*/  @!P6 LDG.E R11, desc[UR10][R48.64] ;  /* 0x0000000a300be981 */ /* 0x010f28000c1e1900 */
[----:B0-----:R-:W4:Y:S04]  /*41e0*/  LDL.LU R47, [R1+0x1d4] ;  /* 0x0001d400012f7983 */ /* 0x001f280000300800 */
[----:B------:R-:W4:Y:S04]  /*41f0*/  LDL.LU.64 R48, [R1+0x1d8] ;  /* 0x0001d80001307983 */ /* 0x000f280000300a00 */
[----:B------:R0:W-:Y:S01]  /*4200*/  STL [R1+0x2c], R10 ;  /* 0x00002c0a01007387 */ /* 0x0001e20000100800 */
[----:B------:R-:W-:-:S02]  /*4210*/  PRMT R75, RZ, 0x7610, R75 ;  /* 0x00007610ff4b7816 */ /* 0x000fc4000000004b */
[----:B------:R-:W-:Y:S02]  /*4220*/  PRMT R71, R71, 0x5410, RZ ;  /* 0x0000541047477816 */ /* 0x000fe400000000ff */
[----:B------:R-:W-:Y:S01]  /*4230*/  PRMT R74, RZ, 0x7610, R74 ;  /* 0x00007610ff4a7816 */ /* 0x000fe2000000004a */
[----:B0-----:R-:W-:Y:S01]  /*4240*/  HFMA2 R10, -RZ, RZ, 0, 0 ;  /* 0x00000000ff0a7431 */ /* 0x001fe200000001ff */
[----:B------:R-:W-:Y:S02]  /*4250*/  @!P5 PRMT R75, R2, 0x7610, R75 ;  /* 0x00007610024bd816 */ /* 0x000fe4000000004b */
[----:B------:R-:W-:Y:S02]  /*4260*/  @!P5 PRMT R71, R71, 0x7610, R2 ;  /* 0x000076104747d816 */ /* 0x000fe40000000002 */
[----:B------:R-:W-:Y:S02]  /*4270*/  @!P5 PRMT R74, R3, 0x7610, R74 ;  /* 0x00007610034ad816 */ /* 0x000fe4000000004a */
[----:B------:R-:W-:Y:S01]  /*4280*/  LOP3.LUT P5, RZ, R65, 0x400, RZ, 0xc0, !PT ;  /* 0x0000040041ff7812 */ /* 0x000fe200078ac0ff */
[----:B------:R0:W-:Y:S04]  /*4290*/  STL [R1+0x1d0], R44 ;  /* 0x0001d02c01007387 */ /* 0x0001e80000100800 */
[----:B------:R1:W-:Y:S04]  /*42a0*/  STL [R1+0x1cc], R45 ;  /* 0x0001cc2d01007387 */ /* 0x0003e80000100800 */
[----:B------:R1:W-:Y:S01]  /*42b0*/  STL [R1+0xb4], R18 ;  /* 0x0000b41201007387 */ /* 0x0003e20000100800 */
[----:B0-----:R-:W-:-:S02]  /*42c0*/  PRMT R44, RZ, 0x7610, R44 ;  /* 0x00007610ff2c7816 */ /* 0x001fc4000000002c */
[----:B-1----:R-:W-:Y:S02]  /*42d0*/  PRMT R45, RZ, 0x7610, R45 ;  /* 0x00007610ff2d7816 */ /* 0x002fe4000000002d */
[----:B------:R-:W-:Y:S02]  /*42e0*/  PRMT R18, RZ, 0x7610, R18 ;  /* 0x00007610ff127816 */ /* 0x000fe40000000012 */
[----:B------:R-:W-:Y:S02]  /*42f0*/  @!P5 PRMT R44, R17, 0x7632, R44 ;  /* 0x00007632112cd816 */ /* 0x000fe4000000002c */
[C---:B------:R-:W-:Y:S02]  /*4300*/  @!P5 PRMT R45, R19.reuse, 0x7610, R45 ;  /* 0x00007610132dd816 */ /* 0x040fe4000000002d */
[----:B------:R-:W-:Y:S01]  /*4310*/  @!P5 PRMT R18, R19, 0x7632, R18 ;  /* 0x000076321312d816 */ /* 0x000fe20000000012 */
[----:B------:R-:W-:Y:S04]  /*4320*/  STL [R1+0x1a0], R40 ;  /* 0x0001a02801007387 */ /* 0x000fe80000100800 */
[----:B------:R0:W-:Y:S02]  /*4330*/  STL [R1+0x1b4], R40 ;  /* 0x0001b42801007387 */ /* 0x0001e40000100800 */
[----:B0-----:R-:W-:-:S02]  /*4340*/  PRMT R40, RZ, 0x7610, R40 ;  /* 0x00007610ff287816 */ /* 0x001fc40000000028 */
[----:B------:R-:W-:Y:S04]  /*4350*/  STL [R1+0x198], R39 ;  /* 0x0001982701007387 */ /* 0x000fe80000100800 */
[----:B------:R0:W-:Y:S02]  /*4360*/  STL [R1+0x1a8], R39 ;  /* 0x0001a82701007387 */ /* 0x0001e40000100800 */
[----:B0-----:R-:W-:-:S04]  /*4370*/  PRMT R39, RZ, 0x7610, R39 ;  /* 0x00007610ff277816 */ /* 0x001fc80000000027 */
[----:B------:R-:W-:-:S05]  /*4380*/  @!P3 PRMT R39, R62, 0x7610, R39 ;  /* 0x000076103e27b816 */ /* 0x000fca0000000027 */
[----:B------:R0:W-:Y:S04]  /*4390*/  STL.S16 [R1+0x13c], R39 ;  /* 0x00013c2701007387 */ /* 0x0001e80000100600 */
[----:B0-----:R-:W4:Y:S04]  /*43a0*/  LDL.LU R39, [R1+0x1a8] ;  /* 0x0001a80001277983 */ /* 0x001f280000300800 */
[----:B---3--:R0:W3:Y:S02]  /*43b0*/  @!P6 LDG.E R10, desc[UR10][R42.64] ;  /* 0x0000000a2a0ae981 */ /* 0x0080e4000c1e1900 */
[----:B0-----:R-:W-:-:S04]  /*43c0*/  PRMT R42, RZ, 0x7610, R42 ;  /* 0x00007610ff2a7816 */ /* 0x001fc8000000002a */
[----:B------:R-:W-:-:S04]  /*43d0*/  @!P4 PRMT R42, R12, 0x7632, R42 ;  /* 0x000076320c2ac816 */ /* 0x000fc8000000002a */
[----:B------:R-:W-:-:S04]  /*43e0*/  PRMT R42, R42, 0x5410, RZ ;  /* 0x000054102a2a7816 */ /* 0x000fc800000000ff */
[----:B------:R-:W-:Y:S02]  /*43f0*/  @!P5 PRMT R42, R42, 0x5410, R17 ;  /* 0x000054102a2ad816 */ /* 0x000fe40000000011 */
[----:B------:R-:W-:-:S13]  /*4400*/  LOP3.LUT P5, RZ, R65, 0x80, RZ, 0xc0, !PT ;  /* 0x0000008041ff7812 */ /* 0x000fda00078ac0ff */
[----:B------:R-:W-:-:S05]  /*4410*/  @!P5 PRMT R40, R66, 0x7632, R40 ;  /* 0x000076324228d816 */ /* 0x000fca0000000028 */
[----:B------:R0:W-:Y:S04]  /*4420*/  STL.S16 [R1+0x13e], R40 ;  /* 0x00013e2801007387 */ /* 0x0001e80000100600 */
[----:B0-----:R-:W3:Y:S01]  /*4430*/  LDL.LU R40, [R1+0x1b4] ;  /* 0x0001b40001287983 */ /* 0x001ee20000300800 */
[----:B------:R-:W-:-:S04]  /*4440*/  PRMT R80, RZ, 0x7610, R80 ;  /* 0x00007610ff507816 */ /* 0x000fc80000000050 */
[----:B------:R-:W-:Y:S02]  /*4450*/  @!P1 PRMT R80, R16, 0x7610, R80 ;  /* 0x0000761010509816 */ /* 0x000fe40000000050 */
[----:B------:R-:W-:Y:S01]  /*4460*/  LOP3.LUT P1, RZ, R64, 0x4, RZ, 0xc0, !PT ;  /* 0x0000000440ff7812 */ /* 0x000fe2000782c0ff */
[----:B------:R0:W-:Y:S01]  /*4470*/  STL [R1+0x1c4], R52 ;  /* 0x0001c43401007387 */ /* 0x0001e20000100800 */
[----:B------:R-:W-:-:S03]  /*4480*/  PRMT R43, RZ, 0x7610, R43 ;  /* 0x00007610ff2b7816 */ /* 0x000fc6000000002b */
[----:B------:R1:W-:Y:S01]  /*4490*/  STL [R1+0x1c0], R53 ;  /* 0x0001c03501007387 */ /* 0x0003e20000100800 */
[----:B0-----:R-:W-:Y:S02]  /*44a0*/  PRMT R52, RZ, 0x7610, R52 ;  /* 0x00007610ff347816 */ /* 0x001fe40000000034 */
[----:B-1----:R-:W-:-:S05]  /*44b0*/  PRMT R53, RZ, 0x7610, R53 ;  /* 0x00007610ff357816 */ /* 0x002fca0000000035 */
[----:B------:R-:W-:Y:S02]  /*44c0*/  @!P1 PRMT R43, R4, 0x7632, R43 ;  /* 0x00007632042b9816 */ /* 0x000fe4000000002b */
[----:B------:R-:W-:Y:S02]  /*44d0*/  @!P2 PRMT R52, R22, 0x7632, R52 ;  /* 0x000076321634a816 */ /* 0x000fe40000000034 */
[----:B------:R-:W-:Y:S01]  /*44e0*/  @!P2 PRMT R53, R25, 0x7610, R53 ;  /* 0x000076101935a816 */ /* 0x000fe20000000035 */
[----:B------:R0:W-:Y:S01]  /*44f0*/  STL [R1+0x34], R16 ;  /* 0x0000341001007387 */ /* 0x0001e20000100800 */
[----:B------:R-:W-:-:S03]  /*4500*/  PRMT R43, R43, 0x5410, RZ ;  /* 0x000054102b2b7816 */ /* 0x000fc600000000ff */
[----:B------:R1:W-:Y:S01]  /*4510*/  STL.S16 [R1+0x136], R52 ;  /* 0x0001363401007387 */ /* 0x0003e20000100600 */
[----:B------:R-:W-:-:S03]  /*4520*/  @!P4 PRMT R43, R43, 0x5410, R12 ;  /* 0x000054102b2bc816 */ /* 0x000fc6000000000c */
[----:B------:R2:W-:Y:S01]  /*4530*/  STL.S16 [R1+0x138], R53 ;  /* 0x0001383501007387 */ /* 0x0005e20000100600 */
[----:B0-----:R-:W-:-:S03]  /*4540*/  PRMT R16, RZ, 0x7610, R16 ;  /* 0x00007610ff107816 */ /* 0x001fc60000000010 */
[----:B-1----:R-:W3:Y:S01]  /*4550*/  LDL.LU R52, [R1+0x1c4] ;  /* 0x0001c40001347983 */ /* 0x002ee20000300800 */
[----:B------:R-:W-:-:S03]  /*4560*/  @!P4 PRMT R16, R15, 0x7632, R16 ;  /* 0x000076320f10c816 */ /* 0x000fc60000000010 */
[----:B--2---:R-:W2:Y:S01]  /*4570*/  LDL.LU R53, [R1+0x1c0] ;  /* 0x0001c00001357983 */ /* 0x004ea20000300800 */
[----:B------:R-:W-:Y:S02]  /*4580*/  LOP3.LUT P4, RZ, R65, 0x100, RZ, 0xc0, !PT ;  /* 0x0000010041ff7812 */ /* 0x000fe4000788c0ff */
[----:B------:R-:W-:Y:S01]  /*4590*/  PRMT R36, RZ, 0x7610, R36 ;  /* 0x00007610ff247816 */ /* 0x000fe20000000024 */
[----:B------:R0:W-:Y:S02]  /*45a0*/  STL [R1+0x1b8], R37 ;  /* 0x0001b82501007387 */ /* 0x0001e40000100800 */
[----:B0-----:R-:W-:-:S08]  /*45b0*/  PRMT R37, RZ, 0x7610, R37 ;  /* 0x00007610ff257816 */ /* 0x001fd00000000025 */
[----:B------:R-:W-:Y:S02]  /*45c0*/  @!P4 PRMT R36, R21, 0x7632, R36 ;  /* 0x000076321524c816 */ /* 0x000fe40000000024 */
[----:B------:R-:W-:Y:S01]  /*45d0*/  @!P4 PRMT R37, R0, 0x7610, R37 ;  /* 0x000076100025c816 */ /* 0x000fe20000000025 */
[----:B------:R0:W-:Y:S04]  /*45e0*/  STL.S16 [R1+0x12c], R44 ;  /* 0x00012c2c01007387 */ /* 0x0001e80000100600 */
[----:B------:R1:W-:Y:S04]  /*45f0*/  STL.S16 [R1+0x12e], R45 ;  /* 0x00012e2d01007387 */ /* 0x0003e80000100600 */
[----:B------:R1:W-:Y:S04]  /*4600*/  STL.S16 [R1+0x132], R36 ;  /* 0x0001322401007387 */ /* 0x0003e80000100600 */
[----:B------:R1:W-:Y:S04]  /*4610*/  STL.S16 [R1+0x134], R37 ;  /* 0x0001342501007387 */ /* 0x0003e80000100600 */
[----:B0-----:R-:W2:Y:S04]  /*4620*/  LDL.LU R44, [R1+0x1d0] ;  /* 0x0001d000012c7983 */ /* 0x001ea80000300800 */
[----:B-1----:R-:W2:Y:S04]  /*4630*/  LDL.LU R45, [R1+0x1cc] ;  /* 0x0001cc00012d7983 */ /* 0x002ea80000300800 */
[----:B------:R-:W2:Y:S04]  /*4640*/  LDL.LU R36, [R1+0x1bc] ;  /* 0x0001bc0001247983 */ /* 0x000ea80000300800 */
[----:B------:R-:W2:Y:S04]  /*4650*/  LDL.LU R37, [R1+0x1b8] ;  /* 0x0001b80001257983 */ /* 0x000ea80000300800 */
[----:B------:R0:W-:Y:S04]  /*4660*/  STL [R1+0x1b0], R34 ;  /* 0x0001b02201007387 */ /* 0x0001e80000100800 */
[----:B------:R1:W-:Y:S01]  /*4670*/  STL [R1+0x1ac], R35 ;  /* 0x0001ac2301007387 */ /* 0x0003e20000100800 */
[----:B0-----:R-:W-:-:S02]  /*4680*/  PRMT R34, RZ, 0x7610, R34 ;  /* 0x00007610ff227816 */ /* 0x001fc40000000022 */
[----:B-1----:R-:W-:Y:S02]  /*4690*/  PRMT R35, RZ, 0x7610, R35 ;  /* 0x00007610ff237816 */ /* 0x002fe40000000023 */
[C---:B------:R-:W-:Y:S02]  /*46a0*/  @!P5 PRMT R34, R67.reuse, 0x7610, R34 ;  /* 0x000076104322d816 */ /* 0x040fe40000000022 */
[----:B------:R-:W-:-:S03]  /*46b0*/  @!P5 PRMT R35, R67, 0x7632, R35 ;  /* 0x000076324323d816 */ /* 0x000fc60000000023 */
[----:B------:R0:W-:Y:S04]  /*46c0*/  STL.S16 [R1+0x140], R34 ;  /* 0x0001402201007387 */ /* 0x0001e80000100600 */
[----:B------:R1:W-:Y:S04]  /*46d0*/  STL.S16 [R1+0x154], R35 ;  /* 0x0001542301007387 */ /* 0x0003e80000100600 */
[----:B0-----:R-:W2:Y:S04]  /*46e0*/  LDL.LU R34, [R1+0x1b0] ;  /* 0x0001b00001227983 */ /* 0x001ea80000300800 */
[----:B-1----:R-:W2:Y:S04]  /*46f0*/  LDL.LU R35, [R1+0x1ac] ;  /* 0x0001ac0001237983 */ /* 0x002ea80000300800 */
[----:B------:R0:W-:Y:S02]  /*4700*/  STL [R1+0x30], R13 ;  /* 0x0000300d01007387 */ /* 0x0001e40000100800 */
[----:B0-----:R-:W-:-:S04]  /*4710*/  PRMT R13, RZ, 0x7610, R13 ;  /* 0x00007610ff0d7816 */ /* 0x001fc8000000000d */
[----:B------:R-:W-:Y:S01]  /*4720*/  @!P1 PRMT R13, R9, 0x7632, R13 ;  /* 0x00007632090d9816 */ /* 0x000fe2000000000d */
[----:B------:R0:W-:Y:S04]  /*4730*/  STL.S16 [R1+0x13a], R16 ;  /* 0x00013a1001007387 */ /* 0x0001e80000100600 */
[----:B------:R1:W-:Y:S01]  /*4740*/  STL.S16 [R1+0x130], R13 ;  /* 0x0001300d01007387 */ /* 0x0003e20000100600 */
[----:B0-----:R-:W-:Y:S01]  /*4750*/  MOV R16, RZ ;  /* 0x000000ff00107202 */ /* 0x001fe20000000f00 */
[----:B-1----:R-:W-:-:S05]  /*4760*/  HFMA2 R13, -RZ, RZ, 0, 0 ;  /* 0x00000000ff0d7431 */ /* 0x002fca00000001ff */
[----:B----4-:R-:W4:Y:S04]  /*4770*/  @!P0 LDG.E R16, desc[UR10][R46.64] ;  /* 0x0000000a2e108981 */ /* 0x010f28000c1e1900 */
[----:B------:R0:W4:Y:S01]  /*4780*/  @!P0 LDG.E R13, desc[UR10][R48.64] ;  /* 0x0000000a300d8981 */ /* 0x000122000c1e1900 */
[----:B------:R-:W-:-:S03]  /*4790*/  PRMT R70, RZ, 0x5410, RZ ;  /* 0x00005410ff467816 */ /* 0x000fc600000000ff */
[----:B------:R1:W-:Y:S01]  /*47a0*/  STL [R1+0xb8], R23 ;  /* 0x0000b81701007387 */ /* 0x0003e20000100800 */
[----:B------:R-:W-:-:S03]  /*47b0*/  @!P1 PRMT R70, R70, 0x5410, R4 ;  /* 0x0000541046469816 */ /* 0x000fc60000000004 */
[----:B------:R0:W-:Y:S01]  /*47c0*/  STL [R1+0x3c], R24 ;  /* 0x00003c1801007387 */ /* 0x0001e20000100800 */
[----:B------:R-:W-:Y:S02]  /*47d0*/  @!P1 PRMT R70, R9, 0x7610, R70 ;  /* 0x0000761009469816 */ /* 0x000fe40000000046 */
[----:B-1----:R-:W-:Y:S01]  /*47e0*/  PRMT R23, RZ, 0x7610, R23 ;  /* 0x00007610ff177816 */ /* 0x002fe20000000017 */
[----:B------:R1:W-:Y:S01]  /*47f0*/  STL [R1+0x19c], R41 ;  /* 0x00019c2901007387 */ /* 0x0003e20000100800 */
[C---:B------:R-:W-:Y:S02]  /*4800*/  LOP3.LUT P1, RZ, R64.reuse, 0x2, RZ, 0xc0, !PT ;  /* 0x0000000240ff7812 */ /* 0x040fe4000782c0ff */
[----:B------:R-:W-:Y:S02]  /*4810*/  @!P2 PRMT R23, R25, 0x7632, R23 ;  /* 0x000076321917a816 */ /* 0x000fe40000000017 */
[----:B------:R-:W-:Y:S02]  /*4820*/  LOP3.LUT P2, RZ, R64, 0x1, RZ, 0xc0, !PT ;  /* 0x0000000140ff7812 */ /* 0x000fe4000784c0ff */
[----:B------:R-:W-:-:S02]  /*4830*/  PRMT R64, RZ, 0x7610, R64 ;  /* 0x00007610ff407816 */ /* 0x000fc40000000040 */
[----:B0-----:R-:W-:Y:S02]  /*4840*/  PRMT R24, RZ, 0x7610, R24 ;  /* 0x00007610ff187816 */ /* 0x001fe40000000018 */
[----:B-1----:R-:W-:Y:S02]  /*4850*/  PRMT R41, RZ, 0x7610, R41 ;  /* 0x00007610ff297816 */ /* 0x002fe40000000029 */
[----:B------:R-:W-:Y:S02]  /*4860*/  @!P4 PRMT R64, R21, 0x7610, R64 ;  /* 0x000076101540c816 */ /* 0x000fe40000000040 */
[----:B------:R-:W-:Y:S02]  /*4870*/  @!P4 PRMT R24, R0, 0x7632, R24 ;  /* 0x000076320018c816 */ /* 0x000fe40000000018 */
[----:B------:R-:W-:Y:S02]  /*4880*/  LOP3.LUT P4, RZ, R65, 0x20, RZ, 0xc0, !PT ;  /* 0x0000002041ff7812 */ /* 0x000fe4000788c0ff */
[----:B------:R-:W-:Y:S01]  /*4890*/  @!P3 PRMT R41, R63, 0x7632, R41 ;  /* 0x000076323f29b816 */ /* 0x000fe20000000029 */
[----:B------:R0:W-:Y:S04]  /*48a0*/  STL [R1+0x1a4], R38 ;  /* 0x0001a42601007387 */ /* 0x0001e80000100800 */
[----:B------:R1:W-:Y:S01]  /*48b0*/  STL.S16 [R1+0x15c], R41 ;  /* 0x00015c2901007387 */ /* 0x0003e20000100600 */
[----:B------:R-:W-:-:S02]  /*48c0*/  PRMT R39, RZ, 0x7610, R39 ;  /* 0x00007610ff277816 */ /* 0x000fc40000000027 */
[----:B0-----:R-:W-:Y:S01]  /*48d0*/  PRMT R38, RZ, 0x7610, R38 ;  /* 0x00007610ff267816 */ /* 0x001fe20000000026 */
[----:B-1----:R-:W4:Y:S03]  /*48e0*/  LDL.LU R41, [R1+0x19c] ;  /* 0x00019c0001297983 */ /* 0x002f260000300800 */
[----:B------:R-:W-:Y:S02]  /*48f0*/  @!P3 PRMT R38, R62, 0x7632, R38 ;  /* 0x000076323e26b816 */ /* 0x000fe40000000026 */
[----:B------:R-:W-:-:S03]  /*4900*/  @!P4 PRMT R39, R68, 0x7610, R39 ;  /* 0x000076104427c816 */ /* 0x000fc60000000027 */
[----:B------:R0:W-:Y:S04]  /*4910*/  STL.S16 [R1+0x146], R38 ;  /* 0x0001462601007387 */ /* 0x0001e80000100600 */
[----:B------:R1:W-:Y:S04]  /*4920*/  STL.S16 [R1+0x144], R39 ;  /* 0x0001442701007387 */ /* 0x0003e80000100600 */
[----:B0-----:R-:W4:Y:S04]  /*4930*/  LDL.LU R38, [R1+0x1a4] ;  /* 0x0001a40001267983 */ /* 0x001f280000300800 */
[----:B-1----:R-:W4:Y:S01]  /*4940*/  LDL.LU R39, [R1+0x198] ;  /* 0x0001980001277983 */ /* 0x002f220000300800 */
[----:B---3--:R-:W-:-:S04]  /*4950*/  PRMT R40, RZ, 0x7610, R40 ;  /* 0x00007610ff287816 */ /* 0x008fc80000000028 */
[----:B------:R-:W-:-:S05]  /*4960*/  @!P3 PRMT R40, R63, 0x7610, R40 ;  /* 0x000076103f28b816 */ /* 0x000fca0000000028 */
[----:B------:R0:W-:Y:S04]  /*4970*/  STL.S16 [R1+0x148], R40 ;  /* 0x0001482801007387 */ /* 0x0001e80000100600 */
[----:B0-----:R-:W3:Y:S04]  /*4980*/  LDL.LU R40, [R1+0x1a0] ;  /* 0x0001a00001287983 */ /* 0x001ee80000300800 */
[----:B------:R0:W-:Y:S01]  /*4990*/  STL.S16 [R1+0x14c], R23 ;  /* 0x00014c1701007387 */ /* 0x0001e20000100600 */
[----:B------:R-:W-:Y:S02]  /*49a0*/  PRMT R49, RZ, 0x7610, R49 ;  /* 0x00007610ff317816 */ /* 0x000fe40000000031 */
[----:B0-----:R-:W-:Y:S01]  /*49b0*/  MOV R23, RZ ;  /* 0x000000ff00177202 */ /* 0x001fe20000000f00 */
[----:B------:R0:W-:Y:S01]  /*49c0*/  STL [R1+0xc0], R3 ;  /* 0x0000c00301007387 */ /* 0x0001e20000100800 */
[----:B------:R-:W-:-:S02]  /*49d0*/  @!P4 PRMT R49, R69, 0x7632, R49 ;  /* 0x000076324531c816 */ /* 0x000fc40000000031 */
[----:B------:R-:W-:Y:S02]  /*49e0*/  PRMT R64, R64, 0x5410, RZ ;  /* 0x0000541040407816 */ /* 0x000fe400000000ff */
[----:B--2---:R1:W2:Y:S01]  /*49f0*/  @!P1 LDG.E R23, desc[UR10][R52.64] ;  /* 0x0000000a34179981 */ /* 0x0042a2000c1e1900 */
[----:B0-----:R-:W-:Y:S02]  /*4a00*/  PRMT R3, RZ, 0x7610, R3 ;  /* 0x00007610ff037816 */ /* 0x001fe40000000003 */
[----:B-1----:R-:W-:Y:S02]  /*4a10*/  PRMT R53, RZ, 0x7610, R53 ;  /* 0x00007610ff357816 */ /* 0x002fe40000000035 */
[----:B------:R-:W-:Y:S02]  /*4a20*/  PRMT R52, RZ, 0x7610, R52 ;  /* 0x00007610ff347816 */ /* 0x000fe40000000034 */
[----:B------:R-:W-:Y:S02]  /*4a30*/  @!P4 PRMT R53, R68, 0x7632, R53 ;  /* 0x000076324435c816 */ /* 0x000fe40000000035 */
[----:B------:R-:W-:-:S02]  /*4a40*/  @!P4 PRMT R52, R69, 0x7610, R52 ;  /* 0x000076104534c816 */ /* 0x000fc40000000034 */
[----:B------:R-:W-:Y:S01]  /*4a50*/  LOP3.LUT P4, RZ, R65, 0x40000000, RZ, 0xc0, !PT ;  /* 0x4000000041ff7812 */ /* 0x000fe2000788c0ff */
[----:B------:R0:W-:Y:S01]  /*4a60*/  STL.S16 [R1+0x142], R18 ;  /* 0x0001421201007387 */ /* 0x0001e20000100600 */
[----:B------:R-:W-:-:S03]  /*4a70*/  @!P6 PRMT R3, R11, 0x7610, R3 ;  /* 0x000076100b03e816 */ /* 0x000fc60000000003 */
[----:B------:R1:W-:Y:S01]  /*4a80*/  STL.S16 [R1+0x14a], R24 ;  /* 0x00014a1801007387 */ /* 0x0003e20000100600 */
[----:B------:R-:W-:Y:S02]  /*4a90*/  @!P5 PRMT R64, R64, 0x5410, R66 ;  /* 0x000054104040d816 */ /* 0x000fe40000000042 */
[----:B------:R-:W-:Y:S01]  /*4aa0*/  LOP3.LUT P5, RZ, R65, 0x8, RZ, 0xc0, !PT ;  /* 0x0000000841ff7812 */ /* 0x000fe200078ac0ff */
[----:B0-----:R-:W-:Y:S01]  /*4ab0*/  HFMA2 R18, -RZ, RZ, 0, 0 ;  /* 0x00000000ff127431 */ /* 0x001fe200000001ff */
[----:B------:R0:W-:Y:S01]  /*4ac0*/  STL [R1+0xbc], R26 ;  /* 0x0000bc1a01007387 */ /* 0x0001e20000100800 */
[----:B-1----:R-:W-:-:S03]  /*4ad0*/  HFMA2 R24, -RZ, RZ, 0, 0 ;  /* 0x00000000ff187431 */ /* 0x002fc600000001ff */
[----:B------:R1:W-:Y:S01]  /*4ae0*/  STL.S16 [R1+0x176], R3 ;  /* 0x0001760301007387 */ /* 0x0003e20000100600 */
[----:B------:R-:W-:Y:S02]  /*4af0*/  PRMT R48, RZ, 0x7610, R48 ;  /* 0x00007610ff307816 */ /* 0x000fe40000000030 */
[----:B------:R-:W-:Y:S02]  /*4b00*/  PRMT R47, RZ, 0x7610, R47 ;  /* 0x00007610ff2f7816 */ /* 0x000fe4000000002f */
[----:B------:R-:W-:Y:S01]  /*4b10*/  PRMT R46, RZ, 0x7610, R46 ;  /* 0x00007610ff2e7816 */ /* 0x000fe2000000002e */
[----:B------:R1:W2:Y:S01]  /*4b20*/  @!P1 LDG.E R18, desc[UR10][R44.64] ;  /* 0x0000000a2c129981 */ /* 0x0002a2000c1e1900 */
[----:B0-----:R-:W-:Y:S01]  /*4b30*/  PRMT R26, RZ, 0x7610, R26 ;  /* 0x00007610ff1a7816 */ /* 0x001fe2000000001a */
[----:B-1----:R-:W0:Y:S03]  /*4b40*/  S2R R3, SR_TID.X ;  /* 0x0000000000037919 */ /* 0x002e260000002100 */
[----:B------:R-:W-:-:S02]  /*4b50*/  @!P4 PRMT R26, R73, 0x7632, R26 ;  /* 0x00007632491ac816 */ /* 0x000fc4000000001a */
[C---:B------:R-:W-:Y:S01]  /*4b60*/  @!P4 PRMT R48, R72.reuse, 0x7610, R48 ;  /* 0x000076104830c816 */ /* 0x040fe20000000030 */
[----:B------:R1:W2:Y:S01]  /*4b70*/  @!P2 LDG.E R24, desc[UR10][R36.64] ;  /* 0x0000000a2418a981 */ /* 0x0002a2000c1e1900 */
[----:B------:R-:W-:Y:S02]  /*4b80*/  @!P4 PRMT R47, R72, 0x7632, R47 ;  /* 0x00007632482fc816 */ /* 0x000fe4000000002f */
[----:B------:R-:W-:Y:S02]  /*4b90*/  @!P4 PRMT R46, R73, 0x7610, R46 ;  /* 0x00007610492ec816 */ /* 0x000fe4000000002e */
[----:B------:R-:W-:Y:S02]  /*4ba0*/  LOP3.LUT P4, RZ, R65, 0x20000000, RZ, 0xc0, !PT ;  /* 0x2000000041ff7812 */ /* 0x000fe4000788c0ff */
[----:B------:R-:W-:Y:S02]  /*4bb0*/  PRMT R45, RZ, 0x7610, R45 ;  /* 0x00007610ff2d7816 */ /* 0x000fe4000000002d */
[----:B------:R-:W-:-:S02]  /*4bc0*/  PRMT R44, RZ, 0x7610, R44 ;  /* 0x00007610ff2c7816 */ /* 0x000fc4000000002c */
[----:B-1----:R-:W-:Y:S02]  /*4bd0*/  PRMT R37, RZ, 0x7610, R37 ;  /* 0x00007610ff257816 */ /* 0x002fe40000000025 */
[----:B------:R-:W-:Y:S01]  /*4be0*/  PRMT R36, RZ, 0x7610, R36 ;  /* 0x00007610ff247816 */ /* 0x000fe20000000024 */
[----:B------:R1:W-:Y:S01]  /*4bf0*/  STL.S16 [R1+0x160], R26 ;  /* 0x0001601a01007387 */ /* 0x0003e20000100600 */
[C---:B------:R-:W-:Y:S02]  /*4c00*/  @!P5 PRMT R45, R5.reuse, 0x7610, R45 ;  /* 0x00007610052dd816 */ /* 0x040fe4000000002d */
[----:B------:R-:W-:Y:S02]  /*4c10*/  @!P5 PRMT R44, R5, 0x7632, R44 ;  /* 0x00007632052cd816 */ /* 0x000fe4000000002c */
[C---:B------:R-:W-:Y:S02]  /*4c20*/  @!P5 PRMT R37, R6.reuse, 0x7610, R37 ;  /* 0x000076100625d816 */ /* 0x040fe40000000025 */
[----:B------:R-:W-:Y:S01]  /*4c30*/  @!P5 PRMT R36, R6, 0x7632, R36 ;  /* 0x000076320624d816 */ /* 0x000fe20000000024 */
[----:B-1----:R-:W-:Y:S01]  /*4c40*/  HFMA2 R26, -RZ, RZ, 0, 0 ;  /* 0x00000000ff1a7431 */ /* 0x002fe200000001ff */
[----:B------:R-:W-:Y:S01]  /*4c50*/  LOP3.LUT P5, RZ, R65, 0x10000000, RZ, 0xc0, !PT ;  /* 0x1000000041ff7812 */ /* 0x000fe200078ac0ff */
[----:B------:R1:W-:Y:S04]  /*4c60*/  STL [R1+0x44], R4 ;  /* 0x0000440401007387 */ /* 0x0003e80000100800 */
[----:B------:R0:W-:Y:S04]  /*4c70*/  STL [R1+0x38], R20 ;  /* 0x0000381401007387 */ /* 0x0001e80000100800 */
[----:B------:R0:W2:Y:S01]  /*4c80*/  @!P4 LDG.E R26, desc[UR10][R28.64] ;  /* 0x0000000a1c1ac981 */ /* 0x0000a2000c1e1900 */
[----:B-1----:R-:W-:-:S03]  /*4c90*/  MOV R4, RZ ;  /* 0x000000ff00047202 */ /* 0x002fc60000000f00 */
[----:B------:R1:W-:Y:S01]  /*4ca0*/  STL [R1+0x40], R2 ;  /* 0x0000400201007387 */ /* 0x0003e20000100800 */
[----:B0-----:R-:W-:-:S03]  /*4cb0*/  PRMT R20, RZ, 0x7610, R20 ;  /* 0x00007610ff147816 */ /* 0x001fc60000000014 */
[----:B------:R0:W2:Y:S01]  /*4cc0*/  @!P2 LDG.E R4, desc[UR10][R34.64] ;  /* 0x0000000a2204a981 */ /* 0x0000a2000c1e1900 */
[----:B------:R-:W-:Y:S02]  /*4cd0*/  PRMT R29, RZ, 0x7610, R29 ;  /* 0x00007610ff1d7816 */ /* 0x000fe4000000001d */
[----:B-1----:R-:W-:Y:S02]  /*4ce0*/  PRMT R2, RZ, 0x7610, R2 ;  /* 0x00007610ff027816 */ /* 0x002fe40000000002 */
[----:B0-----:R-:W-:Y:S02]  /*4cf0*/  PRMT R35, RZ, 0x7610, R35 ;  /* 0x00007610ff237816 */ /* 0x001fe40000000023 */
[----:B------:R-:W-:Y:S02]  /*4d00*/  PRMT R34, RZ, 0x7610, R34 ;  /* 0x00007610ff227816 */ /* 0x000fe40000000022 */
[C---:B------:R-:W-:Y:S02]  /*4d10*/  @!P5 PRMT R35, R7.reuse, 0x7610, R35 ;  /* 0x000076100723d816 */ /* 0x040fe40000000023 */
[----:B------:R-:W-:-:S02]  /*4d20*/  @!P5 PRMT R34, R7, 0x7632, R34 ;  /* 0x000076320722d816 */ /* 0x000fc40000000022 */
[C---:B------:R-:W-:Y:S02]  /*4d30*/  @!P5 PRMT R29, R8.reuse, 0x7610, R29 ;  /* 0x00007610081dd816 */ /* 0x040fe4000000001d */
[----:B------:R-:W-:Y:S02]  /*4d40*/  @!P5 PRMT R20, R8, 0x7632, R20 ;  /* 0x000076320814d816 */ /* 0x000fe40000000014 */
[----:B------:R-:W-:Y:S02]  /*4d50*/  LOP3.LUT P5, RZ, R65, 0x8000000, RZ, 0xc0, !PT ;  /* 0x0800000041ff7812 */ /* 0x000fe400078ac0ff */
[----:B------:R-:W-:Y:S01]  /*4d60*/  @!P6 PRMT R2, R11, 0x7632, R2 ;  /* 0x000076320b02e816 */ /* 0x000fe20000000002 */
[----:B------:R0:W-:Y:S01]  /*4d70*/  STL [R1+0x4c], R17 ;  /* 0x00004c1101007387 */ /* 0x0001e20000100800 */
[----:B------:R-:W-:-:S03]  /*4d80*/  MOV R28, RZ ;  /* 0x000000ff001c7202 */ /* 0x000fc60000000f00 */
[----:B------:R1:W-:Y:S04]  /*4d90*/  STL.S16 [R1+0x17a], R2 ;  /* 0x00017a0201007387 */ /* 0x0003e80000100600 */
[----:B------:R1:W2:Y:S01]  /*4da0*/  @!P4 LDG.E R28, desc[UR10][R56.64] ;  /* 0x0000000a381cc981 */ /* 0x0002a2000c1e1900 */
[----:B0-----:R-:W-:Y:S01]  /*4db0*/  HFMA2 R17, -RZ, RZ, 0, 0 ;  /* 0x00000000ff117431 */ /* 0x001fe200000001ff */
[----:B-1----:R-:W-:-:S05]  /*4dc0*/  LOP3.LUT R2, R3, 0xffff, RZ, 0xc0, !PT ;  /* 0x0000ffff03027812 */ /* 0x002fca00078ec0ff */
[----:B------:R-:W-:Y:S01]  /*4dd0*/  IMAD R2, R2, 0x667, RZ ;  /* 0x0000066702027824 */ /* 0x000fe200078e02ff */
[----:B------:R0:W2:Y:S01]  /*4de0*/  @!P5 LDG.E R17, desc[UR10][R58.64] ;  /* 0x0000000a3a11d981 */ /* 0x0000a2000c1e1900 */
[----:B------:R-:W-:Y:S02]  /*4df0*/  PRMT R56, RZ, 0x7610, R56 ;  /* 0x00007610ff387816 */ /* 0x000fe40000000038 */
[----:B------:R-:W-:Y:S02]  /*4e00*/  PRMT R57, RZ, 0x7610, R57 ;  /* 0x00007610ff397816 */ /* 0x000fe40000000039 */
[----:B------:R-:W-:Y:S02]  /*4e10*/  SHF.R.U32.HI R2, RZ, 0x10, R2 ;  /* 0x00000010ff027819 */ /* 0x000fe40000011602 */
[----:B0-----:R-:W-:Y:S02]  /*4e20*/  PRMT R58, RZ, 0x7610, R58 ;  /* 0x00007610ff3a7816 */ /* 0x001fe4000000003a */
[----:B------:R-:W-:-:S02]  /*4e30*/  PRMT R59, RZ, 0x7610, R59 ;  /* 0x00007610ff3b7816 */ /* 0x000fc4000000003b */
[C---:B----4-:R-:W-:Y:S02]  /*4e40*/  @!P0 PRMT R58, R13.reuse, 0x7610, R58 ;  /* 0x000076100d3a8816 */ /* 0x050fe4000000003a */
[----:B------:R-:W-:Y:S02]  /*4e50*/  @!P0 PRMT R59, R13, 0x7632, R59 ;  /* 0x000076320d3b8816 */ /* 0x000fe4000000003b */
[C---:B------:R-:W-:Y:S02]  /*4e60*/  @!P0 PRMT R56, R16.reuse, 0x7610, R56 ;  /* 0x0000761010388816 */ /* 0x040fe40000000038 */
[----:B------:R-:W-:Y:S01]  /*4e70*/  @!P0 PRMT R57, R16, 0x7632, R57 ;  /* 0x0000763210398816 */ /* 0x000fe20000000039 */
[----:B------:R0:W-:Y:S01]  /*4e80*/  STL [R1+0xb0], R14 ;  /* 0x0000b00e01007387 */ /* 0x0001e20000100800 */
[----:B------:R-:W-:Y:S02]  /*4e90*/  ISETP.NE.AND P0, PT, RZ, UR9, PT ;  /* 0x00000009ff007c0c */ /* 0x000fe4000bf05270 */
[----:B------:R-:W-:Y:S01]  /*4ea0*/  PRMT R2, R2, 0x9910, RZ ;  /* 0x0000991002027816 */ /* 0x000fe200000000ff */
[----:B------:R1:W-:Y:S01]  /*4eb0*/  STL [R1+0xc8], R15 ;  /* 0x0000c80f01007387 */ /* 0x0003e20000100800 */
[----:B0-----:R-:W-:-:S02]  /*4ec0*/  PRMT R14, RZ, 0x7610, R14 ;  /* 0x00007610ff0e7816 */ /* 0x001fc4000000000e */
[----:B-1----:R-:W-:Y:S01]  /*4ed0*/  PRMT R15, RZ, 0x7610, R15 ;  /* 0x00007610ff0f7816 */ /* 0x002fe2000000000f */
[----:B------:R-:W-:Y:S01]  /*4ee0*/  IMAD R2, R2, 0x28, RZ ;  /* 0x0000002802027824 */ /* 0x000fe200078e02ff */
[C---:B------:R-:W-:Y:S02]  /*4ef0*/  @!P6 PRMT R14, R10.reuse, 0x7632, R14 ;  /* 0x000076320a0ee816 */ /* 0x040fe4000000000e */
[----:B------:R-:W-:Y:S01]  /*4f00*/  @!P6 PRMT R15, R10, 0x7610, R15 ;  /* 0x000076100a0fe816 */ /* 0x000fe2000000000f */
[----:B------:R-:W-:Y:S01]  /*4f10*/  STL.S16 [R1+0x164], R35 ;  /* 0x0001642301007387 */ /* 0x000fe20000100600 */
[----:B------:R-:W-:-:S03]  /*4f20*/  IADD3 R2, PT, PT, RZ, -R2, RZ ;  /* 0x80000002ff027210 */ /* 0x000fc60007ffe0ff */
[----:B------:R-:W-:Y:S04]  /*4f30*/  STL.S16 [R1+0x170], R15 ;  /* 0x0001700f01007387 */ /* 0x000fe80000100600 */
[----:B------:R0:W-:Y:S01]  /*4f40*/  STL.S16 [R1+0x174], R14 ;  /* 0x0001740e01007387 */ /* 0x0001e20000100600 */
[----:B------:R-:W-:-:S03]  /*4f50*/  PRMT R2, R2, 0x7710, RZ ;  /* 0x0000771002027816 */ /* 0x000fc600000000ff */
[----:B------:R1:W-:Y:S01]  /*4f60*/  STL.S16 [R1+0x16c], R34 ;  /* 0x00016c2201007387 */ /* 0x0003e20000100600 */
[----:B0-----:R-:W0:Y:S01]  /*4f70*/  LDC.64 R14, c[0x0][0x3a8] ;  /* 0x0000ea00ff0e7b82 */ /* 0x001e220000000a00 */
[----:B------:R-:W-:-:S07]  /*4f80*/  IADD3 R2, PT, PT, R2, R3, RZ ;  /* 0x0000000302027210 */ /* 0x000fce0007ffe0ff */
[----:B-1----:R-:W1:Y:S01]  /*4f90*/  @P0 LDC.64 R34, c[0x0][0x3b0] ;  /* 0x0000ec00ff220b82 */ /* 0x002e620000000a00 */
[----:B------:R-:W-:Y:S01]  /*4fa0*/  SHF.L.U32 R2, R2, 0x1, RZ ;  /* 0x0000000102027819 */ /* 0x000fe200000006ff */
[----:B------:R4:W-:Y:S04]  /*4fb0*/  STL.S16 [R1+0x16a], R36 ;  /* 0x00016a2401007387 */ /* 0x0009e80000100600 */
[----:B------:R4:W-:Y:S02]  /*4fc0*/  STL.S16 [R1+0x172], R20 ;  /* 0x0001721401007387 */ /* 0x0009e40000100600 */
[----:B----4-:R-:W-:Y:S02]  /*4fd0*/  LOP3.LUT R36, R2, 0xffff, RZ, 0xc0, !PT ;  /* 0x0000ffff02247812 */ /* 0x010fe400078ec0ff */
[----:B------:R-:W-:Y:S01]  /*4fe0*/  MOV R20, UR13 ;  /* 0x0000000d00147c02 */ /* 0x000fe20008000f00 */
[----:B------:R1:W-:Y:S04]  /*4ff0*/  STL [R1+0x54], R21 ;  /* 0x0000541501007387 */ /* 0x0003e80000100800 */
[----:B------:R-:W-:Y:S01]  /*5000*/  IMAD R20, R20, 0x50, R36 ;  /* 0x0000005014147824 */ /* 0x000fe200078e0224 */
[----:B------:R-:W-:Y:S01]  /*5010*/  CS2R R2, SRZ ;  /* 0x0000000000027805 */ /* 0x000fe2000001ff00 */
[----:B------:R-:W-:-:S02]  /*5020*/  UIMAD.WIDE UR6, UR8, 0x8, UR6 ;  /* 0x00000008080678a5 */ /* 0x000fc4000f8e0206 */
[----:B0-----:R-:W-:-:S04]  /*5030*/  IMAD.WIDE R14, R20, 0x4, R14 ;  /* 0x00000004140e7825 */ /* 0x001fc800078e020e */
[----:B-1----:R-:W-:Y:S01]  /*5040*/  @P0 IMAD.WIDE R20, R20, 0x4, R34 ;  /* 0x0000000414140825 */ /* 0x002fe200078e0222 */
[C---:B------:R-:W-:Y:S01]  /*5050*/  LOP3.LUT P3, RZ, R65.reuse, 0x80000000, RZ, 0xc0, !PT ;  /* 0x8000000041ff7812 */ /* 0x040fe2000786c0ff */
[----:B------:R0:W-:Y:S04]  /*5060*/  STL [R1+0xc4], R9 ;  /* 0x0000c40901007387 */ /* 0x0001e80000100800 */
[----:B------:R1:W5:Y:S01]  /*5070*/  @P0 LDG.E.64 R2, desc[UR10][R20.64] ;  /* 0x0000000a14020981 */ /* 0x000362000c1e1b00 */
[----:B------:R-:W-:-:S03]  /*5080*/  LOP3.LUT P6, RZ, R65, 0x4000000, RZ, 0xc0, !PT ;  /* 0x0400000041ff7812 */ /* 0x000fc600078cc0ff */
[----:B------:R4:W-:Y:S01]  /*5090*/  STL [R1+0x48], R12 ;  /* 0x0000480c01007387 */ /* 0x0009e20000100800 */
[----:B0-----:R-:W-:-:S03]  /*50a0*/  HFMA2 R9, -RZ, RZ, 0, 0 ;  /* 0x00000000ff097431 */ /* 0x001fc600000001ff */
[----:B------:R0:W-:Y:S01]  /*50b0*/  STL [R1+0xcc], R19 ;  /* 0x0000cc1301007387 */ /* 0x0001e20000100800 */
[----:B-1----:R-:W-:Y:S02]  /*50c0*/  MOV R20, UR6 ;  /* 0x0000000600147c02 */ /* 0x002fe40008000f00 */
[----:B------:R-:W-:Y:S01]  /*50d0*/  MOV R21, UR7 ;  /* 0x0000000700157c02 */ /* 0x000fe20008000f00 */
[----:B------:R1:W-:Y:S04]  /*50e0*/  STL.S16 [R1+0x16e], R29 ;  /* 0x00016e1d01007387 */ /* 0x0003e80000100600 */
[----:B------:R3:W-:Y:S04]  /*50f0*/  STL [R1+0x50], R22 ;  /* 0x0000501601007387 */ /* 0x0007e80000100800 */
[----:B------:R-:W2:Y:S01]  /*5100*/  LDG.E.64 R20, desc[UR10][R20.64] ;  /* 0x0000000a14147981 */ /* 0x000ea2000c1e1b00 */
[----:B----4-:R-:W-:Y:S01]  /*5110*/  MOV R12, RZ ;  /* 0x000000ff000c7202 */ /* 0x010fe20000000f00 */
[----:B0-----:R-:W-:Y:S01]  /*5120*/  HFMA2 R19, -RZ, RZ, 0, 0 ;  /* 0x00000000ff137431 */ /* 0x001fe200000001ff */
[----:B-1----:R-:W-:Y:S01]  /*5130*/  MOV R29, RZ ;  /* 0x000000ff001d7202 */ /* 0x002fe20000000f00 */
[----:B------:R-:W-:Y:S04]  /*5140*/  STL.S16 [R1+0x150], R53 ;  /* 0x0001503501007387 */ /* 0x000fe80000100600 */
[----:B------:R-:W-:Y:S04]  /*5150*/  STL.S16 [R1+0x152], R52 ;  /* 0x0001523401007387 */ /* 0x000fe80000100600 */
[----:B------:R-:W-:Y:S04]  /*5160*/  STL.S16 [R1+0x15e], R49 ;  /* 0x00015e3101007387 */ /* 0x000fe80000100600 */
[----:B---3--:R0:W3:Y:S01]  /*5170*/  @!P3 LDG.E R9, desc[UR10][R40.64] ;  /* 0x0000000a2809b981 */ /* 0x0080e2000c1e1900 */
[----:B------:R-:W-:-:S03]  /*5180*/  MOV R22, RZ ;  /* 0x000000ff00167202 */ /* 0x000fc60000000f00 */
[----:B------:R-:W4:Y:S04]  /*5190*/  @!P3 LDG.E R12, desc[UR10][R38.64] ;  /* 0x0000000a260cb981 */ /* 0x000f28000c1e1900 */
[----:B------:R-:W4:Y:S04]  /*51a0*/  @!P5 LDG.E R22, desc[UR10][R60.64] ;  /* 0x0000000a3c16d981 */ /* 0x000f28000c1e1900 */
[----:B------:R1:W4:Y:S04]  /*51b0*/  @!P6 LDG.E R19, desc[UR10][R50.64] ;  /* 0x0000000a3213e981 */ /* 0x000328000c1e1900 */
[----:B------:R1:W4:Y:S04]  /*51c0*/  @!P6 LDG.E R29, desc[UR10][R54.64] ;  /* 0x0000000a361de981 */ /* 0x000328000c1e1900 */
[----:B------:R-:W-:Y:S04]  /*51d0*/  STL.S16 [R1+0x14e], R48 ;  /* 0x00014e3001007387 */ /* 0x000fe80000100600 */
[----:B------:R-:W-:Y:S04]  /*51e0*/  STL.S16 [R1+0x158], R47 ;  /* 0x0001582f01007387 */ /* 0x000fe80000100600 */
[----:B------:R-:W-:Y:S04]  /*51f0*/  STL.S16 [R1+0x15a], R46 ;  /* 0x00015a2e01007387 */ /* 0x000fe80000100600 */
[----:B------:R-:W-:Y:S04]  /*5200*/  STL.S16 [R1+0x156], R45 ;  /* 0x0001562d01007387 */ /* 0x000fe80000100600 */
[----:B------:R-:W-:Y:S04]  /*5210*/  STL.S16 [R1+0x166], R44 ;  /* 0x0001662c01007387 */ /* 0x000fe80000100600 */
[----:B------:R-:W-:Y:S04]  /*5220*/  STL.S16 [R1+0x168], R37 ;  /* 0x0001682501007387 */ /* 0x000fe80000100600 */
[----:B------:R-:W-:Y:S04]  /*5230*/  STL [R1+0x58], R66 ;  /* 0x0000584201007387 */ /* 0x000fe80000100800 */
[----:B------:R0:W-:Y:S04]  /*5240*/  STL [R1+0x190], R36 ;  /* 0x0001902401007387 */ /* 0x0001e80000100800 */
[----:B------:R1:W-:Y:S04]  /*5250*/  STL [R1+0xd8], R67 ;  /* 0x0000d84301007387 */ /* 0x0003e80000100800 */
[----:B------:R1:W-:Y:S04]  /*5260*/  STL [R1+0xdc], R63 ;  /* 0x0000dc3f01007387 */ /* 0x0003e80000100800 */
[----:B------:R1:W-:Y:S04]  /*5270*/  STL [R1+0x60], R68 ;  /* 0x0000604401007387 */ /* 0x0003e80000100800 */
[----:B------:R1:W-:Y:S04]  /*5280*/  STL [R1+0xe0], R69 ;  /* 0x0000e04501007387 */ /* 0x0003e80000100800 */
[----:B------:R1:W-:Y:S04]  /*5290*/  STL [R1+0x64], R72 ;  /* 0x0000644801007387 */ /* 0x0003e80000100800 */
[----:B------:R1:W-:Y:S04]  /*52a0*/  STL [R1+0xe4], R73 ;  /* 0x0000e44901007387 */ /* 0x0003e80000100800 */
[----:B0-----:R0:W5:Y:S04]  /*52b0*/  LDL.S16 R36, [R1+0x120] ;  /* 0x0001200001247983 */ /* 0x0011680000100600 */
[----:B------:R0:W5:Y:S04]  /*52c0*/  LDL.S16 R37, [R1+0x122] ;  /* 0x0001220001257983 */ /* 0x0001680000100600 */
        /* <DEDUP_REMOVED lines=11> */
[----:B-1----:R0:W5:Y:S04]  /*5380*/  LDL.S16 R67, [R1+0x14c] ;  /* 0x00014c0001437983 */ /* 0x0021680000100600 */
[----:B------:R-:W5:Y:S04]  /*5390*/  LDG.E.64 R14, desc[UR10][R14.64] ;  /* 0x0000000a0e0e7981 */ /* 0x000f68000c1e1b00 */
[----:B------:R0:W5:Y:S04]  /*53a0*/  LDL.S16 R63, [R1+0x130] ;  /* 0x00013000013f7983 */ /* 0x0001680000100600 */
[----:B------:R0:W5:Y:S04]  /*53b0*/  LDL.S16 R68, [R1+0x138] ;  /* 0x0001380001447983 */ /* 0x0001680000100600 */
[----:B------:R0:W5:Y:S04]  /*53c0*/  LDL.S16 R69, [R1+0x136] ;  /* 0x0001360001457983 */ /* 0x0001680000100600 */
[----:B------:R0:W5:Y:S04]  /*53d0*/  LDL.S16 R72, [R1+0x12c] ;  /* 0x00012c0001487983 */ /* 0x0001680000100600 */
[----:B------:R0:W5:Y:S04]  /*53e0*/  LDL.S16 R73, [R1+0x124] ;  /* 0x0001240001497983 */ /* 0x0001680000100600 */
[----:B------:R-:W-:Y:S01]  /*53f0*/  STL [R1+0xd4], R0 ;  /* 0x0000d40001007387 */ /* 0x000fe20000100800 */
[----:B------:R-:W-:-:S03]  /*5400*/  PRMT R41, RZ, 0x7610, R41 ;  /* 0x00007610ff297816 */ /* 0x000fc60000000029 */
[----:B------:R1:W-:Y:S01]  /*5410*/  STL [R1+0x68], R5 ;  /* 0x0000680501007387 */ /* 0x0003e20000100800 */
[----:B--2---:R-:W-:-:S03]  /*5420*/  @!P2 PRMT R41, R4, 0x7632, R41 ;  /* 0x000076320429a816 */ /* 0x004fc60000000029 */
[----:B------:R2:W-:Y:S01]  /*5430*/  STL [R1+0xfc], R4 ;  /* 0x0000fc0401007387 */ /* 0x0005e20000100800 */
[----:B-1----:R-:W-:-:S04]  /*5440*/  PRMT R5, RZ, 0x7610, R5 ;  /* 0x00007610ff057816 */ /* 0x002fc80000000005 */
[----:B------:R-:W-:Y:S02]  /*5450*/  @!P2 PRMT R5, R4, 0x7610, R5 ;  /* 0x000076100405a816 */ /* 0x000fe40000000005 */
[----:B--2---:R-:W-:Y:S01]  /*5460*/  PRMT R4, RZ, 0x5410, RZ ;  /* 0x00005410ff047816 */ /* 0x004fe200000000ff */
[----:B------:R1:W-:Y:S01]  /*5470*/  STL [R1+0xd0], R25 ;  /* 0x0000d01901007387 */ /* 0x0003e20000100800 */
[----:B------:R-:W-:Y:S02]  /*5480*/  PRMT R51, RZ, 0x7610, R51 ;  /* 0x00007610ff337816 */ /* 0x000fe40000000033 */
[----:B------:R-:W-:Y:S02]  /*5490*/  PRMT R54, RZ, 0x7610, R54 ;  /* 0x00007610ff367816 */ /* 0x000fe40000000036 */
[----:B------:R-:W-:Y:S02]  /*54a0*/  PRMT R50, RZ, 0x7610, R50 ;  /* 0x00007610ff327816 */ /* 0x000fe40000000032 */
[----:B------:R-:W-:-:S02]  /*54b0*/  PRMT R40, RZ, 0x7610, R40 ;  /* 0x00007610ff287816 */ /* 0x000fc40000000028 */
[----:B------:R-:W-:Y:S02]  /*54c0*/  PRMT R39, RZ, 0x7610, R39 ;  /* 0x00007610ff277816 */ /* 0x000fe40000000027 */
[----:B------:R-:W-:Y:S02]  /*54d0*/  PRMT R38, RZ, 0x7610, R38 ;  /* 0x00007610ff267816 */ /* 0x000fe40000000026 */
[----:B-1----:R-:W-:Y:S02]  /*54e0*/  PRMT R25, RZ, 0x7610, R25 ;  /* 0x00007610ff197816 */ /* 0x002fe40000000019 */
[----:B------:R-:W-:Y:S02]  /*54f0*/  @!P1 PRMT R51, R18, 0x7632, R51 ;  /* 0x0000763212339816 */ /* 0x000fe40000000033 */
[C---:B------:R-:W-:Y:S02]  /*5500*/  @!P1 PRMT R54, R23.reuse, 0x7610, R54 ;  /* 0x0000761017369816 */ /* 0x040fe40000000036 */
[----:B------:R-:W-:-:S02]  /*5510*/  @!P1 PRMT R50, R23, 0x7632, R50 ;  /* 0x0000763217329816 */ /* 0x000fc40000000032 */
[----:B------:R-:W-:Y:S02]  /*5520*/  @!P4 PRMT R38, R26, 0x7610, R38 ;  /* 0x000076101a26c816 */ /* 0x000fe40000000026 */
[----:B------:R-:W-:Y:S01]  /*5530*/  @!P4 PRMT R25, R28, 0x7632, R25 ;  /* 0x000076321c19c816 */ /* 0x000fe20000000019 */
[----:B------:R-:W-:Y:S04]  /*5540*/  STL.S16 [R1+0x162], R58 ;  /* 0x0001623a01007387 */ /* 0x000fe80000100600 */
[----:B------:R-:W-:Y:S04]  /*5550*/  STL.S16 [R1+0x17c], R59 ;  /* 0x00017c3b01007387 */ /* 0x000fe80000100600 */
[----:B------:R-:W-:Y:S01]  /*5560*/  STL.S16 [R1+0x178], R56 ;  /* 0x0001783801007387 */ /* 0x000fe20000100600 */
[----:B------:R-:W-:-:S13]  /*5570*/  R2UR UR28, R20 ;  /* 0x00000000141c72ca */ /* 0x000fda00000e0000 */
[----:B------:R-:W-:-:S05]  /*5580*/  MOV R0, UR28 ;  /* 0x0000001c00007c02 */ /* 0x000fca0008000f00 */
[----:B------:R-:W-:-:S05]  /*5590*/  FFMA.FTZ R21, -R0, UR28, R21 ;  /* 0x0000001c00157c23 */ /* 0x000fca0008010115 */
[----:B------:R-:W-:-:S13]  /*55a0*/  FSETP.GTU.FTZ.AND P0, PT, R21, RZ, PT ;  /* 0x000000ff1500720b */ /* 0x000fda0003f1c000 */
[----:B------:R-:W-:-:S05]  /*55b0*/  VOTEU.ANY UP0, P0 ;  /* 0x0000000000ff7886 */ /* 0x000fca0000000100 */
[----:B------:R-:W1:Y:S01]  /*55c0*/  @UP0 LDCU UR5, c[0x0][0x3c0] ;  /* 0x00007800ff0507ac */ /* 0x000e620008000800 */
[----:B------:R-:W-:Y:S02]  /*55d0*/  PLOP3.LUT P0, PT, PT, PT, UP0, 0x80, 0x8 ;  /* 0x000000000008781c */ /* 0x000fe40003f0f008 */
[----:B---3--:R-:W-:Y:S01]  /*55e0*/  @!P3 PRMT R4, R9, 0x7610, R4 ;  /* 0x000076100904b816 */ /* 0x008fe20000000004 */
[----:B------:R1:W-:Y:S03]  /*55f0*/  STL [R1+0x80], R9 ;  /* 0x0000800901007387 */ /* 0x0003e60000100800 */
[----:B------:R-:W-:Y:S02]  /*5600*/  @!P3 PRMT R4, R4, 0x7610, R9 ;  /* 0x000076100404b816 */ /* 0x000fe40000000009 */
[----:B----4-:R-:W-:-:S05]  /*5610*/  @!P3 PRMT R40, R12, 0x7610, R40 ;  /* 0x000076100c28b816 */ /* 0x010fca0000000028 */
[----:B-1----:R-:W-:Y:S01]  /*5620*/  @P0 FADD.FTZ R9, R21, UR5 ;  /* 0x0000000515090e21 */ /* 0x002fe20008010000 */
[----:B------:R-:W-:-:S05]  /*5630*/  @!P3 PRMT R39, R12, 0x7632, R39 ;  /* 0x000076320c27b816 */ /* 0x000fca0000000027 */
[----:B------:R-:W1:Y:S01]  /*5640*/  @P0 MUFU.RSQ R9, R9 ;  /* 0x0000000900090308 */ /* 0x000e620000001400 */
[----:B------:R-:W-:Y:S04]  /*5650*/  STL.S16 [R1+0x180], R57 ;  /* 0x0001803901007387 */ /* 0x000fe80000100600 */
[----:B------:R-:W-:Y:S04]  /*5660*/  STL [R1+0x5c], R62 ;  /* 0x00005c3e01007387 */ /* 0x000fe80000100800 */
[----:B------:R-:W-:Y:S04]  /*5670*/  STL.S16 [R1+0x17e], R51 ;  /* 0x00017e3301007387 */ /* 0x000fe80000100600 */
[----:B------:R-:W-:Y:S04]  /*5680*/  STL.S16 [R1+0x12a], R54 ;  /* 0x00012a3601007387 */ /* 0x000fe80000100600 */
[----:B------:R-:W-:Y:S04]  /*5690*/  STL.S16 [R1+0x182], R50 ;  /* 0x0001823201007387 */ /* 0x000fe80000100600 */
[----:B------:R-:W-:Y:S04]  /*56a0*/  STL [R1+0x70], R10 ;  /* 0x0000700a01007387 */ /* 0x000fe80000100800 */
[----:B------:R-:W-:Y:S04]  /*56b0*/  STL [R1+0xf0], R11 ;  /* 0x0000f00b01007387 */ /* 0x000fe80000100800 */
[----:B------:R-:W-:Y:S04]  /*56c0*/  STL [R1+0x74], R13 ;  /* 0x0000740d01007387 */ /* 0x000fe80000100800 */
[----:B------:R-:W-:Y:S04]  /*56d0*/  STL [R1+0xf4], R16 ;  /* 0x0000f41001007387 */ /* 0x000fe80000100800 */
[----:B------:R-:W-:Y:S04]  /*56e0*/  STL [R1+0x78], R18 ;  /* 0x0000781201007387 */ /* 0x000fe80000100800 */
[----:B------:R-:W-:Y:S04]  /*56f0*/  STL [R1+0xf8], R23 ;  /* 0x0000f81701007387 */ /* 0x000fe80000100800 */
[----:B------:R-:W-:Y:S04]  /*5700*/  STL [R1+0x7c], R24 ;  /* 0x00007c1801007387 */ /* 0x000fe80000100800 */
[----:B------:R-:W-:Y:S04]  /*5710*/  STL.S16 [R1+0x184], R41 ;  /* 0x0001842901007387 */ /* 0x000fe80000100600 */
[----:B------:R-:W-:Y:S04]  /*5720*/  STL [R1+0x100], R12 ;  /* 0x0001000c01007387 */ /* 0x000fe80000100800 */
[----:B------:R-:W-:Y:S04]  /*5730*/  STL.S16 [R1+0x186], R40 ;  /* 0x0001862801007387 */ /* 0x000fe80000100600 */
[----:B------:R-:W-:Y:S04]  /*5740*/  STL.S16 [R1+0x188], R39 ;  /* 0x0001882701007387 */ /* 0x000fe80000100600 */
[----:B------:R-:W-:Y:S04]  /*5750*/  STL [R1+0x84], R26 ;  /* 0x0000841a01007387 */ /* 0x000fe80000100800 */
[----:B------:R-:W-:Y:S04]  /*5760*/  STL.S16 [R1+0x18a], R38 ;  /* 0x00018a2601007387 */ /* 0x000fe80000100600 */
[----:B------:R-:W-:Y:S04]  /*5770*/  STL [R1+0x104], R28 ;  /* 0x0001041c01007387 */ /* 0x000fe80000100800 */
[----:B------:R-:W-:Y:S04]  /*5780*/  STL.S16 [R1+0x18c], R25 ;  /* 0x00018c1901007387 */ /* 0x000fe80000100600 */
[----:B------:R-:W-:Y:S04]  /*5790*/  STL [R1+0x88], R17 ;  /* 0x0000881101007387 */ /* 0x000fe80000100800 */
[----:B------:R-:W-:Y:S04]  /*57a0*/  STL [R1+0x108], R22 ;  /* 0x0001081601007387 */ /* 0x000fe80000100800 */
[----:B------:R-:W-:Y:S04]  /*57b0*/  STL [R1+0x8c], R19 ;  /* 0x00008c1301007387 */ /* 0x000fe80000100800 */
[----:B------:R-:W-:Y:S01]  /*57c0*/  STL [R1+0x10c], R29 ;  /* 0x00010c1d01007387 */ /* 0x000fe20000100800 */
[----:B------:R-:W-:-:S03]  /*57d0*/  UISETP.NE.AND UP1, UPT, UR9, URZ, UPT ;  /* 0x000000ff0900728c */ /* 0x000fc6000bf25270 */
[----:B------:R2:W-:Y:S01]  /*57e0*/  STL [R1+0xe8], R6 ;  /* 0x0000e80601007387 */ /* 0x0005e20000100800 */
[----:B-1----:R-:W-:-:S03]  /*57f0*/  @P0 R2UR UR5, R9 ;  /* 0x00000000090502ca */ /* 0x002fc600000e0000 */
[----:B------:R1:W-:Y:S01]  /*5800*/  STL [R1+0xec], R8 ;  /* 0x0000ec0801007387 */ /* 0x0003e20000100800 */
[----:B------:R-:W-:Y:S02]  /*5810*/  PRMT R0, RZ, 0x5410, RZ ;  /* 0x00005410ff007816 */ /* 0x000fe400000000ff */
[----:B--2---:R-:W-:Y:S01]  /*5820*/  PRMT R6, RZ, 0x7610, R6 ;  /* 0x00007610ff067816 */ /* 0x004fe20000000006 */
[----:B------:R2:W-:Y:S01]  /*5830*/  STL [R1+0x6c], R7 ;  /* 0x00006c0701007387 */ /* 0x0005e20000100800 */
[----:B-1----:R-:W-:Y:S02]  /*5840*/  PRMT R8, RZ, 0x7610, R8 ;  /* 0x00007610ff087816 */ /* 0x002fe40000000008 */
[----:B------:R-:W-:Y:S02]  /*5850*/  @!P4 PRMT R6, R28, 0x7610, R6 ;  /* 0x000076101c06c816 */ /* 0x000fe40000000006 */
[----:B------:R-:W-:Y:S02]  /*5860*/  @!P5 PRMT R8, R17, 0x7610, R8 ;  /* 0x000076101108d816 */ /* 0x000fe40000000008 */
[----:B------:R-:W-:-:S02]  /*5870*/  PRMT R9, RZ, 0x5410, RZ ;  /* 0x00005410ff097816 */ /* 0x000fc400000000ff */
[----:B--2---:R-:W-:Y:S02]  /*5880*/  PRMT R7, RZ, 0x5410, RZ ;  /* 0x00005410ff077816 */ /* 0x004fe400000000ff */
[----:B------:R-:W-:Y:S02]  /*5890*/  PRMT R20, RZ, 0x7610, R20 ;  /* 0x00007610ff147816 */ /* 0x000fe40000000014 */
[----:B------:R-:W-:Y:S02]  /*58a0*/  @!P2 PRMT R0, R24, 0x7610, R0 ;  /* 0x000076101800a816 */ /* 0x000fe40000000000 */
[----:B------:R-:W-:Y:S02]  /*58b0*/  PRMT R5, R5, 0x5410, RZ ;  /* 0x0000541005057816 */ /* 0x000fe400000000ff */
[----:B------:R-:W-:Y:S02]  /*58c0*/  PRMT R6, R6, 0x5410, RZ ;  /* 0x0000541006067816 */ /* 0x000fe400000000ff */
[----:B------:R-:W-:-:S02]  /*58d0*/  @!P5 PRMT R7, R17, 0x7632, R7 ;  /* 0x000076321107d816 */ /* 0x000fc40000000007 */
[----:B------:R-:W-:Y:S02]  /*58e0*/  PRMT R8, R8, 0x5410, RZ ;  /* 0x0000541008087816 */ /* 0x000fe400000000ff */
[----:B------:R-:W-:Y:S02]  /*58f0*/  PRMT R87, RZ, 0x7610, R87 ;  /* 0x00007610ff577816 */ /* 0x000fe40000000057 */
[----:B------:R-:W-:Y:S02]  /*5900*/  @!P6 PRMT R9, R19, 0x7632, R9 ;  /* 0x000076321309e816 */ /* 0x000fe40000000009 */
[----:B------:R-:W-:Y:S02]  /*5910*/  @!P1 PRMT R20, R18, 0x7610, R20 ;  /* 0x0000761012149816 */ /* 0x000fe40000000014 */
[----:B------:R-:W-:Y:S02]  /*5920*/  @!P2 PRMT R0, R0, 0x7610, R24 ;  /* 0x000076100000a816 */ /* 0x000fe40000000018 */
[----:B------:R-:W-:-:S02]  /*5930*/  @!P4 PRMT R5, R5, 0x7610, R26 ;  /* 0x000076100505c816 */ /* 0x000fc4000000001a */
[--C-:B------:R-:W-:Y:S02]  /*5940*/  @!P5 PRMT R7, R7, 0x5410, R22.reuse ;  /* 0x000054100707d816 */ /* 0x100fe40000000016 */
[----:B------:R-:W-:Y:S02]  /*5950*/  @!P5 PRMT R6, R6, 0x7610, R22 ;  /* 0x000076100606d816 */ /* 0x000fe40000000016 */
[----:B------:R-:W-:Y:S02]  /*5960*/  @!P6 PRMT R8, R8, 0x5410, R19 ;  /* 0x000054100808e816 */ /* 0x000fe40000000013 */
[----:B------:R-:W-:Y:S02]  /*5970*/  @!P6 PRMT R9, R9, 0x5410, R29 ;  /* 0x000054100909e816 */ /* 0x000fe4000000001d */
[----:B------:R-:W-:Y:S01]  /*5980*/  @!P6 PRMT R87, R29, 0x7632, R87 ;  /* 0x000076321d57e816 */ /* 0x000fe20000000057 */
[----:B------:R-:W-:Y:S01]  /*5990*/  UMOV UR16, 0x3f800000 ;  /* 0x3f80000000107882 */ /* 0x000fe20000000000 */
[----:B------:R-:W-:Y:S01]  /*59a0*/  @UP0 UMOV UR16, UR5 ;  /* 0x0000000500100c82 */ /* 0x000fe20008000000 */
[----:B0-----:R-:W-:Y:S05]  /*59b0*/  BRA.U UP1, `(.L_x_794) ;  /* 0x0000002501847547 */ /* 0x001fea000b800000 */
[----:B------:R-:W2:Y:S04]  /*59c0*/  LDL.LU.S16 R35, [R1+0x12e] ;  /* 0x00012e0001237983 */ /* 0x000ea80000300600 */
[----:B------:R-:W3:Y:S04]  /*59d0*/  LDL.S16 R55, [R1+0x142] ;  /* 0x0001420001377983 */ /* 0x000ee80000100600 */
[----:B------:R-:W4:Y:S01]  /*59e0*/  LDL.LU.S16 R61, [R1+0x128] ;  /* 0x00012800013d7983 */ /* 0x000f220000300600 */
[----:B-----5:R-:W-:Y:S02]  /*59f0*/  HADD2.F32 R12, -RZ, R36.H0_H0 ;  /* 0x20000024ff0c7230 */ /* 0x020fe40000004100 */
[----:B------:R-:W-:Y:S01]  /*5a00*/  HADD2.F32 R13, -RZ, R37.H0_H0 ;  /* 0x20000025ff0d7230 */ /* 0x000fe20000004100 */
[----:B------:R-:W4:Y:S01]  /*5a10*/  LDL.S16 R28, [R1+0x14a] ;  /* 0x00014a00011c7983 */ /* 0x000f220000100600 */
[----:B------:R-:W-:-:S02]  /*5a20*/  HADD2.F32 R10, -RZ, R44.H0_H0 ;  /* 0x2000002cff0a7230 */ /* 0x000fc40000004100 */
[----:B------:R-:W-:Y:S01]  /*5a30*/  FADD.FTZ R12, R12, -UR28 ;  /* 0x8000001c0c0c7e21 */ /* 0x000fe20008010000 */
[----:B------:R-:W-:Y:S02]  /*5a40*/  HADD2.F32 R11, -RZ, R46.H0_H0 ;  /* 0x2000002eff0b7230 */ /* 0x000fe40000004100 */
[----:B------:R-:W-:Y:S01]  /*5a50*/  FADD.FTZ R16, R13, -UR28 ;  /* 0x8000001c0d107e21 */ /* 0x000fe20008010000 */
[----:B------:R-:W-:Y:S02]  /*5a60*/  HADD2.F32 R19, -RZ, R52.H0_H0 ;  /* 0x20000034ff137230 */ /* 0x000fe40000004100 */
[----:B------:R-:W-:Y:S01]  /*5a70*/  FMUL.FTZ R13, R14, R10 ;  /* 0x0000000a0e0d7220 */ /* 0x000fe20000410000 */
[----:B------:R-:W-:Y:S01]  /*5a80*/  FMUL.FTZ R12, R12, UR16 ;  /* 0x000000100c0c7c20 */ /* 0x000fe20008410000 */
[----:B------:R-:W-:Y:S01]  /*5a90*/  FMUL.FTZ R17, R15, R11 ;  /* 0x0000000b0f117220 */ /* 0x000fe20000410000 */
[----:B------:R-:W-:Y:S01]  /*5aa0*/  FMUL.FTZ R16, R16, UR16 ;  /* 0x0000001010107c20 */ /* 0x000fe20008410000 */
[----:B------:R-:W-:Y:S01]  /*5ab0*/  FADD.FTZ R18, RZ, R13 ;  /* 0x0000000dff127221 */ /* 0x000fe20000010000 */
[----:B------:R-:W-:Y:S01]  /*5ac0*/  FFMA.FTZ R13, R12, R13, RZ ;  /* 0x0000000d0c0d7223 */ /* 0x000fe200000100ff */
[----:B------:R-:W-:-:S02]  /*5ad0*/  HADD2.F32 R21, -RZ, R53.H0_H0 ;  /* 0x20000035ff157230 */ /* 0x000fc40000004100 */
[----:B------:R-:W-:Y:S01]  /*5ae0*/  FADD.FTZ R19, R19, -UR28 ;  /* 0x8000001c13137e21 */ /* 0x000fe20008010000 */
[----:B------:R-:W-:Y:S01]  /*5af0*/  FADD.FTZ R18, R17, R18 ;  /* 0x0000001211127221 */ /* 0x000fe20000010000 */
[----:B------:R-:W-:Y:S01]  /*5b00*/  FFMA.FTZ R13, R16, R17, R13 ;  /* 0x00000011100d7223 */ /* 0x000fe2000001000d */
[----:B------:R-:W-:Y:S02]  /*5b10*/  HADD2.F32 R17, -RZ, R47.H0_H0 ;  /* 0x2000002fff117230 */ /* 0x000fe40000004100 */
[----:B------:R-:W-:Y:S01]  /*5b20*/  FFMA.FTZ R12, R10, R12, RZ ;  /* 0x0000000c0a0c7223 */ /* 0x000fe200000100ff */
[----:B------:R-:W-:Y:S01]  /*5b30*/  FADD.FTZ R10, RZ, R10 ;  /* 0x0000000aff0a7221 */ /* 0x000fe20000010000 */
[----:B------:R-:W-:Y:S01]  /*5b40*/  FADD.FTZ R21, R21, -UR28 ;  /* 0x8000001c15157e21 */ /* 0x000fe20008010000 */
[----:B------:R-:W-:Y:S01]  /*5b50*/  FMUL.FTZ R19, R19, UR16 ;  /* 0x0000001013137c20 */ /* 0x000fe20008410000 */
[----:B------:R-:W-:Y:S02]  /*5b60*/  HADD2.F32 R22, -RZ, R93.H1_H1 ;  /* 0x3000005dff167230 */ /* 0x000fe40000004100 */
[----:B------:R-:W-:Y:S01]  /*5b70*/  FFMA.FTZ R16, R11, R16, RZ ;  /* 0x000000100b107223 */ /* 0x000fe200000100ff */
[----:B------:R-:W-:-:S02]  /*5b80*/  HADD2.F32 R23, -RZ, R45.H0_H0 ;  /* 0x2000002dff177230 */ /* 0x000fc40000004100 */
[----:B------:R-:W-:Y:S01]  /*5b90*/  FADD.FTZ R11, RZ, R11 ;  /* 0x0000000bff0b7221 */ /* 0x000fe20000010000 */
[----:B------:R-:W-:Y:S01]  /*5ba0*/  FADD.FTZ R10, R17, R10 ;  /* 0x0000000a110a7221 */ /* 0x000fe20000010000 */
[----:B------:R-:W-:Y:S01]  /*5bb0*/  FMUL.FTZ R21, R21, UR16 ;  /* 0x0000001015157c20 */ /* 0x000fe20008410000 */
[----:B------:R-:W-:Y:S01]  /*5bc0*/  FFMA.FTZ R12, R17, R19, R12 ;  /* 0x00000013110c7223 */ /* 0x000fe2000001000c */
[----:B------:R-:W-:Y:S01]  /*5bd0*/  FMUL.FTZ R17, R14, R17 ;  /* 0x000000110e117220 */ /* 0x000fe20000410000 */
[C---:B------:R-:W-:Y:S01]  /*5be0*/  FADD.FTZ R11, R22.reuse, R11 ;  /* 0x0000000b160b7221 */ /* 0x040fe20000010000 */
[----:B------:R-:W-:Y:S01]  /*5bf0*/  FFMA.FTZ R16, R22, R21, R16 ;  /* 0x0000001516107223 */ /* 0x000fe20000010010 */
[----:B------:R-:W-:Y:S02]  /*5c00*/  HADD2.F32 R93, -RZ, R93.H0_H0 ;  /* 0x2000005dff5d7230 */ /* 0x000fe40000004100 */
[----:B------:R-:W-:Y:S01]  /*5c10*/  FMUL.FTZ R22, R15, R22 ;  /* 0x000000160f167220 */ /* 0x000fe20000410000 */
[----:B------:R-:W-:Y:S01]  /*5c20*/  FADD.FTZ R18, R18, R17 ;  /* 0x0000001112127221 */ /* 0x000fe20000010000 */
[----:B------:R-:W-:Y:S01]  /*5c30*/  FFMA.FTZ R13, R19, R17, R13 ;  /* 0x00000011130d7223 */ /* 0x000fe2000001000d */
[----:B------:R-:W-:Y:S01]  /*5c40*/  FADD.FTZ R23, R23, -UR28 ;  /* 0x8000001c17177e21 */ /* 0x000fe20008010000 */
[----:B------:R-:W-:-:S02]  /*5c50*/  HADD2.F32 R17, -RZ, R48.H0_H0 ;  /* 0x20000030ff117230 */ /* 0x000fc40000004100 */
[----:B------:R-:W-:Y:S01]  /*5c60*/  FADD.FTZ R18, R22, R18 ;  /* 0x0000001216127221 */ /* 0x000fe20000010000 */
[----:B------:R-:W-:Y:S01]  /*5c70*/  FFMA.FTZ R13, R21, R22, R13 ;  /* 0x00000016150d7223 */ /* 0x000fe2000001000d */
[----:B------:R-:W-:Y:S01]  /*5c80*/  FMUL.FTZ R23, R23, UR16 ;  /* 0x0000001017177c20 */ /* 0x000fe20008410000 */
[----:B------:R-:W-:Y:S01]  /*5c90*/  FMUL.FTZ R19, R14, R93 ;  /* 0x0000005d0e137220 */ /* 0x000fe20000410000 */
[----:B------:R-:W-:Y:S02]  /*5ca0*/  HADD2.F32 R21, -RZ, R49.H0_H0 ;  /* 0x20000031ff157230 */ /* 0x000fe40000004100 */
[----:B------:R-:W-:Y:S01]  /*5cb0*/  FADD.FTZ R17, R17, -UR28 ;  /* 0x8000001c11117e21 */ /* 0x000fe20008010000 */
[----:B------:R-:W-:Y:S01]  /*5cc0*/  FADD.FTZ R10, R10, R93 ;  /* 0x0000005d0a0a7221 */ /* 0x000fe20000010000 */
[----:B------:R-:W-:Y:S01]  /*5cd0*/  FADD.FTZ R18, R18, R19 ;  /* 0x0000001312127221 */ /* 0x000fe20000010000 */
[----:B------:R-:W-:Y:S01]  /*5ce0*/  FFMA.FTZ R13, R23, R19, R13 ;  /* 0x00000013170d7223 */ /* 0x000fe2000001000d */
[----:B------:R-:W-:-:S02]  /*5cf0*/  HADD2.F32 R19, -RZ, R92.H0_H0 ;  /* 0x2000005cff137230 */ /* 0x000fc40000004100 */
[----:B------:R-:W-:Y:S01]  /*5d00*/  FADD.FTZ R21, R21, -UR28 ;  /* 0x8000001c15157e21 */ /* 0x000fe20008010000 */
[----:B------:R-:W-:Y:S01]  /*5d10*/  FMUL.FTZ R17, R17, UR16 ;  /* 0x0000001011117c20 */ /* 0x000fe20008410000 */
[----:B------:R-:W-:Y:S02]  /*5d20*/  HADD2.F32 R92, -RZ, R92.H1_H1 ;  /* 0x3000005cff5c7230 */ /* 0x000fe40000004100 */
[----:B------:R-:W-:Y:S01]  /*5d30*/  FFMA.FTZ R12, R93, R23, R12 ;  /* 0x000000175d0c7223 */ /* 0x000fe2000001000c */
[----:B------:R-:W-:Y:S01]  /*5d40*/  FMUL.FTZ R21, R21, UR16 ;  /* 0x0000001015157c20 */ /* 0x000fe20008410000 */
[----:B------:R-:W-:Y:S01]  /*5d50*/  FADD.FTZ R11, R11, R19 ;  /* 0x000000130b0b7221 */ /* 0x000fe20000010000 */
[----:B------:R-:W-:Y:S01]  /*5d60*/  FFMA.FTZ R16, R19, R17, R16 ;  /* 0x0000001113107223 */ /* 0x000fe20000010010 */
[----:B------:R-:W-:Y:S01]  /*5d70*/  FMUL.FTZ R19, R15, R19 ;  /* 0x000000130f137220 */ /* 0x000fe20000410000 */
[----:B------:R-:W-:Y:S02]  /*5d80*/  HADD2.F32 R22, -RZ, R91.H1_H1 ;  /* 0x3000005bff167230 */ /* 0x000fe40000004100 */
[----:B------:R-:W-:Y:S01]  /*5d90*/  FADD.FTZ R10, R10, R92 ;  /* 0x0000005c0a0a7221 */ /* 0x000fe20000010000 */
[----:B------:R-:W-:Y:S01]  /*5da0*/  FFMA.FTZ R12, R92, R21, R12 ;  /* 0x000000155c0c7223 */ /* 0x000fe2000001000c */
[----:B------:R-:W-:Y:S01]  /*5db0*/  FMUL.FTZ R92, R14, R92 ;  /* 0x0000005c0e5c7220 */ /* 0x000fe20000410000 */
[----:B------:R-:W-:Y:S01]  /*5dc0*/  FFMA.FTZ R13, R17, R19, R13 ;  /* 0x00000013110d7223 */ /* 0x000fe2000001000d */
[----:B------:R-:W-:-:S02]  /*5dd0*/  HADD2.F32 R17, -RZ, R90.H1_H1 ;  /* 0x3000005aff117230 */ /* 0x000fc40000004100 */
[----:B------:R-:W-:Y:S01]  /*5de0*/  FADD.FTZ R18, R19, R18 ;  /* 0x0000001213127221 */ /* 0x000fe20000010000 */
[----:B------:R-:W-:Y:S02]  /*5df0*/  HADD2.F32 R91, -RZ, R91.H0_H0 ;  /* 0x2000005bff5b7230 */ /* 0x000fe40000004100 */
[----:B------:R-:W-:Y:S01]  /*5e00*/  FADD.FTZ R22, R22, -UR28 ;  /* 0x8000001c16167e21 */ /* 0x000fe20008010000 */
[----:B------:R-:W-:Y:S01]  /*5e10*/  FFMA.FTZ R13, R21, R92, R13 ;  /* 0x0000005c150d7223 */ /* 0x000fe2000001000d */
[----:B------:R-:W-:Y:S02]  /*5e20*/  HADD2.F32 R21, -RZ, R89.H1_H1 ;  /* 0x30000059ff157230 */ /* 0x000fe40000004100 */
[----:B------:R-:W-:Y:S01]  /*5e30*/  FADD.FTZ R17, R17, -UR28 ;  /* 0x8000001c11117e21 */ /* 0x000fe20008010000 */
[----:B------:R-:W-:Y:S01]  /*5e40*/  FADD.FTZ R18, R18, R92 ;  /* 0x0000005c12127221 */ /* 0x000fe20000010000 */
[----:B------:R-:W-:Y:S01]  /*5e50*/  FMUL.FTZ R22, R22, UR16 ;  /* 0x0000001016167c20 */ /* 0x000fe20008410000 */
[----:B------:R-:W-:Y:S01]  /*5e60*/  FMUL.FTZ R19, R15, R91 ;  /* 0x0000005b0f137220 */ /* 0x000fe20000410000 */
[----:B------:R-:W-:-:S02]  /*5e70*/  HADD2.F32 R90, -RZ, R90.H0_H0 ;  /* 0x2000005aff5a7230 */ /* 0x000fc40000004100 */
[----:B------:R-:W-:Y:S01]  /*5e80*/  FADD.FTZ R21, R21, -UR28 ;  /* 0x8000001c15157e21 */ /* 0x000fe20008010000 */
[----:B------:R-:W-:Y:S01]  /*5e90*/  FMUL.FTZ R17, R17, UR16 ;  /* 0x0000001011117c20 */ /* 0x000fe20008410000 */
[----:B------:R-:W-:Y:S01]  /*5ea0*/  FADD.FTZ R18, R19, R18 ;  /* 0x0000001213127221 */ /* 0x000fe20000010000 */
[----:B------:R-:W-:Y:S01]  /*5eb0*/  FFMA.FTZ R13, R22, R19, R13 ;  /* 0x00000013160d7223 */ /* 0x000fe2000001000d */
[----:B------:R-:W-:Y:S02]  /*5ec0*/  HADD2.F32 R19, -RZ, R88.H1_H1 ;  /* 0x30000058ff137230 */ /* 0x000fe40000004100 */
[----:B------:R-:W-:Y:S01]  /*5ed0*/  FADD.FTZ R11, R11, R91 ;  /* 0x0000005b0b0b7221 */ /* 0x000fe20000010000 */
[----:B------:R-:W-:Y:S01]  /*5ee0*/  FFMA.FTZ R16, R91, R22, R16 ;  /* 0x000000165b107223 */ /* 0x000fe20000010010 */
[----:B------:R-:W-:Y:S01]  /*5ef0*/  FMUL.FTZ R21, R21, UR16 ;  /* 0x0000001015157c20 */ /* 0x000fe20008410000 */
[----:B------:R-:W-:Y:S01]  /*5f00*/  FADD.FTZ R10, R10, R90 ;  /* 0x0000005a0a0a7221 */ /* 0x000fe20000010000 */
[----:B------:R-:W-:Y:S01]  /*5f10*/  FFMA.FTZ R12, R90, R17, R12 ;  /* 0x000000115a0c7223 */ /* 0x000fe2000001000c */
[----:B------:R-:W-:-:S02]  /*5f20*/  HADD2.F32 R89, -RZ, R89.H0_H0 ;  /* 0x20000059ff597230 */ /* 0x000fc40000004100 */
[----:B------:R-:W-:Y:S01]  /*5f30*/  FMUL.FTZ R90, R14, R90 ;  /* 0x0000005a0e5a7220 */ /* 0x000fe20000410000 */
[----:B------:R-:W-:Y:S01]  /*5f40*/  FADD.FTZ R11, R11, R19 ;  /* 0x000000130b0b7221 */ /* 0x000fe20000010000 */
[----:B------:R-:W-:Y:S01]  /*5f50*/  FFMA.FTZ R16, R19, R21, R16 ;  /* 0x0000001513107223 */ /* 0x000fe20000010010 */
[----:B------:R-:W-:Y:S01]  /*5f60*/  FMUL.FTZ R19, R15, R19 ;  /* 0x000000130f137220 */ /* 0x000fe20000410000 */
[----:B------:R-:W-:Y:S01]  /*5f70*/  FADD.FTZ R18, R18, R90 ;  /* 0x0000005a12127221 */ /* 0x000fe20000010000 */
[----:B------:R-:W-:Y:S01]  /*5f80*/  FFMA.FTZ R13, R17, R90, R13 ;  /* 0x0000005a110d7223 */ /* 0x000fe2000001000d */
[----:B------:R-:W-:Y:S02]  /*5f90*/  HADD2.F32 R88, -RZ, R88.H0_H0 ;  /* 0x20000058ff587230 */ /* 0x000fe40000004100 */
[----:B------:R-:W-:Y:S01]  /*5fa0*/  FADD.FTZ R89, R89, -UR28 ;  /* 0x8000001c59597e21 */ /* 0x000fe20008010000 */
[----:B------:R-:W-:Y:S02]  /*5fb0*/  HADD2.F32 R17, -RZ, R85.H1_H1 ;  /* 0x30000055ff117230 */ /* 0x000fe40000004100 */
[----:B------:R-:W-:Y:S01]  /*5fc0*/  FADD.FTZ R18, R19, R18 ;  /* 0x0000001213127221 */ /* 0x000fe20000010000 */
[----:B------:R-:W-:Y:S01]  /*5fd0*/  FFMA.FTZ R13, R21, R19, R13 ;  /* 0x00000013150d7223 */ /* 0x000fe2000001000d */
[----:B------:R-:W-:Y:S01]  /*5fe0*/  FMUL.FTZ R89, R89, UR16 ;  /* 0x0000001059597c20 */ /* 0x000fe20008410000 */
[----:B------:R-:W-:Y:S01]  /*5ff0*/  FMUL.FTZ R19, R14, R88 ;  /* 0x000000580e137220 */ /* 0x000fe20000410000 */
[----:B------:R-:W-:Y:S01]  /*6000*/  FADD.FTZ R17, R17, -UR28 ;  /* 0x8000001c11117e21 */ /* 0x000fe20008010000 */
[----:B------:R-:W-:-:S02]  /*6010*/  HADD2.F32 R21, -RZ, R86.H0_H0 ;  /* 0x20000056ff157230 */ /* 0x000fc40000004100 */
[----:B------:R-:W-:Y:S01]  /*6020*/  FADD.FTZ R10, R10, R88 ;  /* 0x000000580a0a7221 */ /* 0x000fe20000010000 */
[----:B------:R-:W-:Y:S01]  /*6030*/  FADD.FTZ R18, R18, R19 ;  /* 0x0000001312127221 */ /* 0x000fe20000010000 */
[----:B------:R-:W-:Y:S01]  /*6040*/  FFMA.FTZ R13, R89, R19, R13 ;  /* 0x00000013590d7223 */ /* 0x000fe2000001000d */
[----:B------:R-:W-:Y:S02]  /*6050*/  HADD2.F32 R19, -RZ, R87.H1_H1 ;  /* 0x30000057ff137230 */ /* 0x000fe40000004100 */
[----:B------:R-:W-:Y:S01]  /*6060*/  FMUL.FTZ R17, R17, UR16 ;  /* 0x0000001011117c20 */ /* 0x000fe20008410000 */
[----:B------:R-:W-:Y:S02]  /*6070*/  HADD2.F32 R85, -RZ, R85.H0_H0 ;  /* 0x20000055ff557230 */ /* 0x000fe40000004100 */
[----:B------:R-:W-:Y:S01]  /*6080*/  FADD.FTZ R21, R21, -UR28 ;  /* 0x8000001c15157e21 */ /* 0x000fe20008010000 */
[----:B------:R-:W-:Y:S02]  /*6090*/  HADD2.F32 R86, -RZ, R86.H1_H1 ;  /* 0x30000056ff567230 */ /* 0x000fe40000004100 */
[----:B------:R-:W-:Y:S01]  /*60a0*/  FADD.FTZ R11, R11, R19 ;  /* 0x000000130b0b7221 */ /* 0x000fe20000010000 */
[----:B------:R-:W-:Y:S01]  /*60b0*/  FFMA.FTZ R16, R19, R17, R16 ;  /* 0x0000001113107223 */ /* 0x000fe20000010010 */
[----:B------:R-:W-:Y:S01]  /*60c0*/  FMUL.FTZ R19, R15, R19 ;  /* 0x000000130f137220 */ /* 0x000fe20000410000 */
[----:B------:R-:W-:Y:S01]  /*60d0*/  FADD.FTZ R85, R85, -UR28 ;  /* 0x8000001c55557e21 */ /* 0x000fe20008010000 */
[----:B------:R-:W-:Y:S01]  /*60e0*/  FFMA.FTZ R12, R88, R89, R12 ;  /* 0x00000059580c7223 */ /* 0x000fe2000001000c */
[----:B------:R-:W-:Y:S01]  /*60f0*/  FMUL.FTZ R21, R21, UR16 ;  /* 0x0000001015157c20 */ /* 0x000fe20008410000 */
[----:B------:R-:W-:Y:S01]  /*6100*/  FFMA.FTZ R13, R17, R19, R13 ;  /* 0x00000013110d7223 */ /* 0x000fe2000001000d */
[----:B------:R-:W-:-:S02]  /*6110*/  HADD2.F32 R17, -RZ, R84.H0_H0 ;  /* 0x20000054ff117230 */ /* 0x000fc40000004100 */
[----:B------:R-:W-:Y:S01]  /*6120*/  FMUL.FTZ R85, R85, UR16 ;  /* 0x0000001055557c20 */ /* 0x000fe20008410000 */
[----:B------:R-:W-:Y:S02]  /*6130*/  HADD2.F32 R84, -RZ, R84.H1_H1 ;  /* 0x30000054ff547230 */ /* 0x000fe40000004100 */
[----:B------:R-:W-:Y:S01]  /*6140*/  FADD.FTZ R10, R10, R86 ;  /* 0x000000560a0a7221 */ /* 0x000fe20000010000 */
[----:B------:R-:W-:Y:S01]  /*6150*/  FFMA.FTZ R12, R86, R21, R12 ;  /* 0x00000015560c7223 */ /* 0x000fe2000001000c */
[----:B------:R-:W-:Y:S01]  /*6160*/  FADD.FTZ R18, R19, R18 ;  /* 0x0000001213127221 */ /* 0x000fe20000010000 */
[----:B------:R-:W-:Y:S01]  /*6170*/  FMUL.FTZ R86, R14, R86 ;  /* 0x000000560e567220 */ /* 0x000fe20000410000 */
[----:B------:R-:W-:Y:S01]  /*6180*/  FMUL.FTZ R19, R15, R17 ;  /* 0x000000110f137220 */ /* 0x000fe20000410000 */
[----:B------:R-:W-:Y:S01]  /*6190*/  FADD.FTZ R11, R11, R17 ;  /* 0x000000110b0b7221 */ /* 0x000fe20000010000 */
[----:B------:R-:W-:Y:S01]  /*61a0*/  FFMA.FTZ R16, R17, R85, R16 ;  /* 0x0000005511107223 */ /* 0x000fe20000010010 */
[----:B------:R-:W-:-:S02]  /*61b0*/  HADD2.F32 R17, -RZ, R83.H0_H0 ;  /* 0x20000053ff117230 */ /* 0x000fc40000004100 */
[----:B------:R-:W-:Y:S01]  /*61c0*/  FADD.FTZ R84, R84, -UR28 ;  /* 0x8000001c54547e21 */ /* 0x000fe20008010000 */
[----:B------:R-:W-:Y:S01]  /*61d0*/  FADD.FTZ R18, R18, R86 ;  /* 0x0000005612127221 */ /* 0x000fe20000010000 */
[----:B------:R-:W-:Y:S01]  /*61e0*/  FFMA.FTZ R13, R21, R86, R13 ;  /* 0x00000056150d7223 */ /* 0x000fe2000001000d */
[----:B------:R-:W-:Y:S02]  /*61f0*/  HADD2.F32 R83, -RZ, R83.H1_H1 ;  /* 0x30000053ff537230 */ /* 0x000fe40000004100 */
[----:B------:R-:W-:Y:S01]  /*6200*/  FADD.FTZ R17, R17, -UR28 ;  /* 0x8000001c11117e21 */ /* 0x000fe20008010000 */
[----:B------:R-:W-:Y:S01]  /*6210*/  FMUL.FTZ R84, R84, UR16 ;  /* 0x0000001054547c20 */ /* 0x000fe20008410000 */
[----:B------:R-:W-:Y:S01]  /*6220*/  FADD.FTZ R18, R19, R18 ;  /* 0x0000001213127221 */ /* 0x000fe20000010000 */
[----:B------:R-:W-:Y:S01]  /*6230*/  FFMA.FTZ R13, R85, R19, R13 ;  /* 0x00000013550d7223 */ /* 0x000fe2000001000d */
[--C-:B------:R-:W-:Y:S02]  /*6240*/  HADD2.F32 R19, -RZ, R82.reuse.H1_H1 ;  /* 0x30000052ff137230 */ /* 0x100fe40000004100 */
[----:B------:R-:W-:Y:S01]  /*6250*/  FMUL.FTZ R17, R17, UR16 ;  /* 0x0000001011117c20 */ /* 0x000fe20008410000 */
[----:B------:R-:W-:Y:S01]  /*6260*/  FADD.FTZ R10, R10, R83 ;  /* 0x000000530a0a7221 */ /* 0x000fe20000010000 */
[----:B------:R-:W-:Y:S01]  /*6270*/  FFMA.FTZ R12, R83, R84, R12 ;  /* 0x00000054530c7223 */ /* 0x000fe2000001000c */
[----:B------:R-:W-:Y:S01]  /*6280*/  FMUL.FTZ R83, R14, R83 ;  /* 0x000000530e537220 */ /* 0x000fe20000410000 */
[----:B------:R-:W-:-:S02]  /*6290*/  HADD2.F32 R82, -RZ, R82.H0_H0 ;  /* 0x20000052ff527230 */ /* 0x000fc40000004100 */
[----:B------:R-:W-:Y:S01]  /*62a0*/  FADD.FTZ R11, R11, R19 ;  /* 0x000000130b0b7221 */ /* 0x000fe20000010000 */
[----:B------:R-:W-:Y:S01]  /*62b0*/  FFMA.FTZ R16, R19, R17, R16 ;  /* 0x0000001113107223 */ /* 0x000fe20000010010 */
[----:B------:R-:W-:Y:S01]  /*62c0*/  FMUL.FTZ R19, R15, R19 ;  /* 0x000000130f137220 */ /* 0x000fe20000410000 */
[----:B------:R-:W-:Y:S01]  /*62d0*/  FADD.FTZ R18, R18, R83 ;  /* 0x0000005312127221 */ /* 0x000fe20000010000 */
[----:B------:R-:W-:Y:S01]  /*62e0*/  FFMA.FTZ R13, R84, R83, R13 ;  /* 0x00000053540d7223 */ /* 0x000fe2000001000d */
[--C-:B------:R-:W-:Y:S02]  /*62f0*/  HADD2.F32 R21, -RZ, R81.reuse.H1_H1 ;  /* 0x30000051ff157230 */ /* 0x100fe40000004100 */
[----:B------:R-:W-:Y:S01]  /*6300*/  FADD.FTZ R82, R82, -UR28 ;  /* 0x8000001c52527e21 */ /* 0x000fe20008010000 */
[----:B------:R-:W-:Y:S02]  /*6310*/  HADD2.F32 R81, -RZ, R81.H0_H0 ;  /* 0x20000051ff517230 */ /* 0x000fe40000004100 */
[----:B------:R-:W-:Y:S01]  /*6320*/  FADD.FTZ R18, R19, R18 ;  /* 0x0000001213127221 */ /* 0x000fe20000010000 */
[----:B------:R-:W-:Y:S01]  /*6330*/  FFMA.FTZ R13, R17, R19, R13 ;  /* 0x00000013110d7223 */ /* 0x000fe2000001000d */
[----:B------:R-:W-:-:S02]  /*6340*/  HADD2.F32 R19, -RZ, R80.H0_H0 ;  /* 0x20000050ff137230 */ /* 0x000fc40000004100 */
[----:B------:R-:W-:Y:S01]  /*6350*/  FMUL.FTZ R82, R82, UR16 ;  /* 0x0000001052527c20 */ /* 0x000fe20008410000 */
[----:B------:R-:W-:Y:S01]  /*6360*/  FADD.FTZ R81, R81, -UR28 ;  /* 0x8000001c51517e21 */ /* 0x000fe20008010000 */
[----:B------:R-:W-:Y:S01]  /*6370*/  FMUL.FTZ R17, R14, R21 ;  /* 0x000000150e117220 */ /* 0x000fe20000410000 */
[----:B------:R-:W-:Y:S02]  /*6380*/  HADD2.F32 R80, -RZ, R80.H1_H1 ;  /* 0x30000050ff507230 */ /* 0x000fe40000004100 */
        /* <DEDUP_REMOVED lines=10> */
[----:B------:R-:W-:-:S02]  /*6430*/  HADD2.F32 R21, -RZ, R78.H1_H1 ;  /* 0x3000004eff157230 */ /* 0x000fc40000004100 */
[----:B------:R-:W-:Y:S01]  /*6440*/  FMUL.FTZ R80, R15, R80 ;  /* 0x000000500f507220 */ /* 0x000fe20000410000 */
[----:B------:R-:W-:Y:S02]  /*6450*/  HADD2.F32 R79, -RZ, R79.H0_H0 ;  /* 0x2000004fff4f7230 */ /* 0x000fe40000004100 */
[----:B------:R-:W-:Y:S01]  /*6460*/  FADD.FTZ R10, R10, R17 ;  /* 0x000000110a0a7221 */ /* 0x000fe20000010000 */
[----:B------:R-:W-:Y:S01]  /*6470*/  FFMA.FTZ R12, R17, R19, R12 ;  /* 0x00000013110c7223 */ /* 0x000fe2000001000c */
[----:B------:R-:W-:Y:S01]  /*6480*/  FMUL.FTZ R17, R14, R17 ;  /* 0x000000110e117220 */ /* 0x000fe20000410000 */
[----:B------:R-:W-:Y:S01]  /*6490*/  FADD.FTZ R18, R80, R18 ;  /* 0x0000001250127221 */ /* 0x000fe20000010000 */
[----:B------:R-:W-:Y:S01]  /*64a0*/  FFMA.FTZ R13, R81, R80, R13 ;  /* 0x00000050510d7223 */ /* 0x000fe2000001000d */
[--C-:B------:R-:W-:Y:S02]  /*64b0*/  HADD2.F32 R22, -RZ, R77.reuse.H0_H0 ;  /* 0x2000004dff167230 */ /* 0x100fe40000004100 */
[----:B------:R-:W-:Y:S01]  /*64c0*/  FADD.FTZ R21, R21, -UR28 ;  /* 0x8000001c15157e21 */ /* 0x000fe20008010000 */
[----:B------:R-:W-:-:S02]  /*64d0*/  HADD2.F32 R77, -RZ, R77.H1_H1 ;  /* 0x3000004dff4d7230 */ /* 0x000fc40000004100 */
[----:B------:R-:W-:Y:S01]  /*64e0*/  FADD.FTZ R79, R79, -UR28 ;  /* 0x8000001c4f4f7e21 */ /* 0x000fe20008010000 */
[----:B------:R-:W-:Y:S01]  /*64f0*/  FADD.FTZ R18, R18, R17 ;  /* 0x0000001112127221 */ /* 0x000fe20000010000 */
[----:B------:R-:W-:Y:S01]  /*6500*/  FFMA.FTZ R13, R19, R17, R13 ;  /* 0x00000011130d7223 */ /* 0x000fe2000001000d */
[----:B------:R-:W-:Y:S01]  /*6510*/  FMUL.FTZ R21, R21, UR16 ;  /* 0x0000001015157c20 */ /* 0x000fe20008410000 */
[----:B------:R-:W-:Y:S01]  /*6520*/  FMUL.FTZ R17, R15, R22 ;  /* 0x000000160f117220 */ /* 0x000fe20000410000 */
[----:B------:R-:W-:Y:S02]  /*6530*/  HADD2.F32 R78, -RZ, R78.H0_H0 ;  /* 0x2000004eff4e7230 */ /* 0x000fe40000004100 */
[----:B------:R-:W-:Y:S01]  /*6540*/  FADD.FTZ R77, R77, -UR28 ;  /* 0x8000001c4d4d7e21 */ /* 0x000fe20008010000 */
[----:B------:R-:W-:Y:S01]  /*6550*/  FMUL.FTZ R79, R79, UR16 ;  /* 0x000000104f4f7c20 */ /* 0x000fe20008410000 */
[----:B------:R-:W-:Y:S01]  /*6560*/  FADD.FTZ R18, R17, R18 ;  /* 0x0000001211127221 */ /* 0x000fe20000010000 */
[----:B------:R-:W-:Y:S01]  /*6570*/  FFMA.FTZ R13, R21, R17, R13 ;  /* 0x00000011150d7223 */ /* 0x000fe2000001000d */
[----:B------:R-:W-:-:S02]  /*6580*/  HADD2.F32 R17, -RZ, R76.H1_H1 ;  /* 0x3000004cff117230 */ /* 0x000fc40000004100 */
[----:B------:R-:W-:Y:S01]  /*6590*/  FADD.FTZ R11, R11, R22 ;  /* 0x000000160b0b7221 */ /* 0x000fe20000010000 */
[----:B------:R-:W-:Y:S01]  /*65a0*/  FFMA.FTZ R16, R22, R21, R16 ;  /* 0x0000001516107223 */ /* 0x000fe20000010010 */
[----:B------:R-:W-:Y:S01]  /*65b0*/  FMUL.FTZ R77, R77, UR16 ;  /* 0x000000104d4d7c20 */ /* 0x000fe20008410000 */
[----:B------:R-:W-:Y:S01]  /*65c0*/  FADD.FTZ R10, R10, R78 ;  /* 0x0000004e0a0a7221 */ /* 0x000fe20000010000 */
[----:B------:R-:W-:Y:S01]  /*65d0*/  FFMA.FTZ R12, R78, R79, R12 ;  /* 0x0000004f4e0c7223 */ /* 0x000fe2000001000c */
[----:B------:R-:W-:Y:S01]  /*65e0*/  FMUL.FTZ R78, R14, R78 ;  /* 0x0000004e0e4e7220 */ /* 0x000fe20000410000 */
[----:B------:R-:W-:Y:S02]  /*65f0*/  HADD2.F32 R76, -RZ, R76.H0_H0 ;  /* 0x2000004cff4c7230 */ /* 0x000fe40000004100 */
[----:B------:R-:W-:Y:S01]  /*6600*/  FADD.FTZ R11, R11, R17 ;  /* 0x000000110b0b7221 */ /* 0x000fe20000010000 */
[----:B------:R-:W-:Y:S01]  /*6610*/  FFMA.FTZ R16, R17, R77, R16 ;  /* 0x0000004d11107223 */ /* 0x000fe20000010010 */
[----:B------:R-:W-:Y:S01]  /*6620*/  FMUL.FTZ R17, R15, R17 ;  /* 0x000000110f117220 */ /* 0x000fe20000410000 */
[----:B------:R-:W-:Y:S01]  /*6630*/  FADD.FTZ R18, R18, R78 ;  /* 0x0000004e12127221 */ /* 0x000fe20000010000 */
[----:B------:R-:W-:Y:S01]  /*6640*/  FFMA.FTZ R13, R79, R78, R13 ;  /* 0x0000004e4f0d7223 */ /* 0x000fe2000001000d */
[----:B------:R-:W-:Y:S01]  /*6650*/  FADD.FTZ R76, R76, -UR28 ;  /* 0x8000001c4c4c7e21 */ /* 0x000fe20008010000 */
[----:B------:R-:W-:-:S02]  /*6660*/  HADD2.F32 R19, -RZ, R75.H1_H1 ;  /* 0x3000004bff137230 */ /* 0x000fc40000004100 */
[----:B------:R-:W-:Y:S01]  /*6670*/  FADD.FTZ R18, R17, R18 ;  /* 0x0000001211127221 */ /* 0x000fe20000010000 */
[----:B------:R-:W-:Y:S01]  /*6680*/  FFMA.FTZ R13, R77, R17, R13 ;  /* 0x000000114d0d7223 */ /* 0x000fe2000001000d */
[----:B------:R-:W-:Y:S02]  /*6690*/  HADD2.F32 R17, -RZ, R74.H1_H1 ;  /* 0x3000004aff117230 */ /* 0x000fe40000004100 */
[----:B------:R-:W-:Y:S01]  /*66a0*/  FMUL.FTZ R76, R76, UR16 ;  /* 0x000000104c4c7c20 */ /* 0x000fe20008410000 */
[----:B------:R-:W-:Y:S02]  /*66b0*/  HADD2.F32 R75, -RZ, R75.H0_H0 ;  /* 0x2000004bff4b7230 */ /* 0x000fe40000004100 */
[----:B------:R-:W-:Y:S01]  /*66c0*/  FMUL.FTZ R21, R14, R19 ;  /* 0x000000130e157220 */ /* 0x000fe20000410000 */
[----:B------:R-:W-:Y:S01]  /*66d0*/  FADD.FTZ R10, R10, R19 ;  /* 0x000000130a0a7221 */ /* 0x000fe20000010000 */
[----:B------:R-:W-:Y:S01]  /*66e0*/  FADD.FTZ R17, R17, -UR28 ;  /* 0x8000001c11117e21 */ /* 0x000fe20008010000 */
[----:B------:R-:W-:Y:S01]  /*66f0*/  FFMA.FTZ R12, R19, R76, R12 ;  /* 0x0000004c130c7223 */ /* 0x000fe2000001000c */
[----:B------:R-:W-:-:S02]  /*6700*/  HADD2.F32 R19, -RZ, R71.H0_H0 ;  /* 0x20000047ff137230 */ /* 0x000fc40000004100 */
[----:B------:R-:W-:Y:S01]  /*6710*/  FADD.FTZ R75, R75, -UR28 ;  /* 0x8000001c4b4b7e21 */ /* 0x000fe20008010000 */
[----:B------:R-:W-:Y:S01]  /*6720*/  FMUL.FTZ R17, R17, UR16 ;  /* 0x0000001011117c20 */ /* 0x000fe20008410000 */
[----:B------:R-:W-:Y:S01]  /*6730*/  FFMA.FTZ R13, R76, R21, R13 ;  /* 0x000000154c0d7223 */ /* 0x000fe2000001000d */
[----:B------:R-:W-:Y:S02]  /*6740*/  HADD2.F32 R74, -RZ, R74.H0_H0 ;  /* 0x2000004aff4a7230 */ /* 0x000fe40000004100 */
[----:B------:R-:W-:Y:S01]  /*6750*/  FADD.FTZ R11, R11, R19 ;  /* 0x000000130b0b7221 */ /* 0x000fe20000010000 */
[----:B------:R-:W-:Y:S01]  /*6760*/  FFMA.FTZ R16, R19, R17, R16 ;  /* 0x0000001113107223 */ /* 0x000fe20000010010 */
[----:B------:R-:W-:Y:S01]  /*6770*/  FMUL.FTZ R19, R15, R19 ;  /* 0x000000130f137220 */ /* 0x000fe20000410000 */
[----:B------:R-:W-:Y:S02]  /*6780*/  HADD2.F32 R71, -RZ, R71.H1_H1 ;  /* 0x30000047ff477230 */ /* 0x000fe40000004100 */
[----:B------:R-:W-:Y:S01]  /*6790*/  FMUL.FTZ R75, R75, UR16 ;  /* 0x000000104b4b7c20 */ /* 0x000fe20008410000 */
[----:B------:R-:W-:Y:S01]  /*67a0*/  FADD.FTZ R18, R18, R21 ;  /* 0x0000001512127221 */ /* 0x000fe20000010000 */
[----:B------:R-:W-:Y:S01]  /*67b0*/  FFMA.FTZ R13, R17, R19, R13 ;  /* 0x00000013110d7223 */ /* 0x000fe2000001000d */
[----:B------:R-:W-:Y:S01]  /*67c0*/  FADD.FTZ R10, R10, R74 ;  /* 0x0000004a0a0a7221 */ /* 0x000fe20000010000 */
[----:B------:R-:W-:Y:S01]  /*67d0*/  FFMA.FTZ R12, R74, R75, R12 ;  /* 0x0000004b4a0c7223 */ /* 0x000fe2000001000c */
[----:B------:R-:W-:-:S02]  /*67e0*/  HADD2.F32 R17, -RZ, R60.H0_H0 ;  /* 0x2000003cff117230 */ /* 0x000fc40000004100 */
[----:B------:R-:W-:Y:S01]  /*67f0*/  FMUL.FTZ R74, R14, R74 ;  /* 0x0000004a0e4a7220 */ /* 0x000fe20000410000 */
[----:B------:R-:W-:Y:S01]  /*6800*/  FADD.FTZ R18, R19, R18 ;  /* 0x0000001213127221 */ /* 0x000fe20000010000 */
[----:B------:R-:W-:Y:S01]  /*6810*/  FADD.FTZ R71, R71, -UR28 ;  /* 0x8000001c47477e21 */ /* 0x000fe20008010000 */
[--C-:B------:R-:W-:Y:S02]  /*6820*/  HADD2.F32 R19, -RZ, R70.reuse.H1_H1 ;  /* 0x30000046ff137230 */ /* 0x100fe40000004100 */
[----:B------:R-:W-:Y:S01]  /*6830*/  FFMA.FTZ R13, R75, R74, R13 ;  /* 0x0000004a4b0d7223 */ /* 0x000fe2000001000d */
[----:B------:R-:W-:Y:S01]  /*6840*/  FADD.FTZ R18, R18, R74 ;  /* 0x0000004a12127221 */ /* 0x000fe20000010000 */
[----:B------:R-:W-:Y:S01]  /*6850*/  FMUL.FTZ R71, R71, UR16 ;  /* 0x0000001047477c20 */ /* 0x000fe20008410000 */
[----:B------:R-:W-:Y:S01]  /*6860*/  FMUL.FTZ R21, R15, R17 ;  /* 0x000000110f157220 */ /* 0x000fe20000410000 */
[----:B------:R-:W-:Y:S01]  /*6870*/  FADD.FTZ R19, R19, -UR28 ;  /* 0x8000001c13137e21 */ /* 0x000fe20008010000 */
[----:B------:R-:W-:Y:S01]  /*6880*/  FADD.FTZ R11, R11, R17 ;  /* 0x000000110b0b7221 */ /* 0x000fe20000010000 */
[----:B------:R-:W-:Y:S01]  /*6890*/  FFMA.FTZ R16, R17, R71, R16 ;  /* 0x0000004711107223 */ /* 0x000fe20000010010 */
[----:B------:R-:W-:Y:S01]  /*68a0*/  FADD.FTZ R18, R21, R18 ;  /* 0x0000001215127221 */ /* 0x000fe20000010000 */
[----:B------:R-:W-:Y:S01]  /*68b0*/  FFMA.FTZ R13, R71, R21, R13 ;  /* 0x00000015470d7223 */ /* 0x000fe2000001000d */
[----:B------:R-:W-:-:S02]  /*68c0*/  HADD2.F32 R21, -RZ, R70.H0_H0 ;  /* 0x20000046ff157230 */ /* 0x000fc40000004100 */
[----:B------:R-:W-:Y:S01]  /*68d0*/  FMUL.FTZ R22, R19, UR16 ;  /* 0x0000001013167c20 */ /* 0x000fe20008410000 */
[----:B------:R-:W-:Y:S01]  /*68e0*/  HADD2.F32 R17, -RZ, R43.H0_H0 ;  /* 0x2000002bff117230 */ /* 0x000fe20000004100 */
[----:B------:R-:W4:Y:S01]  /*68f0*/  LDL.S16 R62, [R1+0x154] ;  /* 0x00015400013e7983 */ /* 0x000f220000100600 */
[----:B------:R-:W-:Y:S02]  /*6900*/  HADD2.F32 R23, -RZ, R63.H0_H0 ;  /* 0x2000003fff177230 */ /* 0x000fe40000004100 */
[----:B------:R-:W-:Y:S01]  /*6910*/  FADD.FTZ R10, R10, R21 ;  /* 0x000000150a0a7221 */ /* 0x000fe20000010000 */
[----:B------:R-:W-:Y:S01]  /*6920*/  FFMA.FTZ R12, R21, R22, R12 ;  /* 0x00000016150c7223 */ /* 0x000fe2000001000c */
[----:B------:R-:W-:Y:S01]  /*6930*/  FADD.FTZ R17, R17, -UR28 ;  /* 0x8000001c11117e21 */ /* 0x000fe20008010000 */
[----:B------:R-:W-:Y:S01]  /*6940*/  FMUL.FTZ R21, R14, R21 ;  /* 0x000000150e157220 */ /* 0x000fe20000410000 */
[----:B------:R-:W-:Y:S02]  /*6950*/  HADD2.F32 R43, -RZ, R43.H1_H1 ;  /* 0x3000002bff2b7230 */ /* 0x000fe40000004100 */
[----:B------:R-:W-:Y:S01]  /*6960*/  FMUL.FTZ R24, R15, R23 ;  /* 0x000000170f187220 */ /* 0x000fe20000410000 */
[----:B------:R-:W-:Y:S01]  /*6970*/  FMUL.FTZ R17, R17, UR16 ;  /* 0x0000001011117c20 */ /* 0x000fe20008410000 */
[----:B------:R-:W-:Y:S01]  /*6980*/  FFMA.FTZ R22, R22, R21, R13 ;  /* 0x0000001516167223 */ /* 0x000fe2000001000d */
[----:B------:R-:W-:-:S02]  /*6990*/  HADD2.F32 R13, -RZ, R73.H0_H0 ;  /* 0x20000049ff0d7230 */ /* 0x000fc40000004100 */
[----:B------:R-:W-:Y:S01]  /*69a0*/  FADD.FTZ R19, R18, R21 ;  /* 0x0000001512137221 */ /* 0x000fe20000010000 */
[----:B------:R-:W-:Y:S01]  /*69b0*/  FADD.FTZ R43, R43, -UR28 ;  /* 0x8000001c2b2b7e21 */ /* 0x000fe20008010000 */
[----:B------:R-:W-:Y:S01]  /*69c0*/  FFMA.FTZ R16, R23, R17, R16 ;  /* 0x0000001117107223 */ /* 0x000fe20000010010 */
[----:B------:R-:W-:Y:S01]  /*69d0*/  FFMA.FTZ R22, R17, R24, R22 ;  /* 0x0000001811167223 */ /* 0x000fe20000010016 */
[--C-:B------:R-:W-:Y:S02]  /*69e0*/  HADD2.F32 R17, -RZ, R42.reuse.H0_H0 ;  /* 0x2000002aff117230 */ /* 0x100fe40000004100 */
[----:B------:R-:W-:Y:S01]  /*69f0*/  FADD.FTZ R19, R24, R19 ;  /* 0x0000001318137221 */ /* 0x000fe20000010000 */
[----:B------:R-:W-:Y:S01]  /*6a00*/  FMUL.FTZ R43, R43, UR16 ;  /* 0x000000102b2b7c20 */ /* 0x000fe20008410000 */
[----:B------:R-:W-:Y:S01]  /*6a10*/  FMUL.FTZ R18, R14, R13 ;  /* 0x0000000d0e127220 */ /* 0x000fe20000410000 */
[----:B------:R-:W-:Y:S02]  /*6a20*/  HADD2.F32 R42, -RZ, R42.H1_H1 ;  /* 0x3000002aff2a7230 */ /* 0x000fe40000004100 */
[----:B------:R-:W-:Y:S01]  /*6a30*/  FADD.FTZ R11, R11, R23 ;  /* 0x000000170b0b7221 */ /* 0x000fe20000010000 */
[----:B------:R-:W-:-:S02]  /*6a40*/  HADD2.F32 R23, -RZ, R65.H0_H0 ;  /* 0x20000041ff177230 */ /* 0x000fc40000004100 */
[----:B------:R-:W-:Y:S01]  /*6a50*/  FADD.FTZ R19, R19, R18 ;  /* 0x0000001213137221 */ /* 0x000fe20000010000 */
[----:B------:R-:W-:Y:S01]  /*6a60*/  FFMA.FTZ R22, R43, R18, R22 ;  /* 0x000000122b167223 */ /* 0x000fe20000010016 */
[----:B------:R-:W-:Y:S01]  /*6a70*/  FADD.FTZ R18, R42, -UR28 ;  /* 0x8000001c2a127e21 */ /* 0x000fe20008010000 */
[----:B------:R-:W-:Y:S01]  /*6a80*/  FADD.FTZ R10, R10, R13 ;  /* 0x0000000d0a0a7221 */ /* 0x000fe20000010000 */
[----:B------:R-:W-:Y:S01]  /*6a90*/  FFMA.FTZ R12, R13, R43, R12 ;  /* 0x0000002b0d0c7223 */ /* 0x000fe2000001000c */
[----:B------:R-:W-:Y:S01]  /*6aa0*/  FADD.FTZ R17, R17, -UR28 ;  /* 0x8000001c11117e21 */ /* 0x000fe20008010000 */
[----:B------:R-:W-:Y:S01]  /*6ab0*/  FMUL.FTZ R18, R18, UR16 ;  /* 0x0000001012127c20 */ /* 0x000fe20008410000 */
[----:B------:R-:W-:Y:S01]  /*6ac0*/  FMUL.FTZ R24, R15, R23 ;  /* 0x000000170f187220 */ /* 0x000fe20000410000 */
[----:B------:R-:W4:Y:S01]  /*6ad0*/  LDL.LU.S16 R34, [R1+0x13c] ;  /* 0x00013c0001227983 */ /* 0x000f220000300600 */
[----:B------:R-:W-:Y:S02]  /*6ae0*/  FMUL.FTZ R21, R17, UR16 ;  /* 0x0000001011157c20 */ /* 0x000fe40008410000 */
[----:B------:R-:W-:Y:S01]  /*6af0*/  FADD.FTZ R19, R24, R19 ;  /* 0x0000001318137221 */ /* 0x000fe20000010000 */
[----:B------:R-:W4:Y:S01]  /*6b00*/  LDL.LU.S16 R36, [R1+0x16a] ;  /* 0x00016a0001247983 */ /* 0x000f220000300600 */
[----:B------:R-:W-:Y:S01]  /*6b10*/  FFMA.FTZ R16, R23, R21, R16 ;  /* 0x0000001517107223 */ /* 0x000fe20000010010 */
[----:B------:R-:W-:-:S02]  /*6b20*/  FFMA.FTZ R21, R21, R24, R22 ;  /* 0x0000001815157223 */ /* 0x000fc40000010016 */
[----:B------:R-:W4:Y:S01]  /*6b30*/  LDL.S16 R29, [R1+0x16e] ;  /* 0x00016e00011d7983 */ /* 0x000f220000100600 */
[----:B--2---:R-:W-:-:S03]  /*6b40*/  HADD2.F32 R13, -RZ, R35.H0_H0 ;  /* 0x20000023ff0d7230 */ /* 0x004fc60000004100 */
[----:B------:R-:W2:Y:S01]  /*6b50*/  LDL.LU.S16 R35, [R1+0x134] ;  /* 0x0001340001237983 */ /* 0x000ea20000300600 */
[----:B------:R-:W-:Y:S02]  /*6b60*/  HADD2.F32 R17, -RZ, R72.H0_H0 ;  /* 0x20000048ff117230 */ /* 0x000fe40000004100 */
[----:B------:R-:W-:Y:S01]  /*6b70*/  FADD.FTZ R11, R11, R23 ;  /* 0x000000170b0b7221 */ /* 0x000fe20000010000 */
[----:B------:R-:W-:Y:S01]  /*6b80*/  FADD.FTZ R10, R10, R13 ;  /* 0x0000000d0a0a7221 */ /* 0x000fe20000010000 */
[----:B------:R-:W-:Y:S01]  /*6b90*/  FFMA.FTZ R12, R13, R18, R12 ;  /* 0x000000120d0c7223 */ /* 0x000fe2000001000c */
[----:B------:R-:W-:Y:S01]  /*6ba0*/  FMUL.FTZ R26, R14, R13 ;  /* 0x0000000d0e1a7220 */ /* 0x000fe20000410000 */
[----:B---3--:R-:W-:Y:S02]  /*6bb0*/  HADD2.F32 R13, -RZ, R55.H0_H0 ;  /* 0x20000037ff0d7230 */ /* 0x008fe40000004100 */
[----:B------:R-:W-:Y:S01]  /*6bc0*/  FADD.FTZ R17, R17, -UR28 ;  /* 0x8000001c11117e21 */ /* 0x000fe20008010000 */
[----:B------:R-:W3:Y:S01]  /*6bd0*/  LDL.LU.S16 R55, [R1+0x140] ;  /* 0x0001400001377983 */ /* 0x000ee20000300600 */
[----:B------:R-:W-:Y:S01]  /*6be0*/  FADD.FTZ R19, R19, R26 ;  /* 0x0000001a13137221 */ /* 0x000fe20000010000 */
[----:B------:R-:W-:Y:S01]  /*6bf0*/  FFMA.FTZ R26, R18, R26, R21 ;  /* 0x0000001a121a7223 */ /* 0x000fe20000010015 */
[----:B----4-:R-:W-:-:S02]  /*6c00*/  HADD2.F32 R21, -RZ, R61.H0_H0 ;  /* 0x2000003dff157230 */ /* 0x010fc40000004100 */
[----:B------:R-:W-:Y:S01]  /*6c10*/  FMUL.FTZ R17, R17, UR16 ;  /* 0x0000001011117c20 */ /* 0x000fe20008410000 */
[----:B------:R-:W4:Y:S01]  /*6c20*/  LDL.S16 R61, [R1+0x13e] ;  /* 0x00013e00013d7983 */ /* 0x000f220000100600 */
[----:B------:R-:W-:Y:S01]  /*6c30*/  FMUL.FTZ R18, R15, R13 ;  /* 0x0000000d0f127220 */ /* 0x000fe20000410000 */
[----:B------:R-:W-:Y:S02]  /*6c40*/  HADD2.F32 R22, -RZ, R69.H0_H0 ;  /* 0x20000045ff167230 */ /* 0x000fe40000004100 */
[----:B------:R-:W-:Y:S01]  /*6c50*/  FADD.FTZ R11, R11, R13 ;  /* 0x0000000d0b0b7221 */ /* 0x000fe20000010000 */
[----:B------:R-:W-:Y:S01]  /*6c60*/  FFMA.FTZ R16, R13, R17, R16 ;  /* 0x000000110d107223 */ /* 0x000fe20000010010 */
[----:B------:R-:W-:Y:S01]  /*6c70*/  FADD.FTZ R13, R18, R19 ;  /* 0x00000013120d7221 */ /* 0x000fe20000010000 */
[----:B------:R-:W-:Y:S01]  /*6c80*/  FFMA.FTZ R17, R17, R18, R26 ;  /* 0x0000001211117223 */ /* 0x000fe2000001001a */
[----:B------:R-:W-:Y:S01]  /*6c90*/  FADD.FTZ R18, R21, -UR28 ;  /* 0x8000001c15127e21 */ /* 0x000fe20008010000 */
[----:B------:R-:W-:-:S02]  /*6ca0*/  HADD2.F32 R19, -RZ, R68.H0_H0 ;  /* 0x20000044ff137230 */ /* 0x000fc40000004100 */
[----:B------:R-:W-:Y:S01]  /*6cb0*/  FADD.FTZ R22, R22, -UR28 ;  /* 0x8000001c16167e21 */ /* 0x000fe20008010000 */
[----:B------:R-:W-:Y:S02]  /*6cc0*/  HADD2.F32 R21, -RZ, R67.H0_H0 ;  /* 0x20000043ff157230 */ /* 0x000fe40000004100 */
[----:B------:R-:W-:Y:S01]  /*6cd0*/  FMUL.FTZ R18, R18, UR16 ;  /* 0x0000001012127c20 */ /* 0x000fe20008410000 */
[----:B------:R-:W-:Y:S02]  /*6ce0*/  HADD2.F32 R23, -RZ, R64.H0_H0 ;  /* 0x20000040ff177230 */ /* 0x000fe40000004100 */
[----:B------:R-:W-:Y:S01]  /*6cf0*/  FMUL.FTZ R22, R22, UR16 ;  /* 0x0000001016167c20 */ /* 0x000fe20008410000 */
[----:B------:R-:W-:Y:S01]  /*6d00*/  FMUL.FTZ R24, R14, R19 ;  /* 0x000000130e187220 */ /* 0x000fe20000410000 */
[----:B------:R-:W-:Y:S01]  /*6d10*/  FADD.FTZ R10, R10, R19 ;  /* 0x000000130a0a7221 */ /* 0x000fe20000010000 */
[----:B------:R-:W-:Y:S01]  /*6d20*/  FFMA.FTZ R12, R19, R18, R12 ;  /* 0x00000012130c7223 */ /* 0x000fe2000001000c */
[----:B------:R-:W-:Y:S01]  /*6d30*/  FADD.FTZ R11, R11, R21 ;  /* 0x000000150b0b7221 */ /* 0x000fe20000010000 */
[----:B------:R-:W-:Y:S01]  /*6d40*/  FFMA.FTZ R16, R21, R22, R16 ;  /* 0x0000001615107223 */ /* 0x000fe20000010010 */
[----:B------:R-:W-:Y:S01]  /*6d50*/  FMUL.FTZ R21, R15, R21 ;  /* 0x000000150f157220 */ /* 0x000fe20000410000 */
[----:B------:R-:W-:Y:S01]  /*6d60*/  FFMA.FTZ R17, R18, R24, R17 ;  /* 0x0000001812117223 */ /* 0x000fe20000010011 */
[----:B------:R-:W-:Y:S01]  /*6d70*/  FADD.FTZ R23, R23, -UR28 ;  /* 0x8000001c17177e21 */ /* 0x000fe20008010000 */
[----:B------:R-:W-:-:S02]  /*6d80*/  FADD.FTZ R26, R13, R24 ;  /* 0x000000180d1a7221 */ /* 0x000fc40000010000 */
[----:B------:R-:W-:Y:S01]  /*6d90*/  FFMA.FTZ R17, R22, R21, R17 ;  /* 0x0000001516117223 */ /* 0x000fe20000010011 */
[----:B------:R-:W-:Y:S01]  /*6da0*/  FMUL.FTZ R18, R23, UR16 ;  /* 0x0000001017127c20 */ /* 0x000fe20008410000 */
[----:B------:R-:W-:Y:S01]  /*6db0*/  FADD.FTZ R26, R21, R26 ;  /* 0x0000001a151a7221 */ /* 0x000fe20000010000 */
[----:B--2---:R-:W-:Y:S02]  /*6dc0*/  HADD2.F32 R19, -RZ, R35.H0_H0 ;  /* 0x20000023ff137230 */ /* 0x004fe40000004100 */
[----:B------:R-:W2:Y:S03]  /*6dd0*/  LDL.S16 R35, [R1+0x146] ;  /* 0x0001460001237983 */ /* 0x000ea60000100600 */
[----:B------:R-:W-:Y:S01]  /*6de0*/  FMUL.FTZ R23, R14, R19 ;  /* 0x000000130e177220 */ /* 0x000fe20000410000 */
[----:B---3--:R-:W-:Y:S02]  /*6df0*/  HADD2.F32 R22, -RZ, R55.H0_H0 ;  /* 0x20000037ff167230 */ /* 0x008fe40000004100 */
[----:B------:R-:W3:Y:S01]  /*6e00*/  LDL.S16 R55, [R1+0x15c] ;  /* 0x00015c0001377983 */ /* 0x000ee20000100600 */
[----:B------:R-:W-:Y:S01]  /*6e10*/  FADD.FTZ R21, R10, R19 ;  /* 0x000000130a157221 */ /* 0x000fe20000010000 */
[----:B------:R-:W-:Y:S01]  /*6e20*/  FADD.FTZ R26, R26, R23 ;  /* 0x000000171a1a7221 */ /* 0x000fe20000010000 */
[----:B------:R-:W-:Y:S01]  /*6e30*/  FFMA.FTZ R19, R19, R18, R12 ;  /* 0x0000001213137223 */ /* 0x000fe2000001000c */
[----:B------:R-:W-:Y:S01]  /*6e40*/  FFMA.FTZ R23, R18, R23, R17 ;  /* 0x0000001712177223 */ /* 0x000fe20000010011 */
[----:B----4-:R-:W-:-:S02]  /*6e50*/  HADD2.F32 R18, -RZ, R61.H0_H0 ;  /* 0x2000003dff127230 */ /* 0x010fc40000004100 */
[----:B------:R-:W4:Y:S01]  /*6e60*/  LDL.LU.S16 R61, [R1+0x144] ;  /* 0x00014400013d7983 */ /* 0x000f220000300600 */
[----:B------:R-:W-:Y:S02]  /*6e70*/  HADD2.F32 R13, -RZ, R66.H0_H0 ;  /* 0x20000042ff0d7230 */ /* 0x000fe40000004100 */
[----:B------:R-:W-:-:S03]  /*6e80*/  HADD2.F32 R64, -RZ, R64.H1_H1 ;  /* 0x30000040ff407230 */ /* 0x000fc60000004100 */
[----:B------:R-:W-:Y:S01]  /*6e90*/  FADD.FTZ R10, R13, -UR28 ;  /* 0x8000001c0d0a7e21 */ /* 0x000fe20008010000 */
[----:B------:R-:W-:Y:S02]  /*6ea0*/  HADD2.F32 R13, -RZ, R28.H0_H0 ;  /* 0x2000001cff0d7230 */ /* 0x000fe40000004100 */
[----:B------:R-:W-:Y:S01]  /*6eb0*/  FADD.FTZ R64, R64, -UR28 ;  /* 0x8000001c40407e21 */ /* 0x000fe20008010000 */
[----:B------:R-:W4:Y:S01]  /*6ec0*/  LDL.LU.S16 R28, [R1+0x148] ;  /* 0x00014800011c7983 */ /* 0x000f220000300600 */
[----:B------:R-:W-:Y:S01]  /*6ed0*/  FMUL.FTZ R12, R10, UR16 ;  /* 0x000000100a0c7c20 */ /* 0x000fe20008410000 */
[----:B------:R-:W-:Y:S01]  /*6ee0*/  FADD.FTZ R17, R11, R13 ;  /* 0x0000000d0b117221 */ /* 0x000fe20000010000 */
[----:B------:R-:W-:Y:S02]  /*6ef0*/  FMUL.FTZ R64, R64, UR16 ;  /* 0x0000001040407c20 */ /* 0x000fe40008410000 */
[----:B------:R-:W-:Y:S01]  /*6f00*/  FFMA.FTZ R16, R13, R12, R16 ;  /* 0x0000000c0d107223 */ /* 0x000fe20000010010 */
[----:B------:R-:W-:Y:S01]  /*6f10*/  FMUL.FTZ R13, R15, R13 ;  /* 0x0000000d0f0d7220 */ /* 0x000fe20000410000 */
[----:B------:R-:W-:Y:S01]  /*6f20*/  FADD.FTZ R18, R18, -UR28 ;  /* 0x8000001c12127e21 */ /* 0x000fe20008010000 */
[----:B------:R-:W-:Y:S01]  /*6f30*/  FFMA.FTZ R11, R22, R64, R19 ;  /* 0x00000040160b7223 */ /* 0x000fe20000010013 */
[----:B------:R-:W-:Y:S01]  /*6f40*/  FMUL.FTZ R19, R14, R22 ;  /* 0x000000160e137220 */ /* 0x000fe20000410000 */
[----:B------:R-:W-:Y:S01]  /*6f50*/  FADD.FTZ R26, R13, R26 ;  /* 0x0000001a0d1a7221 */ /* 0x000fe20000010000 */
[----:B------:R-:W-:Y:S01]  /*6f60*/  FFMA.FTZ R23, R12, R13, R23 ;  /* 0x0000000d0c177223 */ /* 0x000fe20000010017 */
[----:B------:R-:W-:-:S02]  /*6f70*/  HADD2.F32 R13, -RZ, R62.H0_H0 ;  /* 0x2000003eff0d7230 */ /* 0x000fc40000004100 */
[----:B------:R-:W-:Y:S01]  /*6f80*/  FMUL.FTZ R18, R18, UR16 ;  /* 0x0000001012127c20 */ /* 0x000fe20008410000 */
[----:B------:R-:W4:Y:S01]  /*6f90*/  LDL.S16 R62, [R1+0x152] ;  /* 0x00015200013e7983 */ /* 0x000f220000100600 */
[----:B------:R-:W-:Y:S01]  /*6fa0*/  FADD.FTZ R26, R26, R19 ;  /* 0x000000131a1a7221 */ /* 0x000fe20000010000 */
[----:B------:R-:W-:Y:S01]  /*6fb0*/  FFMA.FTZ R23, R64, R19, R23 ;  /* 0x0000001340177223 */ /* 0x000fe20000010017 */
[----:B------:R-:W-:Y:S01]  /*6fc0*/  FMUL.FTZ R19, R15, R13 ;  /* 0x0000000d0f137220 */ /* 0x000fe20000410000 */
[----:B------:R-:W-:Y:S01]  /*6fd0*/  FADD.FTZ R17, R17, R13 ;  /* 0x0000000d11117221 */ /* 0x000fe20000010000 */
[----:B------:R-:W-:Y:S01]  /*6fe0*/  FFMA.FTZ R16, R13, R18, R16 ;  /* 0x000000120d107223 */ /* 0x000fe20000010010 */
[----:B------:R-:W-:Y:S02]  /*6ff0*/  HADD2.F32 R12, -RZ, R34.H0_H0 ;  /* 0x20000022ff0c7230 */ /* 0x000fe40000004100 */
[----:B------:R-:W-:Y:S01]  /*7000*/  FADD.FTZ R26, R19, R26 ;  /* 0x0000001a131a7221 */ /* 0x000fe20000010000 */
[----:B------:R-:W4:Y:S01]  /*7010*/  LDL.LU.S16 R34, [R1+0x150] ;  /* 0x0001500001227983 */ /* 0x000f220000300600 */
[----:B------:R-:W-:Y:S01]  /*7020*/  FFMA.FTZ R23, R18, R19, R23 ;  /* 0x0000001312177223 */ /* 0x000fe20000010017 */
[----:B------:R-:W-:Y:S01]  /*7030*/  FADD.FTZ R10, R21, R22 ;  /* 0x00000016150a7221 */ /* 0x000fe20000010000 */
[----:B--2---:R-:W-:-:S02]  /*7040*/  HADD2.F32 R13, -RZ, R35.H0_H0 ;  /* 0x20000023ff0d7230 */ /* 0x004fc40000004100 */
[----:B------:R-:W2:Y:S03]  /*7050*/  LDL.LU.S16 R35, [R1+0x14e] ;  /* 0x00014e0001237983 */ /* 0x000ea60000300600 */
[----:B------:R-:W-:Y:S01]  /*7060*/  FADD.FTZ R19, R13, -UR28 ;  /* 0x8000001c0d137e21 */ /* 0x000fe20008010000 */
[----:B---3--:R-:W-:Y:S02]  /*7070*/  HADD2.F32 R13, -RZ, R55.H0_H0 ;  /* 0x20000037ff0d7230 */ /* 0x008fe40000004100 */
[----:B------:R-:W3:Y:S01]  /*7080*/  LDL.S16 R55, [R1+0x15a] ;  /* 0x00015a0001377983 */ /* 0x000ee20000100600 */
[----:B----4-:R-:W-:-:S03]  /*7090*/  HADD2.F32 R22, -RZ, R61.H0_H0 ;  /* 0x2000003dff167230 */ /* 0x010fc60000004100 */
[----:B------:R-:W4:Y:S01]  /*70a0*/  LDL.LU.S16 R61, [R1+0x158] ;  /* 0x00015800013d7983 */ /* 0x000f220000300600 */
[----:B------:R-:W-:Y:S01]  /*70b0*/  FADD.FTZ R18, R12, -UR28 ;  /* 0x8000001c0c127e21 */ /* 0x000fe20008010000 */
[----:B------:R-:W-:Y:S01]  /*70c0*/  FMUL.FTZ R19, R19, UR16 ;  /* 0x0000001013137c20 */ /* 0x000fe20008410000 */
[----:B------:R-:W-:Y:S02]  /*70d0*/  HADD2.F32 R12, -RZ, R28.H0_H0 ;  /* 0x2000001cff0c7230 */ /* 0x000fe40000004100 */
[----:B------:R-:W-:Y:S01]  /*70e0*/  FMUL.FTZ R18, R18, UR16 ;  /* 0x0000001012127c20 */ /* 0x000fe20008410000 */
[----:B------:R-:W4:Y:S02]  /*70f0*/  LDL.LU.S16 R28, [R1+0x15e] ;  /* 0x00015e00011c7983 */ /* 0x000f240000300600 */
        /* <DEDUP_REMOVED lines=9> */
[----:B------:R-:W-:-:S02]  /*7190*/  HADD2.F32 R22, -RZ, R62.H0_H0 ;  /* 0x2000003eff167230 */ /* 0x000fc40000004100 */
[----:B------:R-:W4:Y:S01]  /*71a0*/  LDL.LU.S16 R62, [R1+0x160] ;  /* 0x00016000013e7983 */ /* 0x000f220000300600 */
[----:B------:R-:W-:Y:S01]  /*71b0*/  FFMA.FTZ R18, R19, R12, R18 ;  /* 0x0000000c13127223 */ /* 0x000fe20000010012 */
[----:B------:R-:W-:Y:S01]  /*71c0*/  FMUL.FTZ R21, R21, UR16 ;  /* 0x0000001015157c20 */ /* 0x000fe20008410000 */
[----:B------:R-:W-:Y:S01]  /*71d0*/  FMUL.FTZ R24, R14, R22 ;  /* 0x000000160e187220 */ /* 0x000fe20000410000 */
[----:B------:R-:W-:Y:S01]  /*71e0*/  FADD.FTZ R13, R12, R13 ;  /* 0x0000000d0c0d7221 */ /* 0x000fe20000010000 */
[----:B------:R-:W-:Y:S01]  /*71f0*/  FADD.FTZ R10, R10, R22 ;  /* 0x000000160a0a7221 */ /* 0x000fe20000010000 */
[----:B------:R-:W-:Y:S02]  /*7200*/  HADD2.F32 R12, -RZ, R34.H0_H0 ;  /* 0x20000022ff0c7230 */ /* 0x000fe40000004100 */
[----:B------:R-:W-:Y:S01]  /*7210*/  FFMA.FTZ R22, R22, R21, R11 ;  /* 0x0000001516167223 */ /* 0x000fe2000001000b */
[----:B------:R-:W4:Y:S01]  /*7220*/  LDL.LU.S16 R34, [R1+0x156] ;  /* 0x0001560001227983 */ /* 0x000f220000300600 */
[----:B------:R-:W-:Y:S01]  /*7230*/  FFMA.FTZ R21, R21, R24, R18 ;  /* 0x0000001815157223 */ /* 0x000fe20000010012 */
[----:B------:R-:W-:Y:S01]  /*7240*/  FADD.FTZ R26, R13, R24 ;  /* 0x000000180d1a7221 */ /* 0x000fe20000010000 */
[----:B--2---:R-:W-:-:S02]  /*7250*/  HADD2.F32 R19, -RZ, R35.H0_H0 ;  /* 0x20000023ff137230 */ /* 0x004fc40000004100 */
[----:B------:R-:W2:Y:S03]  /*7260*/  LDL.S16 R35, [R1+0x166] ;  /* 0x0001660001237983 */ /* 0x000ea60000100600 */
[----:B------:R-:W-:Y:S01]  /*7270*/  FADD.FTZ R18, R19, -UR28 ;  /* 0x8000001c13127e21 */ /* 0x000fe20008010000 */
[----:B---3--:R-:W-:Y:S02]  /*7280*/  HADD2.F32 R19, -RZ, R55.H0_H0 ;  /* 0x20000037ff137230 */ /* 0x008fe40000004100 */
[----:B------:R-:W3:Y:S01]  /*7290*/  LDL.S16 R55, [R1+0x168] ;  /* 0x0001680001377983 */ /* 0x000ee20000100600 */
[----:B----4-:R-:W-:-:S03]  /*72a0*/  HADD2.F32 R13, -RZ, R61.H0_H0 ;  /* 0x2000003dff0d7230 */ /* 0x010fc60000004100 */
[----:B------:R-:W4:Y:S01]  /*72b0*/  LDL.LU.S16 R61, [R1+0x164] ;  /* 0x00016400013d7983 */ /* 0x000f220000300600 */
[----:B------:R-:W-:-:S04]  /*72c0*/  FADD.FTZ R12, R12, -UR28 ;  /* 0x8000001c0c0c7e21 */ /* 0x000fc80008010000 */
[----:B------:R-:W-:Y:S01]  /*72d0*/  FMUL.FTZ R12, R12, UR16 ;  /* 0x000000100c0c7c20 */ /* 0x000fe20008410000 */
[----:B------:R-:W-:Y:S02]  /*72e0*/  HADD2.F32 R11, -RZ, R28.H0_H0 ;  /* 0x2000001cff0b7230 */ /* 0x000fe40000004100 */
[----:B------:R-:W-:Y:S01]  /*72f0*/  FMUL.FTZ R18, R18, UR16 ;  /* 0x0000001012127c20 */ /* 0x000fe20008410000 */
[----:B------:R-:W4:Y:S02]  /*7300*/  LDL.LU.S16 R28, [R1+0x16c] ;  /* 0x00016c00011c7983 */ /* 0x000f240000300600 */
[----:B------:R-:W-:Y:S01]  /*7310*/  FADD.FTZ R17, R17, R11 ;  /* 0x0000000b11117221 */ /* 0x000fe20000010000 */
[----:B------:R-:W-:Y:S01]  /*7320*/  FFMA.FTZ R16, R11, R12, R16 ;  /* 0x0000000c0b107223 */ /* 0x000fe20000010010 */
[----:B------:R-:W-:Y:S01]  /*7330*/  FMUL.FTZ R11, R15, R11 ;  /* 0x0000000b0f0b7220 */ /* 0x000fe20000410000 */
[----:B------:R-:W-:Y:S01]  /*7340*/  FADD.FTZ R10, R10, R19 ;  /* 0x000000130a0a7221 */ /* 0x000fe20000010000 */
[----:B------:R-:W-:-:S02]  /*7350*/  FFMA.FTZ R22, R19, R18, R22 ;  /* 0x0000001213167223 */ /* 0x000fc40000010016 */
[----:B------:R-:W-:Y:S01]  /*7360*/  FADD.FTZ R26, R11, R26 ;  /* 0x0000001a0b1a7221 */ /* 0x000fe20000010000 */
[----:B------:R-:W-:Y:S01]  /*7370*/  FFMA.FTZ R21, R12, R11, R21 ;  /* 0x0000000b0c157223 */ /* 0x000fe20000010015 */
[----:B------:R-:W-:Y:S01]  /*7380*/  FMUL.FTZ R19, R14, R19 ;  /* 0x000000130e137220 */ /* 0x000fe20000410000 */
[----:B------:R-:W-:Y:S02]  /*7390*/  HADD2.F32 R11, -RZ, R62.H0_H0 ;  /* 0x2000003eff0b7230 */ /* 0x000fe40000004100 */
[----:B------:R-:W-:Y:S01]  /*73a0*/  FADD.FTZ R13, R13, -UR28 ;  /* 0x8000001c0d0d7e21 */ /* 0x000fe20008010000 */
[----:B------:R-:W4:Y:S01]  /*73b0*/  LDL.S16 R62, [R1+0x170] ;  /* 0x00017000013e7983 */ /* 0x000f220000100600 */
[----:B------:R-:W-:Y:S01]  /*73c0*/  FADD.FTZ R23, R26, R19 ;  /* 0x000000131a177221 */ /* 0x000fe20000010000 */
[----:B------:R-:W-:Y:S01]  /*73d0*/  FFMA.FTZ R18, R18, R19, R21 ;  /* 0x0000001312127223 */ /* 0x000fe20000010015 */
[----:B------:R-:W-:Y:S01]  /*73e0*/  FMUL.FTZ R13, R13, UR16 ;  /* 0x000000100d0d7c20 */ /* 0x000fe20008410000 */
[----:B------:R-:W-:Y:S01]  /*73f0*/  FMUL.FTZ R12, R15, R11 ;  /* 0x0000000b0f0c7220 */ /* 0x000fe20000410000 */
[----:B------:R-:W-:-:S02]  /*7400*/  HADD2.F32 R19, -RZ, R34.H0_H0 ;  /* 0x20000022ff137230 */ /* 0x000fc40000004100 */
[----:B------:R-:W4:Y:S01]  /*7410*/  LDL.LU.S16 R34, [R1+0x172] ;  /* 0x0001720001227983 */ /* 0x000f220000300600 */
[----:B------:R-:W-:Y:S01]  /*7420*/  FFMA.FTZ R16, R11, R13, R16 ;  /* 0x0000000d0b107223 */ /* 0x000fe20000010010 */
[----:B------:R-:W-:Y:S01]  /*7430*/  FFMA.FTZ R18, R13, R12, R18 ;  /* 0x0000000c0d127223 */ /* 0x000fe20000010012 */
[----:B------:R-:W-:Y:S01]  /*7440*/  FADD.FTZ R17, R17, R11 ;  /* 0x0000000b11117221 */ /* 0x000fe20000010000 */
[----:B--2---:R-:W-:Y:S02]  /*7450*/  HADD2.F32 R11, -RZ, R35.H0_H0 ;  /* 0x20000023ff0b7230 */ /* 0x004fe40000004100 */
[----:B------:R-:W2:Y:S01]  /*7460*/  LDL.S16 R35, [R1+0x176] ;  /* 0x0001760001237983 */ /* 0x000ea20000100600 */
[----:B---3--:R-:W-:-:S03]  /*7470*/  HADD2.F32 R13, -RZ, R55.H0_H0 ;  /* 0x20000037ff0d7230 */ /* 0x008fc60000004100 */
[----:B------:R-:W3:Y:S01]  /*7480*/  LDL.LU.S16 R55, [R1+0x174] ;  /* 0x0001740001377983 */ /* 0x000ee20000300600 */
[----:B----4-:R-:W-:-:S03]  /*7490*/  HADD2.F32 R21, -RZ, R61.H0_H0 ;  /* 0x2000003dff157230 */ /* 0x010fc60000004100 */
[----:B------:R-:W4:Y:S01]  /*74a0*/  LDL.LU.S16 R61, [R1+0x17a] ;  /* 0x00017a00013d7983 */ /* 0x000f220000300600 */
[----:B------:R-:W-:Y:S01]  /*74b0*/  FADD.FTZ R23, R12, R23 ;  /* 0x000000170c177221 */ /* 0x000fe20000010000 */
[----:B------:R-:W-:Y:S01]  /*74c0*/  FADD.FTZ R19, R19, -UR28 ;  /* 0x8000001c13137e21 */ /* 0x000fe20008010000 */
[----:B------:R-:W-:Y:S01]  /*74d0*/  FADD.FTZ R12, R11, -UR28 ;  /* 0x8000001c0b0c7e21 */ /* 0x000fe20008010000 */
[----:B------:R-:W-:Y:S02]  /*74e0*/  HADD2.F32 R11, -RZ, R36.H0_H0 ;  /* 0x20000024ff0b7230 */ /* 0x000fe40000004100 */
[----:B------:R-:W-:Y:S01]  /*74f0*/  FMUL.FTZ R24, R14, R13 ;  /* 0x0000000d0e187220 */ /* 0x000fe20000410000 */
[----:B------:R-:W-:Y:S01]  /*7500*/  FMUL.FTZ R19, R19, UR16 ;  /* 0x0000001013137c20 */ /* 0x000fe20008410000 */
[----:B------:R-:W-:Y:S01]  /*7510*/  FMUL.FTZ R12, R12, UR16 ;  /* 0x000000100c0c7c20 */ /* 0x000fe20008410000 */
[----:B------:R-:W-:Y:S02]  /*7520*/  FADD.FTZ R17, R17, R11 ;  /* 0x0000000b11117221 */ /* 0x000fe40000010000 */
[----:B------:R-:W-:Y:S01]  /*7530*/  FFMA.FTZ R22, R13, R19, R22 ;  /* 0x000000130d167223 */ /* 0x000fe20000010016 */
[----:B------:R-:W-:Y:S01]  /*7540*/  FFMA.FTZ R16, R11, R12, R16 ;  /* 0x0000000c0b107223 */ /* 0x000fe20000010010 */
[----:B------:R-:W-:Y:S01]  /*7550*/  FMUL.FTZ R11, R15, R11 ;  /* 0x0000000b0f0b7220 */ /* 0x000fe20000410000 */
[----:B------:R-:W-:Y:S01]  /*7560*/  FADD.FTZ R26, R23, R24 ;  /* 0x00000018171a7221 */ /* 0x000fe20000010000 */
[----:B------:R-:W-:Y:S01]  /*7570*/  FFMA.FTZ R19, R19, R24, R18 ;  /* 0x0000001813137223 */ /* 0x000fe20000010012 */
[----:B------:R-:W-:Y:S01]  /*7580*/  FADD.FTZ R21, R21, -UR28 ;  /* 0x8000001c15157e21 */ /* 0x000fe20008010000 */
[----:B------:R-:W-:Y:S01]  /*7590*/  FADD.FTZ R10, R10, R13 ;  /* 0x0000000d0a0a7221 */ /* 0x000fe20000010000 */
[----:B------:R-:W-:-:S02]  /*75a0*/  HADD2.F32 R13, -RZ, R29.H0_H0 ;  /* 0x2000001dff0d7230 */ /* 0x000fc40000004100 */
[----:B------:R-:W-:Y:S01]  /*75b0*/  FADD.FTZ R26, R11, R26 ;  /* 0x0000001a0b1a7221 */ /* 0x000fe20000010000 */
[----:B------:R-:W-:Y:S01]  /*75c0*/  FFMA.FTZ R19, R12, R11, R19 ;  /* 0x0000000b0c137223 */ /* 0x000fe20000010013 */
[----:B------:R-:W-:Y:S01]  /*75d0*/  FMUL.FTZ R12, R21, UR16 ;  /* 0x00000010150c7c20 */ /* 0x000fe20008410000 */
[----:B------:R-:W-:Y:S02]  /*75e0*/  HADD2.F32 R11, -RZ, R28.H0_H0 ;  /* 0x2000001cff0b7230 */ /* 0x000fe40000004100 */
[----:B------:R-:W-:Y:S01]  /*75f0*/  FMUL.FTZ R21, R14, R13 ;  /* 0x0000000d0e157220 */ /* 0x000fe20000410000 */
[----:B------:R-:W-:Y:S01]  /*7600*/  FADD.FTZ R18, R10, R13 ;  /* 0x0000000d0a127221 */ /* 0x000fe20000010000 */
[----:B------:R-:W-:Y:S01]  /*7610*/  FFMA.FTZ R22, R13, R12, R22 ;  /* 0x0000000c0d167223 */ /* 0x000fe20000010016 */
[----:B------:R-:W-:Y:S02]  /*7620*/  HADD2.F32 R13, -RZ, R62.H0_H0 ;  /* 0x2000003eff0d7230 */ /* 0x000fe40000004100 */
[----:B------:R-:W-:Y:S01]  /*7630*/  FADD.FTZ R10, R11, -UR28 ;  /* 0x8000001c0b0a7e21 */ /* 0x000fe20008010000 */
[----:B------:R-:W-:Y:S01]  /*7640*/  FADD.FTZ R26, R26, R21 ;  /* 0x000000151a1a7221 */ /* 0x000fe20000010000 */
[----:B------:R-:W-:Y:S01]  /*7650*/  FFMA.FTZ R19, R12, R21, R19 ;  /* 0x000000150c137223 */ /* 0x000fe20000010013 */
[----:B------:R-:W-:-:S02]  /*7660*/  HADD2.F32 R11, -RZ, R34.H0_H0 ;  /* 0x20000022ff0b7230 */ /* 0x000fc40000004100 */
[----:B------:R-:W-:Y:S01]  /*7670*/  FMUL.FTZ R10, R10, UR16 ;  /* 0x000000100a0a7c20 */ /* 0x000fe20008410000 */
[----:B------:R-:W-:Y:S02]  /*7680*/  FADD.FTZ R21, R13, -UR28 ;  /* 0x8000001c0d157e21 */ /* 0x000fe40008010000 */
[----:B------:R-:W-:Y:S01]  /*7690*/  FADD.FTZ R17, R17, R11 ;  /* 0x0000000b11117221 */ /* 0x000fe20000010000 */
[----:B------:R-:W-:Y:S01]  /*76a0*/  FFMA.FTZ R16, R11, R10, R16 ;  /* 0x0000000a0b107223 */ /* 0x000fe20000010010 */
[----:B------:R-:W-:Y:S01]  /*76b0*/  FMUL.FTZ R24, R21, UR16 ;  /* 0x0000001015187c20 */ /* 0x000fe20008410000 */
[----:B------:R-:W-:-:S04]  /*76c0*/  FMUL.FTZ R11, R15, R11 ;  /* 0x0000000b0f0b7220 */ /* 0x000fc80000410000 */
[----:B------:R-:W-:Y:S01]  /*76d0*/  FADD.FTZ R26, R11, R26 ;  /* 0x0000001a0b1a7221 */ /* 0x000fe20000010000 */
[----:B------:R-:W-:Y:S01]  /*76e0*/  FFMA.FTZ R19, R10, R11, R19 ;  /* 0x0000000b0a137223 */ /* 0x000fe20000010013 */
[----:B------:R-:W-:-:S05]  /*76f0*/  HADD2.F32 R10, -RZ, R58.H0_H0 ;  /* 0x2000003aff0a7230 */ /* 0x000fca0000004100 */
[----:B------:R-:W-:-:S04]  /*7700*/  FADD.FTZ R10, R10, -UR28 ;  /* 0x8000001c0a0a7e21 */ /* 0x000fc80008010000 */
[----:B------:R-:W-:Y:S01]  /*7710*/  FMUL.FTZ R10, R10, UR16 ;  /* 0x000000100a0a7c20 */ /* 0x000fe20008410000 */
[----:B------:R-:W-:-:S05]  /*7720*/  HADD2.F32 R20, -RZ, R20.H0_H0 ;  /* 0x20000014ff147230 */ /* 0x000fca0000004100 */
[----:B------:R-:W-:-:S04]  /*7730*/  FADD.FTZ R20, R20, -UR28 ;  /* 0x8000001c14147e21 */ /* 0x000fc80008010000 */
[----:B------:R-:W-:Y:S01]  /*7740*/  FMUL.FTZ R20, R20, UR16 ;  /* 0x0000001014147c20 */ /* 0x000fe20008410000 */
[----:B------:R-:W-:Y:S02]  /*7750*/  HADD2.F32 R87, -RZ, R87.H0_H0 ;  /* 0x20000057ff577230 */ /* 0x000fe40000004100 */
[----:B--2---:R-:W-:Y:S02]  /*7760*/  HADD2.F32 R13, -RZ, R35.H0_H0 ;  /* 0x20000023ff0d7230 */ /* 0x004fe40000004100 */
[----:B---3--:R-:W-:-:S03]  /*7770*/  HADD2.F32 R12, -RZ, R55.H0_H0 ;  /* 0x20000037ff0c7230 */ /* 0x008fc60000004100 */
[----:B------:R-:W-:Y:S01]  /*7780*/  FADD.FTZ R18, R18, R13 ;  /* 0x0000000d12127221 */ /* 0x000fe20000010000 */
[----:B------:R-:W-:Y:S01]  /*7790*/  FFMA.FTZ R22, R13, R24, R22 ;  /* 0x000000180d167223 */ /* 0x000fe20000010016 */
[----:B------:R-:W-:Y:S01]  /*77a0*/  FMUL.FTZ R13, R14, R13 ;  /* 0x0000000d0e0d7220 */ /* 0x000fe20000410000 */
[----:B------:R-:W-:Y:S01]  /*77b0*/  FADD.FTZ R12, R12, -UR28 ;  /* 0x8000001c0c0c7e21 */ /* 0x000fe20008010000 */
[----:B----4-:R-:W-:-:S03]  /*77c0*/  HADD2.F32 R11, -RZ, R61.H0_H0 ;  /* 0x2000003dff0b7230 */ /* 0x010fc60000004100 */
[----:B------:R-:W-:Y:S01]  /*77d0*/  FMUL.FTZ R12, R12, UR16 ;  /* 0x000000100c0c7c20 */ /* 0x000fe20008410000 */
[----:B------:R-:W-:Y:S01]  /*77e0*/  FADD.FTZ R26, R26, R13 ;  /* 0x0000000d1a1a7221 */ /* 0x000fe20000010000 */
[----:B------:R-:W-:Y:S01]  /*77f0*/  FFMA.FTZ R19, R24, R13, R19 ;  /* 0x0000000d18137223 */ /* 0x000fe20000010013 */
[----:B------:R-:W-:Y:S01]  /*7800*/  FMUL.FTZ R13, R15, R11 ;  /* 0x0000000b0f0d7220 */ /* 0x000fe20000410000 */
[----:B------:R-:W-:Y:S01]  /*7810*/  FADD.FTZ R17, R17, R11 ;  /* 0x0000000b11117221 */ /* 0x000fe20000010000 */
[----:B------:R-:W-:Y:S01]  /*7820*/  FFMA.FTZ R16, R11, R12, R16 ;  /* 0x0000000c0b107223 */ /* 0x000fe20000010010 */
[----:B------:R-:W-:Y:S02]  /*7830*/  HADD2.F32 R11, -RZ, R59.H0_H0 ;  /* 0x2000003bff0b7230 */ /* 0x000fe40000004100 */
[----:B------:R-:W-:Y:S01]  /*7840*/  FADD.FTZ R26, R13, R26 ;  /* 0x0000001a0d1a7221 */ /* 0x000fe20000010000 */
[----:B------:R-:W-:Y:S01]  /*7850*/  FFMA.FTZ R19, R12, R13, R19 ;  /* 0x0000000d0c137223 */ /* 0x000fe20000010013 */
[----:B------:R-:W-:-:S02]  /*7860*/  HADD2.F32 R13, -RZ, R56.H0_H0 ;  /* 0x20000038ff0d7230 */ /* 0x000fc40000004100 */
[----:B------:R-:W-:Y:S01]  /*7870*/  FADD.FTZ R12, R11, -UR28 ;  /* 0x8000001c0b0c7e21 */ /* 0x000fe20008010000 */
[----:B------:R-:W-:Y:S02]  /*7880*/  HADD2.F32 R11, -RZ, R57.H0_H0 ;  /* 0x20000039ff0b7230 */ /* 0x000fe40000004100 */
[----:B------:R-:W-:Y:S01]  /*7890*/  FADD.FTZ R18, R18, R13 ;  /* 0x0000000d12127221 */ /* 0x000fe20000010000 */
[----:B------:R-:W-:Y:S01]  /*78a0*/  FFMA.FTZ R22, R13, R10, R22 ;  /* 0x0000000a0d167223 */ /* 0x000fe20000010016 */
[----:B------:R-:W-:Y:S01]  /*78b0*/  FMUL.FTZ R12, R12, UR16 ;  /* 0x000000100c0c7c20 */ /* 0x000fe20008410000 */
[----:B------:R-:W-:Y:S01]  /*78c0*/  FMUL.FTZ R13, R14, R13 ;  /* 0x0000000d0e0d7220 */ /* 0x000fe20000410000 */
[----:B------:R-:W-:Y:S02]  /*78d0*/  FADD.FTZ R17, R17, R11 ;  /* 0x0000000b11117221 */ /* 0x000fe40000010000 */
[----:B------:R-:W-:Y:S01]  /*78e0*/  FFMA.FTZ R16, R11, R12, R16 ;  /* 0x0000000c0b107223 */ /* 0x000fe20000010010 */
[----:B------:R-:W-:Y:S01]  /*78f0*/  FADD.FTZ R26, R26, R13 ;  /* 0x0000000d1a1a7221 */ /* 0x000fe20000010000 */
[----:B------:R-:W-:Y:S01]  /*7900*/  FFMA.FTZ R19, R10, R13, R19 ;  /* 0x0000000d0a137223 */ /* 0x000fe20000010013 */
[----:B------:R-:W-:Y:S01]  /*7910*/  FMUL.FTZ R11, R15, R11 ;  /* 0x0000000b0f0b7220 */ /* 0x000fe20000410000 */
[----:B------:R-:W-:-:S02]  /*7920*/  HADD2.F32 R13, -RZ, R54.H0_H0 ;  /* 0x20000036ff0d7230 */ /* 0x000fc40000004100 */
[----:B------:R-:W-:Y:S02]  /*7930*/  HADD2.F32 R10, -RZ, R51.H0_H0 ;  /* 0x20000033ff0a7230 */ /* 0x000fe40000004100 */
[----:B------:R-:W-:Y:S01]  /*7940*/  FADD.FTZ R26, R11, R26 ;  /* 0x0000001a0b1a7221 */ /* 0x000fe20000010000 */
[----:B------:R-:W-:Y:S01]  /*7950*/  FFMA.FTZ R19, R12, R11, R19 ;  /* 0x0000000b0c137223 */ /* 0x000fe20000010013 */
[----:B------:R-:W-:Y:S01]  /*7960*/  FMUL.FTZ R11, R14, R13 ;  /* 0x0000000d0e0b7220 */ /* 0x000fe20000410000 */
[----:B------:R-:W-:Y:S02]  /*7970*/  HADD2.F32 R12, -RZ, R0.H0_H0 ;  /* 0x20000000ff0c7230 */ /* 0x000fe40000004100 */
[----:B------:R-:W-:Y:S01]  /*7980*/  FADD.FTZ R10, R10, -UR28 ;  /* 0x8000001c0a0a7e21 */ /* 0x000fe20008010000 */
[----:B------:R-:W-:Y:S01]  /*7990*/  FADD.FTZ R26, R26, R11 ;  /* 0x0000000b1a1a7221 */ /* 0x000fe20000010000 */
[----:B------:R-:W-:Y:S01]  /*79a0*/  FFMA.FTZ R19, R20, R11, R19 ;  /* 0x0000000b14137223 */ /* 0x000fe20000010013 */
[----:B------:R-:W-:-:S02]  /*79b0*/  HADD2.F32 R11, -RZ, R50.H0_H0 ;  /* 0x20000032ff0b7230 */ /* 0x000fc40000004100 */
[----:B------:R-:W-:Y:S01]  /*79c0*/  FMUL.FTZ R10, R10, UR16 ;  /* 0x000000100a0a7c20 */ /* 0x000fe20008410000 */
[----:B------:R-:W-:Y:S01]  /*79d0*/  FADD.FTZ R12, R12, -UR28 ;  /* 0x8000001c0c0c7e21 */ /* 0x000fe20008010000 */
[----:B------:R-:W-:Y:S01]  /*79e0*/  FADD.FTZ R18, R18, R13 ;  /* 0x0000000d12127221 */ /* 0x000fe20000010000 */
[----:B------:R-:W-:Y:S01]  /*79f0*/  FFMA.FTZ R22, R13, R20, R22 ;  /* 0x000000140d167223 */ /* 0x000fe20000010016 */
[----:B------:R-:W-:Y:S02]  /*7a00*/  HADD2.F32 R0, -RZ, R0.H1_H1 ;  /* 0x30000000ff007230 */ /* 0x000fe40000004100 */
[----:B------:R-:W-:Y:S01]  /*7a10*/  FADD.FTZ R17, R17, R11 ;  /* 0x0000000b11117221 */ /* 0x000fe20000010000 */
[----:B------:R-:W-:Y:S01]  /*7a20*/  FFMA.FTZ R16, R11, R10, R16 ;  /* 0x0000000a0b107223 */ /* 0x000fe20000010010 */
[----:B------:R-:W-:Y:S02]  /*7a30*/  HADD2.F32 R13, -RZ, R5.H0_H0 ;  /* 0x20000005ff0d7230 */ /* 0x000fe40000004100 */
[----:B------:R-:W-:Y:S01]  /*7a40*/  FMUL.FTZ R11, R15, R11 ;  /* 0x0000000b0f0b7220 */ /* 0x000fe20000410000 */
[----:B------:R-:W-:Y:S01]  /*7a50*/  FMUL.FTZ R12, R12, UR16 ;  /* 0x000000100c0c7c20 */ /* 0x000fe20008410000 */
[----:B------:R-:W-:-:S02]  /*7a60*/  FADD.FTZ R0, R0, -UR28 ;  /* 0x8000001c00007e21 */ /* 0x000fc40008010000 */
[----:B------:R-:W-:Y:S01]  /*7a70*/  FFMA.FTZ R19, R10, R11, R19 ;  /* 0x0000000b0a137223 */ /* 0x000fe20000010013 */
[----:B------:R-:W-:Y:S01]  /*7a80*/  FADD.FTZ R18, R18, R13 ;  /* 0x0000000d12127221 */ /* 0x000fe20000010000 */
[----:B------:R-:W-:Y:S01]  /*7a90*/  FFMA.FTZ R22, R13, R12, R22 ;  /* 0x0000000c0d167223 */ /* 0x000fe20000010016 */
[----:B------:R-:W-:Y:S01]  /*7aa0*/  FADD.FTZ R26, R11, R26 ;  /* 0x0000001a0b1a7221 */ /* 0x000fe20000010000 */
[--C-:B------:R-:W-:Y:S02]  /*7ab0*/  HADD2.F32 R10, -RZ, R4.reuse.H0_H0 ;  /* 0x20000004ff0a7230 */ /* 0x100fe40000004100 */
[----:B------:R-:W-:Y:S01]  /*7ac0*/  FMUL.FTZ R13, R14, R13 ;  /* 0x0000000d0e0d7220 */ /* 0x000fe20000410000 */
[----:B------:R-:W-:Y:S02]  /*7ad0*/  HADD2.F32 R11, -RZ, R41.H0_H0 ;  /* 0x20000029ff0b7230 */ /* 0x000fe40000004100 */
[----:B------:R-:W-:Y:S01]  /*7ae0*/  FMUL.FTZ R0, R0, UR16 ;  /* 0x0000001000007c20 */ /* 0x000fe20008410000 */
[----:B------:R-:W-:-:S02]  /*7af0*/  HADD2.F32 R4, -RZ, R4.H1_H1 ;  /* 0x30000004ff047230 */ /* 0x000fc40000004100 */
[----:B------:R-:W-:Y:S01]  /*7b00*/  FADD.FTZ R26, R26, R13 ;  /* 0x0000000d1a1a7221 */ /* 0x000fe20000010000 */
[----:B------:R-:W-:Y:S01]  /*7b10*/  FFMA.FTZ R19, R12, R13, R19 ;  /* 0x0000000d0c137223 */ /* 0x000fe20000010013 */
[----:B------:R-:W-:Y:S01]  /*7b20*/  FADD.FTZ R10, R10, -UR28 ;  /* 0x8000001c0a0a7e21 */ /* 0x000fe20008010000 */
[----:B------:R-:W-:Y:S01]  /*7b30*/  FMUL.FTZ R13, R15, R11 ;  /* 0x0000000b0f0d7220 */ /* 0x000fe20000410000 */
[----:B------:R-:W-:Y:S01]  /*7b40*/  FADD.FTZ R17, R17, R11 ;  /* 0x0000000b11117221 */ /* 0x000fe20000010000 */
[----:B------:R-:W-:Y:S01]  /*7b50*/  FFMA.FTZ R16, R11, R0, R16 ;  /* 0x000000000b107223 */ /* 0x000fe20000010010 */
[----:B------:R-:W-:Y:S02]  /*7b60*/  HADD2.F32 R11, -RZ, R40.H0_H0 ;  /* 0x20000028ff0b7230 */ /* 0x000fe40000004100 */
[----:B------:R-:W-:Y:S01]  /*7b70*/  FMUL.FTZ R10, R10, UR16 ;  /* 0x000000100a0a7c20 */ /* 0x000fe20008410000 */
[----:B------:R-:W-:Y:S01]  /*7b80*/  FFMA.FTZ R19, R0, R13, R19 ;  /* 0x0000000d00137223 */ /* 0x000fe20000010013 */
[----:B------:R-:W-:Y:S01]  /*7b90*/  FADD.FTZ R4, R4, -UR28 ;  /* 0x8000001c04047e21 */ /* 0x000fe20008010000 */
[----:B------:R-:W-:-:S02]  /*7ba0*/  HADD2.F32 R0, -RZ, R38.H0_H0 ;  /* 0x20000026ff007230 */ /* 0x000fc40000004100 */
[----:B------:R-:W-:Y:S01]  /*7bb0*/  FADD.FTZ R26, R13, R26 ;  /* 0x0000001a0d1a7221 */ /* 0x000fe20000010000 */
[----:B------:R-:W-:Y:S02]  /*7bc0*/  HADD2.F32 R13, -RZ, R39.H0_H0 ;  /* 0x20000027ff0d7230 */ /* 0x000fe40000004100 */
        /* <DEDUP_REMOVED lines=9> */
[----:B------:R-:W-:Y:S01]  /*7c60*/  FMUL.FTZ R13, R15, R13 ;  /* 0x0000000d0f0d7220 */ /* 0x000fe20000410000 */
[----:B------:R-:W-:-:S02]  /*7c70*/  HADD2.F32 R11, -RZ, R6.H0_H0 ;  /* 0x20000006ff0b7230 */ /* 0x000fc40000004100 */
[----:B------:R-:W-:Y:S01]  /*7c80*/  FMUL.FTZ R0, R0, UR16 ;  /* 0x0000001000007c20 */ /* 0x000fe20008410000 */
[----:B------:R-:W-:Y:S02]  /*7c90*/  HADD2.F32 R5, -RZ, R5.H1_H1 ;  /* 0x30000005ff057230 */ /* 0x000fe40000004100 */
[----:B------:R-:W-:Y:S01]  /*7ca0*/  FADD.FTZ R26, R13, R26 ;  /* 0x0000001a0d1a7221 */ /* 0x000fe20000010000 */
[----:B------:R-:W-:Y:S01]  /*7cb0*/  FFMA.FTZ R19, R4, R13, R19 ;  /* 0x0000000d04137223 */ /* 0x000fe20000010013 */
[----:B------:R-:W-:Y:S01]  /*7cc0*/  FMUL.FTZ R13, R14, R11 ;  /* 0x0000000b0e0d7220 */ /* 0x000fe20000410000 */
[----:B------:R-:W-:Y:S01]  /*7cd0*/  FADD.FTZ R18, R18, R11 ;  /* 0x0000000b12127221 */ /* 0x000fe20000010000 */
[----:B------:R-:W-:Y:S01]  /*7ce0*/  FFMA.FTZ R22, R11, R0, R22 ;  /* 0x000000000b167223 */ /* 0x000fe20000010016 */
[----:B------:R-:W-:Y:S02]  /*7cf0*/  HADD2.F32 R11, -RZ, R25.H0_H0 ;  /* 0x20000019ff0b7230 */ /* 0x000fe40000004100 */
[----:B------:R-:W-:Y:S01]  /*7d00*/  FADD.FTZ R5, R5, -UR28 ;  /* 0x8000001c05057e21 */ /* 0x000fe20008010000 */
[----:B------:R-:W-:-:S02]  /*7d10*/  HADD2.F32 R10, -RZ, R8.H0_H0 ;  /* 0x20000008ff0a7230 */ /* 0x000fc40000004100 */
[----:B------:R-:W-:Y:S01]  /*7d20*/  FADD.FTZ R21, R26, R13 ;  /* 0x0000000d1a157221 */ /* 0x000fe20000010000 */
[----:B------:R-:W-:Y:S01]  /*7d30*/  FFMA.FTZ R4, R0, R13, R19 ;  /* 0x0000000d00047223 */ /* 0x000fe20000010013 */
[--C-:B------:R-:W-:Y:S02]  /*7d40*/  HADD2.F32 R13, -RZ, R7.reuse.H1_H1 ;  /* 0x30000007ff0d7230 */ /* 0x100fe40000004100 */
[----:B------:R-:W-:Y:S01]  /*7d50*/  FMUL.FTZ R0, R15, R11 ;  /* 0x0000000b0f007220 */ /* 0x000fe20000410000 */
[----:B------:R-:W-:Y:S01]  /*7d60*/  FMUL.FTZ R5, R5, UR16 ;  /* 0x0000001005057c20 */ /* 0x000fe20008410000 */
[----:B------:R-:W-:Y:S02]  /*7d70*/  HADD2.F32 R7, -RZ, R7.H0_H0 ;  /* 0x20000007ff077230 */ /* 0x000fe40000004100 */
[----:B------:R-:W-:Y:S01]  /*7d80*/  FADD.FTZ R10, R10, -UR28 ;  /* 0x8000001c0a0a7e21 */ /* 0x000fe20008010000 */
[----:B------:R-:W-:Y:S01]  /*7d90*/  FADD.FTZ R21, R0, R21 ;  /* 0x0000001500157221 */ /* 0x000fe20000010000 */
[----:B------:R-:W-:Y:S01]  /*7da0*/  FFMA.FTZ R4, R5, R0, R4 ;  /* 0x0000000005047223 */ /* 0x000fe20000010004 */
[----:B------:R-:W-:Y:S01]  /*7db0*/  FMUL.FTZ R0, R14, R13 ;  /* 0x0000000d0e007220 */ /* 0x000fe20000410000 */
[----:B------:R-:W-:Y:S01]  /*7dc0*/  FMUL.FTZ R23, R10, UR16 ;  /* 0x000000100a177c20 */ /* 0x000fe20008410000 */
[----:B------:R-:W-:-:S02]  /*7dd0*/  HADD2.F32 R19, -RZ, R6.H1_H1 ;  /* 0x30000006ff137230 */ /* 0x000fc40000004100 */
[----:B------:R-:W-:Y:S01]  /*7de0*/  FADD.FTZ R7, R7, -UR28 ;  /* 0x8000001c07077e21 */ /* 0x000fe20008010000 */
[----:B------:R-:W-:Y:S02]  /*7df0*/  HADD2.F32 R8, -RZ, R8.H1_H1 ;  /* 0x30000008ff087230 */ /* 0x000fe40000004100 */
[----:B------:R-:W-:Y:S01]  /*7e00*/  FADD.FTZ R21, R21, R0 ;  /* 0x0000000015157221 */ /* 0x000fe20000010000 */
[----:B------:R-:W-:Y:S01]  /*7e10*/  FFMA.FTZ R4, R23, R0, R4 ;  /* 0x0000000017047223 */ /* 0x000fe20000010004 */
[----:B------:R-:W-:Y:S01]  /*7e20*/  FFMA.FTZ R16, R11, R5, R16 ;  /* 0x000000050b107223 */ /* 0x000fe20000010010 */
[----:B------:R-:W-:Y:S01]  /*7e30*/  FMUL.FTZ R0, R15, R19 ;  /* 0x000000130f007220 */ /* 0x000fe20000410000 */
[----:B------:R-:W-:Y:S01]  /*7e40*/  FMUL.FTZ R7, R7, UR16 ;  /* 0x0000001007077c20 */ /* 0x000fe20008410000 */
[--C-:B------:R-:W-:Y:S02]  /*7e50*/  HADD2.F32 R5, -RZ, R9.reuse.H1_H1 ;  /* 0x30000009ff057230 */ /* 0x100fe40000004100 */
[----:B------:R-:W-:Y:S01]  /*7e60*/  FADD.FTZ R8, R8, -UR28 ;  /* 0x8000001c08087e21 */ /* 0x000fe20008010000 */
[----:B------:R-:W-:-:S02]  /*7e70*/  HADD2.F32 R9, -RZ, R9.H0_H0 ;  /* 0x20000009ff097230 */ /* 0x000fc40000004100 */
[----:B------:R-:W-:Y:S01]  /*7e80*/  FADD.FTZ R17, R17, R11 ;  /* 0x0000000b11117221 */ /* 0x000fe20000010000 */
[----:B------:R-:W-:Y:S01]  /*7e90*/  FADD.FTZ R21, R0, R21 ;  /* 0x0000001500157221 */ /* 0x000fe20000010000 */
[----:B------:R-:W-:Y:S01]  /*7ea0*/  FFMA.FTZ R4, R7, R0, R4 ;  /* 0x0000000007047223 */ /* 0x000fe20000010004 */
[----:B------:R-:W-:Y:S01]  /*7eb0*/  FMUL.FTZ R0, R14, R5 ;  /* 0x000000050e007220 */ /* 0x000fe20000410000 */
[----:B------:R-:W-:Y:S01]  /*7ec0*/  FMUL.FTZ R11, R8, UR16 ;  /* 0x00000010080b7c20 */ /* 0x000fe20008410000 */
[----:B------:R-:W-:Y:S02]  /*7ed0*/  FADD.FTZ R9, R9, -UR28 ;  /* 0x8000001c09097e21 */ /* 0x000fe40008010000 */
        /* <DEDUP_REMOVED lines=15> */
.L_x_794:
[----:B-----5:R-:W-:Y:S02]  /*7fd0*/  HADD2.F32 R11, -RZ, R36.H0_H0 ;  /* 0x20000024ff0b7230 */ /* 0x020fe40000004100 */
[----:B------:R-:W-:Y:S02]  /*7fe0*/  HADD2.F32 R29, -RZ, R52.H0_H0 ;  /* 0x20000034ff1d7230 */ /* 0x000fe40000004100 */
[----:B------:R-:W-:Y:S02]  /*7ff0*/  HADD2.F32 R10, -RZ, R37.H0_H0 ;  /* 0x20000025ff0a7230 */ /* 0x000fe40000004100 */
[----:B------:R-:W-:Y:S01]  /*8000*/  FADD.FTZ R11, R11, -UR28 ;  /* 0x8000001c0b0b7e21 */ /* 0x000fe20008010000 */
[----:B------:R-:W-:Y:S02]  /*8010*/  HADD2.F32 R23, -RZ, R53.H0_H0 ;  /* 0x20000035ff177230 */ /* 0x000fe40000004100 */
[----:B------:R-:W-:Y:S01]  /*8020*/  FADD.FTZ R29, R29, -UR28 ;  /* 0x8000001c1d1d7e21 */ /* 0x000fe20008010000 */
[----:B------:R-:W-:-:S02]  /*8030*/  HADD2.F32 R39, -RZ, R47.H0_H0 ;  /* 0x2000002fff277230 */ /* 0x000fc40000004100 */
[----:B------:R-:W-:Y:S01]  /*8040*/  FMUL.FTZ R11, R11, UR16 ;  /* 0x000000100b0b7c20 */ /* 0x000fe20008410000 */
[----:B------:R-:W-:Y:S01]  /*8050*/  FADD.FTZ R10, R10, -UR28 ;  /* 0x8000001c0a0a7e21 */ /* 0x000fe20008010000 */
[----:B------:R-:W-:Y:S01]  /*8060*/  FMUL.FTZ R29, R29, UR16 ;  /* 0x000000101d1d7c20 */ /* 0x000fe20008410000 */
[----:B------:R-:W-:Y:S01]  /*8070*/  FADD.FTZ R23, R23, -UR28 ;  /* 0x8000001c17177e21 */ /* 0x000fe20008010000 */
[--C-:B------:R-:W-:Y:S01]  /*8080*/  FFMA.FTZ R16, R14, R11, R2.reuse ;  /* 0x0000000b0e107223 */ /* 0x100fe20000010002 */
[----:B------:R-:W-:Y:S01]  /*8090*/  FMUL.FTZ R10, R10, UR16 ;  /* 0x000000100a0a7c20 */ /* 0x000fe20008410000 */
[----:B------:R-:W-:Y:S01]  /*80a0*/  FFMA.FTZ R40, R14, R29, R2 ;  /* 0x0000001d0e287223 */ /* 0x000fe20000010002 */
[----:B------:R-:W-:Y:S01]  /*80b0*/  FMUL.FTZ R23, R23, UR16 ;  /* 0x0000001017177c20 */ /* 0x000fe20008410000 */
[----:B------:R-:W-:Y:S01]  /*80c0*/  FMUL.FTZ R12, R16, -1.4426950216293334961 ;  /* 0xbfb8aa3b100c7820 */ /* 0x000fe20000410000 */
[C-C-:B------:R-:W-:Y:S01]  /*80d0*/  FFMA.FTZ R22, R15.reuse, R10, R3.reuse ;  /* 0x0000000a0f167223 */ /* 0x140fe20000010003 */
[----:B------:R-:W-:Y:S01]  /*80e0*/  FMUL.FTZ R13, R40, -1.4426950216293334961 ;  /* 0xbfb8aa3b280d7820 */ /* 0x000fe20000410000 */
[----:B------:R-:W-:Y:S01]  /*80f0*/  FFMA.FTZ R26, R15, R23, R3 ;  /* 0x000000170f1a7223 */ /* 0x000fe20000010003 */
[----:B------:R-:W-:-:S02]  /*8100*/  HADD2.F32 R36, -RZ, R46.H0_H0 ;  /* 0x2000002eff247230 */ /* 0x000fc40000004100 */
[----:B------:R-:W-:Y:S01]  /*8110*/  FMUL.FTZ R17, R22, -1.4426950216293334961 ;  /* 0xbfb8aa3b16117820 */ /* 0x000fe20000410000 */
[----:B------:R-:W0:Y:S01]  /*8120*/  MUFU.EX2 R12, R12 ;  /* 0x0000000c000c7308 */ /* 0x000e220000000800 */
[----:B------:R-:W-:Y:S02]  /*8130*/  HADD2.F32 R19, -RZ, R44.H0_H0 ;  /* 0x2000002cff137230 */ /* 0x000fe40000004100 */
[--C-:B------:R-:W-:Y:S02]  /*8140*/  HADD2.F32 R38, -RZ, R93.reuse.H1_H1 ;  /* 0x3000005dff267230 */ /* 0x100fe40000004100 */
[----:B------:R-:W-:Y:S02]  /*8150*/  HADD2.F32 R28, -RZ, R93.H0_H0 ;  /* 0x2000005dff1c7230 */ /* 0x000fe40000004100 */
[----:B------:R-:W-:Y:S01]  /*8160*/  HADD2.F32 R34, -RZ, R92.H0_H0 ;  /* 0x2000005cff227230 */ /* 0x000fe20000004100 */
[----:B------:R-:W1:Y:S01]  /*8170*/  MUFU.EX2 R13, R13 ;  /* 0x0000000d000d7308 */ /* 0x000e620000000800 */
[----:B------:R-:W-:Y:S01]  /*8180*/  HADD2.F32 R46, -RZ, R89.H0_H0 ;  /* 0x20000059ff2e7230 */ /* 0x000fe20000004100 */
[----:B------:R-:W2:Y:S01]  /*8190*/  LDL.S16 R93, [R1+0x128] ;  /* 0x00012800015d7983 */ /* 0x000ea20000100600 */
[----:B------:R-:W-:-:S02]  /*81a0*/  HADD2.F32 R54, -RZ, R85.H1_H1 ;  /* 0x30000055ff367230 */ /* 0x000fc40000004100 */
[----:B------:R-:W-:Y:S02]  /*81b0*/  HADD2.F32 R57, -RZ, R87.H1_H1 ;  /* 0x30000057ff397230 */ /* 0x000fe40000004100 */
[----:B------:R-:W-:Y:S01]  /*81c0*/  FADD.FTZ R46, R46, -UR28 ;  /* 0x8000001c2e2e7e21 */ /* 0x000fe20008010000 */
[--C-:B------:R-:W-:Y:S01]  /*81d0*/  HADD2.F32 R50, -RZ, R86.reuse.H0_H0 ;  /* 0x20000056ff327230 */ /* 0x100fe20000004100 */
[----:B------:R-:W3:Y:S01]  /*81e0*/  MUFU.EX2 R17, R17 ;  /* 0x0000001100117308 */ /* 0x000ee20000000800 */
[----:B0-----:R-:W-:Y:S01]  /*81f0*/  FADD.FTZ R12, R12, 1 ;  /* 0x3f8000000c0c7421 */ /* 0x001fe20000010000 */
[----:B------:R-:W-:Y:S01]  /*8200*/  FADD.FTZ R54, R54, -UR28 ;  /* 0x8000001c36367e21 */ /* 0x000fe20008010000 */
[----:B------:R-:W-:Y:S02]  /*8210*/  HADD2.F32 R56, -RZ, R86.H1_H1 ;  /* 0x30000056ff387230 */ /* 0x000fe40000004100 */
[----:B------:R-:W-:Y:S01]  /*8220*/  FADD.FTZ R50, R50, -UR28 ;  /* 0x8000001c32327e21 */ /* 0x000fe20008010000 */
[----:B------:R-:W-:-:S02]  /*8230*/  HADD2.F32 R55, -RZ, R84.H0_H0 ;  /* 0x20000054ff377230 */ /* 0x000fc40000004100 */
[----:B------:R-:W-:Y:S01]  /*8240*/  FMUL.FTZ R54, R54, UR16 ;  /* 0x0000001036367c20 */ /* 0x000fe20008410000 */
[----:B------:R-:W-:Y:S01]  /*8250*/  HADD2.F32 R52, -RZ, R84.H1_H1 ;  /* 0x30000054ff347230 */ /* 0x000fe20000004100 */
[----:B------:R0:W4:Y:S01]  /*8260*/  MUFU.RCP R37, R12 ;  /* 0x0000000c00257308 */ /* 0x0001220000001000 */
[----:B-1----:R-:W-:Y:S01]  /*8270*/  FADD.FTZ R13, R13, 1 ;  /* 0x3f8000000d0d7421 */ /* 0x002fe20000010000 */
[----:B------:R-:W-:Y:S01]  /*8280*/  FMUL.FTZ R50, R50, UR16 ;  /* 0x0000001032327c20 */ /* 0x000fe20008410000 */
[----:B------:R-:W-:Y:S02]  /*8290*/  HADD2.F32 R53, -RZ, R83.H1_H1 ;  /* 0x30000053ff357230 */ /* 0x000fe40000004100 */
[----:B------:R-:W-:Y:S01]  /*82a0*/  FADD.FTZ R52, R52, -UR28 ;  /* 0x8000001c34347e21 */ /* 0x000fe20008010000 */
[----:B------:R-:W-:Y:S02]  /*82b0*/  HADD2.F32 R51, -RZ, R82.H1_H1 ;  /* 0x30000052ff337230 */ /* 0x000fe40000004100 */
[----:B------:R-:W-:Y:S01]  /*82c0*/  HADD2.F32 R47, -RZ, R80.H1_H1 ;  /* 0x30000050ff2f7230 */ /* 0x000fe20000004100 */
[----:B------:R-:W1:Y:S01]  /*82d0*/  MUFU.RCP R13, R13 ;  /* 0x0000000d000d7308 */ /* 0x000e620000001000 */
[----:B0-----:R-:W-:Y:S01]  /*82e0*/  FMUL.FTZ R12, R26, -1.4426950216293334961 ;  /* 0xbfb8aa3b1a0c7820 */ /* 0x001fe20000410000 */
[----:B---3--:R-:W-:Y:S01]  /*82f0*/  FADD.FTZ R17, R17, 1 ;  /* 0x3f80000011117421 */ /* 0x008fe20000010000 */
[----:B------:R-:W-:Y:S01]  /*8300*/  FMUL.FTZ R52, R52, UR16 ;  /* 0x0000001034347c20 */ /* 0x000fe20008410000 */
[----:B------:R-:W-:-:S02]  /*8310*/  HADD2.F32 R58, -RZ, R71.H0_H0 ;  /* 0x20000047ff3a7230 */ /* 0x000fc40000004100 */
[----:B------:R-:W-:Y:S02]  /*8320*/  HADD2.F32 R60, -RZ, R60.H0_H0 ;  /* 0x2000003cff3c7230 */ /* 0x000fe40000004100 */
[----:B------:R-:W0:Y:S01]  /*8330*/  MUFU.EX2 R12, R12 ;  /* 0x0000000c000c7308 */ /* 0x000e220000000800 */
[----:B----4-:R-:W-:Y:S01]  /*8340*/  FADD.FTZ R18, -R37, 1 ;  /* 0x3f80000025127421 */ /* 0x010fe20000010100 */
[----:B------:R-:W-:Y:S01]  /*8350*/  FMUL.FTZ R37, R19, R37 ;  /* 0x0000002513257220 */ /* 0x000fe20000410000 */
[----:B------:R-:W-:Y:S02]  /*8360*/  HADD2.F32 R62, -RZ, R70.H1_H1 ;  /* 0x30000046ff3e7230 */ /* 0x000fe40000004100 */
[----:B------:R-:W-:Y:S01]  /*8370*/  FFMA.FTZ R16, R16, R18, 1 ;  /* 0x3f80000010107423 */ /* 0x000fe20000010012 */
[----:B------:R-:W-:Y:S02]  /*8380*/  HADD2.F32 R18, -RZ, R45.H0_H0 ;  /* 0x2000002dff127230 */ /* 0x000fe40000004100 */
[----:B------:R-:W3:Y:S01]  /*8390*/  MUFU.RCP R17, R17 ;  /* 0x0000001100117308 */ /* 0x000ee20000001000 */
[----:B-1----:R-:W-:Y:S01]  /*83a0*/  FMUL.FTZ R39, R39, R13 ;  /* 0x0000000d27277220 */ /* 0x002fe20000410000 */
[----:B------:R-:W-:Y:S01]  /*83b0*/  FADD.FTZ R13, -R13, 1 ;  /* 0x3f8000000d0d7421 */ /* 0x000fe20000010100 */
[----:B------:R-:W-:Y:S01]  /*83c0*/  FADD.FTZ R18, R18, -UR28 ;  /* 0x8000001c12127e21 */ /* 0x000fe20008010000 */
[----:B------:R-:W-:Y:S01]  /*83d0*/  FMUL.FTZ R37, R37, R16 ;  /* 0x0000001025257220 */ /* 0x000fe20000410000 */
[----:B------:R-:W-:Y:S01]  /*83e0*/  FADD.FTZ R62, R62, -UR28 ;  /* 0x8000001c3e3e7e21 */ /* 0x000fe20008010000 */
[----:B------:R-:W-:Y:S01]  /*83f0*/  FFMA.FTZ R40, R40, R13, 1 ;  /* 0x3f80000028287423 */ /* 0x000fe2000001000d */
[----:B------:R-:W-:Y:S01]  /*8400*/  FMUL.FTZ R18, R18, UR16 ;  /* 0x0000001012127c20 */ /* 0x000fe20008410000 */
[----:B------:R-:W-:-:S02]  /*8410*/  HADD2.F32 R63, -RZ, R63.H0_H0 ;  /* 0x2000003fff3f7230 */ /* 0x000fc40000004100 */
[----:B0-----:R-:W-:Y:S01]  /*8420*/  FADD.FTZ R12, R12, 1 ;  /* 0x3f8000000c0c7421 */ /* 0x001fe20000010000 */
[----:B------:R-:W-:Y:S01]  /*8430*/  FMUL.FTZ R39, R39, R40 ;  /* 0x0000002827277220 */ /* 0x000fe20000410000 */
[----:B------:R-:W-:-:S04]  /*8440*/  FFMA.FTZ R24, R14, R18, R2 ;  /* 0x000000120e187223 */ /* 0x000fc80000010002 */
[----:B------:R-:W0:Y:S01]  /*8450*/  MUFU.RCP R12, R12 ;  /* 0x0000000c000c7308 */ /* 0x000e220000001000 */
[----:B------:R-:W-:Y:S01]  /*8460*/  FMUL.FTZ R13, R24, -1.4426950216293334961 ;  /* 0xbfb8aa3b180d7820 */ /* 0x000fe20000410000 */
[----:B---3--:R-:W-:Y:S01]  /*8470*/  FMUL.FTZ R36, R36, R17 ;  /* 0x0000001124247220 */ /* 0x008fe20000410000 */
[----:B------:R-:W-:-:S04]  /*8480*/  FADD.FTZ R17, -R17, 1 ;  /* 0x3f80000011117421 */ /* 0x000fc80000010100 */
[----:B------:R-:W-:Y:S01]  /*8490*/  FFMA.FTZ R22, R22, R17, 1 ;  /* 0x3f80000016167423 */ /* 0x000fe20000010011 */
[----:B------:R-:W-:Y:S01]  /*84a0*/  HADD2.F32 R17, -RZ, R48.H0_H0 ;  /* 0x20000030ff117230 */ /* 0x000fe20000004100 */
[----:B------:R-:W1:Y:S01]  /*84b0*/  MUFU.EX2 R13, R13 ;  /* 0x0000000d000d7308 */ /* 0x000e620000000800 */
[----:B------:R-:W-:Y:S02]  /*84c0*/  HADD2.F32 R48, -RZ, R81.H1_H1 ;  /* 0x30000051ff307230 */ /* 0x000fe40000004100 */
[----:B------:R-:W-:Y:S01]  /*84d0*/  FMUL.FTZ R36, R36, R22 ;  /* 0x0000001624247220 */ /* 0x000fe20000410000 */
[----:B------:R-:W-:Y:S01]  /*84e0*/  FADD.FTZ R17, R17, -UR28 ;  /* 0x8000001c11117e21 */ /* 0x000fe20008010000 */
[----:B0-----:R-:W-:Y:S01]  /*84f0*/  FMUL.FTZ R38, R38, R12 ;  /* 0x0000000c26267220 */ /* 0x001fe20000410000 */
[----:B------:R-:W-:Y:S02]  /*8500*/  FADD.FTZ R19, -R12, 1 ;  /* 0x3f8000000c137421 */ /* 0x000fe40000010100 */
[----:B------:R-:W-:Y:S01]  /*8510*/  FMUL.FTZ R12, R17, UR16 ;  /* 0x00000010110c7c20 */ /* 0x000fe20008410000 */
[----:B------:R-:W-:-:S02]  /*8520*/  HADD2.F32 R17, -RZ, R49.H0_H0 ;  /* 0x20000031ff117230 */ /* 0x000fc40000004100 */
[----:B------:R-:W-:Y:S01]  /*8530*/  FFMA.FTZ R26, R26, R19, 1 ;  /* 0x3f8000001a1a7423 */ /* 0x000fe20000010013 */
[----:B------:R-:W-:Y:S01]  /*8540*/  FFMA.FTZ R35, R15, R12, R3 ;  /* 0x0000000c0f237223 */ /* 0x000fe20000010003 */
[----:B------:R-:W-:Y:S02]  /*8550*/  HADD2.F32 R49, -RZ, R83.H0_H0 ;  /* 0x20000053ff317230 */ /* 0x000fe40000004100 */
[----:B------:R-:W-:Y:S01]  /*8560*/  FADD.FTZ R17, R17, -UR28 ;  /* 0x8000001c11117e21 */ /* 0x000fe20008010000 */
[----:B-1----:R-:W-:Y:S01]  /*8570*/  FADD.FTZ R25, R13, 1 ;  /* 0x3f8000000d197421 */ /* 0x002fe20000010000 */
[----:B------:R-:W-:Y:S01]  /*8580*/  FMUL.FTZ R21, R35, -1.4426950216293334961 ;  /* 0xbfb8aa3b23157820 */ /* 0x000fe20000410000 */
[----:B------:R-:W-:Y:S01]  /*8590*/  FMUL.FTZ R38, R38, R26 ;  /* 0x0000001a26267220 */ /* 0x000fe20000410000 */
[----:B------:R-:W-:Y:S01]  /*85a0*/  FMUL.FTZ R13, R17, UR16 ;  /* 0x00000010110d7c20 */ /* 0x000fe20008410000 */
[----:B------:R-:W-:Y:S02]  /*85b0*/  FADD.FTZ R49, R49, -UR28 ;  /* 0x8000001c31317e21 */ /* 0x000fe40008010000 */
[----:B------:R-:W0:Y:S01]  /*85c0*/  MUFU.RCP R25, R25 ;  /* 0x0000001900197308 */ /* 0x000e220000001000 */
[----:B------:R-:W-:Y:S01]  /*85d0*/  FFMA.FTZ R19, R14, R13, R2 ;  /* 0x0000000d0e137223 */ /* 0x000fe20000010002 */
[----:B------:R-:W-:-:S03]  /*85e0*/  FMUL.FTZ R49, R49, UR16 ;  /* 0x0000001031317c20 */ /* 0x000fc60008410000 */
[----:B------:R-:W-:-:S03]  /*85f0*/  FMUL.FTZ R17, R19, -1.4426950216293334961 ;  /* 0xbfb8aa3b13117820 */ /* 0x000fc60000410000 */
[----:B------:R-:W1:Y:S08]  /*8600*/  MUFU.EX2 R21, R21 ;  /* 0x0000001500157308 */ /* 0x000e700000000800 */
[----:B------:R-:W3:Y:S01]  /*8610*/  MUFU.EX2 R17, R17 ;  /* 0x0000001100117308 */ /* 0x000ee20000000800 */
[----:B0-----:R-:W-:Y:S01]  /*8620*/  FMUL.FTZ R28, R28, R25 ;  /* 0x000000191c1c7220 */ /* 0x001fe20000410000 */
[----:B------:R-:W-:-:S04]  /*8630*/  FADD.FTZ R25, -R25, 1 ;  /* 0x3f80000019197421 */ /* 0x000fc80000010100 */
[----:B------:R-:W-:Y:S01]  /*8640*/  FFMA.FTZ R24, R24, R25, 1 ;  /* 0x3f80000018187423 */ /* 0x000fe20000010019 */
[----:B------:R-:W-:Y:S02]  /*8650*/  HADD2.F32 R25, -RZ, R92.H1_H1 ;  /* 0x3000005cff197230 */ /* 0x000fe40000004100 */
[----:B-1----:R-:W-:Y:S01]  /*8660*/  FADD.FTZ R21, R21, 1 ;  /* 0x3f80000015157421 */ /* 0x002fe20000010000 */
[----:B------:R-:W-:Y:S01]  /*8670*/  FMUL.FTZ R28, R28, R24 ;  /* 0x000000181c1c7220 */ /* 0x000fe20000410000 */
[----:B------:R-:W4:Y:S04]  /*8680*/  LDL.S16 R92, [R1+0x142] ;  /* 0x00014200015c7983 */ /* 0x000f280000100600 */
[----:B------:R-:W0:Y:S01]  /*8690*/  MUFU.RCP R21, R21 ;  /* 0x0000001500157308 */ /* 0x000e220000001000 */
[----:B---3--:R-:W-:-:S07]  /*86a0*/  FADD.FTZ R17, R17, 1 ;  /* 0x3f80000011117421 */ /* 0x008fce0000010000 */
[----:B------:R-:W1:Y:S01]  /*86b0*/  MUFU.RCP R17, R17 ;  /* 0x0000001100117308 */ /* 0x000e620000001000 */
[----:B0-----:R-:W-:Y:S01]  /*86c0*/  FMUL.FTZ R34, R34, R21 ;  /* 0x0000001522227220 */ /* 0x001fe20000410000 */
[----:B------:R-:W-:-:S04]  /*86d0*/  FADD.FTZ R21, -R21, 1 ;  /* 0x3f80000015157421 */ /* 0x000fc80000010100 */
[----:B------:R-:W-:Y:S01]  /*86e0*/  FFMA.FTZ R35, R35, R21, 1 ;  /* 0x3f80000023237423 */ /* 0x000fe20000010015 */
[----:B------:R-:W-:Y:S02]  /*86f0*/  HADD2.F32 R21, -RZ, R91.H1_H1 ;  /* 0x3000005bff157230 */ /* 0x000fe40000004100 */
[----:B-1----:R-:W-:Y:S01]  /*8700*/  FMUL.FTZ R25, R25, R17 ;  /* 0x0000001119197220 */ /* 0x002fe20000410000 */
[----:B------:R-:W-:Y:S02]  /*8710*/  FADD.FTZ R17, -R17, 1 ;  /* 0x3f80000011117421 */ /* 0x000fe40000010100 */
[----:B------:R-:W-:Y:S02]  /*8720*/  FADD.FTZ R21, R21, -UR28 ;  /* 0x8000001c15157e21 */ /* 0x000fe40008010000 */
[----:B------:R-:W-:Y:S02]  /*8730*/  FFMA.FTZ R19, R19, R17, 1 ;  /* 0x3f80000013137423 */ /* 0x000fe40000010011 */
[----:B------:R-:W-:-:S02]  /*8740*/  FMUL.FTZ R17, R21, UR16 ;  /* 0x0000001015117c20 */ /* 0x000fc40008410000 */
[----:B------:R-:W-:Y:S02]  /*8750*/  FMUL.FTZ R19, R25, R19 ;  /* 0x0000001319137220 */ /* 0x000fe40000410000 */
[----:B------:R-:W-:-:S04]  /*8760*/  FFMA.FTZ R21, R15, R17, R3 ;  /* 0x000000110f157223 */ /* 0x000fc80000010003 */
[----:B------:R-:W-:-:S06]  /*8770*/  FMUL.FTZ R16, R21, -1.4426950216293334961 ;  /* 0xbfb8aa3b15107820 */ /* 0x000fcc0000410000 */
[----:B------:R-:W0:Y:S02]  /*8780*/  MUFU.EX2 R16, R16 ;  /* 0x0000001000107308 */ /* 0x000e240000000800 */
[----:B0-----:R-:W-:-:S06]  /*8790*/  FADD.FTZ R16, R16, 1 ;  /* 0x3f80000010107421 */ /* 0x001fcc0000010000 */
[----:B------:R0:W1:Y:S02]  /*87a0*/  MUFU.RCP R41, R16 ;  /* 0x0000001000297308 */ /* 0x0000640000001000 */
[----:B0-----:R-:W-:Y:S02]  /*87b0*/  HADD2.F32 R16, -RZ, R91.H0_H0 ;  /* 0x2000005bff107230 */ /* 0x001fe40000004100 */
[----:B------:R-:W3:Y:S03]  /*87c0*/  LDL.LU.S16 R91, [R1+0x12e] ;  /* 0x00012e00015b7983 */ /* 0x000ee60000300600 */
[----:B-1----:R-:W-:Y:S01]  /*87d0*/  FMUL.FTZ R16, R16, R41 ;  /* 0x0000002910107220 */ /* 0x002fe20000410000 */
[----:B------:R-:W-:-:S04]  /*87e0*/  FADD.FTZ R41, -R41, 1 ;  /* 0x3f80000029297421 */ /* 0x000fc80000010100 */
[----:B------:R-:W-:Y:S01]  /*87f0*/  FFMA.FTZ R21, R21, R41, 1 ;  /* 0x3f80000015157423 */ /* 0x000fe20000010029 */
[----:B------:R-:W-:-:S03]  /*8800*/  HADD2.F32 R41, -RZ, R90.H1_H1 ;  /* 0x3000005aff297230 */ /* 0x000fc60000004100 */
[----:B------:R-:W-:Y:S02]  /*8810*/  FMUL.FTZ R16, R16, R21 ;  /* 0x0000001510107220 */ /* 0x000fe40000410000 */
[----:B------:R-:W-:Y:S02]  /*8820*/  FADD.FTZ R41, R41, -UR28 ;  /* 0x8000001c29297e21 */ /* 0x000fe40008010000 */
[----:B------:R-:W-:Y:S02]  /*8830*/  FMUL.FTZ R59, R15, R16 ;  /* 0x000000100f3b7220 */ /* 0x000fe40000410000 */
[----:B------:R-:W-:-:S04]  /*8840*/  FMUL.FTZ R22, R41, UR16 ;  /* 0x0000001029167c20 */ /* 0x000fc80008410000 */
[----:B------:R-:W-:-:S04]  /*8850*/  FFMA.FTZ R41, R14, R22, R2 ;  /* 0x000000160e297223 */ /* 0x000fc80000010002 */
[----:B------:R-:W-:-:S06]  /*8860*/  FMUL.FTZ R40, R41, -1.4426950216293334961 ;  /* 0xbfb8aa3b29287820 */ /* 0x000fcc0000410000 */
[----:B------:R-:W0:Y:S02]  /*8870*/  MUFU.EX2 R40, R40 ;  /* 0x0000002800287308 */ /* 0x000e240000000800 */
[----:B0-----:R-:W-:-:S06]  /*8880*/  FADD.FTZ R40, R40, 1 ;  /* 0x3f80000028287421 */ /* 0x001fcc0000010000 */
[----:B------:R0:W1:Y:S02]  /*8890*/  MUFU.RCP R44, R40 ;  /* 0x00000028002c7308 */ /* 0x0000640000001000 */
[----:B0-----:R-:W-:Y:S02]  /*88a0*/  HADD2.F32 R40, -RZ, R90.H0_H0 ;  /* 0x2000005aff287230 */ /* 0x001fe40000004100 */
[----:B------:R-:W-:Y:S01]  /*88b0*/  HADD2.F32 R72, -RZ, R72.H0_H0 ;  /* 0x20000048ff487230 */ /* 0x000fe20000004100 */
[----:B------:R-:W3:Y:S02]  /*88c0*/  LDL.LU.S16 R90, [R1+0x13c] ;  /* 0x00013c00015a7983 */ /* 0x000ee40000300600 */
[----:B-1----:R-:W-:Y:S01]  /*88d0*/  FMUL.FTZ R40, R40, R44 ;  /* 0x0000002c28287220 */ /* 0x002fe20000410000 */
[----:B------:R-:W-:-:S04]  /*88e0*/  FADD.FTZ R44, -R44, 1 ;  /* 0x3f8000002c2c7421 */ /* 0x000fc80000010100 */
[----:B------:R-:W-:Y:S01]  /*88f0*/  FFMA.FTZ R41, R41, R44, 1 ;  /* 0x3f80000029297423 */ /* 0x000fe2000001002c */
[----:B------:R-:W-:-:S03]  /*8900*/  HADD2.F32 R44, -RZ, R89.H1_H1 ;  /* 0x30000059ff2c7230 */ /* 0x000fc60000004100 */
[----:B------:R-:W-:Y:S01]  /*8910*/  FMUL.FTZ R21, R40, R41 ;  /* 0x0000002928157220 */ /* 0x000fe20000410000 */
[----:B------:R-:W-:Y:S01]  /*8920*/  FMUL.FTZ R40, R14, R37 ;  /* 0x000000250e287220 */ /* 0x000fe20000410000 */
[----:B------:R-:W-:Y:S02]  /*8930*/  FADD.FTZ R44, R44, -UR28 ;  /* 0x8000001c2c2c7e21 */ /* 0x000fe40008010000 */
[----:B------:R-:W-:Y:S01]  /*8940*/  FMUL.FTZ R61, R14, R21 ;  /* 0x000000150e3d7220 */ /* 0x000fe20000410000 */
[----:B------:R-:W-:Y:S01]  /*8950*/  FFMA.FTZ R41, R11, R40, RZ ;  /* 0x000000280b297223 */ /* 0x000fe200000100ff */
[----:B------:R-:W-:Y:S01]  /*8960*/  FMUL.FTZ R26, R44, UR16 ;  /* 0x000000102c1a7c20 */ /* 0x000fe20008410000 */
[----:B------:R-:W-:Y:S02]  /*8970*/  HADD2.F32 R44, -RZ, R88.H1_H1 ;  /* 0x30000058ff2c7230 */ /* 0x000fe40000004100 */
[----:B------:R-:W-:Y:S01]  /*8980*/  FADD.FTZ R40, RZ, R40 ;  /* 0x00000028ff287221 */ /* 0x000fe20000010000 */
        /* <DEDUP_REMOVED lines=8> */
[----:B------:R-:W-:Y:S01]  /*8a10*/  FMUL.FTZ R24, R34, R35 ;  /* 0x0000002322187220 */ /* 0x000fe20000410000 */
[----:B------:R-:W-:Y:S01]  /*8a20*/  FMUL.FTZ R35, R46, UR16 ;  /* 0x000000102e237c20 */ /* 0x000fe20008410000 */
[----:B------:R-:W-:-:S03]  /*8a30*/  HADD2.F32 R34, -RZ, R88.H0_H0 ;  /* 0x20000058ff227230 */ /* 0x000fc60000004100 */
        /* <DEDUP_REMOVED lines=9> */
[C---:B------:R-:W-:Y:S02]  /*8ad0*/  FMUL.FTZ R44, R15.reuse, R36 ;  /* 0x000000240f2c7220 */ /* 0x040fe40000410000 */
[----:B------:R-:W-:Y:S01]  /*8ae0*/  FMUL.FTZ R34, R34, R46 ;  /* 0x0000002e22227220 */ /* 0x000fe20000410000 */
[----:B------:R-:W-:Y:S02]  /*8af0*/  HADD2.F32 R46, -RZ, R85.H0_H0 ;  /* 0x20000055ff2e7230 */ /* 0x000fe40000004100 */
[----:B------:R-:W-:Y:S01]  /*8b00*/  FFMA.FTZ R41, R10, R44, R41 ;  /* 0x0000002c0a297223 */ /* 0x000fe20000010029 */
[----:B------:R-:W-:Y:S01]  /*8b10*/  FADD.FTZ R40, R44, R40 ;  /* 0x000000282c287221 */ /* 0x000fe20000010000 */
[----:B------:R-:W-:Y:S01]  /*8b20*/  FFMA.FTZ R44, R15, R54, R3 ;  /* 0x000000360f2c7223 */ /* 0x000fe20000010003 */
[----:B------:R-:W-:-:S03]  /*8b30*/  FADD.FTZ R46, R46, -UR28 ;  /* 0x8000001c2e2e7e21 */ /* 0x000fc60008010000 */
[----:B------:R-:W-:Y:S01]  /*8b40*/  FMUL.FTZ R45, R44, -1.4426950216293334961 ;  /* 0xbfb8aa3b2c2d7820 */ /* 0x000fe20000410000 */
[----:B------:R-:W-:-:S05]  /*8b50*/  FMUL.FTZ R46, R46, UR16 ;  /* 0x000000102e2e7c20 */ /* 0x000fca0008410000 */
[----:B------:R-:W0:Y:S02]  /*8b60*/  MUFU.EX2 R45, R45 ;  /* 0x0000002d002d7308 */ /* 0x000e240000000800 */
[----:B0-----:R-:W-:-:S06]  /*8b70*/  FADD.FTZ R45, R45, 1 ;  /* 0x3f8000002d2d7421 */ /* 0x001fcc0000010000 */
[----:B------:R-:W0:Y:S02]  /*8b80*/  MUFU.RCP R45, R45 ;  /* 0x0000002d002d7308 */ /* 0x000e240000001000 */
[----:B0-----:R-:W-:Y:S01]  /*8b90*/  FMUL.FTZ R57, R57, R45 ;  /* 0x0000002d39397220 */ /* 0x001fe20000410000 */
[----:B------:R-:W-:-:S04]  /*8ba0*/  FADD.FTZ R45, -R45, 1 ;  /* 0x3f8000002d2d7421 */ /* 0x000fc80000010100 */
[----:B------:R-:W-:Y:S01]  /*8bb0*/  FFMA.FTZ R45, R44, R45, 1 ;  /* 0x3f8000002c2d7423 */ /* 0x000fe2000001002d */
[----:B------:R-:W-:Y:S01]  /*8bc0*/  FFMA.FTZ R44, R11, R37, RZ ;  /* 0x000000250b2c7223 */ /* 0x000fe200000100ff */
[----:B------:R-:W-:Y:S02]  /*8bd0*/  FADD.FTZ R11, RZ, R37 ;  /* 0x00000025ff0b7221 */ /* 0x000fe40000010000 */
[----:B------:R-:W-:Y:S01]  /*8be0*/  FMUL.FTZ R57, R57, R45 ;  /* 0x0000002d39397220 */ /* 0x000fe20000410000 */
[-C--:B------:R-:W-:Y:S01]  /*8bf0*/  FFMA.FTZ R37, R29, R39.reuse, R44 ;  /* 0x000000271d257223 */ /* 0x080fe2000001002c */
[----:B------:R-:W-:Y:S01]  /*8c00*/  FADD.FTZ R11, R11, R39 ;  /* 0x000000270b0b7221 */ /* 0x000fe20000010000 */
[----:B------:R-:W-:Y:S01]  /*8c10*/  FMUL.FTZ R39, R14, R39 ;  /* 0x000000270e277220 */ /* 0x000fe20000410000 */
[----:B------:R-:W-:Y:S02]  /*8c20*/  HADD2.F32 R45, -RZ, R79.H1_H1 ;  /* 0x3000004fff2d7230 */ /* 0x000fe40000004100 */
[----:B------:R-:W-:Y:S01]  /*8c30*/  FFMA.FTZ R37, R18, R28, R37 ;  /* 0x0000001c12257223 */ /* 0x000fe20000010025 */
[----:B------:R-:W-:Y:S01]  /*8c40*/  FADD.FTZ R11, R11, R28 ;  /* 0x0000001c0b0b7221 */ /* 0x000fe20000010000 */
[----:B------:R-:W-:Y:S01]  /*8c50*/  FFMA.FTZ R29, R29, R39, R41 ;  /* 0x000000271d1d7223 */ /* 0x000fe20000010029 */
[----:B------:R-:W-:Y:S01]  /*8c60*/  FFMA.FTZ R41, R14, R50, R2 ;  /* 0x000000320e297223 */ /* 0x000fe20000010002 */
[----:B------:R-:W-:Y:S01]  /*8c70*/  FADD.FTZ R40, R40, R39 ;  /* 0x0000002728287221 */ /* 0x000fe20000010000 */
[----:B------:R-:W-:Y:S01]  /*8c80*/  FFMA.FTZ R39, R15, R46, R3 ;  /* 0x0000002e0f277223 */ /* 0x000fe20000010003 */
[----:B------:R-:W-:Y:S01]  /*8c90*/  FMUL.FTZ R28, R14, R28 ;  /* 0x0000001c0e1c7220 */ /* 0x000fe20000410000 */
[----:B------:R-:W-:Y:S01]  /*8ca0*/  FMUL.FTZ R44, R41, -1.4426950216293334961 ;  /* 0xbfb8aa3b292c7820 */ /* 0x000fe20000410000 */
[----:B------:R-:W-:-:S04]  /*8cb0*/  FFMA.FTZ R37, R13, R19, R37 ;  /* 0x000000130d257223 */ /* 0x000fc80000010025 */
[----:B------:R-:W-:Y:S01]  /*8cc0*/  FFMA.FTZ R37, R22, R21, R37 ;  /* 0x0000001516257223 */ /* 0x000fe20000010025 */
[----:B------:R-:W0:Y:S02]  /*8cd0*/  MUFU.EX2 R44, R44 ;  /* 0x0000002c002c7308 */ /* 0x000e240000000800 */
[----:B0-----:R-:W-:-:S06]  /*8ce0*/  FADD.FTZ R44, R44, 1 ;  /* 0x3f8000002c2c7421 */ /* 0x001fcc0000010000 */
[----:B------:R-:W0:Y:S02]  /*8cf0*/  MUFU.RCP R44, R44 ;  /* 0x0000002c002c7308 */ /* 0x000e240000001000 */
[----:B0-----:R-:W-:Y:S01]  /*8d00*/  FMUL.FTZ R56, R56, R44 ;  /* 0x0000002c38387220 */ /* 0x001fe20000410000 */
[----:B------:R-:W-:-:S04]  /*8d10*/  FADD.FTZ R44, -R44, 1 ;  /* 0x3f8000002c2c7421 */ /* 0x000fc80000010100 */
[----:B------:R-:W-:Y:S01]  /*8d20*/  FFMA.FTZ R44, R41, R44, 1 ;  /* 0x3f800000292c7423 */ /* 0x000fe2000001002c */
[----:B------:R-:W-:-:S03]  /*8d30*/  FMUL.FTZ R41, R39, -1.4426950216293334961 ;  /* 0xbfb8aa3b27297820 */ /* 0x000fc60000410000 */
[----:B------:R-:W-:Y:S01]  /*8d40*/  FMUL.FTZ R56, R56, R44 ;  /* 0x0000002c38387220 */ /* 0x000fe20000410000 */
[----:B------:R-:W-:Y:S02]  /*8d50*/  HADD2.F32 R44, -RZ, R77.H0_H0 ;  /* 0x2000004dff2c7230 */ /* 0x000fe40000004100 */
        /* <DEDUP_REMOVED lines=12> */
[----:B------:R-:W-:Y:S02]  /*8e20*/  HADD2.F32 R41, -RZ, R82.H0_H0 ;  /* 0x20000052ff297230 */ /* 0x000fe40000004100 */
[----:B------:R-:W-:Y:S01]  /*8e30*/  FFMA.FTZ R36, R12, R24, R36 ;  /* 0x000000180c247223 */ /* 0x000fe20000010024 */
[----:B------:R-:W-:Y:S01]  /*8e40*/  FFMA.FTZ R29, R23, R38, R29 ;  /* 0x00000026171d7223 */ /* 0x000fe2000001001d */
[----:B------:R-:W-:Y:S01]  /*8e50*/  FFMA.FTZ R23, R14, R52, R2 ;  /* 0x000000340e177223 */ /* 0x000fe20000010002 */
[----:B------:R-:W-:Y:S01]  /*8e60*/  FADD.FTZ R41, R41, -UR28 ;  /* 0x8000001c29297e21 */ /* 0x000fe20008010000 */
[----:B------:R-:W-:Y:S01]  /*8e70*/  FFMA.FTZ R36, R17, R16, R36 ;  /* 0x0000001011247223 */ /* 0x000fe20000010024 */
[----:B------:R-:W-:Y:S01]  /*8e80*/  FFMA.FTZ R29, R18, R28, R29 ;  /* 0x0000001c121d7223 */ /* 0x000fe2000001001d */
[----:B------:R-:W-:Y:S01]  /*8e90*/  FMUL.FTZ R39, R23, -1.4426950216293334961 ;  /* 0xbfb8aa3b17277820 */ /* 0x000fe20000410000 */
[----:B------:R-:W-:-:S04]  /*8ea0*/  FMUL.FTZ R41, R41, UR16 ;  /* 0x0000001029297c20 */ /* 0x000fc80008410000 */
[----:B------:R-:W-:Y:S01]  /*8eb0*/  FFMA.FTZ R18, R14, R41, R2 ;  /* 0x000000290e127223 */ /* 0x000fe20000010002 */
[----:B------:R-:W0:Y:S02]  /*8ec0*/  MUFU.EX2 R39, R39 ;  /* 0x0000002700277308 */ /* 0x000e240000000800 */
[----:B0-----:R-:W-:-:S06]  /*8ed0*/  FADD.FTZ R39, R39, 1 ;  /* 0x3f80000027277421 */ /* 0x001fcc0000010000 */
[----:B------:R-:W0:Y:S02]  /*8ee0*/  MUFU.RCP R39, R39 ;  /* 0x0000002700277308 */ /* 0x000e240000001000 */
[----:B0-----:R-:W-:Y:S01]  /*8ef0*/  FMUL.FTZ R53, R53, R39 ;  /* 0x0000002735357220 */ /* 0x001fe20000410000 */
[----:B------:R-:W-:-:S04]  /*8f00*/  FADD.FTZ R39, -R39, 1 ;  /* 0x3f80000027277421 */ /* 0x000fc80000010100 */
[----:B------:R-:W-:Y:S01]  /*8f10*/  FFMA.FTZ R39, R23, R39, 1 ;  /* 0x3f80000017277423 */ /* 0x000fe20000010027 */
[----:B------:R-:W-:Y:S01]  /*8f20*/  FADD.FTZ R23, R38, R40 ;  /* 0x0000002826177221 */ /* 0x000fe20000010000 */
[----:B------:R-:W-:Y:S01]  /*8f30*/  FFMA.FTZ R38, R15, R49, R3 ;  /* 0x000000310f267223 */ /* 0x000fe20000010003 */
[----:B------:R-:W-:Y:S02]  /*8f40*/  HADD2.F32 R40, -RZ, R81.H0_H0 ;  /* 0x20000051ff287230 */ /* 0x000fe40000004100 */
[----:B------:R-:W-:Y:S01]  /*8f50*/  FMUL.FTZ R53, R53, R39 ;  /* 0x0000002735357220 */ /* 0x000fe20000410000 */
[----:B------:R-:W-:Y:S01]  /*8f60*/  FADD.FTZ R23, R23, R28 ;  /* 0x0000001c17177221 */ /* 0x000fe20000010000 */
[----:B------:R-:W-:Y:S01]  /*8f70*/  FMUL.FTZ R39, R38, -1.4426950216293334961 ;  /* 0xbfb8aa3b26277820 */ /* 0x000fe20000410000 */
[----:B------:R-:W-:-:S05]  /*8f80*/  FADD.FTZ R40, R40, -UR28 ;  /* 0x8000001c28287e21 */ /* 0x000fca0008010000 */
[----:B------:R-:W0:Y:S01]  /*8f90*/  MUFU.EX2 R39, R39 ;  /* 0x0000002700277308 */ /* 0x000e220000000800 */
[----:B------:R-:W-:Y:S01]  /*8fa0*/  FMUL.FTZ R40, R40, UR16 ;  /* 0x0000001028287c20 */ /* 0x000fe20008410000 */
        /* <DEDUP_REMOVED lines=8> */
[----:B------:R-:W0:Y:S03]  /*9030*/  MUFU.EX2 R38, R38 ;  /* 0x0000002600267308 */ /* 0x000e260000000800 */
[----:B------:R-:W-:-:S04]  /*9040*/  FADD.FTZ R39, R39, -UR28 ;  /* 0x8000001c27277e21 */ /* 0x000fc80008010000 */
[----:B------:R-:W-:Y:S01]  /*9050*/  FMUL.FTZ R39, R39, UR16 ;  /* 0x0000001027277c20 */ /* 0x000fe20008410000 */
[----:B0-----:R-:W-:-:S06]  /*9060*/  FADD.FTZ R38, R38, 1 ;  /* 0x3f80000026267421 */ /* 0x001fcc0000010000 */
[----:B------:R-:W0:Y:S02]  /*9070*/  MUFU.RCP R38, R38 ;  /* 0x0000002600267308 */ /* 0x000e240000001000 */
[----:B0-----:R-:W-:Y:S01]  /*9080*/  FMUL.FTZ R48, R48, R38 ;  /* 0x0000002630307220 */ /* 0x001fe20000410000 */
[----:B------:R-:W-:-:S04]  /*9090*/  FADD.FTZ R38, -R38, 1 ;  /* 0x3f80000026267421 */ /* 0x000fc80000010100 */
[----:B------:R-:W-:Y:S01]  /*90a0*/  FFMA.FTZ R38, R18, R38, 1 ;  /* 0x3f80000012267423 */ /* 0x000fe20000010026 */
[----:B------:R-:W-:-:S03]  /*90b0*/  FFMA.FTZ R18, R15, R40, R3 ;  /* 0x000000280f127223 */ /* 0x000fc60000010003 */
[----:B------:R-:W-:Y:S01]  /*90c0*/  FMUL.FTZ R48, R48, R38 ;  /* 0x0000002630307220 */ /* 0x000fe20000410000 */
[----:B------:R-:W-:Y:S01]  /*90d0*/  FMUL.FTZ R28, R18, -1.4426950216293334961 ;  /* 0xbfb8aa3b121c7820 */ /* 0x000fe20000410000 */
[----:B------:R-:W-:-:S05]  /*90e0*/  HADD2.F32 R38, -RZ, R78.H1_H1 ;  /* 0x3000004eff267230 */ /* 0x000fca0000004100 */
[----:B------:R-:W0:Y:S01]  /*90f0*/  MUFU.EX2 R28, R28 ;  /* 0x0000001c001c7308 */ /* 0x000e220000000800 */
[----:B------:R-:W-:-:S04]  /*9100*/  FADD.FTZ R38, R38, -UR28 ;  /* 0x8000001c26267e21 */ /* 0x000fc80008010000 */
[----:B------:R-:W-:Y:S01]  /*9110*/  FMUL.FTZ R38, R38, UR16 ;  /* 0x0000001026267c20 */ /* 0x000fe20008410000 */
[----:B0-----:R-:W-:-:S06]  /*9120*/  FADD.FTZ R28, R28, 1 ;  /* 0x3f8000001c1c7421 */ /* 0x001fcc0000010000 */
[----:B------:R-:W0:Y:S02]  /*9130*/  MUFU.RCP R28, R28 ;  /* 0x0000001c001c7308 */ /* 0x000e240000001000 */
[----:B0-----:R-:W-:Y:S01]  /*9140*/  FMUL.FTZ R47, R47, R28 ;  /* 0x0000001c2f2f7220 */ /* 0x001fe20000410000 */
[----:B------:R-:W-:-:S04]  /*9150*/  FADD.FTZ R28, -R28, 1 ;  /* 0x3f8000001c1c7421 */ /* 0x000fc80000010100 */
[----:B------:R-:W-:Y:S01]  /*9160*/  FFMA.FTZ R28, R18, R28, 1 ;  /* 0x3f800000121c7423 */ /* 0x000fe2000001001c */
[----:B------:R-:W-:Y:S01]  /*9170*/  FADD.FTZ R18, R10, R24 ;  /* 0x000000180a127221 */ /* 0x000fe20000010000 */
[----:B------:R-:W-:Y:S01]  /*9180*/  FMUL.FTZ R24, R15, R24 ;  /* 0x000000180f187220 */ /* 0x000fe20000410000 */
[----:B------:R-:W-:Y:S01]  /*9190*/  FFMA.FTZ R10, R14, R39, R2 ;  /* 0x000000270e0a7223 */ /* 0x000fe20000010002 */
[----:B------:R-:W-:Y:S01]  /*91a0*/  FMUL.FTZ R47, R47, R28 ;  /* 0x0000001c2f2f7220 */ /* 0x000fe20000410000 */
[----:B------:R-:W-:Y:S02]  /*91b0*/  HADD2.F32 R28, -RZ, R76.H1_H1 ;  /* 0x3000004cff1c7230 */ /* 0x000fe40000004100 */
[----:B------:R-:W-:Y:S01]  /*91c0*/  FFMA.FTZ R29, R12, R24, R29 ;  /* 0x000000180c1d7223 */ /* 0x000fe2000001001d */
[----:B------:R-:W-:Y:S01]  /*91d0*/  FMUL.FTZ R12, R10, -1.4426950216293334961 ;  /* 0xbfb8aa3b0a0c7820 */ /* 0x000fe20000410000 */
[----:B------:R-:W-:Y:S01]  /*91e0*/  FADD.FTZ R24, R24, R23 ;  /* 0x0000001718187221 */ /* 0x000fe20000010000 */
[----:B------:R-:W-:Y:S01]  /*91f0*/  FADD.FTZ R23, R11, R19 ;  /* 0x000000130b177221 */ /* 0x000fe20000010000 */
[----:B------:R-:W-:-:S03]  /*9200*/  FMUL.FTZ R19, R14, R19 ;  /* 0x000000130e137220 */ /* 0x000fc60000410000 */
[----:B------:R-:W0:Y:S01]  /*9210*/  MUFU.EX2 R12, R12 ;  /* 0x0000000c000c7308 */ /* 0x000e220000000800 */
[----:B------:R-:W-:Y:S01]  /*9220*/  FFMA.FTZ R29, R13, R19, R29 ;  /* 0x000000130d1d7223 */ /* 0x000fe2000001001d */
[----:B------:R-:W-:Y:S02]  /*9230*/  HADD2.F32 R13, -RZ, R78.H0_H0 ;  /* 0x2000004eff0d7230 */ /* 0x000fe40000004100 */
[----:B------:R-:W-:Y:S01]  /*9240*/  FADD.FTZ R24, R24, R19 ;  /* 0x0000001318187221 */ /* 0x000fe20000010000 */
[----:B------:R-:W-:-:S03]  /*9250*/  FFMA.FTZ R29, R17, R59, R29 ;  /* 0x0000003b111d7223 */ /* 0x000fc6000001001d */
[----:B------:R-:W-:Y:S01]  /*9260*/  FADD.FTZ R59, R59, R24 ;  /* 0x000000183b3b7221 */ /* 0x000fe20000010000 */
[----:B------:R-:W-:-:S03]  /*9270*/  FFMA.FTZ R29, R22, R61, R29 ;  /* 0x0000003d161d7223 */ /* 0x000fc6000001001d */
[----:B------:R-:W-:Y:S01]  /*9280*/  FADD.FTZ R61, R59, R61 ;  /* 0x0000003d3b3d7221 */ /* 0x000fe20000010000 */
        /* <DEDUP_REMOVED lines=15> */
[----:B------:R-:W-:-:S05]  /*9380*/  HADD2.F32 R12, -RZ, R79.H0_H0 ;  /* 0x2000004fff0c7230 */ /* 0x000fca0000004100 */
        /* <DEDUP_REMOVED lines=10> */
[----:B------:R-:W-:-:S03]  /*9430*/  HADD2.F32 R11, -RZ, R77.H1_H1 ;  /* 0x3000004dff0b7230 */ /* 0x000fc60000004100 */
        /* <DEDUP_REMOVED lines=11> */
[----:B------:R-:W-:-:S03]  /*94f0*/  HADD2.F32 R19, -RZ, R76.H0_H0 ;  /* 0x2000004cff137230 */ /* 0x000fc60000004100 */
[----:B------:R-:W-:Y:S01]  /*9500*/  FMUL.FTZ R13, R28, R13 ;  /* 0x0000000d1c0d7220 */ /* 0x000fe20000410000 */
[----:B------:R-:W-:Y:S01]  /*9510*/  FADD.FTZ R28, R18, R16 ;  /* 0x00000010121c7221 */ /* 0x000fe20000010000 */
[----:B------:R-:W-:-:S04]  /*9520*/  FADD.FTZ R19, R19, -UR28 ;  /* 0x8000001c13137e21 */ /* 0x000fc80008010000 */
[----:B------:R-:W-:Y:S01]  /*9530*/  FMUL.FTZ R16, R19, UR16 ;  /* 0x0000001013107c20 */ /* 0x000fe20008410000 */
[----:B------:R-:W-:-:S03]  /*9540*/  HADD2.F32 R19, -RZ, R75.H1_H1 ;  /* 0x3000004bff137230 */ /* 0x000fc60000004100 */
        /* <DEDUP_REMOVED lines=23> */
[----:B------:R-:W-:-:S03]  /*96c0*/  FADD.FTZ R24, R24, -UR28 ;  /* 0x8000001c18187e21 */ /* 0x000fc60008010000 */
[----:B------:R-:W-:Y:S01]  /*96d0*/  FADD.FTZ R58, R58, R34 ;  /* 0x000000223a3a7221 */ /* 0x000fe20000010000 */
        /* <DEDUP_REMOVED lines=18> */
[----:B------:R-:W0:Y:S01]  /*9800*/  MUFU.RCP R59, R59 ;  /* 0x0000003b003b7308 */ /* 0x000e220000001000 */
[----:B--2---:R-:W-:Y:S02]  /*9810*/  HADD2.F32 R71, -RZ, R93.H0_H0 ;  /* 0x2000005dff477230 */ /* 0x004fe40000004100 */
[----:B------:R-:W2:Y:S01]  /*9820*/  LDL.S16 R93, [R1+0x14a] ;  /* 0x00014a00015d7983 */ /* 0x000ea20000100600 */
[----:B0-----:R-:W-:Y:S01]  /*9830*/  FMUL.FTZ R60, R60, R59 ;  /* 0x0000003b3c3c7220 */ /* 0x001fe20000410000 */
[----:B------:R-:W-:-:S04]  /*9840*/  FADD.FTZ R59, -R59, 1 ;  /* 0x3f8000003b3b7421 */ /* 0x000fc80000010100 */
[----:B------:R-:W-:Y:S01]  /*9850*/  FFMA.FTZ R22, R22, R59, 1 ;  /* 0x3f80000016167423 */ /* 0x000fe2000001003b */
[----:B------:R-:W-:Y:S01]  /*9860*/  FADD.FTZ R59, R28, R25 ;  /* 0x000000191c3b7221 */ /* 0x000fe20000010000 */
[-C--:B------:R-:W-:Y:S02]  /*9870*/  FMUL.FTZ R28, R15, R25.reuse ;  /* 0x000000190f1c7220 */ /* 0x080fe40000410000 */
[----:B------:R-:W-:Y:S01]  /*9880*/  FMUL.FTZ R22, R60, R22 ;  /* 0x000000163c167220 */ /* 0x000fe20000410000 */
[----:B------:R-:W-:Y:S01]  /*9890*/  FFMA.FTZ R60, R26, R25, R36 ;  /* 0x000000191a3c7223 */ /* 0x000fe20000010024 */
[----:B------:R-:W-:Y:S01]  /*98a0*/  FMUL.FTZ R25, R62, UR16 ;  /* 0x000000103e197c20 */ /* 0x000fe20008410000 */
[----:B------:R-:W-:Y:S01]  /*98b0*/  FFMA.FTZ R36, R26, R28, R29 ;  /* 0x0000001c1a247223 */ /* 0x000fe2000001001d */
[----:B------:R-:W-:Y:S02]  /*98c0*/  HADD2.F32 R62, -RZ, R70.H0_H0 ;  /* 0x20000046ff3e7230 */ /* 0x000fe40000004100 */
        /* <DEDUP_REMOVED lines=18> */
[----:B------:R-:W-:Y:S01]  /*99f0*/  FADD.FTZ R59, R59, R57 ;  /* 0x000000393b3b7221 */ /* 0x000fe20000010000 */
[----:B------:R-:W-:Y:S01]  /*9a00*/  FFMA.FTZ R60, R54, R57, R60 ;  /* 0x00000039363c7223 */ /* 0x000fe2000001003c */
[----:B0-----:R-:W-:Y:S01]  /*9a10*/  FMUL.FTZ R63, R63, R62 ;  /* 0x0000003e3f3f7220 */ /* 0x001fe20000410000 */
[----:B------:R-:W-:-:S04]  /*9a20*/  FADD.FTZ R62, -R62, 1 ;  /* 0x3f8000003e3e7421 */ /* 0x000fc80000010100 */
[----:B------:R-:W-:Y:S01]  /*9a30*/  FFMA.FTZ R28, R28, R62, 1 ;  /* 0x3f8000001c1c7423 */ /* 0x000fe2000001003e */
[----:B------:R-:W-:Y:S02]  /*9a40*/  HADD2.F32 R62, -RZ, R43.H1_H1 ;  /* 0x3000002bff3e7230 */ /* 0x000fe40000004100 */
[----:B------:R-:W-:Y:S01]  /*9a50*/  FFMA.FTZ R43, R35, R34, R37 ;  /* 0x00000022232b7223 */ /* 0x000fe20000010025 */
[----:B------:R-:W-:Y:S01]  /*9a60*/  FMUL.FTZ R57, R15, R57 ;  /* 0x000000390f397220 */ /* 0x000fe20000410000 */
[----:B------:R-:W-:Y:S01]  /*9a70*/  FMUL.FTZ R28, R63, R28 ;  /* 0x0000001c3f1c7220 */ /* 0x000fe20000410000 */
[----:B------:R-:W-:Y:S01]  /*9a80*/  FMUL.FTZ R63, R14, R34 ;  /* 0x000000220e3f7220 */ /* 0x000fe20000410000 */
[----:B------:R-:W-:Y:S01]  /*9a90*/  FADD.FTZ R62, R62, -UR28 ;  /* 0x8000001c3e3e7e21 */ /* 0x000fe20008010000 */
[----:B------:R-:W-:Y:S02]  /*9aa0*/  HADD2.F32 R37, -RZ, R73.H0_H0 ;  /* 0x20000049ff257230 */ /* 0x000fe40000004100 */
[----:B------:R-:W-:Y:S01]  /*9ab0*/  FADD.FTZ R61, R61, R63 ;  /* 0x0000003f3d3d7221 */ /* 0x000fe20000010000 */
[----:B------:R-:W-:Y:S01]  /*9ac0*/  FMUL.FTZ R34, R62, UR16 ;  /* 0x000000103e227c20 */ /* 0x000fe20008410000 */
[----:B------:R-:W-:-:S02]  /*9ad0*/  FFMA.FTZ R62, R35, R63, R36 ;  /* 0x0000003f233e7223 */ /* 0x000fc40000010024 */
[----:B------:R-:W-:Y:S01]  /*9ae0*/  FADD.FTZ R61, R57, R61 ;  /* 0x0000003d393d7221 */ /* 0x000fe20000010000 */
[----:B------:R-:W-:Y:S01]  /*9af0*/  FFMA.FTZ R35, R14, R34, R2 ;  /* 0x000000220e237223 */ /* 0x000fe20000010002 */
[----:B------:R-:W-:Y:S01]  /*9b00*/  FFMA.FTZ R62, R54, R57, R62 ;  /* 0x00000039363e7223 */ /* 0x000fe2000001003e */
[----:B----4-:R-:W-:Y:S02]  /*9b10*/  HADD2.F32 R57, -RZ, R92.H0_H0 ;  /* 0x2000005cff397230 */ /* 0x010fe40000004100 */
[----:B------:R-:W4:Y:S01]  /*9b20*/  LDL.LU.S16 R92, [R1+0x134] ;  /* 0x00013400015c7983 */ /* 0x000f220000300600 */
[----:B------:R-:W-:-:S06]  /*9b30*/  FMUL.FTZ R36, R35, -1.4426950216293334961 ;  /* 0xbfb8aa3b23247820 */ /* 0x000fcc0000410000 */
[----:B------:R-:W0:Y:S02]  /*9b40*/  MUFU.EX2 R36, R36 ;  /* 0x0000002400247308 */ /* 0x000e240000000800 */
[----:B0-----:R-:W-:-:S06]  /*9b50*/  FADD.FTZ R36, R36, 1 ;  /* 0x3f80000024247421 */ /* 0x001fcc0000010000 */
[----:B------:R-:W0:Y:S01]  /*9b60*/  MUFU.RCP R36, R36 ;  /* 0x0000002400247308 */ /* 0x000e220000001000 */
[----:B------:R-:W-:-:S05]  /*9b70*/  HADD2.F32 R73, -RZ, R42.H1_H1 ;  /* 0x3000002aff497230 */ /* 0x000fca0000004100 */
[----:B------:R-:W-:-:S04]  /*9b80*/  FADD.FTZ R73, R73, -UR28 ;  /* 0x8000001c49497e21 */ /* 0x000fc80008010000 */
[----:B------:R-:W-:Y:S01]  /*9b90*/  FMUL.FTZ R73, R73, UR16 ;  /* 0x0000001049497c20 */ /* 0x000fe20008410000 */
[----:B0-----:R-:W-:Y:S01]  /*9ba0*/  FMUL.FTZ R37, R37, R36 ;  /* 0x0000002425257220 */ /* 0x001fe20000410000 */
[----:B------:R-:W-:-:S04]  /*9bb0*/  FADD.FTZ R36, -R36, 1 ;  /* 0x3f80000024247421 */ /* 0x000fc80000010100 */
[----:B------:R-:W-:Y:S01]  /*9bc0*/  FFMA.FTZ R35, R35, R36, 1 ;  /* 0x3f80000023237423 */ /* 0x000fe20000010024 */
[----:B------:R-:W-:Y:S02]  /*9bd0*/  HADD2.F32 R36, -RZ, R42.H0_H0 ;  /* 0x2000002aff247230 */ /* 0x000fe40000004100 */
[----:B------:R-:W-:-:S04]  /*9be0*/  FFMA.FTZ R42, R14, R73, R2 ;  /* 0x000000490e2a7223 */ /* 0x000fc80000010002 */
[----:B------:R-:W-:-:S06]  /*9bf0*/  FMUL.FTZ R54, R42, -1.4426950216293334961 ;  /* 0xbfb8aa3b2a367820 */ /* 0x000fcc0000410000 */
[----:B------:R-:W0:Y:S02]  /*9c00*/  MUFU.EX2 R54, R54 ;  /* 0x0000003600367308 */ /* 0x000e240000000800 */
[----:B0-----:R-:W-:-:S06]  /*9c10*/  FADD.FTZ R54, R54, 1 ;  /* 0x3f80000036367421 */ /* 0x001fcc0000010000 */
[----:B------:R-:W0:Y:S01]  /*9c20*/  MUFU.RCP R54, R54 ;  /* 0x0000003600367308 */ /* 0x000e220000001000 */
[----:B---3--:R-:W-:Y:S02]  /*9c30*/  HADD2.F32 R70, -RZ, R91.H0_H0 ;  /* 0x2000005bff467230 */ /* 0x008fe40000004100 */
[----:B------:R-:W3:Y:S01]  /*9c40*/  LDL.LU.S16 R91, [R1+0x140] ;  /* 0x00014000015b7983 */ /* 0x000ee20000300600 */
[----:B------:R-:W-:Y:S01]  /*9c50*/  FADD.FTZ R72, R72, -UR28 ;  /* 0x8000001c48487e21 */ /* 0x000fe20008010000 */
[----:B------:R-:W-:Y:S01]  /*9c60*/  FADD.FTZ R58, R58, R56 ;  /* 0x000000383a3a7221 */ /* 0x000fe20000010000 */
[-C--:B------:R-:W-:Y:S01]  /*9c70*/  FFMA.FTZ R43, R50, R56.reuse, R43 ;  /* 0x00000038322b7223 */ /* 0x080fe2000001002b */
[----:B------:R-:W-:Y:S01]  /*9c80*/  FMUL.FTZ R56, R14, R56 ;  /* 0x000000380e387220 */ /* 0x000fe20000410000 */
[----:B------:R-:W-:Y:S01]  /*9c90*/  FMUL.FTZ R72, R72, UR16 ;  /* 0x0000001048487c20 */ /* 0x000fe20008410000 */
[----:B------:R-:W-:Y:S01]  /*9ca0*/  FADD.FTZ R59, R59, R55 ;  /* 0x000000373b3b7221 */ /* 0x000fe20000010000 */
[-C--:B------:R-:W-:Y:S01]  /*9cb0*/  FFMA.FTZ R60, R46, R55.reuse, R60 ;  /* 0x000000372e3c7223 */ /* 0x080fe2000001003c */
[----:B------:R-:W-:Y:S01]  /*9cc0*/  FFMA.FTZ R62, R50, R56, R62 ;  /* 0x00000038323e7223 */ /* 0x000fe2000001003e */
[----:B------:R-:W-:Y:S01]  /*9cd0*/  FADD.FTZ R61, R61, R56 ;  /* 0x000000383d3d7221 */ /* 0x000fe20000010000 */
[----:B0-----:R-:W-:Y:S01]  /*9ce0*/  FMUL.FTZ R70, R70, R54 ;  /* 0x0000003646467220 */ /* 0x001fe20000410000 */
[----:B------:R-:W-:Y:S01]  /*9cf0*/  FADD.FTZ R54, -R54, 1 ;  /* 0x3f80000036367421 */ /* 0x000fe20000010100 */
[----:B------:R-:W-:-:S03]  /*9d00*/  FMUL.FTZ R55, R15, R55 ;  /* 0x000000370f377220 */ /* 0x000fc60000410000 */
[----:B------:R-:W-:Y:S01]  /*9d10*/  FFMA.FTZ R54, R42, R54, 1 ;  /* 0x3f8000002a367423 */ /* 0x000fe20000010036 */
[----:B------:R-:W-:Y:S01]  /*9d20*/  FFMA.FTZ R42, R15, R72, R3 ;  /* 0x000000480f2a7223 */ /* 0x000fe20000010003 */
[----:B------:R-:W-:Y:S01]  /*9d30*/  FFMA.FTZ R62, R46, R55, R62 ;  /* 0x000000372e3e7223 */ /* 0x000fe2000001003e */
[----:B------:R-:W-:Y:S01]  /*9d40*/  FADD.FTZ R61, R55, R61 ;  /* 0x0000003d373d7221 */ /* 0x000fe20000010000 */
[----:B------:R-:W-:Y:S01]  /*9d50*/  FMUL.FTZ R70, R70, R54 ;  /* 0x0000003646467220 */ /* 0x000fe20000410000 */
[----:B------:R-:W-:-:S06]  /*9d60*/  FMUL.FTZ R54, R42, -1.4426950216293334961 ;  /* 0xbfb8aa3b2a367820 */ /* 0x000fcc0000410000 */
[----:B------:R-:W0:Y:S01]  /*9d70*/  MUFU.EX2 R54, R54 ;  /* 0x0000003600367308 */ /* 0x000e220000000800 */
[----:B--2---:R-:W-:Y:S02]  /*9d80*/  HADD2.F32 R55, -RZ, R93.H0_H0 ;  /* 0x2000005dff377230 */ /* 0x004fe40000004100 */
[----:B------:R-:W2:Y:S01]  /*9d90*/  LDL.S16 R93, [R1+0x154] ;  /* 0x00015400015d7983 */ /* 0x000ea20000100600 */
[----:B0-----:R-:W-:-:S06]  /*9da0*/  FADD.FTZ R54, R54, 1 ;  /* 0x3f80000036367421 */ /* 0x001fcc0000010000 */
[----:B------:R-:W0:Y:S01]  /*9db0*/  MUFU.RCP R54, R54 ;  /* 0x0000003600367308 */ /* 0x000e220000001000 */
[----:B------:R-:W-:-:S04]  /*9dc0*/  FADD.FTZ R71, R71, -UR28 ;  /* 0x8000001c47477e21 */ /* 0x000fc80008010000 */
[----:B------:R-:W-:Y:S01]  /*9dd0*/  FMUL.FTZ R71, R71, UR16 ;  /* 0x0000001047477c20 */ /* 0x000fe20008410000 */
[----:B0-----:R-:W-:Y:S01]  /*9de0*/  FMUL.FTZ R57, R57, R54 ;  /* 0x0000003639397220 */ /* 0x001fe20000410000 */
[----:B------:R-:W-:-:S04]  /*9df0*/  FADD.FTZ R54, -R54, 1 ;  /* 0x3f80000036367421 */ /* 0x000fc80000010100 */
[----:B------:R-:W-:Y:S01]  /*9e00*/  FFMA.FTZ R54, R42, R54, 1 ;  /* 0x3f8000002a367423 */ /* 0x000fe20000010036 */
[----:B------:R-:W-:-:S04]  /*9e10*/  FFMA.FTZ R42, R14, R71, R2 ;  /* 0x000000470e2a7223 */ /* 0x000fc80000010002 */
[----:B------:R-:W-:-:S06]  /*9e20*/  FMUL.FTZ R50, R42, -1.4426950216293334961 ;  /* 0xbfb8aa3b2a327820 */ /* 0x000fcc0000410000 */
[----:B------:R-:W0:Y:S01]  /*9e30*/  MUFU.EX2 R50, R50 ;  /* 0x0000003200327308 */ /* 0x000e220000000800 */
[----:B------:R-:W-:Y:S01]  /*9e40*/  FADD.FTZ R36, R36, -UR28 ;  /* 0x8000001c24247e21 */ /* 0x000fe20008010000 */
[----:B------:R-:W-:-:S03]  /*9e50*/  FMUL.FTZ R35, R37, R35 ;  /* 0x0000002325237220 */ /* 0x000fc60000410000 */
[----:B------:R-:W-:Y:S01]  /*9e60*/  FMUL.FTZ R37, R36, UR16 ;  /* 0x0000001024257c20 */ /* 0x000fe20008410000 */
[----:B0-----:R-:W-:-:S06]  /*9e70*/  FADD.FTZ R50, R50, 1 ;  /* 0x3f80000032327421 */ /* 0x001fcc0000010000 */
[----:B------:R-:W0:Y:S01]  /*9e80*/  MUFU.RCP R50, R50 ;  /* 0x0000003200327308 */ /* 0x000e220000001000 */
[----:B------:R-:W-:Y:S01]  /*9e90*/  FFMA.FTZ R36, R15, R37, R3 ;  /* 0x000000250f247223 */ /* 0x000fe20000010003 */
[----:B------:R-:W-:Y:S02]  /*9ea0*/  HADD2.F32 R69, -RZ, R69.H0_H0 ;  /* 0x20000045ff457230 */ /* 0x000fe40000004100 */
[----:B------:R-:W-:Y:S02]  /*9eb0*/  HADD2.F32 R68, -RZ, R68.H0_H0 ;  /* 0x20000044ff447230 */ /* 0x000fe40000004100 */
[----:B------:R-:W-:Y:S01]  /*9ec0*/  FMUL.FTZ R63, R36, -1.4426950216293334961 ;  /* 0xbfb8aa3b243f7820 */ /* 0x000fe20000410000 */
[----:B------:R-:W-:-:S04]  /*9ed0*/  FADD.FTZ R69, R69, -UR28 ;  /* 0x8000001c45457e21 */ /* 0x000fc80008010000 */
[----:B------:R-:W-:Y:S01]  /*9ee0*/  FMUL.FTZ R69, R69, UR16 ;  /* 0x0000001045457c20 */ /* 0x000fe20008410000 */
[----:B------:R-:W1:Y:S01]  /*9ef0*/  MUFU.EX2 R63, R63 ;  /* 0x0000003f003f7308 */ /* 0x000e620000000800 */
[----:B0-----:R-:W-:Y:S01]  /*9f00*/  FMUL.FTZ R68, R68, R50 ;  /* 0x0000003244447220 */ /* 0x001fe20000410000 */
[----:B------:R-:W-:-:S04]  /*9f10*/  FADD.FTZ R50, -R50, 1 ;  /* 0x3f80000032327421 */ /* 0x000fc80000010100 */
[----:B------:R-:W-:Y:S01]  /*9f20*/  FFMA.FTZ R50, R42, R50, 1 ;  /* 0x3f8000002a327423 */ /* 0x000fe20000010032 */
[----:B------:R-:W-:-:S03]  /*9f30*/  FFMA.FTZ R42, R15, R69, R3 ;  /* 0x000000450f2a7223 */ /* 0x000fc60000010003 */
[----:B------:R-:W-:Y:S01]  /*9f40*/  FMUL.FTZ R68, R68, R50 ;  /* 0x0000003244447220 */ /* 0x000fe20000410000 */
[----:B------:R-:W-:Y:S01]  /*9f50*/  FMUL.FTZ R50, R42, -1.4426950216293334961 ;  /* 0xbfb8aa3b2a327820 */ /* 0x000fe20000410000 */
[----:B-1----:R-:W-:-:S05]  /*9f60*/  FADD.FTZ R63, R63, 1 ;  /* 0x3f8000003f3f7421 */ /* 0x002fca0000010000 */
[----:B------:R-:W0:Y:S08]  /*9f70*/  MUFU.EX2 R50, R50 ;  /* 0x0000003200327308 */ /* 0x000e300000000800 */
[----:B------:R-:W1:Y:S01]  /*9f80*/  MUFU.RCP R63, R63 ;  /* 0x0000003f003f7308 */ /* 0x000e620000001000 */
[----:B------:R-:W-:Y:S02]  /*9f90*/  HADD2.F32 R65, -RZ, R65.H0_H0 ;  /* 0x20000041ff417230 */ /* 0x000fe40000004100 */
[----:B0-----:R-:W-:-:S06]  /*9fa0*/  FADD.FTZ R50, R50, 1 ;  /* 0x3f80000032327421 */ /* 0x001fcc0000010000 */
[----:B------:R-:W0:Y:S01]  /*9fb0*/  MUFU.RCP R50, R50 ;  /* 0x0000003200327308 */ /* 0x000e220000001000 */
[----:B-1----:R-:W-:Y:S01]  /*9fc0*/  FMUL.FTZ R65, R65, R63 ;  /* 0x0000003f41417220 */ /* 0x002fe20000410000 */
[----:B------:R-:W-:Y:S01]  /*9fd0*/  FADD.FTZ R63, -R63, 1 ;  /* 0x3f8000003f3f7421 */ /* 0x000fe20000010100 */
[----:B------:R-:W-:Y:S02]  /*9fe0*/  HADD2.F32 R56, -RZ, R67.H0_H0 ;  /* 0x20000043ff387230 */ /* 0x000fe40000004100 */
[----:B------:R-:W-:Y:S02]  /*9ff0*/  HADD2.F32 R67, -RZ, R64.H0_H0 ;  /* 0x20000040ff437230 */ /* 0x000fe40000004100 */
[----:B------:R-:W-:-:S04]  /*a000*/  FFMA.FTZ R36, R36, R63, 1 ;  /* 0x3f80000024247423 */ /* 0x000fc8000001003f */
[----:B------:R-:W-:Y:S01]  /*a010*/  FMUL.FTZ R36, R65, R36 ;  /* 0x0000002441247220 */ /* 0x000fe20000410000 */
[----:B------:R-:W-:Y:S01]  /*a020*/  FADD.FTZ R67, R67, -UR28 ;  /* 0x8000001c43437e21 */ /* 0x000fe20008010000 */
[----:B0-----:R-:W-:Y:S01]  /*a030*/  FMUL.FTZ R56, R56, R50 ;  /* 0x0000003238387220 */ /* 0x001fe20000410000 */
[----:B------:R-:W-:Y:S02]  /*a040*/  FADD.FTZ R50, -R50, 1 ;  /* 0x3f80000032327421 */ /* 0x000fe40000010100 */
[----:B------:R-:W-:Y:S02]  /*a050*/  FMUL.FTZ R67, R67, UR16 ;  /* 0x0000001043437c20 */ /* 0x000fe40008410000 */
[----:B------:R-:W-:Y:S02]  /*a060*/  FFMA.FTZ R50, R42, R50, 1 ;  /* 0x3f8000002a327423 */ /* 0x000fe40000010032 */
[----:B------:R-:W-:-:S04]  /*a070*/  FFMA.FTZ R42, R14, R67, R2 ;  /* 0x000000430e2a7223 */ /* 0x000fc80000010002 */
[----:B------:R-:W-:Y:S01]  /*a080*/  FMUL.FTZ R46, R42, -1.4426950216293334961 ;  /* 0xbfb8aa3b2a2e7820 */ /* 0x000fe20000410000 */
[----:B----4-:R-:W-:Y:S02]  /*a090*/  HADD2.F32 R65, -RZ, R92.H0_H0 ;  /* 0x2000005cff417230 */ /* 0x010fe40000004100 */
[----:B------:R-:W4:Y:S03]  /*a0a0*/  LDL.S16 R92, [R1+0x13e] ;  /* 0x00013e00015c7983 */ /* 0x000f260000100600 */
[----:B------:R-:W0:Y:S01]  /*a0b0*/  MUFU.EX2 R46, R46 ;  /* 0x0000002e002e7308 */ /* 0x000e220000000800 */
[----:B------:R-:W-:Y:S02]  /*a0c0*/  HADD2.F32 R66, -RZ, R66.H0_H0 ;  /* 0x20000042ff427230 */ /* 0x000fe40000004100 */
[----:B0-----:R-:W-:-:S06]  /*a0d0*/  FADD.FTZ R46, R46, 1 ;  /* 0x3f8000002e2e7421 */ /* 0x001fcc0000010000 */
[----:B------:R-:W0:Y:S01]  /*a0e0*/  MUFU.RCP R46, R46 ;  /* 0x0000002e002e7308 */ /* 0x000e220000001000 */
[----:B------:R-:W-:-:S04]  /*a0f0*/  FADD.FTZ R66, R66, -UR28 ;  /* 0x8000001c42427e21 */ /* 0x000fc80008010000 */
[----:B------:R-:W-:Y:S01]  /*a100*/  FMUL.FTZ R66, R66, UR16 ;  /* 0x0000001042427c20 */ /* 0x000fe20008410000 */
        /* <DEDUP_REMOVED lines=9> */
[----:B------:R-:W-:Y:S01]  /*a1a0*/  FADD.FTZ R58, R58, R53 ;  /* 0x000000353a3a7221 */ /* 0x000fe20000010000 */
[----:B0-----:R-:W-:Y:S01]  /*a1b0*/  FMUL.FTZ R55, R55, R46 ;  /* 0x0000002e37377220 */ /* 0x001fe20000410000 */
[----:B------:R-:W-:-:S04]  /*a1c0*/  FADD.FTZ R46, -R46, 1 ;  /* 0x3f8000002e2e7421 */ /* 0x000fc80000010100 */
[----:B------:R-:W-:-:S04]  /*a1d0*/  FFMA.FTZ R46, R42, R46, 1 ;  /* 0x3f8000002a2e7423 */ /* 0x000fc8000001002e */
[----:B------:R-:W-:Y:S01]  /*a1e0*/  FMUL.FTZ R46, R55, R46 ;  /* 0x0000002e372e7220 */ /* 0x000fe20000410000 */
[-C--:B------:R-:W-:Y:S01]  /*a1f0*/  FFMA.FTZ R55, R52, R53.reuse, R43 ;  /* 0x0000003534377223 */ /* 0x080fe2000001002b */
[----:B------:R-:W-:-:S04]  /*a200*/  FMUL.FTZ R53, R14, R53 ;  /* 0x000000350e357220 */ /* 0x000fc80000410000 */
[----:B------:R-:W-:Y:S01]  /*a210*/  FFMA.FTZ R42, R52, R53, R62 ;  /* 0x00000035342a7223 */ /* 0x000fe2000001003e */
[----:B---3--:R-:W-:Y:S02]  /*a220*/  HADD2.F32 R62, -RZ, R91.H0_H0 ;  /* 0x2000005bff3e7230 */ /* 0x008fe40000004100 */
[----:B------:R-:W3:Y:S01]  /*a230*/  LDL.LU.S16 R91, [R1+0x148] ;  /* 0x00014800015b7983 */ /* 0x000ee20000300600 */
[----:B------:R-:W-:Y:S01]  /*a240*/  FMUL.FTZ R50, R56, R50 ;  /* 0x0000003238327220 */ /* 0x000fe20000410000 */
[----:B------:R-:W-:Y:S01]  /*a250*/  FADD.FTZ R56, R61, R53 ;  /* 0x000000353d387221 */ /* 0x000fe20000010000 */
[----:B--2---:R-:W-:Y:S02]  /*a260*/  HADD2.F32 R53, -RZ, R93.H0_H0 ;  /* 0x2000005dff357230 */ /* 0x004fe40000004100 */
[----:B------:R-:W2:Y:S01]  /*a270*/  LDL.S16 R93, [R1+0x15c] ;  /* 0x00015c00015d7983 */ /* 0x000ea20000100600 */
[----:B------:R-:W-:-:S05]  /*a280*/  HADD2.F32 R64, -RZ, R64.H1_H1 ;  /* 0x30000040ff407230 */ /* 0x000fca0000004100 */
[----:B------:R-:W-:-:S04]  /*a290*/  FADD.FTZ R64, R64, -UR28 ;  /* 0x8000001c40407e21 */ /* 0x000fc80008010000 */
[----:B------:R-:W-:-:S04]  /*a2a0*/  FMUL.FTZ R64, R64, UR16 ;  /* 0x0000001040407c20 */ /* 0x000fc80008410000 */
[----:B------:R-:W-:-:S04]  /*a2b0*/  FFMA.FTZ R43, R14, R64, R2 ;  /* 0x000000400e2b7223 */ /* 0x000fc80000010002 */
[----:B------:R-:W-:-:S06]  /*a2c0*/  FMUL.FTZ R52, R43, -1.4426950216293334961 ;  /* 0xbfb8aa3b2b347820 */ /* 0x000fcc0000410000 */
[----:B------:R-:W0:Y:S02]  /*a2d0*/  MUFU.EX2 R52, R52 ;  /* 0x0000003400347308 */ /* 0x000e240000000800 */
[----:B0-----:R-:W-:-:S06]  /*a2e0*/  FADD.FTZ R52, R52, 1 ;  /* 0x3f80000034347421 */ /* 0x001fcc0000010000 */
[----:B------:R-:W0:Y:S01]  /*a2f0*/  MUFU.RCP R52, R52 ;  /* 0x0000003400347308 */ /* 0x000e220000001000 */
[----:B------:R-:W-:Y:S02]  /*a300*/  HADD2.F32 R61, -RZ, R90.H0_H0 ;  /* 0x2000005aff3d7230 */ /* 0x000fe40000004100 */
[----:B------:R-:W2:Y:S01]  /*a310*/  LDL.LU.S16 R90, [R1+0x144] ;  /* 0x00014400015a7983 */ /* 0x000ea20000300600 */
[----:B0-----:R-:W-:Y:S01]  /*a320*/  FMUL.FTZ R62, R62, R52 ;  /* 0x000000343e3e7220 */ /* 0x001fe20000410000 */
[----:B------:R-:W-:-:S04]  /*a330*/  FADD.FTZ R52, -R52, 1 ;  /* 0x3f80000034347421 */ /* 0x000fc80000010100 */
[----:B------:R-:W-:-:S04]  /*a340*/  FFMA.FTZ R52, R43, R52, 1 ;  /* 0x3f8000002b347423 */ /* 0x000fc80000010034 */
[----:B------:R-:W-:Y:S01]  /*a350*/  FMUL.FTZ R62, R62, R52 ;  /* 0x000000343e3e7220 */ /* 0x000fe20000410000 */
[----:B----4-:R-:W-:Y:S02]  /*a360*/  HADD2.F32 R63, -RZ, R92.H0_H0 ;  /* 0x2000005cff3f7230 */ /* 0x010fe40000004100 */
[----:B------:R-:W4:Y:S03]  /*a370*/  LDL.S16 R92, [R1+0x146] ;  /* 0x00014600015c7983 */ /* 0x000f260000100600 */
[----:B------:R-:W-:-:S04]  /*a380*/  FADD.FTZ R63, R63, -UR28 ;  /* 0x8000001c3f3f7e21 */ /* 0x000fc80008010000 */
[----:B------:R-:W-:-:S04]  /*a390*/  FMUL.FTZ R63, R63, UR16 ;  /* 0x000000103f3f7c20 */ /* 0x000fc80008410000 */
[----:B------:R-:W-:-:S04]  /*a3a0*/  FFMA.FTZ R43, R15, R63, R3 ;  /* 0x0000003f0f2b7223 */ /* 0x000fc80000010003 */
[----:B------:R-:W-:-:S06]  /*a3b0*/  FMUL.FTZ R52, R43, -1.4426950216293334961 ;  /* 0xbfb8aa3b2b347820 */ /* 0x000fcc0000410000 */
[----:B------:R-:W0:Y:S02]  /*a3c0*/  MUFU.EX2 R52, R52 ;  /* 0x0000003400347308 */ /* 0x000e240000000800 */
[----:B0-----:R-:W-:-:S06]  /*a3d0*/  FADD.FTZ R52, R52, 1 ;  /* 0x3f80000034347421 */ /* 0x001fcc0000010000 */
[----:B------:R-:W0:Y:S01]  /*a3e0*/  MUFU.RCP R52, R52 ;  /* 0x0000003400347308 */ /* 0x000e220000001000 */
[----:B------:R-:W-:Y:S01]  /*a3f0*/  FMUL.FTZ R75, R15, R51 ;  /* 0x000000330f4b7220 */ /* 0x000fe20000410000 */
[----:B0-----:R-:W-:Y:S01]  /*a400*/  FMUL.FTZ R53, R53, R52 ;  /* 0x0000003435357220 */ /* 0x001fe20000410000 */
[----:B------:R-:W-:-:S04]  /*a410*/  FADD.FTZ R52, -R52, 1 ;  /* 0x3f80000034347421 */ /* 0x000fc80000010100 */
[----:B------:R-:W-:Y:S01]  /*a420*/  FFMA.FTZ R43, R43, R52, 1 ;  /* 0x3f8000002b2b7423 */ /* 0x000fe20000010034 */
[----:B------:R-:W-:-:S03]  /*a430*/  FADD.FTZ R52, R59, R51 ;  /* 0x000000333b347221 */ /* 0x000fc60000010000 */
[----:B------:R-:W-:Y:S01]  /*a440*/  FMUL.FTZ R43, R53, R43 ;  /* 0x0000002b352b7220 */ /* 0x000fe20000410000 */
[C---:B------:R-:W-:Y:S01]  /*a450*/  FFMA.FTZ R53, R49.reuse, R51, R60 ;  /* 0x0000003331357223 */ /* 0x040fe2000001003c */
[----:B------:R-:W-:Y:S01]  /*a460*/  FFMA.FTZ R51, R49, R75, R42 ;  /* 0x0000004b31337223 */ /* 0x000fe2000001002a */
[----:B------:R-:W-:Y:S01]  /*a470*/  FADD.FTZ R75, R75, R56 ;  /* 0x000000384b4b7221 */ /* 0x000fe20000010000 */
[----:B---3--:R-:W-:Y:S02]  /*a480*/  HADD2.F32 R59, -RZ, R91.H0_H0 ;  /* 0x2000005bff3b7230 */ /* 0x008fe40000004100 */
[----:B------:R-:W3:Y:S01]  /*a490*/  LDL.S16 R91, [R1+0x152] ;  /* 0x00015200015b7983 */ /* 0x000ee20000100600 */
[----:B--2---:R-:W-:-:S03]  /*a4a0*/  HADD2.F32 R56, -RZ, R93.H0_H0 ;  /* 0x2000005dff387230 */ /* 0x004fc60000004100 */
[----:B------:R-:W2:Y:S01]  /*a4b0*/  LDL.LU.S16 R93, [R1+0x15e] ;  /* 0x00015e00015d7983 */ /* 0x000ea20000300600 */
        /* <DEDUP_REMOVED lines=11> */
[----:B------:R-:W-:Y:S01]  /*a570*/  FFMA.FTZ R74, R41, R48, R55 ;  /* 0x00000030294a7223 */ /* 0x000fe20000010037 */
[----:B----4-:R-:W-:Y:S02]  /*a580*/  HADD2.F32 R60, -RZ, R92.H0_H0 ;  /* 0x2000005cff3c7230 */ /* 0x010fe40000004100 */
[----:B------:R-:W4:Y:S03]  /*a590*/  LDL.LU.S16 R92, [R1+0x150] ;  /* 0x00015000015c7983 */ /* 0x000f260000300600 */
        /* <DEDUP_REMOVED lines=11> */
[----:B------:R-:W-:Y:S02]  /*a650*/  HADD2.F32 R56, -RZ, R90.H0_H0 ;  /* 0x2000005aff387230 */ /* 0x000fe40000004100 */
[----:B------:R-:W-:Y:S01]  /*a660*/  FADD.FTZ R49, R58, R48 ;  /* 0x000000303a317221 */ /* 0x000fe20000010000 */
[----:B------:R-:W-:Y:S01]  /*a670*/  FMUL.FTZ R48, R14, R48 ;  /* 0x000000300e307220 */ /* 0x000fe20000410000 */
[----:B------:R-:W4:Y:S01]  /*a680*/  LDL.LU.S16 R90, [R1+0x14e] ;  /* 0x00014e00015a7983 */ /* 0x000f220000300600 */
[----:B------:R-:W-:Y:S02]  /*a690*/  FADD.FTZ R56, R56, -UR28 ;  /* 0x8000001c38387e21 */ /* 0x000fe40008010000 */
[----:B------:R-:W-:Y:S02]  /*a6a0*/  FFMA.FTZ R51, R41, R48, R51 ;  /* 0x0000003029337223 */ /* 0x000fe40000010033 */
[----:B------:R-:W-:-:S04]  /*a6b0*/  FMUL.FTZ R58, R56, UR16 ;  /* 0x00000010383a7c20 */ /* 0x000fc80008410000 */
[----:B------:R-:W-:-:S04]  /*a6c0*/  FFMA.FTZ R41, R14, R58, R2 ;  /* 0x0000003a0e297223 */ /* 0x000fc80000010002 */
[----:B------:R-:W-:-:S06]  /*a6d0*/  FMUL.FTZ R55, R41, -1.4426950216293334961 ;  /* 0xbfb8aa3b29377820 */ /* 0x000fcc0000410000 */
[----:B------:R-:W0:Y:S02]  /*a6e0*/  MUFU.EX2 R55, R55 ;  /* 0x0000003700377308 */ /* 0x000e240000000800 */
[----:B0-----:R-:W-:-:S06]  /*a6f0*/  FADD.FTZ R55, R55, 1 ;  /* 0x3f80000037377421 */ /* 0x001fcc0000010000 */
[----:B------:R-:W0:Y:S01]  /*a700*/  MUFU.RCP R55, R55 ;  /* 0x0000003700377308 */ /* 0x000e220000001000 */
[----:B---3--:R-:W-:Y:S02]  /*a710*/  HADD2.F32 R56, -RZ, R91.H0_H0 ;  /* 0x2000005bff387230 */ /* 0x008fe40000004100 */
[----:B------:R-:W3:Y:S03]  /*a720*/  LDL.S16 R91, [R1+0x15a] ;  /* 0x00015a00015b7983 */ /* 0x000ee60000100600 */
[----:B0-----:R-:W-:Y:S01]  /*a730*/  FMUL.FTZ R56, R56, R55 ;  /* 0x0000003738387220 */ /* 0x001fe20000410000 */
[----:B------:R-:W-:-:S04]  /*a740*/  FADD.FTZ R55, -R55, 1 ;  /* 0x3f80000037377421 */ /* 0x000fc80000010100 */
[----:B------:R-:W-:-:S04]  /*a750*/  FFMA.FTZ R55, R41, R55, 1 ;  /* 0x3f80000029377423 */ /* 0x000fc80000010037 */
[----:B------:R-:W-:Y:S01]  /*a760*/  FMUL.FTZ R56, R56, R55 ;  /* 0x0000003738387220 */ /* 0x000fe20000410000 */
[----:B--2---:R-:W-:Y:S02]  /*a770*/  HADD2.F32 R55, -RZ, R93.H0_H0 ;  /* 0x2000005dff377230 */ /* 0x004fe40000004100 */
[----:B------:R-:W2:Y:S01]  /*a780*/  LDL.S16 R93, [R1+0x160] ;  /* 0x00016000015d7983 */ /* 0x000ea20000100600 */
[----:B------:R-:W-:Y:S01]  /*a790*/  FMUL.FTZ R54, R57, R54 ;  /* 0x0000003639367220 */ /* 0x000fe20000410000 */
[-C--:B------:R-:W-:Y:S01]  /*a7a0*/  FMUL.FTZ R76, R15, R47.reuse ;  /* 0x0000002f0f4c7220 */ /* 0x080fe20000410000 */
[----:B------:R-:W-:Y:S01]  /*a7b0*/  FADD.FTZ R79, R52, R47 ;  /* 0x0000002f344f7221 */ /* 0x000fe20000010000 */
[C---:B------:R-:W-:Y:S02]  /*a7c0*/  FFMA.FTZ R78, R40.reuse, R47, R53 ;  /* 0x0000002f284e7223 */ /* 0x040fe40000010035 */
[----:B------:R-:W-:Y:S01]  /*a7d0*/  FFMA.FTZ R47, R40, R76, R51 ;  /* 0x0000004c282f7223 */ /* 0x000fe20000010033 */
[----:B----4-:R-:W-:-:S02]  /*a7e0*/  HADD2.F32 R57, -RZ, R92.H0_H0 ;  /* 0x2000005cff397230 */ /* 0x010fc40000004100 */
[----:B------:R-:W4:Y:S03]  /*a7f0*/  LDL.LU.S16 R92, [R1+0x158] ;  /* 0x00015800015c7983 */ /* 0x000f260000300600 */
[----:B------:R-:W-:-:S04]  /*a800*/  FADD.FTZ R57, R57, -UR28 ;  /* 0x8000001c39397e21 */ /* 0x000fc80008010000 */
        /* <DEDUP_REMOVED lines=8> */
[----:B------:R-:W-:Y:S01]  /*a890*/  FADD.FTZ R48, -R48, 1 ;  /* 0x3f80000030307421 */ /* 0x000fe20000010100 */
[----:B--2---:R-:W-:Y:S02]  /*a8a0*/  HADD2.F32 R51, -RZ, R93.H0_H0 ;  /* 0x2000005dff337230 */ /* 0x004fe40000004100 */
[----:B------:R-:W2:Y:S01]  /*a8b0*/  LDL.LU.S16 R93, [R1+0x16a] ;  /* 0x00016a00015d7983 */ /* 0x000ea20000300600 */
[----:B------:R-:W-:-:S04]  /*a8c0*/  FFMA.FTZ R41, R41, R48, 1 ;  /* 0x3f80000029297423 */ /* 0x000fc80000010030 */
[----:B------:R-:W-:Y:S01]  /*a8d0*/  FMUL.FTZ R41, R55, R41 ;  /* 0x0000002937297220 */ /* 0x000fe20000410000 */
[----:B------:R-:W-:Y:S02]  /*a8e0*/  HADD2.F32 R55, -RZ, R90.H0_H0 ;  /* 0x2000005aff377230 */ /* 0x000fe40000004100 */
[----:B------:R-:W2:Y:S01]  /*a8f0*/  LDL.LU.S16 R90, [R1+0x156] ;  /* 0x00015600015a7983 */ /* 0x000ea20000300600 */
[----:B---3--:R-:W-:-:S03]  /*a900*/  HADD2.F32 R52, -RZ, R91.H0_H0 ;  /* 0x2000005bff347230 */ /* 0x008fc60000004100 */
[----:B------:R-:W3:Y:S01]  /*a910*/  LDL.S16 R91, [R1+0x168] ;  /* 0x00016800015b7983 */ /* 0x000ee20000100600 */
[----:B------:R-:W-:-:S04]  /*a920*/  FADD.FTZ R55, R55, -UR28 ;  /* 0x8000001c37377e21 */ /* 0x000fc80008010000 */
[----:B------:R-:W-:-:S04]  /*a930*/  FMUL.FTZ R55, R55, UR16 ;  /* 0x0000001037377c20 */ /* 0x000fc80008410000 */
[----:B------:R-:W-:-:S04]  /*a940*/  FFMA.FTZ R40, R14, R55, R2 ;  /* 0x000000370e287223 */ /* 0x000fc80000010002 */
[----:B------:R-:W-:Y:S01]  /*a950*/  FMUL.FTZ R48, R40, -1.4426950216293334961 ;  /* 0xbfb8aa3b28307820 */ /* 0x000fe20000410000 */
[----:B----4-:R-:W-:Y:S02]  /*a960*/  HADD2.F32 R53, -RZ, R92.H0_H0 ;  /* 0x2000005cff357230 */ /* 0x010fe40000004100 */
[----:B------:R-:W4:Y:S03]  /*a970*/  LDL.S16 R92, [R1+0x166] ;  /* 0x00016600015c7983 */ /* 0x000f260000100600 */
[----:B------:R-:W0:Y:S01]  /*a980*/  MUFU.EX2 R48, R48 ;  /* 0x0000003000307308 */ /* 0x000e220000000800 */
[----:B------:R-:W-:Y:S01]  /*a990*/  FADD.FTZ R76, R76, R75 ;  /* 0x0000004b4c4c7221 */ /* 0x000fe20000010000 */
[-C--:B------:R-:W-:Y:S01]  /*a9a0*/  FMUL.FTZ R77, R14, R45.reuse ;  /* 0x0000002d0e4d7220 */ /* 0x080fe20000410000 */
[----:B------:R-:W-:Y:S01]  /*a9b0*/  FADD.FTZ R75, R49, R45 ;  /* 0x0000002d314b7221 */ /* 0x000fe20000010000 */
[----:B------:R-:W-:-:S02]  /*a9c0*/  FFMA.FTZ R74, R39, R45, R74 ;  /* 0x0000002d274a7223 */ /* 0x000fc4000001004a */
[----:B------:R-:W-:Y:S01]  /*a9d0*/  FFMA.FTZ R45, R39, R77, R47 ;  /* 0x0000004d272d7223 */ /* 0x000fe2000001002f */
[----:B------:R-:W-:Y:S01]  /*a9e0*/  FADD.FTZ R76, R76, R77 ;  /* 0x0000004d4c4c7221 */ /* 0x000fe20000010000 */
        /* <DEDUP_REMOVED lines=26> */
[----:B------:R-:W-:-:S06]  /*ab90*/  FMUL.FTZ R47, R39, -1.4426950216293334961 ;  /* 0xbfb8aa3b272f7820 */ /* 0x000fcc0000410000 */
[----:B------:R-:W0:Y:S02]  /*aba0*/  MUFU.EX2 R47, R47 ;  /* 0x0000002f002f7308 */ /* 0x000e240000000800 */
[----:B0-----:R-:W-:-:S06]  /*abb0*/  FADD.FTZ R47, R47, 1 ;  /* 0x3f8000002f2f7421 */ /* 0x001fcc0000010000 */
[----:B------:R-:W0:Y:S01]  /*abc0*/  MUFU.RCP R47, R47 ;  /* 0x0000002f002f7308 */ /* 0x000e220000001000 */
[----:B----4-:R-:W-:Y:S02]  /*abd0*/  HADD2.F32 R49, -RZ, R92.H0_H0 ;  /* 0x2000005cff317230 */ /* 0x010fe40000004100 */
[----:B------:R-:W4:Y:S01]  /*abe0*/  LDL.LU.S16 R92, [R1+0x16c] ;  /* 0x00016c00015c7983 */ /* 0x000f220000300600 */
[----:B0-----:R-:W-:Y:S02]  /*abf0*/  FMUL.FTZ R48, R48, R47 ;  /* 0x0000002f30307220 */ /* 0x001fe40000410000 */
[----:B------:R-:W-:Y:S01]  /*ac00*/  FADD.FTZ R49, R49, -UR28 ;  /* 0x8000001c31317e21 */ /* 0x000fe20008010000 */
[----:B------:R-:W-:-:S03]  /*ac10*/  FADD.FTZ R47, -R47, 1 ;  /* 0x3f8000002f2f7421 */ /* 0x000fc60000010100 */
[----:B------:R-:W-:Y:S01]  /*ac20*/  FMUL.FTZ R49, R49, UR16 ;  /* 0x0000001031317c20 */ /* 0x000fe20008410000 */
[----:B------:R-:W-:-:S03]  /*ac30*/  FFMA.FTZ R47, R39, R47, 1 ;  /* 0x3f800000272f7423 */ /* 0x000fc6000001002f */
        /* <DEDUP_REMOVED lines=10> */
[----:B--2---:R-:W-:Y:S02]  /*ace0*/  HADD2.F32 R77, -RZ, R93.H0_H0 ;  /* 0x2000005dff4d7230 */ /* 0x004fe40000004100 */
[----:B------:R-:W2:Y:S01]  /*acf0*/  LDL.S16 R93, [R1+0x17a] ;  /* 0x00017a00015d7983 */ /* 0x000ea20000100600 */
[-C--:B------:R-:W-:Y:S01]  /*ad00*/  FMUL.FTZ R82, R15, R44.reuse ;  /* 0x0000002c0f527220 */ /* 0x080fe20000410000 */
[----:B------:R-:W-:Y:S02]  /*ad10*/  HADD2.F32 R47, -RZ, R90.H0_H0 ;  /* 0x2000005aff2f7230 */ /* 0x000fe40000004100 */
[----:B------:R-:W2:Y:S03]  /*ad20*/  LDL.LU.S16 R90, [R1+0x170] ;  /* 0x00017000015a7983 */ /* 0x000ea60000300600 */
[----:B------:R-:W-:Y:S01]  /*ad30*/  FADD.FTZ R47, R47, -UR28 ;  /* 0x8000001c2f2f7e21 */ /* 0x000fe20008010000 */
[----:B------:R-:W-:-:S03]  /*ad40*/  FFMA.FTZ R78, R38, R44, R78 ;  /* 0x0000002c264e7223 */ /* 0x000fc6000001004e */
[----:B------:R-:W-:Y:S01]  /*ad50*/  FMUL.FTZ R47, R47, UR16 ;  /* 0x000000102f2f7c20 */ /* 0x000fe20008410000 */
[----:B------:R-:W-:-:S03]  /*ad60*/  FFMA.FTZ R83, R38, R82, R45 ;  /* 0x0000005226537223 */ /* 0x000fc6000001002d */
[----:B------:R-:W-:Y:S01]  /*ad70*/  FFMA.FTZ R38, R14, R47, R2 ;  /* 0x0000002f0e267223 */ /* 0x000fe20000010002 */
[----:B------:R-:W-:-:S03]  /*ad80*/  FADD.FTZ R79, R79, R44 ;  /* 0x0000002c4f4f7221 */ /* 0x000fc60000010000 */
        /* <DEDUP_REMOVED lines=8> */
[----:B------:R-:W-:Y:S01]  /*ae10*/  FFMA.FTZ R44, R38, R44, 1 ;  /* 0x3f800000262c7423 */ /* 0x000fe2000001002c */
[----:B----4-:R-:W-:Y:S02]  /*ae20*/  HADD2.F32 R38, -RZ, R92.H0_H0 ;  /* 0x2000005cff267230 */ /* 0x010fe40000004100 */
[----:B------:R-:W4:Y:S03]  /*ae30*/  LDL.LU.S16 R92, [R1+0x174] ;  /* 0x00017400015c7983 */ /* 0x000f260000300600 */
        /* <DEDUP_REMOVED lines=8> */
[----:B------:R-:W0:Y:S01]  /*aec0*/  MUFU.RCP R76, R76 ;  /* 0x0000004c004c7308 */ /* 0x000e220000001000 */
[----:B------:R-:W-:Y:S01]  /*aed0*/  FADD.FTZ R75, R75, R10 ;  /* 0x0000000a4b4b7221 */ /* 0x000fe20000010000 */
[-C--:B------:R-:W-:Y:S01]  /*aee0*/  FFMA.FTZ R74, R12, R10.reuse, R74 ;  /* 0x0000000a0c4a7223 */ /* 0x080fe2000001004a */
[----:B------:R-:W-:Y:S01]  /*aef0*/  FMUL.FTZ R80, R14, R10 ;  /* 0x0000000a0e507220 */ /* 0x000fe20000410000 */
[----:B0-----:R-:W-:Y:S01]  /*af00*/  FMUL.FTZ R77, R77, R76 ;  /* 0x0000004c4d4d7220 */ /* 0x001fe20000410000 */
[----:B------:R-:W-:Y:S01]  /*af10*/  FADD.FTZ R76, -R76, 1 ;  /* 0x3f8000004c4c7421 */ /* 0x000fe20000010100 */
[----:B--2---:R-:W-:Y:S02]  /*af20*/  HADD2.F32 R81, -RZ, R93.H0_H0 ;  /* 0x2000005dff517230 */ /* 0x004fe40000004100 */
[----:B------:R-:W2:Y:S01]  /*af30*/  LDL.S16 R93, [R1+0x180] ;  /* 0x00018000015d7983 */ /* 0x000ea20000100600 */
[----:B------:R-:W-:Y:S01]  /*af40*/  FFMA.FTZ R38, R38, R76, 1 ;  /* 0x3f80000026267423 */ /* 0x000fe2000001004c */
[----:B------:R-:W-:-:S02]  /*af50*/  HADD2.F32 R76, -RZ, R90.H0_H0 ;  /* 0x2000005aff4c7230 */ /* 0x000fc40000004100 */
[----:B------:R-:W2:Y:S03]  /*af60*/  LDL.LU.S16 R90, [R1+0x162] ;  /* 0x00016200015a7983 */ /* 0x000ea60000300600 */
[----:B------:R-:W-:Y:S01]  /*af70*/  FADD.FTZ R76, R76, -UR28 ;  /* 0x8000001c4c4c7e21 */ /* 0x000fe20008010000 */
[----:B------:R-:W-:-:S03]  /*af80*/  FFMA.FTZ R83, R12, R80, R83 ;  /* 0x000000500c537223 */ /* 0x000fc60000010053 */
[----:B------:R-:W-:-:S04]  /*af90*/  FMUL.FTZ R10, R76, UR16 ;  /* 0x000000104c0a7c20 */ /* 0x000fc80008410000 */
[----:B------:R-:W-:-:S04]  /*afa0*/  FFMA.FTZ R12, R14, R10, R2 ;  /* 0x0000000a0e0c7223 */ /* 0x000fc80000010002 */
[----:B------:R-:W-:-:S06]  /*afb0*/  FMUL.FTZ R76, R12, -1.4426950216293334961 ;  /* 0xbfb8aa3b0c4c7820 */ /* 0x000fcc0000410000 */
[----:B------:R-:W0:Y:S02]  /*afc0*/  MUFU.EX2 R76, R76 ;  /* 0x0000004c004c7308 */ /* 0x000e240000000800 */
[----:B0-----:R-:W-:-:S06]  /*afd0*/  FADD.FTZ R76, R76, 1 ;  /* 0x3f8000004c4c7421 */ /* 0x001fcc0000010000 */
[----:B------:R-:W0:Y:S01]  /*afe0*/  MUFU.RCP R76, R76 ;  /* 0x0000004c004c7308 */ /* 0x000e220000001000 */
[----:B------:R-:W-:Y:S01]  /*aff0*/  FMUL.FTZ R38, R77, R38 ;  /* 0x000000264d267220 */ /* 0x000fe20000410000 */
[----:B---3--:R-:W-:Y:S02]  /*b000*/  HADD2.F32 R77, -RZ, R91.H0_H0 ;  /* 0x2000005bff4d7230 */ /* 0x008fe40000004100 */
[----:B------:R-:W3:Y:S03]  /*b010*/  LDL.LU.S16 R91, [R1+0x178] ;  /* 0x00017800015b7983 */ /* 0x000ee60000300600 */
[----:B0-----:R-:W-:Y:S01]  /*b020*/  FMUL.FTZ R77, R77, R76 ;  /* 0x0000004c4d4d7220 */ /* 0x001fe20000410000 */
[----:B------:R-:W-:-:S04]  /*b030*/  FADD.FTZ R76, -R76, 1 ;  /* 0x3f8000004c4c7421 */ /* 0x000fc80000010100 */
[----:B------:R-:W-:Y:S01]  /*b040*/  FFMA.FTZ R76, R12, R76, 1 ;  /* 0x3f8000000c4c7423 */ /* 0x000fe2000001004c */
[----:B----4-:R-:W-:Y:S02]  /*b050*/  HADD2.F32 R12, -RZ, R92.H0_H0 ;  /* 0x2000005cff0c7230 */ /* 0x010fe40000004100 */
[----:B------:R-:W4:Y:S03]  /*b060*/  LDL.S16 R92, [R1+0x17c] ;  /* 0x00017c00015c7983 */ /* 0x000f260000100600 */
        /* <DEDUP_REMOVED lines=15> */
[----:B------:R-:W2:Y:S01]  /*b160*/  LDL.LU.S16 R93, [R1+0x182] ;  /* 0x00018200015d7983 */ /* 0x000ea20000300600 */
[----:B------:R-:W-:Y:S01]  /*b170*/  FFMA.FTZ R12, R80, R12, 1 ;  /* 0x3f800000500c7423 */ /* 0x000fe2000001000c */
[----:B------:R-:W-:-:S05]  /*b180*/  HADD2.F32 R80, -RZ, R90.H0_H0 ;  /* 0x2000005aff507230 */ /* 0x000fca0000004100 */
        /* <DEDUP_REMOVED lines=25> */
[----:B------:R-:W-:Y:S02]  /*b320*/  HADD2.F32 R20, -RZ, R20.H0_H0 ;  /* 0x20000014ff147230 */ /* 0x000fe40000004100 */
[----:B------:R-:W-:Y:S01]  /*b330*/  FADD.FTZ R75, R75, R17 ;  /* 0x000000114b4b7221 */ /* 0x000fe20000010000 */
[----:B------:R-:W-:Y:S02]  /*b340*/  FFMA.FTZ R74, R16, R17, R74 ;  /* 0x00000011104a7223 */ /* 0x000fe4000001004a */
[----:B------:R-:W-:Y:S01]  /*b350*/  FADD.FTZ R20, R20, -UR28 ;  /* 0x8000001c14147e21 */ /* 0x000fe20008010000 */
[----:B--2---:R-:W-:Y:S02]  /*b360*/  HADD2.F32 R86, -RZ, R93.H0_H0 ;  /* 0x2000005dff567230 */ /* 0x004fe40000004100 */
[----:B------:R-:W2:Y:S01]  /*b370*/  LDL.S16 R93, [R1+0x184] ;  /* 0x00018400015d7983 */ /* 0x000ea20000100600 */
[----:B0-----:R-:W-:Y:S01]  /*b380*/  FMUL.FTZ R85, R85, R11 ;  /* 0x0000000b55557220 */ /* 0x001fe20000410000 */
[----:B------:R-:W-:-:S04]  /*b390*/  FADD.FTZ R11, -R11, 1 ;  /* 0x3f8000000b0b7421 */ /* 0x000fc80000010100 */
[----:B------:R-:W-:Y:S01]  /*b3a0*/  FFMA.FTZ R11, R84, R11, 1 ;  /* 0x3f800000540b7423 */ /* 0x000fe2000001000b */
[----:B------:R-:W-:Y:S01]  /*b3b0*/  FMUL.FTZ R84, R14, R17 ;  /* 0x000000110e547220 */ /* 0x000fe20000410000 */
[----:B------:R-:W-:-:S03]  /*b3c0*/  FMUL.FTZ R17, R20, UR16 ;  /* 0x0000001014117c20 */ /* 0x000fc60008410000 */
[----:B------:R-:W-:Y:S01]  /*b3d0*/  FFMA.FTZ R83, R16, R84, R83 ;  /* 0x0000005410537223 */ /* 0x000fe20000010053 */
[----:B------:R-:W-:-:S04]  /*b3e0*/  FFMA.FTZ R16, R14, R17, R2 ;  /* 0x000000110e107223 */ /* 0x000fc80000010002 */
[----:B------:R-:W-:-:S06]  /*b3f0*/  FMUL.FTZ R20, R16, -1.4426950216293334961 ;  /* 0xbfb8aa3b10147820 */ /* 0x000fcc0000410000 */
[----:B------:R-:W0:Y:S02]  /*b400*/  MUFU.EX2 R20, R20 ;  /* 0x0000001400147308 */ /* 0x000e240000000800 */
[----:B0-----:R-:W-:-:S06]  /*b410*/  FADD.FTZ R20, R20, 1 ;  /* 0x3f80000014147421 */ /* 0x001fcc0000010000 */
[----:B------:R-:W0:Y:S01]  /*b420*/  MUFU.RCP R20, R20 ;  /* 0x0000001400147308 */ /* 0x000e220000001000 */
[----:B------:R-:W-:Y:S01]  /*b430*/  FMUL.FTZ R11, R85, R11 ;  /* 0x0000000b550b7220 */ /* 0x000fe20000410000 */
[----:B---3--:R-:W-:Y:S02]  /*b440*/  HADD2.F32 R85, -RZ, R91.H0_H0 ;  /* 0x2000005bff557230 */ /* 0x008fe40000004100 */
[----:B------:R-:W-:Y:S01]  /*b450*/  FADD.FTZ R82, R82, R84 ;  /* 0x0000005452527221 */ /* 0x000fe20000010000 */
[----:B------:R-:W-:Y:S01]  /*b460*/  FADD.FTZ R79, R79, R19 ;  /* 0x000000134f4f7221 */ /* 0x000fe20000010000 */
[----:B------:R-:W-:Y:S01]  /*b470*/  FFMA.FTZ R78, R18, R19, R78 ;  /* 0x00000013124e7223 */ /* 0x000fe2000001004e */
[----:B------:R-:W-:Y:S02]  /*b480*/  HADD2.F32 R88, -RZ, R5.H0_H0 ;  /* 0x20000005ff587230 */ /* 0x000fe40000004100 */
[----:B0-----:R-:W-:Y:S01]  /*b490*/  FMUL.FTZ R85, R85, R20 ;  /* 0x0000001455557220 */ /* 0x001fe20000410000 */
[----:B------:R-:W-:Y:S01]  /*b4a0*/  FADD.FTZ R20, -R20, 1 ;  /* 0x3f80000014147421 */ /* 0x000fe20000010100 */
[----:B------:R-:W3:Y:S03]  /*b4b0*/  LDL.LU.S16 R91, [R1+0x186] ;  /* 0x00018600015b7983 */ /* 0x000ee60000300600 */
[----:B------:R-:W-:-:S04]  /*b4c0*/  FFMA.FTZ R16, R16, R20, 1 ;  /* 0x3f80000010107423 */ /* 0x000fc80000010014 */
[----:B------:R-:W-:Y:S01]  /*b4d0*/  FMUL.FTZ R16, R85, R16 ;  /* 0x0000001055107220 */ /* 0x000fe20000410000 */
[----:B----4-:R-:W-:Y:S02]  /*b4e0*/  HADD2.F32 R20, -RZ, R92.H0_H0 ;  /* 0x2000005cff147230 */ /* 0x010fe40000004100 */
[----:B------:R-:W-:Y:S01]  /*b4f0*/  FMUL.FTZ R19, R15, R19 ;  /* 0x000000130f137220 */ /* 0x000fe20000410000 */
[----:B------:R-:W4:Y:S02]  /*b500*/  LDL.LU.S16 R92, [R1+0x18a] ;  /* 0x00018a00015c7983 */ /* 0x000f240000300600 */
        /* <DEDUP_REMOVED lines=26> */
[----:B------:R-:W-:-:S05]  /*b6b0*/  HADD2.F32 R0, -RZ, R0.H1_H1 ;  /* 0x30000000ff007230 */ /* 0x000fca0000004100 */
        /* <DEDUP_REMOVED lines=11> */
[----:B------:R-:W-:-:S05]  /*b770*/  HADD2.F32 R18, -RZ, R4.H0_H0 ;  /* 0x20000004ff127230 */ /* 0x000fca0000004100 */
[----:B------:R-:W-:Y:S01]  /*b780*/  FADD.FTZ R18, R18, -UR28 ;  /* 0x8000001c12127e21 */ /* 0x000fe20008010000 */
[----:B------:R-:W-:Y:S01]  /*b790*/  FADD.FTZ R75, R75, R23 ;  /* 0x000000174b4b7221 */ /* 0x000fe20000010000 */
[C---:B------:R-:W-:Y:S02]  /*b7a0*/  FFMA.FTZ R74, R21.reuse, R23, R74 ;  /* 0x00000017154a7223 */ /* 0x040fe4000001004a */
[----:B------:R-:W-:Y:S01]  /*b7b0*/  FMUL.FTZ R18, R18, UR16 ;  /* 0x0000001012127c20 */ /* 0x000fe20008410000 */
[----:B------:R-:W-:Y:S01]  /*b7c0*/  FMUL.FTZ R88, R88, R19 ;  /* 0x0000001358587220 */ /* 0x000fe20000410000 */
[C---:B------:R-:W-:Y:S02]  /*b7d0*/  FMUL.FTZ R23, R14.reuse, R23 ;  /* 0x000000170e177220 */ /* 0x040fe40000410000 */
[----:B------:R-:W-:Y:S02]  /*b7e0*/  FFMA.FTZ R19, R14, R18, R2 ;  /* 0x000000120e137223 */ /* 0x000fe40000010002 */
[----:B------:R-:W-:-:S02]  /*b7f0*/  FFMA.FTZ R83, R21, R23, R83 ;  /* 0x0000001715537223 */ /* 0x000fc40000010053 */
[----:B------:R-:W-:-:S06]  /*b800*/  FMUL.FTZ R21, R19, -1.4426950216293334961 ;  /* 0xbfb8aa3b13157820 */ /* 0x000fcc0000410000 */
[----:B------:R-:W0:Y:S02]  /*b810*/  MUFU.EX2 R21, R21 ;  /* 0x0000001500157308 */ /* 0x000e240000000800 */
[----:B0-----:R-:W-:-:S06]  /*b820*/  FADD.FTZ R21, R21, 1 ;  /* 0x3f80000015157421 */ /* 0x001fcc0000010000 */
[----:B------:R-:W0:Y:S01]  /*b830*/  MUFU.RCP R21, R21 ;  /* 0x0000001500157308 */ /* 0x000e220000001000 */
[----:B---3--:R-:W-:-:S05]  /*b840*/  HADD2.F32 R89, -RZ, R91.H0_H0 ;  /* 0x2000005bff597230 */ /* 0x008fca0000004100 */
[----:B0-----:R-:W-:Y:S01]  /*b850*/  FMUL.FTZ R89, R89, R21 ;  /* 0x0000001559597220 */ /* 0x001fe20000410000 */
[----:B------:R-:W-:-:S04]  /*b860*/  FADD.FTZ R21, -R21, 1 ;  /* 0x3f80000015157421 */ /* 0x000fc80000010100 */
[----:B------:R-:W-:-:S04]  /*b870*/  FFMA.FTZ R21, R19, R21, 1 ;  /* 0x3f80000013157423 */ /* 0x000fc80000010015 */
[----:B------:R-:W-:Y:S01]  /*b880*/  FMUL.FTZ R21, R89, R21 ;  /* 0x0000001559157220 */ /* 0x000fe20000410000 */
[----:B------:R-:W-:-:S05]  /*b890*/  HADD2.F32 R4, -RZ, R4.H1_H1 ;  /* 0x30000004ff047230 */ /* 0x000fca0000004100 */
[----:B------:R-:W-:-:S04]  /*b8a0*/  FADD.FTZ R4, R4, -UR28 ;  /* 0x8000001c04047e21 */ /* 0x000fc80008010000 */
[----:B------:R-:W-:Y:S01]  /*b8b0*/  FMUL.FTZ R4, R4, UR16 ;  /* 0x0000001004047c20 */ /* 0x000fe20008410000 */
[----:B------:R-:W-:-:S03]  /*b8c0*/  FADD.FTZ R82, R82, R23 ;  /* 0x0000001752527221 */ /* 0x000fc60000010000 */
[----:B------:R-:W-:-:S04]  /*b8d0*/  FFMA.FTZ R19, R15, R4, R3 ;  /* 0x000000040f137223 */ /* 0x000fc80000010003 */
[----:B------:R-:W-:Y:S01]  /*b8e0*/  FMUL.FTZ R23, R19, -1.4426950216293334961 ;  /* 0xbfb8aa3b13177820 */ /* 0x000fe20000410000 */
[----:B--2---:R-:W-:Y:S02]  /*b8f0*/  HADD2.F32 R89, -RZ, R93.H0_H0 ;  /* 0x2000005dff597230 */ /* 0x004fe40000004100 */
[----:B------:R-:W2:Y:S03]  /*b900*/  LDL.LU.S16 R93, [R1+0x18c] ;  /* 0x00018c00015d7983 */ /* 0x000ea60000300600 */
[----:B------:R-:W0:Y:S02]  /*b910*/  MUFU.EX2 R23, R23 ;  /* 0x0000001700177308 */ /* 0x000e240000000800 */
[----:B0-----:R-:W-:-:S06]  /*b920*/  FADD.FTZ R23, R23, 1 ;  /* 0x3f80000017177421 */ /* 0x001fcc0000010000 */
[----:B------:R-:W0:Y:S02]  /*b930*/  MUFU.RCP R23, R23 ;  /* 0x0000001700177308 */ /* 0x000e240000001000 */
[----:B0-----:R-:W-:Y:S01]  /*b940*/  FMUL.FTZ R89, R89, R23 ;  /* 0x0000001759597220 */ /* 0x001fe20000410000 */
[----:B------:R-:W-:-:S04]  /*b950*/  FADD.FTZ R23, -R23, 1 ;  /* 0x3f80000017177421 */ /* 0x000fc80000010100 */
[----:B------:R-:W-:Y:S01]  /*b960*/  FFMA.FTZ R23, R19, R23, 1 ;  /* 0x3f80000013177423 */ /* 0x000fe20000010017 */
[----:B----4-:R-:W-:-:S05]  /*b970*/  HADD2.F32 R19, -RZ, R92.H0_H0 ;  /* 0x2000005cff137230 */ /* 0x010fca0000004100 */
[----:B------:R-:W-:Y:S01]  /*b980*/  FADD.FTZ R19, R19, -UR28 ;  /* 0x8000001c13137e21 */ /* 0x000fe20008010000 */
[----:B------:R-:W-:Y:S01]  /*b990*/  FADD.FTZ R79, R79, R22 ;  /* 0x000000164f4f7221 */ /* 0x000fe20000010000 */
[-C--:B------:R-:W-:Y:S02]  /*b9a0*/  FFMA.FTZ R78, R24, R22.reuse, R78 ;  /* 0x00000016184e7223 */ /* 0x080fe4000001004e */
[----:B------:R-:W-:Y:S01]  /*b9b0*/  FMUL.FTZ R19, R19, UR16 ;  /* 0x0000001013137c20 */ /* 0x000fe20008410000 */
[----:B------:R-:W-:Y:S01]  /*b9c0*/  FMUL.FTZ R89, R89, R23 ;  /* 0x0000001759597220 */ /* 0x000fe20000410000 */
[----:B------:R-:W-:Y:S02]  /*b9d0*/  FMUL.FTZ R22, R15, R22 ;  /* 0x000000160f167220 */ /* 0x000fe40000410000 */
[----:B------:R-:W-:Y:S02]  /*b9e0*/  FFMA.FTZ R23, R14, R19, R2 ;  /* 0x000000130e177223 */ /* 0x000fe40000010002 */
[----:B------:R-:W-:-:S02]  /*b9f0*/  FFMA.FTZ R83, R24, R22, R83 ;  /* 0x0000001618537223 */ /* 0x000fc40000010053 */
[----:B------:R-:W-:-:S06]  /*ba00*/  FMUL.FTZ R24, R23, -1.4426950216293334961 ;  /* 0xbfb8aa3b17187820 */ /* 0x000fcc0000410000 */
[----:B------:R-:W0:Y:S01]  /*ba10*/  MUFU.EX2 R24, R24 ;  /* 0x0000001800187308 */ /* 0x000e220000000800 */
[----:B------:R-:W-:Y:S02]  /*ba20*/  HADD2.F32 R5, -RZ, R5.H1_H1 ;  /* 0x30000005ff057230 */ /* 0x000fe40000004100 */
[----:B0-----:R-:W-:-:S06]  /*ba30*/  FADD.FTZ R24, R24, 1 ;  /* 0x3f80000018187421 */ /* 0x001fcc0000010000 */
[----:B------:R-:W0:Y:S01]  /*ba40*/  MUFU.RCP R24, R24 ;  /* 0x0000001800187308 */ /* 0x000e220000001000 */
[----:B------:R-:W-:Y:S01]  /*ba50*/  FADD.FTZ R5, R5, -UR28 ;  /* 0x8000001c05057e21 */ /* 0x000fe20008010000 */
[----:B------:R-:W-:-:S03]  /*ba60*/  HADD2.F32 R90, -RZ, R6.H0_H0 ;  /* 0x20000006ff5a7230 */ /* 0x000fc60000004100 */
[----:B------:R-:W-:Y:S01]  /*ba70*/  FMUL.FTZ R5, R5, UR16 ;  /* 0x0000001005057c20 */ /* 0x000fe20008410000 */
[----:B------:R-:W-:-:S03]  /*ba80*/  FADD.FTZ R82, R22, R82 ;  /* 0x0000005216527221 */ /* 0x000fc60000010000 */
[----:B------:R-:W-:Y:S01]  /*ba90*/  FFMA.FTZ R22, R15, R5, R3 ;  /* 0x000000050f167223 */ /* 0x000fe20000010003 */
[----:B0-----:R-:W-:Y:S01]  /*baa0*/  FMUL.FTZ R90, R90, R24 ;  /* 0x000000185a5a7220 */ /* 0x001fe20000410000 */
[----:B------:R-:W-:-:S04]  /*bab0*/  FADD.FTZ R24, -R24, 1 ;  /* 0x3f80000018187421 */ /* 0x000fc80000010100 */
[----:B------:R-:W-:Y:S01]  /*bac0*/  FFMA.FTZ R24, R23, R24, 1 ;  /* 0x3f80000017187423 */ /* 0x000fe20000010018 */
[----:B------:R-:W-:-:S06]  /*bad0*/  FMUL.FTZ R23, R22, -1.4426950216293334961 ;  /* 0xbfb8aa3b16177820 */ /* 0x000fcc0000410000 */
[----:B------:R-:W0:Y:S02]  /*bae0*/  MUFU.EX2 R23, R23 ;  /* 0x0000001700177308 */ /* 0x000e240000000800 */
[----:B0-----:R-:W-:-:S06]  /*baf0*/  FADD.FTZ R23, R23, 1 ;  /* 0x3f80000017177421 */ /* 0x001fcc0000010000 */
[----:B------:R-:W0:Y:S01]  /*bb00*/  MUFU.RCP R23, R23 ;  /* 0x0000001700177308 */ /* 0x000e220000001000 */
[----:B------:R-:W-:Y:S01]  /*bb10*/  FMUL.FTZ R24, R90, R24 ;  /* 0x000000185a187220 */ /* 0x000fe20000410000 */
[----:B------:R-:W-:Y:S01]  /*bb20*/  FADD.FTZ R75, R75, R26 ;  /* 0x0000001a4b4b7221 */ /* 0x000fe20000010000 */
[-C--:B------:R-:W-:Y:S01]  /*bb30*/  FFMA.FTZ R74, R25, R26.reuse, R74 ;  /* 0x0000001a194a7223 */ /* 0x080fe2000001004a */
[----:B------:R-:W-:-:S04]  /*bb40*/  FMUL.FTZ R26, R14, R26 ;  /* 0x0000001a0e1a7220 */ /* 0x000fc80000410000 */
[----:B------:R-:W-:Y:S01]  /*bb50*/  FFMA.FTZ R83, R25, R26, R83 ;  /* 0x0000001a19537223 */ /* 0x000fe20000010053 */
[--C-:B------:R-:W-:Y:S02]  /*bb60*/  HADD2.F32 R91, -RZ, R7.reuse.H1_H1 ;  /* 0x30000007ff5b7230 */ /* 0x100fe40000004100 */
[----:B------:R-:W-:-:S05]  /*bb70*/  HADD2.F32 R7, -RZ, R7.H0_H0 ;  /* 0x20000007ff077230 */ /* 0x000fca0000004100 */
[----:B------:R-:W-:Y:S01]  /*bb80*/  FADD.FTZ R7, R7, -UR28 ;  /* 0x8000001c07077e21 */ /* 0x000fe20008010000 */
[----:B------:R-:W-:Y:S01]  /*bb90*/  FADD.FTZ R82, R82, R26 ;  /* 0x0000001a52527221 */ /* 0x000fe20000010000 */
[----:B------:R-:W-:Y:S02]  /*bba0*/  HADD2.F32 R6, -RZ, R6.H1_H1 ;  /* 0x30000006ff067230 */ /* 0x000fe40000004100 */
[----:B--2---:R-:W-:-:S05]  /*bbb0*/  HADD2.F32 R90, -RZ, R93.H0_H0 ;  /* 0x2000005dff5a7230 */ /* 0x004fca0000004100 */
[----:B0-----:R-:W-:Y:S01]  /*bbc0*/  FMUL.FTZ R90, R90, R23 ;  /* 0x000000175a5a7220 */ /* 0x001fe20000410000 */
[----:B------:R-:W-:-:S04]  /*bbd0*/  FADD.FTZ R23, -R23, 1 ;  /* 0x3f80000017177421 */ /* 0x000fc80000010100 */
[----:B------:R-:W-:Y:S01]  /*bbe0*/  FFMA.FTZ R23, R22, R23, 1 ;  /* 0x3f80000016177423 */ /* 0x000fe20000010017 */
[----:B------:R-:W-:-:S05]  /*bbf0*/  HADD2.F32 R22, -RZ, R8.H0_H0 ;  /* 0x20000008ff167230 */ /* 0x000fca0000004100 */
        /* <DEDUP_REMOVED lines=22> */
[----:B------:R-:W-:-:S05]  /*bd60*/  HADD2.F32 R7, -RZ, R8.H1_H1 ;  /* 0x30000008ff077230 */ /* 0x000fca0000004100 */
[----:B------:R-:W-:Y:S01]  /*bd70*/  FADD.FTZ R7, R7, -UR28 ;  /* 0x8000001c07077e21 */ /* 0x000fe20008010000 */
[----:B------:R-:W-:Y:S01]  /*bd80*/  FADD.FTZ R79, R79, R28 ;  /* 0x0000001c4f4f7221 */ /* 0x000fe20000010000 */
[-C--:B------:R-:W-:Y:S02]  /*bd90*/  FFMA.FTZ R78, R29, R28.reuse, R78 ;  /* 0x0000001c1d4e7223 */ /* 0x080fe4000001004e */
[----:B------:R-:W-:Y:S01]  /*bda0*/  FMUL.FTZ R7, R7, UR16 ;  /* 0x0000001007077c20 */ /* 0x000fe20008410000 */
[----:B------:R-:W-:-:S03]  /*bdb0*/  FMUL.FTZ R28, R15, R28 ;  /* 0x0000001c0f1c7220 */ /* 0x000fc60000410000 */
[----:B------:R-:W-:Y:S01]  /*bdc0*/  FFMA.FTZ R8, R14, R7, R2 ;  /* 0x000000070e087223 */ /* 0x000fe20000010002 */
[----:B------:R-:W-:-:S03]  /*bdd0*/  FFMA.FTZ R83, R29, R28, R83 ;  /* 0x0000001c1d537223 */ /* 0x000fc60000010053 */
[----:B------:R-:W-:-:S06]  /*bde0*/  FMUL.FTZ R29, R8, -1.4426950216293334961 ;  /* 0xbfb8aa3b081d7820 */ /* 0x000fcc0000410000 */
[----:B------:R-:W0:Y:S01]  /*bdf0*/  MUFU.EX2 R29, R29 ;  /* 0x0000001d001d7308 */ /* 0x000e220000000800 */
[----:B------:R-:W-:Y:S02]  /*be00*/  HADD2.F32 R26, -RZ, R9.H1_H1 ;  /* 0x30000009ff1a7230 */ /* 0x000fe40000004100 */
[----:B0-----:R-:W-:-:S06]  /*be10*/  FADD.FTZ R25, R29, 1 ;  /* 0x3f8000001d197421 */ /* 0x001fcc0000010000 */
[----:B------:R-:W0:Y:S01]  /*be20*/  MUFU.RCP R25, R25 ;  /* 0x0000001900197308 */ /* 0x000e220000001000 */
[----:B------:R-:W-:-:S05]  /*be30*/  HADD2.F32 R9, -RZ, R9.H0_H0 ;  /* 0x20000009ff097230 */ /* 0x000fca0000004100 */
[----:B------:R-:W-:Y:S01]  /*be40*/  FADD.FTZ R9, R9, -UR28 ;  /* 0x8000001c09097e21 */ /* 0x000fe20008010000 */
[----:B0-----:R-:W-:-:S03]  /*be50*/  FMUL.FTZ R23, R26, R25 ;  /* 0x000000191a177220 */ /* 0x001fc60000410000 */
[----:B------:R-:W-:Y:S01]  /*be60*/  FMUL.FTZ R26, R9, UR16 ;  /* 0x00000010091a7c20 */ /* 0x000fe20008410000 */
[----:B------:R-:W-:-:S03]  /*be70*/  FADD.FTZ R93, -R25, 1 ;  /* 0x3f800000195d7421 */ /* 0x000fc60000010100 */
[----:B------:R-:W-:-:S04]  /*be80*/  FFMA.FTZ R9, R15, R26, R3 ;  /* 0x0000001a0f097223 */ /* 0x000fc80000010003 */
[----:B------:R-:W-:-:S06]  /*be90*/  FMUL.FTZ R25, R9, -1.4426950216293334961 ;  /* 0xbfb8aa3b09197820 */ /* 0x000fcc0000410000 */
[----:B------:R-:W0:Y:S02]  /*bea0*/  MUFU.EX2 R25, R25 ;  /* 0x0000001900197308 */ /* 0x000e240000000800 */
[----:B0-----:R-:W-:-:S06]  /*beb0*/  FADD.FTZ R29, R25, 1 ;  /* 0x3f800000191d7421 */ /* 0x001fcc0000010000 */
[----:B------:R-:W0:Y:S01]  /*bec0*/  MUFU.RCP R29, R29 ;  /* 0x0000001d001d7308 */ /* 0x000e220000001000 */
[----:B------:R-:W-:Y:S01]  /*bed0*/  FADD.FTZ R82, R28, R82 ;  /* 0x000000521c527221 */ /* 0x000fe20000010000 */
[----:B------:R-:W-:Y:S01]  /*bee0*/  FFMA.FTZ R8, R8, R93, 1 ;  /* 0x3f80000008087423 */ /* 0x000fe2000001005d */
[----:B------:R-:W-:-:S03]  /*bef0*/  HADD2.F32 R28, -RZ, R87.H0_H0 ;  /* 0x20000057ff1c7230 */ /* 0x000fc60000004100 */
[----:B------:R-:W-:Y:S01]  /*bf00*/  FMUL.FTZ R8, R23, R8 ;  /* 0x0000000817087220 */ /* 0x000fe20000410000 */
[----:B------:R-:W-:Y:S01]  /*bf10*/  FADD.FTZ R79, R79, R36 ;  /* 0x000000244f4f7221 */ /* 0x000fe20000010000 */
[----:B0-----:R-:W-:Y:S01]  /*bf20*/  FMUL.FTZ R23, R28, R29 ;  /* 0x0000001d1c177220 */ /* 0x001fe20000410000 */
[----:B------:R-:W-:-:S04]  /*bf30*/  FADD.FTZ R28, -R29, 1 ;  /* 0x3f8000001d1c7421 */ /* 0x000fc80000010100 */
[----:B------:R-:W-:Y:S01]  /*bf40*/  FFMA.FTZ R9, R9, R28, 1 ;  /* 0x3f80000009097423 */ /* 0x000fe2000001001c */
[----:B------:R-:W-:-:S03]  /*bf50*/  FMUL.FTZ R28, R14, R35 ;  /* 0x000000230e1c7220 */ /* 0x000fc60000410000 */
[----:B------:R-:W-:Y:S01]  /*bf60*/  FMUL.FTZ R9, R23, R9 ;  /* 0x0000000917097220 */ /* 0x000fe20000410000 */
[----:B------:R-:W-:Y:S01]  /*bf70*/  FFMA.FTZ R23, R37, R36, R78 ;  /* 0x0000002425177223 */ /* 0x000fe2000001004e */
[----:B------:R-:W-:Y:S01]  /*bf80*/  FFMA.FTZ R83, R34, R28, R83 ;  /* 0x0000001c22537223 */ /* 0x000fe20000010053 */
[----:B------:R-:W-:Y:S01]  /*bf90*/  FMUL.FTZ R36, R15, R36 ;  /* 0x000000240f247220 */ /* 0x000fe20000410000 */
[----:B------:R-:W-:Y:S01]  /*bfa0*/  FADD.FTZ R25, R82, R28 ;  /* 0x0000001c52197221 */ /* 0x000fe20000010000 */
[----:B------:R-:W-:Y:S02]  /*bfb0*/  FMUL.FTZ R29, R14, R70 ;  /* 0x000000460e1d7220 */ /* 0x000fe40000410000 */
[----:B------:R-:W-:Y:S01]  /*bfc0*/  FFMA.FTZ R28, R37, R36, R83 ;  /* 0x00000024251c7223 */ /* 0x000fe20000010053 */
[----:B------:R-:W-:Y:S01]  /*bfd0*/  FADD.FTZ R75, R75, R35 ;  /* 0x000000234b4b7221 */ /* 0x000fe20000010000 */
[----:B------:R-:W-:Y:S01]  /*bfe0*/  FFMA.FTZ R74, R34, R35, R74 ;  /* 0x00000023224a7223 */ /* 0x000fe2000001004a */
[----:B------:R-:W-:Y:S01]  /*bff0*/  FADD.FTZ R25, R36, R25 ;  /* 0x0000001924197221 */ /* 0x000fe20000010000 */
[----:B------:R-:W-:Y:S01]  /*c000*/  FFMA.FTZ R34, R73, R29, R28 ;  /* 0x0000001d49227223 */ /* 0x000fe2000001001c */
[----:B------:R-:W-:Y:S01]  /*c010*/  FMUL.FTZ R35, R15, R54 ;  /* 0x000000360f237220 */ /* 0x000fe20000410000 */
[----:B------:R-:W-:Y:S01]  /*c020*/  FFMA.FTZ R74, R73, R70, R74 ;  /* 0x00000046494a7223 */ /* 0x000fe2000001004a */
[----:B------:R-:W-:Y:S01]  /*c030*/  FADD.FTZ R36, R25, R29 ;  /* 0x0000001d19247221 */ /* 0x000fe20000010000 */
[C---:B------:R-:W-:Y:S01]  /*c040*/  FFMA.FTZ R28, R72.reuse, R54, R23 ;  /* 0x00000036481c7223 */ /* 0x040fe20000010017 */
[----:B------:R-:W-:Y:S01]  /*c050*/  FFMA.FTZ R34, R72, R35, R34 ;  /* 0x0000002348227223 */ /* 0x000fe20000010022 */
[-C--:B------:R-:W-:Y:S01]  /*c060*/  FMUL.FTZ R23, R14, R68.reuse ;  /* 0x000000440e177220 */ /* 0x080fe20000410000 */
[----:B------:R-:W-:Y:S01]  /*c070*/  FADD.FTZ R36, R35, R36 ;  /* 0x0000002423247221 */ /* 0x000fe20000010000 */
[----:B------:R-:W-:-:S02]  /*c080*/  FFMA.FTZ R74, R71, R68, R74 ;  /* 0x00000044474a7223 */ /* 0x000fc4000001004a */
[----:B------:R-:W-:Y:S01]  /*c090*/  FFMA.FTZ R71, R71, R23, R34 ;  /* 0x0000001747477223 */ /* 0x000fe20000010022 */
[-C--:B------:R-:W-:Y:S01]  /*c0a0*/  FMUL.FTZ R34, R15, R50.reuse ;  /* 0x000000320f227220 */ /* 0x080fe20000410000 */
[----:B------:R-:W-:Y:S01]  /*c0b0*/  FADD.FTZ R25, R36, R23 ;  /* 0x0000001724197221 */ /* 0x000fe20000010000 */
[C---:B------:R-:W-:Y:S01]  /*c0c0*/  FFMA.FTZ R23, R69.reuse, R50, R28 ;  /* 0x0000003245177223 */ /* 0x040fe2000001001c */
[----:B------:R-:W-:Y:S01]  /*c0d0*/  FMUL.FTZ R35, R14, R65 ;  /* 0x000000410e237220 */ /* 0x000fe20000410000 */
[----:B------:R-:W-:Y:S01]  /*c0e0*/  FFMA.FTZ R28, R69, R34, R71 ;  /* 0x00000022451c7223 */ /* 0x000fe20000010047 */
[----:B------:R-:W-:Y:S01]  /*c0f0*/  FADD.FTZ R79, R79, R54 ;  /* 0x000000364f4f7221 */ /* 0x000fe20000010000 */
[----:B------:R-:W-:Y:S01]  /*c100*/  FADD.FTZ R25, R34, R25 ;  /* 0x0000001922197221 */ /* 0x000fe20000010000 */
[-C--:B------:R-:W-:Y:S01]  /*c110*/  FMUL.FTZ R37, R15, R46.reuse ;  /* 0x0000002e0f257220 */ /* 0x080fe20000410000 */
[----:B------:R-:W-:Y:S01]  /*c120*/  FFMA.FTZ R34, R67, R35, R28 ;  /* 0x0000002343227223 */ /* 0x000fe2000001001c */
[----:B------:R-:W-:Y:S01]  /*c130*/  FADD.FTZ R79, R79, R50 ;  /* 0x000000324f4f7221 */ /* 0x000fe20000010000 */
[----:B------:R-:W-:Y:S01]  /*c140*/  FADD.FTZ R36, R25, R35 ;  /* 0x0000002319247221 */ /* 0x000fe20000010000 */
[C---:B------:R-:W-:Y:S01]  /*c150*/  FFMA.FTZ R28, R66.reuse, R46, R23 ;  /* 0x0000002e421c7223 */ /* 0x040fe20000010017 */
[----:B------:R-:W-:Y:S01]  /*c160*/  FFMA.FTZ R23, R66, R37, R34 ;  /* 0x0000002542177223 */ /* 0x000fe20000010022 */
[----:B------:R-:W-:Y:S01]  /*c170*/  FMUL.FTZ R50, R14, R62 ;  /* 0x0000003e0e327220 */ /* 0x000fe20000410000 */
[----:B------:R-:W-:Y:S01]  /*c180*/  FFMA.FTZ R29, R67, R65, R74 ;  /* 0x00000041431d7223 */ /* 0x000fe2000001004a */
[----:B------:R-:W-:Y:S01]  /*c190*/  FADD.FTZ R36, R37, R36 ;  /* 0x0000002425247221 */ /* 0x000fe20000010000 */
[-C--:B------:R-:W-:Y:S01]  /*c1a0*/  FMUL.FTZ R54, R15, R43.reuse ;  /* 0x0000002b0f367220 */ /* 0x080fe20000410000 */
[C---:B------:R-:W-:Y:S01]  /*c1b0*/  FFMA.FTZ R25, R64.reuse, R50, R23 ;  /* 0x0000003240197223 */ /* 0x040fe20000010017 */
[----:B------:R-:W-:Y:S01]  /*c1c0*/  FFMA.FTZ R34, R64, R62, R29 ;  /* 0x0000003e40227223 */ /* 0x000fe2000001001d */
[----:B------:R-:W-:Y:S01]  /*c1d0*/  FADD.FTZ R29, R36, R50 ;  /* 0x00000032241d7221 */ /* 0x000fe20000010000 */
[C---:B------:R-:W-:Y:S01]  /*c1e0*/  FFMA.FTZ R23, R63.reuse, R43, R28 ;  /* 0x0000002b3f177223 */ /* 0x040fe2000001001c */
[----:B------:R-:W-:Y:S01]  /*c1f0*/  FFMA.FTZ R28, R63, R54, R25 ;  /* 0x000000363f1c7223 */ /* 0x000fe20000010019 */
[-C--:B------:R-:W-:Y:S01]  /*c200*/  FMUL.FTZ R35, R14, R59.reuse ;  /* 0x0000003b0e237220 */ /* 0x080fe20000410000 */
[----:B------:R-:W-:Y:S01]  /*c210*/  FADD.FTZ R46, R79, R46 ;  /* 0x0000002e4f2e7221 */ /* 0x000fe20000010000 */
        /* <DEDUP_REMOVED lines=8> */
[----:B------:R-:W-:Y:S01]  /*c2a0*/  FMUL.FTZ R46, R14, R56 ;  /* 0x000000380e2e7220 */ /* 0x000fe20000410000 */
[----:B------:R-:W-:Y:S01]  /*c2b0*/  FADD.FTZ R36, R37, R36 ;  /* 0x0000002425247221 */ /* 0x000fe20000010000 */
[----:B------:R-:W-:-:S02]  /*c2c0*/  FMUL.FTZ R50, R15, R41 ;  /* 0x000000290f327220 */ /* 0x000fc40000410000 */
[C---:B------:R-:W-:Y:S01]  /*c2d0*/  FFMA.FTZ R23, R58.reuse, R46, R23 ;  /* 0x0000002e3a177223 */ /* 0x040fe20000010017 */
[----:B------:R-:W-:Y:S01]  /*c2e0*/  FFMA.FTZ R34, R58, R56, R25 ;  /* 0x000000383a227223 */ /* 0x000fe20000010019 */
[----:B------:R-:W-:Y:S02]  /*c2f0*/  FADD.FTZ R25, R36, R46 ;  /* 0x0000002e24197221 */ /* 0x000fe40000010000 */
[----:B------:R-:W-:Y:S01]  /*c300*/  FFMA.FTZ R36, R57, R50, R23 ;  /* 0x0000003239247223 */ /* 0x000fe20000010017 */
[-C--:B------:R-:W-:Y:S01]  /*c310*/  FMUL.FTZ R23, R14, R52.reuse ;  /* 0x000000340e177220 */ /* 0x080fe20000410000 */
[----:B------:R-:W-:Y:S01]  /*c320*/  FFMA.FTZ R34, R55, R52, R34 ;  /* 0x0000003437227223 */ /* 0x000fe20000010022 */
[----:B------:R-:W-:Y:S01]  /*c330*/  FADD.FTZ R42, R43, R42 ;  /* 0x0000002a2b2a7221 */ /* 0x000fe20000010000 */
[----:B------:R-:W-:Y:S01]  /*c340*/  FADD.FTZ R25, R50, R25 ;  /* 0x0000001932197221 */ /* 0x000fe20000010000 */
[----:B------:R-:W-:Y:S01]  /*c350*/  FFMA.FTZ R55, R55, R23, R36 ;  /* 0x0000001737377223 */ /* 0x000fe20000010024 */
[----:B------:R-:W-:Y:S01]  /*c360*/  FMUL.FTZ R36, R15, R40 ;  /* 0x000000280f247220 */ /* 0x000fe20000410000 */
[----:B------:R-:W-:Y:S01]  /*c370*/  FFMA.FTZ R28, R57, R41, R28 ;  /* 0x00000029391c7223 */ /* 0x000fe2000001001c */
[----:B------:R-:W-:Y:S01]  /*c380*/  FADD.FTZ R41, R42, R41 ;  /* 0x000000292a297221 */ /* 0x000fe20000010000 */
[----:B------:R-:W-:Y:S01]  /*c390*/  FADD.FTZ R25, R25, R23 ;  /* 0x0000001719197221 */ /* 0x000fe20000010000 */
[----:B------:R-:W-:Y:S01]  /*c3a0*/  FFMA.FTZ R42, R53, R36, R55 ;  /* 0x00000024352a7223 */ /* 0x000fe20000010037 */
[-C--:B------:R-:W-:Y:S01]  /*c3b0*/  FMUL.FTZ R23, R14, R48.reuse ;  /* 0x000000300e177220 */ /* 0x080fe20000410000 */
[----:B------:R-:W-:Y:S01]  /*c3c0*/  FFMA.FTZ R34, R51, R48, R34 ;  /* 0x0000003033227223 */ /* 0x000fe20000010022 */
[----:B------:R-:W-:Y:S01]  /*c3d0*/  FADD.FTZ R25, R36, R25 ;  /* 0x0000001924197221 */ /* 0x000fe20000010000 */
[----:B------:R-:W-:Y:S01]  /*c3e0*/  FMUL.FTZ R36, R15, R39 ;  /* 0x000000270f247220 */ /* 0x000fe20000410000 */
[----:B------:R-:W-:Y:S01]  /*c3f0*/  FFMA.FTZ R51, R51, R23, R42 ;  /* 0x0000001733337223 */ /* 0x000fe2000001002a */
[----:B------:R-:W-:Y:S01]  /*c400*/  FMUL.FTZ R29, R14, R44 ;  /* 0x0000002c0e1d7220 */ /* 0x000fe20000410000 */
[----:B------:R-:W-:-:S02]  /*c410*/  FADD.FTZ R25, R25, R23 ;  /* 0x0000001719197221 */ /* 0x000fc40000010000 */
[----:B------:R-:W-:Y:S01]  /*c420*/  FFMA.FTZ R42, R49, R36, R51 ;  /* 0x00000024312a7223 */ /* 0x000fe20000010033 */
[----:B------:R-:W-:Y:S01]  /*c430*/  FFMA.FTZ R23, R47, R44, R34 ;  /* 0x0000002c2f177223 */ /* 0x000fe20000010022 */
[----:B------:R-:W-:Y:S01]  /*c440*/  FADD.FTZ R25, R36, R25 ;  /* 0x0000001924197221 */ /* 0x000fe20000010000 */
[----:B------:R-:W-:Y:S01]  /*c450*/  FMUL.FTZ R34, R15, R38 ;  /* 0x000000260f227220 */ /* 0x000fe20000410000 */
[----:B------:R-:W-:Y:S01]  /*c460*/  FFMA.FTZ R47, R47, R29, R42 ;  /* 0x0000001d2f2f7223 */ /* 0x000fe2000001002a */
[----:B------:R-:W-:Y:S01]  /*c470*/  FFMA.FTZ R28, R53, R40, R28 ;  /* 0x00000028351c7223 */ /* 0x000fe2000001001c */
[----:B------:R-:W-:Y:S01]  /*c480*/  FADD.FTZ R25, R25, R29 ;  /* 0x0000001d19197221 */ /* 0x000fe20000010000 */
[----:B------:R-:W-:Y:S01]  /*c490*/  FMUL.FTZ R36, R14, R76 ;  /* 0x0000004c0e247220 */ /* 0x000fe20000410000 */
[----:B------:R-:W-:Y:S01]  /*c4a0*/  FFMA.FTZ R47, R45, R34, R47 ;  /* 0x000000222d2f7223 */ /* 0x000fe2000001002f */
[----:B------:R-:W-:Y:S01]  /*c4b0*/  FFMA.FTZ R28, R49, R39, R28 ;  /* 0x00000027311c7223 */ /* 0x000fe2000001001c */
[----:B------:R-:W-:Y:S01]  /*c4c0*/  FADD.FTZ R25, R34, R25 ;  /* 0x0000001922197221 */ /* 0x000fe20000010000 */
[C---:B------:R-:W-:Y:S01]  /*c4d0*/  FFMA.FTZ R34, R10.reuse, R76, R23 ;  /* 0x0000004c0a227223 */ /* 0x040fe20000010017 */
[----:B------:R-:W-:Y:S01]  /*c4e0*/  FFMA.FTZ R47, R10, R36, R47 ;  /* 0x000000240a2f7223 */ /* 0x000fe2000001002f */
[----:B------:R-:W-:Y:S01]  /*c4f0*/  FADD.FTZ R75, R75, R70 ;  /* 0x000000464b4b7221 */ /* 0x000fe20000010000 */
[----:B------:R-:W-:Y:S01]  /*c500*/  FMUL.FTZ R10, R15, R12 ;  /* 0x0000000c0f0a7220 */ /* 0x000fe20000410000 */
[----:B------:R-:W-:Y:S01]  /*c510*/  FFMA.FTZ R28, R45, R38, R28 ;  /* 0x000000262d1c7223 */ /* 0x000fe2000001001c */
[----:B------:R-:W-:Y:S01]  /*c520*/  FADD.FTZ R25, R25, R36 ;  /* 0x0000002419197221 */ /* 0x000fe20000010000 */
[----:B------:R-:W-:Y:S01]  /*c530*/  FADD.FTZ R68, R75, R68 ;  /* 0x000000444b447221 */ /* 0x000fe20000010000 */
[----:B------:R-:W-:Y:S01]  /*c540*/  FFMA.FTZ R36, R77, R10, R47 ;  /* 0x0000000a4d247223 */ /* 0x000fe2000001002f */
[----:B------:R-:W-:Y:S01]  /*c550*/  FMUL.FTZ R23, R14, R80 ;  /* 0x000000500e177220 */ /* 0x000fe20000410000 */
[----:B------:R-:W-:Y:S01]  /*c560*/  FADD.FTZ R40, R41, R40 ;  /* 0x0000002829287221 */ /* 0x000fe20000010000 */
[----:B------:R-:W-:Y:S01]  /*c570*/  FFMA.FTZ R28, R77, R12, R28 ;  /* 0x0000000c4d1c7223 */ /* 0x000fe2000001001c */
[----:B------:R-:W-:Y:S01]  /*c580*/  FADD.FTZ R25, R10, R25 ;  /* 0x000000190a197221 */ /* 0x000fe20000010000 */
[----:B------:R-:W-:Y:S01]  /*c590*/  FADD.FTZ R65, R68, R65 ;  /* 0x0000004144417221 */ /* 0x000fe20000010000 */
[----:B------:R-:W-:Y:S01]  /*c5a0*/  FFMA.FTZ R29, R13, R23, R36 ;  /* 0x000000170d1d7223 */ /* 0x000fe20000010024 */
[-C--:B------:R-:W-:Y:S01]  /*c5b0*/  FMUL.FTZ R10, R15, R11.reuse ;  /* 0x0000000b0f0a7220 */ /* 0x080fe20000410000 */
[----:B------:R-:W-:Y:S01]  /*c5c0*/  FADD.FTZ R39, R40, R39 ;  /* 0x0000002728277221 */ /* 0x000fe20000010000 */
[----:B------:R-:W-:Y:S01]  /*c5d0*/  FFMA.FTZ R34, R13, R80, R34 ;  /* 0x000000500d227223 */ /* 0x000fe20000010022 */
[----:B------:R-:W-:Y:S01]  /*c5e0*/  FADD.FTZ R25, R25, R23 ;  /* 0x0000001719197221 */ /* 0x000fe20000010000 */
[----:B------:R-:W-:Y:S01]  /*c5f0*/  FFMA.FTZ R13, R81, R11, R28 ;  /* 0x0000000b510d7223 */ /* 0x000fe2000001001c */
[----:B------:R-:W-:Y:S01]  /*c600*/  FADD.FTZ R62, R65, R62 ;  /* 0x0000003e413e7221 */ /* 0x000fe20000010000 */
[----:B------:R-:W-:Y:S01]  /*c610*/  FFMA.FTZ R28, R81, R10, R29 ;  /* 0x0000000a511c7223 */ /* 0x000fe2000001001d */
[----:B------:R-:W-:Y:S01]  /*c620*/  FADD.FTZ R39, R39, R38 ;  /* 0x0000002627277221 */ /* 0x000fe20000010000 */
[-C--:B------:R-:W-:Y:S01]  /*c630*/  FMUL.FTZ R29, R14, R16.reuse ;  /* 0x000000100e1d7220 */ /* 0x080fe20000410000 */
[----:B------:R-:W-:Y:S01]  /*c640*/  FADD.FTZ R25, R10, R25 ;  /* 0x000000190a197221 */ /* 0x000fe20000010000 */
[----:B------:R-:W-:Y:S01]  /*c650*/  FADD.FTZ R59, R62, R59 ;  /* 0x0000003b3e3b7221 */ /* 0x000fe20000010000 */
[----:B------:R-:W-:Y:S01]  /*c660*/  FADD.FTZ R12, R39, R12 ;  /* 0x0000000c270c7221 */ /* 0x000fe20000010000 */
[C---:B------:R-:W-:Y:S01]  /*c670*/  FFMA.FTZ R23, R17.reuse, R16, R34 ;  /* 0x0000001011177223 */ /* 0x040fe20000010022 */
[----:B------:R-:W-:Y:S01]  /*c680*/  FFMA.FTZ R28, R17, R29, R28 ;  /* 0x0000001d111c7223 */ /* 0x000fe2000001001c */
[----:B------:R-:W-:Y:S01]  /*c690*/  FMUL.FTZ R17, R15, R86 ;  /* 0x000000560f117220 */ /* 0x000fe20000410000 */
[----:B------:R-:W-:Y:S01]  /*c6a0*/  FADD.FTZ R10, R25, R29 ;  /* 0x0000001d190a7221 */ /* 0x000fe20000010000 */
[----:B------:R-:W-:Y:S01]  /*c6b0*/  FADD.FTZ R59, R59, R56 ;  /* 0x000000383b3b7221 */ /* 0x000fe20000010000 */
[----:B------:R-:W-:Y:S01]  /*c6c0*/  FADD.FTZ R11, R12, R11 ;  /* 0x0000000b0c0b7221 */ /* 0x000fe20000010000 */
        /* <DEDUP_REMOVED lines=8> */
[----:B------:R-:W-:Y:S01]  /*c750*/  FADD.FTZ R59, R59, R48 ;  /* 0x000000303b3b7221 */ /* 0x000fe20000010000 */
[----:B------:R-:W-:Y:S01]  /*c760*/  FFMA.FTZ R13, R20, R86, R13 ;  /* 0x00000056140d7223 */ /* 0x000fe2000001000d */
[----:B------:R-:W-:Y:S01]  /*c770*/  FADD.FTZ R11, R11, R86 ;  /* 0x000000560b0b7221 */ /* 0x000fe20000010000 */
[----:B------:R-:W-:Y:S01]  /*c780*/  FFMA.FTZ R25, R0, R17, R84 ;  /* 0x0000001100197223 */ /* 0x000fe20000010054 */
[-C--:B------:R-:W-:Y:S01]  /*c790*/  FMUL.FTZ R12, R14, R21.reuse ;  /* 0x000000150e0c7220 */ /* 0x080fe20000410000 */
[----:B------:R-:W-:Y:S01]  /*c7a0*/  FADD.FTZ R10, R17, R10 ;  /* 0x0000000a110a7221 */ /* 0x000fe20000010000 */
[----:B------:R-:W-:Y:S01]  /*c7b0*/  FADD.FTZ R59, R59, R44 ;  /* 0x0000002c3b3b7221 */ /* 0x000fe20000010000 */
        /* <DEDUP_REMOVED lines=22> */
[----:B------:R-:W-:Y:S01]  /*c920*/  FMUL.FTZ R5, R15, R6 ;  /* 0x000000060f057220 */ /* 0x000fe20000410000 */
[----:B------:R-:W-:Y:S01]  /*c930*/  FFMA.FTZ R19, R22, R10, R19 ;  /* 0x0000000a16137223 */ /* 0x000fe20000010013 */
[----:B------:R-:W-:Y:S01]  /*c940*/  FADD.FTZ R10, R13, R10 ;  /* 0x0000000a0d0a7221 */ /* 0x000fe20000010000 */
[----:B------:R-:W-:Y:S01]  /*c950*/  FADD.FTZ R21, R16, R21 ;  /* 0x0000001510157221 */ /* 0x000fe20000010000 */
[----:B------:R-:W-:Y:S01]  /*c960*/  FADD.FTZ R89, R88, R89 ;  /* 0x0000005958597221 */ /* 0x000fe20000010000 */
[----:B------:R-:W-:Y:S01]  /*c970*/  FFMA.FTZ R4, R22, R91, R0 ;  /* 0x0000005b16047223 */ /* 0x000fe20000010000 */
[----:B------:R-:W-:Y:S01]  /*c980*/  FMUL.FTZ R13, R14, R8 ;  /* 0x000000080e0d7220 */ /* 0x000fe20000410000 */
[----:B------:R-:W-:Y:S01]  /*c990*/  FFMA.FTZ R0, R92, R5, R19 ;  /* 0x000000055c007223 */ /* 0x000fe20000010013 */
[----:B------:R-:W-:Y:S01]  /*c9a0*/  FADD.FTZ R10, R5, R10 ;  /* 0x0000000a050a7221 */ /* 0x000fe20000010000 */
[----:B------:R-:W-:Y:S01]  /*c9b0*/  FADD.FTZ R24, R21, R24 ;  /* 0x0000001815187221 */ /* 0x000fe20000010000 */
[----:B------:R-:W-:Y:S01]  /*c9c0*/  FADD.FTZ R89, R89, R90 ;  /* 0x0000005a59597221 */ /* 0x000fe20000010000 */
[----:B------:R-:W-:Y:S01]  /*c9d0*/  FMUL.FTZ R21, R15, R9 ;  /* 0x000000090f157220 */ /* 0x000fe20000410000 */
[----:B------:R-:W-:Y:S01]  /*c9e0*/  FFMA.FTZ R5, R7, R13, R0 ;  /* 0x0000000d07057223 */ /* 0x000fe20000010000 */
[----:B------:R-:W-:Y:S01]  /*c9f0*/  FADD.FTZ R12, R10, R13 ;  /* 0x0000000d0a0c7221 */ /* 0x000fe20000010000 */
[----:B------:R-:W-:Y:S01]  /*ca00*/  FADD.FTZ R91, R24, R91 ;  /* 0x0000005b185b7221 */ /* 0x000fe20000010000 */
[----:B------:R-:W-:Y:S01]  /*ca10*/  FFMA.FTZ R11, R92, R6, R11 ;  /* 0x000000065c0b7223 */ /* 0x000fe2000001000b */
[----:B------:R-:W-:Y:S01]  /*ca20*/  FADD.FTZ R10, R89, R6 ;  /* 0x00000006590a7221 */ /* 0x000fe20000010000 */
[C---:B------:R-:W-:Y:S01]  /*ca30*/  FFMA.FTZ R0, R26.reuse, R21, R5 ;  /* 0x000000151a007223 */ /* 0x040fe20000010005 */
[----:B------:R-:W-:Y:S01]  /*ca40*/  FFMA.FTZ R4, R7, R8, R4 ;  /* 0x0000000807047223 */ /* 0x000fe20000010004 */
[----:B------:R-:W-:Y:S01]  /*ca50*/  FADD.FTZ R21, R21, R12 ;  /* 0x0000000c15157221 */ /* 0x000fe20000010000 */
[----:B------:R-:W-:Y:S01]  /*ca60*/  FADD.FTZ R6, R91, R8 ;  /* 0x000000085b067221 */ /* 0x000fe20000010000 */
[----:B------:R-:W-:Y:S01]  /*ca70*/  FFMA.FTZ R5, R26, R9, R11 ;  /* 0x000000091a057223 */ /* 0x000fe2000001000b */
[----:B------:R-:W-:-:S07]  /*ca80*/  FADD.FTZ R7, R10, R9 ;  /* 0x000000090a077221 */ /* 0x000fce0000010000 */
.L_x_795:
[----:B------:R-:W0:Y:S01]  /*ca90*/  S2R R18, SR_LANEID ;  /* 0x0000000000127919 */ /* 0x000e220000000000 */
[----:B------:R-:W-:Y:S01]  /*caa0*/  MOV R11, R0 ;  /* 0x00000000000b7202 */ /* 0x000fe20000000f00 */
[----:B------:R-:W1:Y:S01]  /*cab0*/  S2UR UR7, SR_CgaCtaId ;  /* 0x00000000000779c3 */ /* 0x000e620000008800 */
[----:B------:R-:W-:Y:S01]  /*cac0*/  UMOV UR6, 0x400 ;  /* 0x0000040000067882 */ /* 0x000fe20000000000 */
[----:B------:R-:W-:Y:S01]  /*cad0*/  SHFL.DOWN PT, R8, R21, 0x1, 0x1f ;  /* 0x08201f0015087f89 */ /* 0x000fe200000e0000 */
[----:B------:R-:W-:Y:S01]  /*cae0*/  UIADD3 UR5, UPT, UPT, UR6, 0xd0, URZ ;  /* 0x000000d006057890 */ /* 0x000fe2000fffe0ff */
[----:B------:R-:W-:Y:S01]  /*caf0*/  BSSY.RECONVERGENT B0, `(.L_x_796) ;  /* 0x000002a000007945 */ /* 0x000fe20003800200 */
[----:B------:R-:W2:Y:S01]  /*cb00*/  LDCU UR9, c[0x0][0x374] ;  /* 0x00006e80ff0977ac */ /* 0x000ea20008000800 */
[----:B------:R-:W3:Y:S01]  /*cb10*/  SHFL.DOWN PT, R0, R11, 0x1, 0x1f ;  /* 0x08201f000b007f89 */ /* 0x000ee200000e0000 */
[----:B------:R-:W4:Y:S01]  /*cb20*/  LDCU UR12, c[0x0][0x370] ;  /* 0x00006e00ff0c77ac */ /* 0x000f220008000800 */
[----:B-1----:R-:W-:Y:S01]  /*cb30*/  ULEA UR5, UR7, UR5, 0x18 ;  /* 0x0000000507057291 */ /* 0x002fe2000f8ec0ff */
[----:B0-----:R-:W-:-:S02]  /*cb40*/  ISETP.GT.AND P0, PT, R18, 0x1e, PT ;  /* 0x0000001e1200780c */ /* 0x001fc40003f04270 */
[C---:B------:R-:W-:Y:S02]  /*cb50*/  ISETP.GT.AND P2, PT, R18.reuse, 0xf, PT ;  /* 0x0000000f1200780c */ /* 0x040fe40003f44270 */
[----:B------:R-:W-:-:S09]  /*cb60*/  ISETP.GT.AND P1, PT, R18, 0x17, PT ;  /* 0x000000171200780c */ /* 0x000fd20003f24270 */
[----:B---3--:R-:W-:Y:S01]  /*cb70*/  @!P0 FADD.FTZ R11, R0, R11 ;  /* 0x0000000b000b8221 */ /* 0x008fe20000010000 */
[----:B------:R-:W-:Y:S01]  /*cb80*/  @!P0 FADD.FTZ R21, R8, R21 ;  /* 0x0000001508158221 */ /* 0x000fe20000010000 */
[----:B------:R-:W-:-:S03]  /*cb90*/  ISETP.GT.AND P0, PT, R18, 0x1d, PT ;  /* 0x0000001d1200780c */ /* 0x000fc60003f04270 */
[----:B------:R-:W0:Y:S04]  /*cba0*/  SHFL.DOWN PT, R0, R11, 0x2, 0x1f ;  /* 0x08401f000b007f89 */ /* 0x000e2800000e0000 */
[----:B------:R-:W1:Y:S06]  /*cbb0*/  SHFL.DOWN PT, R8, R21, 0x2, 0x1f ;  /* 0x08401f0015087f89 */ /* 0x000e6c00000e0000 */
[----:B0-----:R-:W-:Y:S01]  /*cbc0*/  @!P0 FADD.FTZ R11, R11, R0 ;  /* 0x000000000b0b8221 */ /* 0x001fe20000010000 */
[----:B-1----:R-:W-:-:S04]  /*cbd0*/  @!P0 FADD.FTZ R21, R21, R8 ;  /* 0x0000000815158221 */ /* 0x002fc80000010000 */
[----:B------:R-:W0:Y:S01]  /*cbe0*/  SHFL.DOWN PT, R0, R11, 0x4, 0x1f ;  /* 0x08801f000b007f89 */ /* 0x000e2200000e0000 */
[----:B------:R-:W-:-:S03]  /*cbf0*/  ISETP.GT.AND P0, PT, R18, 0x1b, PT ;  /* 0x0000001b1200780c */ /* 0x000fc60003f04270 */
[----:B------:R-:W1:Y:S01]  /*cc00*/  SHFL.DOWN PT, R9, R21, 0x4, 0x1f ;  /* 0x08801f0015097f89 */ /* 0x000e6200000e0000 */
[----:B------:R-:W3:Y:S09]  /*cc10*/  S2R R8, SR_TID.X ;  /* 0x0000000000087919 */ /* 0x000ef20000002100 */
[----:B0-----:R-:W-:Y:S01]  /*cc20*/  @!P0 FADD.FTZ R11, R11, R0 ;  /* 0x000000000b0b8221 */ /* 0x001fe20000010000 */
[----:B-1----:R-:W-:-:S04]  /*cc30*/  @!P0 FADD.FTZ R21, R21, R9 ;  /* 0x0000000915158221 */ /* 0x002fc80000010000 */
[----:B------:R-:W0:Y:S04]  /*cc40*/  SHFL.DOWN PT, R0, R11, 0x8, 0x1f ;  /* 0x09001f000b007f89 */ /* 0x000e2800000e0000 */
[----:B------:R-:W1:Y:S01]  /*cc50*/  SHFL.DOWN PT, R9, R21, 0x8, 0x1f ;  /* 0x09001f0015097f89 */ /* 0x000e6200000e0000 */
[C---:B---3--:R-:W-:Y:S02]  /*cc60*/  ISETP.NE.AND P0, PT, R8.reuse, RZ, PT ;  /* 0x000000ff0800720c */ /* 0x048fe40003f05270 */
[C---:B------:R-:W-:Y:S01]  /*cc70*/  ISETP.GT.U32.AND P3, PT, R8.reuse, 0x27, PT ;  /* 0x000000270800780c */ /* 0x040fe20003f64070 */
[----:B0-----:R-:W-:Y:S01]  /*cc80*/  FADD.FTZ R12, R11, R0 ;  /* 0x000000000b0c7221 */ /* 0x001fe20000010000 */
[----:B------:R-:W-:Y:S01]  /*cc90*/  LEA R0, R8, UR5, 0x4 ;  /* 0x0000000508007c11 */ /* 0x000fe2000f8e20ff */
[----:B-1----:R-:W-:-:S03]  /*cca0*/  FADD.FTZ R16, R21, R9 ;  /* 0x0000000915107221 */ /* 0x002fc60000010000 */
[----:B------:R-:W-:Y:S01]  /*ccb0*/  FSEL R10, R11, R12, P1 ;  /* 0x0000000c0b0a7208 */ /* 0x000fe20000800000 */
[----:B------:R0:W-:Y:S01]  /*ccc0*/  STS.128 [R0], R4 ;  /* 0x0000000400007388 */ /* 0x0001e20000000c00 */
[----:B------:R-:W-:-:S03]  /*ccd0*/  FSEL R11, R21, R16, P1 ;  /* 0x00000010150b7208 */ /* 0x000fc60000800000 */
[----:B------:R0:W1:Y:S04]  /*cce0*/  SHFL.DOWN PT, R13, R10, 0x10, 0x1f ;  /* 0x0a001f000a0d7f89 */ /* 0x00006800000e0000 */
[----:B------:R0:W3:Y:S01]  /*ccf0*/  SHFL.DOWN PT, R17, R11, 0x10, 0x1f ;  /* 0x0a001f000b117f89 */ /* 0x0000e200000e0000 */
[----:B--2-4-:R-:W-:Y:S05]  /*cd00*/  @P2 BRA `(.L_x_797) ;  /* 0x0000000000202947 */ /* 0x014fea0003800000 */
[----:B------:R-:W-:Y:S01]  /*cd10*/  ISETP.NE.AND P1, PT, R18, RZ, PT ;  /* 0x000000ff1200720c */ /* 0x000fe20003f25270 */
[----:B01----:R-:W-:Y:S01]  /*cd20*/  FADD.FTZ R10, R12, R13 ;  /* 0x0000000d0c0a7221 */ /* 0x003fe20000010000 */
[----:B---3--:R-:W-:-:S11]  /*cd30*/  FADD.FTZ R11, R16, R17 ;  /* 0x00000011100b7221 */ /* 0x008fd60000010000 */
[----:B------:R-:W-:Y:S01]  /*cd40*/  VOTEU.ALL UP0, P1 ;  /* 0x0000000000ff7886 */ /* 0x000fe20000800000 */
[----:B------:R-:W-:-:S04]  /*cd50*/  @!P1 SHF.R.U32.HI R9, RZ, 0x2, R8 ;  /* 0x00000002ff099819 */ /* 0x000fc80000011608 */
[----:B------:R-:W-:Y:S01]  /*cd60*/  @!UP0 ULEA UR5, UR7, UR6, 0x18 ;  /* 0x0000000607058291 */ /* 0x000fe2000f8ec0ff */
[----:B------:R-:W-:-:S08]  /*cd70*/  @!P1 LOP3.LUT R9, R9, 0xf8, RZ, 0xc0, !PT ;  /* 0x000000f809099812 */ /* 0x000fd000078ec0ff */
[----:B------:R2:W-:Y:S03]  /*cd80*/  @!P1 STS.64 [R9+UR5+0x18], R10 ;  /* 0x0000180a09009988 */ /* 0x0005e60008000a05 */
.L_x_797:
[----:B------:R-:W-:Y:S05]  /*cd90*/  BSYNC.RECONVERGENT B0 ;  /* 0x0000000000007941 */ /* 0x000fea0003800200 */
.L_x_796:
[----:B------:R-:W-:Y:S06]  /*cda0*/  BAR.SYNC.DEFER_BLOCKING 0x0 ;  /* 0x0000000000007b1d */ /* 0x000fec0000010000 */
[----:B------:R-:W-:Y:S04]  /*cdb0*/  BSSY.RECONVERGENT B0, `(.L_x_798) ;  /* 0x0000033000007945 */ /* 0x000fe80003800200 */
[----:B------:R-:W-:Y:S05]  /*cdc0*/  @P0 BRA `(.L_x_799) ;  /* 0x0000000000c40947 */ /* 0x000fea0003800000 */
[----:B------:R-:W-:-:S09]  /*cdd0*/  ULEA UR5, UR7, UR6, 0x18 ;  /* 0x0000000607057291 */ /* 0x000fd2000f8ec0ff */
[----:B------:R-:W2:Y:S04]  /*cde0*/  LDS.128 R48, [UR5+0x20] ;  /* 0x00002005ff307984 */ /* 0x000ea80008000c00 */
[----:B------:R-:W4:Y:S04]  /*cdf0*/  LDS.128 R44, [UR5+0x30] ;  /* 0x00003005ff2c7984 */ /* 0x000f280008000c00 */
[----:B------:R-:W5:Y:S04]  /*ce00*/  LDS.128 R40, [UR5+0x40] ;  /* 0x00004005ff287984 */ /* 0x000f680008000c00 */
[----:B---3--:R-:W3:Y:S04]  /*ce10*/  LDS.128 R16, [UR5+0x50] ;  /* 0x00005005ff107984 */ /* 0x008ee80008000c00 */
[----:B------:R-:W1:Y:S04]  /*ce20*/  LDS.128 R36, [UR5+0x60] ;  /* 0x00006005ff247984 */ /* 0x000e680008000c00 */
[----:B------:R-:W1:Y:S01]  /*ce30*/  LDS.128 R20, [UR5+0x70] ;  /* 0x00007005ff147984 */ /* 0x000e620008000c00 */
[----:B--2---:R-:W-:Y:S01]  /*ce40*/  FADD.FTZ R9, R10, R48 ;  /* 0x000000300a097221 */ /* 0x004fe20000010000 */
[----:B0-----:R-:W-:-:S03]  /*ce50*/  FADD.FTZ R10, R11, R49 ;  /* 0x000000310b0a7221 */ /* 0x001fc60000010000 */
[----:B------:R-:W-:Y:S01]  /*ce60*/  FADD.FTZ R9, R9, R50 ;  /* 0x0000003209097221 */ /* 0x000fe20000010000 */
[----:B------:R-:W-:Y:S02]  /*ce70*/  FADD.FTZ R10, R10, R51 ;  /* 0x000000330a0a7221 */ /* 0x000fe40000010000 */
[----:B------:R-:W0:Y:S01]  /*ce80*/  LDS.128 R48, [UR5+0x80] ;  /* 0x00008005ff307984 */ /* 0x000e220008000c00 */
[----:B----4-:R-:W-:Y:S01]  /*ce90*/  FADD.FTZ R9, R9, R44 ;  /* 0x0000002c09097221 */ /* 0x010fe20000010000 */
[----:B------:R-:W-:-:S03]  /*cea0*/  FADD.FTZ R10, R10, R45 ;  /* 0x0000002d0a0a7221 */ /* 0x000fc60000010000 */
[----:B------:R-:W-:Y:S01]  /*ceb0*/  FADD.FTZ R9, R9, R46 ;  /* 0x0000002e09097221 */ /* 0x000fe20000010000 */
[----:B------:R-:W-:Y:S02]  /*cec0*/  FADD.FTZ R10, R10, R47 ;  /* 0x0000002f0a0a7221 */ /* 0x000fe40000010000 */
[----:B------:R-:W2:Y:S01]  /*ced0*/  LDS.128 R44, [UR5+0x90] ;  /* 0x00009005ff2c7984 */ /* 0x000ea20008000c00 */
[----:B-----5:R-:W-:Y:S01]  /*cee0*/  FADD.FTZ R9, R9, R40 ;  /* 0x0000002809097221 */ /* 0x020fe20000010000 */
[----:B------:R-:W-:-:S03]  /*cef0*/  FADD.FTZ R10, R10, R41 ;  /* 0x000000290a0a7221 */ /* 0x000fc60000010000 */
[----:B------:R-:W-:Y:S01]  /*cf00*/  FADD.FTZ R9, R9, R42 ;  /* 0x0000002a09097221 */ /* 0x000fe20000010000 */
[----:B------:R-:W-:Y:S02]  /*cf10*/  FADD.FTZ R10, R10, R43 ;  /* 0x0000002b0a0a7221 */ /* 0x000fe40000010000 */
[----:B------:R-:W4:Y:S01]  /*cf20*/  LDS.128 R40, [UR5+0xa0] ;  /* 0x0000a005ff287984 */ /* 0x000f220008000c00 */
[----:B---3--:R-:W-:Y:S01]  /*cf30*/  FADD.FTZ R9, R9, R16 ;  /* 0x0000001009097221 */ /* 0x008fe20000010000 */
[----:B------:R-:W-:Y:S02]  /*cf40*/  FADD.FTZ R10, R10, R17 ;  /* 0x000000110a0a7221 */ /* 0x000fe40000010000 */
[----:B------:R-:W3:Y:S01]  /*cf50*/  LDS.64 R16, [UR5+0xb0] ;  /* 0x0000b005ff107984 */ /* 0x000ee20008000a00 */
[----:B------:R-:W-:Y:S01]  /*cf60*/  FADD.FTZ R9, R9, R18 ;  /* 0x0000001209097221 */ /* 0x000fe20000010000 */
[----:B------:R-:W-:-:S03]  /*cf70*/  FADD.FTZ R10, R10, R19 ;  /* 0x000000130a0a7221 */ /* 0x000fc60000010000 */
[----:B-1----:R-:W-:Y:S01]  /*cf80*/  FADD.FTZ R9, R9, R36 ;  /* 0x0000002409097221 */ /* 0x002fe20000010000 */
        /* <DEDUP_REMOVED lines=15> */
[----:B----4-:R-:W-:Y:S01]  /*d080*/  FADD.FTZ R9, R9, R40 ;  /* 0x0000002809097221 */ /* 0x010fe20000010000 */
[----:B------:R-:W-:-:S03]  /*d090*/  FADD.FTZ R10, R10, R41 ;  /* 0x000000290a0a7221 */ /* 0x000fc60000010000 */
[----:B------:R-:W-:Y:S01]  /*d0a0*/  FADD.FTZ R9, R9, R42 ;  /* 0x0000002a09097221 */ /* 0x000fe20000010000 */
[----:B------:R-:W-:-:S03]  /*d0b0*/  FADD.FTZ R12, R10, R43 ;  /* 0x0000002b0a0c7221 */ /* 0x000fc60000010000 */
[----:B---3--:R-:W-:Y:S01]  /*d0c0*/  FADD.FTZ R10, R9, R16 ;  /* 0x00000010090a7221 */ /* 0x008fe20000010000 */
[----:B------:R-:W-:-:S07]  /*d0d0*/  FADD.FTZ R11, R12, R17 ;  /* 0x000000110c0b7221 */ /* 0x000fce0000010000 */
.L_x_799:
[----:B------:R-:W-:Y:S05]  /*d0e0*/  BSYNC.RECONVERGENT B0 ;  /* 0x0000000000007941 */ /* 0x000fea0003800200 */
.L_x_798:
[----:B------:R-:W-:Y:S06]  /*d0f0*/  BAR.SYNC.DEFER_BLOCKING 0x0 ;  /* 0x0000000000007b1d */ /* 0x000fec0000010000 */
[----:B------:R-:W-:Y:S04]  /*d100*/  BSSY.RECONVERGENT B0, `(.L_x_800) ;  /* 0x000004d000007945 */ /* 0x000fe80003800200 */
[----:B------:R-:W-:Y:S05]  /*d110*/  @P3 BRA `(.L_x_801) ;  /* 0x00000004002c3947 */ /* 0x000fea0003800000 */
[----:B------:R-:W2:Y:S04]  /*d120*/  LDS.128 R64, [R0+0x280] ;  /* 0x0002800000407984 */ /* 0x000ea80000000c00 */
[----:B------:R-:W4:Y:S04]  /*d130*/  LDS.128 R60, [R0+0x500] ;  /* 0x00050000003c7984 */ /* 0x000f280000000c00 */
[----:B---3--:R-:W3:Y:S04]  /*d140*/  LDS.128 R16, [R0+0x780] ;  /* 0x0007800000107984 */ /* 0x008ee80000000c00 */
[----:B------:R-:W5:Y:S04]  /*d150*/  LDS.128 R20, [R0+0xa00] ;  /* 0x000a000000147984 */ /* 0x000f680000000c00 */
[----:B------:R-:W5:Y:S04]  /*d160*/  LDS.128 R36, [R0+0xc80] ;  /* 0x000c800000247984 */ /* 0x000f680000000c00 */
[----:B------:R-:W5:Y:S04]  /*d170*/  LDS.128 R40, [R0+0xf00] ;  /* 0x000f000000287984 */ /* 0x000f680000000c00 */
[----:B------:R-:W5:Y:S04]  /*d180*/  LDS.128 R44, [R0+0x1180] ;  /* 0x00118000002c7984 */ /* 0x000f680000000c00 */
[----:B------:R-:W5:Y:S04]  /*d190*/  LDS.128 R48, [R0+0x1400] ;  /* 0x0014000000307984 */ /* 0x000f680000000c00 */
[----:B------:R-:W5:Y:S04]  /*d1a0*/  LDS.128 R52, [R0+0x1680] ;  /* 0x0016800000347984 */ /* 0x000f680000000c00 */
[----:B------:R-:W5:Y:S01]  /*d1b0*/  LDS.128 R56, [R0+0x1900] ;  /* 0x0019000000387984 */ /* 0x000f620000000c00 */
[----:B--2---:R-:W-:Y:S01]  /*d1c0*/  FADD.FTZ R9, R4, R64 ;  /* 0x0000004004097221 */ /* 0x004fe20000010000 */
[----:B------:R-:W-:Y:S01]  /*d1d0*/  FADD.FTZ R12, R5, R65 ;  /* 0x00000041050c7221 */ /* 0x000fe20000010000 */
[----:B-1----:R-:W-:Y:S01]  /*d1e0*/  FADD.FTZ R13, R6, R66 ;  /* 0x00000042060d7221 */ /* 0x002fe20000010000 */
[----:B------:R-:W-:Y:S01]  /*d1f0*/  FADD.FTZ R24, R7, R67 ;  /* 0x0000004307187221 */ /* 0x000fe20000010000 */
[----:B----4-:R-:W-:Y:S01]  /*d200*/  FADD.FTZ R9, R9, R60 ;  /* 0x0000003c09097221 */ /* 0x010fe20000010000 */
[----:B0-----:R-:W0:Y:S01]  /*d210*/  LDS.128 R4, [R0+0x1b80] ;  /* 0x001b800000047984 */ /* 0x001e220000000c00 */
        /* <DEDUP_REMOVED lines=8> */
[----:B------:R-:W-:Y:S01]  /*d2a0*/  FADD.FTZ R24, R24, R19 ;  /* 0x0000001318187221 */ /* 0x000fe20000010000 */
[----:B-----5:R-:W-:Y:S01]  /*d2b0*/  FADD.FTZ R9, R9, R20 ;  /* 0x0000001409097221 */ /* 0x020fe20000010000 */
[----:B------:R-:W-:Y:S01]  /*d2c0*/  FADD.FTZ R12, R12, R21 ;  /* 0x000000150c0c7221 */ /* 0x000fe20000010000 */
[----:B------:R-:W3:Y:S01]  /*d2d0*/  LDS.128 R16, [R0+0x2300] ;  /* 0x0023000000107984 */ /* 0x000ee20000000c00 */
[----:B------:R-:W-:Y:S01]  /*d2e0*/  FADD.FTZ R13, R13, R22 ;  /* 0x000000160d0d7221 */ /* 0x000fe20000010000 */
[----:B------:R-:W-:Y:S01]  /*d2f0*/  FADD.FTZ R24, R24, R23 ;  /* 0x0000001718187221 */ /* 0x000fe20000010000 */
[----:B------:R-:W-:Y:S01]  /*d300*/  FADD.FTZ R9, R9, R36 ;  /* 0x0000002409097221 */ /* 0x000fe20000010000 */
[----:B------:R-:W4:Y:S01]  /*d310*/  LDS.128 R20, [R0+0x2580] ;  /* 0x0025800000147984 */ /* 0x000f220000000c00 */
        /* <DEDUP_REMOVED lines=23> */
[----:B0-----:R-:W-:Y:S01]  /*d490*/  FADD.FTZ R9, R9, R4 ;  /* 0x0000000409097221 */ /* 0x001fe20000010000 */
[----:B------:R-:W-:Y:S01]  /*d4a0*/  FADD.FTZ R12, R12, R5 ;  /* 0x000000050c0c7221 */ /* 0x000fe20000010000 */
[----:B------:R-:W-:Y:S01]  /*d4b0*/  FADD.FTZ R13, R13, R6 ;  /* 0x000000060d0d7221 */ /* 0x000fe20000010000 */
[----:B------:R-:W-:Y:S01]  /*d4c0*/  FADD.FTZ R24, R24, R7 ;  /* 0x0000000718187221 */ /* 0x000fe20000010000 */
        /* <DEDUP_REMOVED lines=11> */
[----:B------:R-:W-:Y:S01]  /*d580*/  FADD.FTZ R24, R24, R19 ;  /* 0x0000001318187221 */ /* 0x000fe20000010000 */
[----:B----4-:R-:W-:Y:S01]  /*d590*/  FADD.FTZ R4, R9, R20 ;  /* 0x0000001409047221 */ /* 0x010fe20000010000 */
[----:B------:R-:W-:Y:S01]  /*d5a0*/  FADD.FTZ R5, R12, R21 ;  /* 0x000000150c057221 */ /* 0x000fe20000010000 */
[----:B------:R-:W-:Y:S01]  /*d5b0*/  FADD.FTZ R6, R13, R22 ;  /* 0x000000160d067221 */ /* 0x000fe20000010000 */
[----:B------:R-:W-:-:S07]  /*d5c0*/  FADD.FTZ R7, R24, R23 ;  /* 0x0000001718077221 */ /* 0x000fce0000010000 */
.L_x_801:
[----:B------:R-:W-:Y:S05]  /*d5d0*/  BSYNC.RECONVERGENT B0 ;  /* 0x0000000000007941 */ /* 0x000fea0003800200 */
.L_x_800:
[----:B------:R-:W-:Y:S04]  /*d5e0*/  BSSY.RECONVERGENT B0, `(.L_x_802) ;  /* 0x000001e000007945 */ /* 0x000fe80003800200 */
[----:B------:R-:W-:Y:S05]  /*d5f0*/  @P3 BRA `(.L_x_803) ;  /* 0x0000000000703947 */ /* 0x000fea0003800000 */
[----:B------:R-:W3:Y:S01]  /*d600*/  LDC.64 R24, c[0x0][0x3f8] ;  /* 0x0000fe00ff187b82 */ /* 0x000ee20000000a00 */
[----:B------:R-:W-:-:S05]  /*d610*/  MOV R19, UR13 ;  /* 0x0000000d00137c02 */ /* 0x000fca0008000f00 */
[----:B------:R-:W-:Y:S02]  /*d620*/  IMAD R19, R19, 0x28, R8 ;  /* 0x0000002813137824 */ /* 0x000fe400078e0208 */
[----:B-1----:R-:W1:Y:S01]  /*d630*/  LDC.64 R12, c[0x0][0x3d8] ;  /* 0x0000f600ff0c7b82 */ /* 0x002e620000000a00 */
[----:B---3--:R-:W-:Y:S01]  /*d640*/  IMAD.WIDE.U32 R16, R24, 0x3, RZ ;  /* 0x0000000318107825 */ /* 0x008fe200078e00ff */
[C---:B--2---:R-:W-:Y:S02]  /*d650*/  LEA R9, R25.reuse, R25, 0x1 ;  /* 0x0000001919097211 */ /* 0x044fe400078e08ff */
[----:B------:R-:W-:Y:S02]  /*d660*/  LEA.HI R23, P1, R25, R24, RZ, 0x1 ;  /* 0x0000001819177211 */ /* 0x000fe400078308ff */
[----:B------:R-:W-:Y:S02]  /*d670*/  IADD3 R17, PT, PT, R17, R9, RZ ;  /* 0x0000000911117210 */ /* 0x000fe40007ffe0ff */
[----:B0-----:R-:W-:Y:S01]  /*d680*/  IADD3.X R0, PT, PT, RZ, R25, RZ, P1, !PT ;  /* 0x00000019ff007210 */ /* 0x001fe20000ffe4ff */
[----:B-1----:R-:W-:Y:S01]  /*d690*/  IMAD.WIDE R12, R19, 0x4, R12 ;  /* 0x00000004130c7825 */ /* 0x002fe200078e020c */
[----:B------:R-:W-:-:S02]  /*d6a0*/  LEA.HI R9, P1, R17, R16, RZ, 0x1 ;  /* 0x0000001011097211 */ /* 0x000fc400078308ff */
[----:B------:R-:W-:Y:S02]  /*d6b0*/  SHF.L.U32 R19, R23, 0x1, RZ ;  /* 0x0000000117137819 */ /* 0x000fe400000006ff */
[----:B------:R-:W-:Y:S01]  /*d6c0*/  SHF.L.U32 R21, R9, 0x1, RZ ;  /* 0x0000000109157819 */ /* 0x000fe200000006ff */
[----:B------:R4:W-:Y:S01]  /*d6d0*/  REDG.E.ADD.F32.FTZ.RN.STRONG.GPU desc[UR10][R12.64], R4 ;  /* 0x000000040c0079a6 */ /* 0x0009e2000c12f30a */
[----:B------:R-:W-:Y:S02]  /*d6e0*/  LOP3.LUT R19, R19, 0xfffffffc, RZ, 0xc0, !PT ;  /* 0xfffffffc13137812 */ /* 0x000fe400078ec0ff */
[----:B------:R-:W-:Y:S02]  /*d6f0*/  SHF.L.U64.HI R23, R23, 0x1, R0 ;  /* 0x0000000117177819 */ /* 0x000fe40000010200 */
[----:B------:R-:W-:Y:S02]  /*d700*/  LEA R18, P2, R24, R12, 0x2 ;  /* 0x0000000c18127211 */ /* 0x000fe400078410ff */
[----:B------:R-:W-:-:S02]  /*d710*/  IADD3.X R0, PT, PT, RZ, R17, RZ, P1, !PT ;  /* 0x00000011ff007210 */ /* 0x000fc40000ffe4ff */
[----:B------:R-:W-:Y:S02]  /*d720*/  LOP3.LUT R21, R21, 0xfffffffc, RZ, 0xc0, !PT ;  /* 0xfffffffc15157812 */ /* 0x000fe400078ec0ff */
        /* <DEDUP_REMOVED lines=9> */
.L_x_803:
[----:B------:R-:W-:Y:S05]  /*d7c0*/  BSYNC.RECONVERGENT B0 ;  /* 0x0000000000007941 */ /* 0x000fea0003800200 */
.L_x_802:
[----:B------:R-:W-:-:S09]  /*d7d0*/  UISETP.GE.U32.AND UP0, UPT, UR12, 0x2, UPT ;  /* 0x000000020c00788c */ /* 0x000fd2000bf06070 */
[----:B------:R-:W-:Y:S05]  /*d7e0*/  BRA.U !UP0, `(.L_x_804) ;  /* 0x0000000d08787547 */ /* 0x000fea000b800000 */
[----:B0---4-:R-:W0:Y:S01]  /*d7f0*/  LDC.64 R4, c[0x0][0x3d0] ;  /* 0x0000f400ff047b82 */ /* 0x011e220000000a00 */
[----:B------:R-:W-:Y:S01]  /*d800*/  ULOP3.LUT UR5, UR4, 0x1, URZ, 0xc0, !UPT ;  /* 0x0000000104057892 */ /* 0x000fe2000f8ec0ff */
[----:B------:R-:W-:Y:S03]  /*d810*/  BSSY.RECONVERGENT B0, `(.L_x_805) ;  /* 0x0000023000007945 */ /* 0x000fe60003800200 */
[----:B------:R-:W-:-:S03]  /*d820*/  UIMAD UR6, UR5, UR9, URZ ;  /* 0x00000009050672a4 */ /* 0x000fc6000f8e02ff */
[----:B------:R-:W4:Y:S01]  /*d830*/  S2UR UR29, SR_CTAID.X ;  /* 0x00000000001d79c3 */ /* 0x000f220000002500 */
[----:B------:R-:W-:-:S04]  /*d840*/  UIMAD UR5, UR6, UR12, URZ ;  /* 0x0000000c060572a4 */ /* 0x000fc8000f8e02ff */
[----:B------:R-:W-:-:S03]  /*d850*/  USHF.L.U32 UR5, UR5, 0x1, URZ ;  /* 0x0000000105057899 */ /* 0x000fc600080006ff */
[----:B------:R-:W0:Y:S03]  /*d860*/  S2UR UR14, SR_CTAID.Y ;  /* 0x00000000000e79c3 */ /* 0x000e260000002600 */
[----:B------:R-:W-:-:S05]  /*d870*/  MOV R7, UR5 ;  /* 0x0000000500077c02 */ /* 0x000fca0008000f00 */
[----:B0-----:R-:W-:Y:S01]  /*d880*/  IMAD.WIDE R4, R7, 0x4, R4 ;  /* 0x0000000407047825 */ /* 0x001fe200078e0204 */
[----:B----4-:R-:W-:Y:S06]  /*d890*/  @P0 BRA `(.L_x_806) ;  /* 0x0000000000680947 */ /* 0x010fec0003800000 */
[----:B------:R-:W0:Y:S01]  /*d8a0*/  LDC.64 R6, c[0x0][0x3c8] ;  /* 0x0000f200ff067b82 */ /* 0x000e220000000a00 */
[----:B------:R-:W-:Y:S02]  /*d8b0*/  UIADD3 UR7, UPT, UPT, UR6, UR14, URZ ;  /* 0x0000000e06077290 */ /* 0x000fe4000fffe0ff */
[----:B------:R-:W-:Y:S02]  /*d8c0*/  UIMAD UR13, UR29, UR9, UR14 ;  /* 0x000000091d0d72a4 */ /* 0x000fe4000f8e020e */
[----:B------:R-:W-:Y:S02]  /*d8d0*/  ULOP3.LUT UP0, UR5, UR4, 0x2, URZ, 0xc0, !UPT ;  /* 0x0000000204057892 */ /* 0x000fe4000f80c0ff */
[----:B-1----:R-:W-:Y:S02]  /*d8e0*/  MOV R13, UR7 ;  /* 0x00000007000d7c02 */ /* 0x002fe40008000f00 */
[----:B------:R-:W-:Y:S01]  /*d8f0*/  UIADD3 UR5, UPT, UPT, -UR5, 0x1, URZ ;  /* 0x0000000105057890 */ /* 0x000fe2000fffe1ff */
[----:B--2---:R-:W-:-:S02]  /*d900*/  MOV R9, UR13 ;  /* 0x0000000d00097c02 */ /* 0x004fc40008000f00 */
[----:B------:R-:W-:Y:S01]  /*d910*/  MOV R0, 0xffffffff ;  /* 0xffffffff00007802 */ /* 0x000fe20000000f00 */
[----:B0-----:R-:W-:-:S04]  /*d920*/  IMAD.WIDE.U32 R12, R13, 0x4, R6 ;  /* 0x000000040d0c7825 */ /* 0x001fc800078e0006 */
[----:B------:R-:W-:Y:S01]  /*d930*/  IMAD.WIDE.U32 R6, R9, 0x8, R4 ;  /* 0x0000000809067825 */ /* 0x000fe200078e0004 */
[----:B------:R-:W-:-:S04]  /*d940*/  MOV R9, UR5 ;  /* 0x0000000500097c02 */ /* 0x000fc80008000f00 */
[----:B------:R0:W-:Y:S01]  /*d950*/  STG.E.64 desc[UR10][R6.64], R10 ;  /* 0x0000000a06007986 */ /* 0x0001e2000c101b0a */
        /* <DEDUP_REMOVED lines=8> */
[----:B0-----:R-:W-:Y:S05]  /*d9e0*/  BRA.U !UP0, `(.L_x_806) ;  /* 0x0000000108147547 */ /* 0x001fea000b800000 */
.L_x_807:
[----:B------:R-:W2:Y:S04]  /*d9f0*/  LDG.E.STRONG.GPU R0, desc[UR10][R12.64] ;  /* 0x0000000a0c007981 */ /* 0x000ea8000c1ef900 */
[----:B--2---:R-:W-:Y:S04]  /*da00*/  CCTL.IVALL ;  /* 0x00000000ff00798f */ /* 0x004fe80002000000 */
[----:B------:R0:W-:Y:S01]  /*da10*/  STL [R1], R0 ;  /* 0x0000000001007387 */ /* 0x0001e20000100800 */
[----:B------:R-:W-:-:S13]  /*da20*/  ISETP.NE.AND P0, PT, R0, UR5, PT ;  /* 0x0000000500007c0c */ /* 0x000fda000bf05270 */
[----:B0-----:R-:W-:Y:S05]  /*da30*/  @P0 BRA `(.L_x_807) ;  /* 0xfffffffc00ec0947 */ /* 0x001fea000383ffff */
.L_x_806:
[----:B------:R-:W-:Y:S05]  /*da40*/  BSYNC.RECONVERGENT B0 ;  /* 0x0000000000007941 */ /* 0x000fea0003800200 */
.L_x_805:
        /* <DEDUP_REMOVED lines=15> */
.L_x_809:
[----:B------:R-:W-:Y:S02]  /*db40*/  ISETP.NE.AND P1, PT, RZ, UR23, PT ;  /* 0x00000017ff007c0c */ /* 0x000fe4000bf25270 */
[----:B------:R-:W-:Y:S02]  /*db50*/  MOV R7, UR6 ;  /* 0x0000000600077c02 */ /* 0x000fe40008000f00 */
[----:B------:R-:W-:-:S13]  /*db60*/  ISETP.NE.OR P1, PT, R8, RZ, !P1 ;  /* 0x000000ff0800720c */ /* 0x000fda0004f25670 */
[----:B------:R-:W-:-:S06]  /*db70*/  @!P1 IMAD.WIDE.U32 R6, R7, 0x8, R4 ;  /* 0x0000000807069825 */ /* 0x000fcc00078e0004 */
[----:B------:R-:W4:Y:S01]  /*db80*/  @!P1 LDG.E.64 R6, desc[UR10][R6.64] ;  /* 0x0000000a06069981 */ /* 0x000f22000c1e1b00 */
[----:B------:R-:W-:Y:S01]  /*db90*/  UIADD3 UR24, UPT, UPT, UR5, 0x1, URZ ;  /* 0x0000000105187890 */ /* 0x000fe2000fffe0ff */
[----:B-1----:R-:W-:Y:S01]  /*dba0*/  MOV R13, UR17 ;  /* 0x00000011000d7c02 */ /* 0x002fe20008000f00 */
[----:B------:R-:W-:Y:S01]  /*dbb0*/  UIADD3 UR25, UPT, UPT, UR5, 0x2, URZ ;  /* 0x0000000205197890 */ /* 0x000fe2000fffe0ff */
[----:B------:R-:W0:Y:S01]  /*dbc0*/  S2R R0, SR_CTAID.X ;  /* 0x0000000000007919 */ /* 0x000e220000002500 */
[----:B------:R-:W-:Y:S01]  /*dbd0*/  UIADD3 UR26, UPT, UPT, UR5, 0x3, URZ ;  /* 0x00000003051a7890 */ /* 0x000fe2000fffe0ff */
[----:B---3--:R-:W-:Y:S01]  /*dbe0*/  MOV R17, UR13 ;  /* 0x0000000d00117c02 */ /* 0x008fe20008000f00 */
[----:B------:R-:W-:Y:S01]  /*dbf0*/  UIADD3 UR27, UPT, UPT, UR5, 0x4, URZ ;  /* 0x00000004051b7890 */ /* 0x000fe2000fffe0ff */
[----:B------:R-:W-:Y:S02]  /*dc00*/  MOV R19, UR21 ;  /* 0x0000001500137c02 */ /* 0x000fe40008000f00 */
[C---:B0-----:R-:W-:Y:S01]  /*dc10*/  ISETP.NE.AND P0, PT, R0.reuse, UR24, PT ;  /* 0x0000001800007c0c */ /* 0x041fe2000bf05270 */
[----:B------:R-:W-:Y:S01]  /*dc20*/  UIADD3 UR24, UPT, UPT, UR5, 0x5, URZ ;  /* 0x0000000505187890 */ /* 0x000fe2000fffe0ff */
[----:B------:R-:W-:Y:S01]  /*dc30*/  ISETP.NE.AND P4, PT, R0, UR25, PT ;  /* 0x0000001900007c0c */ /* 0x000fe2000bf85270 */
[----:B------:R-:W-:Y:S01]  /*dc40*/  UIADD3 UR25, UPT, UPT, UR5, 0x6, URZ ;  /* 0x0000000605197890 */ /* 0x000fe2000fffe0ff */
[----:B------:R-:W-:-:S02]  /*dc50*/  ISETP.NE.OR P0, PT, R8, RZ, !P0 ;  /* 0x000000ff0800720c */ /* 0x000fc40004705670 */
[----:B------:R-:W-:Y:S01]  /*dc60*/  ISETP.NE.AND P3, PT, R0, UR26, PT ;  /* 0x0000001a00007c0c */ /* 0x000fe2000bf65270 */
[----:B------:R-:W-:Y:S01]  /*dc70*/  UIADD3 UR26, UPT, UPT, UR5, 0x7, URZ ;  /* 0x00000007051a7890 */ /* 0x000fe2000fffe0ff */
[----:B------:R-:W-:Y:S02]  /*dc80*/  ISETP.NE.OR P4, PT, R8, RZ, !P4 ;  /* 0x000000ff0800720c */ /* 0x000fe40006785670 */
[----:B------:R-:W-:Y:S02]  /*dc90*/  ISETP.NE.AND P2, PT, R0, UR27, PT ;  /* 0x0000001b00007c0c */ /* 0x000fe4000bf45270 */
[C---:B------:R-:W-:Y:S02]  /*dca0*/  ISETP.NE.OR P3, PT, R8.reuse, RZ, !P3 ;  /* 0x000000ff0800720c */ /* 0x040fe40005f65670 */
[----:B------:R-:W-:Y:S02]  /*dcb0*/  ISETP.NE.OR P2, PT, R8, RZ, !P2 ;  /* 0x000000ff0800720c */ /* 0x000fe40005745670 */
[----:B------:R-:W-:-:S02]  /*dcc0*/  ISETP.NE.AND P6, PT, R0, UR25, PT ;  /* 0x0000001900007c0c */ /* 0x000fc4000bfc5270 */
[----:B------:R-:W-:-:S03]  /*dcd0*/  ISETP.NE.AND P5, PT, R0, UR26, PT ;  /* 0x0000001a00007c0c */ /* 0x000fc6000bfa5270 */
[----:B------:R-:W-:Y:S01]  /*dce0*/  @!P4 IMAD.WIDE.U32 R12, R13, 0x8, R4 ;  /* 0x000000080d0cc825 */ /* 0x000fe200078e0004 */
[----:B------:R-:W-:-:S03]  /*dcf0*/  ISETP.NE.OR P6, PT, R8, RZ, !P6 ;  /* 0x000000ff0800720c */ /* 0x000fc600077c5670 */
[--C-:B------:R-:W-:Y:S01]  /*dd00*/  @!P3 IMAD.WIDE.U32 R16, R17, 0x8, R4.reuse ;  /* 0x000000081110b825 */ /* 0x100fe200078e0004 */
[----:B------:R0:W3:Y:S01]  /*dd10*/  @!P4 LDG.E.64 R24, desc[UR10][R12.64] ;  /* 0x0000000a0c18c981 */ /* 0x0000e2000c1e1b00 */
[----:B------:R-:W-:Y:S02]  /*dd20*/  MOV R21, UR18 ;  /* 0x0000001200157c02 */ /* 0x000fe40008000f00 */
[----:B------:R-:W-:Y:S01]  /*dd30*/  ISETP.NE.OR P5, PT, R8, RZ, !P5 ;  /* 0x000000ff0800720c */ /* 0x000fe20006fa5670 */
[--C-:B------:R-:W-:Y:S01]  /*dd40*/  @!P2 IMAD.WIDE.U32 R18, R19, 0x8, R4.reuse ;  /* 0x000000081312a825 */ /* 0x100fe200078e0004 */
[----:B------:R-:W5:Y:S01]  /*dd50*/  @!P3 LDG.E.64 R16, desc[UR10][R16.64] ;  /* 0x0000000a1010b981 */ /* 0x000f62000c1e1b00 */
[----:B--2---:R-:W-:Y:S02]  /*dd60*/  MOV R9, UR20 ;  /* 0x0000001400097c02 */ /* 0x004fe40008000f00 */
[----:B------:R-:W-:Y:S02]  /*dd70*/  MOV R29, UR19 ;  /* 0x00000013001d7c02 */ /* 0x000fe40008000f00 */
[----:B------:R-:W2:Y:S06]  /*dd80*/  @!P2 LDG.E.64 R18, desc[UR10][R18.64] ;  /* 0x0000000a1212a981 */ /* 0x000eac000c1e1b00 */
[----:B0-----:R-:W-:-:S06]  /*dd90*/  @!P5 IMAD.WIDE.U32 R12, R29, 0x8, R4 ;  /* 0x000000081d0cd825 */ /* 0x001fcc00078e0004 */
[----:B------:R-:W2:Y:S01]  /*dda0*/  @!P5 LDG.E.64 R12, desc[UR10][R12.64] ;  /* 0x0000000a0c0cd981 */ /* 0x000ea2000c1e1b00 */
[----:B----4-:R-:W-:Y:S01]  /*ddb0*/  @!P1 FADD.FTZ R11, R11, R7 ;  /* 0x000000070b0b9221 */ /* 0x010fe20000010000 */
[----:B------:R-:W-:Y:S01]  /*ddc0*/  MOV R7, UR22 ;  /* 0x0000001600077c02 */ /* 0x000fe20008000f00 */
[----:B------:R-:W-:Y:S01]  /*ddd0*/  @!P1 FADD.FTZ R10, R10, R6 ;  /* 0x000000060a0a9221 */ /* 0x000fe20000010000 */
[----:B------:R-:W-:-:S03]  /*dde0*/  ISETP.NE.AND P1, PT, R0, UR24, PT ;  /* 0x0000001800007c0c */ /* 0x000fc6000bf25270 */
[----:B------:R-:W-:Y:S01]  /*ddf0*/  @!P0 IMAD.WIDE.U32 R6, R7, 0x8, R4 ;  /* 0x0000000807068825 */ /* 0x000fe200078e0004 */
[----:B------:R-:W-:-:S04]  /*de00*/  ISETP.NE.OR P1, PT, R8, RZ, !P1 ;  /* 0x000000ff0800720c */ /* 0x000fc80004f25670 */
[----:B------:R0:W4:Y:S09]  /*de10*/  @!P0 LDG.E.64 R22, desc[UR10][R6.64] ;  /* 0x0000000a06168981 */ /* 0x000132000c1e1b00 */
[----:B------:R-:W-:-:S04]  /*de20*/  @!P1 IMAD.WIDE.U32 R20, R21, 0x8, R4 ;  /* 0x0000000815149825 */ /* 0x000fc800078e0004 */
[----:B0-----:R-:W-:Y:S02]  /*de30*/  @!P6 IMAD.WIDE.U32 R6, R9, 0x8, R4 ;  /* 0x000000080906e825 */ /* 0x001fe400078e0004 */
[----:B------:R-:W2:Y:S04]  /*de40*/  @!P1 LDG.E.64 R20, desc[UR10][R20.64] ;  /* 0x0000000a14149981 */ /* 0x000ea8000c1e1b00 */
[----:B------:R-:W2:Y:S01]  /*de50*/  @!P6 LDG.E.64 R6, desc[UR10][R6.64] ;  /* 0x0000000a0606e981 */ /* 0x000ea2000c1e1b00 */
        /* <DEDUP_REMOVED lines=11> */
[----:B----4-:R-:W-:Y:S01]  /*df10*/  @!P0 FADD.FTZ R10, R10, R22 ;  /* 0x000000160a0a8221 */ /* 0x010fe20000010000 */
[----:B------:R-:W-:-:S03]  /*df20*/  @!P0 FADD.FTZ R11, R11, R23 ;  /* 0x000000170b0b8221 */ /* 0x000fc60000010000 */
[----:B---3--:R-:W-:Y:S01]  /*df30*/  @!P4 FADD.FTZ R10, R10, R24 ;  /* 0x000000180a0ac221 */ /* 0x008fe20000010000 */
[----:B------:R-:W-:-:S03]  /*df40*/  @!P4 FADD.FTZ R11, R11, R25 ;  /* 0x000000190b0bc221 */ /* 0x000fc60000010000 */
[----:B-----5:R-:W-:Y:S01]  /*df50*/  @!P3 FADD.FTZ R10, R10, R16 ;  /* 0x000000100a0ab221 */ /* 0x020fe20000010000 */
[----:B------:R-:W-:-:S03]  /*df60*/  @!P3 FADD.FTZ R11, R11, R17 ;  /* 0x000000110b0bb221 */ /* 0x000fc60000010000 */
[----:B--2---:R-:W-:Y:S01]  /*df70*/  @!P2 FADD.FTZ R10, R10, R18 ;  /* 0x000000120a0aa221 */ /* 0x004fe20000010000 */
        /* <DEDUP_REMOVED lines=9> */
.L_x_808:
        /* <DEDUP_REMOVED lines=15> */
[C---:B------:R-:W-:Y:S02]  /*e100*/  ISETP.NE.OR P1, PT, R8.reuse, RZ, !P1 ;  /* 0x000000ff0800720c */ /* 0x040fe40004f25670 */
        /* <DEDUP_REMOVED lines=10> */
[----:B------:R-:W-:-:S03]  /*e1b0*/  @!P1 IMAD.WIDE.U32 R12, R13, 0x8, R4 ;  /* 0x000000080d0c9825 */ /* 0x000fc600078e0004 */
[----:B------:R-:W-:Y:S01]  /*e1c0*/  VOTEU.ALL UP1, P0 ;  /* 0x0000000000ff7886 */ /* 0x000fe20000020000 */
[----:B------:R-:W-:Y:S02]  /*e1d0*/  MOV R19, UR6 ;  /* 0x0000000600137c02 */ /* 0x000fe40008000f00 */
[----:B------:R-:W4:Y:S02]  /*e1e0*/  @!P1 LDG.E.64 R12, desc[UR10][R12.64] ;  /* 0x0000000a0c0c9981 */ /* 0x000f24000c1e1b00 */
[----:B------:R-:W-:Y:S01]  /*e1f0*/  @!UP1 UIMAD UR17, UR5, UR9, UR14 ;  /* 0x00000009051192a4 */ /* 0x000fe2000f8e020e */
[----:B------:R-:W-:-:S05]  /*e200*/  VOTEU.ALL UP1, P2 ;  /* 0x0000000000ff7886 */ /* 0x000fca0001020000 */
[----:B------:R-:W-:Y:S01]  /*e210*/  MOV R7, UR17 ;  /* 0x0000001100077c02 */ /* 0x000fe20008000f00 */
[----:B------:R-:W-:-:S04]  /*e220*/  @!UP1 UIMAD UR7, UR7, UR9, UR14 ;  /* 0x00000009070792a4 */ /* 0x000fc8000f8e020e */
[----:B------:R-:W-:Y:S02]  /*e230*/  @!P0 IMAD.WIDE.U32 R6, R7, 0x8, R4 ;  /* 0x0000000807068825 */ /* 0x000fe400078e0004 */
[----:B---3--:R-:W-:-:S04]  /*e240*/  MOV R17, UR7 ;  /* 0x0000000700117c02 */ /* 0x008fc80008000f00 */
[----:B------:R-:W2:Y:S01]  /*e250*/  @!P0 LDG.E.64 R6, desc[UR10][R6.64] ;  /* 0x0000000a06068981 */ /* 0x000ea2000c1e1b00 */
[----:B------:R-:W-:-:S04]  /*e260*/  @!P2 IMAD.WIDE.U32 R16, R17, 0x8, R4 ;  /* 0x000000081110a825 */ /* 0x000fc800078e0004 */
[----:B------:R-:W-:Y:S02]  /*e270*/  @!P3 IMAD.WIDE.U32 R18, R19, 0x8, R4 ;  /* 0x000000081312b825 */ /* 0x000fe400078e0004 */
[----:B------:R-:W3:Y:S04]  /*e280*/  @!P2 LDG.E.64 R16, desc[UR10][R16.64] ;  /* 0x0000000a1010a981 */ /* 0x000ee8000c1e1b00 */
[----:B------:R-:W5:Y:S01]  /*e290*/  @!P3 LDG.E.64 R18, desc[UR10][R18.64] ;  /* 0x0000000a1212b981 */ /* 0x000f62000c1e1b00 */
[----:B------:R-:W-:-:S04]  /*e2a0*/  MOV R0, UR5 ;  /* 0x0000000500007c02 */ /* 0x000fc80008000f00 */
[----:B------:R-:W-:-:S04]  /*e2b0*/  IADD3 R0, PT, PT, R0, 0x4, RZ ;  /* 0x0000000400007810 */ /* 0x000fc80007ffe0ff */
[----:B------:R-:W-:Y:S01]  /*e2c0*/  R2UR UR5, R0 ;  /* 0x00000000000572ca */ /* 0x000fe200000e0000 */
        /* <DEDUP_REMOVED lines=8> */
.L_x_810:
[----:B------:R-:W-:Y:S05]  /*e350*/  BRA.U !UP0, `(.L_x_804) ;  /* 0x00000001089c7547 */ /* 0x000fea000b800000 */
[----:B--2---:R-:W0:Y:S01]  /*e360*/  S2R R9, SR_CTAID.X ;  /* 0x0000000000097919 */ /* 0x004e220000002500 */
[----:B------:R-:W-:Y:S02]  /*e370*/  UISETP.NE.AND UP0, UPT, UR18, 0x1, UPT ;  /* 0x000000011200788c */ /* 0x000fe4000bf05270 */
[----:B------:R-:W-:-:S07]  /*e380*/  ULOP3.LUT UR6, UR12, 0x1, URZ, 0xc0, !UPT ;  /* 0x000000010c067892 */ /* 0x000fce000f8ec0ff */
[----:B------:R-:W-:Y:S05]  /*e390*/  BRA.U !UP0, `(.L_x_811) ;  /* 0x0000000108587547 */ /* 0x000fea000b800000 */
[----:B------:R-:W2:Y:S01]  /*e3a0*/  S2R R0, SR_CTAID.X ;  /* 0x0000000000007919 */ /* 0x000ea20000002500 */
[----:B------:R-:W4:Y:S01]  /*e3b0*/  S2R R6, SR_CTAID.Y ;  /* 0x0000000000067919 */ /* 0x000f220000002600 */
[----:B--2---:R-:W-:Y:S02]  /*e3c0*/  ISETP.NE.AND P0, PT, R0, UR5, PT ;  /* 0x0000000500007c0c */ /* 0x004fe4000bf05270 */
[----:B------:R-:W-:Y:S02]  /*e3d0*/  MOV R0, UR5 ;  /* 0x0000000500007c02 */ /* 0x000fe40008000f00 */
[----:B------:R-:W-:Y:S02]  /*e3e0*/  ISETP.NE.OR P1, PT, R8, RZ, !P0 ;  /* 0x000000ff0800720c */ /* 0x000fe40004725670 */
[----:B------:R-:W-:-:S04]  /*e3f0*/  IADD3 R7, PT, PT, R0, 0x1, RZ ;  /* 0x0000000100077810 */ /* 0x000fc80007ffe0ff */
[----:B------:R-:W-:-:S04]  /*e400*/  ISETP.NE.AND P0, PT, R7, UR29, PT ;  /* 0x0000001d07007c0c */ /* 0x000fc8000bf05270 */
[----:B------:R-:W-:-:S03]  /*e410*/  ISETP.NE.OR P0, PT, R8, RZ, !P0 ;  /* 0x000000ff0800720c */ /* 0x000fc60004705670 */
[----:B------:R-:W-:-:S05]  /*e420*/  VOTEU.ALL UP0, P1 ;  /* 0x0000000000ff7886 */ /* 0x000fca0000800000 */
[----:B------:R-:W-:-:S05]  /*e430*/  @!UP0 UIMAD UR5, UR5, UR9, UR14 ;  /* 0x00000009050582a4 */ /* 0x000fca000f8e020e */
[----:B----4-:R-:W-:Y:S01]  /*e440*/  @!P0 IMAD R7, R7, UR9, R6 ;  /* 0x0000000907078c24 */ /* 0x010fe2000f8e0206 */
[----:B-1----:R-:W-:-:S03]  /*e450*/  MOV R13, UR5 ;  /* 0x00000005000d7c02 */ /* 0x002fc60008000f00 */
[----:B------:R-:W-:-:S04]  /*e460*/  @!P0 IMAD.WIDE.U32 R6, R7, 0x8, R4 ;  /* 0x0000000807068825 */ /* 0x000fc800078e0004 */
[----:B------:R-:W-:Y:S02]  /*e470*/  @!P1 IMAD.WIDE.U32 R12, R13, 0x8, R4 ;  /* 0x000000080d0c9825 */ /* 0x000fe400078e0004 */
[----:B------:R-:W2:Y:S04]  /*e480*/  @!P0 LDG.E.64 R6, desc[UR10][R6.64] ;  /* 0x0000000a06068981 */ /* 0x000ea8000c1e1b00 */
[----:B------:R-:W4:Y:S01]  /*e490*/  @!P1 LDG.E.64 R12, desc[UR10][R12.64] ;  /* 0x0000000a0c0c9981 */ /* 0x000f22000c1e1b00 */
[----:B------:R-:W-:-:S04]  /*e4a0*/  IADD3 R0, PT, PT, R0, 0x2, RZ ;  /* 0x0000000200007810 */ /* 0x000fc80007ffe0ff */
[----:B------:R-:W-:Y:S01]  /*e4b0*/  R2UR UR5, R0 ;  /* 0x00000000000572ca */ /* 0x000fe200000e0000 */
[----:B----4-:R-:W-:Y:S01]  /*e4c0*/  @!P1 FADD.FTZ R10, R10, R12 ;  /* 0x0000000c0a0a9221 */ /* 0x010fe20000010000 */
[----:B------:R-:W-:-:S03]  /*e4d0*/  @!P1 FADD.FTZ R11, R11, R13 ;  /* 0x0000000d0b0b9221 */ /* 0x000fc60000010000 */
[----:B--2---:R-:W-:Y:S01]  /*e4e0*/  @!P0 FADD.FTZ R10, R10, R6 ;  /* 0x000000060a0a8221 */ /* 0x004fe20000010000 */
[----:B------:R-:W-:-:S09]  /*e4f0*/  @!P0 FADD.FTZ R11, R11, R7 ;  /* 0x000000070b0b8221 */ /* 0x000fd20000010000 */
.L_x_811:
[----:B0-----:R-:W-:Y:S01]  /*e500*/  ISETP.NE.AND P0, PT, R9, UR5, PT ;  /* 0x0000000509007c0c */ /* 0x001fe2000bf05270 */
[----:B------:R-:W-:Y:S01]  /*e510*/  BSSY.RECONVERGENT B0, `(.L_x_804) ;  /* 0x000000b000007945 */ /* 0x000fe20003800200 */
[----:B------:R-:W-:Y:S02]  /*e520*/  MOV R0, UR6 ;  /* 0x0000000600007c02 */ /* 0x000fe40008000f00 */
[----:B------:R-:W-:-:S04]  /*e530*/  ISETP.NE.OR P0, PT, R8, RZ, !P0 ;  /* 0x000000ff0800720c */ /* 0x000fc80004705670 */
[----:B------:R-:W-:-:S13]  /*e540*/  ISETP.NE.U32.OR P0, PT, R0, 0x1, P0 ;  /* 0x000000010000780c */ /* 0x000fda0000705470 */
[----:B------:R-:W-:Y:S05]  /*e550*/  @P0 BRA `(.L_x_812) ;  /* 0x0000000000180947 */ /* 0x000fea0003800000 */
[----:B------:R-:W-:-:S06]  /*e560*/  UIMAD UR6, UR9, UR5, UR14 ;  /* 0x00000005090672a4 */ /* 0x000fcc000f8e020e */
[----:B------:R-:W-:-:S05]  /*e570*/  MOV R7, UR6 ;  /* 0x0000000600077c02 */ /* 0x000fca0008000f00 */
[----:B------:R-:W-:-:S06]  /*e580*/  IMAD.WIDE.U32 R4, R7, 0x8, R4 ;  /* 0x0000000807047825 */ /* 0x000fcc00078e0004 */
[----:B------:R-:W2:Y:S02]  /*e590*/  LDG.E.64 R4, desc[UR10][R4.64] ;  /* 0x0000000a04047981 */ /* 0x000ea4000c1e1b00 */
[----:B--2---:R-:W-:Y:S01]  /*e5a0*/  FADD.FTZ R10, R10, R4 ;  /* 0x000000040a0a7221 */ /* 0x004fe20000010000 */
[----:B------:R-:W-:-:S07]  /*e5b0*/  FADD.FTZ R11, R11, R5 ;  /* 0x000000050b0b7221 */ /* 0x000fce0000010000 */
.L_x_812:
[----:B------:R-:W-:Y:S05]  /*e5c0*/  BSYNC.RECONVERGENT B0 ;  /* 0x0000000000007941 */ /* 0x000fea0003800200 */
.L_x_804:
[----:B------:R-:W5:Y:S01]  /*e5d0*/  S2UR UR6, SR_CgaCtaId ;  /* 0x00000000000679c3 */ /* 0x000f620000008800 */
[----:B------:R-:W-:Y:S01]  /*e5e0*/  ISETP.NE.AND P0, PT, R8, RZ, PT ;  /* 0x000000ff0800720c */ /* 0x000fe20003f05270 */
[----:B------:R-:W-:Y:S01]  /*e5f0*/  UMOV UR5, 0x400 ;  /* 0x0000040000057882 */ /* 0x000fe20000000000 */
[----:B------:R-:W0:Y:S01]  /*e600*/  LDCU.U8 UR12, c[0x0][0x414] ;  /* 0x00008280ff0c77ac */ /* 0x000e220008000000 */
[----:B------:R-:W1:Y:S01]  /*e610*/  LDCU.64 UR20, c[0x0][0x3f8] ;  /* 0x00007f00ff1477ac */ /* 0x000e620008000a00 */
[----:B------:R-:W1:Y:S01]  /*e620*/  LDCU.64 UR18, c[0x0][0x400] ;  /* 0x00008000ff1277ac */ /* 0x000e620008000a00 */
[----:B0-----:R-:W-:Y:S02]  /*e630*/  UISETP.NE.AND UP0, UPT, UR12, URZ, UPT ;  /* 0x000000ff0c00728c */ /* 0x001fe4000bf05270 */
[----:B-----5:R-:W-:Y:S01]  /*e640*/  ULEA UR5, UR6, UR5, 0x18 ;  /* 0x0000000506057291 */ /* 0x020fe2000f8ec0ff */
[----:B------:R-:W0:Y:S03]  /*e650*/  LDCU.64 UR6, c[0x0][0x380] ;  /* 0x00007000ff0677ac */ /* 0x000e260008000a00 */
[----:B------:R-:W-:-:S05]  /*e660*/  PLOP3.LUT P2, PT, PT, PT, UP0, 0x80, 0x8 ;  /* 0x000000000008781c */ /* 0x000fca0003f4f008 */
[----:B------:R-:W-:Y:S01]  /*e670*/  @!P0 STS.64 [UR5+0xc0], R10 ;  /* 0x0000c00aff008988 */ /* 0x000fe20008000a05 */
[----:B------:R-:W-:Y:S06]  /*e680*/  BAR.SYNC.DEFER_BLOCKING 0x0 ;  /* 0x0000000000007b1d */ /* 0x000fec0000010000 */
[----:B----4-:R-:W4:Y:S01]  /*e690*/  LDS.64 R6, [UR5+0xc0] ;  /* 0x0000c005ff067984 */ /* 0x010f220008000a00 */
[----:B------:R-:W4:Y:S02]  /*e6a0*/  LDCU UR5, c[0x0][0x42c] ;  /* 0x00008580ff0577ac */ /* 0x000f240008000800 */
[----:B----4-:R-:W-:Y:S01]  /*e6b0*/  FMUL.FTZ R0, R6, UR5 ;  /* 0x0000000506007c20 */ /* 0x010fe20008410000 */
[----:B------:R-:W-:-:S02]  /*e6c0*/  HFMA2 R6, -RZ, RZ, 0, 0 ;  /* 0x00000000ff067431 */ /* 0x000fc400000001ff */
[----:B01----:R-:W-:-:S07]  /*e6d0*/  FMUL.FTZ R7, R7, UR5 ;  /* 0x0000000507077c20 */ /* 0x003fce0008410000 */
.L_x_818:
[----:B--2---:R-:W-:-:S05]  /*e6e0*/  LEA R11, R6, UR15, 0x2 ;  /* 0x0000000f060b7c11 */ /* 0x004fca000f8e10ff */
[----:B0-----:R-:W2:Y:S04]  /*e6f0*/  LDL.64 R8, [R11+0x10] ;  /* 0x000010000b087983 */ /* 0x001ea80000100a00 */
[----:B------:R-:W4:Y:S01]  /*e700*/  LDL.64 R4, [R11+0x90] ;  /* 0x000090000b047983 */ /* 0x000f220000100a00 */
[----:B------:R-:W-:Y:S01]  /*e710*/  BSSY.RECONVERGENT B0, `(.L_x_813) ;  /* 0x000003b000007945 */ /* 0x000fe20003800200 */
[--C-:B--2---:R-:W-:Y:S02]  /*e720*/  HADD2.F32 R10, -RZ, R8.reuse.H0_H0 ;  /* 0x20000008ff0a7230 */ /* 0x104fe40000004100 */
[----:B------:R-:W-:Y:S02]  /*e730*/  HADD2.F32 R8, -RZ, R8.H1_H1 ;  /* 0x30000008ff087230 */ /* 0x000fe40000004100 */
[----:B----4-:R-:W-:-:S02]  /*e740*/  HADD2.F32 R11, -RZ, R4.H0_H0 ;  /* 0x20000004ff0b7230 */ /* 0x010fc40000004100 */
[----:B------:R-:W-:Y:S01]  /*e750*/  FADD.FTZ R10, R10, -UR28 ;  /* 0x8000001c0a0a7e21 */ /* 0x000fe20008010000 */
[----:B------:R-:W-:Y:S02]  /*e760*/  HADD2.F32 R4, -RZ, R4.H1_H1 ;  /* 0x30000004ff047230 */ /* 0x000fe40000004100 */
[----:B------:R-:W-:Y:S01]  /*e770*/  FADD.FTZ R8, R8, -UR28 ;  /* 0x8000001c08087e21 */ /* 0x000fe20008010000 */
[----:B------:R-:W-:-:S03]  /*e780*/  FMUL.FTZ R25, R10, UR16 ;  /* 0x000000100a197c20 */ /* 0x000fc60008410000 */
[----:B------:R-:W-:Y:S01]  /*e790*/  FMUL.FTZ R20, R8, UR16 ;  /* 0x0000001008147c20 */ /* 0x000fe20008410000 */
[----:B------:R-:W-:-:S03]  /*e7a0*/  @P2 FFMA.FTZ R10, R14, R25, R2 ;  /* 0x000000190e0a2223 */ /* 0x000fc60000010002 */
[----:B------:R-:W-:Y:S01]  /*e7b0*/  @P2 FFMA.FTZ R8, R15, R20, R3 ;  /* 0x000000140f082223 */ /* 0x000fe20000010003 */
[----:B------:R-:W-:-:S03]  /*e7c0*/  @P2 FMUL.FTZ R12, R10, -1.4426950216293334961 ;  /* 0xbfb8aa3b0a0c2820 */ /* 0x000fc60000410000 */
[----:B---3--:R-:W-:-:S03]  /*e7d0*/  @P2 FMUL.FTZ R17, R8, -1.4426950216293334961 ;  /* 0xbfb8aa3b08112820 */ /* 0x008fc60000410000 */
[----:B------:R-:W0:Y:S08]  /*e7e0*/  @P2 MUFU.EX2 R12, R12 ;  /* 0x0000000c000c2308 */ /* 0x000e300000000800 */
[----:B------:R-:W1:Y:S01]  /*e7f0*/  @P2 MUFU.EX2 R17, R17 ;  /* 0x0000001100112308 */ /* 0x000e620000000800 */
[----:B0-----:R-:W-:-:S07]  /*e800*/  @P2 FADD.FTZ R13, R12, 1 ;  /* 0x3f8000000c0d2421 */ /* 0x001fce0000010000 */
[----:B------:R0:W2:Y:S01]  /*e810*/  @P2 MUFU.RCP R16, R13 ;  /* 0x0000000d00102308 */ /* 0x0000a20000001000 */
[----:B-1----:R-:W-:Y:S01]  /*e820*/  @P2 FADD.FTZ R18, R17, 1 ;  /* 0x3f80000011122421 */ /* 0x002fe20000010000 */
[----:B------:R-:W-:-:S06]  /*e830*/  LEA R17, R6, R27, 0x4 ;  /* 0x0000001b06117211 */ /* 0x000fcc00078e20ff */
[----:B------:R-:W1:Y:S01]  /*e840*/  @P2 MUFU.RCP R19, R18 ;  /* 0x0000001200132308 */ /* 0x000e620000001000 */
[----:B------:R-:W-:Y:S02]  /*e850*/  ISETP.GE.U32.AND P0, PT, R17, UR18, PT ;  /* 0x0000001211007c0c */ /* 0x000fe4000bf06070 */
[----:B0-----:R-:W-:-:S04]  /*e860*/  SHF.R.S32.HI R13, RZ, 0x1f, R17 ;  /* 0x0000001fff0d7819 */ /* 0x001fc80000011411 */
[----:B------:R-:W-:Y:S01]  /*e870*/  ISETP.GE.AND.EX P0, PT, R13, UR19, PT, P0 ;  /* 0x000000130d007c0c */ /* 0x000fe2000bf06300 */
[----:B--2---:R-:W-:Y:S01]  /*e880*/  @P2 FADD.FTZ R21, -R16, 1 ;  /* 0x3f80000010152421 */ /* 0x004fe20000010100 */
[----:B------:R-:W-:-:S03]  /*e890*/  @P2 FMUL.FTZ R16, R11, R16 ;  /* 0x000000100b102220 */ /* 0x000fc60000410000 */
[----:B------:R-:W-:Y:S01]  /*e8a0*/  @P2 FFMA.FTZ R21, R10, R21, 1 ;  /* 0x3f8000000a152423 */ /* 0x000fe20000010015 */
[----:B------:R-:W-:Y:S02]  /*e8b0*/  HADD2.F32 R10, -RZ, R9.H1_H1 ;  /* 0x30000009ff0a7230 */ /* 0x000fe40000004100 */
[----:B-1----:R-:W-:Y:S01]  /*e8c0*/  @P2 FADD.FTZ R23, -R19, 1 ;  /* 0x3f80000013172421 */ /* 0x002fe20000010100 */
[----:B------:R-:W-:Y:S02]  /*e8d0*/  @P2 FMUL.FTZ R19, R4, R19 ;  /* 0x0000001304132220 */ /* 0x000fe40000410000 */
[----:B------:R-:W-:Y:S01]  /*e8e0*/  FADD.FTZ R10, R10, -UR28 ;  /* 0x8000001c0a0a7e21 */ /* 0x000fe20008010000 */
[----:B------:R-:W-:Y:S01]  /*e8f0*/  @P2 FMUL.FTZ R11, R16, R21 ;  /* 0x00000015100b2220 */ /* 0x000fe20000410000 */
[----:B------:R-:W-:Y:S01]  /*e900*/  @P2 FFMA.FTZ R8, R8, R23, 1 ;  /* 0x3f80000008082423 */ /* 0x000fe20000010017 */
[----:B------:R-:W-:-:S03]  /*e910*/  IADD3 R23, PT, PT, R17, 0x10, RZ ;  /* 0x0000001011177810 */ /* 0x000fc60007ffe0ff */
[----:B------:R-:W-:Y:S01]  /*e920*/  @P2 FMUL.FTZ R4, R19, R8 ;  /* 0x0000000813042220 */ /* 0x000fe20000410000 */
[----:B------:R-:W-:Y:S01]  /*e930*/  HADD2.F32 R8, -RZ, R9.H0_H0 ;  /* 0x20000009ff087230 */ /* 0x000fe20000004100 */
[----:B------:R-:W-:Y:S01]  /*e940*/  ISETP.GE.U32.AND P1, PT, R23, UR18, PT ;  /* 0x0000001217007c0c */ /* 0x000fe2000bf26070 */
[----:B------:R-:W-:Y:S01]  /*e950*/  FFMA.FTZ R9, R0, R25, R7 ;  /* 0x0000001900097223 */ /* 0x000fe20000010007 */
[----:B------:R-:W-:Y:S02]  /*e960*/  SHF.R.S32.HI R22, RZ, 0x1f, R23 ;  /* 0x0000001fff167819 */ /* 0x000fe40000011417 */
[----:B------:R-:W-:Y:S01]  /*e970*/  FADD.FTZ R12, R8, -UR28 ;  /* 0x8000001c080c7e21 */ /* 0x000fe20008010000 */
[----:B------:R-:W-:Y:S01]  /*e980*/  FFMA.FTZ R8, R0, R20, R7 ;  /* 0x0000001400087223 */ /* 0x000fe20000010007 */
[----:B------:R-:W-:Y:S01]  /*e990*/  ISETP.GE.AND.EX P1, PT, R22, UR19, PT, P1 ;  /* 0x0000001316007c0c */ /* 0x000fe2000bf26310 */
[----:B------:R-:W-:Y:S01]  /*e9a0*/  FFMA.FTZ R11, R14, R11, -R9 ;  /* 0x0000000b0e0b7223 */ /* 0x000fe20000010809 */
[----:B------:R-:W-:Y:S01]  /*e9b0*/  FMUL.FTZ R19, R12, UR16 ;  /* 0x000000100c137c20 */ /* 0x000fe20008410000 */
[----:B------:R-:W-:Y:S01]  /*e9c0*/  FMUL.FTZ R12, R10, UR16 ;  /* 0x000000100a0c7c20 */ /* 0x000fe20008410000 */
[----:B------:R-:W-:Y:S01]  /*e9d0*/  ISETP.NE.AND P2, PT, RZ, UR12, PT ;  /* 0x0000000cff007c0c */ /* 0x000fe2000bf45270 */
[----:B------:R-:W-:Y:S01]  /*e9e0*/  FFMA.FTZ R10, R15, R4, -R8 ;  /* 0x000000040f0a7223 */ /* 0x000fe20000010808 */
[----:B------:R-:W-:Y:S11]  /*e9f0*/  @P0 BRA `(.L_x_814) ;  /* 0x0000000000300947 */ /* 0x000ff60003800000 */
[----:B------:R-:W-:Y:S01]  /*ea00*/  MOV R8, R30 ;  /* 0x0000001e00087202 */ /* 0x000fe20000000f00 */
[----:B------:R-:W-:Y:S01]  /*ea10*/  IMAD R4, R13, UR20, RZ ;  /* 0x000000140d047c24 */ /* 0x000fe2000f8e02ff */
[----:B------:R-:W-:-:S03]  /*ea20*/  MOV R9, R33 ;  /* 0x0000002100097202 */ /* 0x000fc60000000f00 */
[C---:B------:R-:W-:Y:S02]  /*ea30*/  IMAD R13, R17.reuse, UR21, R4 ;  /* 0x00000015110d7c24 */ /* 0x040fe4000f8e0204 */
[----:B------:R-:W-:Y:S01]  /*ea40*/  FMUL.FTZ R4, R10, UR16 ;  /* 0x000000100a047c20 */ /* 0x000fe20008410000 */
[----:B------:R-:W-:-:S04]  /*ea50*/  IMAD.WIDE.U32 R8, R17, UR20, R8 ;  /* 0x0000001411087c25 */ /* 0x000fc8000f8e0008 */
[----:B------:R-:W-:Y:S01]  /*ea60*/  FMUL.FTZ R17, R11, UR16 ;  /* 0x000000100b117c20 */ /* 0x000fe20008410000 */
[----:B------:R-:W-:Y:S02]  /*ea70*/  IADD3 R9, PT, PT, R9, R13, RZ ;  /* 0x0000000d09097210 */ /* 0x000fe40007ffe0ff */
[----:B------:R-:W-:-:S04]  /*ea80*/  LEA R10, P0, R8, UR6, 0x1 ;  /* 0x00000006080a7c11 */ /* 0x000fc8000f8008ff */
[----:B------:R-:W-:Y:S02]  /*ea90*/  LEA.HI.X R11, R8, UR7, R9, 0x1, P0 ;  /* 0x00000007080b7c11 */ /* 0x000fe400080f0c09 */
[----:B------:R-:W-:-:S05]  /*eaa0*/  F2FP.F16.F32.PACK_AB R9, R4, R17 ;  /* 0x000000110409723e */ /* 0x000fca00000000ff */
[----:B------:R0:W-:Y:S02]  /*eab0*/  STG.E desc[UR10][R10.64], R9 ;  /* 0x000000090a007986 */ /* 0x0001e4000c10190a */
.L_x_814:
[----:B------:R-:W-:Y:S05]  /*eac0*/  BSYNC.RECONVERGENT B0 ;  /* 0x0000000000007941 */ /* 0x000fea0003800200 */
.L_x_813:
[--C-:B0-----:R-:W-:Y:S02]  /*ead0*/  HADD2.F32 R9, -RZ, R5.reuse.H0_H0 ;  /* 0x20000005ff097230 */ /* 0x101fe40000004100 */
[C-C-:B------:R-:W-:Y:S01]  /*eae0*/  FFMA.FTZ R21, R0.reuse, R19, R7.reuse ;  /* 0x0000001300157223 */ /* 0x140fe20000010007 */
[----:B------:R-:W-:Y:S01]  /*eaf0*/  FFMA.FTZ R20, R0, R12, R7 ;  /* 0x0000000c00147223 */ /* 0x000fe20000010007 */
[----:B------:R-:W-:Y:S01]  /*eb00*/  HADD2.F32 R4, -RZ, R5.H1_H1 ;  /* 0x30000005ff047230 */ /* 0x000fe20000004100 */
        /* <DEDUP_REMOVED lines=19> */
.L_x_815:
[----:B------:R-:W-:Y:S01]  /*ec40*/  BSSY.RECONVERGENT B0, `(.L_x_816) ;  /* 0x0000010000007945 */ /* 0x000fe20003800200 */
[----:B------:R-:W-:Y:S01]  /*ec50*/  FFMA.FTZ R21, R14, R9, -R21 ;  /* 0x000000090e157223 */ /* 0x000fe20000010815 */
[----:B------:R-:W-:Y:S02]  /*ec60*/  FFMA.FTZ R10, R15, R4, -R20 ;  /* 0x000000040f0a7223 */ /* 0x000fe40000010814 */
[----:B------:R-:W-:Y:S05]  /*ec70*/  @P1 BRA `(.L_x_817) ;  /* 0x0000000000301947 */ /* 0x000fea0003800000 */
[----:B------:R-:W-:Y:S01]  /*ec80*/  MOV R4, R30 ;  /* 0x0000001e00047202 */ /* 0x000fe20000000f00 */
[----:B------:R-:W-:Y:S01]  /*ec90*/  IMAD R8, R22, UR20, RZ ;  /* 0x0000001416087c24 */ /* 0x000fe2000f8e02ff */
[----:B------:R-:W-:Y:S01]  /*eca0*/  MOV R5, R33 ;  /* 0x0000002100057202 */ /* 0x000fe20000000f00 */
[----:B------:R-:W-:Y:S01]  /*ecb0*/  FMUL.FTZ R21, R21, UR16 ;  /* 0x0000001015157c20 */ /* 0x000fe20008410000 */
[----:B------:R-:W-:Y:S01]  /*ecc0*/  FMUL.FTZ R10, R10, UR16 ;  /* 0x000000100a0a7c20 */ /* 0x000fe20008410000 */
[C---:B------:R-:W-:Y:S02]  /*ecd0*/  IMAD R9, R23.reuse, UR21, R8 ;  /* 0x0000001517097c24 */ /* 0x040fe4000f8e0208 */
[----:B------:R-:W-:-:S05]  /*ece0*/  IMAD.WIDE.U32 R4, R23, UR20, R4 ;  /* 0x0000001417047c25 */ /* 0x000fca000f8e0004 */
[----:B------:R-:W-:Y:S02]  /*ecf0*/  IADD3 R5, PT, PT, R5, R9, RZ ;  /* 0x0000000905057210 */ /* 0x000fe40007ffe0ff */
[----:B------:R-:W-:-:S04]  /*ed00*/  LEA R8, P0, R4, UR6, 0x1 ;  /* 0x0000000604087c11 */ /* 0x000fc8000f8008ff */
[----:B------:R-:W-:Y:S02]  /*ed10*/  LEA.HI.X R9, R4, UR7, R5, 0x1, P0 ;  /* 0x0000000704097c11 */ /* 0x000fe400080f0c05 */
[----:B------:R-:W-:-:S05]  /*ed20*/  F2FP.F16.F32.PACK_AB R5, R10, R21 ;  /* 0x000000150a05723e */ /* 0x000fca00000000ff */
[----:B------:R0:W-:Y:S02]  /*ed30*/  STG.E desc[UR10][R8.64], R5 ;  /* 0x0000000508007986 */ /* 0x0001e4000c10190a */
.L_x_817:
[----:B------:R-:W-:Y:S05]  /*ed40*/  BSYNC.RECONVERGENT B0 ;  /* 0x0000000000007941 */ /* 0x000fea0003800200 */
.L_x_816:
        /* <DEDUP_REMOVED lines=10> */
.L_x_793:
[----:B0-----:R-:W0:Y:S01]  /*edf0*/  S2R R9, SR_TID.X ;  /* 0x0000000000097919 */ /* 0x001e220000002100 */
[----:B------:R-:W1:Y:S01]  /*ee00*/  LDC R4, c[0x0][0x370] ;  /* 0x0000dc00ff047b82 */ /* 0x000e620000000800 */
[----:B------:R-:W-:Y:S07]  /*ee10*/  BSSY.RECONVERGENT B0, `(.L_x_820) ;  /* 0x000000e000007945 */ /* 0x000fee0003800200 */
[----:B------:R-:W2:Y:S08]  /*ee20*/  LDC R7, c[0x0][0x374] ;  /* 0x0000dd00ff077b82 */ /* 0x000eb00000000800 */
[----:B------:R-:W3:Y:S01]  /*ee30*/  LDC.64 R2, c[0x0][0x3c8] ;  /* 0x0000f200ff027b82 */ /* 0x000ee20000000a00 */
[----:B-1----:R-:W-:-:S02]  /*ee40*/  ISETP.NE.AND P0, PT, R4, 0x1, PT ;  /* 0x000000010400780c */ /* 0x002fc40003f05270 */
[----:B0-----:R-:W-:Y:S02]  /*ee50*/  ISETP.NE.AND P1, PT, R9, RZ, PT ;  /* 0x000000ff0900720c */ /* 0x001fe40003f25270 */
        /* <DEDUP_REMOVED lines=9> */
.L_x_821:
[----:B------:R-:W-:Y:S05]  /*eef0*/  BSYNC.RECONVERGENT B0 ;  /* 0x0000000000007941 */ /* 0x000fea0003800200 */
.L_x_820:
        /* <DEDUP_REMOVED lines=11> */
.L_x_823:
[----:B------:R-:W2:Y:S04]  /*efb0*/  LDG.E.STRONG.GPU R5, desc[UR10][R2.64] ;  /* 0x0000000a02057981 */ /* 0x000ea8000c1ef900 */
[----:B--2---:R-:W-:Y:S01]  /*efc0*/  CCTL.IVALL ;  /* 0x00000000ff00798f */ /* 0x004fe20002000000 */
[----:B------:R-:W-:Y:S05]  /*efd0*/  YIELD ;  /* 0x0000000000007946 */ /* 0x000fea0003800000 */
[----:B------:R-:W-:-:S13]  /*efe0*/  ISETP.NE.AND P0, PT, R5, R0, PT ;  /* 0x000000000500720c */ /* 0x000fda0003f05270 */
[----:B------:R-:W-:Y:S05]  /*eff0*/  @P0 BRA `(.L_x_823) ;  /* 0xfffffffc00ec0947 */ /* 0x000fea000383ffff */
.L_x_822:
        /* <DEDUP_REMOVED lines=74> */
.L_x_826:
        /* <DEDUP_REMOVED lines=29> */
.L_x_825:
[----:B------:R-:W-:Y:S05]  /*f670*/  BSYNC.RECONVERGENT B0 ;  /* 0x0000000000007941 */ /* 0x000fea0003800200 */
.L_x_824:
        /* <DEDUP_REMOVED lines=10> */
.L_x_827:
        /* <DEDUP_REMOVED lines=82> */
.L_x_828:
        /* <DEDUP_REMOVED lines=12> */
.L_x_4508:


//--------------------- .text._Z35group_norm_nhwc_bwd_one_pass_kernelI11Fp16IOBf16WLi64ELi80ELi640EEv26Group_norm_nhwc_bwd_params --------------------------
	.section	.text._Z35group_norm_nhwc_bwd_one_pass_kernelI11Fp16IOBf16WLi64ELi80ELi640EEv26Group_norm_nhwc_bwd_params,"ax",@progbits
	.align	128
        .global         _Z35group_norm_nhwc_bwd_one_pass_kernelI11Fp16IOBf16WLi64ELi80ELi640EEv26Group_norm_nhwc_bwd_params
        .type           _Z35group_norm_nhwc_bwd_one_pass_kernelI11Fp16IOBf16WLi64ELi80ELi640EEv26Group_norm_nhwc_bwd_params,@function
        .size           _Z35group_norm_nhwc_bwd_one_pass_kernelI11Fp16IOBf16WLi64ELi80ELi640EEv26Group_norm_nhwc_bwd_params,(.L_x_4509 - _Z35group_norm_nhwc_bwd_one_pass_kernelI11Fp16IOBf16WLi64ELi80ELi640EEv26Group_norm_nhwc_bwd_params)
        .other          _Z35group_norm_nhwc_bwd_one_pass_kernelI11Fp16IOBf16WLi64ELi80ELi640EEv26Group_norm_nhwc_bwd_params,@"STO_CUDA_ENTRY STV_DEFAULT"
_Z35group_norm_nhwc_bwd_one_pass_kernelI11Fp16IOBf16WLi64ELi80ELi640EEv26Group_norm_nhwc_bwd_params:
.text._Z35group_norm_nhwc_bwd_one_pass_kernelI11Fp16IOBf16WLi64ELi80ELi640EEv26Group_norm_nhwc_bwd_params:
        /* <DEDUP_REMOVED lines=33> */
[----:B------:R-:W-:Y:S01]  /*0210*/  IADD3 R36, PT, PT, R39, 0x10, RZ ;  /* 0x0000001027247810 */ /* 0x000fe20007ffe0ff */
        /* <DEDUP_REMOVED lines=18> */
.L_x_860:
[----:B0-----:R-:W0:Y:S01]  /*0340*/  LDC R12, c[0x0][0x410] ;  /* 0x00010400ff0c7b82 */ /* 0x001e220000000800 */
[----:B------:R-:W1:Y:S01]  /*0350*/  LDCU.128 UR20, c[0x0][0x400] ;  /* 0x00008000ff1477ac */ /* 0x000e620008000c00 */
[----:B------:R-:W-:Y:S01]  /*0360*/  ISETP.LE.AND P2, PT, RZ, UR16, PT ;  /* 0x00000010ff007c0c */ /* 0x000fe2000bf43270 */
[----:B------:R-:W2:Y:S01]  /*0370*/  LDCU.64 UR6, c[0x0][0x3b8] ;  /* 0x00007700ff0677ac */ /* 0x000ea20008000a00 */
[----:B-1----:R-:W-:-:S04]  /*0380*/  ISETP.GE.U32.AND P1, PT, R36, UR20, PT ;  /* 0x0000001424007c0c */ /* 0x002fc8000bf26070 */
[----:B------:R-:W-:Y:S01]  /*0390*/  ISETP.GE.AND.EX P1, PT, R5, UR21, PT, P1 ;  /* 0x0000001505007c0c */ /* 0x000fe2000bf26310 */
[----:B--2---:R-:W-:Y:S01]  /*03a0*/  UIMAD.WIDE UR6, UR16, 0x8, UR6 ;  /* 0x00000008100678a5 */ /* 0x004fe2000f8e0206 */
[----:B0-----:R-:W-:-:S04]  /*03b0*/  IABS R13, R12 ;  /* 0x0000000c000d7213 */ /* 0x001fc80000000000 */
[----:B------:R-:W0:Y:S07]  /*03c0*/  I2F.RP R2, R13 ;  /* 0x0000000d00027306 */ /* 0x000e2e0000209400 */
        /* <DEDUP_REMOVED lines=10> */
[----:B------:R-:W-:Y:S01]  /*0470*/  MOV R10, UR6 ;  /* 0x00000006000a7c02 */ /* 0x000fe20008000f00 */
[----:B------:R-:W0:Y:S04]  /*0480*/  @!P1 LDC.64 R14, c[0x0][0x3f8] ;  /* 0x0000fe00ff0e9b82 */ /* 0x000e280000000a00 */
        /* <DEDUP_REMOVED lines=16> */
[----:B------:R-:W-:-:S02]  /*0590*/  @!P0 IADD3 R11, PT, PT, -R11, RZ, RZ ;  /* 0x000000ff0b0b8210 */ /* 0x000fc40007ffe1ff */
[C---:B------:R-:W-:Y:S02]  /*05a0*/  SEL R41, R13.reuse, R2, !P3 ;  /* 0x000000020d297207 */ /* 0x040fe40005800000 */
[----:B------:R-:W-:Y:S02]  /*05b0*/  SEL R11, R13, R11, !P3 ;  /* 0x0000000b0d0b7207 */ /* 0x000fe40005800000 */
[----:B------:R-:W-:Y:S01]  /*05c0*/  ISETP.GE.U32.AND P2, PT, R35, UR20, PT ;  /* 0x0000001423007c0c */ /* 0x000fe2000bf46070 */
[----:B------:R-:W-:Y:S01]  /*05d0*/  IMAD R25, R41, 0x50, RZ ;  /* 0x0000005029197824 */ /* 0x000fe200078e02ff */
[----:B------:R-:W-:Y:S02]  /*05e0*/  SHF.R.S32.HI R2, RZ, 0x1f, R11 ;  /* 0x0000001fff027819 */ /* 0x000fe4000001140b */
[----:B------:R-:W-:Y:S02]  /*05f0*/  ISETP.GE.AND.EX P2, PT, R7, UR21, PT, P2 ;  /* 0x0000001507007c0c */ /* 0x000fe4000bf46320 */
[----:B------:R-:W-:Y:S01]  /*0600*/  IADD3 R44, P0, PT, R25, R0, RZ ;  /* 0x00000000192c7210 */ /* 0x000fe20007f1e0ff */
[----:B------:R-:W-:-:S03]  /*0610*/  IMAD R2, R2, UR22, RZ ;  /* 0x0000001602027c24 */ /* 0x000fc6000f8e02ff */
[----:B------:R-:W-:Y:S01]  /*0620*/  LEA.HI.X.SX32 R45, R25, RZ, 0x1, P0 ;  /* 0x000000ff192d7211 */ /* 0x000fe200000f0eff */
[----:B------:R-:W-:Y:S01]  /*0630*/  IMAD R43, R11, UR23, R2 ;  /* 0x000000170b2b7c24 */ /* 0x000fe2000f8e0202 */
[----:B------:R-:W-:Y:S01]  /*0640*/  ISETP.GE.U32.AND P0, PT, R39, UR20, PT ;  /* 0x0000001427007c0c */ /* 0x000fe2000bf06070 */
[----:B0-----:R-:W-:Y:S02]  /*0650*/  @!P1 IMAD R2, R5, R14, RZ ;  /* 0x0000000e05029224 */ /* 0x001fe400078e02ff */
[----:B------:R-:W-:Y:S01]  /*0660*/  IMAD.WIDE.U32 R44, R11, UR22, R44 ;  /* 0x000000160b2c7c25 */ /* 0x000fe2000f8e002c */
[----:B------:R-:W-:Y:S01]  /*0670*/  MOV R11, UR7 ;  /* 0x00000007000b7c02 */ /* 0x000fe20008000f00 */
[----:B------:R-:W0:Y:S01]  /*0680*/  @!P2 LDC.64 R12, c[0x0][0x3f8] ;  /* 0x0000fe00ff0cab82 */ /* 0x000e220000000a00 */
[----:B------:R-:W-:Y:S01]  /*0690*/  ISETP.GE.AND.EX P0, PT, R3, UR21, PT, P0 ;  /* 0x0000001503007c0c */ /* 0x000fe2000bf06300 */
[----:B------:R-:W-:Y:S01]  /*06a0*/  @!P1 IMAD R17, R36, R15, R2 ;  /* 0x0000000f24119224 */ /* 0x000fe200078e0202 */
[----:B------:R-:W-:-:S02]  /*06b0*/  IADD3 R43, PT, PT, R45, R43, RZ ;  /* 0x0000002b2d2b7210 */ /* 0x000fc40007ffe0ff */
[----:B------:R-:W3:Y:S01]  /*06c0*/  LDG.E.64 R10, desc[UR24][R10.64] ;  /* 0x000000180a0a7981 */ /* 0x000ee2000c1e1b00 */
[-C--:B------:R-:W-:Y:S02]  /*06d0*/  @!P1 MOV R42, R44.reuse ;  /* 0x0000002c002a9202 */ /* 0x080fe40000000f00 */
[----:B------:R-:W-:Y:S01]  /*06e0*/  ISETP.GE.U32.AND P3, PT, R34, UR20, PT ;  /* 0x0000001422007c0c */ /* 0x000fe2000bf66070 */
[----:B------:R-:W4:Y:S01]  /*06f0*/  @!P2 LDC.64 R18, c[0x0][0x3a0] ;  /* 0x0000e800ff12ab82 */ /* 0x000f220000000a00 */
[----:B------:R-:W-:Y:S01]  /*0700*/  @!P2 MOV R26, R44 ;  /* 0x0000002c001aa202 */ /* 0x000fe20000000f00 */
[----:B------:R-:W-:Y:S01]  /*0710*/  @!P1 IMAD.WIDE.U32 R14, R36, R14, R42 ;  /* 0x0000000e240e9225 */ /* 0x000fe200078e002a */
[----:B------:R-:W-:Y:S02]  /*0720*/  ISETP.GE.AND.EX P3, PT, R9, UR21, PT, P3 ;  /* 0x0000001509007c0c */ /* 0x000fe4000bf66330 */
[----:B------:R-:W-:Y:S02]  /*0730*/  @!P2 MOV R27, R43 ;  /* 0x0000002b001ba202 */ /* 0x000fe40000000f00 */
[----:B------:R-:W-:-:S02]  /*0740*/  @!P1 IADD3 R15, PT, PT, R15, R17, RZ ;  /* 0x000000110f0f9210 */ /* 0x000fc40007ffe0ff */
[C---:B------:R-:W-:Y:S01]  /*0750*/  @!P1 SHF.L.U32 R29, R14.reuse, 0x1, RZ ;  /* 0x000000010e1d9819 */ /* 0x040fe200000006ff */
[----:B------:R-:W4:Y:S01]  /*0760*/  @!P2 LDC.64 R16, c[0x0][0x398] ;  /* 0x0000e600ff10ab82 */ /* 0x000f220000000a00 */
[----:B------:R-:W-:Y:S02]  /*0770*/  @!P1 SHF.L.U64.HI R2, R14, 0x1, R15 ;  /* 0x000000010e029819 */ /* 0x000fe4000001020f */
[----:B-1----:R-:W-:Y:S01]  /*0780*/  @!P1 IADD3 R20, P5, PT, R29, R20, RZ ;  /* 0x000000141d149210 */ /* 0x002fe20007fbe0ff */
[----:B0-----:R-:W-:Y:S01]  /*0790*/  @!P2 IMAD R4, R7, R12, RZ ;  /* 0x0000000c0704a224 */ /* 0x001fe200078e02ff */
[----:B--2---:R-:W-:Y:S01]  /*07a0*/  @!P1 IADD3 R22, P4, PT, R29, R22, RZ ;  /* 0x000000161d169210 */ /* 0x004fe20007f9e0ff */
[C---:B------:R-:W-:Y:S02]  /*07b0*/  @!P2 IMAD.WIDE.U32 R26, R35.reuse, R12, R26 ;  /* 0x0000000c231aa225 */ /* 0x040fe400078e001a */
[----:B------:R-:W0:Y:S01]  /*07c0*/  @!P0 LDC.64 R14, c[0x0][0x3f8] ;  /* 0x0000fe00ff0e8b82 */ /* 0x000e220000000a00 */
[----:B------:R-:W-:Y:S01]  /*07d0*/  @!P1 IADD3.X R21, PT, PT, R2, R21, RZ, P5, !PT ;  /* 0x0000001502159210 */ /* 0x000fe20002ffe4ff */
[----:B------:R-:W-:Y:S01]  /*07e0*/  @!P2 IMAD R31, R35, R13, R4 ;  /* 0x0000000d231fa224 */ /* 0x000fe200078e0204 */
[----:B------:R-:W-:-:S02]  /*07f0*/  @!P2 SHF.L.U32 R33, R26, 0x1, RZ ;  /* 0x000000011a21a819 */ /* 0x000fc400000006ff */
[----:B------:R-:W-:-:S03]  /*0800*/  @!P1 IADD3.X R23, PT, PT, R2, R23, RZ, P4, !PT ;  /* 0x0000001702179210 */ /* 0x000fc600027fe4ff */
[----:B------:R-:W1:Y:S01]  /*0810*/  @!P3 LDC.64 R12, c[0x0][0x3f8] ;  /* 0x0000fe00ff0cbb82 */ /* 0x000e620000000a00 */
[----:B------:R-:W-:Y:S02]  /*0820*/  @!P2 IADD3 R27, PT, PT, R27, R31, RZ ;  /* 0x0000001f1b1ba210 */ /* 0x000fe40007ffe0ff */
[----:B------:R-:W-:Y:S02]  /*0830*/  CS2R R30, SRZ ;  /* 0x00000000001e7805 */ /* 0x000fe4000001ff00 */
[----:B------:R-:W-:Y:S02]  /*0840*/  @!P2 SHF.L.U64.HI R2, R26, 0x1, R27 ;  /* 0x000000011a02a819 */ /* 0x000fe4000001021b */
[----:B----4-:R-:W-:Y:S02]  /*0850*/  @!P2 IADD3 R26, P4, PT, R33, R18, RZ ;  /* 0x00000012211aa210 */ /* 0x010fe40007f9e0ff */
[----:B------:R2:W5:Y:S01]  /*0860*/  @!P1 LDG.E R30, desc[UR24][R20.64] ;  /* 0x00000018141e9981 */ /* 0x000562000c1e1900 */
[----:B------:R-:W-:-:S02]  /*0870*/  CS2R R28, SRZ ;  /* 0x00000000001c7805 */ /* 0x000fc4000001ff00 */
[----:B------:R-:W-:Y:S01]  /*0880*/  @!P2 IADD3.X R27, PT, PT, R2, R19, RZ, P4, !PT ;  /* 0x00000013021ba210 */ /* 0x000fe200027fe4ff */
[----:B------:R4:W5:Y:S01]  /*0890*/  @!P1 LDG.E R31, desc[UR24][R22.64] ;  /* 0x00000018161f9981 */ /* 0x000962000c1e1900 */
[----:B------:R-:W-:Y:S01]  /*08a0*/  ISETP.NE.AND P4, PT, RZ, UR28, PT ;  /* 0x0000001cff007c0c */ /* 0x000fe2000bf85270 */
[----:B------:R-:W1:Y:S01]  /*08b0*/  @!P0 LDC.64 R18, c[0x0][0x3a0] ;  /* 0x0000e800ff128b82 */ /* 0x000e620000000a00 */
[----:B0-----:R-:W-:Y:S01]  /*08c0*/  @!P0 IMAD R4, R3, R14, RZ ;  /* 0x0000000e03048224 */ /* 0x001fe200078e02ff */
[----:B------:R0:W5:Y:S01]  /*08d0*/  @!P2 LDG.E R29, desc[UR24][R26.64] ;  /* 0x000000181a1da981 */ /* 0x000162000c1e1900 */
[----:B--2---:R-:W-:Y:S02]  /*08e0*/  @!P0 MOV R20, R44 ;  /* 0x0000002c00148202 */ /* 0x004fe40000000f00 */
[----:B------:R-:W-:Y:S01]  /*08f0*/  @!P0 MOV R21, R43 ;  /* 0x0000002b00158202 */ /* 0x000fe20000000f00 */
[C---:B------:R-:W-:Y:S02]  /*0900*/  @!P0 IMAD R4, R39.reuse, R15, R4 ;  /* 0x0000000f27048224 */ /* 0x040fe400078e0204 */
[----:B----4-:R-:W2:Y:S01]  /*0910*/  LDC.64 R22, c[0x0][0x3a8] ;  /* 0x0000ea00ff167b82 */ /* 0x010ea20000000a00 */
[----:B------:R-:W-:Y:S01]  /*0920*/  @!P0 IMAD.WIDE.U32 R14, R39, R14, R20 ;  /* 0x0000000e270e8225 */ /* 0x000fe200078e0014 */
[----:B------:R-:W-:-:S02]  /*0930*/  @!P2 IADD3 R32, P1, PT, R33, R16, RZ ;  /* 0x000000102120a210 */ /* 0x000fc40007f3e0ff */
[----:B0-----:R-:W-:Y:S01]  /*0940*/  @!P3 MOV R26, R44 ;  /* 0x0000002c001ab202 */ /* 0x001fe20000000f00 */
[----:B-1----:R-:W-:Y:S01]  /*0950*/  @!P3 IMAD R16, R9, R12, RZ ;  /* 0x0000000c0910b224 */ /* 0x002fe200078e02ff */
[----:B------:R-:W-:Y:S02]  /*0960*/  @!P3 MOV R27, R43 ;  /* 0x0000002b001bb202 */ /* 0x000fe40000000f00 */
[----:B------:R-:W0:Y:S01]  /*0970*/  @P4 LDC.64 R20, c[0x0][0x3b0] ;  /* 0x0000ec00ff144b82 */ /* 0x000e220000000a00 */
[----:B------:R-:W-:Y:S01]  /*0980*/  @!P0 IADD3 R15, PT, PT, R15, R4, RZ ;  /* 0x000000040f0f8210 */ /* 0x000fe20007ffe0ff */
[----:B------:R-:W-:Y:S01]  /*0990*/  @!P3 IMAD R4, R34, R13, R16 ;  /* 0x0000000d2204b224 */ /* 0x000fe200078e0210 */
[----:B------:R-:W-:Y:S01]  /*09a0*/  @!P2 IADD3.X R33, PT, PT, R2, R17, RZ, P1, !PT ;  /* 0x000000110221a210 */ /* 0x000fe20000ffe4ff */
[----:B------:R-:W-:Y:S01]  /*09b0*/  @!P3 IMAD.WIDE.U32 R26, R34, R12, R26 ;  /* 0x0000000c221ab225 */ /* 0x000fe200078e001a */
[C---:B------:R-:W-:Y:S02]  /*09c0*/  @!P0 SHF.L.U32 R24, R14.reuse, 0x1, RZ ;  /* 0x000000010e188819 */ /* 0x040fe400000006ff */
[----:B------:R-:W-:Y:S01]  /*09d0*/  @!P0 SHF.L.U64.HI R2, R14, 0x1, R15 ;  /* 0x000000010e028819 */ /* 0x000fe2000001020f */
[----:B------:R-:W1:Y:S01]  /*09e0*/  @!P0 LDC.64 R12, c[0x0][0x398] ;  /* 0x0000e600ff0c8b82 */ /* 0x000e620000000a00 */
[----:B------:R-:W-:Y:S01]  /*09f0*/  IADD3 R25, PT, PT, R25, R0, RZ ;  /* 0x0000000019197210 */ /* 0x000fe20007ffe0ff */
[----:B------:R4:W5:Y:S06]  /*0a00*/  @!P2 LDG.E R28, desc[UR24][R32.64] ;  /* 0x00000018201ca981 */ /* 0x00096c000c1e1900 */
[----:B------:R-:W2:Y:S08]  /*0a10*/  @!P3 LDC.64 R14, c[0x0][0x3a0] ;  /* 0x0000e800ff0ebb82 */ /* 0x000eb00000000a00 */
[----:B------:R-:W2:Y:S01]  /*0a20*/  @!P3 LDC.64 R16, c[0x0][0x398] ;  /* 0x0000e600ff10bb82 */ /* 0x000ea20000000a00 */
[----:B------:R-:W-:-:S02]  /*0a30*/  @!P3 IADD3 R27, PT, PT, R27, R4, RZ ;  /* 0x000000041b1bb210 */ /* 0x000fc40007ffe0ff */
[----:B------:R-:W-:Y:S02]  /*0a40*/  @!P0 IADD3 R18, P1, PT, R24, R18, RZ ;  /* 0x0000001218128210 */ /* 0x000fe40007f3e0ff */
[C---:B------:R-:W-:Y:S02]  /*0a50*/  @!P3 SHF.L.U64.HI R4, R26.reuse, 0x1, R27 ;  /* 0x000000011a04b819 */ /* 0x040fe4000001021b */
[----:B------:R-:W-:Y:S02]  /*0a60*/  @!P3 SHF.L.U32 R27, R26, 0x1, RZ ;  /* 0x000000011a1bb819 */ /* 0x000fe400000006ff */
[----:B----4-:R-:W-:Y:S02]  /*0a70*/  CS2R R32, SRZ ;  /* 0x0000000000207805 */ /* 0x010fe4000001ff00 */
[----:B------:R-:W-:Y:S01]  /*0a80*/  @!P0 IADD3.X R19, PT, PT, R2, R19, RZ, P1, !PT ;  /* 0x0000001302138210 */ /* 0x000fe20000ffe4ff */
[----:B0-----:R-:W-:Y:S01]  /*0a90*/  @P4 IMAD.WIDE R20, R25, 0x2, R20 ;  /* 0x0000000219144825 */ /* 0x001fe200078e0214 */
[----:B-1----:R-:W-:-:S03]  /*0aa0*/  @!P0 IADD3 R12, P1, PT, R24, R12, RZ ;  /* 0x0000000c180c8210 */ /* 0x002fc60007f3e0ff */
[----:B--2---:R-:W-:Y:S01]  /*0ab0*/  IMAD.WIDE R22, R25, 0x2, R22 ;  /* 0x0000000219167825 */ /* 0x004fe200078e0216 */
[----:B------:R-:W-:Y:S02]  /*0ac0*/  @!P3 IADD3 R14, P2, PT, R27, R14, RZ ;  /* 0x0000000e1b0eb210 */ /* 0x000fe40007f5e0ff */
[----:B------:R-:W-:Y:S02]  /*0ad0*/  CS2R R24, SRZ ;  /* 0x0000000000187805 */ /* 0x000fe4000001ff00 */
[----:B------:R-:W-:Y:S01]  /*0ae0*/  @!P0 IADD3.X R13, PT, PT, R2, R13, RZ, P1, !PT ;  /* 0x0000000d020d8210 */ /* 0x000fe20000ffe4ff */
[----:B------:R0:W5:Y:S01]  /*0af0*/  @!P0 LDG.E R33, desc[UR24][R18.64] ;  /* 0x0000001812218981 */ /* 0x000162000c1e1900 */
[----:B------:R-:W-:-:S03]  /*0b00*/  @!P3 IADD3.X R15, PT, PT, R4, R15, RZ, P2, !PT ;  /* 0x0000000f040fb210 */ /* 0x000fc600017fe4ff */
[----:B------:R-:W2:Y:S01]  /*0b10*/  @P4 LDG.E.U16 R2, desc[UR24][R20.64+0x2] ;  /* 0x0000021814024981 */ /* 0x000ea2000c1e1500 */
[----:B------:R-:W-:Y:S02]  /*0b20*/  @!P3 IADD3 R16, P5, PT, R27, R16, RZ ;  /* 0x000000101b10b210 */ /* 0x000fe40007fbe0ff */
[----:B------:R-:W-:Y:S01]  /*0b30*/  CS2R R26, SRZ ;  /* 0x00000000001a7805 */ /* 0x000fe2000001ff00 */
[----:B------:R0:W5:Y:S01]  /*0b40*/  @!P0 LDG.E R32, desc[UR24][R12.64] ;  /* 0x000000180c208981 */ /* 0x000162000c1e1900 */
[----:B------:R-:W-:-:S03]  /*0b50*/  @!P3 IADD3.X R17, PT, PT, R4, R17, RZ, P5, !PT ;  /* 0x000000110411b210 */ /* 0x000fc60002ffe4ff */
[----:B------:R-:W4:Y:S04]  /*0b60*/  LDG.E.U16 R4, desc[UR24][R22.64] ;  /* 0x0000001816047981 */ /* 0x000f28000c1e1500 */
[----:B------:R-:W4:Y:S04]  /*0b70*/  @P4 LDG.E.U16 R19, desc[UR24][R20.64] ;  /* 0x0000001814134981 */ /* 0x000f28000c1e1500 */
[----:B------:R-:W4:Y:S04]  /*0b80*/  LDG.E.U16 R18, desc[UR24][R22.64+0x2] ;  /* 0x0000021816127981 */ /* 0x000f28000c1e1500 */
[----:B------:R0:W5:Y:S04]  /*0b90*/  @!P3 LDG.E R26, desc[UR24][R14.64] ;  /* 0x000000180e1ab981 */ /* 0x000168000c1e1900 */
[----:B------:R0:W5:Y:S01]  /*0ba0*/  @!P3 LDG.E R24, desc[UR24][R16.64] ;  /* 0x000000181018b981 */ /* 0x000162000c1e1900 */
        /* <DEDUP_REMOVED lines=13> */
[----:B--2---:R-:W-:Y:S02]  /*0c80*/  @P4 SHF.L.U32 R25, R2, 0x10, RZ ;  /* 0x0000001002194819 */ /* 0x004fe400000006ff */
[----:B----4-:R-:W-:Y:S02]  /*0c90*/  SHF.L.U32 R2, R4, 0x10, RZ ;  /* 0x0000001004027819 */ /* 0x010fe400000006ff */
[----:B------:R-:W-:Y:S02]  /*0ca0*/  @P4 SHF.L.U32 R27, R19, 0x10, RZ ;  /* 0x00000010131b4819 */ /* 0x000fe400000006ff */
[----:B------:R-:W-:Y:S01]  /*0cb0*/  SHF.L.U32 R4, R18, 0x10, RZ ;  /* 0x0000001012047819 */ /* 0x000fe200000006ff */
[----:B0-----:R-:W-:Y:S06]  /*0cc0*/  BRA.U UP1, `(.L_x_830) ;  /* 0x0000000501247547 */ /* 0x001fec000b800000 */
[--C-:B-----5:R-:W-:Y:S02]  /*0cd0*/  HADD2.F32 R10, -RZ, R33.reuse.H0_H0 ;  /* 0x20000021ff0a7230 */ /* 0x120fe40000004100 */
[----:B------:R-:W-:Y:S02]  /*0ce0*/  HADD2.F32 R12, -RZ, R33.H1_H1 ;  /* 0x30000021ff0c7230 */ /* 0x000fe40000004100 */
[--C-:B------:R-:W-:Y:S02]  /*0cf0*/  HADD2.F32 R13, -RZ, R32.reuse.H0_H0 ;  /* 0x20000020ff0d7230 */ /* 0x100fe40000004100 */
        /* <DEDUP_REMOVED lines=8> */
[----:B------:R-:W-:Y:S02]  /*0d80*/  HADD2.F32 R16, -RZ, R31.H1_H1 ;  /* 0x3000001fff107230 */ /* 0x000fe40000004100 */
[----:B------:R-:W-:Y:S01]  /*0d90*/  FADD.FTZ R12, RZ, R15 ;  /* 0x0000000fff0c7221 */ /* 0x000fe20000010000 */
[--C-:B------:R-:W-:Y:S02]  /*0da0*/  HADD2.F32 R19, -RZ, R30.reuse.H0_H0 ;  /* 0x2000001eff137230 */ /* 0x100fe40000004100 */
[----:B------:R-:W-:Y:S01]  /*0db0*/  FMUL.FTZ R17, R4, R11 ;  /* 0x0000000b04117220 */ /* 0x000fe20000410000 */
[----:B------:R-:W-:Y:S01]  /*0dc0*/  FFMA.FTZ R15, R10, R15, RZ ;  /* 0x0000000f0a0f7223 */ /* 0x000fe200000100ff */
[----:B------:R-:W-:Y:S01]  /*0dd0*/  FADD.FTZ R20, R16, -UR33 ;  /* 0x8000002110147e21 */ /* 0x000fe20008010000 */
[----:B------:R-:W-:Y:S01]  /*0de0*/  FFMA.FTZ R10, R13, R10, RZ ;  /* 0x0000000a0d0a7223 */ /* 0x000fe200000100ff */
[----:B------:R-:W-:Y:S01]  /*0df0*/  FADD.FTZ R22, RZ, R13 ;  /* 0x0000000dff167221 */ /* 0x000fe20000010000 */
[----:B------:R-:W-:Y:S01]  /*0e00*/  FFMA.FTZ R15, R14, R17, R15 ;  /* 0x000000110e0f7223 */ /* 0x000fe2000001000f */
[----:B------:R-:W-:Y:S01]  /*0e10*/  FMUL.FTZ R18, R18, UR34 ;  /* 0x0000002212127c20 */ /* 0x000fe20008410000 */
[----:B------:R-:W-:Y:S01]  /*0e20*/  FMUL.FTZ R16, R2, R19 ;  /* 0x0000001302107220 */ /* 0x000fe20000410000 */
[----:B------:R-:W-:Y:S01]  /*0e30*/  FADD.FTZ R12, R17, R12 ;  /* 0x0000000c110c7221 */ /* 0x000fe20000010000 */
[C---:B------:R-:W-:Y:S01]  /*0e40*/  FADD.FTZ R13, R19.reuse, R22 ;  /* 0x00000016130d7221 */ /* 0x040fe20000010000 */
[----:B------:R-:W-:Y:S01]  /*0e50*/  FFMA.FTZ R10, R19, R18, R10 ;  /* 0x00000012130a7223 */ /* 0x000fe2000001000a */
[----:B------:R-:W-:Y:S01]  /*0e60*/  FFMA.FTZ R15, R18, R16, R15 ;  /* 0x00000010120f7223 */ /* 0x000fe2000001000f */
[----:B------:R-:W-:-:S02]  /*0e70*/  HADD2.F32 R17, -RZ, R30.H1_H1 ;  /* 0x3000001eff117230 */ /* 0x000fc40000004100 */
[----:B------:R-:W-:Y:S01]  /*0e80*/  FFMA.FTZ R22, R11, R14, RZ ;  /* 0x0000000e0b167223 */ /* 0x000fe200000100ff */
[--C-:B------:R-:W-:Y:S02]  /*0e90*/  HADD2.F32 R18, -RZ, R29.reuse.H0_H0 ;  /* 0x2000001dff127230 */ /* 0x100fe40000004100 */
[----:B------:R-:W-:Y:S01]  /*0ea0*/  FADD.FTZ R14, RZ, R11 ;  /* 0x0000000bff0e7221 */ /* 0x000fe20000010000 */
[----:B------:R-:W-:Y:S01]  /*0eb0*/  FMUL.FTZ R20, R20, UR34 ;  /* 0x0000002214147c20 */ /* 0x000fe20008410000 */
[----:B------:R-:W-:Y:S01]  /*0ec0*/  FADD.FTZ R16, R12, R16 ;  /* 0x000000100c107221 */ /* 0x000fe20000010000 */
[----:B------:R-:W-:Y:S02]  /*0ed0*/  HADD2.F32 R19, -RZ, R28.H0_H0 ;  /* 0x2000001cff137230 */ /* 0x000fe40000004100 */
[C---:B------:R-:W-:Y:S01]  /*0ee0*/  FADD.FTZ R14, R17.reuse, R14 ;  /* 0x0000000e110e7221 */ /* 0x040fe20000010000 */
[----:B------:R-:W-:Y:S01]  /*0ef0*/  FFMA.FTZ R11, R17, R20, R22 ;  /* 0x00000014110b7223 */ /* 0x000fe20000010016 */
[----:B------:R-:W-:Y:S01]  /*0f00*/  FADD.FTZ R12, R18, -UR33 ;  /* 0x80000021120c7e21 */ /* 0x000fe20008010000 */
[----:B------:R-:W-:Y:S01]  /*0f10*/  FMUL.FTZ R17, R4, R17 ;  /* 0x0000001104117220 */ /* 0x000fe20000410000 */
[----:B------:R-:W-:-:S02]  /*0f20*/  HADD2.F32 R18, -RZ, R29.H1_H1 ;  /* 0x3000001dff127230 */ /* 0x000fc40000004100 */
[----:B------:R-:W-:Y:S01]  /*0f30*/  FMUL.FTZ R21, R2, R19 ;  /* 0x0000001302157220 */ /* 0x000fe20000410000 */
[----:B------:R-:W-:Y:S01]  /*0f40*/  FMUL.FTZ R12, R12, UR34 ;  /* 0x000000220c0c7c20 */ /* 0x000fe20008410000 */
[----:B------:R-:W-:Y:S01]  /*0f50*/  FFMA.FTZ R15, R20, R17, R15 ;  /* 0x00000011140f7223 */ /* 0x000fe2000001000f */
[----:B------:R-:W-:Y:S01]  /*0f60*/  FADD.FTZ R16, R17, R16 ;  /* 0x0000001011107221 */ /* 0x000fe20000010000 */
[----:B------:R-:W-:Y:S01]  /*0f70*/  FADD.FTZ R17, R18, -UR33 ;  /* 0x8000002112117e21 */ /* 0x000fe20008010000 */
[----:B------:R-:W-:Y:S02]  /*0f80*/  HADD2.F32 R18, -RZ, R28.H1_H1 ;  /* 0x3000001cff127230 */ /* 0x000fe40000004100 */
[----:B------:R-:W-:Y:S01]  /*0f90*/  FADD.FTZ R13, R13, R19 ;  /* 0x000000130d0d7221 */ /* 0x000fe20000010000 */
[----:B------:R-:W-:Y:S02]  /*0fa0*/  HADD2.F32 R20, -RZ, R26.H0_H0 ;  /* 0x2000001aff147230 */ /* 0x000fe40000004100 */
[----:B------:R-:W-:Y:S01]  /*0fb0*/  FFMA.FTZ R10, R19, R12, R10 ;  /* 0x0000000c130a7223 */ /* 0x000fe2000001000a */
[----:B------:R-:W-:Y:S01]  /*0fc0*/  FADD.FTZ R16, R16, R21 ;  /* 0x0000001510107221 */ /* 0x000fe20000010000 */
[----:B------:R-:W-:Y:S01]  /*0fd0*/  FFMA.FTZ R12, R12, R21, R15 ;  /* 0x000000150c0c7223 */ /* 0x000fe2000001000f */
[----:B------:R-:W-:Y:S01]  /*0fe0*/  FMUL.FTZ R19, R17, UR34 ;  /* 0x0000002211137c20 */ /* 0x000fe20008410000 */
[----:B------:R-:W-:Y:S01]  /*0ff0*/  FMUL.FTZ R21, R4, R18 ;  /* 0x0000001204157220 */ /* 0x000fe20000410000 */
[----:B------:R-:W-:-:S02]  /*1000*/  HADD2.F32 R17, -RZ, R24.H0_H0 ;  /* 0x20000018ff117230 */ /* 0x000fc40000004100 */
[----:B------:R-:W-:Y:S01]  /*1010*/  FADD.FTZ R20, R20, -UR33 ;  /* 0x8000002114147e21 */ /* 0x000fe20008010000 */
[----:B------:R-:W-:Y:S01]  /*1020*/  FADD.FTZ R15, R14, R18 ;  /* 0x000000120e0f7221 */ /* 0x000fe20000010000 */
[----:B------:R-:W-:Y:S01]  /*1030*/  FFMA.FTZ R11, R18, R19, R11 ;  /* 0x00000013120b7223 */ /* 0x000fe2000001000b */
[----:B------:R-:W-:Y:S02]  /*1040*/  HADD2.F32 R14, -RZ, R26.H1_H1 ;  /* 0x3000001aff0e7230 */ /* 0x000fe40000004100 */
[----:B------:R-:W-:Y:S01]  /*1050*/  FFMA.FTZ R19, R19, R21, R12 ;  /* 0x0000001513137223 */ /* 0x000fe2000001000c */
[----:B------:R-:W-:Y:S01]  /*1060*/  FADD.FTZ R16, R21, R16 ;  /* 0x0000001015107221 */ /* 0x000fe20000010000 */
[----:B------:R-:W-:Y:S01]  /*1070*/  FMUL.FTZ R12, R20, UR34 ;  /* 0x00000022140c7c20 */ /* 0x000fe20008410000 */
[----:B------:R-:W-:Y:S01]  /*1080*/  FMUL.FTZ R21, R2, R17 ;  /* 0x0000001102157220 */ /* 0x000fe20000410000 */
[----:B------:R-:W-:Y:S02]  /*1090*/  HADD2.F32 R20, -RZ, R24.H1_H1 ;  /* 0x30000018ff147230 */ /* 0x000fe40000004100 */
[----:B------:R-:W-:Y:S01]  /*10a0*/  FADD.FTZ R14, R14, -UR33 ;  /* 0x800000210e0e7e21 */ /* 0x000fe20008010000 */
        /* <DEDUP_REMOVED lines=11> */
.L_x_830:
[----:B-----5:R-:W-:Y:S02]  /*1160*/  HADD2.F32 R10, -RZ, R33.H0_H0 ;  /* 0x20000021ff0a7230 */ /* 0x020fe40000004100 */
        /* <DEDUP_REMOVED lines=25> */
[----:B------:R-:W1:Y:S01]  /*1300*/  MUFU.EX2 R16, R23 ;  /* 0x0000001700107308 */ /* 0x000e620000000800 */
[----:B--2---:R-:W-:-:S07]  /*1310*/  FADD.FTZ R18, R18, 1 ;  /* 0x3f80000012127421 */ /* 0x004fce0000010000 */
[----:B------:R-:W2:Y:S01]  /*1320*/  MUFU.RCP R14, R14 ;  /* 0x0000000e000e7308 */ /* 0x000ea20000001000 */
[----:B0-----:R-:W-:-:S04]  /*1330*/  FADD.FTZ R40, -R20, 1 ;  /* 0x3f80000014287421 */ /* 0x001fc80000010100 */
[----:B------:R-:W-:Y:S01]  /*1340*/  FFMA.FTZ R19, R19, R40, 1 ;  /* 0x3f80000013137423 */ /* 0x000fe20000010028 */
[----:B------:R-:W-:Y:S02]  /*1350*/  HADD2.F32 R40, -RZ, R32.H0_H0 ;  /* 0x20000020ff287230 */ /* 0x000fe40000004100 */
[----:B------:R-:W0:Y:S01]  /*1360*/  MUFU.RCP R18, R18 ;  /* 0x0000001200127308 */ /* 0x000e220000001000 */
[----:B-1----:R-:W-:Y:S02]  /*1370*/  FADD.FTZ R21, R16, 1 ;  /* 0x3f80000010157421 */ /* 0x002fe40000010000 */
[----:B------:R-:W-:Y:S01]  /*1380*/  FMUL.FTZ R20, R40, R20 ;  /* 0x0000001428147220 */ /* 0x000fe20000410000 */
[----:B--2---:R-:W-:-:S04]  /*1390*/  FADD.FTZ R16, -R14, 1 ;  /* 0x3f8000000e107421 */ /* 0x004fc80000010100 */
[----:B------:R-:W-:Y:S01]  /*13a0*/  FFMA.FTZ R23, R15, R16, 1 ;  /* 0x3f8000000f177423 */ /* 0x000fe20000010010 */
[----:B------:R-:W-:Y:S01]  /*13b0*/  HADD2.F32 R16, -RZ, R32.H1_H1 ;  /* 0x30000020ff107230 */ /* 0x000fe20000004100 */
[----:B------:R-:W1:Y:S04]  /*13c0*/  MUFU.RCP R15, R21 ;  /* 0x00000015000f7308 */ /* 0x000e680000001000 */
[----:B------:R-:W-:Y:S01]  /*13d0*/  FMUL.FTZ R16, R16, R14 ;  /* 0x0000000e10107220 */ /* 0x000fe20000410000 */
[----:B------:R-:W-:Y:S01]  /*13e0*/  FMUL.FTZ R14, R20, R19 ;  /* 0x00000013140e7220 */ /* 0x000fe20000410000 */
[----:B0-----:R-:W-:Y:S01]  /*13f0*/  FADD.FTZ R19, -R18, 1 ;  /* 0x3f80000012137421 */ /* 0x001fe20000010100 */
[--C-:B------:R-:W-:Y:S02]  /*1400*/  HADD2.F32 R20, -RZ, R30.reuse.H1_H1 ;  /* 0x3000001eff147230 */ /* 0x100fe40000004100 */
[----:B------:R-:W-:Y:S01]  /*1410*/  FMUL.FTZ R23, R16, R23 ;  /* 0x0000001710177220 */ /* 0x000fe20000410000 */
[----:B------:R-:W-:-:S02]  /*1420*/  HADD2.F32 R16, -RZ, R30.H0_H0 ;  /* 0x2000001eff107230 */ /* 0x000fc40000004100 */
[----:B------:R-:W-:-:S03]  /*1430*/  FFMA.FTZ R19, R12, R19, 1 ;  /* 0x3f8000000c137423 */ /* 0x000fc60000010013 */
[----:B------:R-:W-:Y:S01]  /*1440*/  FMUL.FTZ R18, R16, R18 ;  /* 0x0000001210127220 */ /* 0x000fe20000410000 */
[----:B-1----:R-:W-:Y:S01]  /*1450*/  FADD.FTZ R12, -R15, 1 ;  /* 0x3f8000000f0c7421 */ /* 0x002fe20000010100 */
[----:B------:R-:W-:Y:S02]  /*1460*/  FMUL.FTZ R21, R20, R15 ;  /* 0x0000000f14157220 */ /* 0x000fe40000410000 */
[----:B------:R-:W-:Y:S01]  /*1470*/  FMUL.FTZ R19, R18, R19 ;  /* 0x0000001312137220 */ /* 0x000fe20000410000 */
[----:B------:R-:W-:Y:S01]  /*1480*/  FFMA.FTZ R16, R13, R12, 1 ;  /* 0x3f8000000d107423 */ /* 0x000fe2000001000c */
[----:B------:R-:W-:Y:S02]  /*1490*/  HADD2.F32 R13, -RZ, R29.H0_H0 ;  /* 0x2000001dff0d7230 */ /* 0x000fe40000004100 */
[----:B------:R-:W-:Y:S01]  /*14a0*/  FMUL.FTZ R12, R2, R14 ;  /* 0x0000000e020c7220 */ /* 0x000fe20000410000 */
[----:B------:R-:W-:Y:S02]  /*14b0*/  FMUL.FTZ R21, R21, R16 ;  /* 0x0000001015157220 */ /* 0x000fe40000410000 */
[----:B------:R-:W-:Y:S01]  /*14c0*/  FADD.FTZ R18, R13, -UR33 ;  /* 0x800000210d127e21 */ /* 0x000fe20008010000 */
[----:B------:R-:W-:Y:S01]  /*14d0*/  FFMA.FTZ R15, R11, R12, RZ ;  /* 0x0000000c0b0f7223 */ /* 0x000fe200000100ff */
[----:B------:R-:W-:Y:S01]  /*14e0*/  FADD.FTZ R16, RZ, R12 ;  /* 0x0000000cff107221 */ /* 0x000fe20000010000 */
[----:B------:R-:W-:Y:S01]  /*14f0*/  FMUL.FTZ R13, R4, R23 ;  /* 0x00000017040d7220 */ /* 0x000fe20000410000 */
[----:B------:R-:W-:-:S03]  /*1500*/  FMUL.FTZ R12, R18, UR34 ;  /* 0x00000022120c7c20 */ /* 0x000fc60008410000 */
[----:B------:R-:W-:Y:S01]  /*1510*/  FFMA.FTZ R20, R10, R13, R15 ;  /* 0x0000000d0a147223 */ /* 0x000fe2000001000f */
[----:B------:R-:W-:Y:S01]  /*1520*/  FADD.FTZ R16, R13, R16 ;  /* 0x000000100d107221 */ /* 0x000fe20000010000 */
[----:B------:R-:W-:Y:S01]  /*1530*/  FFMA.FTZ R13, R2, R12, R27 ;  /* 0x0000000c020d7223 */ /* 0x000fe2000001001b */
[----:B------:R-:W-:Y:S01]  /*1540*/  FFMA.FTZ R15, R11, R14, RZ ;  /* 0x0000000e0b0f7223 */ /* 0x000fe200000100ff */
[----:B------:R-:W-:Y:S01]  /*1550*/  FADD.FTZ R14, RZ, R14 ;  /* 0x0000000eff0e7221 */ /* 0x000fe20000010000 */
[----:B------:R-:W-:Y:S02]  /*1560*/  HADD2.F32 R11, -RZ, R28.H0_H0 ;  /* 0x2000001cff0b7230 */ /* 0x000fe40000004100 */
[----:B------:R-:W-:Y:S01]  /*1570*/  FMUL.FTZ R40, R13, -1.4426950216293334961 ;  /* 0xbfb8aa3b0d287820 */ /* 0x000fe20000410000 */
[-C--:B------:R-:W-:Y:S01]  /*1580*/  FFMA.FTZ R15, R22, R19.reuse, R15 ;  /* 0x00000013160f7223 */ /* 0x080fe2000001000f */
[----:B------:R-:W-:Y:S01]  /*1590*/  FADD.FTZ R14, R14, R19 ;  /* 0x000000130e0e7221 */ /* 0x000fe20000010000 */
[----:B------:R-:W-:-:S03]  /*15a0*/  FMUL.FTZ R19, R2, R19 ;  /* 0x0000001302137220 */ /* 0x000fc60000410000 */
[----:B------:R-:W0:Y:S01]  /*15b0*/  MUFU.EX2 R40, R40 ;  /* 0x0000002800287308 */ /* 0x000e220000000800 */
[----:B------:R-:W-:Y:S01]  /*15c0*/  FFMA.FTZ R22, R22, R19, R20 ;  /* 0x0000001316167223 */ /* 0x000fe20000010014 */
[----:B------:R-:W-:Y:S01]  /*15d0*/  FADD.FTZ R16, R16, R19 ;  /* 0x0000001310107221 */ /* 0x000fe20000010000 */
[----:B0-----:R-:W-:-:S06]  /*15e0*/  FADD.FTZ R18, R40, 1 ;  /* 0x3f80000028127421 */ /* 0x001fcc0000010000 */
[----:B------:R-:W0:Y:S02]  /*15f0*/  MUFU.RCP R18, R18 ;  /* 0x0000001200127308 */ /* 0x000e240000001000 */
[----:B0-----:R-:W-:Y:S01]  /*1600*/  FADD.FTZ R20, -R18, 1 ;  /* 0x3f80000012147421 */ /* 0x001fe20000010100 */
[----:B------:R-:W-:Y:S01]  /*1610*/  FMUL.FTZ R11, R11, R18 ;  /* 0x000000120b0b7220 */ /* 0x000fe20000410000 */
[----:B------:R-:W-:Y:S01]  /*1620*/  FFMA.FTZ R18, R10, R23, RZ ;  /* 0x000000170a127223 */ /* 0x000fe200000100ff */
[----:B------:R-:W-:Y:S01]  /*1630*/  FADD.FTZ R10, RZ, R23 ;  /* 0x00000017ff0a7221 */ /* 0x000fe20000010000 */
[----:B------:R-:W-:Y:S01]  /*1640*/  FFMA.FTZ R20, R13, R20, 1 ;  /* 0x3f8000000d147423 */ /* 0x000fe20000010014 */
[----:B------:R-:W-:Y:S02]  /*1650*/  HADD2.F32 R13, -RZ, R29.H1_H1 ;  /* 0x3000001dff0d7230 */ /* 0x000fe40000004100 */
[-C--:B------:R-:W-:Y:S01]  /*1660*/  FFMA.FTZ R18, R17, R21.reuse, R18 ;  /* 0x0000001511127223 */ /* 0x080fe20000010012 */
[----:B------:R-:W-:Y:S01]  /*1670*/  FADD.FTZ R10, R10, R21 ;  /* 0x000000150a0a7221 */ /* 0x000fe20000010000 */
[----:B------:R-:W-:Y:S01]  /*1680*/  FMUL.FTZ R11, R11, R20 ;  /* 0x000000140b0b7220 */ /* 0x000fe20000410000 */
[----:B------:R-:W-:Y:S01]  /*1690*/  FMUL.FTZ R21, R4, R21 ;  /* 0x0000001504157220 */ /* 0x000fe20000410000 */
[----:B------:R-:W-:Y:S01]  /*16a0*/  FADD.FTZ R13, R13, -UR33 ;  /* 0x800000210d0d7e21 */ /* 0x000fe20008010000 */
[----:B------:R-:W-:-:S02]  /*16b0*/  HADD2.F32 R23, -RZ, R28.H1_H1 ;  /* 0x3000001cff177230 */ /* 0x000fc40000004100 */
[----:B------:R-:W-:Y:S01]  /*16c0*/  FADD.FTZ R14, R14, R11 ;  /* 0x0000000b0e0e7221 */ /* 0x000fe20000010000 */
[----:B------:R-:W-:Y:S01]  /*16d0*/  FFMA.FTZ R17, R17, R21, R22 ;  /* 0x0000001511117223 */ /* 0x000fe20000010016 */
        /* <DEDUP_REMOVED lines=8> */
[----:B------:R-:W-:Y:S01]  /*1760*/  FADD.FTZ R40, -R20, 1 ;  /* 0x3f80000014287421 */ /* 0x000fe20000010100 */
[----:B------:R-:W-:-:S03]  /*1770*/  HADD2.F32 R20, -RZ, R26.H0_H0 ;  /* 0x2000001aff147230 */ /* 0x000fc60000004100 */
[----:B------:R-:W-:Y:S01]  /*1780*/  FFMA.FTZ R19, R19, R40, 1 ;  /* 0x3f80000013137423 */ /* 0x000fe20000010028 */
[----:B------:R-:W-:Y:S01]  /*1790*/  FMUL.FTZ R40, R2, R11 ;  /* 0x0000000b02287220 */ /* 0x000fe20000410000 */
[----:B------:R-:W-:Y:S02]  /*17a0*/  FADD.FTZ R20, R20, -UR33 ;  /* 0x8000002114147e21 */ /* 0x000fe40008010000 */
[----:B------:R-:W-:Y:S01]  /*17b0*/  FMUL.FTZ R19, R22, R19 ;  /* 0x0000001316137220 */ /* 0x000fe20000410000 */
[----:B------:R-:W-:Y:S01]  /*17c0*/  FADD.FTZ R22, R21, R16 ;  /* 0x0000001015167221 */ /* 0x000fe20000010000 */
[----:B------:R-:W-:Y:S01]  /*17d0*/  FMUL.FTZ R20, R20, UR34 ;  /* 0x0000002214147c20 */ /* 0x000fe20008410000 */
[----:B------:R-:W-:Y:S01]  /*17e0*/  FFMA.FTZ R12, R12, R40, R17 ;  /* 0x000000280c0c7223 */ /* 0x000fe20000010011 */
[----:B------:R-:W-:Y:S02]  /*17f0*/  HADD2.F32 R17, -RZ, R24.H0_H0 ;  /* 0x20000018ff117230 */ /* 0x000fe40000004100 */
[----:B------:R-:W-:Y:S01]  /*1800*/  FADD.FTZ R40, R22, R40 ;  /* 0x0000002816287221 */ /* 0x000fe20000010000 */
[----:B------:R-:W-:Y:S01]  /*1810*/  FFMA.FTZ R21, R2, R20, R27 ;  /* 0x0000001402157223 */ /* 0x000fe2000001001b */
[----:B------:R-:W-:Y:S01]  /*1820*/  FFMA.FTZ R22, R13, R19, R18 ;  /* 0x000000130d167223 */ /* 0x000fe20000010012 */
[----:B------:R-:W-:-:S02]  /*1830*/  FADD.FTZ R10, R10, R19 ;  /* 0x000000130a0a7221 */ /* 0x000fc40000010000 */
[----:B------:R-:W-:-:S06]  /*1840*/  FMUL.FTZ R23, R21, -1.4426950216293334961 ;  /* 0xbfb8aa3b15177820 */ /* 0x000fcc0000410000 */
[----:B------:R-:W0:Y:S02]  /*1850*/  MUFU.EX2 R23, R23 ;  /* 0x0000001700177308 */ /* 0x000e240000000800 */
[----:B0-----:R-:W-:Y:S01]  /*1860*/  FADD.FTZ R16, R23, 1 ;  /* 0x3f80000017107421 */ /* 0x001fe20000010000 */
[----:B------:R-:W-:-:S04]  /*1870*/  FMUL.FTZ R23, R4, R19 ;  /* 0x0000001304177220 */ /* 0x000fc80000410000 */
[----:B------:R-:W-:Y:S01]  /*1880*/  FFMA.FTZ R13, R13, R23, R12 ;  /* 0x000000170d0d7223 */ /* 0x000fe2000001000c */
[----:B------:R-:W0:Y:S01]  /*1890*/  MUFU.RCP R16, R16 ;  /* 0x0000001000107308 */ /* 0x000e220000001000 */
[----:B------:R-:W-:Y:S02]  /*18a0*/  HADD2.F32 R12, -RZ, R24.H1_H1 ;  /* 0x30000018ff0c7230 */ /* 0x000fe40000004100 */
[----:B------:R-:W-:Y:S01]  /*18b0*/  FADD.FTZ R40, R23, R40 ;  /* 0x0000002817287221 */ /* 0x000fe20000010000 */
[----:B0-----:R-:W-:Y:S01]  /*18c0*/  FADD.FTZ R11, -R16, 1 ;  /* 0x3f800000100b7421 */ /* 0x001fe20000010100 */
[----:B------:R-:W-:-:S03]  /*18d0*/  FMUL.FTZ R17, R17, R16 ;  /* 0x0000001011117220 */ /* 0x000fc60000410000 */
        /* <DEDUP_REMOVED lines=18> */
[----:B------:R-:W-:-:S03]  /*1a00*/  FFMA.FTZ R12, R20, R17, R15 ;  /* 0x00000011140c7223 */ /* 0x000fc6000001000f */
[-C--:B------:R-:W-:Y:S01]  /*1a10*/  FMUL.FTZ R18, R4, R19.reuse ;  /* 0x0000001304127220 */ /* 0x080fe20000410000 */
[C---:B------:R-:W-:Y:S01]  /*1a20*/  FFMA.FTZ R13, R11.reuse, R19, R22 ;  /* 0x000000130b0d7223 */ /* 0x040fe20000010016 */
[----:B------:R-:W-:Y:S02]  /*1a30*/  FADD.FTZ R15, R10, R19 ;  /* 0x000000130a0f7221 */ /* 0x000fe40000010000 */
[----:B------:R-:W-:Y:S01]  /*1a40*/  FFMA.FTZ R16, R11, R18, R16 ;  /* 0x000000120b107223 */ /* 0x000fe20000010010 */
[----:B------:R-:W-:-:S07]  /*1a50*/  FADD.FTZ R18, R18, R21 ;  /* 0x0000001512127221 */ /* 0x000fce0000010000 */
.L_x_831:
        /* <DEDUP_REMOVED lines=34> */
.L_x_833:
[----:B------:R-:W-:Y:S05]  /*1c80*/  BSYNC.RECONVERGENT B0 ;  /* 0x0000000000007941 */ /* 0x000fea0003800200 */
.L_x_832:
        /* <DEDUP_REMOVED lines=54> */
.L_x_835:
[----:B------:R-:W-:Y:S05]  /*1ff0*/  BSYNC.RECONVERGENT B0 ;  /* 0x0000000000007941 */ /* 0x000fea0003800200 */
.L_x_834:
        /* <DEDUP_REMOVED lines=78> */
.L_x_837:
[----:B------:R-:W-:Y:S05]  /*24e0*/  BSYNC.RECONVERGENT B0 ;  /* 0x0000000000007941 */ /* 0x000fea0003800200 */
.L_x_836:
[----:B------:R-:W-:Y:S04]  /*24f0*/  BSSY.RECONVERGENT B0, `(.L_x_838) ;  /* 0x000001d000007945 */ /* 0x000fe80003800200 */
[----:B------:R-:W-:Y:S05]  /*2500*/  @P5 BRA `(.L_x_839) ;  /* 0x00000000006c5947 */ /* 0x000fea0003800000 */
[----:B--2---:R-:W2:Y:S01]  /*2510*/  LDC.64 R18, c[0x0][0x3d8] ;  /* 0x0000f600ff127b82 */ /* 0x004ea20000000a00 */
[----:B------:R-:W-:-:S07]  /*2520*/  IMAD R21, R41, 0x28, R8 ;  /* 0x0000002829157824 */ /* 0x000fce00078e0208 */
[----:B-1----:R-:W1:Y:S01]  /*2530*/  LDC.64 R16, c[0x0][0x3f8] ;  /* 0x0000fe00ff107b82 */ /* 0x002e620000000a00 */
[----:B--2---:R-:W-:-:S05]  /*2540*/  IMAD.WIDE R20, R21, 0x4, R18 ;  /* 0x0000000415147825 */ /* 0x004fca00078e0212 */
[----:B------:R2:W-:Y:S01]  /*2550*/  REDG.E.ADD.F32.FTZ.RN.STRONG.GPU desc[UR24][R20.64], R12 ;  /* 0x0000000c140079a6 */ /* 0x0005e2000c12f318 */
[----:B-1----:R-:W-:Y:S01]  /*2560*/  IMAD.WIDE.U32 R18, R16, 0x3, RZ ;  /* 0x0000000310127825 */ /* 0x002fe200078e00ff */
        /* <DEDUP_REMOVED lines=15> */
[----:B--2---:R-:W-:Y:S02]  /*2660*/  IADD3 R20, P3, PT, R20, R41, RZ ;  /* 0x0000002914147210 */ /* 0x004fe40007f7e0ff */
[----:B------:R-:W-:-:S02]  /*2670*/  IADD3.X R17, PT, PT, R21, R17, RZ, P1, !PT ;  /* 0x0000001115117210 */ /* 0x000fc40000ffe4ff */
[----:B------:R-:W-:-:S03]  /*2680*/  IADD3.X R21, PT, PT, R21, R23, RZ, P3, !PT ;  /* 0x0000001715157210 */ /* 0x000fc60001ffe4ff */
[----:B------:R4:W-:Y:S04]  /*2690*/  REDG.E.ADD.F32.FTZ.RN.STRONG.GPU desc[UR24][R16.64], R13 ;  /* 0x0000000d100079a6 */ /* 0x0009e8000c12f318 */
[----:B------:R4:W-:Y:S04]  /*26a0*/  REDG.E.ADD.F32.FTZ.RN.STRONG.GPU desc[UR24][R18.64], R14 ;  /* 0x0000000e120079a6 */ /* 0x0009e8000c12f318 */
[----:B------:R4:W-:Y:S02]  /*26b0*/  REDG.E.ADD.F32.FTZ.RN.STRONG.GPU desc[UR24][R20.64], R15 ;  /* 0x0000000f140079a6 */ /* 0x0009e4000c12f318 */
.L_x_839:
[----:B------:R-:W-:Y:S05]  /*26c0*/  BSYNC.RECONVERGENT B0 ;  /* 0x0000000000007941 */ /* 0x000fea0003800200 */
.L_x_838:
        /* <DEDUP_REMOVED lines=12> */
[----:B-1----:R-:W-:Y:S01]  /*2790*/  MOV R16, UR4 ;  /* 0x0000000400107c02 */ /* 0x002fe20008000f00 */
[----:B------:R-:W-:Y:S02]  /*27a0*/  UIADD3 UR17, UPT, UPT, UR18, UR5, URZ ;  /* 0x0000000512117290 */ /* 0x000fe4000fffe0ff */
[----:B------:R-:W-:Y:S01]  /*27b0*/  UIMAD.WIDE.U32 UR20, UR30, 0x8, UR6 ;  /* 0x000000081e1478a5 */ /* 0x000fe2000f8e0006 */
[----:B------:R-:W-:-:S03]  /*27c0*/  LOP3.LUT P1, R16, R16, 0x2, RZ, 0xc0, !PT ;  /* 0x0000000210107812 */ /* 0x000fc6000782c0ff */
[----:B------:R-:W-:Y:S02]  /*27d0*/  MOV R17, UR17 ;  /* 0x0000001100117c02 */ /* 0x000fe40008000f00 */
[----:B------:R-:W-:Y:S02]  /*27e0*/  SEL R19, RZ, UR29, P1 ;  /* 0x0000001dff137c07 */ /* 0x000fe40008800000 */
        /* <DEDUP_REMOVED lines=11> */
.L_x_842:
[----:B-1----:R-:W4:Y:S04]  /*28a0*/  LDG.E.STRONG.GPU R12, desc[UR24][R14.64] ;  /* 0x000000180e0c7981 */ /* 0x002f28000c1ef900 */
[----:B----4-:R-:W-:Y:S01]  /*28b0*/  CCTL.IVALL ;  /* 0x00000000ff00798f */ /* 0x010fe20002000000 */
[----:B------:R-:W-:Y:S05]  /*28c0*/  YIELD ;  /* 0x0000000000007946 */ /* 0x000fea0003800000 */
[----:B------:R-:W-:-:S13]  /*28d0*/  ISETP.NE.AND P1, PT, R12, R19, PT ;  /* 0x000000130c00720c */ /* 0x000fda0003f25270 */
[----:B------:R-:W-:Y:S05]  /*28e0*/  @P1 BRA `(.L_x_842) ;  /* 0xfffffffc00ec1947 */ /* 0x000fea000383ffff */
.L_x_841:
        /* <DEDUP_REMOVED lines=14> */
.L_x_844:
        /* <DEDUP_REMOVED lines=20> */
[----:B------:R-:W-:Y:S01]  /*2b10*/  MOV R17, UR39 ;  /* 0x0000002700117c02 */ /* 0x000fe20008000f00 */
[----:B------:R-:W-:Y:S01]  /*2b20*/  @!UP0 UIMAD.WIDE.U32 UR38, UR19, 0x8, UR6 ;  /* 0x00000008132688a5 */ /* 0x000fe2000f8e0006 */
[----:B------:R-:W4:Y:S04]  /*2b30*/  @!P3 LDG.E.64 R14, desc[UR24][R14.64] ;  /* 0x000000180e0eb981 */ /* 0x000f28000c1e1b00 */
[----:B------:R-:W5:Y:S01]  /*2b40*/  @!P6 LDG.E.64 R16, desc[UR24][R16.64] ;  /* 0x000000181010e981 */ /* 0x000f62000c1e1b00 */
[----:B--2---:R-:W-:-:S02]  /*2b50*/  MOV R18, UR38 ;  /* 0x0000002600127c02 */ /* 0x004fc40008000f00 */
[----:B------:R-:W-:-:S06]  /*2b60*/  MOV R19, UR39 ;  /* 0x0000002700137c02 */ /* 0x000fcc0008000f00 */
[----:B------:R-:W2:Y:S01]  /*2b70*/  @!P5 LDG.E.64 R18, desc[UR24][R18.64] ;  /* 0x000000181212d981 */ /* 0x000ea2000c1e1b00 */
[----:B------:R-:W-:Y:S01]  /*2b80*/  IADD3 R21, PT, PT, R20, 0x4, RZ ;  /* 0x0000000414157810 */ /* 0x000fe20007ffe0ff */
[----:B0--3--:R-:W-:Y:S01]  /*2b90*/  @!P1 FADD.FTZ R10, R10, R12 ;  /* 0x0000000c0a0a9221 */ /* 0x009fe20000010000 */
[----:B------:R-:W-:Y:S01]  /*2ba0*/  @!P1 FADD.FTZ R11, R11, R13 ;  /* 0x0000000d0b0b9221 */ /* 0x000fe20000010000 */
[----:B------:R-:W-:Y:S02]  /*2bb0*/  IADD3 R12, PT, PT, R20, 0x5, RZ ;  /* 0x00000005140c7810 */ /* 0x000fe40007ffe0ff */
[----:B------:R-:W-:Y:S01]  /*2bc0*/  ISETP.EQ.OR P1, PT, R21, UR26, P2 ;  /* 0x0000001a15007c0c */ /* 0x000fe20009722670 */
[----:B----4-:R-:W-:Y:S01]  /*2bd0*/  @!P3 FADD.FTZ R10, R10, R14 ;  /* 0x0000000e0a0ab221 */ /* 0x010fe20000010000 */
[----:B------:R-:W-:Y:S01]  /*2be0*/  @!P3 FADD.FTZ R11, R11, R15 ;  /* 0x0000000f0b0bb221 */ /* 0x000fe20000010000 */
[----:B------:R-:W-:Y:S02]  /*2bf0*/  ISETP.EQ.OR P3, PT, R12, UR26, P2 ;  /* 0x0000001a0c007c0c */ /* 0x000fe40009762670 */
[----:B------:R-:W-:Y:S01]  /*2c00*/  IADD3 R12, PT, PT, R20, 0x6, RZ ;  /* 0x00000006140c7810 */ /* 0x000fe20007ffe0ff */
[----:B-----5:R-:W-:Y:S01]  /*2c10*/  @!P6 FADD.FTZ R10, R10, R16 ;  /* 0x000000100a0ae221 */ /* 0x020fe20000010000 */
[----:B------:R-:W-:-:S02]  /*2c20*/  @!P6 FADD.FTZ R11, R11, R17 ;  /* 0x000000110b0be221 */ /* 0x000fc40000010000 */
[----:B------:R-:W-:Y:S02]  /*2c30*/  ISETP.EQ.OR P6, PT, R12, UR26, P2 ;  /* 0x0000001a0c007c0c */ /* 0x000fe400097c2670 */
[----:B------:R-:W-:Y:S02]  /*2c40*/  IADD3 R12, PT, PT, R20, 0x7, RZ ;  /* 0x00000007140c7810 */ /* 0x000fe40007ffe0ff */
[----:B------:R-:W-:Y:S01]  /*2c50*/  VOTEU.ALL UP1, P1 ;  /* 0x0000000000ff7886 */ /* 0x000fe20000820000 */
[----:B--2---:R-:W-:Y:S01]  /*2c60*/  @!P5 FADD.FTZ R10, R10, R18 ;  /* 0x000000120a0ad221 */ /* 0x004fe20000010000 */
        /* <DEDUP_REMOVED lines=42> */
.L_x_843:
        /* <DEDUP_REMOVED lines=9> */
[----:B--2---:R-:W-:Y:S02]  /*2fa0*/  IADD3 R18, PT, PT, R20, 0x2, RZ ;  /* 0x0000000214127810 */ /* 0x004fe40007ffe0ff */
[----:B------:R-:W-:Y:S02]  /*2fb0*/  ISETP.EQ.OR P3, PT, R14, UR26, P2 ;  /* 0x0000001a0e007c0c */ /* 0x000fe40009762670 */
[----:B------:R-:W-:Y:S02]  /*2fc0*/  ISETP.EQ.OR P5, PT, R18, UR26, P2 ;  /* 0x0000001a12007c0c */ /* 0x000fe400097a2670 */
[----:B------:R-:W-:-:S02]  /*2fd0*/  IADD3 R16, PT, PT, R20, 0x3, RZ ;  /* 0x0000000314107810 */ /* 0x000fc40007ffe0ff */
[----:B------:R-:W-:Y:S02]  /*2fe0*/  MOV R13, UR27 ;  /* 0x0000001b000d7c02 */ /* 0x000fe40008000f00 */
[----:B------:R-:W-:Y:S02]  /*2ff0*/  ISETP.EQ.OR P6, PT, R16, UR26, P2 ;  /* 0x0000001a10007c0c */ /* 0x000fe400097c2670 */
[----:B------:R-:W-:Y:S01]  /*3000*/  MOV R17, UR27 ;  /* 0x0000001b00117c02 */ /* 0x000fe20008000f00 */
        /* <DEDUP_REMOVED lines=25> */
.L_x_845:
[----:B------:R-:W-:Y:S05]  /*31a0*/  BRA.U !UP1, `(.L_x_840) ;  /* 0x0000000109887547 */ /* 0x000fea000b800000 */
[----:B------:R-:W-:Y:S02]  /*31b0*/  UISETP.NE.AND UP0, UPT, UR18, 0x1, UPT ;  /* 0x000000011200788c */ /* 0x000fe4000bf05270 */
[----:B------:R-:W-:-:S06]  /*31c0*/  ULOP3.LUT UR17, UR29, 0x1, URZ, 0xc0, !UPT ;  /* 0x000000011d117892 */ /* 0x000fcc000f8ec0ff */
[----:B-1----:R-:W-:Y:S01]  /*31d0*/  MOV R16, UR17 ;  /* 0x0000001100107c02 */ /* 0x002fe20008000f00 */
[----:B------:R-:W-:Y:S06]  /*31e0*/  BRA.U !UP0, `(.L_x_846) ;  /* 0x0000000108487547 */ /* 0x000fec000b800000 */
[C---:B------:R-:W-:Y:S02]  /*31f0*/  IADD3 R14, PT, PT, R20.reuse, 0x1, RZ ;  /* 0x00000001140e7810 */ /* 0x040fe40007ffe0ff */
[----:B------:R-:W-:Y:S02]  /*3200*/  ISETP.EQ.OR P3, PT, R20, UR26, P2 ;  /* 0x0000001a14007c0c */ /* 0x000fe40009762670 */
[----:B------:R-:W-:Y:S02]  /*3210*/  ISETP.EQ.OR P1, PT, R14, UR26, P2 ;  /* 0x0000001a0e007c0c */ /* 0x000fe40009722670 */
[----:B------:R-:W-:Y:S02]  /*3220*/  MOV R17, UR27 ;  /* 0x0000001b00117c02 */ /* 0x000fe40008000f00 */
        /* <DEDUP_REMOVED lines=8> */
[----:B------:R-:W4:Y:S01]  /*32b0*/  @!P1 LDG.E.64 R14, desc[UR24][R14.64] ;  /* 0x000000180e0e9981 */ /* 0x000f22000c1e1b00 */
[----:B------:R-:W-:Y:S01]  /*32c0*/  IADD3 R20, PT, PT, R20, 0x2, RZ ;  /* 0x0000000214147810 */ /* 0x000fe20007ffe0ff */
[----:B0--3--:R-:W-:Y:S01]  /*32d0*/  @!P3 FADD.FTZ R10, R10, R12 ;  /* 0x0000000c0a0ab221 */ /* 0x009fe20000010000 */
[----:B------:R-:W-:-:S03]  /*32e0*/  @!P3 FADD.FTZ R11, R11, R13 ;  /* 0x0000000d0b0bb221 */ /* 0x000fc60000010000 */
[----:B----4-:R-:W-:Y:S01]  /*32f0*/  @!P1 FADD.FTZ R10, R10, R14 ;  /* 0x0000000e0a0a9221 */ /* 0x010fe20000010000 */
[----:B------:R-:W-:-:S07]  /*3300*/  @!P1 FADD.FTZ R11, R11, R15 ;  /* 0x0000000f0b0b9221 */ /* 0x000fce0000010000 */
.L_x_846:
[----:B------:R-:W-:Y:S01]  /*3310*/  ISETP.EQ.OR P1, PT, R20, UR26, P2 ;  /* 0x0000001a14007c0c */ /* 0x000fe20009722670 */
[----:B------:R-:W-:Y:S03]  /*3320*/  BSSY.RECONVERGENT B0, `(.L_x_840) ;  /* 0x000000a000007945 */ /* 0x000fe60003800200 */
[----:B------:R-:W-:-:S13]  /*3330*/  ISETP.NE.U32.OR P1, PT, R16, 0x1, P1 ;  /* 0x000000011000780c */ /* 0x000fda0000f25470 */
[----:B------:R-:W-:Y:S05]  /*3340*/  @P1 BRA `(.L_x_847) ;  /* 0x00000000001c1947 */ /* 0x000fea0003800000 */
[----:B------:R-:W-:Y:S02]  /*3350*/  MOV R13, UR27 ;  /* 0x0000001b000d7c02 */ /* 0x000fe40008000f00 */
[----:B------:R-:W-:-:S03]  /*3360*/  MOV R15, 0x8 ;  /* 0x00000008000f7802 */ /* 0x000fc60000000f00 */
[----:B------:R-:W-:-:S04]  /*3370*/  IMAD R12, R20, R13, UR5 ;  /* 0x00000005140c7e24 */ /* 0x000fc8000f8e020d */
[----:B------:R-:W-:-:S06]  /*3380*/  IMAD.WIDE.U32 R12, R12, R15, UR6 ;  /* 0x000000060c0c7e25 */ /* 0x000fcc000f8e000f */
[----:B------:R-:W0:Y:S02]  /*3390*/  LDG.E.64 R12, desc[UR24][R12.64] ;  /* 0x000000180c0c7981 */ /* 0x000e24000c1e1b00 */
[----:B0--3--:R-:W-:Y:S01]  /*33a0*/  FADD.FTZ R10, R10, R12 ;  /* 0x0000000c0a0a7221 */ /* 0x009fe20000010000 */
[----:B------:R-:W-:-:S07]  /*33b0*/  FADD.FTZ R11, R11, R13 ;  /* 0x0000000d0b0b7221 */ /* 0x000fce0000010000 */
.L_x_847:
[----:B------:R-:W-:Y:S05]  /*33c0*/  BSYNC.RECONVERGENT B0 ;  /* 0x0000000000007941 */ /* 0x000fea0003800200 */
.L_x_840:
[----:B------:R-:W5:Y:S01]  /*33d0*/  S2UR UR7, SR_CgaCtaId ;  /* 0x00000000000779c3 */ /* 0x000f620000008800 */
[----:B------:R-:W-:Y:S01]  /*33e0*/  UMOV UR6, 0x400 ;  /* 0x0000040000067882 */ /* 0x000fe20000000000 */
[--C-:B-1--4-:R-:W-:Y:S01]  /*33f0*/  HADD2.F32 R14, -RZ, R33.reuse.H0_H0 ;  /* 0x20000021ff0e7230 */ /* 0x112fe20000004100 */
[----:B------:R-:W1:Y:S01]  /*3400*/  LDCU.64 UR20, c[0x0][0x400] ;  /* 0x00008000ff1477ac */ /* 0x000e620008000a00 */
[----:B------:R-:W-:Y:S02]  /*3410*/  HADD2.F32 R33, -RZ, R33.H1_H1 ;  /* 0x30000021ff217230 */ /* 0x000fe40000004100 */
[--C-:B------:R-:W-:Y:S02]  /*3420*/  HADD2.F32 R17, -RZ, R32.reuse.H0_H0 ;  /* 0x20000020ff117230 */ /* 0x100fe40000004100 */
        /* <DEDUP_REMOVED lines=16> */
[----:B--2---:R-:W-:Y:S01]  /*3530*/  FMUL.FTZ R18, R13, -1.4426950216293334961 ;  /* 0xbfb8aa3b0d127820 */ /* 0x004fe20000410000 */
        /* <DEDUP_REMOVED lines=15> */
.L_x_848:
        /* <DEDUP_REMOVED lines=10> */
[----:B--2---:R-:W-:Y:S02]  /*36d0*/  FMUL.FTZ R18, R17, UR34 ;  /* 0x0000002211127c20 */ /* 0x004fe40008410000 */
        /* <DEDUP_REMOVED lines=9> */
.L_x_850:
[----:B------:R-:W-:Y:S05]  /*3770*/  BSYNC.RECONVERGENT B0 ;  /* 0x0000000000007941 */ /* 0x000fea0003800200 */
.L_x_849:
[----:B------:R-:W-:Y:S01]  /*3780*/  HADD2.F32 R10, -RZ, R29.H0_H0 ;  /* 0x2000001dff0a7230 */ /* 0x000fe20000004100 */
[----:B------:R-:W-:Y:S01]  /*3790*/  UISETP.NE.AND UP0, UPT, UR28, URZ, UPT ;  /* 0x000000ff1c00728c */ /* 0x000fe2000bf05270 */
[----:B------:R-:W-:Y:S02]  /*37a0*/  HADD2.F32 R31, -RZ, R31.H1_H1 ;  /* 0x3000001fff1f7230 */ /* 0x000fe40000004100 */
[----:B------:R-:W-:Y:S01]  /*37b0*/  FADD.FTZ R14, R14, -UR33 ;  /* 0x800000210e0e7e21 */ /* 0x000fe20008010000 */
[----:B------:R-:W-:Y:S02]  /*37c0*/  HADD2.F32 R29, -RZ, R29.H1_H1 ;  /* 0x3000001dff1d7230 */ /* 0x000fe40000004100 */
[----:B------:R-:W-:Y:S01]  /*37d0*/  FADD.FTZ R10, R10, -UR33 ;  /* 0x800000210a0a7e21 */ /* 0x000fe20008010000 */
[--C-:B------:R-:W-:Y:S02]  /*37e0*/  HADD2.F32 R11, -RZ, R26.reuse.H0_H0 ;  /* 0x2000001aff0b7230 */ /* 0x100fe40000004100 */
[----:B------:R-:W-:Y:S01]  /*37f0*/  FADD.FTZ R22, R31, -UR33 ;  /* 0x800000211f167e21 */ /* 0x000fe20008010000 */
[----:B------:R-:W-:-:S02]  /*3800*/  HADD2.F32 R26, -RZ, R26.H1_H1 ;  /* 0x3000001aff1a7230 */ /* 0x000fc40000004100 */
[----:B------:R-:W-:Y:S01]  /*3810*/  FADD.FTZ R20, R29, -UR33 ;  /* 0x800000211d147e21 */ /* 0x000fe20008010000 */
[----:B0-----:R-:W-:Y:S01]  /*3820*/  FMUL.FTZ R12, R14, UR34 ;  /* 0x000000220e0c7c20 */ /* 0x001fe20008410000 */
[----:B------:R-:W-:Y:S01]  /*3830*/  FADD.FTZ R11, R11, -UR33 ;  /* 0x800000210b0b7e21 */ /* 0x000fe20008010000 */
[----:B------:R-:W-:Y:S01]  /*3840*/  FMUL.FTZ R22, R22, UR34 ;  /* 0x0000002216167c20 */ /* 0x000fe20008410000 */
[----:B------:R-:W-:Y:S01]  /*3850*/  FADD.FTZ R26, R26, -UR33 ;  /* 0x800000211a1a7e21 */ /* 0x000fe20008010000 */
[----:B--2---:R-:W-:Y:S01]  /*3860*/  FMUL.FTZ R18, R10, UR34 ;  /* 0x000000220a127c20 */ /* 0x004fe20008410000 */
        /* <DEDUP_REMOVED lines=9> */
[--C-:B------:R-:W-:Y:S01]  /*3900*/  FFMA.FTZ R17, R16, R15, R19.reuse ;  /* 0x0000000f10117223 */ /* 0x100fe20000010013 */
        /* <DEDUP_REMOVED lines=25> */
.L_x_851:
        /* <DEDUP_REMOVED lines=18> */
.L_x_853:
[----:B------:R-:W-:Y:S05]  /*3bc0*/  BSYNC.RECONVERGENT B0 ;  /* 0x0000000000007941 */ /* 0x000fea0003800200 */
.L_x_852:
        /* <DEDUP_REMOVED lines=21> */
.L_x_854:
[----:B------:R-:W-:Y:S01]  /*3d20*/  BSSY.RECONVERGENT B0, `(.L_x_855) ;  /* 0x0000012000007945 */ /* 0x000fe20003800200 */
[----:B------:R-:W-:Y:S01]  /*3d30*/  FFMA.FTZ R21, R2, R10, -R21 ;  /* 0x0000000a02157223 */ /* 0x000fe20000010815 */
[----:B------:R-:W-:Y:S02]  /*3d40*/  FFMA.FTZ R16, R4, R28, -R23 ;  /* 0x0000001c04107223 */ /* 0x000fe40000010817 */
[----:B------:R-:W-:Y:S05]  /*3d50*/  @P1 BRA `(.L_x_856) ;  /* 0x0000000000381947 */ /* 0x000fea0003800000 */
[----:B------:R-:W1:Y:S01]  /*3d60*/  LDCU.64 UR6, c[0x0][0x3f8] ;  /* 0x00007f00ff0677ac */ /* 0x000e620008000a00 */
[----:B------:R-:W-:Y:S01]  /*3d70*/  MOV R10, R44 ;  /* 0x0000002c000a7202 */ /* 0x000fe20000000f00 */
[----:B------:R-:W-:Y:S01]  /*3d80*/  FMUL.FTZ R21, R21, UR34 ;  /* 0x0000002215157c20 */ /* 0x000fe20008410000 */
[----:B0-----:R-:W-:Y:S01]  /*3d90*/  MOV R11, R43 ;  /* 0x0000002b000b7202 */ /* 0x001fe20000000f00 */
[----:B------:R-:W0:Y:S01]  /*3da0*/  LDCU.64 UR18, c[0x0][0x380] ;  /* 0x00007000ff1277ac */ /* 0x000e220008000a00 */
[----:B------:R-:W-:Y:S01]  /*3db0*/  FMUL.FTZ R16, R16, UR34 ;  /* 0x0000002210107c20 */ /* 0x000fe20008410000 */
[----:B-1----:R-:W-:Y:S02]  /*3dc0*/  IMAD R12, R7, UR6, RZ ;  /* 0x00000006070c7c24 */ /* 0x002fe4000f8e02ff */
[----:B------:R-:W-:-:S04]  /*3dd0*/  IMAD.WIDE.U32 R10, R35, UR6, R10 ;  /* 0x00000006230a7c25 */ /* 0x000fc8000f8e000a */
[----:B------:R-:W-:Y:S01]  /*3de0*/  IMAD R13, R35, UR7, R12 ;  /* 0x00000007230d7c24 */ /* 0x000fe2000f8e020c */
[----:B0-----:R-:W-:-:S04]  /*3df0*/  LEA R12, P0, R10, UR18, 0x1 ;  /* 0x000000120a0c7c11 */ /* 0x001fc8000f8008ff */
[----:B------:R-:W-:Y:S02]  /*3e00*/  IADD3 R13, PT, PT, R11, R13, RZ ;  /* 0x0000000d0b0d7210 */ /* 0x000fe40007ffe0ff */
[----:B------:R-:W-:Y:S02]  /*3e10*/  F2FP.F16.F32.PACK_AB R11, R16, R21 ;  /* 0x00000015100b723e */ /* 0x000fe400000000ff */
[----:B------:R-:W-:-:S05]  /*3e20*/  LEA.HI.X R13, R10, UR19, R13, 0x1, P0 ;  /* 0x000000130a0d7c11 */ /* 0x000fca00080f0c0d */
[----:B------:R1:W-:Y:S02]  /*3e30*/  STG.E desc[UR24][R12.64], R11 ;  /* 0x0000000b0c007986 */ /* 0x0003e4000c101918 */
.L_x_856:
[----:B------:R-:W-:Y:S05]  /*3e40*/  BSYNC.RECONVERGENT B0 ;  /* 0x0000000000007941 */ /* 0x000fea0003800200 */
.L_x_855:
[--C-:B------:R-:W-:Y:S02]  /*3e50*/  HADD2.F32 R10, -RZ, R24.reuse.H0_H0 ;  /* 0x20000018ff0a7230 */ /* 0x100fe40000004100 */
[----:B------:R-:W-:Y:S01]  /*3e60*/  HADD2.F32 R24, -RZ, R24.H1_H1 ;  /* 0x30000018ff187230 */ /* 0x000fe20000004100 */
[----:B------:R-:W-:Y:S06]  /*3e70*/  BRA.U !UP0, `(.L_x_857) ;  /* 0x0000000108487547 */ /* 0x000fec000b800000 */
[----:B------:R-:W-:Y:S01]  /*3e80*/  FFMA.FTZ R15, R2, R15, R27 ;  /* 0x0000000f020f7223 */ /* 0x000fe2000001001b */
[----:B------:R-:W-:-:S03]  /*3e90*/  FFMA.FTZ R14, R4, R14, R25 ;  /* 0x0000000e040e7223 */ /* 0x000fc60000010019 */
[----:B01----:R-:W-:Y:S01]  /*3ea0*/  FMUL.FTZ R11, R15, -1.4426950216293334961 ;  /* 0xbfb8aa3b0f0b7820 */ /* 0x003fe20000410000 */
        /* <DEDUP_REMOVED lines=15> */
.L_x_857:
[----:B------:R-:W-:Y:S01]  /*3fa0*/  ISETP.GE.AND.EX P2, PT, R9, UR21, PT, P2 ;  /* 0x0000001509007c0c */ /* 0x000fe2000bf46320 */
[----:B------:R-:W-:Y:S01]  /*3fb0*/  FFMA.FTZ R17, R2, R10, -R17 ;  /* 0x0000000a02117223 */ /* 0x000fe20000010811 */
[----:B------:R-:W-:Y:S01]  /*3fc0*/  FFMA.FTZ R19, R4, R24, -R19 ;  /* 0x0000001804137223 */ /* 0x000fe20000010813 */
[----:B------:R-:W-:Y:S02]  /*3fd0*/  BSSY.RECONVERGENT B0, `(.L_x_858) ;  /* 0x000000f000007945 */ /* 0x000fe40003800200 */
[----:B01----:R-:W-:Y:S01]  /*3fe0*/  FMUL.FTZ R13, R17, UR34 ;  /* 0x00000022110d7c20 */ /* 0x003fe20008410000 */
[----:B------:R-:W-:-:S07]  /*3ff0*/  FMUL.FTZ R2, R19, UR34 ;  /* 0x0000002213027c20 */ /* 0x000fce0008410000 */
[----:B------:R-:W-:Y:S05]  /*4000*/  @P2 BRA `(.L_x_859) ;  /* 0x00000000002c2947 */ /* 0x000fea0003800000 */
[----:B------:R-:W0:Y:S01]  /*4010*/  LDCU.64 UR6, c[0x0][0x3f8] ;  /* 0x00007f00ff0677ac */ /* 0x000e220008000a00 */
[----:B------:R-:W-:Y:S02]  /*4020*/  MOV R42, R44 ;  /* 0x0000002c002a7202 */ /* 0x000fe40000000f00 */
[----:B------:R-:W-:Y:S01]  /*4030*/  F2FP.F16.F32.PACK_AB R13, R2, R13 ;  /* 0x0000000d020d723e */ /* 0x000fe200000000ff */
        /* <DEDUP_REMOVED lines=8> */
.L_x_859:
[----:B------:R-:W-:Y:S05]  /*40c0*/  BSYNC.RECONVERGENT B0 ;  /* 0x0000000000007941 */ /* 0x000fea0003800200 */
.L_x_858:
[----:B------:R-:W-:Y:S02]  /*40d0*/  UIADD3 UR16, UPT, UPT, UR27, UR16, URZ ;  /* 0x000000101b107290 */ /* 0x000fe4000fffe0ff */
[----:B------:R-:W-:Y:S02]  /*40e0*/  UIADD3 UR4, UPT, UPT, UR4, 0x1, URZ ;  /* 0x0000000104047890 */ /* 0x000fe4000fffe0ff */
[----:B------:R-:W-:-:S09]  /*40f0*/  UISETP.GE.AND UP0, UPT, UR16, UR8, UPT ;  /* 0x000000081000728c */ /* 0x000fd2000bf06270 */
[----:B------:R-:W-:Y:S05]  /*4100*/  BRA.U !UP0, `(.L_x_860) ;  /* 0xffffffc1088c7547 */ /* 0x000fea000b83ffff */
.L_x_829:
[----:B------:R-:W1:Y:S01]  /*4110*/  LDC R4, c[0x0][0x370] ;  /* 0x0000dc00ff047b82 */ /* 0x000e620000000800 */
[----:B------:R-:W-:Y:S01]  /*4120*/  ISETP.NE.AND P2, PT, R8, RZ, PT ;  /* 0x000000ff0800720c */ /* 0x000fe20003f45270 */
[----:B------:R-:W-:Y:S06]  /*4130*/  BSSY.RECONVERGENT B0, `(.L_x_861) ;  /* 0x0000011000007945 */ /* 0x000fec0003800200 */
[----:B------:R-:W2:Y:S08]  /*4140*/  LDC R7, c[0x0][0x374] ;  /* 0x0000dd00ff077b82 */ /* 0x000eb00000000800 */
[----:B------:R-:W3:Y:S01]  /*4150*/  LDC.64 R2, c[0x0][0x3c8] ;  /* 0x0000f200ff027b82 */ /* 0x000ee20000000a00 */
[----:B-1----:R-:W-:-:S02]  /*4160*/  IADD3 R5, PT, PT, R4, -0x1, RZ ;  /* 0xffffffff04057810 */ /* 0x002fc40007ffe0ff */
[----:B------:R-:W-:Y:S02]  /*4170*/  ISETP.NE.AND P1, PT, R4, 0x1, PT ;  /* 0x000000010400780c */ /* 0x000fe40003f25270 */
[----:B--2---:R-:W-:-:S04]  /*4180*/  IADD3 R0, PT, PT, R7, -0x1, RZ ;  /* 0xffffffff07007810 */ /* 0x004fc80007ffe0ff */
[----:B------:R-:W-:Y:S02]  /*4190*/  ISETP.NE.AND P0, PT, R0, UR5, PT ;  /* 0x0000000500007c0c */ /* 0x000fe4000bf05270 */
[----:B------:R-:W-:Y:S02]  /*41a0*/  SHF.L.U32 R0, R7, 0x1, RZ ;  /* 0x0000000107007819 */ /* 0x000fe400000006ff */
[----:B------:R-:W-:Y:S02]  /*41b0*/  ISETP.NE.OR P0, PT, R5, UR26, P0 ;  /* 0x0000001a05007c0c */ /* 0x000fe40008705670 */
[----:B------:R-:W-:-:S05]  /*41c0*/  SEL R5, R0, RZ, P1 ;  /* 0x000000ff00057207 */ /* 0x000fca0000800000 */
[----:B---3--:R-:W-:Y:S01]  /*41d0*/  IMAD.WIDE.U32 R2, R5, 0x4, R2 ;  /* 0x0000000405027825 */ /* 0x008fe200078e0002 */
[----:B------:R-:W-:Y:S06]  /*41e0*/  @P2 BRA `(.L_x_862) ;  /* 0x0000000000142947 */ /* 0x000fec0003800000 */
[----:B------:R-:W-:Y:S01]  /*41f0*/  HFMA2 R5, -RZ, RZ, 0, 5.9604644775390625e-08 ;  /* 0x00000001ff057431 */ /* 0x000fe200000001ff */
[----:B------:R-:W-:Y:S06]  /*4200*/  MEMBAR.ALL.GPU ;  /* 0x0000000000007992 */ /* 0x000fec000000a000 */
[----:B------:R-:W-:-:S00]  /*4210*/  ERRBAR ;  /* 0x00000000000079ab */ /* 0x000fc00000000000 */
[----:B------:R-:W-:Y:S06]  /*4220*/  CGAERRBAR ;  /* 0x00000000000075ab */ /* 0x000fec0000000000 */
[----:B------:R1:W-:Y:S02]  /*4230*/  REDG.E.ADD.S32.STRONG.GPU desc[UR24][R2.64], R5 ;  /* 0x000000050200798e */ /* 0x0003e4000c12e318 */
.L_x_862:
[----:B------:R-:W-:Y:S05]  /*4240*/  BSYNC.RECONVERGENT B0 ;  /* 0x0000000000007941 */ /* 0x000fea0003800200 */
.L_x_861:
[----:B------:R-:W-:Y:S05]  /*4250*/  @P0 EXIT ;  /* 0x000000000000094d */ /* 0x000fea0003800000 */
[----:B------:R-:W-:Y:S05]  /*4260*/  @P2 BRA `(.L_x_863) ;  /* 0x0000000000202947 */ /* 0x000fea0003800000 */
[----:B------:R-:W-:-:S05]  /*4270*/  IMAD R0, R4, R7, RZ ;  /* 0x0000000704007224 */ /* 0x000fca00078e02ff */
[----:B------:R-:W-:-:S13]  /*4280*/  ISETP.NE.AND P0, PT, R0, -0x1, PT ;  /* 0xffffffff0000780c */ /* 0x000fda0003f05270 */
[----:B------:R-:W-:Y:S05]  /*4290*/  @!P0 BRA `(.L_x_863) ;  /* 0x0000000000148947 */ /* 0x000fea0003800000 */
.L_x_864:
[----:B-1----:R-:W2:Y:S04]  /*42a0*/  LDG.E.STRONG.GPU R5, desc[UR24][R2.64] ;  /* 0x0000001802057981 */ /* 0x002ea8000c1ef900 */
[----:B--2---:R-:W-:Y:S01]  /*42b0*/  CCTL.IVALL ;  /* 0x00000000ff00798f */ /* 0x004fe20002000000 */
[----:B------:R-:W-:Y:S05]  /*42c0*/  YIELD ;  /* 0x0000000000007946 */ /* 0x000fea0003800000 */
[----:B------:R-:W-:-:S13]  /*42d0*/  ISETP.NE.AND P0, PT, R5, R0, PT ;  /* 0x000000000500720c */ /* 0x000fda0003f05270 */
[----:B------:R-:W-:Y:S05]  /*42e0*/  @P0 BRA `(.L_x_864) ;  /* 0xfffffffc00ec0947 */ /* 0x000fea000383ffff */
.L_x_863:
        /* <DEDUP_REMOVED lines=16> */
[----:B0-----:R-:W-:Y:S02]  /*43f0*/  SEL R13, R3, R2, P0 ;  /* 0x00000002030d7207 */ /* 0x001fe40000000000 */
        /* <DEDUP_REMOVED lines=40> */
[----:B------:R-:W-:Y:S01]  /*4680*/  SHF.L.U64.HI R28, R16, 0x2, R17 ;  /* 0x00000002101c7819 */ /* 0x000fe20000010211 */
[----:B------:R-:W-:-:S03]  /*4690*/  UMOV UR4, URZ ;  /* 0x000000ff00047c82 */ /* 0x000fc60008000000 */
[----:B------:R-:W-:Y:S02]  /*46a0*/  IADD3 R9, PT, PT, R7, UR4, RZ ;  /* 0x0000000407097c10 */ /* 0x000fe4000fffe0ff */
[----:B------:R-:W-:Y:S01]  /*46b0*/  MOV R8, R6 ;  /* 0x0000000600087202 */ /* 0x000fe20000000f00 */
[----:B------:R-:W-:Y:S01]  /*46c0*/  IMAD.WIDE.U32 R6, R4, 0x4, RZ ;  /* 0x0000000404067825 */ /* 0x000fe200078e00ff */
[C---:B0-----:R-:W-:Y:S02]  /*46d0*/  IADD3 R26, P2, PT, R24.reuse, UR8, RZ ;  /* 0x00000008181a7c10 */ /* 0x041fe4000ff5e0ff */
[----:B-1----:R-:W-:Y:S02]  /*46e0*/  IADD3 R18, P1, PT, R24, UR6, RZ ;  /* 0x0000000618127c10 */ /* 0x002fe4000ff3e0ff */
[C---:B------:R-:W-:Y:S02]  /*46f0*/  IADD3.X R27, PT, PT, R25.reuse, UR9, RZ, P2, !PT ;  /* 0x00000009191b7c10 */ /* 0x040fe400097fe4ff */
[----:B------:R-:W-:-:S02]  /*4700*/  IADD3.X R19, PT, PT, R25, UR7, RZ, P1, !PT ;  /* 0x0000000719137c10 */ /* 0x000fc40008ffe4ff */
[----:B------:R-:W-:Y:S02]  /*4710*/  IADD3 R20, P2, PT, RZ, -R11, RZ ;  /* 0x8000000bff147210 */ /* 0x000fe40007f5e0ff */
[----:B--2---:R-:W-:Y:S02]  /*4720*/  IADD3 R24, P1, PT, R24, UR10, RZ ;  /* 0x0000000a18187c10 */ /* 0x004fe4000ff3e0ff */
[----:B------:R-:W-:Y:S02]  /*4730*/  SHF.L.U32 R11, R5, 0x2, RZ ;  /* 0x00000002050b7819 */ /* 0x000fe400000006ff */
[----:B------:R-:W-:Y:S02]  /*4740*/  IADD3.X R25, PT, PT, R25, UR11, RZ, P1, !PT ;  /* 0x0000000b19197c10 */ /* 0x000fe40008ffe4ff */
[----:B------:R-:W-:Y:S02]  /*4750*/  IADD3 R30, PT, PT, R7, R11, RZ ;  /* 0x0000000b071e7210 */ /* 0x000fe40007ffe0ff */
[----:B------:R-:W-:-:S07]  /*4760*/  IADD3.X R22, PT, PT, RZ, -0x1, RZ, P2, !PT ;  /* 0xffffffffff167810 */ /* 0x000fce00017fe4ff */
.L_x_867:
        /* <DEDUP_REMOVED lines=29> */
.L_x_866:
[----:B------:R-:W-:Y:S05]  /*4940*/  BSYNC.RECONVERGENT B0 ;  /* 0x0000000000007941 */ /* 0x000fea0003800200 */
.L_x_865:
        /* <DEDUP_REMOVED lines=10> */
.L_x_868:
        /* <DEDUP_REMOVED lines=87> */
.L_x_869:
        /* <DEDUP_REMOVED lines=10> */
.L_x_4509:


//--------------------- .text._Z35group_norm_nhwc_bwd_one_pass_kernelI11Fp16IOBf16WLi128ELi80ELi640EEv26Group_norm_nhwc_bwd_params --------------------------
	.section	.text._Z35group_norm_nhwc_bwd_one_pass_kernelI11Fp16IOBf16WLi128ELi80ELi640EEv26Group_norm_nhwc_bwd_params,"ax",@progbits
	.align	128
        .global         _Z35group_norm_nhwc_bwd_one_pass_kernelI11Fp16IOBf16WLi128ELi80ELi640EEv26Group_norm_nhwc_bwd_params
        .type           _Z35group_norm_nhwc_bwd_one_pass_kernelI11Fp16IOBf16WLi128ELi80ELi640EEv26Group_norm_nhwc_bwd_params,@function
        .size           _Z35group_norm_nhwc_bwd_one_pass_kernelI11Fp16IOBf16WLi128ELi80ELi640EEv26Group_norm_nhwc_bwd_params,(.L_x_4510 - _Z35group_norm_nhwc_bwd_one_pass_kernelI11Fp16IOBf16WLi128ELi80ELi640EEv26Group_norm_nhwc_bwd_params)
        .other          _Z35group_norm_nhwc_bwd_one_pass_kernelI11Fp16IOBf16WLi128ELi80ELi640EEv26Group_norm_nhwc_bwd_params,@"STO_CUDA_ENTRY STV_DEFAULT"
_Z35group_norm_nhwc_bwd_one_pass_kernelI11Fp16IOBf16WLi128ELi80ELi640EEv26Group_norm_nhwc_bwd_params:
.text._Z35group_norm_nhwc_bwd_one_pass_kernelI11Fp16IOBf16WLi128ELi80ELi640EEv26Group_norm_nhwc_bwd_params:
        /* <DEDUP_REMOVED lines=21> */
.L_x_913:
[----:B------:R-:W1:Y:S01]  /*0150*/  LDC R10, c[0x0][0x410] ;  /* 0x00010400ff0a7b82 */ /* 0x000e620000000800 */
[----:B0-----:R-:W2:Y:S01]  /*0160*/  S2R R3, SR_CTAID.X ;  /* 0x0000000000037919 */ /* 0x001ea20000002500 */
[----:B------:R-:W2:Y:S01]  /*0170*/  LDCU UR5, c[0x0][0x41c] ;  /* 0x00008380ff0577ac */ /* 0x000ea20008000800 */
[----:B------:R-:W-:Y:S02]  /*0180*/  ISETP.LE.AND P2, PT, RZ, UR6, PT ;  /* 0x00000006ff007c0c */ /* 0x000fe4000bf43270 */
[----:B------:R-:W-:Y:S01]  /*0190*/  CS2R R44, SRZ ;  /* 0x00000000002c7805 */ /* 0x000fe2000001ff00 */
[----:B------:R-:W3:Y:S01]  /*01a0*/  LDCU.128 UR12, c[0x0][0x400] ;  /* 0x00008000ff0c77ac */ /* 0x000ee20008000c00 */
[----:B------:R-:W4:Y:S01]  /*01b0*/  LDCU.64 UR8, c[0x0][0x3b8] ;  /* 0x00007700ff0877ac */ /* 0x000f220008000a00 */
[----:B------:R-:W0:Y:S01]  /*01c0*/  LDCU.U8 UR7, c[0x0][0x414] ;  /* 0x00008280ff0777ac */ /* 0x000e220008000000 */
[----:B-1----:R-:W-:-:S04]  /*01d0*/  IABS R7, R10 ;  /* 0x0000000a00077213 */ /* 0x002fc80000000000 */
[----:B------:R-:W1:Y:S08]  /*01e0*/  I2F.RP R6, R7 ;  /* 0x0000000700067306 */ /* 0x000e700000209400 */
[----:B-1----:R-:W1:Y:S02]  /*01f0*/  MUFU.RCP R6, R6 ;  /* 0x0000000600067308 */ /* 0x002e640000001000 */
[----:B-1----:R-:W-:-:S06]  /*0200*/  IADD3 R4, PT, PT, R6, 0xffffffe, RZ ;  /* 0x0ffffffe06047810 */ /* 0x002fcc0007ffe0ff */
[----:B------:R1:W3:Y:S02]  /*0210*/  F2I.FTZ.U32.TRUNC.NTZ R5, R4 ;  /* 0x0000000400057305 */ /* 0x0002e4000021f000 */
[----:B-1----:R-:W-:Y:S01]  /*0220*/  HFMA2 R4, -RZ, RZ, 0, 0 ;  /* 0x00000000ff047431 */ /* 0x002fe200000001ff */
[----:B---3--:R-:W-:-:S05]  /*0230*/  IADD3 R8, PT, PT, RZ, -R5, RZ ;  /* 0x80000005ff087210 */ /* 0x008fca0007ffe0ff */
[----:B------:R-:W-:Y:S01]  /*0240*/  IMAD R9, R8, R7, RZ ;  /* 0x0000000708097224 */ /* 0x000fe200078e02ff */
[----:B------:R-:W-:-:S03]  /*0250*/  IABS R8, UR6 ;  /* 0x0000000600087c13 */ /* 0x000fc60008000000 */
[----:B------:R-:W-:-:S06]  /*0260*/  IMAD.HI.U32 R5, R5, R9, R4 ;  /* 0x0000000905057227 */ /* 0x000fcc00078e0004 */
[----:B------:R-:W-:-:S05]  /*0270*/  IMAD.HI.U32 R6, R5, R8, RZ ;  /* 0x0000000805067227 */ /* 0x000fca00078e00ff */
[----:B------:R-:W-:-:S05]  /*0280*/  IADD3 R5, PT, PT, -R6, RZ, RZ ;  /* 0x000000ff06057210 */ /* 0x000fca0007ffe1ff */
[----:B------:R-:W-:Y:S01]  /*0290*/  IMAD R4, R7, R5, R8 ;  /* 0x0000000507047224 */ /* 0x000fe200078e0208 */
[----:B------:R-:W-:Y:S01]  /*02a0*/  LOP3.LUT R8, R10, UR6, RZ, 0x3c, !PT ;  /* 0x000000060a087c12 */ /* 0x000fe2000f8e3cff */
[----:B--2---:R-:W-:-:S03]  /*02b0*/  IMAD R5, R3, UR5, R48 ;  /* 0x0000000503057c24 */ /* 0x004fc6000f8e0230 */
[----:B------:R-:W-:Y:S02]  /*02c0*/  ISETP.GT.U32.AND P3, PT, R7, R4, PT ;  /* 0x000000040700720c */ /* 0x000fe40003f64070 */
[----:B------:R-:W-:Y:S02]  /*02d0*/  ISETP.GE.U32.AND P1, PT, R5, UR12, PT ;  /* 0x0000000c05007c0c */ /* 0x000fe4000bf26070 */
[----:B------:R-:W-:Y:S02]  /*02e0*/  SHF.R.S32.HI R11, RZ, 0x1f, R5 ;  /* 0x0000001fff0b7819 */ /* 0x000fe40000011405 */
[----:B------:R-:W-:Y:S02]  /*02f0*/  ISETP.GE.AND P5, PT, R8, RZ, PT ;  /* 0x000000ff0800720c */ /* 0x000fe40003fa6270 */
[----:B------:R-:W-:Y:S02]  /*0300*/  ISETP.GE.AND.EX P1, PT, R11, UR13, PT, P1 ;  /* 0x0000000d0b007c0c */ /* 0x000fe4000bf26310 */
[----:B------:R-:W-:-:S02]  /*0310*/  IADD3 R13, PT, PT, R5, 0x10, RZ ;  /* 0x00000010050d7810 */ /* 0x000fc40007ffe0ff */
[----:B------:R-:W-:Y:S02]  /*0320*/  IADD3 R15, PT, PT, R5, 0x20, RZ ;  /* 0x00000020050f7810 */ /* 0x000fe40007ffe0ff */
[-C--:B------:R-:W-:Y:S02]  /*0330*/  @!P3 IADD3 R4, PT, PT, R4, -R7.reuse, RZ ;  /* 0x800000070404b210 */ /* 0x080fe40007ffe0ff */
[----:B------:R-:W-:Y:S02]  /*0340*/  @!P3 IADD3 R6, PT, PT, R6, 0x1, RZ ;  /* 0x000000010606b810 */ /* 0x000fe40007ffe0ff */
[CC--:B------:R-:W-:Y:S02]  /*0350*/  ISETP.GE.U32.AND P0, PT, R4.reuse, R7.reuse, PT ;  /* 0x000000070400720c */ /* 0x0c0fe40003f06070 */
[----:B------:R-:W-:Y:S01]  /*0360*/  ISETP.GT.U32.AND P4, PT, R7, R4, PT ;  /* 0x000000040700720c */ /* 0x000fe20003f84070 */
[----:B------:R-:W1:Y:S01]  /*0370*/  @!P1 LDC.64 R16, c[0x0][0x3f8] ;  /* 0x0000fe00ff109b82 */ /* 0x000e620000000a00 */
[----:B------:R-:W-:-:S02]  /*0380*/  IADD3 R7, PT, PT, R4, -R7, RZ ;  /* 0x8000000704077210 */ /* 0x000fc40007ffe0ff */
[----:B------:R-:W-:Y:S02]  /*0390*/  ISETP.NE.AND P3, PT, R10, RZ, PT ;  /* 0x000000ff0a00720c */ /* 0x000fe40003f65270 */
[----:B------:R-:W-:Y:S02]  /*03a0*/  SEL R4, R7, R4, !P4 ;  /* 0x0000000407047207 */ /* 0x000fe40006000000 */
[----:B------:R-:W-:Y:S01]  /*03b0*/  LOP3.LUT R7, RZ, R10, RZ, 0x33, !PT ;  /* 0x0000000aff077212 */ /* 0x000fe200078e33ff */
[----:B------:R-:W2:Y:S01]  /*03c0*/  @!P1 LDC.64 R22, c[0x0][0x3a0] ;  /* 0x0000e800ff169b82 */ /* 0x000ea20000000a00 */
[----:B------:R-:W-:Y:S02]  /*03d0*/  @!P2 IADD3 R4, PT, PT, -R4, RZ, RZ ;  /* 0x000000ff0404a210 */ /* 0x000fe40007ffe1ff */
[----:B------:R-:W-:Y:S02]  /*03e0*/  @P0 IADD3 R6, PT, PT, R6, 0x1, RZ ;  /* 0x0000000106060810 */ /* 0x000fe40007ffe0ff */
[----:B------:R-:W-:-:S02]  /*03f0*/  SEL R49, R7, R4, !P3 ;  /* 0x0000000407317207 */ /* 0x000fc40005800000 */
[----:B------:R-:W-:Y:S02]  /*0400*/  @!P5 IADD3 R6, PT, PT, -R6, RZ, RZ ;  /* 0x000000ff0606d210 */ /* 0x000fe40007ffe1ff */
[----:B------:R-:W-:Y:S01]  /*0410*/  SHF.R.S32.HI R19, RZ, 0x1f, R13 ;  /* 0x0000001fff137819 */ /* 0x000fe2000001140d */
[----:B------:R-:W-:Y:S01]  /*0420*/  IMAD R9, R49, 0x50, RZ ;  /* 0x0000005031097824 */ /* 0x000fe200078e02ff */
[----:B------:R-:W-:Y:S02]  /*0430*/  SEL R7, R7, R6, !P3 ;  /* 0x0000000607077207 */ /* 0x000fe40005800000 */
[----:B------:R-:W-:Y:S02]  /*0440*/  ISETP.GE.U32.AND P3, PT, R13, UR12, PT ;  /* 0x0000000c0d007c0c */ /* 0x000fe4000bf66070 */
[----:B------:R-:W-:Y:S02]  /*0450*/  IADD3 R50, P0, PT, R9, R2, RZ ;  /* 0x0000000209327210 */ /* 0x000fe40007f1e0ff */
[----:B------:R-:W-:-:S02]  /*0460*/  SHF.R.S32.HI R2, RZ, 0x1f, R7 ;  /* 0x0000001fff027819 */ /* 0x000fc40000011407 */
[----:B------:R-:W-:Y:S02]  /*0470*/  ISETP.GE.AND.EX P3, PT, R19, UR13, PT, P3 ;  /* 0x0000000d13007c0c */ /* 0x000fe4000bf66330 */
[----:B------:R-:W-:Y:S01]  /*0480*/  LEA.HI.X.SX32 R51, R9, RZ, 0x1, P0 ;  /* 0x000000ff09337211 */ /* 0x000fe200000f0eff */
[----:B------:R-:W-:Y:S01]  /*0490*/  IMAD R2, R2, UR14, RZ ;  /* 0x0000000e02027c24 */ /* 0x000fe2000f8e02ff */
[----:B------:R-:W-:Y:S02]  /*04a0*/  ISETP.GE.U32.AND P2, PT, R15, UR12, PT ;  /* 0x0000000c0f007c0c */ /* 0x000fe4000bf46070 */
[----:B------:R-:W-:Y:S01]  /*04b0*/  SHF.R.S32.HI R21, RZ, 0x1f, R15 ;  /* 0x0000001fff157819 */ /* 0x000fe2000001140f */
[C---:B------:R-:W-:Y:S02]  /*04c0*/  IMAD R53, R7.reuse, UR15, R2 ;  /* 0x0000000f07357c24 */ /* 0x040fe4000f8e0202 */
[----:B------:R-:W-:Y:S01]  /*04d0*/  IMAD.WIDE.U32 R50, R7, UR14, R50 ;  /* 0x0000000e07327c25 */ /* 0x000fe2000f8e0032 */
[----:B------:R-:W-:-:S03]  /*04e0*/  ISETP.GE.AND.EX P2, PT, R21, UR13, PT, P2 ;  /* 0x0000000d15007c0c */ /* 0x000fc6000bf46320 */
[----:B-1----:R-:W-:Y:S01]  /*04f0*/  @!P1 IMAD R2, R11, R16, RZ ;  /* 0x000000100b029224 */ /* 0x002fe200078e02ff */
[----:B------:R-:W-:Y:S01]  /*0500*/  IADD3 R53, PT, PT, R51, R53, RZ ;  /* 0x0000003533357210 */ /* 0x000fe20007ffe0ff */
[----:B------:R-:W1:Y:S01]  /*0510*/  @!P1 LDC.64 R10, c[0x0][0x398] ;  /* 0x0000e600ff0a9b82 */ /* 0x000e620000000a00 */
[----:B------:R-:W-:Y:S01]  /*0520*/  @!P1 MOV R52, R50 ;  /* 0x0000003200349202 */ /* 0x000fe20000000f00 */
[C---:B------:R-:W-:Y:S01]  /*0530*/  @!P1 IMAD R9, R5.reuse, R17, R2 ;  /* 0x0000001105099224 */ /* 0x040fe200078e0202 */
[----:B------:R-:W-:-:S03]  /*0540*/  IADD3 R17, PT, PT, R5, 0x30, RZ ;  /* 0x0000003005117810 */ /* 0x000fc60007ffe0ff */
[----:B------:R-:W-:Y:S02]  /*0550*/  @!P1 IMAD.WIDE.U32 R6, R5, R16, R52 ;  /* 0x0000001005069225 */ /* 0x000fe400078e0034 */
[----:B------:R-:W3:Y:S03]  /*0560*/  @!P3 LDC.64 R24, c[0x0][0x3f8] ;  /* 0x0000fe00ff18bb82 */ /* 0x000ee60000000a00 */
[----:B------:R-:W-:Y:S02]  /*0570*/  @!P1 IADD3 R7, PT, PT, R7, R9, RZ ;  /* 0x0000000907079210 */ /* 0x000fe40007ffe0ff */
[C---:B------:R-:W-:Y:S02]  /*0580*/  @!P1 SHF.L.U32 R9, R6.reuse, 0x1, RZ ;  /* 0x0000000106099819 */ /* 0x040fe400000006ff */
[----:B------:R-:W-:Y:S01]  /*0590*/  @!P1 SHF.L.U64.HI R2, R6, 0x1, R7 ;  /* 0x0000000106029819 */ /* 0x000fe20000010207 */
[----:B------:R-:W4:Y:S01]  /*05a0*/  @!P2 LDC.64 R30, c[0x0][0x3f8] ;  /* 0x0000fe00ff1eab82 */ /* 0x000f220000000a00 */
[----:B--2---:R-:W-:-:S04]  /*05b0*/  @!P1 IADD3 R6, P0, PT, R9, R22, RZ ;  /* 0x0000001609069210 */ /* 0x004fc80007f1e0ff */
[C---:B------:R-:W-:Y:S02]  /*05c0*/  @!P1 IADD3.X R7, PT, PT, R2.reuse, R23, RZ, P0, !PT ;  /* 0x0000001702079210 */ /* 0x040fe400007fe4ff */
[----:B-1----:R-:W-:Y:S01]  /*05d0*/  @!P1 IADD3 R8, P0, PT, R9, R10, RZ ;  /* 0x0000000a09089210 */ /* 0x002fe20007f1e0ff */
[----:B------:R-:W1:Y:S01]  /*05e0*/  @!P3 LDC.64 R26, c[0x0][0x3a0] ;  /* 0x0000e800ff1abb82 */ /* 0x000e620000000a00 */
[----:B------:R-:W-:Y:S01]  /*05f0*/  @!P3 MOV R10, R50 ;  /* 0x00000032000ab202 */ /* 0x000fe20000000f00 */
[----:B------:R2:W5:Y:S01]  /*0600*/  @!P1 LDG.E R45, desc[UR10][R6.64] ;  /* 0x0000000a062d9981 */ /* 0x000562000c1e1900 */
[----:B------:R-:W-:Y:S02]  /*0610*/  @!P1 IADD3.X R9, PT, PT, R2, R11, RZ, P0, !PT ;  /* 0x0000000b02099210 */ /* 0x000fe400007fe4ff */
[----:B------:R-:W-:Y:S01]  /*0620*/  @!P3 MOV R11, R53 ;  /* 0x00000035000bb202 */ /* 0x000fe20000000f00 */
[-C--:B---3--:R-:W-:Y:S02]  /*0630*/  @!P3 IMAD R4, R19, R24.reuse, RZ ;  /* 0x000000181304b224 */ /* 0x088fe400078e02ff */
[----:B------:R-:W3:Y:S01]  /*0640*/  @!P3 LDC.64 R28, c[0x0][0x398] ;  /* 0x0000e600ff1cbb82 */ /* 0x000ee20000000a00 */
[----:B------:R-:W-:Y:S01]  /*0650*/  ISETP.GE.U32.AND P0, PT, R17, UR12, PT ;  /* 0x0000000c11007c0c */ /* 0x000fe2000bf06070 */
[C---:B------:R-:W-:Y:S01]  /*0660*/  @!P3 IMAD.WIDE.U32 R10, R13.reuse, R24, R10 ;  /* 0x000000180d0ab225 */ /* 0x040fe200078e000a */
[----:B------:R-:W-:Y:S01]  /*0670*/  SHF.R.S32.HI R19, RZ, 0x1f, R17 ;  /* 0x0000001fff137819 */ /* 0x000fe20000011411 */
[----:B------:R0:W5:Y:S02]  /*0680*/  @!P1 LDG.E R44, desc[UR10][R8.64] ;  /* 0x0000000a082c9981 */ /* 0x000164000c1e1900 */
[----:B------:R-:W-:-:S02]  /*0690*/  @!P3 IMAD R23, R13, R25, R4 ;  /* 0x000000190d17b224 */ /* 0x000fc400078e0204 */
[----:B------:R-:W3:Y:S01]  /*06a0*/  @!P2 LDC.64 R24, c[0x0][0x3a0] ;  /* 0x0000e800ff18ab82 */ /* 0x000ee20000000a00 */
[----:B------:R-:W-:Y:S01]  /*06b0*/  ISETP.GE.AND.EX P0, PT, R19, UR13, PT, P0 ;  /* 0x0000000d13007c0c */ /* 0x000fe2000bf06300 */
[----:B----4-:R-:W-:Y:S01]  /*06c0*/  @!P2 IMAD R4, R21, R30, RZ ;  /* 0x0000001e1504a224 */ /* 0x010fe200078e02ff */
[----:B------:R-:W-:Y:S02]  /*06d0*/  @!P2 MOV R12, R50 ;  /* 0x00000032000ca202 */ /* 0x000fe40000000f00 */
[----:B------:R-:W-:Y:S01]  /*06e0*/  @!P2 MOV R13, R53 ;  /* 0x00000035000da202 */ /* 0x000fe20000000f00 */
[----:B------:R-:W-:Y:S01]  /*06f0*/  @!P2 IMAD R21, R15, R31, R4 ;  /* 0x0000001f0f15a224 */ /* 0x000fe200078e0204 */
[----:B--2---:R-:W-:Y:S01]  /*0700*/  @!P3 IADD3 R7, PT, PT, R11, R23, RZ ;  /* 0x000000170b07b210 */ /* 0x004fe20007ffe0ff */
[----:B------:R-:W2:Y:S01]  /*0710*/  @!P2 LDC.64 R32, c[0x0][0x398] ;  /* 0x0000e600ff20ab82 */ /* 0x000ea20000000a00 */
[C---:B------:R-:W-:Y:S01]  /*0720*/  @!P3 SHF.L.U32 R11, R10.reuse, 0x1, RZ ;  /* 0x000000010a0bb819 */ /* 0x040fe200000006ff */
[----:B------:R-:W-:Y:S01]  /*0730*/  @!P2 IMAD.WIDE.U32 R12, R15, R30, R12 ;  /* 0x0000001e0f0ca225 */ /* 0x000fe200078e000c */
[----:B------:R-:W-:-:S02]  /*0740*/  @!P3 SHF.L.U64.HI R2, R10, 0x1, R7 ;  /* 0x000000010a02b819 */ /* 0x000fc40000010207 */
[----:B-1----:R-:W-:Y:S02]  /*0750*/  @!P3 IADD3 R6, P1, PT, R11, R26, RZ ;  /* 0x0000001a0b06b210 */ /* 0x002fe40007f3e0ff */
[----:B0-----:R-:W-:Y:S01]  /*0760*/  @!P2 IADD3 R9, PT, PT, R13, R21, RZ ;  /* 0x000000150d09a210 */ /* 0x001fe20007ffe0ff */
[----:B------:R-:W0:Y:S01]  /*0770*/  @!P0 LDC.64 R34, c[0x0][0x3f8] ;  /* 0x0000fe00ff228b82 */ /* 0x000e220000000a00 */
[----:B---3--:R-:W-:Y:S02]  /*0780*/  @!P3 IADD3 R10, P4, PT, R11, R28, RZ ;  /* 0x0000001c0b0ab210 */ /* 0x008fe40007f9e0ff */
[----:B------:R-:W-:Y:S02]  /*0790*/  @!P2 SHF.L.U32 R13, R12, 0x1, RZ ;  /* 0x000000010c0da819 */ /* 0x000fe400000006ff */
[C---:B------:R-:W-:Y:S02]  /*07a0*/  @!P3 IADD3.X R7, PT, PT, R2.reuse, R27, RZ, P1, !PT ;  /* 0x0000001b0207b210 */ /* 0x040fe40000ffe4ff */
[----:B------:R-:W-:-:S02]  /*07b0*/  @!P3 IADD3.X R11, PT, PT, R2, R29, RZ, P4, !PT ;  /* 0x0000001d020bb210 */ /* 0x000fc400027fe4ff */
[----:B------:R-:W-:Y:S02]  /*07c0*/  CS2R R42, SRZ ;  /* 0x00000000002a7805 */ /* 0x000fe4000001ff00 */
[----:B------:R-:W-:Y:S01]  /*07d0*/  @!P2 SHF.L.U64.HI R2, R12, 0x1, R9 ;  /* 0x000000010c02a819 */ /* 0x000fe20000010209 */
[----:B------:R-:W-:Y:S01]  /*07e0*/  UIMAD.WIDE UR8, UR6, 0x8, UR8 ;  /* 0x00000008060878a5 */ /* 0x000fe2000f8e0208 */
[----:B------:R-:W-:Y:S01]  /*07f0*/  @!P2 IADD3 R8, P1, PT, R13, R24, RZ ;  /* 0x000000180d08a210 */ /* 0x000fe20007f3e0ff */
[----:B------:R-:W1:Y:S01]  /*0800*/  @!P0 LDC.64 R26, c[0x0][0x3a0] ;  /* 0x0000e800ff1a8b82 */ /* 0x000e620000000a00 */
[----:B------:R-:W-:Y:S01]  /*0810*/  IADD3 R23, PT, PT, R5, 0x40, RZ ;  /* 0x0000004005177810 */ /* 0x000fe20007ffe0ff */
[----:B------:R-:W5:Y:S01]  /*0820*/  @!P3 LDG.E R43, desc[UR10][R6.64] ;  /* 0x0000000a062bb981 */ /* 0x000f62000c1e1900 */
[----:B------:R-:W-:Y:S02]  /*0830*/  @!P2 IADD3.X R9, PT, PT, R2, R25, RZ, P1, !PT ;  /* 0x000000190209a210 */ /* 0x000fe40000ffe4ff */
[----:B------:R-:W-:Y:S01]  /*0840*/  ISETP.GE.U32.AND P1, PT, R23, UR12, PT ;  /* 0x0000000c17007c0c */ /* 0x000fe2000bf26070 */
[----:B------:R3:W5:Y:S01]  /*0850*/  @!P3 LDG.E R42, desc[UR10][R10.64] ;  /* 0x0000000a0a2ab981 */ /* 0x000762000c1e1900 */
[----:B------:R-:W-:Y:S01]  /*0860*/  SHF.R.S32.HI R29, RZ, 0x1f, R23 ;  /* 0x0000001fff1d7819 */ /* 0x000fe20000011417 */
[----:B------:R-:W4:Y:S03]  /*0870*/  @!P0 LDC.64 R20, c[0x0][0x398] ;  /* 0x0000e600ff148b82 */ /* 0x000f260000000a00 */
[----:B------:R-:W-:-:S02]  /*0880*/  ISETP.GE.AND.EX P1, PT, R29, UR13, PT, P1 ;  /* 0x0000000d1d007c0c */ /* 0x000fc4000bf26310 */
[----:B--2---:R-:W-:Y:S01]  /*0890*/  @!P2 IADD3 R12, P3, PT, R13, R32, RZ ;  /* 0x000000200d0ca210 */ /* 0x004fe20007f7e0ff */
[----:B0-----:R-:W-:Y:S01]  /*08a0*/  @!P0 IMAD R4, R19, R34, RZ ;  /* 0x0000002213048224 */ /* 0x001fe200078e02ff */
[----:B------:R-:W-:Y:S02]  /*08b0*/  ISETP.NE.AND P5, PT, RZ, UR7, PT ;  /* 0x00000007ff007c0c */ /* 0x000fe4000bfa5270 */
[----:B------:R-:W-:Y:S02]  /*08c0*/  @!P2 IADD3.X R13, PT, PT, R2, R33, RZ, P3, !PT ;  /* 0x00000021020da210 */ /* 0x000fe40001ffe4ff */
[----:B------:R-:W-:Y:S02]  /*08d0*/  IADD3 R33, PT, PT, R5, 0x50, RZ ;  /* 0x0000005005217810 */ /* 0x000fe40007ffe0ff */
[----:B------:R-:W-:Y:S02]  /*08e0*/  MOV R14, UR8 ;  /* 0x00000008000e7c02 */ /* 0x000fe40008000f00 */
[----:B------:R-:W-:Y:S01]  /*08f0*/  MOV R15, UR9 ;  /* 0x00000009000f7c02 */ /* 0x000fe20008000f00 */
[----:B---3--:R-:W-:Y:S01]  /*0900*/  @!P0 IMAD R11, R17, R35, R4 ;  /* 0x00000023110b8224 */ /* 0x008fe200078e0204 */
[----:B------:R-:W0:Y:S01]  /*0910*/  @!P1 LDC.64 R18, c[0x0][0x3f8] ;  /* 0x0000fe00ff129b82 */ /* 0x000e220000000a00 */
[----:B------:R-:W-:-:S02]  /*0920*/  ISETP.GE.U32.AND P3, PT, R33, UR12, PT ;  /* 0x0000000c21007c0c */ /* 0x000fc4000bf66070 */
[----:B------:R-:W-:Y:S01]  /*0930*/  SHF.R.S32.HI R35, RZ, 0x1f, R33 ;  /* 0x0000001fff237819 */ /* 0x000fe20000011421 */
[----:B------:R-:W2:Y:S01]  /*0940*/  LDG.E.64 R14, desc[UR10][R14.64] ;  /* 0x0000000a0e0e7981 */ /* 0x000ea2000c1e1b00 */
[----:B------:R-:W-:Y:S02]  /*0950*/  @!P0 MOV R6, R50 ;  /* 0x0000003200068202 */ /* 0x000fe40000000f00 */
[----:B------:R-:W-:Y:S01]  /*0960*/  @!P0 MOV R7, R53 ;  /* 0x0000003500078202 */ /* 0x000fe20000000f00 */
[----:B------:R-:W3:Y:S01]  /*0970*/  @P5 LDC.64 R24, c[0x0][0x3b0] ;  /* 0x0000ec00ff185b82 */ /* 0x000ee20000000a00 */
[----:B------:R-:W-:Y:S01]  /*0980*/  ISETP.GE.AND.EX P3, PT, R35, UR13, PT, P3 ;  /* 0x0000000d23007c0c */ /* 0x000fe2000bf66330 */
[----:B------:R-:W-:Y:S01]  /*0990*/  @!P0 IMAD.WIDE.U32 R6, R17, R34, R6 ;  /* 0x0000002211068225 */ /* 0x000fe200078e0006 */
[----:B------:R-:W-:Y:S02]  /*09a0*/  CS2R R40, SRZ ;  /* 0x0000000000287805 */ /* 0x000fe4000001ff00 */
[----:B------:R-:W-:-:S02]  /*09b0*/  IADD3 R22, PT, PT, R5, 0x60, RZ ;  /* 0x0000006005167810 */ /* 0x000fc40007ffe0ff */
[----:B------:R-:W-:Y:S02]  /*09c0*/  @!P0 IADD3 R7, PT, PT, R7, R11, RZ ;  /* 0x0000000b07078210 */ /* 0x000fe40007ffe0ff */
[C---:B------:R-:W-:Y:S01]  /*09d0*/  @!P0 SHF.L.U32 R31, R6.reuse, 0x1, RZ ;  /* 0x00000001061f8819 */ /* 0x040fe200000006ff */
[----:B------:R0:W5:Y:S01]  /*09e0*/  @!P2 LDG.E R41, desc[UR10][R8.64] ;  /* 0x0000000a0829a981 */ /* 0x000162000c1e1900 */
[----:B------:R-:W-:-:S03]  /*09f0*/  @!P0 SHF.L.U64.HI R32, R6, 0x1, R7 ;  /* 0x0000000106208819 */ /* 0x000fc60000010207 */
[----:B------:R-:W3:Y:S01]  /*0a00*/  @!P3 LDC.64 R6, c[0x0][0x3f8] ;  /* 0x0000fe00ff06bb82 */ /* 0x000ee20000000a00 */
[----:B------:R1:W5:Y:S01]  /*0a10*/  @!P2 LDG.E R40, desc[UR10][R12.64] ;  /* 0x0000000a0c28a981 */ /* 0x000362000c1e1900 */
[----:B------:R-:W-:Y:S02]  /*0a20*/  ISETP.GE.U32.AND P2, PT, R22, UR12, PT ;  /* 0x0000000c16007c0c */ /* 0x000fe4000bf46070 */
[----:B------:R-:W-:Y:S01]  /*0a30*/  SHF.R.S32.HI R37, RZ, 0x1f, R22 ;  /* 0x0000001fff257819 */ /* 0x000fe20000011416 */
[----:B0-----:R-:W-:-:S03]  /*0a40*/  @!P1 IMAD R8, R29, R18, RZ ;  /* 0x000000121d089224 */ /* 0x001fc600078e02ff */
[----:B------:R-:W-:Y:S01]  /*0a50*/  ISETP.GE.AND.EX P2, PT, R37, UR13, PT, P2 ;  /* 0x0000000d25007c0c */ /* 0x000fe2000bf46320 */
[----:B-1----:R-:W0:Y:S01]  /*0a60*/  @!P1 LDC.64 R12, c[0x0][0x3a0] ;  /* 0x0000e800ff0c9b82 */ /* 0x002e220000000a00 */
[----:B------:R-:W-:Y:S02]  /*0a70*/  LOP3.LUT R2, R46, 0xffff, RZ, 0xc0, !PT ;  /* 0x0000ffff2e027812 */ /* 0x000fe400078ec0ff */
[----:B------:R-:W-:Y:S01]  /*0a80*/  @!P0 IADD3 R26, P6, PT, R31, R26, RZ ;  /* 0x0000001a1f1a8210 */ /* 0x000fe20007fde0ff */
[----:B------:R-:W-:Y:S01]  /*0a90*/  @!P1 IMAD R39, R23, R19, R8 ;  /* 0x0000001317279224 */ /* 0x000fe200078e0208 */
[----:B------:R-:W-:Y:S01]  /*0aa0*/  IADD3 R10, PT, PT, R5, 0x70, RZ ;  /* 0x00000070050a7810 */ /* 0x000fe20007ffe0ff */
[----:B------:R-:W-:Y:S01]  /*0ab0*/  IMAD R11, R49, 0x50, R2 ;  /* 0x00000050310b7824 */ /* 0x000fe200078e0202 */
[----:B------:R-:W-:Y:S01]  /*0ac0*/  @!P0 IADD3.X R27, PT, PT, R32, R27, RZ, P6, !PT ;  /* 0x0000001b201b8210 */ /* 0x000fe200037fe4ff */
[----:B------:R-:W1:Y:S01]  /*0ad0*/  @!P1 LDC.64 R8, c[0x0][0x398] ;  /* 0x0000e600ff089b82 */ /* 0x000e620000000a00 */
[----:B----4-:R-:W-:-:S02]  /*0ae0*/  @!P0 IADD3 R30, P6, PT, R31, R20, RZ ;  /* 0x000000141f1e8210 */ /* 0x010fc40007fde0ff */
[----:B------:R-:W-:Y:S02]  /*0af0*/  @!P1 MOV R28, R50 ;  /* 0x00000032001c9202 */ /* 0x000fe40000000f00 */
[----:B------:R-:W-:Y:S02]  /*0b00*/  @!P1 MOV R29, R53 ;  /* 0x00000035001d9202 */ /* 0x000fe40000000f00 */
[----:B------:R-:W-:Y:S02]  /*0b10*/  ISETP.GE.U32.AND P4, PT, R10, UR12, PT ;  /* 0x0000000c0a007c0c */ /* 0x000fe4000bf86070 */
[----:B------:R-:W-:Y:S01]  /*0b20*/  SHF.R.S32.HI R17, RZ, 0x1f, R10 ;  /* 0x0000001fff117819 */ /* 0x000fe2000001140a */
[----:B---3--:R-:W-:Y:S01]  /*0b30*/  @P5 IMAD.WIDE R24, R11, 0x2, R24 ;  /* 0x000000020b185825 */ /* 0x008fe200078e0218 */
[----:B------:R-:W-:Y:S02]  /*0b40*/  @!P0 IADD3.X R31, PT, PT, R32, R21, RZ, P6, !PT ;  /* 0x00000015201f8210 */ /* 0x000fe400037fe4ff */
[----:B------:R-:W3:Y:S01]  /*0b50*/  @!P2 LDC.64 R20, c[0x0][0x3f8] ;  /* 0x0000fe00ff14ab82 */ /* 0x000ee20000000a00 */
[----:B------:R-:W-:Y:S01]  /*0b60*/  @!P1 IMAD.WIDE.U32 R28, R23, R18, R28 ;  /* 0x00000012171c9225 */ /* 0x000fe200078e001c */
[----:B------:R-:W-:-:S02]  /*0b70*/  ISETP.GE.AND.EX P4, PT, R17, UR13, PT, P4 ;  /* 0x0000000d11007c0c */ /* 0x000fc4000bf86340 */
[----:B------:R-:W-:Y:S01]  /*0b80*/  CS2R R4, SRZ ;  /* 0x0000000000047805 */ /* 0x000fe2000001ff00 */
[----:B------:R-:W4:Y:S03]  /*0b90*/  @P5 LDG.E.U16 R36, desc[UR10][R24.64] ;  /* 0x0000000a18245981 */ /* 0x000f26000c1e1500 */
[----:B------:R-:W3:Y:S01]  /*0ba0*/  @!P3 LDC.64 R18, c[0x0][0x3a0] ;  /* 0x0000e800ff12bb82 */ /* 0x000ee20000000a00 */
[----:B------:R0:W4:Y:S01]  /*0bb0*/  @P5 LDG.E.U16 R16, desc[UR10][R24.64+0x2] ;  /* 0x0000020a18105981 */ /* 0x000122000c1e1500 */
[----:B------:R-:W-:-:S03]  /*0bc0*/  @!P1 SHF.L.U32 R23, R28, 0x1, RZ ;  /* 0x000000011c179819 */ /* 0x000fc600000006ff */
[----:B------:R0:W5:Y:S04]  /*0bd0*/  @!P0 LDG.E R4, desc[UR10][R26.64] ;  /* 0x0000000a1a048981 */ /* 0x000168000c1e1900 */
[----:B------:R1:W5:Y:S01]  /*0be0*/  @!P0 LDG.E R5, desc[UR10][R30.64] ;  /* 0x0000000a1e058981 */ /* 0x000362000c1e1900 */
[----:B0-----:R-:W-:Y:S01]  /*0bf0*/  @!P1 IADD3 R25, PT, PT, R29, R39, RZ ;  /* 0x000000271d199210 */ /* 0x001fe20007ffe0ff */
[----:B------:R-:W-:-:S03]  /*0c00*/  @!P3 IMAD R24, R35, R6, RZ ;  /* 0x000000062318b224 */ /* 0x000fc600078e02ff */
[----:B------:R-:W-:Y:S01]  /*0c10*/  @!P1 SHF.L.U64.HI R34, R28, 0x1, R25 ;  /* 0x000000011c229819 */ /* 0x000fe20000010219 */
[----:B------:R-:W-:Y:S01]  /*0c20*/  @!P3 IMAD R7, R33, R7, R24 ;  /* 0x000000072107b224 */ /* 0x000fe200078e0218 */
[----:B------:R-:W-:Y:S01]  /*0c30*/  @!P1 IADD3 R26, P0, PT, R23, R12, RZ ;  /* 0x0000000c171a9210 */ /* 0x000fe20007f1e0ff */
[----:B------:R-:W0:Y:S01]  /*0c40*/  @!P3 LDC.64 R28, c[0x0][0x398] ;  /* 0x0000e600ff1cbb82 */ /* 0x000e220000000a00 */
[----:B------:R-:W-:Y:S02]  /*0c50*/  @!P3 MOV R24, R50 ;  /* 0x000000320018b202 */ /* 0x000fe40000000f00 */
[----:B------:R-:W-:Y:S02]  /*0c60*/  @!P3 MOV R25, R53 ;  /* 0x000000350019b202 */ /* 0x000fe40000000f00 */
[----:B------:R-:W-:-:S03]  /*0c70*/  @!P1 IADD3.X R27, PT, PT, R34, R13, RZ, P0, !PT ;  /* 0x0000000d221b9210 */ /* 0x000fc600007fe4ff */
[----:B------:R-:W0:Y:S01]  /*0c80*/  @!P4 LDC.64 R12, c[0x0][0x3f8] ;  /* 0x0000fe00ff0ccb82 */ /* 0x000e220000000a00 */
[----:B------:R-:W-:Y:S01]  /*0c90*/  @!P3 IMAD.WIDE.U32 R24, R33, R6, R24 ;  /* 0x000000062118b225 */ /* 0x000fe200078e0018 */
[----:B-1----:R-:W-:-:S03]  /*0ca0*/  @!P1 IADD3 R30, P0, PT, R23, R8, RZ ;  /* 0x00000008171e9210 */ /* 0x002fc60007f1e0ff */
[----:B------:R-:W-:Y:S01]  /*0cb0*/  HFMA2 R6, -RZ, RZ, 0, 0 ;  /* 0x00000000ff067431 */ /* 0x000fe200000001ff */
[----:B------:R-:W-:Y:S02]  /*0cc0*/  @!P2 MOV R35, R53 ;  /* 0x000000350023a202 */ /* 0x000fe40000000f00 */
[----:B------:R-:W-:Y:S02]  /*0cd0*/  @!P3 IADD3 R7, PT, PT, R25, R7, RZ ;  /* 0x000000071907b210 */ /* 0x000fe40007ffe0ff */
[----:B------:R-:W-:Y:S02]  /*0ce0*/  @!P3 SHF.L.U32 R39, R24, 0x1, RZ ;  /* 0x000000011827b819 */ /* 0x000fe400000006ff */
[----:B------:R-:W-:Y:S01]  /*0cf0*/  @!P1 IADD3.X R31, PT, PT, R34, R9, RZ, P0, !PT ;  /* 0x00000009221f9210 */ /* 0x000fe200007fe4ff */
[----:B---3--:R-:W-:Y:S01]  /*0d00*/  @!P2 IMAD R37, R37, R20, RZ ;  /* 0x000000142525a224 */ /* 0x008fe200078e02ff */
[----:B------:R-:W-:Y:S01]  /*0d10*/  @!P2 MOV R34, R50 ;  /* 0x000000320022a202 */ /* 0x000fe20000000f00 */
[----:B------:R-:W-:Y:S01]  /*0d20*/  HFMA2 R8, -RZ, RZ, 0, 0 ;  /* 0x00000000ff087431 */ /* 0x000fe200000001ff */
[----:B------:R-:W-:Y:S01]  /*0d30*/  @!P3 SHF.L.U64.HI R38, R24, 0x1, R7 ;  /* 0x000000011826b819 */ /* 0x000fe20000010207 */
[----:B------:R1:W5:Y:S01]  /*0d40*/  @!P1 LDG.E R6, desc[UR10][R26.64] ;  /* 0x0000000a1a069981 */ /* 0x000362000c1e1900 */
[----:B------:R-:W-:Y:S01]  /*0d50*/  @!P3 IADD3 R32, P6, PT, R39, R18, RZ ;  /* 0x000000122720b210 */ /* 0x000fe20007fde0ff */
[----:B------:R-:W3:Y:S01]  /*0d60*/  @!P2 LDC.64 R24, c[0x0][0x3a0] ;  /* 0x0000e800ff18ab82 */ /* 0x000ee20000000a00 */
[----:B------:R-:W-:-:S02]  /*0d70*/  @!P2 IMAD R9, R22, R21, R37 ;  /* 0x000000151609a224 */ /* 0x000fc400078e0225 */
[----:B------:R-:W-:Y:S01]  /*0d80*/  @!P2 IMAD.WIDE.U32 R34, R22, R20, R34 ;  /* 0x000000141622a225 */ /* 0x000fe200078e0022 */
[----:B------:R-:W-:Y:S02]  /*0d90*/  @!P3 IADD3.X R33, PT, PT, R38, R19, RZ, P6, !PT ;  /* 0x000000132621b210 */ /* 0x000fe400037fe4ff */
[----:B------:R-:W-:Y:S02]  /*0da0*/  MOV R7, RZ ;  /* 0x000000ff00077202 */ /* 0x000fe40000000f00 */
[----:B------:R-:W3:Y:S08]  /*0db0*/  @!P4 LDC.64 R22, c[0x0][0x3a0] ;  /* 0x0000e800ff16cb82 */ /* 0x000ef00000000a00 */
[----:B------:R-:W3:Y:S01]  /*0dc0*/  @!P4 LDC.64 R20, c[0x0][0x398] ;  /* 0x0000e600ff14cb82 */ /* 0x000ee20000000a00 */
[----:B------:R1:W5:Y:S01]  /*0dd0*/  @!P1 LDG.E R7, desc[UR10][R30.64] ;  /* 0x0000000a1e079981 */ /* 0x000362000c1e1900 */
[----:B------:R-:W-:Y:S01]  /*0de0*/  @!P2 IADD3 R9, PT, PT, R35, R9, RZ ;  /* 0x000000092309a210 */ /* 0x000fe20007ffe0ff */
[----:B0-----:R-:W-:-:S02]  /*0df0*/  @!P4 IMAD R17, R17, R12, RZ ;  /* 0x0000000c1111c224 */ /* 0x001fc400078e02ff */
[----:B------:R0:W5:Y:S03]  /*0e00*/  @!P3 LDG.E R8, desc[UR10][R32.64] ;  /* 0x0000000a2008b981 */ /* 0x000166000c1e1900 */
[----:B------:R-:W3:Y:S08]  /*0e10*/  @!P2 LDC.64 R18, c[0x0][0x398] ;  /* 0x0000e600ff12ab82 */ /* 0x000ef00000000a00 */
[----:B-1----:R-:W1:Y:S01]  /*0e20*/  LDC.64 R26, c[0x0][0x3a8] ;  /* 0x0000ea00ff1a7b82 */ /* 0x002e620000000a00 */
[----:B------:R-:W-:-:S02]  /*0e30*/  @!P4 MOV R30, R50 ;  /* 0x00000032001ec202 */ /* 0x000fc40000000f00 */
[----:B------:R-:W-:Y:S02]  /*0e40*/  @!P4 MOV R31, R53 ;  /* 0x00000035001fc202 */ /* 0x000fe40000000f00 */
[----:B0-----:R-:W-:Y:S01]  /*0e50*/  @!P2 SHF.L.U32 R33, R34, 0x1, RZ ;  /* 0x000000012221a819 */ /* 0x001fe200000006ff */
[----:B------:R-:W-:Y:S01]  /*0e60*/  @!P4 IMAD R17, R10, R13, R17 ;  /* 0x0000000d0a11c224 */ /* 0x000fe200078e0211 */
[----:B------:R-:W-:Y:S01]  /*0e70*/  @!P2 SHF.L.U64.HI R34, R34, 0x1, R9 ;  /* 0x000000012222a819 */ /* 0x000fe20000010209 */
[----:B------:R-:W-:Y:S01]  /*0e80*/  HFMA2 R9, -RZ, RZ, 0, 0 ;  /* 0x00000000ff097431 */ /* 0x000fe200000001ff */
[----:B------:R-:W-:Y:S01]  /*0e90*/  @!P3 IADD3 R28, P0, PT, R39, R28, RZ ;  /* 0x0000001c271cb210 */ /* 0x000fe20007f1e0ff */
[----:B------:R-:W-:-:S04]  /*0ea0*/  @!P4 IMAD.WIDE.U32 R12, R10, R12, R30 ;  /* 0x0000000c0a0cc225 */ /* 0x000fc800078e001e */
[----:B------:R-:W-:Y:S01]  /*0eb0*/  HFMA2 R10, -RZ, RZ, 0, 0 ;  /* 0x00000000ff0a7431 */ /* 0x000fe200000001ff */
[----:B------:R-:W-:Y:S02]  /*0ec0*/  @!P3 IADD3.X R29, PT, PT, R38, R29, RZ, P0, !PT ;  /* 0x0000001d261db210 */ /* 0x000fe400007fe4ff */
[----:B------:R-:W-:Y:S02]  /*0ed0*/  @!P4 IADD3 R17, PT, PT, R13, R17, RZ ;  /* 0x000000110d11c210 */ /* 0x000fe40007ffe0ff */
[C---:B------:R-:W-:Y:S01]  /*0ee0*/  @!P4 SHF.L.U32 R13, R12.reuse, 0x1, RZ ;  /* 0x000000010c0dc819 */ /* 0x040fe200000006ff */
[----:B------:R-:W5:Y:S01]  /*0ef0*/  @!P3 LDG.E R9, desc[UR10][R28.64] ;  /* 0x0000000a1c09b981 */ /* 0x000f62000c1e1900 */
[----:B---3--:R-:W-:Y:S02]  /*0f00*/  @!P2 IADD3 R24, P0, PT, R33, R24, RZ ;  /* 0x000000182118a210 */ /* 0x008fe40007f1e0ff */
[----:B------:R-:W-:Y:S02]  /*0f10*/  @!P4 SHF.L.U64.HI R12, R12, 0x1, R17 ;  /* 0x000000010c0cc819 */ /* 0x000fe40000010211 */
[----:B------:R-:W-:-:S02]  /*0f20*/  @!P4 IADD3 R22, P1, PT, R13, R22, RZ ;  /* 0x000000160d16c210 */ /* 0x000fc40007f3e0ff */
[----:B------:R-:W-:Y:S01]  /*0f30*/  @!P4 IADD3 R20, P3, PT, R13, R20, RZ ;  /* 0x000000140d14c210 */ /* 0x000fe20007f7e0ff */
[----:B-1----:R-:W-:Y:S01]  /*0f40*/  IMAD.WIDE R26, R11, 0x2, R26 ;  /* 0x000000020b1a7825 */ /* 0x002fe200078e021a */
[----:B------:R-:W-:Y:S02]  /*0f50*/  @!P2 IADD3.X R25, PT, PT, R34, R25, RZ, P0, !PT ;  /* 0x000000192219a210 */ /* 0x000fe400007fe4ff */
[----:B------:R-:W-:Y:S02]  /*0f60*/  @!P2 IADD3 R18, P0, PT, R33, R18, RZ ;  /* 0x000000122112a210 */ /* 0x000fe40007f1e0ff */
[C---:B------:R-:W-:Y:S01]  /*0f70*/  @!P4 IADD3.X R23, PT, PT, R12.reuse, R23, RZ, P1, !PT ;  /* 0x000000170c17c210 */ /* 0x040fe20000ffe4ff */
[----:B------:R0:W5:Y:S01]  /*0f80*/  @!P2 LDG.E R10, desc[UR10][R24.64] ;  /* 0x0000000a180aa981 */ /* 0x000162000c1e1900 */
[----:B------:R-:W-:Y:S02]  /*0f90*/  @!P4 IADD3.X R21, PT, PT, R12, R21, RZ, P3, !PT ;  /* 0x000000150c15c210 */ /* 0x000fe40001ffe4ff */
[----:B------:R-:W-:-:S02]  /*0fa0*/  CS2R R12, SRZ ;  /* 0x00000000000c7805 */ /* 0x000fc4000001ff00 */
[----:B------:R-:W-:Y:S01]  /*0fb0*/  MOV R11, RZ ;  /* 0x000000ff000b7202 */ /* 0x000fe20000000f00 */
[----:B------:R-:W3:Y:S01]  /*0fc0*/  LDG.E.U16 R17, desc[UR10][R26.64] ;  /* 0x0000000a1a117981 */ /* 0x000ee2000c1e1500 */
[----:B------:R-:W-:-:S03]  /*0fd0*/  @!P2 IADD3.X R19, PT, PT, R34, R19, RZ, P0, !PT ;  /* 0x000000132213a210 */ /* 0x000fc600007fe4ff */
[----:B------:R1:W5:Y:S04]  /*0fe0*/  @!P4 LDG.E R12, desc[UR10][R22.64] ;  /* 0x0000000a160cc981 */ /* 0x000368000c1e1900 */
[----:B------:R-:W3:Y:S04]  /*0ff0*/  LDG.E.U16 R25, desc[UR10][R26.64+0x2] ;  /* 0x0000020a1a197981 */ /* 0x000ee8000c1e1500 */
[----:B------:R1:W5:Y:S04]  /*1000*/  @!P2 LDG.E R11, desc[UR10][R18.64] ;  /* 0x0000000a120ba981 */ /* 0x000368000c1e1900 */
[----:B------:R1:W5:Y:S01]  /*1010*/  @!P4 LDG.E R13, desc[UR10][R20.64] ;  /* 0x0000000a140dc981 */ /* 0x000362000c1e1900 */
[----:B------:R-:W-:Y:S01]  /*1020*/  UISETP.NE.AND UP1, UPT, UR7, URZ, UPT ;  /* 0x000000ff0700728c */ /* 0x000fe2000bf25270 */
[----:B------:R-:W-:Y:S01]  /*1030*/  UMOV UR9, 0x3f800000 ;  /* 0x3f80000000097882 */ /* 0x000fe20000000000 */
        /* <DEDUP_REMOVED lines=9> */
[----:B------:R-:W-:Y:S02]  /*10d0*/  CS2R R14, SRZ ;  /* 0x00000000000e7805 */ /* 0x000fe4000001ff00 */
[----:B----4-:R-:W-:Y:S02]  /*10e0*/  @P5 SHF.L.U32 R15, R16, 0x10, RZ ;  /* 0x00000010100f5819 */ /* 0x010fe400000006ff */
[----:B------:R-:W-:Y:S02]  /*10f0*/  @P5 SHF.L.U32 R14, R36, 0x10, RZ ;  /* 0x00000010240e5819 */ /* 0x000fe400000006ff */
[----:B0-----:R-:W-:-:S13]  /*1100*/  @P0 R2UR UR5, R24 ;  /* 0x00000000180502ca */ /* 0x001fda00000e0000 */
[----:B------:R-:W-:Y:S01]  /*1110*/  @UP0 UMOV UR9, UR5 ;  /* 0x0000000500090c82 */ /* 0x000fe20008000000 */
[----:B---3--:R-:W-:Y:S02]  /*1120*/  SHF.L.U32 R17, R17, 0x10, RZ ;  /* 0x0000001011117819 */ /* 0x008fe400000006ff */
[----:B------:R-:W-:Y:S01]  /*1130*/  SHF.L.U32 R16, R25, 0x10, RZ ;  /* 0x0000001019107819 */ /* 0x000fe200000006ff */
[----:B-1----:R-:W-:Y:S06]  /*1140*/  BRA.U UP1, `(.L_x_871) ;  /* 0x0000000901447547 */ /* 0x002fec000b800000 */
        /* <DEDUP_REMOVED lines=28> */
[C---:B------:R-:W-:Y:S01]  /*1310*/  FADD.FTZ R28, R27.reuse, R28 ;  /* 0x0000001c1b1c7221 */ /* 0x040fe20000010000 */
[----:B------:R-:W-:Y:S01]  /*1320*/  FFMA.FTZ R25, R24, R19, R25 ;  /* 0x0000001318197223 */ /* 0x000fe20000010019 */
[----:B------:R-:W-:Y:S01]  /*1330*/  FFMA.FTZ R22, R27, R18, R22 ;  /* 0x000000121b167223 */ /* 0x000fe20000010016 */
[----:B------:R-:W-:Y:S01]  /*1340*/  FMUL.FTZ R27, R16, R27 ;  /* 0x0000001b101b7220 */ /* 0x000fe20000410000 */
[----:B------:R-:W-:Y:S01]  /*1350*/  FFMA.FTZ R21, R26, R24, R21 ;  /* 0x000000181a157223 */ /* 0x000fe20000010015 */
[----:B------:R-:W-:Y:S02]  /*1360*/  HADD2.F32 R24, -RZ, R40.H0_H0 ;  /* 0x20000028ff187230 */ /* 0x000fe40000004100 */
[----:B------:R-:W-:Y:S01]  /*1370*/  FADD.FTZ R20, R20, R19 ;  /* 0x0000001314147221 */ /* 0x000fe20000010000 */
[----:B------:R-:W-:Y:S01]  /*1380*/  FADD.FTZ R30, R30, -UR14 ;  /* 0x8000000e1e1e7e21 */ /* 0x000fe20008010000 */
[----:B------:R-:W-:Y:S01]  /*1390*/  FFMA.FTZ R25, R18, R27, R25 ;  /* 0x0000001b12197223 */ /* 0x000fe20000010019 */
[----:B------:R-:W-:-:S02]  /*13a0*/  HADD2.F32 R18, -RZ, R41.H1_H1 ;  /* 0x30000029ff127230 */ /* 0x000fc40000004100 */
[----:B------:R-:W-:Y:S01]  /*13b0*/  FADD.FTZ R20, R27, R20 ;  /* 0x000000141b147221 */ /* 0x000fe20000010000 */
[----:B------:R-:W-:Y:S01]  /*13c0*/  FMUL.FTZ R30, R30, UR9 ;  /* 0x000000091e1e7c20 */ /* 0x000fe20008410000 */
[----:B------:R-:W-:Y:S01]  /*13d0*/  FMUL.FTZ R19, R17, R24 ;  /* 0x0000001811137220 */ /* 0x000fe20000410000 */
[----:B------:R-:W-:Y:S01]  /*13e0*/  FADD.FTZ R29, R26, R29 ;  /* 0x0000001d1a1d7221 */ /* 0x000fe20000010000 */
[----:B------:R-:W-:Y:S01]  /*13f0*/  FADD.FTZ R18, R18, -UR14 ;  /* 0x8000000e12127e21 */ /* 0x000fe20008010000 */
[----:B------:R-:W-:Y:S02]  /*1400*/  HADD2.F32 R23, -RZ, R4.H0_H0 ;  /* 0x20000004ff177230 */ /* 0x000fe40000004100 */
[----:B------:R-:W-:Y:S01]  /*1410*/  FADD.FTZ R20, R20, R19 ;  /* 0x0000001314147221 */ /* 0x000fe20000010000 */
[----:B------:R-:W-:Y:S01]  /*1420*/  FFMA.FTZ R25, R30, R19, R25 ;  /* 0x000000131e197223 */ /* 0x000fe20000010019 */
[----:B------:R-:W-:Y:S02]  /*1430*/  HADD2.F32 R19, -RZ, R40.H1_H1 ;  /* 0x30000028ff137230 */ /* 0x000fe40000004100 */
[----:B------:R-:W-:Y:S01]  /*1440*/  FMUL.FTZ R18, R18, UR9 ;  /* 0x0000000912127c20 */ /* 0x000fe20008410000 */
[----:B------:R-:W-:Y:S01]  /*1450*/  FADD.FTZ R29, R29, R24 ;  /* 0x000000181d1d7221 */ /* 0x000fe20000010000 */
[----:B------:R-:W-:Y:S01]  /*1460*/  FFMA.FTZ R21, R24, R30, R21 ;  /* 0x0000001e18157223 */ /* 0x000fe20000010015 */
[----:B------:R-:W-:-:S02]  /*1470*/  HADD2.F32 R24, -RZ, R5.H0_H0 ;  /* 0x20000005ff187230 */ /* 0x000fc40000004100 */
[----:B------:R-:W-:Y:S01]  /*1480*/  FADD.FTZ R28, R28, R19 ;  /* 0x000000131c1c7221 */ /* 0x000fe20000010000 */
[----:B------:R-:W-:Y:S01]  /*1490*/  FFMA.FTZ R22, R19, R18, R22 ;  /* 0x0000001213167223 */ /* 0x000fe20000010016 */
[----:B------:R-:W-:Y:S01]  /*14a0*/  FMUL.FTZ R19, R16, R19 ;  /* 0x0000001310137220 */ /* 0x000fe20000410000 */
[----:B------:R-:W-:Y:S01]  /*14b0*/  FADD.FTZ R26, R23, -UR14 ;  /* 0x8000000e171a7e21 */ /* 0x000fe20008010000 */
[----:B------:R-:W-:Y:S02]  /*14c0*/  HADD2.F32 R23, -RZ, R4.H1_H1 ;  /* 0x30000004ff177230 */ /* 0x000fe40000004100 */
[----:B------:R-:W-:Y:S01]  /*14d0*/  FMUL.FTZ R27, R17, R24 ;  /* 0x00000018111b7220 */ /* 0x000fe20000410000 */
[----:B------:R-:W-:Y:S01]  /*14e0*/  FADD.FTZ R20, R19, R20 ;  /* 0x0000001413147221 */ /* 0x000fe20000010000 */
[----:B------:R-:W-:Y:S01]  /*14f0*/  FFMA.FTZ R25, R18, R19, R25 ;  /* 0x0000001312197223 */ /* 0x000fe20000010019 */
[----:B------:R-:W-:Y:S01]  /*1500*/  FMUL.FTZ R26, R26, UR9 ;  /* 0x000000091a1a7c20 */ /* 0x000fe20008410000 */
[----:B------:R-:W-:-:S02]  /*1510*/  HADD2.F32 R19, -RZ, R5.H1_H1 ;  /* 0x30000005ff137230 */ /* 0x000fc40000004100 */
[----:B------:R-:W-:Y:S01]  /*1520*/  FADD.FTZ R23, R23, -UR14 ;  /* 0x8000000e17177e21 */ /* 0x000fe20008010000 */
[----:B------:R-:W-:Y:S01]  /*1530*/  FADD.FTZ R31, R20, R27 ;  /* 0x0000001b141f7221 */ /* 0x000fe20000010000 */
[--C-:B------:R-:W-:Y:S02]  /*1540*/  HADD2.F32 R20, -RZ, R6.reuse.H0_H0 ;  /* 0x20000006ff147230 */ /* 0x100fe40000004100 */
[----:B------:R-:W-:Y:S01]  /*1550*/  FFMA.FTZ R21, R24, R26, R21 ;  /* 0x0000001a18157223 */ /* 0x000fe20000010015 */
        /* <DEDUP_REMOVED lines=9> */
[----:B------:R-:W-:Y:S01]  /*15f0*/  FADD.FTZ R29, R29, R24 ;  /* 0x000000181d1d7221 */ /* 0x000fe20000010000 */
[--C-:B------:R-:W-:Y:S02]  /*1600*/  HADD2.F32 R18, -RZ, R7.reuse.H0_H0 ;  /* 0x20000007ff127230 */ /* 0x100fe40000004100 */
[----:B------:R-:W-:Y:S01]  /*1610*/  FMUL.FTZ R25, R20, UR9 ;  /* 0x0000000914197c20 */ /* 0x000fe20008410000 */
        /* <DEDUP_REMOVED lines=8> */
[----:B------:R-:W-:Y:S01]  /*16a0*/  FADD.FTZ R28, R28, R19 ;  /* 0x000000131c1c7221 */ /* 0x000fe20000010000 */
[----:B------:R-:W-:Y:S01]  /*16b0*/  FADD.FTZ R31, R31, R18 ;  /* 0x000000121f1f7221 */ /* 0x000fe20000010000 */
[----:B------:R-:W-:Y:S01]  /*16c0*/  FFMA.FTZ R26, R25, R18, R26 ;  /* 0x00000012191a7223 */ /* 0x000fe2000001001a */
[----:B------:R-:W-:Y:S01]  /*16d0*/  FADD.FTZ R18, R24, -UR14 ;  /* 0x8000000e18127e21 */ /* 0x000fe20008010000 */
[----:B------:R-:W-:-:S02]  /*16e0*/  HADD2.F32 R24, -RZ, R9.H0_H0 ;  /* 0x20000009ff187230 */ /* 0x000fc40000004100 */
[----:B------:R-:W-:Y:S01]  /*16f0*/  FFMA.FTZ R22, R19, R23, R22 ;  /* 0x0000001713167223 */ /* 0x000fe20000010016 */
[----:B------:R-:W-:Y:S01]  /*1700*/  FFMA.FTZ R26, R23, R20, R26 ;  /* 0x00000014171a7223 */ /* 0x000fe2000001001a */
[----:B------:R-:W-:Y:S01]  /*1710*/  FADD.FTZ R31, R20, R31 ;  /* 0x0000001f141f7221 */ /* 0x000fe20000010000 */
[----:B------:R-:W-:Y:S01]  /*1720*/  FMUL.FTZ R23, R18, UR9 ;  /* 0x0000000912177c20 */ /* 0x000fe20008410000 */
[----:B------:R-:W-:Y:S02]  /*1730*/  HADD2.F32 R18, -RZ, R8.H1_H1 ;  /* 0x30000008ff127230 */ /* 0x000fe40000004100 */
[----:B------:R-:W-:Y:S01]  /*1740*/  FMUL.FTZ R20, R17, R24 ;  /* 0x0000001811147220 */ /* 0x000fe20000410000 */
[----:B------:R-:W-:Y:S01]  /*1750*/  FADD.FTZ R29, R29, R24 ;  /* 0x000000181d1d7221 */ /* 0x000fe20000010000 */
[----:B------:R-:W-:Y:S01]  /*1760*/  FFMA.FTZ R21, R24, R23, R21 ;  /* 0x0000001718157223 */ /* 0x000fe20000010015 */
[----:B------:R-:W-:Y:S02]  /*1770*/  HADD2.F32 R19, -RZ, R9.H1_H1 ;  /* 0x30000009ff137230 */ /* 0x000fe40000004100 */
[----:B------:R-:W-:Y:S01]  /*1780*/  FADD.FTZ R24, R31, R20 ;  /* 0x000000141f187221 */ /* 0x000fe20000010000 */
[----:B------:R-:W-:Y:S01]  /*1790*/  FFMA.FTZ R25, R23, R20, R26 ;  /* 0x0000001417197223 */ /* 0x000fe2000001001a */
[----:B------:R-:W-:Y:S01]  /*17a0*/  FADD.FTZ R18, R18, -UR14 ;  /* 0x8000000e12127e21 */ /* 0x000fe20008010000 */
[----:B------:R-:W-:-:S02]  /*17b0*/  HADD2.F32 R20, -RZ, R10.H0_H0 ;  /* 0x2000000aff147230 */ /* 0x000fc40000004100 */
[----:B------:R-:W-:Y:S01]  /*17c0*/  FMUL.FTZ R23, R16, R19 ;  /* 0x0000001310177220 */ /* 0x000fe20000410000 */
[--C-:B------:R-:W-:Y:S02]  /*17d0*/  HADD2.F32 R30, -RZ, R11.reuse.H0_H0 ;  /* 0x2000000bff1e7230 */ /* 0x100fe40000004100 */
[----:B------:R-:W-:Y:S01]  /*17e0*/  FMUL.FTZ R18, R18, UR9 ;  /* 0x0000000912127c20 */ /* 0x000fe20008410000 */
[----:B------:R-:W-:Y:S02]  /*17f0*/  HADD2.F32 R26, -RZ, R10.H1_H1 ;  /* 0x3000000aff1a7230 */ /* 0x000fe40000004100 */
[----:B------:R-:W-:Y:S01]  /*1800*/  FADD.FTZ R20, R20, -UR14 ;  /* 0x8000000e14147e21 */ /* 0x000fe20008010000 */
[----:B------:R-:W-:Y:S01]  /*1810*/  FADD.FTZ R24, R23, R24 ;  /* 0x0000001817187221 */ /* 0x000fe20000010000 */
[----:B------:R-:W-:Y:S01]  /*1820*/  FFMA.FTZ R25, R18, R23, R25 ;  /* 0x0000001712197223 */ /* 0x000fe20000010019 */
[----:B------:R-:W-:Y:S01]  /*1830*/  FMUL.FTZ R27, R17, R30 ;  /* 0x0000001e111b7220 */ /* 0x000fe20000410000 */
[----:B------:R-:W-:Y:S01]  /*1840*/  FMUL.FTZ R20, R20, UR9 ;  /* 0x0000000914147c20 */ /* 0x000fe20008410000 */
[----:B------:R-:W-:-:S02]  /*1850*/  HADD2.F32 R23, -RZ, R11.H1_H1 ;  /* 0x3000000bff177230 */ /* 0x000fc40000004100 */
[----:B------:R-:W-:Y:S01]  /*1860*/  FADD.FTZ R26, R26, -UR14 ;  /* 0x8000000e1a1a7e21 */ /* 0x000fe20008010000 */
[--C-:B------:R-:W-:Y:S02]  /*1870*/  HADD2.F32 R31, -RZ, R12.reuse.H0_H0 ;  /* 0x2000000cff1f7230 */ /* 0x100fe40000004100 */
[----:B------:R-:W-:Y:S01]  /*1880*/  FADD.FTZ R24, R24, R27 ;  /* 0x0000001b18187221 */ /* 0x000fe20000010000 */
[----:B------:R-:W-:Y:S01]  /*1890*/  FFMA.FTZ R27, R20, R27, R25 ;  /* 0x0000001b141b7223 */ /* 0x000fe20000010019 */
[----:B------:R-:W-:Y:S01]  /*18a0*/  FMUL.FTZ R25, R16, R23 ;  /* 0x0000001710197220 */ /* 0x000fe20000410000 */
[----:B------:R-:W-:Y:S01]  /*18b0*/  FMUL.FTZ R26, R26, UR9 ;  /* 0x000000091a1a7c20 */ /* 0x000fe20008410000 */
[----:B------:R-:W-:Y:S02]  /*18c0*/  HADD2.F32 R32, -RZ, R13.H0_H0 ;  /* 0x2000000dff207230 */ /* 0x000fe40000004100 */
[----:B------:R-:W-:Y:S01]  /*18d0*/  FFMA.FTZ R22, R19, R18, R22 ;  /* 0x0000001213167223 */ /* 0x000fe20000010016 */
[----:B------:R-:W-:Y:S01]  /*18e0*/  FADD.FTZ R31, R31, -UR14 ;  /* 0x8000000e1f1f7e21 */ /* 0x000fe20008010000 */
[----:B------:R-:W-:-:S02]  /*18f0*/  HADD2.F32 R18, -RZ, R12.H1_H1 ;  /* 0x3000000cff127230 */ /* 0x000fc40000004100 */
[----:B------:R-:W-:Y:S01]  /*1900*/  FADD.FTZ R28, R28, R19 ;  /* 0x000000131c1c7221 */ /* 0x000fe20000010000 */
        /* <DEDUP_REMOVED lines=13> */
[----:B------:R-:W-:Y:S01]  /*19e0*/  FFMA.FTZ R22, R23, R26, R22 ;  /* 0x0000001a17167223 */ /* 0x000fe20000010016 */
[----:B------:R-:W-:Y:S01]  /*19f0*/  FADD.FTZ R20, R19, R24 ;  /* 0x0000001813147221 */ /* 0x000fe20000010000 */
[----:B------:R-:W-:Y:S01]  /*1a00*/  FFMA.FTZ R19, R18, R19, R27 ;  /* 0x0000001312137223 */ /* 0x000fe2000001001b */
[----:B------:R-:W-:Y:S01]  /*1a10*/  FADD.FTZ R27, R28, R25 ;  /* 0x000000191c1b7221 */ /* 0x000fe20000010000 */
[----:B------:R-:W-:Y:S01]  /*1a20*/  FADD.FTZ R26, R29, R32 ;  /* 0x000000201d1a7221 */ /* 0x000fe20000010000 */
[----:B------:R-:W-:Y:S01]  /*1a30*/  FFMA.FTZ R24, R32, R34, R21 ;  /* 0x0000002220187223 */ /* 0x000fe20000010015 */
[----:B------:R-:W-:Y:S01]  /*1a40*/  FFMA.FTZ R25, R25, R18, R22 ;  /* 0x0000001219197223 */ /* 0x000fe20000010016 */
[----:B------:R-:W-:Y:S06]  /*1a50*/  BRA `(.L_x_872) ;  /* 0x0000001000807947 */ /* 0x000fec0003800000 */
.L_x_871:
[----:B-----5:R-:W-:Y:S02]  /*1a60*/  HADD2.F32 R18, -RZ, R45.H0_H0 ;  /* 0x2000002dff127230 */ /* 0x020fe40000004100 */
[--C-:B------:R-:W-:Y:S02]  /*1a70*/  HADD2.F32 R20, -RZ, R43.reuse.H0_H0 ;  /* 0x2000002bff147230 */ /* 0x100fe40000004100 */
[----:B------:R-:W-:Y:S02]  /*1a80*/  HADD2.F32 R26, -RZ, R43.H1_H1 ;  /* 0x3000002bff1a7230 */ /* 0x000fe40000004100 */
[----:B------:R-:W-:Y:S01]  /*1a90*/  FADD.FTZ R19, R18, -UR14 ;  /* 0x8000000e12137e21 */ /* 0x000fe20008010000 */
[----:B------:R-:W-:Y:S02]  /*1aa0*/  HADD2.F32 R18, -RZ, R45.H1_H1 ;  /* 0x3000002dff127230 */ /* 0x000fe40000004100 */
[----:B------:R-:W-:Y:S01]  /*1ab0*/  FADD.FTZ R20, R20, -UR14 ;  /* 0x8000000e14147e21 */ /* 0x000fe20008010000 */
[----:B------:R-:W-:-:S02]  /*1ac0*/  HADD2.F32 R35, -RZ, R41.H1_H1 ;  /* 0x30000029ff237230 */ /* 0x000fc40000004100 */
[----:B------:R-:W-:Y:S01]  /*1ad0*/  FMUL.FTZ R19, R19, UR9 ;  /* 0x0000000913137c20 */ /* 0x000fe20008410000 */
[----:B------:R-:W-:Y:S02]  /*1ae0*/  HADD2.F32 R34, -RZ, R41.H0_H0 ;  /* 0x20000029ff227230 */ /* 0x000fe40000004100 */
[----:B------:R-:W-:Y:S01]  /*1af0*/  FADD.FTZ R18, R18, -UR14 ;  /* 0x8000000e12127e21 */ /* 0x000fe20008010000 */
[----:B------:R-:W-:Y:S01]  /*1b00*/  FMUL.FTZ R21, R20, UR9 ;  /* 0x0000000914157c20 */ /* 0x000fe20008410000 */
[C-C-:B------:R-:W-:Y:S01]  /*1b10*/  FFMA.FTZ R22, R17.reuse, R19, R14.reuse ;  /* 0x0000001311167223 */ /* 0x140fe2000001000e */
[----:B------:R-:W-:Y:S01]  /*1b20*/  FADD.FTZ R20, R26, -UR14 ;  /* 0x8000000e1a147e21 */ /* 0x000fe20008010000 */
[----:B------:R-:W-:Y:S01]  /*1b30*/  FMUL.FTZ R18, R18, UR9 ;  /* 0x0000000912127c20 */ /* 0x000fe20008410000 */
[----:B------:R-:W-:Y:S01]  /*1b40*/  FFMA.FTZ R29, R17, R21, R14 ;  /* 0x00000015111d7223 */ /* 0x000fe2000001000e */
[----:B------:R-:W-:Y:S01]  /*1b50*/  FMUL.FTZ R24, R22, -1.4426950216293334961 ;  /* 0xbfb8aa3b16187820 */ /* 0x000fe20000410000 */
[----:B------:R-:W-:Y:S01]  /*1b60*/  FMUL.FTZ R20, R20, UR9 ;  /* 0x0000000914147c20 */ /* 0x000fe20008410000 */
[----:B------:R-:W-:Y:S01]  /*1b70*/  FFMA.FTZ R23, R16, R18, R15 ;  /* 0x0000001210177223 */ /* 0x000fe2000001000f */
[----:B------:R-:W-:Y:S01]  /*1b80*/  FMUL.FTZ R28, R29, -1.4426950216293334961 ;  /* 0xbfb8aa3b1d1c7820 */ /* 0x000fe20000410000 */
[----:B------:R-:W-:-:S02]  /*1b90*/  HADD2.F32 R36, -RZ, R42.H1_H1 ;  /* 0x3000002aff247230 */ /* 0x000fc40000004100 */
[----:B------:R-:W-:Y:S01]  /*1ba0*/  FFMA.FTZ R30, R16, R20, R15 ;  /* 0x00000014101e7223 */ /* 0x000fe2000001000f */
[----:B------:R-:W0:Y:S01]  /*1bb0*/  MUFU.EX2 R24, R24 ;  /* 0x0000001800187308 */ /* 0x000e220000000800 */
[----:B------:R-:W-:Y:S02]  /*1bc0*/  FMUL.FTZ R25, R23, -1.4426950216293334961 ;  /* 0xbfb8aa3b17197820 */ /* 0x000fe40000410000 */
[----:B------:R-:W-:-:S05]  /*1bd0*/  FMUL.FTZ R32, R30, -1.4426950216293334961 ;  /* 0xbfb8aa3b1e207820 */ /* 0x000fca0000410000 */
[----:B------:R-:W1:Y:S08]  /*1be0*/  MUFU.EX2 R25, R25 ;  /* 0x0000001900197308 */ /* 0x000e700000000800 */
[----:B------:R-:W2:Y:S01]  /*1bf0*/  MUFU.EX2 R32, R32 ;  /* 0x0000002000207308 */ /* 0x000ea20000000800 */
[----:B0-----:R-:W-:-:S07]  /*1c00*/  FADD.FTZ R24, R24, 1 ;  /* 0x3f80000018187421 */ /* 0x001fce0000010000 */
[----:B------:R-:W0:Y:S01]  /*1c10*/  MUFU.RCP R24, R24 ;  /* 0x0000001800187308 */ /* 0x000e220000001000 */
[----:B-1----:R-:W-:Y:S01]  /*1c20*/  FADD.FTZ R26, R25, 1 ;  /* 0x3f800000191a7421 */ /* 0x002fe20000010000 */
[----:B------:R-:W-:-:S06]  /*1c30*/  HADD2.F32 R25, -RZ, R44.H0_H0 ;  /* 0x2000002cff197230 */ /* 0x000fcc0000004100 */
[----:B------:R-:W1:Y:S01]  /*1c40*/  MUFU.EX2 R28, R28 ;  /* 0x0000001c001c7308 */ /* 0x000e620000000800 */
[----:B--2---:R-:W-:Y:S01]  /*1c50*/  FADD.FTZ R33, R32, 1 ;  /* 0x3f80000020217421 */ /* 0x004fe20000010000 */
[----:B------:R-:W-:-:S06]  /*1c60*/  HADD2.F32 R32, -RZ, R42.H0_H0 ;  /* 0x2000002aff207230 */ /* 0x000fcc0000004100 */
[----:B------:R-:W2:Y:S01]  /*1c70*/  MUFU.RCP R26, R26 ;  /* 0x0000001a001a7308 */ /* 0x000ea20000001000 */
[----:B0-----:R-:W-:Y:S01]  /*1c80*/  FADD.FTZ R27, -R24, 1 ;  /* 0x3f800000181b7421 */ /* 0x001fe20000010100 */
[----:B------:R-:W-:-:S06]  /*1c90*/  FMUL.FTZ R25, R25, R24 ;  /* 0x0000001819197220 */ /* 0x000fcc0000410000 */
[----:B------:R-:W0:Y:S01]  /*1ca0*/  MUFU.RCP R33, R33 ;  /* 0x0000002100217308 */ /* 0x000e220000001000 */
[----:B-1----:R-:W-:Y:S01]  /*1cb0*/  FADD.FTZ R31, R28, 1 ;  /* 0x3f8000001c1f7421 */ /* 0x002fe20000010000 */
[----:B------:R-:W-:Y:S01]  /*1cc0*/  FFMA.FTZ R28, R22, R27, 1 ;  /* 0x3f800000161c7423 */ /* 0x000fe2000001001b */
[----:B------:R-:W-:Y:S02]  /*1cd0*/  HADD2.F32 R27, -RZ, R44.H1_H1 ;  /* 0x3000002cff1b7230 */ /* 0x000fe40000004100 */
[----:B------:R-:W-:-:S03]  /*1ce0*/  FADD.FTZ R22, R34, -UR14 ;  /* 0x8000000e22167e21 */ /* 0x000fc60008010000 */
[----:B------:R-:W1:Y:S01]  /*1cf0*/  MUFU.RCP R31, R31 ;  /* 0x0000001f001f7308 */ /* 0x000e620000001000 */
[----:B--2---:R-:W-:Y:S01]  /*1d00*/  FMUL.FTZ R27, R27, R26 ;  /* 0x0000001a1b1b7220 */ /* 0x004fe20000410000 */
[----:B------:R-:W-:Y:S01]  /*1d10*/  FADD.FTZ R26, -R26, 1 ;  /* 0x3f8000001a1a7421 */ /* 0x000fe20000010100 */
[----:B------:R-:W-:-:S03]  /*1d20*/  FMUL.FTZ R22, R22, UR9 ;  /* 0x0000000916167c20 */ /* 0x000fc60008410000 */
[----:B------:R-:W-:Y:S01]  /*1d30*/  FFMA.FTZ R24, R23, R26, 1 ;  /* 0x3f80000017187423 */ /* 0x000fe2000001001a */
[----:B------:R-:W-:Y:S01]  /*1d40*/  FADD.FTZ R23, R35, -UR14 ;  /* 0x8000000e23177e21 */ /* 0x000fe20008010000 */
[----:B------:R-:W-:Y:S01]  /*1d50*/  FMUL.FTZ R26, R25, R28 ;  /* 0x0000001c191a7220 */ /* 0x000fe20000410000 */
[----:B0-----:R-:W-:Y:S01]  /*1d60*/  FADD.FTZ R25, -R33, 1 ;  /* 0x3f80000021197421 */ /* 0x001fe20000010100 */
[----:B------:R-:W-:Y:S02]  /*1d70*/  HADD2.F32 R35, -RZ, R4.H0_H0 ;  /* 0x20000004ff237230 */ /* 0x000fe40000004100 */
[----:B------:R-:W-:Y:S01]  /*1d80*/  FMUL.FTZ R23, R23, UR9 ;  /* 0x0000000917177c20 */ /* 0x000fe20008410000 */
[----:B------:R-:W-:Y:S01]  /*1d90*/  FMUL.FTZ R27, R27, R24 ;  /* 0x000000181b1b7220 */ /* 0x000fe20000410000 */
[----:B------:R-:W-:Y:S02]  /*1da0*/  FFMA.FTZ R30, R30, R25, 1 ;  /* 0x3f8000001e1e7423 */ /* 0x000fe40000010019 */
[----:B------:R-:W-:Y:S01]  /*1db0*/  FFMA.FTZ R28, R16, R23, R15 ;  /* 0x00000017101c7223 */ /* 0x000fe2000001000f */
[----:B------:R-:W-:Y:S01]  /*1dc0*/  FADD.FTZ R35, R35, -UR14 ;  /* 0x8000000e23237e21 */ /* 0x000fe20008010000 */
[----:B-1----:R-:W-:Y:S01]  /*1dd0*/  FMUL.FTZ R32, R32, R31 ;  /* 0x0000001f20207220 */ /* 0x002fe20000410000 */
[----:B------:R-:W-:Y:S01]  /*1de0*/  FADD.FTZ R34, -R31, 1 ;  /* 0x3f8000001f227421 */ /* 0x000fe20000010100 */
[----:B------:R-:W-:Y:S01]  /*1df0*/  FFMA.FTZ R31, R17, R22, R14 ;  /* 0x00000016111f7223 */ /* 0x000fe2000001000e */
[----:B------:R-:W-:Y:S01]  /*1e00*/  FMUL.FTZ R25, R28, -1.4426950216293334961 ;  /* 0xbfb8aa3b1c197820 */ /* 0x000fe20000410000 */
[----:B------:R-:W-:Y:S01]  /*1e10*/  FMUL.FTZ R24, R35, UR9 ;  /* 0x0000000923187c20 */ /* 0x000fe20008410000 */
[----:B------:R-:W-:Y:S01]  /*1e20*/  FFMA.FTZ R29, R29, R34, 1 ;  /* 0x3f8000001d1d7423 */ /* 0x000fe20000010022 */
[----:B------:R-:W-:-:S02]  /*1e30*/  FMUL.FTZ R34, R31, -1.4426950216293334961 ;  /* 0xbfb8aa3b1f227820 */ /* 0x000fc40000410000 */
[----:B------:R-:W-:Y:S01]  /*1e40*/  FFMA.FTZ R35, R17, R24, R14 ;  /* 0x0000001811237223 */ /* 0x000fe2000001000e */
[----:B------:R-:W0:Y:S01]  /*1e50*/  MUFU.EX2 R25, R25 ;  /* 0x0000001900197308 */ /* 0x000e220000000800 */
[----:B------:R-:W-:Y:S01]  /*1e60*/  FMUL.FTZ R32, R32, R29 ;  /* 0x0000001d20207220 */ /* 0x000fe20000410000 */
[----:B------:R-:W-:Y:S01]  /*1e70*/  FMUL.FTZ R29, R36, R33 ;  /* 0x00000021241d7220 */ /* 0x000fe20000410000 */
[----:B------:R-:W-:Y:S02]  /*1e80*/  FMUL.FTZ R33, R35, -1.4426950216293334961 ;  /* 0xbfb8aa3b23217820 */ /* 0x000fe40000410000 */
[----:B------:R-:W-:Y:S01]  /*1e90*/  FMUL.FTZ R47, R17, R32 ;  /* 0x00000020112f7220 */ /* 0x000fe20000410000 */
[----:B------:R-:W-:Y:S01]  /*1ea0*/  FMUL.FTZ R29, R29, R30 ;  /* 0x0000001e1d1d7220 */ /* 0x000fe20000410000 */
[----:B------:R-:W-:Y:S01]  /*1eb0*/  HADD2.F32 R30, -RZ, R4.H1_H1 ;  /* 0x30000004ff1e7230 */ /* 0x000fe20000004100 */
[----:B------:R-:W1:Y:S04]  /*1ec0*/  MUFU.EX2 R34, R34 ;  /* 0x0000002200227308 */ /* 0x000e680000000800 */
[----:B------:R-:W-:-:S04]  /*1ed0*/  FADD.FTZ R36, R30, -UR14 ;  /* 0x8000000e1e247e21 */ /* 0x000fc80008010000 */
[----:B------:R-:W2:Y:S01]  /*1ee0*/  MUFU.EX2 R33, R33 ;  /* 0x0000002100217308 */ /* 0x000ea20000000800 */
[----:B0-----:R-:W-:Y:S01]  /*1ef0*/  FADD.FTZ R30, R25, 1 ;  /* 0x3f800000191e7421 */ /* 0x001fe20000010000 */
[----:B------:R-:W-:-:S04]  /*1f00*/  FMUL.FTZ R25, R36, UR9 ;  /* 0x0000000924197c20 */ /* 0x000fc80008410000 */
[----:B------:R-:W-:Y:S02]  /*1f10*/  FFMA.FTZ R37, R16, R25, R15 ;  /* 0x0000001910257223 */ /* 0x000fe4000001000f */
[----:B------:R-:W-:Y:S01]  /*1f20*/  MUFU.RCP R30, R30 ;  /* 0x0000001e001e7308 */ /* 0x000fe20000001000 */
[----:B-1----:R-:W-:Y:S01]  /*1f30*/  FADD.FTZ R34, R34, 1 ;  /* 0x3f80000022227421 */ /* 0x002fe20000010000 */
[----:B------:R-:W-:-:S06]  /*1f40*/  FMUL.FTZ R39, R37, -1.4426950216293334961 ;  /* 0xbfb8aa3b25277820 */ /* 0x000fcc0000410000 */
[----:B------:R-:W0:Y:S01]  /*1f50*/  MUFU.RCP R34, R34 ;  /* 0x0000002200227308 */ /* 0x000e220000001000 */
[----:B--2---:R-:W-:Y:S01]  /*1f60*/  FADD.FTZ R38, R33, 1 ;  /* 0x3f80000021267421 */ /* 0x004fe20000010000 */
[----:B------:R-:W-:-:S06]  /*1f70*/  HADD2.F32 R33, -RZ, R40.H0_H0 ;  /* 0x20000028ff217230 */ /* 0x000fcc0000004100 */
[----:B------:R-:W1:Y:S08]  /*1f80*/  MUFU.EX2 R39, R39 ;  /* 0x0000002700277308 */ /* 0x000e700000000800 */
[----:B------:R-:W2:Y:S01]  /*1f90*/  MUFU.RCP R38, R38 ;  /* 0x0000002600267308 */ /* 0x000ea20000001000 */
[----:B0-----:R-:W-:Y:S01]  /*1fa0*/  FADD.FTZ R36, -R34, 1 ;  /* 0x3f80000022247421 */ /* 0x001fe20000010100 */
[----:B------:R-:W-:Y:S01]  /*1fb0*/  FMUL.FTZ R34, R33, R34 ;  /* 0x0000002221227220 */ /* 0x000fe20000410000 */
[----:B------:R-:W-:-:S02]  /*1fc0*/  FADD.FTZ R33, -R30, 1 ;  /* 0x3f8000001e217421 */ /* 0x000fc40000010100 */
[----:B------:R-:W-:Y:S02]  /*1fd0*/  FFMA.FTZ R31, R31, R36, 1 ;  /* 0x3f8000001f1f7423 */ /* 0x000fe40000010024 */
[----:B------:R-:W-:Y:S01]  /*1fe0*/  FFMA.FTZ R28, R28, R33, 1 ;  /* 0x3f8000001c1c7423 */ /* 0x000fe20000010021 */
[----:B------:R-:W-:Y:S02]  /*1ff0*/  HADD2.F32 R33, -RZ, R40.H1_H1 ;  /* 0x30000028ff217230 */ /* 0x000fe40000004100 */
[----:B-1----:R-:W-:Y:S01]  /*2000*/  FADD.FTZ R36, R39, 1 ;  /* 0x3f80000027247421 */ /* 0x002fe20000010000 */
[--C-:B------:R-:W-:Y:S02]  /*2010*/  HADD2.F32 R39, -RZ, R5.reuse.H0_H0 ;  /* 0x20000005ff277230 */ /* 0x100fe40000004100 */
[----:B------:R-:W-:Y:S01]  /*2020*/  FMUL.FTZ R34, R34, R31 ;  /* 0x0000001f22227220 */ /* 0x000fe20000410000 */
[----:B------:R-:W-:Y:S02]  /*2030*/  FMUL.FTZ R33, R33, R30 ;  /* 0x0000001e21217220 */ /* 0x000fe40000410000 */
[----:B------:R-:W0:Y:S01]  /*2040*/  MUFU.RCP R36, R36 ;  /* 0x0000002400247308 */ /* 0x000e220000001000 */
[----:B--2---:R-:W-:Y:S01]  /*2050*/  FADD.FTZ R30, -R38, 1 ;  /* 0x3f800000261e7421 */ /* 0x004fe20000010100 */
[----:B------:R-:W-:Y:S01]  /*2060*/  FMUL.FTZ R38, R39, R38 ;  /* 0x0000002627267220 */ /* 0x000fe20000410000 */
[----:B------:R-:W-:-:S02]  /*2070*/  HADD2.F32 R39, -RZ, R5.H1_H1 ;  /* 0x30000005ff277230 */ /* 0x000fc40000004100 */
[----:B------:R-:W-:Y:S01]  /*2080*/  FMUL.FTZ R33, R33, R28 ;  /* 0x0000001c21217220 */ /* 0x000fe20000410000 */
[----:B------:R-:W-:Y:S01]  /*2090*/  FFMA.FTZ R35, R35, R30, 1 ;  /* 0x3f80000023237423 */ /* 0x000fe2000001001e */
[----:B------:R-:W-:-:S03]  /*20a0*/  FMUL.FTZ R28, R17, R26 ;  /* 0x0000001a111c7220 */ /* 0x000fc60000410000 */
[----:B------:R-:W-:Y:S01]  /*20b0*/  FMUL.FTZ R31, R38, R35 ;  /* 0x00000023261f7220 */ /* 0x000fe20000410000 */
[----:B------:R-:W-:-:S05]  /*20c0*/  HADD2.F32 R35, -RZ, R6.H0_H0 ;  /* 0x20000006ff237230 */ /* 0x000fca0000004100 */
[----:B------:R-:W-:Y:S01]  /*20d0*/  FADD.FTZ R38, R35, -UR14 ;  /* 0x8000000e23267e21 */ /* 0x000fe20008010000 */
[----:B0-----:R-:W-:Y:S01]  /*20e0*/  FADD.FTZ R54, -R36, 1 ;  /* 0x3f80000024367421 */ /* 0x001fe20000010100 */
[----:B------:R-:W-:Y:S01]  /*20f0*/  FMUL.FTZ R30, R39, R36 ;  /* 0x00000024271e7220 */ /* 0x000fe20000410000 */
[----:B------:R-:W-:Y:S01]  /*2100*/  FADD.FTZ R36, RZ, R28 ;  /* 0x0000001cff247221 */ /* 0x000fe20000010000 */
[----:B------:R-:W-:Y:S01]  /*2110*/  FMUL.FTZ R35, R16, R27 ;  /* 0x0000001b10237220 */ /* 0x000fe20000410000 */
[----:B------:R-:W-:-:S04]  /*2120*/  FFMA.FTZ R37, R37, R54, 1 ;  /* 0x3f80000025257423 */ /* 0x000fc80000010036 */
[----:B------:R-:W-:Y:S01]  /*2130*/  FMUL.FTZ R30, R30, R37 ;  /* 0x000000251e1e7220 */ /* 0x000fe20000410000 */
[----:B------:R-:W-:Y:S01]  /*2140*/  FFMA.FTZ R37, R19, R28, RZ ;  /* 0x0000001c13257223 */ /* 0x000fe200000100ff */
[----:B------:R-:W-:-:S03]  /*2150*/  FMUL.FTZ R28, R38, UR9 ;  /* 0x00000009261c7c20 */ /* 0x000fc60008410000 */
[----:B------:R-:W-:Y:S01]  /*2160*/  FFMA.FTZ R38, R18, R35, R37 ;  /* 0x0000002312267223 */ /* 0x000fe20000010025 */
[----:B------:R-:W-:Y:S01]  /*2170*/  FFMA.FTZ R54, R17, R28, R14 ;  /* 0x0000001c11367223 */ /* 0x000fe2000001000e */
[----:B------:R-:W-:Y:S01]  /*2180*/  FADD.FTZ R35, R35, R36 ;  /* 0x0000002423237221 */ /* 0x000fe20000010000 */
[----:B------:R-:W-:Y:S01]  /*2190*/  FFMA.FTZ R36, R19, R26, RZ ;  /* 0x0000001a13247223 */ /* 0x000fe200000100ff */
[----:B------:R-:W-:Y:S01]  /*21a0*/  FADD.FTZ R19, RZ, R26 ;  /* 0x0000001aff137221 */ /* 0x000fe20000010000 */
[----:B------:R-:W-:Y:S01]  /*21b0*/  FMUL.FTZ R55, R54, -1.4426950216293334961 ;  /* 0xbfb8aa3b36377820 */ /* 0x000fe20000410000 */
[C---:B------:R-:W-:Y:S01]  /*21c0*/  FFMA.FTZ R38, R21.reuse, R47, R38 ;  /* 0x0000002f15267223 */ /* 0x040fe20000010026 */
[----:B------:R-:W-:Y:S01]  /*21d0*/  FFMA.FTZ R39, R21, R32, R36 ;  /* 0x0000002015277223 */ /* 0x000fe20000010024 */
[----:B------:R-:W-:Y:S01]  /*21e0*/  FADD.FTZ R37, R19, R32 ;  /* 0x0000002013257221 */ /* 0x000fe20000010000 */
[----:B------:R-:W-:Y:S02]  /*21f0*/  HADD2.F32 R21, -RZ, R7.H0_H0 ;  /* 0x20000007ff157230 */ /* 0x000fe40000004100 */
[----:B------:R-:W-:Y:S01]  /*2200*/  FADD.FTZ R26, R35, R47 ;  /* 0x0000002f231a7221 */ /* 0x000fe20000010000 */
[----:B------:R-:W0:Y:S01]  /*2210*/  MUFU.EX2 R55, R55 ;  /* 0x0000003700377308 */ /* 0x000e220000000800 */
[----:B------:R-:W-:Y:S01]  /*2220*/  FFMA.FTZ R35, R18, R27, RZ ;  /* 0x0000001b12237223 */ /* 0x000fe200000100ff */
[----:B------:R-:W-:Y:S01]  /*2230*/  FADD.FTZ R18, RZ, R27 ;  /* 0x0000001bff127221 */ /* 0x000fe20000010000 */
[----:B------:R-:W-:-:S02]  /*2240*/  FFMA.FTZ R39, R22, R34, R39 ;  /* 0x0000002216277223 */ /* 0x000fc40000010027 */
[-C--:B------:R-:W-:Y:S01]  /*2250*/  FFMA.FTZ R36, R20, R29.reuse, R35 ;  /* 0x0000001d14247223 */ /* 0x080fe20000010023 */
[----:B------:R-:W-:Y:S01]  /*2260*/  FADD.FTZ R32, R18, R29 ;  /* 0x0000001d12207221 */ /* 0x000fe20000010000 */
[----:B------:R-:W-:Y:S01]  /*2270*/  FMUL.FTZ R29, R16, R29 ;  /* 0x0000001d101d7220 */ /* 0x000fe20000410000 */
[----:B------:R-:W-:Y:S01]  /*2280*/  FFMA.FTZ R39, R24, R31, R39 ;  /* 0x0000001f18277223 */ /* 0x000fe20000010027 */
[----:B------:R-:W-:Y:S02]  /*2290*/  FFMA.FTZ R36, R23, R33, R36 ;  /* 0x0000002117247223 */ /* 0x000fe40000010024 */
[----:B------:R-:W-:Y:S01]  /*22a0*/  FFMA.FTZ R27, R20, R29, R38 ;  /* 0x0000001d141b7223 */ /* 0x000fe20000010026 */
[----:B------:R-:W-:Y:S01]  /*22b0*/  FADD.FTZ R29, R29, R26 ;  /* 0x0000001a1d1d7221 */ /* 0x000fe20000010000 */
[----:B------:R-:W-:Y:S02]  /*22c0*/  HADD2.F32 R20, -RZ, R7.H1_H1 ;  /* 0x30000007ff147230 */ /* 0x000fe40000004100 */
[----:B------:R-:W-:Y:S01]  /*22d0*/  FADD.FTZ R38, R37, R34 ;  /* 0x0000002225267221 */ /* 0x000fe20000010000 */
[----:B------:R-:W-:Y:S01]  /*22e0*/  FMUL.FTZ R34, R17, R34 ;  /* 0x0000002211227220 */ /* 0x000fe20000410000 */
[----:B------:R-:W-:Y:S01]  /*22f0*/  FFMA.FTZ R36, R25, R30, R36 ;  /* 0x0000001e19247223 */ /* 0x000fe20000010024 */
[----:B0-----:R-:W-:Y:S01]  /*2300*/  FADD.FTZ R56, R55, 1 ;  /* 0x3f80000037387421 */ /* 0x001fe20000010000 */
[----:B------:R-:W-:Y:S01]  /*2310*/  FADD.FTZ R38, R38, R31 ;  /* 0x0000001f26267221 */ /* 0x000fe20000010000 */
[----:B------:R-:W-:Y:S01]  /*2320*/  FFMA.FTZ R27, R22, R34, R27 ;  /* 0x00000022161b7223 */ /* 0x000fe2000001001b */
[----:B------:R-:W-:-:S03]  /*2330*/  HADD2.F32 R22, -RZ, R9.H0_H0 ;  /* 0x20000009ff167230 */ /* 0x000fc60000004100 */
[----:B------:R-:W0:Y:S02]  /*2340*/  MUFU.RCP R56, R56 ;  /* 0x0000003800387308 */ /* 0x000e240000001000 */
[----:B0-----:R-:W-:Y:S01]  /*2350*/  FADD.FTZ R19, -R56, 1 ;  /* 0x3f80000038137421 */ /* 0x001fe20000010100 */
[----:B------:R-:W-:-:S03]  /*2360*/  FMUL.FTZ R21, R21, R56 ;  /* 0x0000003815157220 */ /* 0x000fc60000410000 */
[----:B------:R-:W-:Y:S01]  /*2370*/  FFMA.FTZ R54, R54, R19, 1 ;  /* 0x3f80000036367423 */ /* 0x000fe20000010013 */
[----:B------:R-:W-:-:S03]  /*2380*/  HADD2.F32 R19, -RZ, R6.H1_H1 ;  /* 0x30000006ff137230 */ /* 0x000fc60000004100 */
        /* <DEDUP_REMOVED lines=8> */
[----:B------:R-:W-:-:S05]  /*2410*/  HADD2.F32 R54, -RZ, R9.H1_H1 ;  /* 0x30000009ff367230 */ /* 0x000fca0000004100 */
        /* <DEDUP_REMOVED lines=16> */
[----:B------:R-:W-:-:S05]  /*2520*/  HADD2.F32 R26, -RZ, R8.H1_H1 ;  /* 0x30000008ff1a7230 */ /* 0x000fca0000004100 */
[----:B------:R-:W-:Y:S01]  /*2530*/  FADD.FTZ R35, R26, -UR14 ;  /* 0x8000000e1a237e21 */ /* 0x000fe20008010000 */
[----:B------:R-:W-:-:S03]  /*2540*/  FMUL.FTZ R26, R22, R37 ;  /* 0x00000025161a7220 */ /* 0x000fc60000410000 */
[----:B------:R-:W-:Y:S01]  /*2550*/  FMUL.FTZ R22, R35, UR9 ;  /* 0x0000000923167c20 */ /* 0x000fe20008410000 */
[----:B------:R-:W-:Y:S01]  /*2560*/  FADD.FTZ R35, R29, R34 ;  /* 0x000000221d237221 */ /* 0x000fe20000010000 */
[----:B------:R-:W-:Y:S01]  /*2570*/  FADD.FTZ R29, R32, R33 ;  /* 0x00000021201d7221 */ /* 0x000fe20000010000 */
[C---:B------:R-:W-:Y:S01]  /*2580*/  FMUL.FTZ R32, R16.reuse, R33 ;  /* 0x0000002110207220 */ /* 0x040fe20000410000 */
[----:B------:R-:W-:Y:S01]  /*2590*/  FFMA.FTZ R34, R16, R22, R15 ;  /* 0x0000001610227223 */ /* 0x000fe2000001000f */
[----:B------:R-:W-:Y:S02]  /*25a0*/  FFMA.FTZ R39, R18, R26, R39 ;  /* 0x0000001a12277223 */ /* 0x000fe40000010027 */
[----:B------:R-:W-:Y:S01]  /*25b0*/  FFMA.FTZ R33, R23, R32, R27 ;  /* 0x0000002017217223 */ /* 0x000fe2000001001b */
[----:B------:R-:W-:Y:S01]  /*25c0*/  FMUL.FTZ R37, R34, -1.4426950216293334961 ;  /* 0xbfb8aa3b22257820 */ /* 0x000fe20000410000 */
[----:B------:R-:W-:-:S05]  /*25d0*/  FADD.FTZ R35, R32, R35 ;  /* 0x0000002320237221 */ /* 0x000fca0000010000 */
[----:B------:R-:W0:Y:S02]  /*25e0*/  MUFU.EX2 R37, R37 ;  /* 0x0000002500257308 */ /* 0x000e240000000800 */
[----:B0-----:R-:W-:-:S06]  /*25f0*/  FADD.FTZ R47, R37, 1 ;  /* 0x3f800000252f7421 */ /* 0x001fcc0000010000 */
[----:B------:R-:W0:Y:S02]  /*2600*/  MUFU.RCP R47, R47 ;  /* 0x0000002f002f7308 */ /* 0x000e240000001000 */
[----:B0-----:R-:W-:Y:S01]  /*2610*/  FADD.FTZ R23, -R47, 1 ;  /* 0x3f8000002f177421 */ /* 0x001fe20000010100 */
[----:B------:R-:W-:Y:S01]  /*2620*/  FMUL.FTZ R27, R54, R47 ;  /* 0x0000002f361b7220 */ /* 0x000fe20000410000 */
[----:B------:R-:W-:Y:S02]  /*2630*/  HADD2.F32 R54, -RZ, R11.H1_H1 ;  /* 0x3000000bff367230 */ /* 0x000fe40000004100 */
[----:B------:R-:W-:Y:S01]  /*2640*/  FFMA.FTZ R34, R34, R23, 1 ;  /* 0x3f80000022227423 */ /* 0x000fe20000010017 */
[----:B------:R-:W-:-:S03]  /*2650*/  HADD2.F32 R23, -RZ, R10.H0_H0 ;  /* 0x2000000aff177230 */ /* 0x000fc60000004100 */
[----:B------:R-:W-:Y:S01]  /*2660*/  FMUL.FTZ R27, R27, R34 ;  /* 0x000000221b1b7220 */ /* 0x000fe20000410000 */
[----:B------:R-:W-:Y:S01]  /*2670*/  FMUL.FTZ R34, R17, R31 ;  /* 0x0000001f11227220 */ /* 0x000fe20000410000 */
[----:B------:R-:W-:-:S03]  /*2680*/  FADD.FTZ R23, R23, -UR14 ;  /* 0x8000000e17177e21 */ /* 0x000fc60008010000 */
[----:B------:R-:W-:Y:S01]  /*2690*/  FFMA.FTZ R33, R24, R34, R33 ;  /* 0x0000002218217223 */ /* 0x000fe20000010021 */
[----:B------:R-:W-:Y:S01]  /*26a0*/  FMUL.FTZ R23, R23, UR9 ;  /* 0x0000000917177c20 */ /* 0x000fe20008410000 */
[----:B------:R-:W-:Y:S02]  /*26b0*/  HADD2.F32 R24, -RZ, R11.H0_H0 ;  /* 0x2000000bff187230 */ /* 0x000fe40000004100 */
        /* <DEDUP_REMOVED lines=11> */
[----:B------:R-:W-:Y:S01]  /*2770*/  FMUL.FTZ R32, R24, R31 ;  /* 0x0000001f18207220 */ /* 0x000fe20000410000 */
[----:B------:R-:W-:Y:S01]  /*2780*/  FADD.FTZ R31, R29, R30 ;  /* 0x0000001e1d1f7221 */ /* 0x000fe20000010000 */
[----:B------:R-:W-:Y:S01]  /*2790*/  FMUL.FTZ R30, R16, R30 ;  /* 0x0000001e101e7220 */ /* 0x000fe20000410000 */
[----:B------:R-:W-:-:S03]  /*27a0*/  FMUL.FTZ R24, R37, UR9 ;  /* 0x0000000925187c20 */ /* 0x000fc60008410000 */
[----:B------:R-:W-:Y:S01]  /*27b0*/  FFMA.FTZ R33, R25, R30, R33 ;  /* 0x0000001e19217223 */ /* 0x000fe20000010021 */
[----:B------:R-:W-:Y:S01]  /*27c0*/  FFMA.FTZ R34, R16, R24, R15 ;  /* 0x0000001810227223 */ /* 0x000fe2000001000f */
[----:B------:R-:W-:Y:S01]  /*27d0*/  FADD.FTZ R35, R30, R35 ;  /* 0x000000231e237221 */ /* 0x000fe20000010000 */
[----:B------:R-:W-:Y:S02]  /*27e0*/  FMUL.FTZ R30, R17, R21 ;  /* 0x00000015111e7220 */ /* 0x000fe40000410000 */
[----:B------:R-:W-:Y:S02]  /*27f0*/  FMUL.FTZ R37, R34, -1.4426950216293334961 ;  /* 0xbfb8aa3b22257820 */ /* 0x000fe40000410000 */
[----:B------:R-:W-:Y:S01]  /*2800*/  FFMA.FTZ R33, R28, R30, R33 ;  /* 0x0000001e1c217223 */ /* 0x000fe20000010021 */
[----:B------:R-:W-:Y:S01]  /*2810*/  FADD.FTZ R35, R35, R30 ;  /* 0x0000001e23237221 */ /* 0x000fe20000010000 */
[----:B------:R-:W-:Y:S01]  /*2820*/  FADD.FTZ R30, R31, R20 ;  /* 0x000000141f1e7221 */ /* 0x000fe20000010000 */
[-C--:B------:R-:W-:Y:S01]  /*2830*/  FFMA.FTZ R31, R19, R20.reuse, R36 ;  /* 0x00000014131f7223 */ /* 0x080fe20000010024 */
[----:B------:R-:W0:Y:S01]  /*2840*/  MUFU.EX2 R37, R37 ;  /* 0x0000002500257308 */ /* 0x000e220000000800 */
[----:B------:R-:W-:Y:S01]  /*2850*/  FMUL.FTZ R20, R16, R20 ;  /* 0x0000001410147220 */ /* 0x000fe20000410000 */
[----:B------:R-:W-:-:S02]  /*2860*/  HADD2.F32 R36, -RZ, R13.H1_H1 ;  /* 0x3000000dff247230 */ /* 0x000fc40000004100 */
[----:B------:R-:W-:Y:S01]  /*2870*/  FFMA.FTZ R31, R22, R27, R31 ;  /* 0x0000001b161f7223 */ /* 0x000fe2000001001f */
[----:B------:R-:W-:Y:S01]  /*2880*/  FADD.FTZ R30, R30, R27 ;  /* 0x0000001b1e1e7221 */ /* 0x000fe20000010000 */
[----:B------:R-:W-:Y:S01]  /*2890*/  FFMA.FTZ R33, R19, R20, R33 ;  /* 0x0000001413217223 */ /* 0x000fe20000010021 */
[----:B------:R-:W-:Y:S01]  /*28a0*/  FADD.FTZ R35, R20, R35 ;  /* 0x0000002314237221 */ /* 0x000fe20000010000 */
[----:B0-----:R-:W-:Y:S01]  /*28b0*/  FADD.FTZ R47, R37, 1 ;  /* 0x3f800000252f7421 */ /* 0x001fe20000010000 */
[----:B------:R-:W-:Y:S01]  /*28c0*/  FADD.FTZ R37, R38, R21 ;  /* 0x0000001526257221 */ /* 0x000fe20000010000 */
[----:B------:R-:W-:-:S03]  /*28d0*/  HADD2.F32 R21, -RZ, R13.H0_H0 ;  /* 0x2000000dff157230 */ /* 0x000fc60000004100 */
[----:B------:R-:W-:Y:S01]  /*28e0*/  FADD.FTZ R37, R37, R26 ;  /* 0x0000001a25257221 */ /* 0x000fe20000010000 */
[----:B------:R-:W0:Y:S01]  /*28f0*/  MUFU.RCP R47, R47 ;  /* 0x0000002f002f7308 */ /* 0x000e220000001000 */
[----:B------:R-:W-:Y:S02]  /*2900*/  FMUL.FTZ R26, R17, R26 ;  /* 0x0000001a111a7220 */ /* 0x000fe40000410000 */
[----:B------:R-:W-:Y:S02]  /*2910*/  FADD.FTZ R37, R37, R32 ;  /* 0x0000002025257221 */ /* 0x000fe40000010000 */
[----:B------:R-:W-:Y:S01]  /*2920*/  FFMA.FTZ R18, R18, R26, R33 ;  /* 0x0000001a12127223 */ /* 0x000fe20000010021 */
        /* <DEDUP_REMOVED lines=31> */
[----:B------:R-:W-:-:S04]  /*2b20*/  FMUL.FTZ R19, R16, R27 ;  /* 0x0000001b10137220 */ /* 0x000fc80000410000 */
[----:B------:R-:W-:Y:S01]  /*2b30*/  FFMA.FTZ R18, R22, R19, R18 ;  /* 0x0000001316127223 */ /* 0x000fe20000010012 */
[----:B------:R-:W-:Y:S01]  /*2b40*/  FADD.FTZ R26, R19, R26 ;  /* 0x0000001a131a7221 */ /* 0x000fe20000010000 */
[-C--:B------:R-:W-:Y:S01]  /*2b50*/  FMUL.FTZ R19, R16, R29.reuse ;  /* 0x0000001d10137220 */ /* 0x080fe20000410000 */
[----:B------:R-:W-:Y:S01]  /*2b60*/  FFMA.FTZ R22, R24, R29, R31 ;  /* 0x0000001d18167223 */ /* 0x000fe2000001001f */
[C---:B------:R-:W-:Y:S01]  /*2b70*/  FFMA.FTZ R27, R23.reuse, R33, R18 ;  /* 0x00000021171b7223 */ /* 0x040fe20000010012 */
[----:B------:R-:W-:Y:S01]  /*2b80*/  FADD.FTZ R26, R26, R33 ;  /* 0x000000211a1a7221 */ /* 0x000fe20000010000 */
[----:B------:R-:W-:Y:S01]  /*2b90*/  FFMA.FTZ R18, R23, R32, R39 ;  /* 0x0000002017127223 */ /* 0x000fe20000010027 */
[-C--:B------:R-:W-:Y:S01]  /*2ba0*/  FMUL.FTZ R23, R17, R28.reuse ;  /* 0x0000001c11177220 */ /* 0x080fe20000410000 */
[----:B------:R-:W-:Y:S01]  /*2bb0*/  FFMA.FTZ R20, R24, R19, R27 ;  /* 0x0000001318147223 */ /* 0x000fe2000001001b */
[----:B------:R-:W-:Y:S01]  /*2bc0*/  FADD.FTZ R26, R19, R26 ;  /* 0x0000001a131a7221 */ /* 0x000fe20000010000 */
[----:B------:R-:W-:Y:S01]  /*2bd0*/  FMUL.FTZ R32, R16, R55 ;  /* 0x0000003710207220 */ /* 0x000fe20000410000 */
[C---:B------:R-:W-:Y:S01]  /*2be0*/  FFMA.FTZ R24, R25.reuse, R28, R18 ;  /* 0x0000001c19187223 */ /* 0x040fe20000010012 */
[----:B------:R-:W-:Y:S01]  /*2bf0*/  FFMA.FTZ R20, R25, R23, R20 ;  /* 0x0000001719147223 */ /* 0x000fe20000010014 */
[----:B------:R-:W-:Y:S01]  /*2c00*/  FADD.FTZ R23, R26, R23 ;  /* 0x000000171a177221 */ /* 0x000fe20000010000 */
[----:B------:R-:W-:Y:S01]  /*2c10*/  FADD.FTZ R26, R37, R28 ;  /* 0x0000001c251a7221 */ /* 0x000fe20000010000 */
[C---:B------:R-:W-:Y:S01]  /*2c20*/  FFMA.FTZ R25, R21.reuse, R55, R22 ;  /* 0x0000003715197223 */ /* 0x040fe20000010016 */
[----:B------:R-:W-:Y:S01]  /*2c30*/  FFMA.FTZ R19, R21, R32, R20 ;  /* 0x0000002015137223 */ /* 0x000fe20000010014 */
[----:B------:R-:W-:Y:S01]  /*2c40*/  FADD.FTZ R20, R32, R23 ;  /* 0x0000001720147221 */ /* 0x000fe20000010000 */
[----:B------:R-:W-:-:S07]  /*2c50*/  FADD.FTZ R27, R30, R55 ;  /* 0x000000371e1b7221 */ /* 0x000fce0000010000 */
.L_x_872:
        /* <DEDUP_REMOVED lines=8> */
[----:B------:R-:W3:Y:S01]  /*2ce0*/  LDCU UR7, c[0x0][0x374] ;  /* 0x00006e80ff0777ac */ /* 0x000ee20008000800 */
[----:B------:R-:W4:Y:S01]  /*2cf0*/  SHFL.DOWN PT, R19, R20, 0x1, 0x1f ;  /* 0x08201f0014137f89 */ /* 0x000f2200000e0000 */
[----:B------:R-:W-:Y:S01]  /*2d00*/  BSSY.RECONVERGENT B0, `(.L_x_873) ;  /* 0x0000023000007945 */ /* 0x000fe20003800200 */
[----:B-1----:R-:W-:-:S04]  /*2d10*/  ULEA UR5, UR12, UR5, 0x18 ;  /* 0x000000050c057291 */ /* 0x002fc8000f8ec0ff */
[----:B--2---:R-:W-:Y:S01]  /*2d20*/  @!P0 FADD.FTZ R21, R18, R21 ;  /* 0x0000001512158221 */ /* 0x004fe20000010000 */
[----:B----4-:R-:W-:-:S04]  /*2d30*/  @!P0 FADD.FTZ R20, R19, R20 ;  /* 0x0000001413148221 */ /* 0x010fc80000010000 */
[----:B------:R-:W1:Y:S01]  /*2d40*/  SHFL.DOWN PT, R18, R21, 0x2, 0x1f ;  /* 0x08401f0015127f89 */ /* 0x000e6200000e0000 */
[----:B------:R-:W-:Y:S02]  /*2d50*/  ISETP.GT.AND P0, PT, R0, 0x1d, PT ;  /* 0x0000001d0000780c */ /* 0x000fe40003f04270 */
[C---:B0-----:R-:W-:Y:S01]  /*2d60*/  LEA R47, R54.reuse, UR5, 0x4 ;  /* 0x00000005362f7c11 */ /* 0x041fe2000f8e20ff */
[----:B------:R-:W0:Y:S01]  /*2d70*/  SHFL.DOWN PT, R19, R20, 0x2, 0x1f ;  /* 0x08401f0014137f89 */ /* 0x000e2200000e0000 */
[----:B------:R-:W-:-:S03]  /*2d80*/  ISETP.NE.AND P1, PT, R54, RZ, PT ;  /* 0x000000ff3600720c */ /* 0x000fc60003f25270 */
        /* <DEDUP_REMOVED lines=26> */
.L_x_874:
[----:B------:R-:W-:Y:S05]  /*2f30*/  BSYNC.RECONVERGENT B0 ;  /* 0x0000000000007941 */ /* 0x000fea0003800200 */
.L_x_873:
[----:B------:R-:W-:Y:S06]  /*2f40*/  BAR.SYNC.DEFER_BLOCKING 0x0 ;  /* 0x0000000000007b1d */ /* 0x000fec0000010000 */
[----:B------:R-:W-:Y:S04]  /*2f50*/  BSSY.RECONVERGENT B0, `(.L_x_875) ;  /* 0x0000033000007945 */ /* 0x000fe80003800200 */
[----:B------:R-:W-:Y:S05]  /*2f60*/  @P1 BRA `(.L_x_876) ;  /* 0x0000000000c41947 */ /* 0x000fea0003800000 */
[----:B------:R-:W-:-:S09]  /*2f70*/  ULEA UR5, UR12, UR8, 0x18 ;  /* 0x000000080c057291 */ /* 0x000fd2000f8ec0ff */
[----:B-1-3--:R-:W1:Y:S04]  /*2f80*/  LDS.128 R20, [UR5+0x20] ;  /* 0x00002005ff147984 */ /* 0x00ae680008000c00 */
[----:B------:R-:W3:Y:S04]  /*2f90*/  LDS.128 R32, [UR5+0x30] ;  /* 0x00003005ff207984 */ /* 0x000ee80008000c00 */
[----:B--2---:R-:W2:Y:S01]  /*2fa0*/  LDS.128 R28, [UR5+0x40] ;  /* 0x00004005ff1c7984 */ /* 0x004ea20008000c00 */
[----:B-1----:R-:W-:Y:S01]  /*2fb0*/  FADD.FTZ R37, R18, R20 ;  /* 0x0000001412257221 */ /* 0x002fe20000010000 */
[----:B0-----:R-:W-:-:S03]  /*2fc0*/  FADD.FTZ R18, R19, R21 ;  /* 0x0000001513127221 */ /* 0x001fc60000010000 */
[----:B------:R-:W-:Y:S01]  /*2fd0*/  FADD.FTZ R19, R37, R22 ;  /* 0x0000001625137221 */ /* 0x000fe20000010000 */
[----:B------:R-:W-:Y:S01]  /*2fe0*/  FADD.FTZ R18, R18, R23 ;  /* 0x0000001712127221 */ /* 0x000fe20000010000 */
[----:B------:R-:W0:Y:S02]  /*2ff0*/  LDS.128 R36, [UR5+0x50] ;  /* 0x00005005ff247984 */ /* 0x000e240008000c00 */
[----:B---3--:R-:W-:Y:S01]  /*3000*/  FADD.FTZ R19, R19, R32 ;  /* 0x0000002013137221 */ /* 0x008fe20000010000 */
[----:B------:R-:W-:Y:S01]  /*3010*/  FADD.FTZ R18, R18, R33 ;  /* 0x0000002112127221 */ /* 0x000fe20000010000 */
[----:B------:R-:W-:Y:S02]  /*3020*/  LDS.128 R20, [UR5+0x70] ;  /* 0x00007005ff147984 */ /* 0x000fe40008000c00 */
[----:B------:R-:W-:Y:S01]  /*3030*/  FADD.FTZ R19, R19, R34 ;  /* 0x0000002213137221 */ /* 0x000fe20000010000 */
[----:B------:R-:W-:Y:S02]  /*3040*/  FADD.FTZ R18, R18, R35 ;  /* 0x0000002312127221 */ /* 0x000fe40000010000 */
[----:B------:R-:W1:Y:S01]  /*3050*/  LDS.128 R32, [UR5+0x60] ;  /* 0x00006005ff207984 */ /* 0x000e620008000c00 */
[----:B--2---:R-:W-:Y:S01]  /*3060*/  FADD.FTZ R19, R19, R28 ;  /* 0x0000001c13137221 */ /* 0x004fe20000010000 */
[----:B------:R-:W-:-:S03]  /*3070*/  FADD.FTZ R18, R18, R29 ;  /* 0x0000001d12127221 */ /* 0x000fc60000010000 */
[----:B------:R-:W-:Y:S01]  /*3080*/  FADD.FTZ R19, R19, R30 ;  /* 0x0000001e13137221 */ /* 0x000fe20000010000 */
[----:B------:R-:W-:Y:S02]  /*3090*/  FADD.FTZ R18, R18, R31 ;  /* 0x0000001f12127221 */ /* 0x000fe40000010000 */
[----:B------:R-:W2:Y:S01]  /*30a0*/  LDS.128 R28, [UR5+0x80] ;  /* 0x00008005ff1c7984 */ /* 0x000ea20008000c00 */
[----:B0-----:R-:W-:Y:S01]  /*30b0*/  FADD.FTZ R19, R19, R36 ;  /* 0x0000002413137221 */ /* 0x001fe20000010000 */
[----:B------:R-:W-:-:S03]  /*30c0*/  FADD.FTZ R18, R18, R37 ;  /* 0x0000002512127221 */ /* 0x000fc60000010000 */
[----:B------:R-:W-:Y:S01]  /*30d0*/  FADD.FTZ R19, R19, R38 ;  /* 0x0000002613137221 */ /* 0x000fe20000010000 */
[----:B------:R-:W-:-:S03]  /*30e0*/  FADD.FTZ R18, R18, R39 ;  /* 0x0000002712127221 */ /* 0x000fc60000010000 */
[----:B-1----:R-:W-:Y:S01]  /*30f0*/  FADD.FTZ R19, R19, R32 ;  /* 0x0000002013137221 */ /* 0x002fe20000010000 */
        /* <DEDUP_REMOVED lines=9> */
[----:B--2---:R-:W-:Y:S01]  /*3190*/  FADD.FTZ R37, R19, R28 ;  /* 0x0000001c13257221 */ /* 0x004fe20000010000 */
[----:B------:R-:W-:Y:S02]  /*31a0*/  FADD.FTZ R36, R36, R29 ;  /* 0x0000001d24247221 */ /* 0x000fe40000010000 */
[----:B------:R-:W2:Y:S01]  /*31b0*/  LDS.64 R18, [UR5+0xb0] ;  /* 0x0000b005ff127984 */ /* 0x000ea20008000a00 */
        /* <DEDUP_REMOVED lines=11> */
[----:B------:R-:W-:-:S07]  /*3270*/  FADD.FTZ R19, R36, R19 ;  /* 0x0000001324137221 */ /* 0x000fce0000010000 */
.L_x_876:
[----:B------:R-:W-:Y:S05]  /*3280*/  BSYNC.RECONVERGENT B0 ;  /* 0x0000000000007941 */ /* 0x000fea0003800200 */
.L_x_875:
[----:B------:R-:W4:Y:S08]  /*3290*/  LDC R37, c[0x0][0x370] ;  /* 0x0000dc00ff257b82 */ /* 0x000f300000000800 */
[----:B------:R-:W-:Y:S01]  /*32a0*/  BAR.SYNC.DEFER_BLOCKING 0x0 ;  /* 0x0000000000007b1d */ /* 0x000fe20000010000 */
[----:B------:R-:W-:Y:S01]  /*32b0*/  ISETP.GT.U32.AND P2, PT, R54, 0x27, PT ;  /* 0x000000273600780c */ /* 0x000fe20003f44070 */
[----:B------:R-:W-:-:S04]  /*32c0*/  IMAD R36, R49, 0x28, R54 ;  /* 0x0000002831247824 */ /* 0x000fc800078e0236 */
[----:B------:R-:W-:Y:S01]  /*32d0*/  BSSY.RECONVERGENT B0, `(.L_x_877) ;  /* 0x000004e000007945 */ /* 0x000fe20003800200 */
[----:B----4-:R-:W-:-:S07]  /*32e0*/  ISETP.GE.U32.AND P0, PT, R37, 0x2, PT ;  /* 0x000000022500780c */ /* 0x010fce0003f06070 */
[----:B------:R-:W-:Y:S06]  /*32f0*/  @P2 BRA `(.L_x_878) ;  /* 0x00000004002c2947 */ /* 0x000fec0003800000 */
[----:B------:R-:W4:Y:S04]  /*3300*/  LDS.128 R32, [R47+0x280] ;  /* 0x000280002f207984 */ /* 0x000f280000000c00 */
[----:B--2---:R-:W2:Y:S04]  /*3310*/  LDS.128 R28, [R47+0x500] ;  /* 0x000500002f1c7984 */ /* 0x004ea80000000c00 */
[----:B-1-3--:R-:W1:Y:S01]  /*3320*/  LDS.128 R20, [R47+0x780] ;  /* 0x000780002f147984 */ /* 0x00ae620000000c00 */
[----:B----4-:R-:W-:Y:S01]  /*3330*/  FADD.FTZ R39, R24, R32 ;  /* 0x0000002018277221 */ /* 0x010fe20000010000 */
[----:B------:R-:W-:Y:S01]  /*3340*/  FADD.FTZ R24, R25, R33 ;  /* 0x0000002119187221 */ /* 0x000fe20000010000 */
[----:B------:R-:W-:Y:S01]  /*3350*/  FADD.FTZ R25, R26, R34 ;  /* 0x000000221a197221 */ /* 0x000fe20000010000 */
[----:B------:R-:W-:Y:S01]  /*3360*/  FADD.FTZ R26, R27, R35 ;  /* 0x000000231b1a7221 */ /* 0x000fe20000010000 */
[----:B--2---:R-:W-:Y:S01]  /*3370*/  FADD.FTZ R39, R39, R28 ;  /* 0x0000001c27277221 */ /* 0x004fe20000010000 */
        /* <DEDUP_REMOVED lines=67> */
.L_x_878:
[----:B------:R-:W-:Y:S05]  /*37b0*/  BSYNC.RECONVERGENT B0 ;  /* 0x0000000000007941 */ /* 0x000fea0003800200 */
.L_x_877:
[----:B------:R-:W-:Y:S04]  /*37c0*/  BSSY.RECONVERGENT B0, `(.L_x_879) ;  /* 0x000001c000007945 */ /* 0x000fe80003800200 */
[----:B------:R-:W-:Y:S05]  /*37d0*/  @P2 BRA `(.L_x_880) ;  /* 0x0000000000682947 */ /* 0x000fea0003800000 */
[----:B-1-3--:R-:W2:Y:S08]  /*37e0*/  LDC.64 R20, c[0x0][0x3f8] ;  /* 0x0000fe00ff147b82 */ /* 0x00aeb00000000a00 */
[----:B------:R-:W1:Y:S01]  /*37f0*/  LDC.64 R22, c[0x0][0x3d8] ;  /* 0x0000f600ff167b82 */ /* 0x000e620000000a00 */
[----:B--2---:R-:W-:Y:S01]  /*3800*/  IMAD.WIDE.U32 R28, R20, 0x3, RZ ;  /* 0x00000003141c7825 */ /* 0x004fe200078e00ff */
[----:B------:R-:W-:-:S02]  /*3810*/  LEA R33, R21, R21, 0x1 ;  /* 0x0000001515217211 */ /* 0x000fc400078e08ff */
[----:B------:R-:W-:Y:S02]  /*3820*/  LEA.HI R35, P2, R21, R20, RZ, 0x1 ;  /* 0x0000001415237211 */ /* 0x000fe400078508ff */
[----:B------:R-:W-:Y:S02]  /*3830*/  IADD3 R33, PT, PT, R29, R33, RZ ;  /* 0x000000211d217210 */ /* 0x000fe40007ffe0ff */
[----:B------:R-:W-:Y:S01]  /*3840*/  IADD3.X R30, PT, PT, RZ, R21, RZ, P2, !PT ;  /* 0x00000015ff1e7210 */ /* 0x000fe200017fe4ff */
[----:B-1----:R-:W-:Y:S01]  /*3850*/  IMAD.WIDE R22, R36, 0x4, R22 ;  /* 0x0000000424167825 */ /* 0x002fe200078e0216 */
        /* <DEDUP_REMOVED lines=18> */
.L_x_880:
[----:B------:R-:W-:Y:S05]  /*3980*/  BSYNC.RECONVERGENT B0 ;  /* 0x0000000000007941 */ /* 0x000fea0003800200 */
.L_x_879:
[----:B------:R-:W-:Y:S05]  /*3990*/  @!P0 BRA `(.L_x_881) ;  /* 0x0000000800c48947 */ /* 0x000fea0003800000 */
[----:B------:R-:W-:Y:S01]  /*39a0*/  ULOP3.LUT UR5, UR4, 0x1, URZ, 0xc0, !UPT ;  /* 0x0000000104057892 */ /* 0x000fe2000f8ec0ff */
[----:B-1-34-:R-:W1:Y:S01]  /*39b0*/  LDC.64 R20, c[0x0][0x3d0] ;  /* 0x0000f400ff147b82 */ /* 0x01ae620000000a00 */
[----:B------:R-:W3:Y:S01]  /*39c0*/  S2R R22, SR_CTAID.Y ;  /* 0x0000000000167919 */ /* 0x000ee20000002600 */
[----:B------:R-:W-:-:S03]  /*39d0*/  ISETP.GE.U32.AND P2, PT, R37, 0x8, PT ;  /* 0x000000082500780c */ /* 0x000fc60003f46070 */
[----:B------:R-:W-:-:S05]  /*39e0*/  MOV R27, UR5 ;  /* 0x00000005001b7c02 */ /* 0x000fca0008000f00 */
[----:B------:R-:W-:-:S04]  /*39f0*/  IMAD R27, R27, UR7, RZ ;  /* 0x000000071b1b7c24 */ /* 0x000fc8000f8e02ff */
[----:B------:R-:W-:-:S05]  /*3a00*/  IMAD R23, R27, R37, RZ ;  /* 0x000000251b177224 */ /* 0x000fca00078e02ff */
[----:B------:R-:W-:-:S05]  /*3a10*/  SHF.L.U32 R23, R23, 0x1, RZ ;  /* 0x0000000117177819 */ /* 0x000fca00000006ff */
[----:B-1----:R-:W-:Y:S01]  /*3a20*/  IMAD.WIDE R20, R23, 0x4, R20 ;  /* 0x0000000417147825 */ /* 0x002fe200078e0214 */
[----:B---3--:R-:W-:Y:S06]  /*3a30*/  @P1 BRA `(.L_x_882) ;  /* 0x0000000000581947 */ /* 0x008fec0003800000 */
[----:B------:R-:W1:Y:S01]  /*3a40*/  LDC.64 R24, c[0x0][0x3c8] ;  /* 0x0000f200ff187b82 */ /* 0x000e620000000a00 */
[----:B------:R-:W-:Y:S01]  /*3a50*/  ULOP3.LUT UP0, UR5, UR4, 0x2, URZ, 0xc0, !UPT ;  /* 0x0000000204057892 */ /* 0x000fe2000f80c0ff */
[----:B------:R-:W-:Y:S01]  /*3a60*/  IADD3 R27, PT, PT, R27, R22, RZ ;  /* 0x000000161b1b7210 */ /* 0x000fe20007ffe0ff */
[----:B------:R-:W-:Y:S02]  /*3a70*/  IMAD R23, R3, UR7, R22 ;  /* 0x0000000703177c24 */ /* 0x000fe4000f8e0216 */
[----:B------:R-:W-:Y:S02]  /*3a80*/  UIADD3 UR5, UPT, UPT, -UR5, 0x1, URZ ;  /* 0x0000000105057890 */ /* 0x000fe4000fffe1ff */
[----:B------:R-:W-:-:S04]  /*3a90*/  PLOP3.LUT P0, PT, PT, PT, UP0, 0x80, 0x8 ;  /* 0x000000000008781c */ /* 0x000fc80003f0f008 */
[----:B--2---:R-:W-:-:S04]  /*3aa0*/  SEL R28, R37, RZ, !P0 ;  /* 0x000000ff251c7207 */ /* 0x004fc80004000000 */
[----:B------:R-:W-:Y:S01]  /*3ab0*/  ISETP.NE.AND P0, PT, R28, -0x1, PT ;  /* 0xffffffff1c00780c */ /* 0x000fe20003f05270 */
[----:B-1----:R-:W-:-:S04]  /*3ac0*/  IMAD.WIDE.U32 R26, R27, 0x4, R24 ;  /* 0x000000041b1a7825 */ /* 0x002fc800078e0018 */
[----:B------:R-:W-:Y:S01]  /*3ad0*/  IMAD.WIDE.U32 R24, R23, 0x8, R20 ;  /* 0x0000000817187825 */ /* 0x000fe200078e0014 */
[----:B------:R-:W-:-:S04]  /*3ae0*/  MOV R23, UR5 ;  /* 0x0000000500177c02 */ /* 0x000fc80008000f00 */
[----:B------:R1:W-:Y:S01]  /*3af0*/  STG.E.64 desc[UR10][R24.64], R18 ;  /* 0x0000001218007986 */ /* 0x0003e2000c101b0a */
[----:B------:R-:W-:Y:S06]  /*3b00*/  MEMBAR.ALL.GPU ;  /* 0x0000000000007992 */ /* 0x000fec000000a000 */
[----:B------:R-:W-:-:S00]  /*3b10*/  ERRBAR ;  /* 0x00000000000079ab */ /* 0x000fc00000000000 */
[----:B------:R-:W-:Y:S06]  /*3b20*/  CGAERRBAR ;  /* 0x00000000000075ab */ /* 0x000fec0000000000 */
[----:B------:R1:W-:Y:S01]  /*3b30*/  REDG.E.ADD.S32.STRONG.GPU desc[UR10][R26.64], R23 ;  /* 0x000000171a00798e */ /* 0x0003e2000c12e30a */
[----:B------:R-:W-:Y:S05]  /*3b40*/  @!P0 BRA `(.L_x_882) ;  /* 0x0000000000148947 */ /* 0x000fea0003800000 */
.L_x_883:
[----:B-1----:R-:W2:Y:S04]  /*3b50*/  LDG.E.STRONG.GPU R23, desc[UR10][R26.64] ;  /* 0x0000000a1a177981 */ /* 0x002ea8000c1ef900 */
[----:B--2---:R-:W-:Y:S01]  /*3b60*/  CCTL.IVALL ;  /* 0x00000000ff00798f */ /* 0x004fe20002000000 */
[----:B------:R-:W-:Y:S05]  /*3b70*/  YIELD ;  /* 0x0000000000007946 */ /* 0x000fea0003800000 */
[----:B------:R-:W-:-:S13]  /*3b80*/  ISETP.NE.AND P0, PT, R23, R28, PT ;  /* 0x0000001c1700720c */ /* 0x000fda0003f05270 */
[----:B------:R-:W-:Y:S05]  /*3b90*/  @P0 BRA `(.L_x_883) ;  /* 0xfffffffc00ec0947 */ /* 0x000fea000383ffff */
.L_x_882:
[----:B------:R-:W-:Y:S05]  /*3ba0*/  WARPSYNC.ALL ;  /* 0x0000000000007948 */ /* 0x000fea0003800000 */
[----:B------:R-:W-:Y:S01]  /*3bb0*/  BAR.SYNC.DEFER_BLOCKING 0x0 ;  /* 0x0000000000007b1d */ /* 0x000fe20000010000 */
[----:B-1----:R-:W-:-:S05]  /*3bc0*/  HFMA2 R23, -RZ, RZ, 0, 0 ;  /* 0x00000000ff177431 */ /* 0x002fca00000001ff */
[----:B------:R-:W-:Y:S05]  /*3bd0*/  @!P2 BRA `(.L_x_884) ;  /* 0x00000004003ca947 */ /* 0x000fea0003800000 */
[----:B------:R-:W-:Y:S01]  /*3be0*/  MOV R23, UR7 ;  /* 0x0000000700177c02 */ /* 0x000fe20008000f00 */
        /* <DEDUP_REMOVED lines=16> */
.L_x_885:
[----:B------:R-:W-:Y:S01]  /*3cf0*/  ISETP.EQ.OR P2, PT, R32, RZ, P1 ;  /* 0x000000ff2000720c */ /* 0x000fe20000f42670 */
[----:B------:R-:W-:-:S06]  /*3d00*/  UIADD3 UR8, UPT, UPT, UR5, 0x1, URZ ;  /* 0x0000000105087890 */ /* 0x000fcc000fffe0ff */
[----:B------:R-:W-:-:S06]  /*3d10*/  ISETP.EQ.OR P3, PT, R3, UR8, P1 ;  /* 0x0000000803007c0c */ /* 0x000fcc0008f62670 */
[----:B------:R-:W-:-:S06]  /*3d20*/  @!P2 IMAD.WIDE.U32 R26, R55, 0x8, R20 ;  /* 0x00000008371aa825 */ /* 0x000fcc00078e0014 */
[----:B------:R-:W0:Y:S01]  /*3d30*/  @!P2 LDG.E.64 R26, desc[UR10][R26.64] ;  /* 0x0000000a1a1aa981 */ /* 0x000e22000c1e1b00 */
[----:B------:R-:W-:-:S06]  /*3d40*/  @!P3 IMAD.WIDE.U32 R24, R49, 0x8, R20 ;  /* 0x000000083118b825 */ /* 0x000fcc00078e0014 */
[----:B------:R-:W3:Y:S01]  /*3d50*/  @!P3 LDG.E.64 R24, desc[UR10][R24.64] ;  /* 0x0000000a1818b981 */ /* 0x000ee2000c1e1b00 */
[----:B------:R-:W-:-:S06]  /*3d60*/  UIADD3 UR8, UPT, UPT, UR5, 0x2, URZ ;  /* 0x0000000205087890 */ /* 0x000fcc000fffe0ff */
[----:B------:R-:W-:Y:S01]  /*3d70*/  ISETP.EQ.OR P4, PT, R3, UR8, P1 ;  /* 0x0000000803007c0c */ /* 0x000fe20008f82670 */
[----:B------:R-:W-:-:S06]  /*3d80*/  UIADD3 UR8, UPT, UPT, UR5, 0x3, URZ ;  /* 0x0000000305087890 */ /* 0x000fcc000fffe0ff */
[----:B------:R-:W-:Y:S01]  /*3d90*/  ISETP.EQ.OR P0, PT, R3, UR8, P1 ;  /* 0x0000000803007c0c */ /* 0x000fe20008f02670 */
[----:B------:R-:W-:-:S12]  /*3da0*/  UIADD3 UR8, UPT, UPT, UR5, 0x4, URZ ;  /* 0x0000000405087890 */ /* 0x000fd8000fffe0ff */
[----:B--2---:R-:W-:-:S06]  /*3db0*/  @!P0 IMAD.WIDE.U32 R28, R23, 0x8, R20 ;  /* 0x00000008171c8825 */ /* 0x004fcc00078e0014 */
[----:B------:R-:W2:Y:S01]  /*3dc0*/  @!P0 LDG.E.64 R28, desc[UR10][R28.64] ;  /* 0x0000000a1c1c8981 */ /* 0x000ea2000c1e1b00 */
[----:B0-----:R-:W-:Y:S01]  /*3dd0*/  @!P2 FADD.FTZ R18, R18, R26 ;  /* 0x0000001a1212a221 */ /* 0x001fe20000010000 */
[----:B------:R-:W-:Y:S01]  /*3de0*/  @!P2 FADD.FTZ R19, R19, R27 ;  /* 0x0000001b1313a221 */ /* 0x000fe20000010000 */
[----:B------:R-:W-:Y:S01]  /*3df0*/  @!P4 IMAD.WIDE.U32 R26, R31, 0x8, R20 ;  /* 0x000000081f1ac825 */ /* 0x000fe200078e0014 */
[----:B------:R-:W-:-:S05]  /*3e00*/  ISETP.EQ.OR P2, PT, R3, UR8, P1 ;  /* 0x0000000803007c0c */ /* 0x000fca0008f42670 */
[----:B------:R-:W4:Y:S01]  /*3e10*/  @!P4 LDG.E.64 R26, desc[UR10][R26.64] ;  /* 0x0000000a1a1ac981 */ /* 0x000f22000c1e1b00 */
[----:B---3--:R-:W-:Y:S01]  /*3e20*/  @!P3 FADD.FTZ R18, R18, R24 ;  /* 0x000000181212b221 */ /* 0x008fe20000010000 */
[----:B------:R-:W-:-:S06]  /*3e30*/  @!P3 FADD.FTZ R19, R19, R25 ;  /* 0x000000191313b221 */ /* 0x000fcc0000010000 */
[----:B------:R-:W-:-:S06]  /*3e40*/  @!P2 IMAD.WIDE.U32 R24, R35, 0x8, R20 ;  /* 0x000000082318a825 */ /* 0x000fcc00078e0014 */
[----:B------:R-:W3:Y:S01]  /*3e50*/  @!P2 LDG.E.64 R24, desc[UR10][R24.64] ;  /* 0x0000000a1818a981 */ /* 0x000ee2000c1e1b00 */
[----:B------:R-:W-:Y:S02]  /*3e60*/  UIADD3 UR8, UPT, UPT, UR5, 0x5, URZ ;  /* 0x0000000505087890 */ /* 0x000fe4000fffe0ff */
[----:B------:R-:W-:-:S04]  /*3e70*/  UIADD3 UR12, UPT, UPT, UR5, 0x6, URZ ;  /* 0x00000006050c7890 */ /* 0x000fc8000fffe0ff */
[----:B------:R-:W-:Y:S01]  /*3e80*/  ISETP.EQ.OR P3, PT, R3, UR8, P1 ;  /* 0x0000000803007c0c */ /* 0x000fe20008f62670 */
[----:B------:R-:W-:Y:S01]  /*3e90*/  UIADD3 UR8, UPT, UPT, UR5, 0x7, URZ ;  /* 0x0000000705087890 */ /* 0x000fe2000fffe0ff */
[----:B----4-:R-:W-:Y:S01]  /*3ea0*/  @!P4 FADD.FTZ R18, R18, R26 ;  /* 0x0000001a1212c221 */ /* 0x010fe20000010000 */
[----:B------:R-:W-:Y:S01]  /*3eb0*/  @!P4 FADD.FTZ R19, R19, R27 ;  /* 0x0000001b1313c221 */ /* 0x000fe20000010000 */
[----:B------:R-:W-:Y:S02]  /*3ec0*/  ISETP.EQ.OR P4, PT, R3, UR12, P1 ;  /* 0x0000000c03007c0c */ /* 0x000fe40008f82670 */
[----:B--2---:R-:W-:Y:S01]  /*3ed0*/  @!P0 FADD.FTZ R18, R18, R28 ;  /* 0x0000001c12128221 */ /* 0x004fe20000010000 */
[----:B------:R-:W-:Y:S01]  /*3ee0*/  @!P0 FADD.FTZ R19, R19, R29 ;  /* 0x0000001d13138221 */ /* 0x000fe20000010000 */
[----:B------:R-:W-:-:S05]  /*3ef0*/  ISETP.EQ.OR P0, PT, R3, UR8, P1 ;  /* 0x0000000803007c0c */ /* 0x000fca0008f02670 */
[----:B------:R-:W-:-:S06]  /*3f00*/  @!P3 IMAD.WIDE.U32 R26, R47, 0x8, R20 ;  /* 0x000000082f1ab825 */ /* 0x000fcc00078e0014 */
[----:B------:R-:W2:Y:S01]  /*3f10*/  @!P3 LDG.E.64 R26, desc[UR10][R26.64] ;  /* 0x0000000a1a1ab981 */ /* 0x000ea2000c1e1b00 */
[----:B------:R-:W-:-:S04]  /*3f20*/  @!P4 IMAD.WIDE.U32 R28, R33, 0x8, R20 ;  /* 0x00000008211cc825 */ /* 0x000fc800078e0014 */
[----:B---3--:R-:W-:Y:S01]  /*3f30*/  @!P2 FADD.FTZ R18, R18, R24 ;  /* 0x000000181212a221 */ /* 0x008fe20000010000 */
[----:B------:R-:W-:Y:S01]  /*3f40*/  @!P2 FADD.FTZ R19, R19, R25 ;  /* 0x000000191313a221 */ /* 0x000fe20000010000 */
[----:B------:R-:W-:Y:S01]  /*3f50*/  @!P0 IMAD.WIDE.U32 R24, R39, 0x8, R20 ;  /* 0x0000000827188825 */ /* 0x000fe200078e0014 */
[----:B------:R-:W3:Y:S05]  /*3f60*/  @!P4 LDG.E.64 R28, desc[UR10][R28.64] ;  /* 0x0000000a1c1cc981 */ /* 0x000eea000c1e1b00 */
[----:B------:R-:W4:Y:S01]  /*3f70*/  @!P0 LDG.E.64 R24, desc[UR10][R24.64] ;  /* 0x0000000a18188981 */ /* 0x000f22000c1e1b00 */
[----:B------:R-:W-:-:S06]  /*3f80*/  UIADD3 UR5, UPT, UPT, UR5, 0x8, URZ ;  /* 0x0000000805057890 */ /* 0x000fcc000fffe0ff */
[----:B------:R-:W-:Y:S02]  /*3f90*/  ISETP.NE.AND P2, PT, R30, UR5, PT ;  /* 0x000000051e007c0c */ /* 0x000fe4000bf45270 */
[----:B------:R-:W-:Y:S01]  /*3fa0*/  IADD3 R32, PT, PT, R32, 0x8, RZ ;  /* 0x0000000820207810 */ /* 0x000fe20007ffe0ff */
[----:B--2---:R-:W-:Y:S01]  /*3fb0*/  @!P3 FADD.FTZ R18, R18, R26 ;  /* 0x0000001a1212b221 */ /* 0x004fe20000010000 */
[----:B------:R-:W-:Y:S01]  /*3fc0*/  @!P3 FADD.FTZ R19, R19, R27 ;  /* 0x0000001b1313b221 */ /* 0x000fe20000010000 */
[----:B------:R-:W-:Y:S02]  /*3fd0*/  MOV R26, UR7 ;  /* 0x00000007001a7c02 */ /* 0x000fe40008000f00 */
[----:B---3--:R-:W-:Y:S01]  /*3fe0*/  @!P4 FADD.FTZ R18, R18, R28 ;  /* 0x0000001c1212c221 */ /* 0x008fe20000010000 */
[----:B------:R-:W-:Y:S01]  /*3ff0*/  @!P4 FADD.FTZ R19, R19, R29 ;  /* 0x0000001d1313c221 */ /* 0x000fe20000010000 */
[----:B------:R-:W-:Y:S02]  /*4000*/  MOV R28, UR7 ;  /* 0x00000007001c7c02 */ /* 0x000fe40008000f00 */
[----:B------:R-:W-:Y:S01]  /*4010*/  LEA R39, R26, R39, 0x3 ;  /* 0x000000271a277211 */ /* 0x000fe200078e18ff */
[----:B----4-:R-:W-:Y:S01]  /*4020*/  @!P0 FADD.FTZ R18, R18, R24 ;  /* 0x0000001812128221 */ /* 0x010fe20000010000 */
[----:B------:R-:W-:Y:S01]  /*4030*/  LEA R55, R28, R55, 0x3 ;  /* 0x000000371c377211 */ /* 0x000fe200078e18ff */
        /* <DEDUP_REMOVED lines=8> */
[----:B------:R-:W-:-:S07]  /*40c0*/  MOV R23, R30 ;  /* 0x0000001e00177202 */ /* 0x000fce0000000f00 */
.L_x_884:
[----:B------:R-:W-:-:S13]  /*40d0*/  LOP3.LUT P0, R24, R37, 0x7, RZ, 0xc0, !PT ;  /* 0x0000000725187812 */ /* 0x000fda000780c0ff */
[----:B------:R-:W-:Y:S05]  /*40e0*/  @!P0 BRA `(.L_x_881) ;  /* 0x0000000000f08947 */ /* 0x000fea0003800000 */
[----:B------:R-:W-:Y:S02]  /*40f0*/  IADD3 R24, PT, PT, R24, -0x1, RZ ;  /* 0xffffffff18187810 */ /* 0x000fe40007ffe0ff */
[----:B------:R-:W-:Y:S02]  /*4100*/  LOP3.LUT P5, R32, R37, 0x3, RZ, 0xc0, !PT ;  /* 0x0000000325207812 */ /* 0x000fe400078ac0ff */
[----:B------:R-:W-:-:S13]  /*4110*/  ISETP.GE.U32.AND P0, PT, R24, 0x3, PT ;  /* 0x000000031800780c */ /* 0x000fda0003f06070 */
[----:B------:R-:W-:Y:S05]  /*4120*/  @!P0 BRA `(.L_x_886) ;  /* 0x0000000000708947 */ /* 0x000fea0003800000 */
[C---:B------:R-:W-:Y:S02]  /*4130*/  IADD3 R27, PT, PT, R23.reuse, 0x1, RZ ;  /* 0x00000001171b7810 */ /* 0x040fe40007ffe0ff */
[CC--:B------:R-:W-:Y:S02]  /*4140*/  ISETP.EQ.OR P0, PT, R23.reuse, R3.reuse, P1 ;  /* 0x000000031700720c */ /* 0x0c0fe40000f02670 */
[----:B------:R-:W-:Y:S02]  /*4150*/  IADD3 R29, PT, PT, R23, 0x2, RZ ;  /* 0x00000002171d7810 */ /* 0x000fe40007ffe0ff */
        /* <DEDUP_REMOVED lines=11> */
[--C-:B--2---:R-:W-:Y:S01]  /*4210*/  @!P3 IMAD.WIDE.U32 R28, R29, 0x8, R20.reuse ;  /* 0x000000081d1cb825 */ /* 0x104fe200078e0014 */
        /* <DEDUP_REMOVED lines=13> */
.L_x_886:
        /* <DEDUP_REMOVED lines=12> */
[----:B------:R-:W3:Y:S01]  /*43b0*/  @!P0 LDG.E.64 R24, desc[UR10][R24.64] ;  /* 0x0000000a18188981 */ /* 0x000ee2000c1e1b00 */
[----:B------:R-:W-:Y:S01]  /*43c0*/  IADD3 R23, PT, PT, R23, 0x2, RZ ;  /* 0x0000000217177810 */ /* 0x000fe20007ffe0ff */
[----:B0-----:R-:W-:Y:S01]  /*43d0*/  @!P2 FADD.FTZ R18, R18, R26 ;  /* 0x0000001a1212a221 */ /* 0x001fe20000010000 */
[----:B------:R-:W-:-:S03]  /*43e0*/  @!P2 FADD.FTZ R19, R19, R27 ;  /* 0x0000001b1313a221 */ /* 0x000fc60000010000 */
[----:B---3--:R-:W-:Y:S01]  /*43f0*/  @!P0 FADD.FTZ R18, R18, R24 ;  /* 0x0000001812128221 */ /* 0x008fe20000010000 */
[----:B------:R-:W-:-:S07]  /*4400*/  @!P0 FADD.FTZ R19, R19, R25 ;  /* 0x0000001913138221 */ /* 0x000fce0000010000 */
.L_x_887:
        /* <DEDUP_REMOVED lines=9> */
.L_x_888:
[----:B------:R-:W-:Y:S05]  /*44a0*/  BSYNC.RECONVERGENT B0 ;  /* 0x0000000000007941 */ /* 0x000fea0003800200 */
.L_x_881:
[----:B------:R-:W5:Y:S01]  /*44b0*/  S2UR UR8, SR_CgaCtaId ;  /* 0x00000000000879c3 */ /* 0x000f620000008800 */
[----:B------:R-:W-:Y:S01]  /*44c0*/  UMOV UR5, 0x400 ;  /* 0x0000040000057882 */ /* 0x000fe20000000000 */
[--C-:B----4-:R-:W-:Y:S02]  /*44d0*/  HADD2.F32 R22, -RZ, R45.reuse.H0_H0 ;  /* 0x2000002dff167230 */ /* 0x110fe40000004100 */
[----:B------:R-:W-:-:S03]  /*44e0*/  HADD2.F32 R45, -RZ, R45.H1_H1 ;  /* 0x3000002dff2d7230 */ /* 0x000fc60000004100 */
[----:B------:R-:W-:Y:S02]  /*44f0*/  FADD.FTZ R22, R22, -UR14 ;  /* 0x8000000e16167e21 */ /* 0x000fe40008010000 */
[----:B------:R-:W-:Y:S02]  /*4500*/  FADD.FTZ R45, R45, -UR14 ;  /* 0x8000000e2d2d7e21 */ /* 0x000fe40008010000 */
[----:B------:R-:W-:Y:S02]  /*4510*/  FMUL.FTZ R31, R22, UR9 ;  /* 0x00000009161f7c20 */ /* 0x000fe40008410000 */
[----:B------:R-:W-:Y:S01]  /*4520*/  FMUL.FTZ R32, R45, UR9 ;  /* 0x000000092d207c20 */ /* 0x000fe20008410000 */
[----:B-----5:R-:W-:Y:S01]  /*4530*/  ULEA UR5, UR8, UR5, 0x18 ;  /* 0x0000000508057291 */ /* 0x020fe2000f8ec0ff */
[----:B------:R-:W4:Y:S08]  /*4540*/  LDCU.U8 UR8, c[0x0][0x414] ;  /* 0x00008280ff0877ac */ /* 0x000f300008000000 */
[----:B------:R0:W-:Y:S01]  /*4550*/  @!P1 STS.64 [UR5+0xc0], R18 ;  /* 0x0000c012ff009988 */ /* 0x0001e20008000a05 */
[----:B------:R-:W-:Y:S01]  /*4560*/  BAR.SYNC.DEFER_BLOCKING 0x0 ;  /* 0x0000000000007b1d */ /* 0x000fe20000010000 */
[--C-:B0--3--:R-:W-:Y:S01]  /*4570*/  HADD2.F32 R18, -RZ, R44.reuse.H0_H0 ;  /* 0x2000002cff127230 */ /* 0x109fe20000004100 */
[----:B----4-:R-:W-:Y:S01]  /*4580*/  UISETP.NE.AND UP0, UPT, UR8, URZ, UPT ;  /* 0x000000ff0800728c */ /* 0x010fe2000bf05270 */
[----:B------:R-:W-:-:S03]  /*4590*/  HADD2.F32 R19, -RZ, R44.H1_H1 ;  /* 0x3000002cff137230 */ /* 0x000fc60000004100 */
[----:B-1----:R-:W0:Y:S01]  /*45a0*/  LDS.64 R20, [UR5+0xc0] ;  /* 0x0000c005ff147984 */ /* 0x002e220008000a00 */
[----:B------:R-:W0:Y:S02]  /*45b0*/  LDCU UR5, c[0x0][0x42c] ;  /* 0x00008580ff0577ac */ /* 0x000e240008000800 */
[----:B0-----:R-:W-:Y:S01]  /*45c0*/  FMUL.FTZ R20, R20, UR5 ;  /* 0x0000000514147c20 */ /* 0x001fe20008410000 */
        /* <DEDUP_REMOVED lines=20> */
.L_x_889:
[----:B------:R-:W0:Y:S01]  /*4710*/  LDCU UR5, c[0x0][0x41c] ;  /* 0x00008380ff0577ac */ /* 0x000e220008000800 */
[C-C-:B------:R-:W-:Y:S01]  /*4720*/  FFMA.FTZ R22, R20.reuse, R31, R21.reuse ;  /* 0x0000001f14167223 */ /* 0x140fe20000010015 */
        /* <DEDUP_REMOVED lines=12> */
[----:B------:R-:W2:Y:S01]  /*47f0*/  LDCU.64 UR18, c[0x0][0x3f8] ;  /* 0x00007f00ff1277ac */ /* 0x000ea20008000a00 */
[----:B------:R-:W-:Y:S01]  /*4800*/  MOV R22, R50 ;  /* 0x0000003200167202 */ /* 0x000fe20000000f00 */
[----:B------:R-:W-:Y:S01]  /*4810*/  FMUL.FTZ R26, R26, UR9 ;  /* 0x000000091a1a7c20 */ /* 0x000fe20008410000 */
[----:B------:R-:W-:Y:S01]  /*4820*/  MOV R23, R53 ;  /* 0x0000003500177202 */ /* 0x000fe20000000f00 */
[----:B------:R-:W0:Y:S01]  /*4830*/  LDCU.64 UR12, c[0x0][0x380] ;  /* 0x00007000ff0c77ac */ /* 0x000e220008000a00 */
[----:B------:R-:W-:-:S05]  /*4840*/  FMUL.FTZ R19, R19, UR9 ;  /* 0x0000000913137c20 */ /* 0x000fca0008410000 */
[----:B------:R-:W-:Y:S01]  /*4850*/  F2FP.F16.F32.PACK_AB R19, R19, R26 ;  /* 0x0000001a1313723e */ /* 0x000fe200000000ff */
[----:B--2---:R-:W-:Y:S02]  /*4860*/  IMAD R28, R24, UR18, RZ ;  /* 0x00000012181c7c24 */ /* 0x004fe4000f8e02ff */
[----:B------:R-:W-:-:S04]  /*4870*/  IMAD.WIDE.U32 R24, R3, UR18, R22 ;  /* 0x0000001203187c25 */ /* 0x000fc8000f8e0016 */
[----:B------:R-:W-:Y:S01]  /*4880*/  IMAD R23, R3, UR19, R28 ;  /* 0x0000001303177c24 */ /* 0x000fe2000f8e021c */
[----:B0-----:R-:W-:-:S04]  /*4890*/  LEA R22, P0, R24, UR12, 0x1 ;  /* 0x0000000c18167c11 */ /* 0x001fc8000f8008ff */
[----:B------:R-:W-:-:S04]  /*48a0*/  IADD3 R23, PT, PT, R25, R23, RZ ;  /* 0x0000001719177210 */ /* 0x000fc80007ffe0ff */
[----:B------:R-:W-:-:S05]  /*48b0*/  LEA.HI.X R23, R24, UR13, R23, 0x1, P0 ;  /* 0x0000000d18177c11 */ /* 0x000fca00080f0c17 */
[----:B------:R0:W-:Y:S02]  /*48c0*/  STG.E desc[UR10][R22.64], R19 ;  /* 0x0000001316007986 */ /* 0x0001e4000c10190a */
.L_x_891:
[----:B------:R-:W-:Y:S05]  /*48d0*/  BSYNC.RECONVERGENT B0 ;  /* 0x0000000000007941 */ /* 0x000fea0003800200 */
.L_x_890:
[--C-:B0-----:R-:W-:Y:S01]  /*48e0*/  HADD2.F32 R22, -RZ, R43.reuse.H0_H0 ;  /* 0x2000002bff167230 */ /* 0x101fe20000004100 */
[----:B------:R-:W-:Y:S01]  /*48f0*/  ISETP.GE.U32.AND P0, PT, R33, UR16, PT ;  /* 0x0000001021007c0c */ /* 0x000fe2000bf06070 */
[----:B------:R-:W-:Y:S01]  /*4900*/  HADD2.F32 R43, -RZ, R43.H1_H1 ;  /* 0x3000002bff2b7230 */ /* 0x000fe20000004100 */
[----:B------:R-:W-:Y:S01]  /*4910*/  ISETP.GE.U32.AND P1, PT, R18, UR16, PT ;  /* 0x0000001012007c0c */ /* 0x000fe2000bf26070 */
[----:B------:R-:W-:Y:S02]  /*4920*/  HADD2.F32 R36, -RZ, R41.H0_H0 ;  /* 0x20000029ff247230 */ /* 0x000fe40000004100 */
[----:B------:R-:W-:Y:S01]  /*4930*/  FADD.FTZ R23, R22, -UR14 ;  /* 0x8000000e16177e21 */ /* 0x000fe20008010000 */
[----:B------:R-:W-:Y:S01]  /*4940*/  SHF.R.S32.HI R35, RZ, 0x1f, R33 ;  /* 0x0000001fff237819 */ /* 0x000fe20000011421 */
[----:B------:R-:W-:Y:S01]  /*4950*/  FADD.FTZ R43, R43, -UR14 ;  /* 0x8000000e2b2b7e21 */ /* 0x000fe20008010000 */
[----:B------:R-:W-:Y:S01]  /*4960*/  SHF.R.S32.HI R19, RZ, 0x1f, R18 ;  /* 0x0000001fff137819 */ /* 0x000fe20000011412 */
[----:B------:R-:W-:Y:S01]  /*4970*/  FMUL.FTZ R24, R23, UR9 ;  /* 0x0000000917187c20 */ /* 0x000fe20008410000 */
[----:B------:R-:W-:Y:S01]  /*4980*/  ISETP.GE.AND.EX P0, PT, R35, UR17, PT, P0 ;  /* 0x0000001123007c0c */ /* 0x000fe2000bf06300 */
[--C-:B------:R-:W-:Y:S01]  /*4990*/  HADD2.F32 R22, -RZ, R42.reuse.H0_H0 ;  /* 0x2000002aff167230 */ /* 0x100fe20000004100 */
[----:B------:R-:W-:Y:S01]  /*49a0*/  ISETP.GE.AND.EX P1, PT, R19, UR17, PT, P1 ;  /* 0x0000001113007c0c */ /* 0x000fe2000bf26310 */
[----:B------:R-:W-:-:S02]  /*49b0*/  HADD2.F32 R23, -RZ, R42.H1_H1 ;  /* 0x3000002aff177230 */ /* 0x000fc40000004100 */
[----:B------:R-:W-:Y:S01]  /*49c0*/  FFMA.FTZ R34, R20, R24, R21 ;  /* 0x0000001814227223 */ /* 0x000fe20000010015 */
[----:B------:R-:W-:Y:S01]  /*49d0*/  FMUL.FTZ R43, R43, UR9 ;  /* 0x000000092b2b7c20 */ /* 0x000fe20008410000 */
[----:B------:R-:W-:Y:S08]  /*49e0*/  BRA.U !UP0, `(.L_x_892) ;  /* 0x0000000108487547 */ /* 0x000ff0000b800000 */
        /* <DEDUP_REMOVED lines=18> */
.L_x_892:
[----:B------:R-:W-:Y:S01]  /*4b10*/  FFMA.FTZ R25, R20, R43, R21 ;  /* 0x0000002b14197223 */ /* 0x000fe20000010015 */
[----:B------:R-:W-:Y:S01]  /*4b20*/  BSSY.RECONVERGENT B0, `(.L_x_893) ;  /* 0x0000014000007945 */ /* 0x000fe20003800200 */
[----:B------:R-:W-:Y:S01]  /*4b30*/  FFMA.FTZ R34, R17, R22, -R34 ;  /* 0x0000001611227223 */ /* 0x000fe20000010822 */
[----:B------:R-:W-:Y:S02]  /*4b40*/  HADD2.F32 R41, -RZ, R41.H1_H1 ;  /* 0x30000029ff297230 */ /* 0x000fe40000004100 */
[----:B------:R-:W-:Y:S01]  /*4b50*/  FADD.FTZ R36, R36, -UR14 ;  /* 0x8000000e24247e21 */ /* 0x000fe20008010000 */
[----:B------:R-:W-:Y:S01]  /*4b60*/  FFMA.FTZ R26, R16, R23, -R25 ;  /* 0x00000017101a7223 */ /* 0x000fe20000010819 */
[----:B------:R-:W-:Y:S06]  /*4b70*/  @P0 BRA `(.L_x_894) ;  /* 0x0000000000380947 */ /* 0x000fec0003800000 */
[----:B------:R-:W2:Y:S01]  /*4b80*/  LDCU.64 UR12, c[0x0][0x3f8] ;  /* 0x00007f00ff0c77ac */ /* 0x000ea20008000a00 */
[----:B------:R-:W-:Y:S01]  /*4b90*/  MOV R22, R50 ;  /* 0x0000003200167202 */ /* 0x000fe20000000f00 */
[----:B------:R-:W-:Y:S01]  /*4ba0*/  FMUL.FTZ R27, R34, UR9 ;  /* 0x00000009221b7c20 */ /* 0x000fe20008410000 */
[----:B------:R-:W-:Y:S01]  /*4bb0*/  MOV R23, R53 ;  /* 0x0000003500177202 */ /* 0x000fe20000000f00 */
[----:B------:R-:W0:Y:S01]  /*4bc0*/  LDCU.64 UR18, c[0x0][0x380] ;  /* 0x00007000ff1277ac */ /* 0x000e220008000a00 */
[----:B------:R-:W-:Y:S01]  /*4bd0*/  FMUL.FTZ R26, R26, UR9 ;  /* 0x000000091a1a7c20 */ /* 0x000fe20008410000 */
[----:B--2---:R-:W-:Y:S02]  /*4be0*/  IMAD R28, R35, UR12, RZ ;  /* 0x0000000c231c7c24 */ /* 0x004fe4000f8e02ff */
[----:B------:R-:W-:-:S04]  /*4bf0*/  IMAD.WIDE.U32 R24, R33, UR12, R22 ;  /* 0x0000000c21187c25 */ /* 0x000fc8000f8e0016 */
[----:B------:R-:W-:Y:S01]  /*4c00*/  IMAD R33, R33, UR13, R28 ;  /* 0x0000000d21217c24 */ /* 0x000fe2000f8e021c */
[----:B0-----:R-:W-:-:S04]  /*4c10*/  LEA R22, P0, R24, UR18, 0x1 ;  /* 0x0000001218167c11 */ /* 0x001fc8000f8008ff */
[----:B------:R-:W-:Y:S02]  /*4c20*/  IADD3 R33, PT, PT, R25, R33, RZ ;  /* 0x0000002119217210 */ /* 0x000fe40007ffe0ff */
[----:B------:R-:W-:Y:S02]  /*4c30*/  F2FP.F16.F32.PACK_AB R25, R26, R27 ;  /* 0x0000001b1a19723e */ /* 0x000fe400000000ff */
[----:B------:R-:W-:-:S05]  /*4c40*/  LEA.HI.X R23, R24, UR19, R33, 0x1, P0 ;  /* 0x0000001318177c11 */ /* 0x000fca00080f0c21 */
[----:B------:R0:W-:Y:S02]  /*4c50*/  STG.E desc[UR10][R22.64], R25 ;  /* 0x0000001916007986 */ /* 0x0001e4000c10190a */
.L_x_894:
[----:B------:R-:W-:Y:S05]  /*4c60*/  BSYNC.RECONVERGENT B0 ;  /* 0x0000000000007941 */ /* 0x000fea0003800200 */
.L_x_893:
[----:B------:R-:W-:Y:S01]  /*4c70*/  FMUL.FTZ R36, R36, UR9 ;  /* 0x0000000924247c20 */ /* 0x000fe20008410000 */
[----:B------:R-:W-:Y:S01]  /*4c80*/  FADD.FTZ R41, R41, -UR14 ;  /* 0x8000000e29297e21 */ /* 0x000fe20008010000 */
[--C-:B0-----:R-:W-:Y:S02]  /*4c90*/  HADD2.F32 R22, -RZ, R40.reuse.H0_H0 ;  /* 0x20000028ff167230 */ /* 0x101fe40000004100 */
[----:B------:R-:W-:Y:S02]  /*4ca0*/  HADD2.F32 R23, -RZ, R40.H1_H1 ;  /* 0x30000028ff177230 */ /* 0x000fe40000004100 */
[----:B------:R-:W-:Y:S01]  /*4cb0*/  FFMA.FTZ R34, R20, R36, R21 ;  /* 0x0000002414227223 */ /* 0x000fe20000010015 */
[----:B------:R-:W-:Y:S01]  /*4cc0*/  FMUL.FTZ R41, R41, UR9 ;  /* 0x0000000929297c20 */ /* 0x000fe20008410000 */
[----:B------:R-:W-:Y:S06]  /*4cd0*/  BRA.U !UP0, `(.L_x_895) ;  /* 0x0000000108487547 */ /* 0x000fec000b800000 */
        /* <DEDUP_REMOVED lines=18> */
.L_x_895:
        /* <DEDUP_REMOVED lines=21> */
.L_x_897:
[----:B------:R-:W-:Y:S05]  /*4f50*/  BSYNC.RECONVERGENT B0 ;  /* 0x0000000000007941 */ /* 0x000fea0003800200 */
.L_x_896:
[----:B0-----:R-:W-:Y:S02]  /*4f60*/  HADD2.F32 R18, -RZ, R8.H0_H0 ;  /* 0x20000008ff127230 */ /* 0x001fe40000004100 */
[----:B------:R-:W-:Y:S01]  /*4f70*/  FADD.FTZ R26, R26, -UR14 ;  /* 0x8000000e1a1a7e21 */ /* 0x000fe20008010000 */
[--C-:B------:R-:W-:Y:S02]  /*4f80*/  HADD2.F32 R19, -RZ, R10.reuse.H0_H0 ;  /* 0x2000000aff137230 */ /* 0x100fe40000004100 */
[----:B------:R-:W-:Y:S01]  /*4f90*/  FADD.FTZ R24, R24, -UR14 ;  /* 0x8000000e18187e21 */ /* 0x000fe20008010000 */
[----:B------:R-:W-:Y:S02]  /*4fa0*/  HADD2.F32 R10, -RZ, R10.H1_H1 ;  /* 0x3000000aff0a7230 */ /* 0x000fe40000004100 */
[----:B------:R-:W-:Y:S01]  /*4fb0*/  FADD.FTZ R18, R18, -UR14 ;  /* 0x8000000e12127e21 */ /* 0x000fe20008010000 */
[--C-:B------:R-:W-:Y:S02]  /*4fc0*/  HADD2.F32 R4, -RZ, R6.reuse.H0_H0 ;  /* 0x20000006ff047230 */ /* 0x100fe40000004100 */
[----:B------:R-:W-:Y:S01]  /*4fd0*/  FMUL.FTZ R38, R26, UR9 ;  /* 0x000000091a267c20 */ /* 0x000fe20008410000 */
[----:B------:R-:W-:-:S02]  /*4fe0*/  HADD2.F32 R6, -RZ, R6.H1_H1 ;  /* 0x30000006ff067230 */ /* 0x000fc40000004100 */
[----:B------:R-:W-:Y:S01]  /*4ff0*/  FADD.FTZ R10, R10, -UR14 ;  /* 0x8000000e0a0a7e21 */ /* 0x000fe20008010000 */
[----:B------:R-:W-:Y:S02]  /*5000*/  HADD2.F32 R8, -RZ, R8.H1_H1 ;  /* 0x30000008ff087230 */ /* 0x000fe40000004100 */
[----:B------:R-:W-:Y:S01]  /*5010*/  FADD.FTZ R4, R4, -UR14 ;  /* 0x8000000e04047e21 */ /* 0x000fe20008010000 */
[--C-:B------:R-:W-:Y:S02]  /*5020*/  HADD2.F32 R22, -RZ, R12.reuse.H0_H0 ;  /* 0x2000000cff167230 */ /* 0x100fe40000004100 */
[----:B------:R-:W-:Y:S01]  /*5030*/  FADD.FTZ R6, R6, -UR14 ;  /* 0x8000000e06067e21 */ /* 0x000fe20008010000 */
[----:B------:R-:W-:Y:S02]  /*5040*/  HADD2.F32 R23, -RZ, R12.H1_H1 ;  /* 0x3000000cff177230 */ /* 0x000fe40000004100 */
[----:B------:R-:W-:Y:S01]  /*5050*/  FADD.FTZ R8, R8, -UR14 ;  /* 0x8000000e08087e21 */ /* 0x000fe20008010000 */
[----:B------:R-:W-:Y:S01]  /*5060*/  FADD.FTZ R12, R19, -UR14 ;  /* 0x8000000e130c7e21 */ /* 0x000fe20008010000 */
[----:B------:R-:W-:Y:S01]  /*5070*/  FADD.FTZ R22, R22, -UR14 ;  /* 0x8000000e16167e21 */ /* 0x000fe20008010000 */
[----:B------:R-:W-:Y:S01]  /*5080*/  FMUL.FTZ R26, R18, UR9 ;  /* 0x00000009121a7c20 */ /* 0x000fe20008410000 */
[----:B------:R-:W-:Y:S01]  /*5090*/  FADD.FTZ R23, R23, -UR14 ;  /* 0x8000000e17177e21 */ /* 0x000fe20008010000 */
[----:B------:R-:W-:Y:S01]  /*50a0*/  FMUL.FTZ R33, R24, UR9 ;  /* 0x0000000918217c20 */ /* 0x000fe20008410000 */
[----:B------:R-:W-:Y:S01]  /*50b0*/  FMUL.FTZ R18, R10, UR9 ;  /* 0x000000090a127c20 */ /* 0x000fe20008410000 */
[----:B------:R-:W-:Y:S01]  /*50c0*/  FMUL.FTZ R54, R4, UR9 ;  /* 0x0000000904367c20 */ /* 0x000fe20008410000 */
[C---:B------:R-:W-:Y:S01]  /*50d0*/  IADD3 R43, PT, PT, R3.reuse, 0x30, RZ ;  /* 0x00000030032b7810 */ /* 0x040fe20007ffe0ff */
[----:B------:R-:W-:Y:S01]  /*50e0*/  FMUL.FTZ R56, R6, UR9 ;  /* 0x0000000906387c20 */ /* 0x000fe20008410000 */
[C---:B------:R-:W-:Y:S01]  /*50f0*/  IADD3 R30, PT, PT, R3.reuse, 0x40, RZ ;  /* 0x00000040031e7810 */ /* 0x040fe20007ffe0ff */
[----:B------:R-:W-:Y:S01]  /*5100*/  FMUL.FTZ R25, R8, UR9 ;  /* 0x0000000908197c20 */ /* 0x000fe20008410000 */
[C---:B------:R-:W-:Y:S01]  /*5110*/  IADD3 R24, PT, PT, R3.reuse, 0x50, RZ ;  /* 0x0000005003187810 */ /* 0x040fe20007ffe0ff */
[----:B------:R-:W-:Y:S01]  /*5120*/  FMUL.FTZ R12, R12, UR9 ;  /* 0x000000090c0c7c20 */ /* 0x000fe20008410000 */
[----:B------:R-:W-:Y:S01]  /*5130*/  IADD3 R10, PT, PT, R3, 0x60, RZ ;  /* 0x00000060030a7810 */ /* 0x000fe20007ffe0ff */
        /* <DEDUP_REMOVED lines=11> */
[C---:B--2---:R-:W-:Y:S01]  /*51f0*/  FFMA.FTZ R28, R20.reuse, R26, R21 ;  /* 0x0000001a141c7223 */ /* 0x044fe20000010015 */
        /* <DEDUP_REMOVED lines=9> */
[--C-:B------:R-:W-:Y:S01]  /*5290*/  HADD2.F32 R20, -RZ, R5.reuse.H0_H0 ;  /* 0x20000005ff147230 */ /* 0x100fe20000004100 */
[----:B------:R-:W-:Y:S01]  /*52a0*/  ISETP.GE.U32.AND P0, PT, R3, UR16, PT ;  /* 0x0000001003007c0c */ /* 0x000fe2000bf06070 */
[----:B------:R-:W-:Y:S01]  /*52b0*/  HADD2.F32 R5, -RZ, R5.H1_H1 ;  /* 0x30000005ff057230 */ /* 0x000fe20000004100 */
[----:B------:R-:W-:-:S02]  /*52c0*/  ISETP.GE.AND.EX P1, PT, R45, UR17, PT, P1 ;  /* 0x000000112d007c0c */ /* 0x000fc4000bf26310 */
[----:B------:R-:W-:Y:S02]  /*52d0*/  ISETP.GE.AND.EX P3, PT, R32, UR17, PT, P3 ;  /* 0x0000001120007c0c */ /* 0x000fe4000bf66330 */
        /* <DEDUP_REMOVED lines=16> */
[----:B-1----:R-:W-:Y:S01]  /*53e0*/  FMUL.FTZ R5, R5, R40 ;  /* 0x0000002805057220 */ /* 0x002fe20000410000 */
[----:B------:R-:W-:Y:S02]  /*53f0*/  FADD.FTZ R40, -R40, 1 ;  /* 0x3f80000028287421 */ /* 0x000fe40000010100 */
[----:B------:R-:W-:Y:S02]  /*5400*/  FMUL.FTZ R20, R20, R33 ;  /* 0x0000002114147220 */ /* 0x000fe40000410000 */
[----:B------:R-:W-:-:S04]  /*5410*/  FFMA.FTZ R40, R35, R40, 1 ;  /* 0x3f80000023287423 */ /* 0x000fc80000010028 */
[----:B------:R-:W-:-:S07]  /*5420*/  FMUL.FTZ R5, R5, R40 ;  /* 0x0000002805057220 */ /* 0x000fce0000410000 */
.L_x_898:
        /* <DEDUP_REMOVED lines=18> */
.L_x_900:
[----:B------:R-:W-:Y:S05]  /*5550*/  BSYNC.RECONVERGENT B0 ;  /* 0x0000000000007941 */ /* 0x000fea0003800200 */
.L_x_899:
        /* <DEDUP_REMOVED lines=21> */
.L_x_901:
[----:B------:R-:W-:Y:S01]  /*56b0*/  BSSY.RECONVERGENT B0, `(.L_x_902) ;  /* 0x0000012000007945 */ /* 0x000fe20003800200 */
[----:B------:R-:W-:Y:S01]  /*56c0*/  FFMA.FTZ R34, R17, R5, -R34 ;  /* 0x0000000511227223 */ /* 0x000fe20000010822 */
[----:B------:R-:W-:Y:S02]  /*56d0*/  FFMA.FTZ R5, R16, R7, -R31 ;  /* 0x0000000710057223 */ /* 0x000fe4000001081f */
[----:B------:R-:W-:Y:S05]  /*56e0*/  @P3 BRA `(.L_x_903) ;  /* 0x0000000000383947 */ /* 0x000fea0003800000 */
[----:B------:R-:W0:Y:S01]  /*56f0*/  LDCU.64 UR12, c[0x0][0x3f8] ;  /* 0x00007f00ff0c77ac */ /* 0x000e220008000a00 */
[----:B------:R-:W-:Y:S01]  /*5700*/  MOV R33, R53 ;  /* 0x0000003500217202 */ /* 0x000fe20000000f00 */
[----:B------:R-:W-:Y:S01]  /*5710*/  FMUL.FTZ R34, R34, UR9 ;  /* 0x0000000922227c20 */ /* 0x000fe20008410000 */
[----:B------:R-:W-:Y:S01]  /*5720*/  FMUL.FTZ R5, R5, UR9 ;  /* 0x0000000905057c20 */ /* 0x000fe20008410000 */
[----:B------:R-:W1:Y:S04]  /*5730*/  LDCU.64 UR18, c[0x0][0x380] ;  /* 0x00007000ff1277ac */ /* 0x000e680008000a00 */
[----:B------:R-:W-:Y:S01]  /*5740*/  F2FP.F16.F32.PACK_AB R5, R5, R34 ;  /* 0x000000220505723e */ /* 0x000fe200000000ff */
[----:B0-----:R-:W-:Y:S01]  /*5750*/  IMAD R7, R32, UR12, RZ ;  /* 0x0000000c20077c24 */ /* 0x001fe2000f8e02ff */
[----:B------:R-:W-:-:S03]  /*5760*/  MOV R32, R50 ;  /* 0x0000003200207202 */ /* 0x000fc60000000f00 */
[C---:B------:R-:W-:Y:S02]  /*5770*/  IMAD R7, R30.reuse, UR13, R7 ;  /* 0x0000000d1e077c24 */ /* 0x040fe4000f8e0207 */
[----:B------:R-:W-:-:S03]  /*5780*/  IMAD.WIDE.U32 R32, R30, UR12, R32 ;  /* 0x0000000c1e207c25 */ /* 0x000fc6000f8e0020 */
[----:B-1----:R-:W-:Y:S02]  /*5790*/  LEA R30, P1, R32, UR18, 0x1 ;  /* 0x00000012201e7c11 */ /* 0x002fe4000f8208ff */
[----:B------:R-:W-:-:S04]  /*57a0*/  IADD3 R7, PT, PT, R33, R7, RZ ;  /* 0x0000000721077210 */ /* 0x000fc80007ffe0ff */
[----:B------:R-:W-:-:S05]  /*57b0*/  LEA.HI.X R31, R32, UR19, R7, 0x1, P1 ;  /* 0x00000013201f7c11 */ /* 0x000fca00088f0c07 */
[----:B------:R0:W-:Y:S02]  /*57c0*/  STG.E desc[UR10][R30.64], R5 ;  /* 0x000000051e007986 */ /* 0x0001e4000c10190a */
.L_x_903:
[----:B------:R-:W-:Y:S05]  /*57d0*/  BSYNC.RECONVERGENT B0 ;  /* 0x0000000000007941 */ /* 0x000fea0003800200 */
.L_x_902:
        /* <DEDUP_REMOVED lines=21> */
.L_x_904:
        /* <DEDUP_REMOVED lines=18> */
.L_x_906:
[----:B------:R-:W-:Y:S05]  /*5a50*/  BSYNC.RECONVERGENT B0 ;  /* 0x0000000000007941 */ /* 0x000fea0003800200 */
.L_x_905:
        /* <DEDUP_REMOVED lines=21> */
.L_x_907:
        /* <DEDUP_REMOVED lines=18> */
.L_x_909:
[----:B------:R-:W-:Y:S05]  /*5cd0*/  BSYNC.RECONVERGENT B0 ;  /* 0x0000000000007941 */ /* 0x000fea0003800200 */
.L_x_908:
        /* <DEDUP_REMOVED lines=22> */
.L_x_910:
        /* <DEDUP_REMOVED lines=18> */
.L_x_912:
[----:B------:R-:W-:Y:S05]  /*5f60*/  BSYNC.RECONVERGENT B0 ;  /* 0x0000000000007941 */ /* 0x000fea0003800200 */
.L_x_911:
[----:B------:R-:W1:Y:S01]  /*5f70*/  LDCU UR5, c[0x0][0x410] ;  /* 0x00008200ff0577ac */ /* 0x000e620008000800 */
[----:B------:R-:W1:Y:S01]  /*5f80*/  LDCU UR8, c[0x0][0x3e0] ;  /* 0x00007c00ff0877ac */ /* 0x000e620008000800 */
[----:B------:R-:W-:Y:S02]  /*5f90*/  UIADD3 UR6, UPT, UPT, UR7, UR6, URZ ;  /* 0x0000000607067290 */ /* 0x000fe4000fffe0ff */
[----:B------:R-:W-:Y:S02]  /*5fa0*/  UIADD3 UR4, UPT, UPT, UR4, 0x1, URZ ;  /* 0x0000000104047890 */ /* 0x000fe4000fffe0ff */
[----:B-1----:R-:W-:-:S04]  /*5fb0*/  UIMAD UR5, UR5, UR8, URZ ;  /* 0x00000008050572a4 */ /* 0x002fc8000f8e02ff */
[----:B------:R-:W-:-:S09]  /*5fc0*/  UISETP.GE.AND UP0, UPT, UR6, UR5, UPT ;  /* 0x000000050600728c */ /* 0x000fd2000bf06270 */
[----:B------:R-:W-:Y:S05]  /*5fd0*/  BRA.U !UP0, `(.L_x_913) ;  /* 0xffffffa1085c7547 */ /* 0x000fea000b83ffff */
.L_x_870:
        /* <DEDUP_REMOVED lines=16> */
.L_x_915:
[----:B------:R-:W-:Y:S05]  /*60e0*/  BSYNC.RECONVERGENT B0 ;  /* 0x0000000000007941 */ /* 0x000fea0003800200 */
.L_x_914:
        /* <DEDUP_REMOVED lines=11> */
.L_x_917:
[----:B------:R-:W2:Y:S04]  /*61a0*/  LDG.E.STRONG.GPU R5, desc[UR10][R2.64] ;  /* 0x0000000a02057981 */ /* 0x000ea8000c1ef900 */
[----:B--2---:R-:W-:Y:S01]  /*61b0*/  CCTL.IVALL ;  /* 0x00000000ff00798f */ /* 0x004fe20002000000 */
[----:B------:R-:W-:Y:S05]  /*61c0*/  YIELD ;  /* 0x0000000000007946 */ /* 0x000fea0003800000 */
[----:B------:R-:W-:-:S13]  /*61d0*/  ISETP.NE.AND P0, PT, R5, R0, PT ;  /* 0x000000000500720c */ /* 0x000fda0003f05270 */
[----:B------:R-:W-:Y:S05]  /*61e0*/  @P0 BRA `(.L_x_917) ;  /* 0xfffffffc00ec0947 */ /* 0x000fea000383ffff */
.L_x_916:
        /* <DEDUP_REMOVED lines=75> */
.L_x_920:
        /* <DEDUP_REMOVED lines=31> */
.L_x_919:
[----:B------:R-:W-:Y:S05]  /*6890*/  BSYNC.RECONVERGENT B0 ;  /* 0x0000000000007941 */ /* 0x000fea0003800200 */
.L_x_918:
        /* <DEDUP_REMOVED lines=10> */
.L_x_921:
        /* <DEDUP_REMOVED lines=87> */
.L_x_922:
        /* <DEDUP_REMOVED lines=13> */
.L_x_4510:


//--------------------- .text._Z35group_norm_nhwc_bwd_one_pass_kernelI11Fp16IOBf16WLi256ELi80ELi640EEv26Group_norm_nhwc_bwd_params --------------------------
	.section	.text._Z35group_norm_nhwc_bwd_one_pass_kernelI11Fp16IOBf16WLi256ELi80ELi640EEv26Group_norm_nhwc_bwd_params,"ax",@progbits
	.align	128
        .global         _Z35group_norm_nhwc_bwd_one_pass_kernelI11Fp16IOBf16WLi256ELi80ELi640EEv26Group_norm_nhwc_bwd_params
        .type           _Z35group_norm_nhwc_bwd_one_pass_kernelI11Fp16IOBf16WLi256ELi80ELi640EEv26Group_norm_nhwc_bwd_params,@function
        .size           _Z35group_norm_nhwc_bwd_one_pass_kernelI11Fp16IOBf16WLi256ELi80ELi640EEv26Group_norm_nhwc_bwd_params,(.L_x_4511 - _Z35group_norm_nhwc_bwd_one_pass_kernelI11Fp16IOBf16WLi256ELi80ELi640EEv26Group_norm_nhwc_bwd_params)
        .other          _Z35group_norm_nhwc_bwd_one_pass_kernelI11Fp16IOBf16WLi256ELi80ELi640EEv26Group_norm_nhwc_bwd_params,@"STO_CUDA_ENTRY STV_DEFAULT"
_Z35group_norm_nhwc_bwd_one_pass_kernelI11Fp16IOBf16WLi256ELi80ELi640EEv26Group_norm_nhwc_bwd_params:
.text._Z35group_norm_nhwc_bwd_one_pass_kernelI11Fp16IOBf16WLi256ELi80ELi640EEv26Group_norm_nhwc_bwd_params:
        /* <DEDUP_REMOVED lines=22> */
.L_x_990:
[----:B-12---:R-:W1:Y:S01]  /*0160*/  LDC R9, c[0x0][0x410] ;  /* 0x00010400ff097b82 */ /* 0x006e620000000800 */
        /* <DEDUP_REMOVED lines=43> */
[----:B------:R-:W-:Y:S01]  /*0420*/  @!P1 IADD3 R3, PT, PT, -R3, RZ, RZ ;  /* 0x000000ff03039210 */ /* 0x000fe20007ffe1ff */
[----:B------:R-:W0:Y:S01]  /*0430*/  @!P3 LDC.64 R14, c[0x0][0x3f8] ;  /* 0x0000fe00ff0ebb82 */ /* 0x000e220000000a00 */
[----:B------:R-:W-:-:S02]  /*0440*/  @P0 IADD3 R5, PT, PT, R5, 0x1, RZ ;  /* 0x0000000105050810 */ /* 0x000fc40007ffe0ff */
[C---:B------:R-:W-:Y:S02]  /*0450*/  SEL R63, R4.reuse, R3, !P2 ;  /* 0x00000003043f7207 */ /* 0x040fe40005000000 */
[----:B------:R-:W-:Y:S02]  /*0460*/  @!P5 IADD3 R5, PT, PT, -R5, RZ, RZ ;  /* 0x000000ff0505d210 */ /* 0x000fe40007ffe1ff */
[----:B------:R-:W-:Y:S01]  /*0470*/  IADD3 R9, PT, PT, R37, 0x10, RZ ;  /* 0x0000001025097810 */ /* 0x000fe20007ffe0ff */
[----:B------:R-:W-:Y:S01]  /*0480*/  IMAD R3, R63, 0x50, RZ ;  /* 0x000000503f037824 */ /* 0x000fe200078e02ff */
[----:B------:R-:W-:Y:S01]  /*0490*/  SEL R5, R4, R5, !P2 ;  /* 0x0000000504057207 */ /* 0x000fe20005000000 */
[----:B------:R-:W1:Y:S01]  /*04a0*/  @!P3 LDC.64 R18, c[0x0][0x3a0] ;  /* 0x0000e800ff12bb82 */ /* 0x000e620000000a00 */
[----:B------:R-:W-:Y:S02]  /*04b0*/  ISETP.GE.U32.AND P0, PT, R9, UR12, PT ;  /* 0x0000000c09007c0c */ /* 0x000fe4000bf06070 */
[----:B------:R-:W-:-:S02]  /*04c0*/  SHF.R.S32.HI R13, RZ, 0x1f, R9 ;  /* 0x0000001fff0d7819 */ /* 0x000fc40000011409 */
[----:B------:R-:W-:Y:S02]  /*04d0*/  IADD3 R66, P1, PT, R3, R2, RZ ;  /* 0x0000000203427210 */ /* 0x000fe40007f3e0ff */
[----:B------:R-:W-:Y:S01]  /*04e0*/  SHF.R.S32.HI R2, RZ, 0x1f, R5 ;  /* 0x0000001fff027819 */ /* 0x000fe20000011405 */
[----:B------:R-:W2:Y:S01]  /*04f0*/  @!P3 LDC.64 R20, c[0x0][0x398] ;  /* 0x0000e600ff14bb82 */ /* 0x000ea20000000a00 */
[----:B------:R-:W-:Y:S02]  /*0500*/  ISETP.GE.AND.EX P0, PT, R13, UR13, PT, P0 ;  /* 0x0000000d0d007c0c */ /* 0x000fe4000bf06300 */
[----:B------:R-:W-:Y:S01]  /*0510*/  LEA.HI.X.SX32 R67, R3, RZ, 0x1, P1 ;  /* 0x000000ff03437211 */ /* 0x000fe200008f0eff */
[----:B------:R-:W-:Y:S01]  /*0520*/  IMAD R2, R2, UR14, RZ ;  /* 0x0000000e02027c24 */ /* 0x000fe2000f8e02ff */
[----:B------:R-:W-:-:S03]  /*0530*/  IADD3 R11, PT, PT, R37, 0x20, RZ ;  /* 0x00000020250b7810 */ /* 0x000fc60007ffe0ff */
[----:B------:R-:W-:Y:S01]  /*0540*/  IMAD R69, R5, UR15, R2 ;  /* 0x0000000f05457c24 */ /* 0x000fe2000f8e0202 */
[----:B------:R-:W-:Y:S01]  /*0550*/  ISETP.GE.U32.AND P1, PT, R11, UR12, PT ;  /* 0x0000000c0b007c0c */ /* 0x000fe2000bf26070 */
[----:B------:R-:W-:Y:S01]  /*0560*/  IMAD.WIDE.U32 R66, R5, UR14, R66 ;  /* 0x0000000e05427c25 */ /* 0x000fe2000f8e0042 */
[----:B------:R-:W-:-:S03]  /*0570*/  SHF.R.S32.HI R17, RZ, 0x1f, R11 ;  /* 0x0000001fff117819 */ /* 0x000fc6000001140b */
[----:B0-----:R-:W-:Y:S01]  /*0580*/  @!P3 IMAD R2, R7, R14, RZ ;  /* 0x0000000e0702b224 */ /* 0x001fe200078e02ff */
[----:B------:R-:W-:Y:S01]  /*0590*/  ISETP.GE.AND.EX P1, PT, R17, UR13, PT, P1 ;  /* 0x0000000d11007c0c */ /* 0x000fe2000bf26310 */
[----:B------:R-:W0:Y:S01]  /*05a0*/  @!P0 LDC.64 R22, c[0x0][0x3f8] ;  /* 0x0000fe00ff168b82 */ /* 0x000e220000000a00 */
[----:B------:R-:W-:Y:S01]  /*05b0*/  IADD3 R69, PT, PT, R67, R69, RZ ;  /* 0x0000004543457210 */ /* 0x000fe20007ffe0ff */
[----:B------:R-:W-:Y:S01]  /*05c0*/  @!P3 IMAD R5, R37, R15, R2 ;  /* 0x0000000f2505b224 */ /* 0x000fe200078e0202 */
[----:B------:R-:W-:-:S05]  /*05d0*/  @!P3 MOV R68, R66 ;  /* 0x000000420044b202 */ /* 0x000fca0000000f00 */
[----:B------:R-:W-:Y:S01]  /*05e0*/  @!P3 IMAD.WIDE.U32 R2, R37, R14, R68 ;  /* 0x0000000e2502b225 */ /* 0x000fe200078e0044 */
[----:B------:R-:W3:Y:S04]  /*05f0*/  @!P0 LDC.64 R24, c[0x0][0x3a0] ;  /* 0x0000e800ff188b82 */ /* 0x000ee80000000a00 */
[----:B------:R-:W-:Y:S02]  /*0600*/  @!P3 IADD3 R3, PT, PT, R3, R5, RZ ;  /* 0x000000050303b210 */ /* 0x000fe40007ffe0ff */
[C---:B------:R-:W-:Y:S02]  /*0610*/  @!P3 SHF.L.U32 R5, R2.reuse, 0x1, RZ ;  /* 0x000000010205b819 */ /* 0x040fe400000006ff */
[----:B------:R-:W4:Y:S01]  /*0620*/  @!P1 LDC.64 R28, c[0x0][0x3f8] ;  /* 0x0000fe00ff1c9b82 */ /* 0x000f220000000a00 */
[----:B------:R-:W-:-:S02]  /*0630*/  @!P3 SHF.L.U64.HI R6, R2, 0x1, R3 ;  /* 0x000000010206b819 */ /* 0x000fc40000010203 */
[----:B-1----:R-:W-:-:S04]  /*0640*/  @!P3 IADD3 R2, P2, PT, R5, R18, RZ ;  /* 0x000000120502b210 */ /* 0x002fc80007f5e0ff */
[C---:B------:R-:W-:Y:S01]  /*0650*/  @!P3 IADD3.X R3, PT, PT, R6.reuse, R19, RZ, P2, !PT ;  /* 0x000000130603b210 */ /* 0x040fe200017fe4ff */
[----:B0-----:R-:W-:Y:S01]  /*0660*/  @!P0 IMAD R8, R13, R22, RZ ;  /* 0x000000160d088224 */ /* 0x001fe200078e02ff */
[----:B--2---:R-:W-:Y:S01]  /*0670*/  @!P3 IADD3 R4, P2, PT, R5, R20, RZ ;  /* 0x000000140504b210 */ /* 0x004fe20007f5e0ff */
[----:B------:R-:W0:Y:S01]  /*0680*/  @!P0 LDC.64 R26, c[0x0][0x398] ;  /* 0x0000e600ff1a8b82 */ /* 0x000e220000000a00 */
[----:B------:R-:W-:Y:S01]  /*0690*/  IADD3 R15, PT, PT, R37, 0x30, RZ ;  /* 0x00000030250f7810 */ /* 0x000fe20007ffe0ff */
[----:B------:R4:W5:Y:S01]  /*06a0*/  @!P3 LDG.E R54, desc[UR8][R2.64] ;  /* 0x000000080236b981 */ /* 0x000962000c1e1900 */
[----:B------:R-:W-:Y:S01]  /*06b0*/  @!P3 IADD3.X R5, PT, PT, R6, R21, RZ, P2, !PT ;  /* 0x000000150605b210 */ /* 0x000fe200017fe4ff */
[----:B------:R-:W-:Y:S01]  /*06c0*/  @!P0 IMAD R19, R9, R23, R8 ;  /* 0x0000001709138224 */ /* 0x000fe200078e0208 */
[----:B------:R-:W-:Y:S02]  /*06d0*/  @!P0 MOV R6, R66 ;  /* 0x0000004200068202 */ /* 0x000fe40000000f00 */
[----:B------:R-:W-:Y:S01]  /*06e0*/  @!P0 MOV R7, R69 ;  /* 0x0000004500078202 */ /* 0x000fe20000000f00 */
[----:B------:R1:W5:Y:S01]  /*06f0*/  @!P3 LDG.E R53, desc[UR8][R4.64] ;  /* 0x000000080435b981 */ /* 0x000362000c1e1900 */
[----:B------:R-:W-:Y:S01]  /*0700*/  ISETP.GE.U32.AND P2, PT, R15, UR12, PT ;  /* 0x0000000c0f007c0c */ /* 0x000fe2000bf46070 */
[----:B------:R-:W2:Y:S01]  /*0710*/  @!P1 LDC.64 R30, c[0x0][0x3a0] ;  /* 0x0000e800ff1e9b82 */ /* 0x000ea20000000a00 */
[----:B------:R-:W-:Y:S01]  /*0720*/  SHF.R.S32.HI R13, RZ, 0x1f, R15 ;  /* 0x0000001fff0d7819 */ /* 0x000fe2000001140f */
[----:B------:R-:W-:-:S03]  /*0730*/  @!P0 IMAD.WIDE.U32 R6, R9, R22, R6 ;  /* 0x0000001609068225 */ /* 0x000fc600078e0006 */
[----:B------:R-:W-:Y:S01]  /*0740*/  ISETP.GE.AND.EX P2, PT, R13, UR13, PT, P2 ;  /* 0x0000000d0d007c0c */ /* 0x000fe2000bf46320 */
[----:B----4-:R-:W-:Y:S01]  /*0750*/  @!P1 IMAD R2, R17, R28, RZ ;  /* 0x0000001c11029224 */ /* 0x010fe200078e02ff */
[----:B------:R-:W-:-:S03]  /*0760*/  @!P0 IADD3 R3, PT, PT, R7, R19, RZ ;  /* 0x0000001307038210 */ /* 0x000fc60007ffe0ff */
[----:B------:R-:W-:Y:S01]  /*0770*/  @!P1 IMAD R19, R11, R29, R2 ;  /* 0x0000001d0b139224 */ /* 0x000fe200078e0202 */
[----:B------:R-:W-:Y:S02]  /*0780*/  @!P0 SHF.L.U64.HI R12, R6, 0x1, R3 ;  /* 0x00000001060c8819 */ /* 0x000fe40000010203 */
[----:B------:R-:W-:Y:S02]  /*0790*/  @!P1 MOV R2, R66 ;  /* 0x0000004200029202 */ /* 0x000fe40000000f00 */
[----:B------:R-:W-:Y:S02]  /*07a0*/  @!P1 MOV R3, R69 ;  /* 0x0000004500039202 */ /* 0x000fe40000000f00 */
[----:B------:R-:W-:Y:S01]  /*07b0*/  IADD3 R17, PT, PT, R37, 0x40, RZ ;  /* 0x0000004025117810 */ /* 0x000fe20007ffe0ff */
[----:B------:R-:W4:Y:S01]  /*07c0*/  @!P2 LDC.64 R32, c[0x0][0x3f8] ;  /* 0x0000fe00ff20ab82 */ /* 0x000f220000000a00 */
[----:B------:R-:W-:Y:S02]  /*07d0*/  @!P1 IMAD.WIDE.U32 R2, R11, R28, R2 ;  /* 0x0000001c0b029225 */ /* 0x000fe400078e0002 */
[----:B------:R-:W-:-:S02]  /*07e0*/  ISETP.GE.U32.AND P3, PT, R17, UR12, PT ;  /* 0x0000000c11007c0c */ /* 0x000fc4000bf66070 */
[----:B------:R-:W-:-:S03]  /*07f0*/  SHF.R.S32.HI R21, RZ, 0x1f, R17 ;  /* 0x0000001fff157819 */ /* 0x000fc60000011411 */
[----:B------:R-:W2:Y:S01]  /*0800*/  @!P1 LDC.64 R28, c[0x0][0x398] ;  /* 0x0000e600ff1c9b82 */ /* 0x000ea20000000a00 */
[----:B------:R-:W-:Y:S02]  /*0810*/  @!P0 SHF.L.U32 R9, R6, 0x1, RZ ;  /* 0x0000000106098819 */ /* 0x000fe400000006ff */
[----:B------:R-:W-:Y:S02]  /*0820*/  ISETP.GE.AND.EX P3, PT, R21, UR13, PT, P3 ;  /* 0x0000000d15007c0c */ /* 0x000fe4000bf66330 */
[----:B---3--:R-:W-:Y:S02]  /*0830*/  @!P0 IADD3 R6, P4, PT, R9, R24, RZ ;  /* 0x0000001809068210 */ /* 0x008fe40007f9e0ff */
[----:B------:R-:W-:Y:S02]  /*0840*/  @!P1 IADD3 R3, PT, PT, R3, R19, RZ ;  /* 0x0000001303039210 */ /* 0x000fe40007ffe0ff */
[----:B------:R-:W-:Y:S02]  /*0850*/  @!P0 IADD3.X R7, PT, PT, R12, R25, RZ, P4, !PT ;  /* 0x000000190c078210 */ /* 0x000fe400027fe4ff */
[----:B0-----:R-:W-:-:S02]  /*0860*/  @!P0 IADD3 R8, P4, PT, R9, R26, RZ ;  /* 0x0000001a09088210 */ /* 0x001fc40007f9e0ff */
[C---:B------:R-:W-:Y:S01]  /*0870*/  @!P1 SHF.L.U32 R23, R2.reuse, 0x1, RZ ;  /* 0x0000000102179819 */ /* 0x040fe200000006ff */
[----:B------:R0:W5:Y:S01]  /*0880*/  @!P0 LDG.E R52, desc[UR8][R6.64] ;  /* 0x0000000806348981 */ /* 0x000162000c1e1900 */
[----:B------:R-:W-:Y:S01]  /*0890*/  @!P1 SHF.L.U64.HI R14, R2, 0x1, R3 ;  /* 0x00000001020e9819 */ /* 0x000fe20000010203 */
[----:B-1----:R-:W1:Y:S01]  /*08a0*/  @!P3 LDC.64 R4, c[0x0][0x3f8] ;  /* 0x0000fe00ff04bb82 */ /* 0x002e620000000a00 */
[----:B------:R-:W-:Y:S01]  /*08b0*/  @!P0 IADD3.X R9, PT, PT, R12, R27, RZ, P4, !PT ;  /* 0x0000001b0c098210 */ /* 0x000fe200027fe4ff */
[----:B----4-:R-:W-:Y:S01]  /*08c0*/  @!P2 IMAD R12, R13, R32, RZ ;  /* 0x000000200d0ca224 */ /* 0x010fe200078e02ff */
[----:B------:R-:W-:Y:S02]  /*08d0*/  IADD3 R19, PT, PT, R37, 0x50, RZ ;  /* 0x0000005025137810 */ /* 0x000fe40007ffe0ff */
[C---:B--2---:R-:W-:Y:S01]  /*08e0*/  @!P1 IADD3 R10, P5, PT, R23.reuse, R30, RZ ;  /* 0x0000001e170a9210 */ /* 0x044fe20007fbe0ff */
[----:B------:R2:W5:Y:S02]  /*08f0*/  @!P0 LDG.E R51, desc[UR8][R8.64] ;  /* 0x0000000808338981 */ /* 0x000564000c1e1900 */
[----:B------:R-:W3:Y:S01]  /*0900*/  @!P2 LDC.64 R26, c[0x0][0x3a0] ;  /* 0x0000e800ff1aab82 */ /* 0x000ee20000000a00 */
[----:B0-----:R-:W-:-:S07]  /*0910*/  @!P1 IADD3 R6, P0, PT, R23, R28, RZ ;  /* 0x0000001c17069210 */ /* 0x001fce0007f1e0ff */
[----:B------:R-:W0:Y:S01]  /*0920*/  @!P2 LDC.64 R2, c[0x0][0x398] ;  /* 0x0000e600ff02ab82 */ /* 0x000e220000000a00 */
[----:B------:R-:W-:Y:S01]  /*0930*/  ISETP.GE.U32.AND P4, PT, R19, UR12, PT ;  /* 0x0000000c13007c0c */ /* 0x000fe2000bf86070 */
[----:B------:R-:W-:Y:S01]  /*0940*/  @!P2 IMAD R25, R15, R33, R12 ;  /* 0x000000210f19a224 */ /* 0x000fe200078e020c */
[----:B------:R-:W-:Y:S02]  /*0950*/  SHF.R.S32.HI R23, RZ, 0x1f, R19 ;  /* 0x0000001fff177819 */ /* 0x000fe40000011413 */
[----:B------:R-:W-:Y:S02]  /*0960*/  @!P2 MOV R12, R66 ;  /* 0x00000042000ca202 */ /* 0x000fe40000000f00 */
[----:B------:R-:W-:Y:S02]  /*0970*/  @!P2 MOV R13, R69 ;  /* 0x00000045000da202 */ /* 0x000fe40000000f00 */
[C---:B------:R-:W-:Y:S02]  /*0980*/  @!P1 IADD3.X R11, PT, PT, R14.reuse, R31, RZ, P5, !PT ;  /* 0x0000001f0e0b9210 */ /* 0x040fe40002ffe4ff */
[----:B------:R-:W-:Y:S01]  /*0990*/  ISETP.GE.AND.EX P4, PT, R23, UR13, PT, P4 ;  /* 0x0000000d17007c0c */ /* 0x000fe2000bf86340 */
[----:B------:R-:W4:Y:S01]  /*09a0*/  @!P3 LDC.64 R30, c[0x0][0x398] ;  /* 0x0000e600ff1ebb82 */ /* 0x000f220000000a00 */
[----:B------:R-:W-:Y:S01]  /*09b0*/  @!P1 IADD3.X R7, PT, PT, R14, R29, RZ, P0, !PT ;  /* 0x0000001d0e079210 */ /* 0x000fe200007fe4ff */
[----:B------:R-:W-:Y:S01]  /*09c0*/  @!P2 IMAD.WIDE.U32 R12, R15, R32, R12 ;  /* 0x000000200f0ca225 */ /* 0x000fe200078e000c */
[----:B------:R1:W5:Y:S05]  /*09d0*/  @!P1 LDG.E R50, desc[UR8][R10.64] ;  /* 0x000000080a329981 */ /* 0x00036a000c1e1900 */
[----:B------:R-:W4:Y:S01]  /*09e0*/  @!P3 LDC.64 R28, c[0x0][0x3a0] ;  /* 0x0000e800ff1cbb82 */ /* 0x000f220000000a00 */
[----:B--2---:R-:W-:Y:S01]  /*09f0*/  @!P2 SHF.L.U32 R9, R12, 0x1, RZ ;  /* 0x000000010c09a819 */ /* 0x004fe200000006ff */
[----:B------:R2:W5:Y:S01]  /*0a00*/  @!P1 LDG.E R49, desc[UR8][R6.64] ;  /* 0x0000000806319981 */ /* 0x000562000c1e1900 */
[----:B-1----:R-:W-:Y:S01]  /*0a10*/  @!P3 IMAD R14, R21, R4, RZ ;  /* 0x00000004150eb224 */ /* 0x002fe200078e02ff */
[----:B------:R-:W-:-:S02]  /*0a20*/  @!P2 IADD3 R11, PT, PT, R13, R25, RZ ;  /* 0x000000190d0ba210 */ /* 0x000fc40007ffe0ff */
[C---:B---3--:R-:W-:Y:S02]  /*0a30*/  @!P2 IADD3 R10, P0, PT, R9.reuse, R26, RZ ;  /* 0x0000001a090aa210 */ /* 0x048fe40007f1e0ff */
[----:B0-----:R-:W-:Y:S02]  /*0a40*/  @!P2 IADD3 R2, P5, PT, R9, R2, RZ ;  /* 0x000000020902a210 */ /* 0x001fe40007fbe0ff */
[----:B------:R-:W-:Y:S01]  /*0a50*/  IADD3 R13, PT, PT, R37, 0x60, RZ ;  /* 0x00000060250d7810 */ /* 0x000fe20007ffe0ff */
[----:B------:R-:W0:Y:S01]  /*0a60*/  @!P4 LDC.64 R8, c[0x0][0x3f8] ;  /* 0x0000fe00ff08cb82 */ /* 0x000e220000000a00 */
[----:B--2---:R-:W-:Y:S02]  /*0a70*/  @!P3 MOV R6, R66 ;  /* 0x000000420006b202 */ /* 0x004fe40000000f00 */
[----:B------:R-:W-:Y:S01]  /*0a80*/  @!P3 MOV R7, R69 ;  /* 0x000000450007b202 */ /* 0x000fe20000000f00 */
[----:B------:R-:W-:Y:S01]  /*0a90*/  @!P3 IMAD R15, R17, R5, R14 ;  /* 0x00000005110fb224 */ /* 0x000fe200078e020e */
[----:B------:R-:W-:-:S02]  /*0aa0*/  ISETP.GE.U32.AND P1, PT, R13, UR12, PT ;  /* 0x0000000c0d007c0c */ /* 0x000fc4000bf26070 */
[----:B------:R-:W-:Y:S01]  /*0ab0*/  SHF.R.S32.HI R21, RZ, 0x1f, R13 ;  /* 0x0000001fff157819 */ /* 0x000fe2000001140d */
[----:B------:R-:W-:Y:S01]  /*0ac0*/  @!P3 IMAD.WIDE.U32 R4, R17, R4, R6 ;  /* 0x000000041104b225 */ /* 0x000fe200078e0006 */
[----:B------:R-:W-:Y:S02]  /*0ad0*/  @!P2 SHF.L.U64.HI R12, R12, 0x1, R11 ;  /* 0x000000010c0ca819 */ /* 0x000fe4000001020b */
[----:B------:R-:W-:Y:S02]  /*0ae0*/  ISETP.GE.AND.EX P1, PT, R21, UR13, PT, P1 ;  /* 0x0000000d15007c0c */ /* 0x000fe4000bf26310 */
[----:B------:R-:W-:Y:S02]  /*0af0*/  @!P3 IADD3 R5, PT, PT, R5, R15, RZ ;  /* 0x0000000f0505b210 */ /* 0x000fe40007ffe0ff */
[----:B------:R-:W-:Y:S02]  /*0b00*/  @!P3 SHF.L.U32 R17, R4, 0x1, RZ ;  /* 0x000000010411b819 */ /* 0x000fe400000006ff */
[----:B------:R-:W-:-:S02]  /*0b10*/  @!P2 IADD3.X R11, PT, PT, R12, R27, RZ, P0, !PT ;  /* 0x0000001b0c0ba210 */ /* 0x000fc400007fe4ff */
[----:B------:R-:W-:Y:S02]  /*0b20*/  @!P2 IADD3.X R3, PT, PT, R12, R3, RZ, P5, !PT ;  /* 0x000000030c03a210 */ /* 0x000fe40002ffe4ff */
[----:B------:R-:W-:Y:S01]  /*0b30*/  @!P3 SHF.L.U64.HI R4, R4, 0x1, R5 ;  /* 0x000000010404b819 */ /* 0x000fe20000010205 */
[----:B------:R-:W5:Y:S01]  /*0b40*/  @!P2 LDG.E R48, desc[UR8][R10.64] ;  /* 0x000000080a30a981 */ /* 0x000f62000c1e1900 */
[C---:B----4-:R-:W-:Y:S01]  /*0b50*/  @!P3 IADD3 R14, P0, PT, R17.reuse, R28, RZ ;  /* 0x0000001c110eb210 */ /* 0x050fe20007f1e0ff */
[----:B------:R-:W1:Y:S01]  /*0b60*/  @!P1 LDC.64 R6, c[0x0][0x3f8] ;  /* 0x0000fe00ff069b82 */ /* 0x000e620000000a00 */
[----:B------:R-:W-:Y:S01]  /*0b70*/  @!P3 IADD3 R16, P5, PT, R17, R30, RZ ;  /* 0x0000001e1110b210 */ /* 0x000fe20007fbe0ff */
[----:B------:R2:W5:Y:S01]  /*0b80*/  @!P2 LDG.E R47, desc[UR8][R2.64] ;  /* 0x00000008022fa981 */ /* 0x000562000c1e1900 */
[C---:B------:R-:W-:Y:S02]  /*0b90*/  @!P3 IADD3.X R15, PT, PT, R4.reuse, R29, RZ, P0, !PT ;  /* 0x0000001d040fb210 */ /* 0x040fe400007fe4ff */
[----:B------:R-:W-:-:S03]  /*0ba0*/  @!P3 IADD3.X R17, PT, PT, R4, R31, RZ, P5, !PT ;  /* 0x0000001f0411b210 */ /* 0x000fc60002ffe4ff */
[----:B------:R-:W3:Y:S01]  /*0bb0*/  @!P4 LDC.64 R28, c[0x0][0x3a0] ;  /* 0x0000e800ff1ccb82 */ /* 0x000ee20000000a00 */
[----:B------:R-:W-:Y:S01]  /*0bc0*/  IADD3 R25, PT, PT, R37, 0x70, RZ ;  /* 0x0000007025197810 */ /* 0x000fe20007ffe0ff */
[----:B0-----:R-:W-:Y:S01]  /*0bd0*/  @!P4 IMAD R4, R23, R8, RZ ;  /* 0x000000081704c224 */ /* 0x001fe200078e02ff */
[----:B------:R-:W-:Y:S01]  /*0be0*/  IADD3 R12, PT, PT, R37, 0x80, RZ ;  /* 0x00000080250c7810 */ /* 0x000fe20007ffe0ff */
[----:B------:R1:W5:Y:S04]  /*0bf0*/  @!P3 LDG.E R46, desc[UR8][R14.64] ;  /* 0x000000080e2eb981 */ /* 0x000368000c1e1900 */
[----:B------:R-:W0:Y:S01]  /*0c00*/  @!P4 LDC.64 R30, c[0x0][0x398] ;  /* 0x0000e600ff1ecb82 */ /* 0x000e220000000a00 */
[----:B------:R-:W-:Y:S01]  /*0c10*/  ISETP.GE.U32.AND P0, PT, R25, UR12, PT ;  /* 0x0000000c19007c0c */ /* 0x000fe2000bf06070 */
[----:B------:R4:W5:Y:S01]  /*0c20*/  @!P3 LDG.E R45, desc[UR8][R16.64] ;  /* 0x00000008102db981 */ /* 0x000962000c1e1900 */
[----:B------:R-:W-:-:S02]  /*0c30*/  SHF.R.S32.HI R23, RZ, 0x1f, R25 ;  /* 0x0000001fff177819 */ /* 0x000fc40000011419 */
[----:B--2---:R-:W-:Y:S02]  /*0c40*/  @!P4 MOV R2, R66 ;  /* 0x000000420002c202 */ /* 0x004fe40000000f00 */
[----:B------:R-:W-:Y:S01]  /*0c50*/  @!P4 MOV R3, R69 ;  /* 0x000000450003c202 */ /* 0x000fe20000000f00 */
[----:B------:R-:W-:Y:S01]  /*0c60*/  @!P4 IMAD R5, R19, R9, R4 ;  /* 0x000000091305c224 */ /* 0x000fe200078e0204 */
[----:B------:R-:W-:Y:S01]  /*0c70*/  ISETP.GE.AND.EX P0, PT, R23, UR13, PT, P0 ;  /* 0x0000000d17007c0c */ /* 0x000fe2000bf06300 */
[----:B------:R-:W2:Y:S01]  /*0c80*/  @!P1 LDC.64 R10, c[0x0][0x398] ;  /* 0x0000e600ff0a9b82 */ /* 0x000ea20000000a00 */
[----:B------:R-:W-:-:S05]  /*0c90*/  @!P4 IMAD.WIDE.U32 R8, R19, R8, R2 ;  /* 0x000000081308c225 */ /* 0x000fca00078e0002 */
[----:B------:R-:W-:Y:S02]  /*0ca0*/  @!P4 IADD3 R3, PT, PT, R9, R5, RZ ;  /* 0x000000050903c210 */ /* 0x000fe40007ffe0ff */
[C---:B------:R-:W-:Y:S01]  /*0cb0*/  @!P4 SHF.L.U32 R9, R8.reuse, 0x1, RZ ;  /* 0x000000010809c819 */ /* 0x040fe200000006ff */
[----:B------:R-:W2:Y:S01]  /*0cc0*/  @!P1 LDC.64 R4, c[0x0][0x3a0] ;  /* 0x0000e800ff049b82 */ /* 0x000ea20000000a00 */
[----:B------:R-:W-:Y:S02]  /*0cd0*/  @!P4 SHF.L.U64.HI R8, R8, 0x1, R3 ;  /* 0x000000010808c819 */ /* 0x000fe40000010203 */
[C---:B---3--:R-:W-:Y:S02]  /*0ce0*/  @!P4 IADD3 R18, P2, PT, R9.reuse, R28, RZ ;  /* 0x0000001c0912c210 */ /* 0x048fe40007f5e0ff */
[----:B0-----:R-:W-:Y:S02]  /*0cf0*/  @!P4 IADD3 R20, P5, PT, R9, R30, RZ ;  /* 0x0000001e0914c210 */ /* 0x001fe40007fbe0ff */
[----:B------:R-:W-:Y:S01]  /*0d00*/  ISETP.GE.U32.AND P3, PT, R12, UR12, PT ;  /* 0x0000000c0c007c0c */ /* 0x000fe2000bf66070 */
[----:B------:R-:W0:Y:S01]  /*0d10*/  @!P0 LDC.64 R2, c[0x0][0x3f8] ;  /* 0x0000fe00ff028b82 */ /* 0x000e220000000a00 */
[----:B------:R-:W-:Y:S01]  /*0d20*/  SHF.R.S32.HI R27, RZ, 0x1f, R12 ;  /* 0x0000001fff1b7819 */ /* 0x000fe2000001140c */
[----:B-1----:R-:W-:Y:S01]  /*0d30*/  @!P1 IMAD R14, R21, R6, RZ ;  /* 0x00000006150e9224 */ /* 0x002fe200078e02ff */
[----:B------:R-:W-:-:S02]  /*0d40*/  @!P4 IADD3.X R19, PT, PT, R8, R29, RZ, P2, !PT ;  /* 0x0000001d0813c210 */ /* 0x000fc400017fe4ff */
[----:B------:R-:W-:Y:S02]  /*0d50*/  @!P4 IADD3.X R21, PT, PT, R8, R31, RZ, P5, !PT ;  /* 0x0000001f0815c210 */ /* 0x000fe40002ffe4ff */
[----:B------:R-:W-:Y:S02]  /*0d60*/  ISETP.GE.AND.EX P3, PT, R27, UR13, PT, P3 ;  /* 0x0000000d1b007c0c */ /* 0x000fe4000bf66330 */
[----:B------:R-:W-:Y:S01]  /*0d70*/  @!P1 MOV R9, R69 ;  /* 0x0000004500099202 */ /* 0x000fe20000000f00 */
[C---:B------:R-:W-:Y:S01]  /*0d80*/  @!P1 IMAD R15, R13.reuse, R7, R14 ;  /* 0x000000070d0f9224 */ /* 0x040fe200078e020e */
[----:B------:R-:W-:Y:S01]  /*0d90*/  @!P1 MOV R8, R66 ;  /* 0x0000004200089202 */ /* 0x000fe20000000f00 */
[----:B------:R1:W5:Y:S04]  /*0da0*/  @!P4 LDG.E R44, desc[UR8][R18.64] ;  /* 0x00000008122cc981 */ /* 0x000368000c1e1900 */
[----:B------:R-:W-:Y:S01]  /*0db0*/  @!P1 IMAD.WIDE.U32 R6, R13, R6, R8 ;  /* 0x000000060d069225 */ /* 0x000fe200078e0008 */
[----:B------:R-:W-:Y:S01]  /*0dc0*/  IADD3 R14, PT, PT, R37, 0x90, RZ ;  /* 0x00000090250e7810 */ /* 0x000fe20007ffe0ff */
[----:B------:R-:W5:Y:S02]  /*0dd0*/  @!P4 LDG.E R43, desc[UR8][R20.64] ;  /* 0x00000008142bc981 */ /* 0x000f64000c1e1900 */
[----:B------:R-:W3:Y:S01]  /*0de0*/  @!P3 LDC.64 R8, c[0x0][0x3f8] ;  /* 0x0000fe00ff08bb82 */ /* 0x000ee20000000a00 */
[----:B------:R-:W-:-:S02]  /*0df0*/  @!P1 IADD3 R13, PT, PT, R7, R15, RZ ;  /* 0x0000000f070d9210 */ /* 0x000fc40007ffe0ff */
[C---:B------:R-:W-:Y:S02]  /*0e00*/  @!P1 SHF.L.U32 R7, R6.reuse, 0x1, RZ ;  /* 0x0000000106079819 */ /* 0x040fe400000006ff */
[----:B----4-:R-:W-:Y:S02]  /*0e10*/  @!P1 SHF.L.U64.HI R16, R6, 0x1, R13 ;  /* 0x0000000106109819 */ /* 0x010fe4000001020d */
[C---:B--2---:R-:W-:Y:S02]  /*0e20*/  @!P1 IADD3 R22, P2, PT, R7.reuse, R4, RZ ;  /* 0x0000000407169210 */ /* 0x044fe40007f5e0ff */
[----:B------:R-:W-:Y:S02]  /*0e30*/  @!P1 IADD3 R10, P5, PT, R7, R10, RZ ;  /* 0x0000000a070a9210 */ /* 0x000fe40007fbe0ff */
[----:B------:R-:W2:Y:S01]  /*0e40*/  @!P0 LDC.64 R6, c[0x0][0x3a0] ;  /* 0x0000e800ff068b82 */ /* 0x000ea20000000a00 */
[----:B------:R-:W-:Y:S01]  /*0e50*/  ISETP.GE.U32.AND P4, PT, R14, UR12, PT ;  /* 0x0000000c0e007c0c */ /* 0x000fe2000bf86070 */
[----:B0-----:R-:W-:Y:S01]  /*0e60*/  @!P0 IMAD R4, R23, R2, RZ ;  /* 0x0000000217048224 */ /* 0x001fe200078e02ff */
[----:B------:R-:W-:-:S02]  /*0e70*/  SHF.R.S32.HI R15, RZ, 0x1f, R14 ;  /* 0x0000001fff0f7819 */ /* 0x000fc4000001140e */
[C---:B------:R-:W-:Y:S02]  /*0e80*/  @!P1 IADD3.X R23, PT, PT, R16.reuse, R5, RZ, P2, !PT ;  /* 0x0000000510179210 */ /* 0x040fe400017fe4ff */
[----:B------:R-:W-:Y:S02]  /*0e90*/  @!P1 IADD3.X R11, PT, PT, R16, R11, RZ, P5, !PT ;  /* 0x0000000b100b9210 */ /* 0x000fe40002ffe4ff */
[----:B------:R-:W0:Y:S01]  /*0ea0*/  @!P0 LDC.64 R16, c[0x0][0x398] ;  /* 0x0000e600ff108b82 */ /* 0x000e220000000a00 */
[----:B------:R-:W-:Y:S01]  /*0eb0*/  ISETP.GE.AND.EX P4, PT, R15, UR13, PT, P4 ;  /* 0x0000000d0f007c0c */ /* 0x000fe2000bf86340 */
[----:B------:R-:W-:Y:S01]  /*0ec0*/  @!P0 IMAD R13, R25, R3, R4 ;  /* 0x00000003190d8224 */ /* 0x000fe200078e0204 */
[----:B------:R-:W-:Y:S01]  /*0ed0*/  @!P0 MOV R4, R66 ;  /* 0x0000004200048202 */ /* 0x000fe20000000f00 */
[----:B------:R4:W5:Y:S01]  /*0ee0*/  @!P1 LDG.E R41, desc[UR8][R10.64] ;  /* 0x000000080a299981 */ /* 0x000962000c1e1900 */
[----:B------:R-:W-:Y:S01]  /*0ef0*/  @!P0 MOV R5, R69 ;  /* 0x0000004500058202 */ /* 0x000fe20000000f00 */
[----:B---3--:R-:W-:Y:S01]  /*0f00*/  @!P3 IMAD R27, R27, R8, RZ ;  /* 0x000000081b1bb224 */ /* 0x008fe200078e02ff */
[----:B-1----:R-:W-:Y:S01]  /*0f10*/  IADD3 R18, PT, PT, R37, 0xa0, RZ ;  /* 0x000000a025127810 */ /* 0x002fe20007ffe0ff */
[----:B------:R-:W5:Y:S01]  /*0f20*/  @!P1 LDG.E R42, desc[UR8][R22.64] ;  /* 0x00000008162a9981 */ /* 0x000f62000c1e1900 */
[----:B------:R-:W-:-:S02]  /*0f30*/  @!P0 IMAD.WIDE.U32 R2, R25, R2, R4 ;  /* 0x0000000219028225 */ /* 0x000fc400078e0004 */
[----:B------:R-:W-:-:S03]  /*0f40*/  ISETP.GE.U32.AND P1, PT, R18, UR12, PT ;  /* 0x0000000c12007c0c */ /* 0x000fc6000bf26070 */
[----:B------:R-:W1:Y:S01]  /*0f50*/  @!P4 LDC.64 R4, c[0x0][0x3f8] ;  /* 0x0000fe00ff04cb82 */ /* 0x000e620000000a00 */
[----:B------:R-:W-:Y:S02]  /*0f60*/  @!P0 IADD3 R3, PT, PT, R3, R13, RZ ;  /* 0x0000000d03038210 */ /* 0x000fe40007ffe0ff */
[----:B------:R-:W-:Y:S02]  /*0f70*/  @!P0 SHF.L.U32 R13, R2, 0x1, RZ ;  /* 0x00000001020d8819 */ /* 0x000fe400000006ff */
[----:B----4-:R-:W-:Y:S02]  /*0f80*/  @!P3 MOV R10, R66 ;  /* 0x00000042000ab202 */ /* 0x010fe40000000f00 */
[----:B------:R-:W-:Y:S01]  /*0f90*/  @!P3 MOV R11, R69 ;  /* 0x00000045000bb202 */ /* 0x000fe20000000f00 */
[----:B------:R-:W-:Y:S01]  /*0fa0*/  @!P3 IMAD R27, R12, R9, R27 ;  /* 0x000000090c1bb224 */ /* 0x000fe200078e021b */
[----:B------:R-:W-:Y:S02]  /*0fb0*/  SHF.R.S32.HI R19, RZ, 0x1f, R18 ;  /* 0x0000001fff137819 */ /* 0x000fe40000011412 */
[----:B------:R-:W-:Y:S01]  /*0fc0*/  @!P0 SHF.L.U64.HI R24, R2, 0x1, R3 ;  /* 0x0000000102188819 */ /* 0x000fe20000010203 */
[----:B------:R-:W-:Y:S01]  /*0fd0*/  @!P3 IMAD.WIDE.U32 R8, R12, R8, R10 ;  /* 0x000000080c08b225 */ /* 0x000fe200078e000a */
[----:B--2---:R-:W-:Y:S01]  /*0fe0*/  @!P0 IADD3 R20, P2, PT, R13, R6, RZ ;  /* 0x000000060d148210 */ /* 0x004fe20007f5e0ff */
[----:B------:R-:W2:Y:S01]  /*0ff0*/  @!P3 LDC.64 R2, c[0x0][0x3a0] ;  /* 0x0000e800ff02bb82 */ /* 0x000ea20000000a00 */
[----:B------:R-:W-:-:S02]  /*1000*/  ISETP.GE.AND.EX P1, PT, R19, UR13, PT, P1 ;  /* 0x0000000d13007c0c */ /* 0x000fc4000bf26310 */
[C---:B------:R-:W-:Y:S02]  /*1010*/  @!P0 IADD3.X R21, PT, PT, R24.reuse, R7, RZ, P2, !PT ;  /* 0x0000000718158210 */ /* 0x040fe400017fe4ff */
[----:B0-----:R-:W-:Y:S02]  /*1020*/  @!P0 IADD3 R16, P2, PT, R13, R16, RZ ;  /* 0x000000100d108210 */ /* 0x001fe40007f5e0ff */
[----:B------:R-:W-:Y:S01]  /*1030*/  @!P3 IADD3 R7, PT, PT, R9, R27, RZ ;  /* 0x0000001b0907b210 */ /* 0x000fe20007ffe0ff */
[----:B------:R-:W0:Y:S01]  /*1040*/  @!P3 LDC.64 R12, c[0x0][0x398] ;  /* 0x0000e600ff0cbb82 */ /* 0x000e220000000a00 */
[----:B------:R-:W-:Y:S01]  /*1050*/  @!P0 IADD3.X R17, PT, PT, R24, R17, RZ, P2, !PT ;  /* 0x0000001118118210 */ /* 0x000fe200017fe4ff */
[----:B------:R3:W5:Y:S01]  /*1060*/  @!P0 LDG.E R40, desc[UR8][R20.64] ;  /* 0x0000000814288981 */ /* 0x000762000c1e1900 */
[C---:B------:R-:W-:Y:S02]  /*1070*/  @!P3 SHF.L.U32 R29, R8.reuse, 0x1, RZ ;  /* 0x00000001081db819 */ /* 0x040fe400000006ff */
[----:B------:R-:W-:Y:S01]  /*1080*/  @!P3 SHF.L.U64.HI R24, R8, 0x1, R7 ;  /* 0x000000010818b819 */ /* 0x000fe20000010207 */
[----:B-1----:R-:W-:Y:S01]  /*1090*/  @!P4 IMAD R15, R15, R4, RZ ;  /* 0x000000040f0fc224 */ /* 0x002fe200078e02ff */
[----:B------:R-:W-:Y:S01]  /*10a0*/  IADD3 R25, PT, PT, R37, 0xb0, RZ ;  /* 0x000000b025197810 */ /* 0x000fe20007ffe0ff */
[----:B------:R-:W1:Y:S01]  /*10b0*/  @!P4 LDC.64 R8, c[0x0][0x3a0] ;  /* 0x0000e800ff08cb82 */ /* 0x000e620000000a00 */
[----:B------:R4:W5:Y:S07]  /*10c0*/  @!P0 LDG.E R39, desc[UR8][R16.64] ;  /* 0x0000000810278981 */ /* 0x00096e000c1e1900 */
[----:B------:R-:W4:Y:S01]  /*10d0*/  @!P4 LDC.64 R10, c[0x0][0x398] ;  /* 0x0000e600ff0acb82 */ /* 0x000f220000000a00 */
[----:B---3--:R-:W-:-:S02]  /*10e0*/  @!P4 MOV R20, R66 ;  /* 0x000000420014c202 */ /* 0x008fc40000000f00 */
[----:B------:R-:W-:-:S05]  /*10f0*/  @!P4 MOV R21, R69 ;  /* 0x000000450015c202 */ /* 0x000fca0000000f00 */
[----:B------:R-:W3:Y:S01]  /*1100*/  @!P1 LDC.64 R6, c[0x0][0x3f8] ;  /* 0x0000fe00ff069b82 */ /* 0x000ee20000000a00 */
[C---:B------:R-:W-:Y:S01]  /*1110*/  @!P4 IMAD R15, R14.reuse, R5, R15 ;  /* 0x000000050e0fc224 */ /* 0x040fe200078e020f */
[C---:B--2---:R-:W-:Y:S01]  /*1120*/  @!P3 IADD3 R22, P5, PT, R29.reuse, R2, RZ ;  /* 0x000000021d16b210 */ /* 0x044fe20007fbe0ff */
[----:B------:R-:W-:Y:S01]  /*1130*/  @!P4 IMAD.WIDE.U32 R4, R14, R4, R20 ;  /* 0x000000040e04c225 */ /* 0x000fe200078e0014 */
[----:B0-----:R-:W-:Y:S02]  /*1140*/  @!P3 IADD3 R20, P0, PT, R29, R12, RZ ;  /* 0x0000000c1d14b210 */ /* 0x001fe40007f1e0ff */
[----:B------:R-:W-:Y:S02]  /*1150*/  @!P3 IADD3.X R23, PT, PT, R24, R3, RZ, P5, !PT ;  /* 0x000000031817b210 */ /* 0x000fe40002ffe4ff */
[----:B------:R-:W-:Y:S02]  /*1160*/  @!P4 IADD3 R3, PT, PT, R5, R15, RZ ;  /* 0x0000000f0503c210 */ /* 0x000fe40007ffe0ff */
[----:B------:R-:W-:Y:S01]  /*1170*/  ISETP.GE.U32.AND P2, PT, R25, UR12, PT ;  /* 0x0000000c19007c0c */ /* 0x000fe2000bf46070 */
[----:B------:R-:W5:Y:S01]  /*1180*/  @!P3 LDG.E R38, desc[UR8][R22.64] ;  /* 0x000000081626b981 */ /* 0x000f62000c1e1900 */
[----:B------:R-:W-:-:S02]  /*1190*/  SHF.R.S32.HI R27, RZ, 0x1f, R25 ;  /* 0x0000001fff1b7819 */ /* 0x000fc40000011419 */
[----:B------:R-:W-:Y:S02]  /*11a0*/  @!P4 SHF.L.U32 R5, R4, 0x1, RZ ;  /* 0x000000010405c819 */ /* 0x000fe400000006ff */
[----:B------:R-:W-:Y:S02]  /*11b0*/  @!P3 IADD3.X R21, PT, PT, R24, R13, RZ, P0, !PT ;  /* 0x0000000d1815b210 */ /* 0x000fe400007fe4ff */
[----:B------:R-:W-:Y:S02]  /*11c0*/  ISETP.GE.AND.EX P2, PT, R27, UR13, PT, P2 ;  /* 0x0000000d1b007c0c */ /* 0x000fe4000bf46320 */
[----:B------:R-:W-:Y:S02]  /*11d0*/  @!P4 SHF.L.U64.HI R4, R4, 0x1, R3 ;  /* 0x000000010404c819 */ /* 0x000fe40000010203 */
[C---:B-1----:R-:W-:Y:S02]  /*11e0*/  @!P4 IADD3 R14, P0, PT, R5.reuse, R8, RZ ;  /* 0x00000008050ec210 */ /* 0x042fe40007f1e0ff */
[----:B----4-:R-:W-:Y:S01]  /*11f0*/  @!P4 IADD3 R10, P5, PT, R5, R10, RZ ;  /* 0x0000000a050ac210 */ /* 0x010fe20007fbe0ff */
[----:B---3--:R-:W-:Y:S01]  /*1200*/  @!P1 IMAD R19, R19, R6, RZ ;  /* 0x0000000613139224 */ /* 0x008fe200078e02ff */
[----:B------:R-:W-:-:S02]  /*1210*/  @!P4 IADD3.X R15, PT, PT, R4, R9, RZ, P0, !PT ;  /* 0x00000009040fc210 */ /* 0x000fc400007fe4ff */
[----:B------:R-:W-:Y:S02]  /*1220*/  @!P4 IADD3.X R11, PT, PT, R4, R11, RZ, P5, !PT ;  /* 0x0000000b040bc210 */ /* 0x000fe40002ffe4ff */
[----:B------:R-:W-:Y:S01]  /*1230*/  @!P1 MOV R5, R69 ;  /* 0x0000004500059202 */ /* 0x000fe20000000f00 */
[----:B------:R-:W-:Y:S01]  /*1240*/  @!P1 IMAD R17, R18, R7, R19 ;  /* 0x0000000712119224 */ /* 0x000fe200078e0213 */
[----:B------:R-:W-:Y:S01]  /*1250*/  @!P1 MOV R4, R66 ;  /* 0x0000004200049202 */ /* 0x000fe20000000f00 */
[----:B------:R-:W0:Y:S01]  /*1260*/  @!P2 LDC.64 R12, c[0x0][0x3f8] ;  /* 0x0000fe00ff0cab82 */ /* 0x000e220000000a00 */
[----:B------:R-:W-:-:S03]  /*1270*/  IADD3 R31, PT, PT, R37, 0xc0, RZ ;  /* 0x000000c0251f7810 */ /* 0x000fc60007ffe0ff */
[----:B------:R-:W-:-:S04]  /*1280*/  @!P1 IMAD.WIDE.U32 R18, R18, R6, R4 ;  /* 0x0000000612129225 */ /* 0x000fc800078e0004 */
[----:B------:R-:W1:Y:S01]  /*1290*/  @!P1 LDC.64 R6, c[0x0][0x3a0] ;  /* 0x0000e800ff069b82 */ /* 0x000e620000000a00 */
[----:B------:R-:W-:Y:S02]  /*12a0*/  ISETP.GE.U32.AND P0, PT, R31, UR12, PT ;  /* 0x0000000c1f007c0c */ /* 0x000fe4000bf06070 */
[----:B------:R-:W-:-:S04]  /*12b0*/  SHF.R.S32.HI R33, RZ, 0x1f, R31 ;  /* 0x0000001fff217819 */ /* 0x000fc8000001141f */
[----:B------:R-:W-:Y:S01]  /*12c0*/  ISETP.GE.AND.EX P0, PT, R33, UR13, PT, P0 ;  /* 0x0000000d21007c0c */ /* 0x000fe2000bf06300 */
[----:B------:R-:W2:Y:S01]  /*12d0*/  @!P1 LDC.64 R8, c[0x0][0x398] ;  /* 0x0000e600ff089b82 */ /* 0x000ea20000000a00 */
[----:B------:R-:W-:Y:S02]  /*12e0*/  MOV R3, RZ ;  /* 0x000000ff00037202 */ /* 0x000fe40000000f00 */
[----:B------:R-:W-:Y:S02]  /*12f0*/  CS2R R4, SRZ ;  /* 0x0000000000047805 */ /* 0x000fe4000001ff00 */
[----:B------:R-:W-:Y:S02]  /*1300*/  @!P1 IADD3 R17, PT, PT, R19, R17, RZ ;  /* 0x0000001113119210 */ /* 0x000fe40007ffe0ff */
[----:B------:R3:W5:Y:S01]  /*1310*/  @!P3 LDG.E R3, desc[UR8][R20.64] ;  /* 0x000000081403b981 */ /* 0x000762000c1e1900 */
[----:B------:R-:W-:-:S03]  /*1320*/  IADD3 R29, PT, PT, R37, 0xd0, RZ ;  /* 0x000000d0251d7810 */ /* 0x000fc60007ffe0ff */
[----:B------:R4:W5:Y:S01]  /*1330*/  @!P4 LDG.E R5, desc[UR8][R10.64] ;  /* 0x000000080a05c981 */ /* 0x000962000c1e1900 */
[----:B------:R-:W-:Y:S01]  /*1340*/  @!P2 MOV R16, R66 ;  /* 0x000000420010a202 */ /* 0x000fe20000000f00 */
[----:B0-----:R-:W-:Y:S02]  /*1350*/  @!P2 IMAD R2, R27, R12, RZ ;  /* 0x0000000c1b02a224 */ /* 0x001fe400078e02ff */
[----:B------:R0:W5:Y:S01]  /*1360*/  @!P4 LDG.E R4, desc[UR8][R14.64] ;  /* 0x000000080e04c981 */ /* 0x000162000c1e1900 */
[C---:B---3--:R-:W-:Y:S01]  /*1370*/  @!P1 SHF.L.U32 R21, R18.reuse, 0x1, RZ ;  /* 0x0000000112159819 */ /* 0x048fe200000006ff */
[----:B------:R-:W3:Y:S01]  /*1380*/  @!P2 LDC.64 R26, c[0x0][0x398] ;  /* 0x0000e600ff1aab82 */ /* 0x000ee20000000a00 */
[----:B------:R-:W-:Y:S02]  /*1390*/  @!P1 SHF.L.U64.HI R20, R18, 0x1, R17 ;  /* 0x0000000112149819 */ /* 0x000fe40000010211 */
[----:B-1----:R-:W-:Y:S02]  /*13a0*/  @!P1 IADD3 R18, P6, PT, R21, R6, RZ ;  /* 0x0000000615129210 */ /* 0x002fe40007fde0ff */
[----:B------:R-:W-:-:S03]  /*13b0*/  @!P2 MOV R17, R69 ;  /* 0x000000450011a202 */ /* 0x000fc60000000f00 */
[----:B----4-:R-:W1:Y:S01]  /*13c0*/  @!P0 LDC.64 R10, c[0x0][0x3f8] ;  /* 0x0000fe00ff0a8b82 */ /* 0x010e620000000a00 */
[----:B------:R-:W-:Y:S02]  /*13d0*/  ISETP.GE.U32.AND P3, PT, R29, UR12, PT ;  /* 0x0000000c1d007c0c */ /* 0x000fe4000bf66070 */
[----:B------:R-:W-:Y:S02]  /*13e0*/  SHF.R.S32.HI R35, RZ, 0x1f, R29 ;  /* 0x0000001fff237819 */ /* 0x000fe4000001141d */
[----:B------:R-:W-:Y:S02]  /*13f0*/  MOV R6, RZ ;  /* 0x000000ff00067202 */ /* 0x000fe40000000f00 */
[C---:B------:R-:W-:Y:S01]  /*1400*/  @!P1 IADD3.X R19, PT, PT, R20.reuse, R7, RZ, P6, !PT ;  /* 0x0000000714139210 */ /* 0x040fe200037fe4ff */
[----:B0-----:R-:W0:Y:S01]  /*1410*/  @!P2 LDC.64 R14, c[0x0][0x3a0] ;  /* 0x0000e800ff0eab82 */ /* 0x001e220000000a00 */
[----:B------:R-:W-:Y:S01]  /*1420*/  @!P2 IMAD R13, R25, R13, R2 ;  /* 0x0000000d190da224 */ /* 0x000fe200078e0202 */
[----:B------:R-:W-:Y:S01]  /*1430*/  ISETP.GE.AND.EX P3, PT, R35, UR13, PT, P3 ;  /* 0x0000000d23007c0c */ /* 0x000fe2000bf66330 */
[----:B------:R-:W-:Y:S01]  /*1440*/  @!P2 IMAD.WIDE.U32 R16, R25, R12, R16 ;  /* 0x0000000c1910a225 */ /* 0x000fe200078e0010 */
[----:B--2---:R-:W-:Y:S01]  /*1450*/  @!P1 IADD3 R12, P6, PT, R21, R8, RZ ;  /* 0x00000008150c9210 */ /* 0x004fe20007fde0ff */
[----:B------:R2:W5:Y:S03]  /*1460*/  @!P1 LDG.E R6, desc[UR8][R18.64] ;  /* 0x0000000812069981 */ /* 0x000566000c1e1900 */
[----:B------:R-:W-:Y:S01]  /*1470*/  @!P2 IADD3 R7, PT, PT, R17, R13, RZ ;  /* 0x0000000d1107a210 */ /* 0x000fe20007ffe0ff */
[----:B------:R-:W4:Y:S01]  /*1480*/  @!P0 LDC.64 R24, c[0x0][0x3a0] ;  /* 0x0000e800ff188b82 */ /* 0x000f220000000a00 */
[----:B------:R-:W-:-:S02]  /*1490*/  @!P1 IADD3.X R13, PT, PT, R20, R9, RZ, P6, !PT ;  /* 0x00000009140d9210 */ /* 0x000fc400037fe4ff */
[----:B------:R-:W-:-:S05]  /*14a0*/  @!P2 SHF.L.U32 R9, R16, 0x1, RZ ;  /* 0x000000011009a819 */ /* 0x000fca00000006ff */
[----:B--2---:R-:W2:Y:S01]  /*14b0*/  LDC.64 R18, c[0x0][0x3b8] ;  /* 0x0000ee00ff127b82 */ /* 0x004ea20000000a00 */
[----:B------:R-:W-:Y:S02]  /*14c0*/  @!P2 SHF.L.U64.HI R16, R16, 0x1, R7 ;  /* 0x000000011010a819 */ /* 0x000fe40000010207 */
[----:B------:R-:W-:Y:S02]  /*14d0*/  MOV R7, RZ ;  /* 0x000000ff00077202 */ /* 0x000fe40000000f00 */
[----:B------:R-:W-:-:S03]  /*14e0*/  IADD3 R2, PT, PT, R37, 0xe0, RZ ;  /* 0x000000e025027810 */ /* 0x000fc60007ffe0ff */
[----:B------:R-:W4:Y:S01]  /*14f0*/  @!P3 LDC.64 R22, c[0x0][0x3f8] ;  /* 0x0000fe00ff16bb82 */ /* 0x000f220000000a00 */
[----:B------:R-:W-:Y:S01]  /*1500*/  ISETP.GE.U32.AND P5, PT, R2, UR12, PT ;  /* 0x0000000c02007c0c */ /* 0x000fe2000bfa6070 */
[----:B------:R3:W5:Y:S01]  /*1510*/  @!P1 LDG.E R7, desc[UR8][R12.64] ;  /* 0x000000080c079981 */ /* 0x000762000c1e1900 */
[----:B------:R-:W-:Y:S01]  /*1520*/  SHF.R.S32.HI R61, RZ, 0x1f, R2 ;  /* 0x0000001fff3d7819 */ /* 0x000fe20000011402 */
[----:B-1----:R-:W-:-:S03]  /*1530*/  @!P0 IMAD R8, R33, R10, RZ ;  /* 0x0000000a21088224 */ /* 0x002fc600078e02ff */
[----:B------:R-:W-:Y:S01]  /*1540*/  ISETP.GE.AND.EX P5, PT, R61, UR13, PT, P5 ;  /* 0x0000000d3d007c0c */ /* 0x000fe2000bfa6350 */
[----:B------:R-:W-:Y:S01]  /*1550*/  @!P0 IMAD R17, R31, R11, R8 ;  /* 0x0000000b1f118224 */ /* 0x000fe200078e0208 */
[----:B------:R-:W1:Y:S01]  /*1560*/  @!P0 LDC.64 R20, c[0x0][0x398] ;  /* 0x0000e600ff148b82 */ /* 0x000e620000000a00 */
[----:B---3--:R-:W-:Y:S02]  /*1570*/  @!P0 MOV R12, R66 ;  /* 0x00000042000c8202 */ /* 0x008fe40000000f00 */
[----:B------:R-:W-:Y:S02]  /*1580*/  @!P0 MOV R13, R69 ;  /* 0x00000045000d8202 */ /* 0x000fe40000000f00 */
[C---:B0-----:R-:W-:Y:S02]  /*1590*/  @!P2 IADD3 R14, P6, PT, R9.reuse, R14, RZ ;  /* 0x0000000e090ea210 */ /* 0x041fe40007fde0ff */
[----:B------:R-:W-:Y:S01]  /*15a0*/  @!P2 IADD3 R26, P1, PT, R9, R26, RZ ;  /* 0x0000001a091aa210 */ /* 0x000fe20007f3e0ff */
[----:B------:R-:W-:Y:S01]  /*15b0*/  @!P0 IMAD.WIDE.U32 R10, R31, R10, R12 ;  /* 0x0000000a1f0a8225 */ /* 0x000fe200078e000c */
[----:B------:R-:W-:-:S02]  /*15c0*/  CS2R R8, SRZ ;  /* 0x0000000000087805 */ /* 0x000fc4000001ff00 */
[----:B------:R-:W-:Y:S01]  /*15d0*/  IADD3 R37, PT, PT, R37, 0xf0, RZ ;  /* 0x000000f025257810 */ /* 0x000fe20007ffe0ff */
[----:B------:R-:W0:Y:S01]  /*15e0*/  @!P3 LDC.64 R12, c[0x0][0x3a0] ;  /* 0x0000e800ff0cbb82 */ /* 0x000e220000000a00 */
[----:B------:R-:W-:Y:S01]  /*15f0*/  @!P2 IADD3.X R15, PT, PT, R16, R15, RZ, P6, !PT ;  /* 0x0000000f100fa210 */ /* 0x000fe200037fe4ff */
[----:B--2---:R-:W-:Y:S01]  /*1600*/  IMAD.WIDE R18, R58, 0x8, R18 ;  /* 0x000000083a127825 */ /* 0x004fe200078e0212 */
[----:B------:R-:W-:Y:S02]  /*1610*/  @!P2 IADD3.X R27, PT, PT, R16, R27, RZ, P1, !PT ;  /* 0x0000001b101ba210 */ /* 0x000fe40000ffe4ff */
[----:B------:R-:W-:Y:S01]  /*1620*/  @!P0 IADD3 R31, PT, PT, R11, R17, RZ ;  /* 0x000000110b1f8210 */ /* 0x000fe20007ffe0ff */
[----:B------:R2:W5:Y:S02]  /*1630*/  @!P2 LDG.E R8, desc[UR8][R14.64] ;  /* 0x000000080e08a981 */ /* 0x000564000c1e1900 */
[----:B------:R-:W3:Y:S01]  /*1640*/  @!P3 LDC.64 R16, c[0x0][0x398] ;  /* 0x0000e600ff10bb82 */ /* 0x000ee20000000a00 */
[----:B------:R-:W-:Y:S01]  /*1650*/  ISETP.GE.U32.AND P4, PT, R37, UR12, PT ;  /* 0x0000000c25007c0c */ /* 0x000fe2000bf86070 */
[----:B------:R-:W3:Y:S01]  /*1660*/  LDG.E.64 R18, desc[UR8][R18.64] ;  /* 0x0000000812127981 */ /* 0x000ee2000c1e1b00 */
[----:B------:R-:W-:-:S02]  /*1670*/  SHF.R.S32.HI R59, RZ, 0x1f, R37 ;  /* 0x0000001fff3b7819 */ /* 0x000fc40000011425 */
[C---:B------:R-:W-:Y:S01]  /*1680*/  @!P0 SHF.L.U32 R11, R10.reuse, 0x1, RZ ;  /* 0x000000010a0b8819 */ /* 0x040fe200000006ff */
[----:B------:R4:W5:Y:S02]  /*1690*/  @!P2 LDG.E R9, desc[UR8][R26.64] ;  /* 0x000000081a09a981 */ /* 0x000964000c1e1900 */
[----:B--2---:R-:W2:Y:S01]  /*16a0*/  @!P5 LDC.64 R14, c[0x0][0x3f8] ;  /* 0x0000fe00ff0edb82 */ /* 0x004ea20000000a00 */
[----:B------:R-:W-:Y:S02]  /*16b0*/  ISETP.GE.AND.EX P4, PT, R59, UR13, PT, P4 ;  /* 0x0000000d3b007c0c */ /* 0x000fe4000bf86340 */
[----:B------:R-:W-:Y:S01]  /*16c0*/  @!P0 SHF.L.U64.HI R28, R10, 0x1, R31 ;  /* 0x000000010a1c8819 */ /* 0x000fe2000001021f */
[----:B----4-:R-:W-:Y:S01]  /*16d0*/  @!P3 IMAD R10, R35, R22, RZ ;  /* 0x00000016230ab224 */ /* 0x010fe200078e02ff */
[----:B------:R-:W-:Y:S02]  /*16e0*/  @!P0 IADD3 R24, P1, PT, R11, R24, RZ ;  /* 0x000000180b188210 */ /* 0x000fe40007f3e0ff */
[----:B------:R-:W-:-:S02]  /*16f0*/  @!P3 MOV R26, R66 ;  /* 0x00000042001ab202 */ /* 0x000fc40000000f00 */
[----:B------:R-:W-:Y:S01]  /*1700*/  @!P3 MOV R27, R69 ;  /* 0x00000045001bb202 */ /* 0x000fe20000000f00 */
[C---:B------:R-:W-:Y:S01]  /*1710*/  @!P3 IMAD R31, R29.reuse, R23, R10 ;  /* 0x000000171d1fb224 */ /* 0x040fe200078e020a */
[----:B------:R-:W-:Y:S01]  /*1720*/  @!P0 IADD3.X R25, PT, PT, R28, R25, RZ, P1, !PT ;  /* 0x000000191c198210 */ /* 0x000fe20000ffe4ff */
[----:B------:R-:W-:Y:S01]  /*1730*/  @!P3 IMAD.WIDE.U32 R22, R29, R22, R26 ;  /* 0x000000161d16b225 */ /* 0x000fe200078e001a */
[----:B-1----:R-:W-:Y:S02]  /*1740*/  @!P0 IADD3 R20, P1, PT, R11, R20, RZ ;  /* 0x000000140b148210 */ /* 0x002fe40007f3e0ff */
[----:B------:R-:W1:Y:S02]  /*1750*/  @!P4 LDC.64 R26, c[0x0][0x3f8] ;  /* 0x0000fe00ff1acb82 */ /* 0x000e640000000a00 */
[----:B------:R-:W-:Y:S02]  /*1760*/  @!P3 IADD3 R11, PT, PT, R23, R31, RZ ;  /* 0x0000001f170bb210 */ /* 0x000fe40007ffe0ff */
[----:B------:R-:W-:-:S02]  /*1770*/  @!P3 SHF.L.U32 R35, R22, 0x1, RZ ;  /* 0x000000011623b819 */ /* 0x000fc400000006ff */
[----:B------:R-:W-:Y:S02]  /*1780*/  @!P0 IADD3.X R21, PT, PT, R28, R21, RZ, P1, !PT ;  /* 0x000000151c158210 */ /* 0x000fe40000ffe4ff */
[----:B------:R-:W-:Y:S01]  /*1790*/  ISETP.NE.AND P1, PT, RZ, UR4, PT ;  /* 0x00000004ff007c0c */ /* 0x000fe2000bf25270 */
[----:B--2---:R-:W-:Y:S01]  /*17a0*/  @!P5 IMAD R61, R61, R14, RZ ;  /* 0x0000000e3d3dd224 */ /* 0x004fe200078e02ff */
[----:B------:R-:W-:Y:S01]  /*17b0*/  @!P3 SHF.L.U64.HI R22, R22, 0x1, R11 ;  /* 0x000000011616b819 */ /* 0x000fe2000001020b */
[----:B------:R-:W2:Y:S01]  /*17c0*/  @!P5 LDC.64 R28, c[0x0][0x3a0] ;  /* 0x0000e800ff1cdb82 */ /* 0x000ea20000000a00 */
[C---:B---3--:R-:W-:Y:S02]  /*17d0*/  @!P3 IADD3 R34, P6, PT, R35.reuse, R16, RZ ;  /* 0x000000102322b210 */ /* 0x048fe40007fde0ff */
[----:B0-----:R-:W-:Y:S02]  /*17e0*/  @!P3 IADD3 R32, P2, PT, R35, R12, RZ ;  /* 0x0000000c2320b210 */ /* 0x001fe40007f5e0ff */
[----:B------:R-:W-:-:S02]  /*17f0*/  MOV R10, RZ ;  /* 0x000000ff000a7202 */ /* 0x000fc40000000f00 */
[----:B------:R-:W-:Y:S02]  /*1800*/  MOV R11, RZ ;  /* 0x000000ff000b7202 */ /* 0x000fe40000000f00 */
[----:B------:R-:W-:Y:S01]  /*1810*/  @!P3 IADD3.X R35, PT, PT, R22, R17, RZ, P6, !PT ;  /* 0x000000111623b210 */ /* 0x000fe200037fe4ff */
[----:B------:R-:W0:Y:S01]  /*1820*/  @P1 LDC.64 R30, c[0x0][0x3b0] ;  /* 0x0000ec00ff1e1b82 */ /* 0x000e220000000a00 */
[----:B------:R-:W-:Y:S01]  /*1830*/  @!P5 MOV R16, R66 ;  /* 0x000000420010d202 */ /* 0x000fe20000000f00 */
[----:B------:R-:W-:Y:S01]  /*1840*/  @!P5 IMAD R61, R2, R15, R61 ;  /* 0x0000000f023dd224 */ /* 0x000fe200078e023d */
[----:B------:R-:W-:Y:S01]  /*1850*/  @!P5 MOV R17, R69 ;  /* 0x000000450011d202 */ /* 0x000fe20000000f00 */
[----:B------:R-:W5:Y:S01]  /*1860*/  @!P0 LDG.E R10, desc[UR8][R24.64] ;  /* 0x00000008180a8981 */ /* 0x000f62000c1e1900 */
[----:B------:R-:W-:Y:S02]  /*1870*/  @!P3 IADD3.X R33, PT, PT, R22, R13, RZ, P2, !PT ;  /* 0x0000000d1621b210 */ /* 0x000fe400017fe4ff */
[----:B------:R-:W-:Y:S01]  /*1880*/  CS2R R12, SRZ ;  /* 0x00000000000c7805 */ /* 0x000fe2000001ff00 */
[----:B------:R3:W5:Y:S01]  /*1890*/  @!P0 LDG.E R11, desc[UR8][R20.64] ;  /* 0x00000008140b8981 */ /* 0x000762000c1e1900 */
[----:B------:R-:W-:Y:S01]  /*18a0*/  @!P5 IMAD.WIDE.U32 R14, R2, R14, R16 ;  /* 0x0000000e020ed225 */ /* 0x000fe200078e0010 */
[----:B------:R-:W4:Y:S03]  /*18b0*/  @!P4 LDC.64 R22, c[0x0][0x3a0] ;  /* 0x0000e800ff16cb82 */ /* 0x000f260000000a00 */
[----:B------:R1:W5:Y:S01]  /*18c0*/  @!P3 LDG.E R12, desc[UR8][R32.64] ;  /* 0x00000008200cb981 */ /* 0x000362000c1e1900 */
[----:B------:R-:W-:-:S03]  /*18d0*/  @!P5 IADD3 R15, PT, PT, R15, R61, RZ ;  /* 0x0000003d0f0fd210 */ /* 0x000fc60007ffe0ff */
[----:B------:R1:W5:Y:S01]  /*18e0*/  @!P3 LDG.E R13, desc[UR8][R34.64] ;  /* 0x00000008220db981 */ /* 0x000362000c1e1900 */
[----:B------:R-:W4:Y:S08]  /*18f0*/  LDC.64 R16, c[0x0][0x3a8] ;  /* 0x0000ea00ff107b82 */ /* 0x000f300000000a00 */
[----:B---3--:R-:W3:Y:S08]  /*1900*/  @!P5 LDC.64 R20, c[0x0][0x398] ;  /* 0x0000e600ff14db82 */ /* 0x008ef00000000a00 */
[----:B------:R-:W3:Y:S01]  /*1910*/  @!P4 LDC.64 R24, c[0x0][0x398] ;  /* 0x0000e600ff18cb82 */ /* 0x000ee20000000a00 */
[C---:B-1----:R-:W-:Y:S01]  /*1920*/  @!P5 SHF.L.U32 R33, R14.reuse, 0x1, RZ ;  /* 0x000000010e21d819 */ /* 0x042fe200000006ff */
[----:B------:R-:W-:Y:S01]  /*1930*/  @!P4 IMAD R32, R59, R26, RZ ;  /* 0x0000001a3b20c224 */ /* 0x000fe200078e02ff */
[----:B------:R-:W-:-:S02]  /*1940*/  @!P5 SHF.L.U64.HI R36, R14, 0x1, R15 ;  /* 0x000000010e24d819 */ /* 0x000fc4000001020f */
[----:B------:R-:W-:Y:S02]  /*1950*/  @!P4 MOV R14, R66 ;  /* 0x00000042000ec202 */ /* 0x000fe40000000f00 */
[----:B------:R-:W-:Y:S01]  /*1960*/  @!P4 MOV R15, R69 ;  /* 0x00000045000fc202 */ /* 0x000fe20000000f00 */
[C---:B------:R-:W-:Y:S01]  /*1970*/  @!P4 IMAD R35, R37.reuse, R27, R32 ;  /* 0x0000001b2523c224 */ /* 0x040fe200078e0220 */
[----:B------:R-:W-:Y:S01]  /*1980*/  LOP3.LUT R2, R56, 0xffff, RZ, 0xc0, !PT ;  /* 0x0000ffff38027812 */ /* 0x000fe200078ec0ff */
[----:B------:R-:W-:Y:S01]  /*1990*/  @!P4 IMAD.WIDE.U32 R26, R37, R26, R14 ;  /* 0x0000001a251ac225 */ /* 0x000fe200078e000e */
[----:B--2---:R-:W-:-:S03]  /*19a0*/  @!P5 IADD3 R28, P0, PT, R33, R28, RZ ;  /* 0x0000001c211cd210 */ /* 0x004fc60007f1e0ff */
[----:B------:R-:W-:Y:S01]  /*19b0*/  IMAD R59, R63, 0x50, R2 ;  /* 0x000000503f3b7824 */ /* 0x000fe200078e0202 */
[----:B------:R-:W-:Y:S02]  /*19c0*/  @!P4 IADD3 R27, PT, PT, R27, R35, RZ ;  /* 0x000000231b1bc210 */ /* 0x000fe40007ffe0ff */
[----:B------:R-:W-:Y:S02]  /*19d0*/  @!P4 SHF.L.U32 R15, R26, 0x1, RZ ;  /* 0x000000011a0fc819 */ /* 0x000fe400000006ff */
[----:B------:R-:W-:Y:S01]  /*19e0*/  MOV R14, RZ ;  /* 0x000000ff000e7202 */ /* 0x000fe20000000f00 */
[C---:B0-----:R-:W-:Y:S01]  /*19f0*/  @P1 IMAD.WIDE R30, R59.reuse, 0x2, R30 ;  /* 0x000000023b1e1825 */ /* 0x041fe200078e021e */
[----:B------:R-:W-:Y:S02]  /*1a00*/  @!P5 IADD3.X R29, PT, PT, R36, R29, RZ, P0, !PT ;  /* 0x0000001d241dd210 */ /* 0x000fe400007fe4ff */
[----:B------:R-:W-:Y:S01]  /*1a10*/  @!P4 SHF.L.U64.HI R34, R26, 0x1, R27 ;  /* 0x000000011a22c819 */ /* 0x000fe2000001021b */
[----:B----4-:R-:W-:Y:S01]  /*1a20*/  IMAD.WIDE R26, R59, 0x2, R16 ;  /* 0x000000023b1a7825 */ /* 0x010fe200078e0210 */
[----:B---3--:R-:W-:-:S02]  /*1a30*/  @!P5 IADD3 R20, P0, PT, R33, R20, RZ ;  /* 0x000000142114d210 */ /* 0x008fc40007f1e0ff */
[C---:B------:R-:W-:Y:S02]  /*1a40*/  @!P4 IADD3 R22, P2, PT, R15.reuse, R22, RZ ;  /* 0x000000160f16c210 */ /* 0x040fe40007f5e0ff */
[----:B------:R-:W-:Y:S02]  /*1a50*/  @!P4 IADD3 R24, P3, PT, R15, R24, RZ ;  /* 0x000000180f18c210 */ /* 0x000fe40007f7e0ff */
[----:B------:R-:W-:Y:S02]  /*1a60*/  CS2R R16, SRZ ;  /* 0x0000000000107805 */ /* 0x000fe4000001ff00 */
[----:B------:R-:W-:Y:S01]  /*1a70*/  MOV R15, RZ ;  /* 0x000000ff000f7202 */ /* 0x000fe20000000f00 */
[----:B------:R0:W5:Y:S01]  /*1a80*/  @!P5 LDG.E R14, desc[UR8][R28.64] ;  /* 0x000000081c0ed981 */ /* 0x000162000c1e1900 */
[----:B------:R-:W-:Y:S02]  /*1a90*/  @!P5 IADD3.X R21, PT, PT, R36, R21, RZ, P0, !PT ;  /* 0x000000152415d210 */ /* 0x000fe400007fe4ff */
[C---:B------:R-:W-:Y:S01]  /*1aa0*/  @!P4 IADD3.X R23, PT, PT, R34.reuse, R23, RZ, P2, !PT ;  /* 0x000000172217c210 */ /* 0x040fe200017fe4ff */
[----:B------:R-:W2:Y:S01]  /*1ab0*/  @P1 LDG.E.U16 R37, desc[UR8][R30.64] ;  /* 0x000000081e251981 */ /* 0x000ea2000c1e1500 */
[----:B------:R-:W-:-:S03]  /*1ac0*/  @!P4 IADD3.X R25, PT, PT, R34, R25, RZ, P3, !PT ;  /* 0x000000192219c210 */ /* 0x000fc60001ffe4ff */
[----:B------:R-:W3:Y:S04]  /*1ad0*/  @P1 LDG.E.U16 R32, desc[UR8][R30.64+0x2] ;  /* 0x000002081e201981 */ /* 0x000ee8000c1e1500 */
[----:B------:R-:W4:Y:S04]  /*1ae0*/  LDG.E.U16 R59, desc[UR8][R26.64] ;  /* 0x000000081a3b7981 */ /* 0x000f28000c1e1500 */
[----:B------:R-:W4:Y:S04]  /*1af0*/  LDG.E.U16 R29, desc[UR8][R26.64+0x2] ;  /* 0x000002081a1d7981 */ /* 0x000f28000c1e1500 */
[----:B------:R1:W5:Y:S04]  /*1b00*/  @!P5 LDG.E R15, desc[UR8][R20.64] ;  /* 0x00000008140fd981 */ /* 0x000368000c1e1900 */
[----:B------:R1:W5:Y:S04]  /*1b10*/  @!P4 LDG.E R16, desc[UR8][R22.64] ;  /* 0x000000081610c981 */ /* 0x000368000c1e1900 */
[----:B------:R1:W5:Y:S01]  /*1b20*/  @!P4 LDG.E R17, desc[UR8][R24.64] ;  /* 0x000000081811c981 */ /* 0x000362000c1e1900 */
[----:B------:R-:W-:Y:S01]  /*1b30*/  MOV R61, 0x3f800000 ;  /* 0x3f800000003d7802 */ /* 0x000fe20000000f00 */
[----:B------:R-:W-:Y:S01]  /*1b40*/  UISETP.NE.AND UP0, UPT, UR4, URZ, UPT ;  /* 0x000000ff0400728c */ /* 0x000fe2000bf05270 */
[----:B------:R-:W-:-:S02]  /*1b50*/  MOV R64, RZ ;  /* 0x000000ff00407202 */ /* 0x000fc40000000f00 */
[----:B------:R-:W-:Y:S01]  /*1b60*/  MOV R62, RZ ;  /* 0x000000ff003e7202 */ /* 0x000fe20000000f00 */
[----:B------:R-:W-:-:S05]  /*1b70*/  FFMA.FTZ R19, -R18, R18, R19 ;  /* 0x0000001212137223 */ /* 0x000fca0000010113 */
[----:B------:R-:W-:-:S13]  /*1b80*/  FSETP.GTU.FTZ.AND P0, PT, R19, RZ, PT ;  /* 0x000000ff1300720b */ /* 0x000fda0003f1c000 */
[----:B0-----:R-:W0:Y:S02]  /*1b90*/  @P0 LDC R28, c[0x0][0x3c0] ;  /* 0x0000f000ff1c0b82 */ /* 0x001e240000000800 */
[----:B0-----:R-:W-:-:S04]  /*1ba0*/  @P0 FADD.FTZ R28, R19, R28 ;  /* 0x0000001c131c0221 */ /* 0x001fc80000010000 */
[----:B------:R1:W0:Y:S01]  /*1bb0*/  @P0 MUFU.RSQ R61, R28 ;  /* 0x0000001c003d0308 */ /* 0x0002220000001400 */
[----:B--2---:R-:W-:Y:S02]  /*1bc0*/  @P1 SHF.L.U32 R64, R37, 0x10, RZ ;  /* 0x0000001025401819 */ /* 0x004fe400000006ff */
[----:B---3--:R-:W-:Y:S02]  /*1bd0*/  @P1 SHF.L.U32 R62, R32, 0x10, RZ ;  /* 0x00000010203e1819 */ /* 0x008fe400000006ff */
[----:B----4-:R-:W-:Y:S02]  /*1be0*/  SHF.L.U32 R59, R59, 0x10, RZ ;  /* 0x000000103b3b7819 */ /* 0x010fe400000006ff */
[----:B------:R-:W-:Y:S01]  /*1bf0*/  SHF.L.U32 R19, R29, 0x10, RZ ;  /* 0x000000101d137819 */ /* 0x000fe200000006ff */
[----:B01----:R-:W-:Y:S06]  /*1c00*/  BRA.U UP0, `(.L_x_924) ;  /* 0x0000001100847547 */ /* 0x003fec000b800000 */
[--C-:B-----5:R-:W-:Y:S02]  /*1c10*/  HADD2.F32 R21, -RZ, R54.reuse.H0_H0 ;  /* 0x20000036ff157230 */ /* 0x120fe40000004100 */
[----:B------:R-:W-:Y:S02]  /*1c20*/  HADD2.F32 R23, -RZ, R54.H1_H1 ;  /* 0x30000036ff177230 */ /* 0x000fe40000004100 */
[--C-:B------:R-:W-:Y:S02]  /*1c30*/  HADD2.F32 R20, -RZ, R53.reuse.H0_H0 ;  /* 0x20000035ff147230 */ /* 0x100fe40000004100 */
[C---:B------:R-:W-:Y:S01]  /*1c40*/  FADD.FTZ R24, -R18.reuse, R21 ;  /* 0x0000001512187221 */ /* 0x040fe20000010100 */
[----:B------:R-:W-:Y:S02]  /*1c50*/  HADD2.F32 R22, -RZ, R53.H1_H1 ;  /* 0x30000035ff167230 */ /* 0x000fe40000004100 */
[----:B------:R-:W-:Y:S01]  /*1c60*/  FADD.FTZ R26, -R18, R23 ;  /* 0x00000017121a7221 */ /* 0x000fe20000010100 */
[----:B------:R-:W-:-:S02]  /*1c70*/  HADD2.F32 R27, -RZ, R52.H0_H0 ;  /* 0x20000034ff1b7230 */ /* 0x000fc40000004100 */
[----:B------:R-:W-:Y:S01]  /*1c80*/  FMUL.FTZ R28, R59, R20 ;  /* 0x000000143b1c7220 */ /* 0x000fe20000410000 */
[-C--:B------:R-:W-:Y:S01]  /*1c90*/  FMUL.FTZ R21, R24, R61.reuse ;  /* 0x0000003d18157220 */ /* 0x080fe20000410000 */
[----:B------:R-:W-:Y:S01]  /*1ca0*/  FMUL.FTZ R23, R26, R61 ;  /* 0x0000003d1a177220 */ /* 0x000fe20000410000 */
[----:B------:R-:W-:Y:S02]  /*1cb0*/  HADD2.F32 R26, -RZ, R51.H0_H0 ;  /* 0x20000033ff1a7230 */ /* 0x000fe40000004100 */
[----:B------:R-:W-:Y:S01]  /*1cc0*/  FADD.FTZ R25, RZ, R28 ;  /* 0x0000001cff197221 */ /* 0x000fe20000010000 */
[----:B------:R-:W-:Y:S01]  /*1cd0*/  FMUL.FTZ R24, R19, R22 ;  /* 0x0000001613187220 */ /* 0x000fe20000410000 */
[----:B------:R-:W-:Y:S01]  /*1ce0*/  FFMA.FTZ R28, R21, R28, RZ ;  /* 0x0000001c151c7223 */ /* 0x000fe200000100ff */
[----:B------:R-:W-:Y:S01]  /*1cf0*/  FADD.FTZ R30, -R18, R27 ;  /* 0x0000001b121e7221 */ /* 0x000fe20000010100 */
[----:B------:R-:W-:Y:S01]  /*1d00*/  FFMA.FTZ R29, R20, R21, RZ ;  /* 0x00000015141d7223 */ /* 0x000fe200000100ff */
[----:B------:R-:W-:Y:S01]  /*1d10*/  FADD.FTZ R31, RZ, R20 ;  /* 0x00000014ff1f7221 */ /* 0x000fe20000010000 */
[----:B------:R-:W-:Y:S01]  /*1d20*/  FADD.FTZ R25, R24, R25 ;  /* 0x0000001918197221 */ /* 0x000fe20000010000 */
[----:B------:R-:W-:Y:S01]  /*1d30*/  FFMA.FTZ R28, R23, R24, R28 ;  /* 0x00000018171c7223 */ /* 0x000fe2000001001c */
[----:B------:R-:W-:Y:S01]  /*1d40*/  FMUL.FTZ R27, R30, R61 ;  /* 0x0000003d1e1b7220 */ /* 0x000fe20000410000 */
[----:B------:R-:W-:Y:S01]  /*1d50*/  FMUL.FTZ R20, R59, R26 ;  /* 0x0000001a3b147220 */ /* 0x000fe20000410000 */
[----:B------:R-:W-:-:S02]  /*1d60*/  HADD2.F32 R21, -RZ, R52.H1_H1 ;  /* 0x30000034ff157230 */ /* 0x000fc40000004100 */
[----:B------:R-:W-:Y:S01]  /*1d70*/  FFMA.FTZ R23, R22, R23, RZ ;  /* 0x0000001716177223 */ /* 0x000fe200000100ff */
[----:B------:R-:W-:Y:S01]  /*1d80*/  FFMA.FTZ R29, R26, R27, R29 ;  /* 0x0000001b1a1d7223 */ /* 0x000fe2000001001d */
[----:B------:R-:W-:Y:S01]  /*1d90*/  FADD.FTZ R33, R25, R20 ;  /* 0x0000001419217221 */ /* 0x000fe20000010000 */
[----:B------:R-:W-:Y:S01]  /*1da0*/  FFMA.FTZ R28, R27, R20, R28 ;  /* 0x000000141b1c7223 */ /* 0x000fe2000001001c */
[----:B------:R-:W-:Y:S01]  /*1db0*/  FADD.FTZ R24, -R18, R21 ;  /* 0x0000001512187221 */ /* 0x000fe20000010100 */
[----:B------:R-:W-:Y:S02]  /*1dc0*/  HADD2.F32 R20, -RZ, R51.H1_H1 ;  /* 0x30000033ff147230 */ /* 0x000fe40000004100 */
[----:B------:R-:W-:Y:S01]  /*1dd0*/  FADD.FTZ R25, RZ, R22 ;  /* 0x00000016ff197221 */ /* 0x000fe20000010000 */
[--C-:B------:R-:W-:Y:S02]  /*1de0*/  HADD2.F32 R27, -RZ, R50.reuse.H0_H0 ;  /* 0x20000032ff1b7230 */ /* 0x100fe40000004100 */
[----:B------:R-:W-:Y:S01]  /*1df0*/  FMUL.FTZ R21, R24, R61 ;  /* 0x0000003d18157220 */ /* 0x000fe20000410000 */
[----:B------:R-:W-:-:S02]  /*1e00*/  HADD2.F32 R35, -RZ, R50.H1_H1 ;  /* 0x30000032ff237230 */ /* 0x000fc40000004100 */
[----:B------:R-:W-:Y:S01]  /*1e10*/  FMUL.FTZ R22, R19, R20 ;  /* 0x0000001413167220 */ /* 0x000fe20000410000 */
[----:B------:R-:W-:Y:S01]  /*1e20*/  FADD.FTZ R25, R20, R25 ;  /* 0x0000001914197221 */ /* 0x000fe20000010000 */
[----:B------:R-:W-:Y:S01]  /*1e30*/  FADD.FTZ R24, -R18, R27 ;  /* 0x0000001b12187221 */ /* 0x000fe20000010100 */
[----:B------:R-:W-:Y:S01]  /*1e40*/  FFMA.FTZ R23, R20, R21, R23 ;  /* 0x0000001514177223 */ /* 0x000fe20000010017 */
[----:B------:R-:W-:Y:S01]  /*1e50*/  FADD.FTZ R31, R26, R31 ;  /* 0x0000001f1a1f7221 */ /* 0x000fe20000010000 */
[----:B------:R-:W-:Y:S01]  /*1e60*/  FFMA.FTZ R28, R21, R22, R28 ;  /* 0x00000016151c7223 */ /* 0x000fe2000001001c */
[--C-:B------:R-:W-:Y:S02]  /*1e70*/  HADD2.F32 R20, -RZ, R49.reuse.H0_H0 ;  /* 0x20000031ff147230 */ /* 0x100fe40000004100 */
[----:B------:R-:W-:Y:S01]  /*1e80*/  FADD.FTZ R26, -R18, R35 ;  /* 0x00000023121a7221 */ /* 0x000fe20000010100 */
[----:B------:R-:W-:Y:S01]  /*1e90*/  FMUL.FTZ R21, R24, R61 ;  /* 0x0000003d18157220 */ /* 0x000fe20000410000 */
[----:B------:R-:W-:Y:S01]  /*1ea0*/  FADD.FTZ R33, R22, R33 ;  /* 0x0000002116217221 */ /* 0x000fe20000010000 */
[----:B------:R-:W-:-:S02]  /*1eb0*/  HADD2.F32 R22, -RZ, R49.H1_H1 ;  /* 0x30000031ff167230 */ /* 0x000fc40000004100 */
[----:B------:R-:W-:Y:S01]  /*1ec0*/  FMUL.FTZ R26, R26, R61 ;  /* 0x0000003d1a1a7220 */ /* 0x000fe20000410000 */
[----:B------:R-:W-:Y:S01]  /*1ed0*/  FADD.FTZ R31, R31, R20 ;  /* 0x000000141f1f7221 */ /* 0x000fe20000010000 */
[----:B------:R-:W-:Y:S01]  /*1ee0*/  FFMA.FTZ R29, R20, R21, R29 ;  /* 0x00000015141d7223 */ /* 0x000fe2000001001d */
[----:B------:R-:W-:Y:S02]  /*1ef0*/  HADD2.F32 R35, -RZ, R48.H0_H0 ;  /* 0x20000030ff237230 */ /* 0x000fe40000004100 */
[----:B------:R-:W-:Y:S01]  /*1f00*/  FMUL.FTZ R20, R59, R20 ;  /* 0x000000143b147220 */ /* 0x000fe20000410000 */
        /* <DEDUP_REMOVED lines=16> */
[----:B------:R-:W-:-:S02]  /*2010*/  HADD2.F32 R20, -RZ, R47.H1_H1 ;  /* 0x3000002fff147230 */ /* 0x000fc40000004100 */
[----:B------:R-:W-:Y:S01]  /*2020*/  FADD.FTZ R22, -R18, R27 ;  /* 0x0000001b12167221 */ /* 0x000fe20000010100 */
[----:B------:R-:W-:Y:S01]  /*2030*/  FFMA.FTZ R33, R24, R33, R21 ;  /* 0x0000002118217223 */ /* 0x000fe20000010015 */
[--C-:B------:R-:W-:Y:S02]  /*2040*/  HADD2.F32 R24, -RZ, R45.reuse.H0_H0 ;  /* 0x2000002dff187230 */ /* 0x100fe40000004100 */
[----:B------:R-:W-:Y:S01]  /*2050*/  FADD.FTZ R28, -R18, R35 ;  /* 0x00000023121c7221 */ /* 0x000fe20000010100 */
[-C--:B------:R-:W-:Y:S01]  /*2060*/  FMUL.FTZ R22, R22, R61.reuse ;  /* 0x0000003d16167220 */ /* 0x080fe20000410000 */
[----:B------:R-:W-:Y:S02]  /*2070*/  HADD2.F32 R27, -RZ, R46.H1_H1 ;  /* 0x3000002eff1b7230 */ /* 0x000fe40000004100 */
[----:B------:R-:W-:Y:S01]  /*2080*/  FMUL.FTZ R21, R19, R20 ;  /* 0x0000001413157220 */ /* 0x000fe20000410000 */
[----:B------:R-:W-:Y:S01]  /*2090*/  FMUL.FTZ R28, R28, R61 ;  /* 0x0000003d1c1c7220 */ /* 0x000fe20000410000 */
[----:B------:R-:W-:Y:S01]  /*20a0*/  FFMA.FTZ R23, R20, R22, R23 ;  /* 0x0000001614177223 */ /* 0x000fe20000010017 */
[----:B------:R-:W-:Y:S01]  /*20b0*/  FMUL.FTZ R35, R59, R24 ;  /* 0x000000183b237220 */ /* 0x000fe20000410000 */
[----:B------:R-:W-:Y:S01]  /*20c0*/  FADD.FTZ R26, R21, R26 ;  /* 0x0000001a151a7221 */ /* 0x000fe20000010000 */
[----:B------:R-:W-:Y:S01]  /*20d0*/  FFMA.FTZ R33, R22, R21, R33 ;  /* 0x0000001516217223 */ /* 0x000fe20000010021 */
[----:B------:R-:W-:Y:S01]  /*20e0*/  FADD.FTZ R22, -R18, R27 ;  /* 0x0000001b12167221 */ /* 0x000fe20000010100 */
[----:B------:R-:W-:Y:S01]  /*20f0*/  FADD.FTZ R25, R25, R20 ;  /* 0x0000001419197221 */ /* 0x000fe20000010000 */
[----:B------:R-:W-:-:S02]  /*2100*/  HADD2.F32 R20, -RZ, R45.H1_H1 ;  /* 0x3000002dff147230 */ /* 0x000fc40000004100 */
[----:B------:R-:W-:Y:S01]  /*2110*/  FADD.FTZ R26, R26, R35 ;  /* 0x000000231a1a7221 */ /* 0x000fe20000010000 */
[----:B------:R-:W-:Y:S01]  /*2120*/  FFMA.FTZ R33, R28, R35, R33 ;  /* 0x000000231c217223 */ /* 0x000fe20000010021 */
[----:B------:R-:W-:Y:S01]  /*2130*/  FMUL.FTZ R22, R22, R61 ;  /* 0x0000003d16167220 */ /* 0x000fe20000410000 */
[--C-:B------:R-:W-:Y:S02]  /*2140*/  HADD2.F32 R27, -RZ, R44.reuse.H0_H0 ;  /* 0x2000002cff1b7230 */ /* 0x100fe40000004100 */
[----:B------:R-:W-:Y:S01]  /*2150*/  FMUL.FTZ R21, R19, R20 ;  /* 0x0000001413157220 */ /* 0x000fe20000410000 */
[----:B------:R-:W-:Y:S02]  /*2160*/  HADD2.F32 R35, -RZ, R44.H1_H1 ;  /* 0x3000002cff237230 */ /* 0x000fe40000004100 */
[----:B------:R-:W-:Y:S01]  /*2170*/  FADD.FTZ R31, R31, R24 ;  /* 0x000000181f1f7221 */ /* 0x000fe20000010000 */
[----:B------:R-:W-:Y:S01]  /*2180*/  FFMA.FTZ R29, R24, R28, R29 ;  /* 0x0000001c181d7223 */ /* 0x000fe2000001001d */
[----:B------:R-:W-:Y:S01]  /*2190*/  FADD.FTZ R25, R25, R20 ;  /* 0x0000001419197221 */ /* 0x000fe20000010000 */
[----:B------:R-:W-:Y:S01]  /*21a0*/  FFMA.FTZ R23, R20, R22, R23 ;  /* 0x0000001614177223 */ /* 0x000fe20000010017 */
[----:B------:R-:W-:Y:S01]  /*21b0*/  FADD.FTZ R24, -R18, R27 ;  /* 0x0000001b12187221 */ /* 0x000fe20000010100 */
[----:B------:R-:W-:-:S02]  /*21c0*/  HADD2.F32 R20, -RZ, R43.H0_H0 ;  /* 0x2000002bff147230 */ /* 0x000fc40000004100 */
[----:B------:R-:W-:Y:S01]  /*21d0*/  FADD.FTZ R28, -R18, R35 ;  /* 0x00000023121c7221 */ /* 0x000fe20000010100 */
[----:B------:R-:W-:Y:S01]  /*21e0*/  FFMA.FTZ R33, R22, R21, R33 ;  /* 0x0000001516217223 */ /* 0x000fe20000010021 */
[----:B------:R-:W-:Y:S02]  /*21f0*/  HADD2.F32 R22, -RZ, R43.H1_H1 ;  /* 0x3000002bff167230 */ /* 0x000fe40000004100 */
[----:B------:R-:W-:Y:S01]  /*2200*/  FADD.FTZ R26, R21, R26 ;  /* 0x0000001a151a7221 */ /* 0x000fe20000010000 */
[-C--:B------:R-:W-:Y:S01]  /*2210*/  FMUL.FTZ R24, R24, R61.reuse ;  /* 0x0000003d18187220 */ /* 0x080fe20000410000 */
[----:B------:R-:W-:Y:S02]  /*2220*/  HADD2.F32 R35, -RZ, R42.H0_H0 ;  /* 0x2000002aff237230 */ /* 0x000fe40000004100 */
[----:B------:R-:W-:Y:S01]  /*2230*/  FMUL.FTZ R28, R28, R61 ;  /* 0x0000003d1c1c7220 */ /* 0x000fe20000410000 */
        /* <DEDUP_REMOVED lines=18> */
[----:B------:R-:W-:Y:S01]  /*2360*/  FFMA.FTZ R33, R22, R27, R33 ;  /* 0x0000001b16217223 */ /* 0x000fe20000010021 */
[----:B------:R-:W-:-:S02]  /*2370*/  HADD2.F32 R20, -RZ, R41.H1_H1 ;  /* 0x30000029ff147230 */ /* 0x000fc40000004100 */
[----:B------:R-:W-:Y:S01]  /*2380*/  FADD.FTZ R22, -R18, R21 ;  /* 0x0000001512167221 */ /* 0x000fe20000010100 */
[----:B------:R-:W-:Y:S01]  /*2390*/  FADD.FTZ R26, R26, R27 ;  /* 0x0000001b1a1a7221 */ /* 0x000fe20000010000 */
        /* <DEDUP_REMOVED lines=49> */
[----:B------:R-:W-:Y:S02]  /*26b0*/  HADD2.F32 R20, -RZ, R5.H1_H1 ;  /* 0x30000005ff147230 */ /* 0x000fe40000004100 */
[----:B------:R-:W-:Y:S01]  /*26c0*/  FFMA.FTZ R33, R22, R27, R33 ;  /* 0x0000001b16217223 */ /* 0x000fe20000010021 */
[----:B------:R-:W-:-:S02]  /*26d0*/  HADD2.F32 R35, -RZ, R6.H0_H0 ;  /* 0x20000006ff237230 */ /* 0x000fc40000004100 */
[----:B------:R-:W-:Y:S01]  /*26e0*/  FADD.FTZ R22, -R18, R21 ;  /* 0x0000001512167221 */ /* 0x000fe20000010100 */
[----:B------:R-:W-:Y:S01]  /*26f0*/  FADD.FTZ R26, R26, R27 ;  /* 0x0000001b1a1a7221 */ /* 0x000fe20000010000 */
[--C-:B------:R-:W-:Y:S02]  /*2700*/  HADD2.F32 R24, -RZ, R7.reuse.H0_H0 ;  /* 0x20000007ff187230 */ /* 0x100fe40000004100 */
[----:B------:R-:W-:Y:S01]  /*2710*/  FMUL.FTZ R21, R19, R20 ;  /* 0x0000001413157220 */ /* 0x000fe20000410000 */
[----:B------:R-:W-:Y:S01]  /*2720*/  FMUL.FTZ R22, R22, R61 ;  /* 0x0000003d16167220 */ /* 0x000fe20000410000 */
[----:B------:R-:W-:Y:S02]  /*2730*/  HADD2.F32 R27, -RZ, R6.H1_H1 ;  /* 0x30000006ff1b7230 */ /* 0x000fe40000004100 */
[----:B------:R-:W-:Y:S01]  /*2740*/  FADD.FTZ R28, -R18, R35 ;  /* 0x00000023121c7221 */ /* 0x000fe20000010100 */
[----:B------:R-:W-:Y:S01]  /*2750*/  FMUL.FTZ R35, R59, R24 ;  /* 0x000000183b237220 */ /* 0x000fe20000410000 */
[----:B------:R-:W-:Y:S01]  /*2760*/  FFMA.FTZ R23, R20, R22, R23 ;  /* 0x0000001614177223 */ /* 0x000fe20000010017 */
[----:B------:R-:W-:Y:S01]  /*2770*/  FFMA.FTZ R33, R22, R21, R33 ;  /* 0x0000001516217223 */ /* 0x000fe20000010021 */
[----:B------:R-:W-:Y:S01]  /*2780*/  FMUL.FTZ R28, R28, R61 ;  /* 0x0000003d1c1c7220 */ /* 0x000fe20000410000 */
[----:B------:R-:W-:Y:S01]  /*2790*/  FADD.FTZ R26, R21, R26 ;  /* 0x0000001a151a7221 */ /* 0x000fe20000010000 */
[----:B------:R-:W-:Y:S01]  /*27a0*/  FADD.FTZ R22, -R18, R27 ;  /* 0x0000001b12167221 */ /* 0x000fe20000010100 */
[----:B------:R-:W-:Y:S01]  /*27b0*/  FADD.FTZ R25, R25, R20 ;  /* 0x0000001419197221 */ /* 0x000fe20000010000 */
[----:B------:R-:W-:-:S02]  /*27c0*/  HADD2.F32 R20, -RZ, R7.H1_H1 ;  /* 0x30000007ff147230 */ /* 0x000fc40000004100 */
[----:B------:R-:W-:Y:S01]  /*27d0*/  FADD.FTZ R26, R26, R35 ;  /* 0x000000231a1a7221 */ /* 0x000fe20000010000 */
[----:B------:R-:W-:Y:S01]  /*27e0*/  FFMA.FTZ R33, R28, R35, R33 ;  /* 0x000000231c217223 */ /* 0x000fe20000010021 */
[----:B------:R-:W-:Y:S01]  /*27f0*/  FMUL.FTZ R22, R22, R61 ;  /* 0x0000003d16167220 */ /* 0x000fe20000410000 */
[--C-:B------:R-:W-:Y:S02]  /*2800*/  HADD2.F32 R27, -RZ, R8.reuse.H0_H0 ;  /* 0x20000008ff1b7230 */ /* 0x100fe40000004100 */
[----:B------:R-:W-:Y:S01]  /*2810*/  FADD.FTZ R31, R31, R24 ;  /* 0x000000181f1f7221 */ /* 0x000fe20000010000 */
[----:B------:R-:W-:Y:S02]  /*2820*/  HADD2.F32 R35, -RZ, R8.H1_H1 ;  /* 0x30000008ff237230 */ /* 0x000fe40000004100 */
[----:B------:R-:W-:Y:S01]  /*2830*/  FFMA.FTZ R29, R24, R28, R29 ;  /* 0x0000001c181d7223 */ /* 0x000fe2000001001d */
[----:B------:R-:W-:Y:S01]  /*2840*/  FMUL.FTZ R21, R19, R20 ;  /* 0x0000001413157220 */ /* 0x000fe20000410000 */
[----:B------:R-:W-:Y:S01]  /*2850*/  FADD.FTZ R25, R25, R20 ;  /* 0x0000001419197221 */ /* 0x000fe20000010000 */
[----:B------:R-:W-:Y:S01]  /*2860*/  FFMA.FTZ R23, R20, R22, R23 ;  /* 0x0000001614177223 */ /* 0x000fe20000010017 */
[----:B------:R-:W-:Y:S01]  /*2870*/  FADD.FTZ R24, -R18, R27 ;  /* 0x0000001b12187221 */ /* 0x000fe20000010100 */
[----:B------:R-:W-:-:S02]  /*2880*/  HADD2.F32 R20, -RZ, R9.H0_H0 ;  /* 0x20000009ff147230 */ /* 0x000fc40000004100 */
[----:B------:R-:W-:Y:S01]  /*2890*/  FADD.FTZ R28, -R18, R35 ;  /* 0x00000023121c7221 */ /* 0x000fe20000010100 */
[----:B------:R-:W-:Y:S01]  /*28a0*/  FFMA.FTZ R33, R22, R21, R33 ;  /* 0x0000001516217223 */ /* 0x000fe20000010021 */
[----:B------:R-:W-:Y:S01]  /*28b0*/  FADD.FTZ R26, R21, R26 ;  /* 0x0000001a151a7221 */ /* 0x000fe20000010000 */
[----:B------:R-:W-:Y:S02]  /*28c0*/  HADD2.F32 R22, -RZ, R9.H1_H1 ;  /* 0x30000009ff167230 */ /* 0x000fe40000004100 */
        /* <DEDUP_REMOVED lines=11> */
[----:B------:R-:W-:-:S02]  /*2980*/  HADD2.F32 R20, -RZ, R11.H0_H0 ;  /* 0x2000000bff147230 */ /* 0x000fc40000004100 */
[----:B------:R-:W-:Y:S01]  /*2990*/  FADD.FTZ R22, -R18, R35 ;  /* 0x0000002312167221 */ /* 0x000fe20000010100 */
[----:B------:R-:W-:Y:S02]  /*29a0*/  HADD2.F32 R35, -RZ, R12.H0_H0 ;  /* 0x2000000cff237230 */ /* 0x000fe40000004100 */
[----:B------:R-:W-:Y:S01]  /*29b0*/  FADD.FTZ R26, R27, R26 ;  /* 0x0000001a1b1a7221 */ /* 0x000fe20000010000 */
[----:B------:R-:W-:Y:S01]  /*29c0*/  FFMA.FTZ R33, R28, R27, R33 ;  /* 0x0000001b1c217223 */ /* 0x000fe20000010021 */
[----:B------:R-:W-:Y:S01]  /*29d0*/  FMUL.FTZ R22, R22, R61 ;  /* 0x0000003d16167220 */ /* 0x000fe20000410000 */
[----:B------:R-:W-:Y:S02]  /*29e0*/  HADD2.F32 R21, -RZ, R10.H1_H1 ;  /* 0x3000000aff157230 */ /* 0x000fe40000004100 */
[----:B------:R-:W-:Y:S01]  /*29f0*/  FMUL.FTZ R27, R59, R20 ;  /* 0x000000143b1b7220 */ /* 0x000fe20000410000 */
[----:B------:R-:W-:Y:S01]  /*2a00*/  FADD.FTZ R28, -R18, R35 ;  /* 0x00000023121c7221 */ /* 0x000fe20000010100 */
[----:B------:R-:W-:Y:S01]  /*2a10*/  FADD.FTZ R31, R31, R20 ;  /* 0x000000141f1f7221 */ /* 0x000fe20000010000 */
[----:B------:R-:W-:Y:S01]  /*2a20*/  FFMA.FTZ R29, R20, R22, R29 ;  /* 0x00000016141d7223 */ /* 0x000fe2000001001d */
[----:B------:R-:W-:Y:S01]  /*2a30*/  FFMA.FTZ R33, R22, R27, R33 ;  /* 0x0000001b16217223 */ /* 0x000fe20000010021 */
[----:B------:R-:W-:Y:S01]  /*2a40*/  FADD.FTZ R22, -R18, R21 ;  /* 0x0000001512167221 */ /* 0x000fe20000010100 */
[----:B------:R-:W-:-:S02]  /*2a50*/  HADD2.F32 R20, -RZ, R11.H1_H1 ;  /* 0x3000000bff147230 */ /* 0x000fc40000004100 */
[----:B------:R-:W-:Y:S01]  /*2a60*/  FADD.FTZ R26, R26, R27 ;  /* 0x0000001b1a1a7221 */ /* 0x000fe20000010000 */
[--C-:B------:R-:W-:Y:S02]  /*2a70*/  HADD2.F32 R24, -RZ, R13.reuse.H0_H0 ;  /* 0x2000000dff187230 */ /* 0x100fe40000004100 */
[-C--:B------:R-:W-:Y:S01]  /*2a80*/  FMUL.FTZ R28, R28, R61.reuse ;  /* 0x0000003d1c1c7220 */ /* 0x080fe20000410000 */
[----:B------:R-:W-:Y:S02]  /*2a90*/  HADD2.F32 R27, -RZ, R12.H1_H1 ;  /* 0x3000000cff1b7230 */ /* 0x000fe40000004100 */
[----:B------:R-:W-:Y:S01]  /*2aa0*/  FMUL.FTZ R22, R22, R61 ;  /* 0x0000003d16167220 */ /* 0x000fe20000410000 */
[----:B------:R-:W-:Y:S01]  /*2ab0*/  FMUL.FTZ R21, R19, R20 ;  /* 0x0000001413157220 */ /* 0x000fe20000410000 */
[----:B------:R-:W-:Y:S01]  /*2ac0*/  FADD.FTZ R31, R31, R24 ;  /* 0x000000181f1f7221 */ /* 0x000fe20000010000 */
[----:B------:R-:W-:Y:S01]  /*2ad0*/  FFMA.FTZ R29, R24, R28, R29 ;  /* 0x0000001c181d7223 */ /* 0x000fe2000001001d */
[----:B------:R-:W-:Y:S01]  /*2ae0*/  FMUL.FTZ R35, R59, R24 ;  /* 0x000000183b237220 */ /* 0x000fe20000410000 */
[----:B------:R-:W-:Y:S01]  /*2af0*/  FADD.FTZ R24, -R18, R27 ;  /* 0x0000001b12187221 */ /* 0x000fe20000010100 */
[----:B------:R-:W-:Y:S01]  /*2b00*/  FADD.FTZ R25, R25, R20 ;  /* 0x0000001419197221 */ /* 0x000fe20000010000 */
[----:B------:R-:W-:Y:S01]  /*2b10*/  FFMA.FTZ R23, R20, R22, R23 ;  /* 0x0000001614177223 */ /* 0x000fe20000010017 */
[----:B------:R-:W-:Y:S01]  /*2b20*/  FADD.FTZ R26, R21, R26 ;  /* 0x0000001a151a7221 */ /* 0x000fe20000010000 */
[----:B------:R-:W-:Y:S01]  /*2b30*/  FFMA.FTZ R33, R22, R21, R33 ;  /* 0x0000001516217223 */ /* 0x000fe20000010021 */
[----:B------:R-:W-:-:S02]  /*2b40*/  HADD2.F32 R20, -RZ, R13.H1_H1 ;  /* 0x3000000dff147230 */ /* 0x000fc40000004100 */
[----:B------:R-:W-:Y:S01]  /*2b50*/  FMUL.FTZ R24, R24, R61 ;  /* 0x0000003d18187220 */ /* 0x000fe20000410000 */
[--C-:B------:R-:W-:Y:S02]  /*2b60*/  HADD2.F32 R27, -RZ, R14.reuse.H0_H0 ;  /* 0x2000000eff1b7230 */ /* 0x100fe40000004100 */
[----:B------:R-:W-:Y:S01]  /*2b70*/  FADD.FTZ R26, R26, R35 ;  /* 0x000000231a1a7221 */ /* 0x000fe20000010000 */
[----:B------:R-:W-:Y:S01]  /*2b80*/  FFMA.FTZ R33, R28, R35, R33 ;  /* 0x000000231c217223 */ /* 0x000fe20000010021 */
[----:B------:R-:W-:Y:S01]  /*2b90*/  FMUL.FTZ R21, R19, R20 ;  /* 0x0000001413157220 */ /* 0x000fe20000410000 */
[----:B------:R-:W-:Y:S02]  /*2ba0*/  HADD2.F32 R35, -RZ, R14.H1_H1 ;  /* 0x3000000eff237230 */ /* 0x000fe40000004100 */
[----:B------:R-:W-:Y:S01]  /*2bb0*/  FADD.FTZ R28, -R18, R27 ;  /* 0x0000001b121c7221 */ /* 0x000fe20000010100 */
[----:B------:R-:W-:Y:S01]  /*2bc0*/  FADD.FTZ R25, R25, R20 ;  /* 0x0000001419197221 */ /* 0x000fe20000010000 */
[----:B------:R-:W-:Y:S01]  /*2bd0*/  FFMA.FTZ R23, R20, R24, R23 ;  /* 0x0000001814177223 */ /* 0x000fe20000010017 */
[----:B------:R-:W-:-:S02]  /*2be0*/  HADD2.F32 R20, -RZ, R15.H0_H0 ;  /* 0x2000000fff147230 */ /* 0x000fc40000004100 */
[----:B------:R-:W-:Y:S01]  /*2bf0*/  FFMA.FTZ R33, R24, R21, R33 ;  /* 0x0000001518217223 */ /* 0x000fe20000010021 */
[-C--:B------:R-:W-:Y:S01]  /*2c00*/  FMUL.FTZ R28, R28, R61.reuse ;  /* 0x0000003d1c1c7220 */ /* 0x080fe20000410000 */
[----:B------:R-:W-:Y:S01]  /*2c10*/  FADD.FTZ R24, -R18, R35 ;  /* 0x0000002312187221 */ /* 0x000fe20000010100 */
[----:B------:R-:W-:Y:S01]  /*2c20*/  FADD.FTZ R26, R21, R26 ;  /* 0x0000001a151a7221 */ /* 0x000fe20000010000 */
[----:B------:R-:W-:Y:S01]  /*2c30*/  FMUL.FTZ R21, R59, R20 ;  /* 0x000000143b157220 */ /* 0x000fe20000410000 */
[----:B------:R-:W-:Y:S01]  /*2c40*/  FADD.FTZ R31, R31, R20 ;  /* 0x000000141f1f7221 */ /* 0x000fe20000010000 */
[----:B------:R-:W-:Y:S02]  /*2c50*/  HADD2.F32 R22, -RZ, R15.H1_H1 ;  /* 0x3000000fff167230 */ /* 0x000fe40000004100 */
[----:B------:R-:W-:Y:S01]  /*2c60*/  FFMA.FTZ R20, R20, R28, R29 ;  /* 0x0000001c14147223 */ /* 0x000fe2000001001d */
[----:B------:R-:W-:Y:S01]  /*2c70*/  FMUL.FTZ R24, R24, R61 ;  /* 0x0000003d18187220 */ /* 0x000fe20000410000 */
[----:B------:R-:W-:-:S02]  /*2c80*/  HADD2.F32 R29, -RZ, R16.H0_H0 ;  /* 0x20000010ff1d7230 */ /* 0x000fc40000004100 */
[----:B------:R-:W-:Y:S01]  /*2c90*/  FADD.FTZ R26, R26, R21 ;  /* 0x000000151a1a7221 */ /* 0x000fe20000010000 */
[----:B------:R-:W-:Y:S01]  /*2ca0*/  FFMA.FTZ R33, R28, R21, R33 ;  /* 0x000000151c217223 */ /* 0x000fe20000010021 */
[----:B------:R-:W-:Y:S01]  /*2cb0*/  FMUL.FTZ R27, R19, R22 ;  /* 0x00000016131b7220 */ /* 0x000fe20000410000 */
[----:B------:R-:W-:Y:S01]  /*2cc0*/  FFMA.FTZ R21, R22, R24, R23 ;  /* 0x0000001816157223 */ /* 0x000fe20000010017 */
[--C-:B------:R-:W-:Y:S02]  /*2cd0*/  HADD2.F32 R35, -RZ, R17.reuse.H0_H0 ;  /* 0x20000011ff237230 */ /* 0x100fe40000004100 */
[----:B------:R-:W-:Y:S01]  /*2ce0*/  FADD.FTZ R28, -R18, R29 ;  /* 0x0000001d121c7221 */ /* 0x000fe20000010100 */
[----:B------:R-:W-:Y:S02]  /*2cf0*/  HADD2.F32 R23, -RZ, R16.H1_H1 ;  /* 0x30000010ff177230 */ /* 0x000fe40000004100 */
[----:B------:R-:W-:Y:S01]  /*2d00*/  FFMA.FTZ R33, R24, R27, R33 ;  /* 0x0000001b18217223 */ /* 0x000fe20000010021 */
[----:B------:R-:W-:Y:S01]  /*2d10*/  FADD.FTZ R26, R27, R26 ;  /* 0x0000001a1b1a7221 */ /* 0x000fe20000010000 */
[----:B------:R-:W-:-:S02]  /*2d20*/  HADD2.F32 R24, -RZ, R17.H1_H1 ;  /* 0x30000011ff187230 */ /* 0x000fc40000004100 */
[----:B------:R-:W-:Y:S01]  /*2d30*/  FMUL.FTZ R30, R28, R61 ;  /* 0x0000003d1c1e7220 */ /* 0x000fe20000410000 */
[----:B------:R-:W-:Y:S01]  /*2d40*/  FMUL.FTZ R27, R59, R35 ;  /* 0x000000233b1b7220 */ /* 0x000fe20000410000 */
[----:B------:R-:W-:Y:S01]  /*2d50*/  FADD.FTZ R28, -R18, R23 ;  /* 0x00000017121c7221 */ /* 0x000fe20000010100 */
[----:B------:R-:W-:Y:S01]  /*2d60*/  FADD.FTZ R25, R25, R22 ;  /* 0x0000001619197221 */ /* 0x000fe20000010000 */
[----:B------:R-:W-:Y:S01]  /*2d70*/  FMUL.FTZ R23, R19, R24 ;  /* 0x0000001813177220 */ /* 0x000fe20000410000 */
[----:B------:R-:W-:Y:S01]  /*2d80*/  FADD.FTZ R26, R26, R27 ;  /* 0x0000001b1a1a7221 */ /* 0x000fe20000010000 */
[----:B------:R-:W-:Y:S01]  /*2d90*/  FFMA.FTZ R33, R30, R27, R33 ;  /* 0x0000001b1e217223 */ /* 0x000fe20000010021 */
[----:B------:R-:W-:Y:S01]  /*2da0*/  FMUL.FTZ R28, R28, R61 ;  /* 0x0000003d1c1c7220 */ /* 0x000fe20000410000 */
[----:B------:R-:W-:Y:S01]  /*2db0*/  FADD.FTZ R22, R31, R35 ;  /* 0x000000231f167221 */ /* 0x000fe20000010000 */
[----:B------:R-:W-:Y:S01]  /*2dc0*/  FADD.FTZ R26, R23, R26 ;  /* 0x0000001a171a7221 */ /* 0x000fe20000010000 */
[----:B------:R-:W-:Y:S01]  /*2dd0*/  FFMA.FTZ R20, R35, R30, R20 ;  /* 0x0000001e23147223 */ /* 0x000fe20000010014 */
[----:B------:R-:W-:Y:S01]  /*2de0*/  FFMA.FTZ R33, R28, R23, R33 ;  /* 0x000000171c217223 */ /* 0x000fe20000010021 */
[----:B------:R-:W-:Y:S01]  /*2df0*/  FADD.FTZ R23, R25, R24 ;  /* 0x0000001819177221 */ /* 0x000fe20000010000 */
[----:B------:R-:W-:Y:S01]  /*2e00*/  FFMA.FTZ R21, R24, R28, R21 ;  /* 0x0000001c18157223 */ /* 0x000fe20000010015 */
[----:B------:R-:W-:Y:S06]  /*2e10*/  BRA `(.L_x_925) ;  /* 0x0000002400007947 */ /* 0x000fec0003800000 */
.L_x_924:
[--C-:B-----5:R-:W-:Y:S02]  /*2e20*/  HADD2.F32 R21, -RZ, R54.reuse.H0_H0 ;  /* 0x20000036ff157230 */ /* 0x120fe40000004100 */
[----:B------:R-:W-:Y:S02]  /*2e30*/  HADD2.F32 R23, -RZ, R54.H1_H1 ;  /* 0x30000036ff177230 */ /* 0x000fe40000004100 */
[--C-:B------:R-:W-:Y:S02]  /*2e40*/  HADD2.F32 R29, -RZ, R52.reuse.H0_H0 ;  /* 0x20000034ff1d7230 */ /* 0x100fe40000004100 */
[----:B------:R-:W-:Y:S01]  /*2e50*/  FADD.FTZ R20, -R18, R21 ;  /* 0x0000001512147221 */ /* 0x000fe20000010100 */
[--C-:B------:R-:W-:Y:S02]  /*2e60*/  HADD2.F32 R28, -RZ, R53.reuse.H0_H0 ;  /* 0x20000035ff1c7230 */ /* 0x100fe40000004100 */
[----:B------:R-:W-:Y:S02]  /*2e70*/  HADD2.F32 R31, -RZ, R52.H1_H1 ;  /* 0x30000034ff1f7230 */ /* 0x000fe40000004100 */
[----:B------:R-:W-:Y:S01]  /*2e80*/  FMUL.FTZ R21, R20, R61 ;  /* 0x0000003d14157220 */ /* 0x000fe20000410000 */
[C---:B------:R-:W-:Y:S01]  /*2e90*/  FADD.FTZ R20, -R18.reuse, R23 ;  /* 0x0000001712147221 */ /* 0x040fe20000010100 */
[----:B------:R-:W-:Y:S01]  /*2ea0*/  FADD.FTZ R30, -R18, R29 ;  /* 0x0000001d121e7221 */ /* 0x000fe20000010100 */
[----:B------:R-:W-:-:S02]  /*2eb0*/  HADD2.F32 R32, -RZ, R53.H1_H1 ;  /* 0x30000035ff207230 */ /* 0x000fc40000004100 */
[----:B------:R-:W-:Y:S01]  /*2ec0*/  FFMA.FTZ R22, R59, R21, R64 ;  /* 0x000000153b167223 */ /* 0x000fe20000010040 */
[----:B------:R-:W-:Y:S01]  /*2ed0*/  FMUL.FTZ R20, R20, R61 ;  /* 0x0000003d14147220 */ /* 0x000fe20000410000 */
[----:B------:R-:W-:Y:S02]  /*2ee0*/  HADD2.F32 R37, -RZ, R51.H0_H0 ;  /* 0x20000033ff257230 */ /* 0x000fe40000004100 */
[----:B------:R-:W-:Y:S01]  /*2ef0*/  FMUL.FTZ R24, R22, -1.4426950216293334961 ;  /* 0xbfb8aa3b16187820 */ /* 0x000fe20000410000 */
[----:B------:R-:W-:-:S04]  /*2f00*/  FFMA.FTZ R23, R19, R20, R62 ;  /* 0x0000001413177223 */ /* 0x000fc8000001003e */
[----:B------:R-:W-:Y:S01]  /*2f10*/  FMUL.FTZ R26, R23, -1.4426950216293334961 ;  /* 0xbfb8aa3b171a7820 */ /* 0x000fe20000410000 */
[----:B------:R-:W0:Y:S08]  /*2f20*/  MUFU.EX2 R24, R24 ;  /* 0x0000001800187308 */ /* 0x000e300000000800 */
[----:B------:R-:W1:Y:S01]  /*2f30*/  MUFU.EX2 R26, R26 ;  /* 0x0000001a001a7308 */ /* 0x000e620000000800 */
[----:B0-----:R-:W-:Y:S01]  /*2f40*/  FADD.FTZ R25, R24, 1 ;  /* 0x3f80000018197421 */ /* 0x001fe20000010000 */
[----:B------:R-:W-:-:S04]  /*2f50*/  FMUL.FTZ R24, R30, R61 ;  /* 0x0000003d1e187220 */ /* 0x000fc80000410000 */
[----:B------:R-:W-:Y:S02]  /*2f60*/  FFMA.FTZ R30, R59, R24, R64 ;  /* 0x000000183b1e7223 */ /* 0x000fe40000010040 */
[----:B------:R-:W0:Y:S01]  /*2f70*/  MUFU.RCP R25, R25 ;  /* 0x0000001900197308 */ /* 0x000e220000001000 */
[----:B-1----:R-:W-:Y:S01]  /*2f80*/  FADD.FTZ R27, R26, 1 ;  /* 0x3f8000001a1b7421 */ /* 0x002fe20000010000 */
[----:B------:R-:W-:Y:S01]  /*2f90*/  FADD.FTZ R26, -R18, R31 ;  /* 0x0000001f121a7221 */ /* 0x000fe20000010100 */
[----:B------:R-:W-:-:S05]  /*2fa0*/  HADD2.F32 R31, -RZ, R50.H0_H0 ;  /* 0x20000032ff1f7230 */ /* 0x000fca0000004100 */
[----:B------:R-:W1:Y:S01]  /*2fb0*/  MUFU.RCP R27, R27 ;  /* 0x0000001b001b7308 */ /* 0x000e620000001000 */
[----:B------:R-:W-:Y:S01]  /*2fc0*/  FADD.FTZ R34, -R18, R31 ;  /* 0x0000001f12227221 */ /* 0x000fe20000010100 */
[----:B0-----:R-:W-:Y:S01]  /*2fd0*/  FADD.FTZ R29, -R25, 1 ;  /* 0x3f800000191d7421 */ /* 0x001fe20000010100 */
[----:B------:R-:W-:Y:S01]  /*2fe0*/  FMUL.FTZ R28, R28, R25 ;  /* 0x000000191c1c7220 */ /* 0x000fe20000410000 */
[----:B------:R-:W-:Y:S02]  /*2ff0*/  FMUL.FTZ R25, R30, -1.4426950216293334961 ;  /* 0xbfb8aa3b1e197820 */ /* 0x000fe40000410000 */
[----:B------:R-:W-:Y:S01]  /*3000*/  FFMA.FTZ R29, R22, R29, 1 ;  /* 0x3f800000161d7423 */ /* 0x000fe2000001001d */
[----:B------:R-:W-:-:S03]  /*3010*/  FMUL.FTZ R22, R26, R61 ;  /* 0x0000003d1a167220 */ /* 0x000fc60000410000 */
[----:B------:R-:W0:Y:S01]  /*3020*/  MUFU.EX2 R25, R25 ;  /* 0x0000001900197308 */ /* 0x000e220000000800 */
[----:B------:R-:W-:Y:S01]  /*3030*/  FMUL.FTZ R28, R28, R29 ;  /* 0x0000001d1c1c7220 */ /* 0x000fe20000410000 */
[----:B-1----:R-:W-:Y:S01]  /*3040*/  FADD.FTZ R26, -R27, 1 ;  /* 0x3f8000001b1a7421 */ /* 0x002fe20000010100 */
[----:B------:R-:W-:Y:S01]  /*3050*/  FFMA.FTZ R29, R19, R22, R62 ;  /* 0x00000016131d7223 */ /* 0x000fe2000001003e */
[----:B------:R-:W-:Y:S02]  /*3060*/  FMUL.FTZ R27, R32, R27 ;  /* 0x0000001b201b7220 */ /* 0x000fe40000410000 */
[----:B------:R-:W-:Y:S01]  /*3070*/  FFMA.FTZ R26, R23, R26, 1 ;  /* 0x3f800000171a7423 */ /* 0x000fe2000001001a */
[----:B------:R-:W-:Y:S01]  /*3080*/  FMUL.FTZ R31, R29, -1.4426950216293334961 ;  /* 0xbfb8aa3b1d1f7820 */ /* 0x000fe20000410000 */
[----:B------:R-:W-:Y:S02]  /*3090*/  FMUL.FTZ R23, R34, R61 ;  /* 0x0000003d22177220 */ /* 0x000fe40000410000 */
[----:B------:R-:W-:-:S02]  /*30a0*/  FMUL.FTZ R27, R27, R26 ;  /* 0x0000001a1b1b7220 */ /* 0x000fc40000410000 */
[----:B------:R-:W-:Y:S01]  /*30b0*/  FFMA.FTZ R33, R59, R23, R64 ;  /* 0x000000173b217223 */ /* 0x000fe20000010040 */
[----:B------:R-:W1:Y:S03]  /*30c0*/  MUFU.EX2 R31, R31 ;  /* 0x0000001f001f7308 */ /* 0x000e660000000800 */
[----:B------:R-:W-:Y:S01]  /*30d0*/  FMUL.FTZ R35, R33, -1.4426950216293334961 ;  /* 0xbfb8aa3b21237820 */ /* 0x000fe20000410000 */
[----:B0-----:R-:W-:Y:S01]  /*30e0*/  FADD.FTZ R26, R25, 1 ;  /* 0x3f800000191a7421 */ /* 0x001fe20000010000 */
[----:B------:R-:W-:-:S04]  /*30f0*/  HADD2.F32 R25, -RZ, R50.H1_H1 ;  /* 0x30000032ff197230 */ /* 0x000fc80000004100 */
[----:B------:R-:W0:Y:S01]  /*3100*/  MUFU.EX2 R35, R35 ;  /* 0x0000002300237308 */ /* 0x000e220000000800 */
[----:B------:R-:W-:-:S04]  /*3110*/  FADD.FTZ R34, -R18, R25 ;  /* 0x0000001912227221 */ /* 0x000fc80000010100 */
[----:B------:R-:W-:Y:S01]  /*3120*/  FMUL.FTZ R25, R34, R61 ;  /* 0x0000003d22197220 */ /* 0x000fe20000410000 */
[----:B-1----:R-:W-:-:S03]  /*3130*/  FADD.FTZ R32, R31, 1 ;  /* 0x3f8000001f207421 */ /* 0x002fc60000010000 */
[----:B------:R-:W-:Y:S01]  /*3140*/  FFMA.FTZ R34, R19, R25, R62 ;  /* 0x0000001913227223 */ /* 0x000fe2000001003e */
[----:B------:R-:W1:Y:S03]  /*3150*/  MUFU.RCP R26, R26 ;  /* 0x0000001a001a7308 */ /* 0x000e660000001000 */
[----:B------:R-:W-:Y:S01]  /*3160*/  FMUL.FTZ R36, R34, -1.4426950216293334961 ;  /* 0xbfb8aa3b22247820 */ /* 0x000fe20000410000 */
[----:B0-----:R-:W-:-:S04]  /*3170*/  FADD.FTZ R35, R35, 1 ;  /* 0x3f80000023237421 */ /* 0x001fc80000010000 */
[----:B------:R-:W0:Y:S08]  /*3180*/  MUFU.RCP R32, R32 ;  /* 0x0000002000207308 */ /* 0x000e300000001000 */
[----:B------:R-:W2:Y:S01]  /*3190*/  MUFU.EX2 R36, R36 ;  /* 0x0000002400247308 */ /* 0x000ea20000000800 */
[----:B-1----:R-:W-:Y:S01]  /*31a0*/  FADD.FTZ R31, -R26, 1 ;  /* 0x3f8000001a1f7421 */ /* 0x002fe20000010100 */
[----:B------:R-:W-:-:S03]  /*31b0*/  FMUL.FTZ R26, R37, R26 ;  /* 0x0000001a251a7220 */ /* 0x000fc60000410000 */
[----:B------:R-:W-:-:S03]  /*31c0*/  FFMA.FTZ R31, R30, R31, 1 ;  /* 0x3f8000001e1f7423 */ /* 0x000fc6000001001f */
[----:B------:R-:W1:Y:S01]  /*31d0*/  MUFU.RCP R35, R35 ;  /* 0x0000002300237308 */ /* 0x000e620000001000 */
[----:B0-----:R-:W-:-:S04]  /*31e0*/  FADD.FTZ R30, -R32, 1 ;  /* 0x3f800000201e7421 */ /* 0x001fc80000010100 */
[----:B------:R-:W-:Y:S01]  /*31f0*/  FFMA.FTZ R30, R29, R30, 1 ;  /* 0x3f8000001d1e7423 */ /* 0x000fe2000001001e */
[----:B------:R-:W-:Y:S02]  /*3200*/  HADD2.F32 R29, -RZ, R51.H1_H1 ;  /* 0x30000033ff1d7230 */ /* 0x000fe40000004100 */
[----:B--2---:R-:W-:Y:S01]  /*3210*/  FADD.FTZ R37, R36, 1 ;  /* 0x3f80000024257421 */ /* 0x004fe20000010000 */
[----:B------:R-:W-:Y:S02]  /*3220*/  HADD2.F32 R36, -RZ, R49.H1_H1 ;  /* 0x30000031ff247230 */ /* 0x000fe40000004100 */
[----:B------:R-:W-:-:S03]  /*3230*/  FMUL.FTZ R29, R29, R32 ;  /* 0x000000201d1d7220 */ /* 0x000fc60000410000 */
[----:B------:R-:W0:Y:S01]  /*3240*/  MUFU.RCP R37, R37 ;  /* 0x0000002500257308 */ /* 0x000e220000001000 */
[----:B------:R-:W-:Y:S01]  /*3250*/  FMUL.FTZ R29, R29, R30 ;  /* 0x0000001e1d1d7220 */ /* 0x000fe20000410000 */
[----:B-1----:R-:W-:-:S04]  /*3260*/  FADD.FTZ R32, -R35, 1 ;  /* 0x3f80000023207421 */ /* 0x002fc80000010100 */
[----:B------:R-:W-:Y:S01]  /*3270*/  FFMA.FTZ R33, R33, R32, 1 ;  /* 0x3f80000021217423 */ /* 0x000fe20000010020 */
[----:B------:R-:W-:-:S05]  /*3280*/  HADD2.F32 R32, -RZ, R49.H0_H0 ;  /* 0x20000031ff207230 */ /* 0x000fca0000004100 */
[----:B------:R-:W-:-:S04]  /*3290*/  FMUL.FTZ R32, R32, R35 ;  /* 0x0000002320207220 */ /* 0x000fc80000410000 */
[----:B------:R-:W-:Y:S01]  /*32a0*/  FMUL.FTZ R32, R32, R33 ;  /* 0x0000002120207220 */ /* 0x000fe20000410000 */
[----:B0-----:R-:W-:Y:S01]  /*32b0*/  FMUL.FTZ R35, R36, R37 ;  /* 0x0000002524237220 */ /* 0x001fe20000410000 */
[----:B------:R-:W-:Y:S01]  /*32c0*/  FADD.FTZ R65, -R37, 1 ;  /* 0x3f80000025417421 */ /* 0x000fe20000010100 */
[----:B------:R-:W-:Y:S01]  /*32d0*/  FMUL.FTZ R36, R26, R31 ;  /* 0x0000001f1a247220 */ /* 0x000fe20000410000 */
[----:B------:R-:W-:Y:S02]  /*32e0*/  HADD2.F32 R31, -RZ, R48.H0_H0 ;  /* 0x20000030ff1f7230 */ /* 0x000fe40000004100 */
[----:B------:R-:W-:Y:S01]  /*32f0*/  FMUL.FTZ R26, R59, R28 ;  /* 0x0000001c3b1a7220 */ /* 0x000fe20000410000 */
[----:B------:R-:W-:Y:S02]  /*3300*/  FFMA.FTZ R34, R34, R65, 1 ;  /* 0x3f80000022227423 */ /* 0x000fe40000010041 */
[----:B------:R-:W-:Y:S02]  /*3310*/  FADD.FTZ R60, -R18, R31 ;  /* 0x0000001f123c7221 */ /* 0x000fe40000010100 */
[----:B------:R-:W-:Y:S01]  /*3320*/  FMUL.FTZ R30, R35, R34 ;  /* 0x00000022231e7220 */ /* 0x000fe20000410000 */
[----:B------:R-:W-:Y:S01]  /*3330*/  FFMA.FTZ R33, R21, R26, RZ ;  /* 0x0000001a15217223 */ /* 0x000fe200000100ff */
[----:B------:R-:W-:Y:S01]  /*3340*/  FADD.FTZ R34, RZ, R26 ;  /* 0x0000001aff227221 */ /* 0x000fe20000010000 */
[----:B------:R-:W-:Y:S01]  /*3350*/  FMUL.FTZ R26, R60, R61 ;  /* 0x0000003d3c1a7220 */ /* 0x000fe20000410000 */
[----:B------:R-:W-:Y:S01]  /*3360*/  FMUL.FTZ R31, R19, R27 ;  /* 0x0000001b131f7220 */ /* 0x000fe20000410000 */
[----:B------:R-:W-:-:S02]  /*3370*/  FFMA.FTZ R21, R21, R28, RZ ;  /* 0x0000001c15157223 */ /* 0x000fc400000100ff */
[----:B------:R-:W-:Y:S01]  /*3380*/  FFMA.FTZ R35, R59, R26, R64 ;  /* 0x0000001a3b237223 */ /* 0x000fe20000010040 */
[----:B------:R-:W-:Y:S01]  /*3390*/  FFMA.FTZ R33, R20, R31, R33 ;  /* 0x0000001f14217223 */ /* 0x000fe20000010021 */
[----:B------:R-:W-:Y:S01]  /*33a0*/  FADD.FTZ R34, R31, R34 ;  /* 0x000000221f227221 */ /* 0x000fe20000010000 */
[----:B------:R-:W-:Y:S01]  /*33b0*/  FADD.FTZ R31, RZ, R28 ;  /* 0x0000001cff1f7221 */ /* 0x000fe20000010000 */
[----:B------:R-:W-:Y:S01]  /*33c0*/  FMUL.FTZ R37, R35, -1.4426950216293334961 ;  /* 0xbfb8aa3b23257820 */ /* 0x000fe20000410000 */
[CC--:B------:R-:W-:Y:S01]  /*33d0*/  FFMA.FTZ R28, R24.reuse, R36.reuse, R21 ;  /* 0x00000024181c7223 */ /* 0x0c0fe20000010015 */
[----:B------:R-:W-:Y:S02]  /*33e0*/  HADD2.F32 R21, -RZ, R48.H1_H1 ;  /* 0x30000030ff157230 */ /* 0x000fe40000004100 */
[----:B------:R-:W-:Y:S01]  /*33f0*/  FADD.FTZ R31, R31, R36 ;  /* 0x000000241f1f7221 */ /* 0x000fe20000010000 */
[----:B------:R-:W-:Y:S01]  /*3400*/  FMUL.FTZ R36, R59, R36 ;  /* 0x000000243b247220 */ /* 0x000fe20000410000 */
[----:B------:R-:W0:Y:S02]  /*3410*/  MUFU.EX2 R37, R37 ;  /* 0x0000002500257308 */ /* 0x000e240000000800 */
[----:B------:R-:W-:Y:S01]  /*3420*/  FADD.FTZ R31, R31, R32 ;  /* 0x000000201f1f7221 */ /* 0x000fe20000010000 */
[----:B------:R-:W-:Y:S01]  /*3430*/  FFMA.FTZ R60, R24, R36, R33 ;  /* 0x00000024183c7223 */ /* 0x000fe20000010021 */
[----:B------:R-:W-:-:S02]  /*3440*/  HADD2.F32 R24, -RZ, R47.H0_H0 ;  /* 0x2000002fff187230 */ /* 0x000fc40000004100 */
[----:B------:R-:W-:Y:S01]  /*3450*/  FFMA.FTZ R33, R20, R27, RZ ;  /* 0x0000001b14217223 */ /* 0x000fe200000100ff */
[----:B------:R-:W-:-:S04]  /*3460*/  FADD.FTZ R20, RZ, R27 ;  /* 0x0000001bff147221 */ /* 0x000fc80000010000 */
[----:B------:R-:W-:Y:S01]  /*3470*/  FADD.FTZ R27, R20, R29 ;  /* 0x0000001d141b7221 */ /* 0x000fe20000010000 */
[----:B------:R-:W-:Y:S02]  /*3480*/  HADD2.F32 R20, -RZ, R47.H1_H1 ;  /* 0x3000002fff147230 */ /* 0x000fe40000004100 */
[----:B0-----:R-:W-:-:S06]  /*3490*/  FADD.FTZ R65, R37, 1 ;  /* 0x3f80000025417421 */ /* 0x001fcc0000010000 */
[----:B------:R-:W0:Y:S02]  /*34a0*/  MUFU.RCP R65, R65 ;  /* 0x0000004100417308 */ /* 0x000e240000001000 */
[----:B0-----:R-:W-:Y:S01]  /*34b0*/  FADD.FTZ R70, -R65, 1 ;  /* 0x3f80000041467421 */ /* 0x001fe20000010100 */
[----:B------:R-:W-:-:S03]  /*34c0*/  FMUL.FTZ R24, R24, R65 ;  /* 0x0000004118187220 */ /* 0x000fc60000410000 */
[----:B------:R-:W-:Y:S01]  /*34d0*/  FFMA.FTZ R35, R35, R70, 1 ;  /* 0x3f80000023237423 */ /* 0x000fe20000010046 */
[----:B------:R-:W-:-:S03]  /*34e0*/  FADD.FTZ R70, -R18, R21 ;  /* 0x0000001512467221 */ /* 0x000fc60000010100 */
[----:B------:R-:W-:Y:S01]  /*34f0*/  FMUL.FTZ R24, R24, R35 ;  /* 0x0000002318187220 */ /* 0x000fe20000410000 */
[----:B------:R-:W-:Y:S01]  /*3500*/  FMUL.FTZ R21, R70, R61 ;  /* 0x0000003d46157220 */ /* 0x000fe20000410000 */
[----:B------:R-:W-:Y:S01]  /*3510*/  FADD.FTZ R70, R34, R36 ;  /* 0x0000002422467221 */ /* 0x000fe20000010000 */
[CC--:B------:R-:W-:Y:S01]  /*3520*/  FFMA.FTZ R36, R22.reuse, R29.reuse, R33 ;  /* 0x0000001d16247223 */ /* 0x0c0fe20000010021 */
[C---:B------:R-:W-:Y:S01]  /*3530*/  FMUL.FTZ R29, R19.reuse, R29 ;  /* 0x0000001d131d7220 */ /* 0x040fe20000410000 */
[----:B------:R-:W-:Y:S02]  /*3540*/  FFMA.FTZ R34, R19, R21, R62 ;  /* 0x0000001513227223 */ /* 0x000fe4000001003e */
[----:B------:R-:W-:Y:S01]  /*3550*/  FFMA.FTZ R36, R25, R30, R36 ;  /* 0x0000001e19247223 */ /* 0x000fe20000010024 */
[----:B------:R-:W-:Y:S01]  /*3560*/  FFMA.FTZ R60, R22, R29, R60 ;  /* 0x0000001d163c7223 */ /* 0x000fe2000001003c */
[----:B------:R-:W-:Y:S01]  /*3570*/  FMUL.FTZ R35, R34, -1.4426950216293334961 ;  /* 0xbfb8aa3b22237820 */ /* 0x000fe20000410000 */
[----:B------:R-:W-:Y:S01]  /*3580*/  FADD.FTZ R70, R29, R70 ;  /* 0x000000461d467221 */ /* 0x000fe20000010000 */
[----:B------:R-:W-:Y:S01]  /*3590*/  FFMA.FTZ R29, R23, R32, R28 ;  /* 0x00000020171d7223 */ /* 0x000fe2000001001c */
[----:B------:R-:W-:-:S03]  /*35a0*/  HADD2.F32 R28, -RZ, R45.H0_H0 ;  /* 0x2000002dff1c7230 */ /* 0x000fc60000004100 */
[----:B------:R-:W0:Y:S01]  /*35b0*/  MUFU.EX2 R35, R35 ;  /* 0x0000002300237308 */ /* 0x000e220000000800 */
[----:B------:R-:W-:Y:S01]  /*35c0*/  FFMA.FTZ R29, R26, R24, R29 ;  /* 0x000000181a1d7223 */ /* 0x000fe2000001001d */
[----:B0-----:R-:W-:Y:S01]  /*35d0*/  FADD.FTZ R37, R35, 1 ;  /* 0x3f80000023257421 */ /* 0x001fe20000010000 */
[----:B------:R-:W-:-:S05]  /*35e0*/  HADD2.F32 R35, -RZ, R46.H0_H0 ;  /* 0x2000002eff237230 */ /* 0x000fca0000004100 */
[----:B------:R-:W0:Y:S01]  /*35f0*/  MUFU.RCP R37, R37 ;  /* 0x0000002500257308 */ /* 0x000e220000001000 */
[----:B------:R-:W-:Y:S01]  /*3600*/  FADD.FTZ R22, -R18, R35 ;  /* 0x0000002312167221 */ /* 0x000fe20000010100 */
[----:B0-----:R-:W-:Y:S01]  /*3610*/  FADD.FTZ R33, -R37, 1 ;  /* 0x3f80000025217421 */ /* 0x001fe20000010100 */
[----:B------:R-:W-:-:S03]  /*3620*/  FMUL.FTZ R20, R20, R37 ;  /* 0x0000002514147220 */ /* 0x000fc60000410000 */
[----:B------:R-:W-:-:S04]  /*3630*/  FFMA.FTZ R33, R34, R33, 1 ;  /* 0x3f80000022217423 */ /* 0x000fc80000010021 */
[----:B------:R-:W-:Y:S01]  /*3640*/  FMUL.FTZ R34, R20, R33 ;  /* 0x0000002114227220 */ /* 0x000fe20000410000 */
[----:B------:R-:W-:Y:S01]  /*3650*/  FMUL.FTZ R20, R22, R61 ;  /* 0x0000003d16147220 */ /* 0x000fe20000410000 */
[----:B------:R-:W-:-:S03]  /*3660*/  FMUL.FTZ R33, R59, R32 ;  /* 0x000000203b217220 */ /* 0x000fc60000410000 */
[----:B------:R-:W-:Y:S01]  /*3670*/  FFMA.FTZ R22, R59, R20, R64 ;  /* 0x000000143b167223 */ /* 0x000fe20000010040 */
[----:B------:R-:W-:-:S03]  /*3680*/  FFMA.FTZ R35, R23, R33, R60 ;  /* 0x0000002117237223 */ /* 0x000fc6000001003c */
[----:B------:R-:W-:-:S06]  /*3690*/  FMUL.FTZ R37, R22, -1.4426950216293334961 ;  /* 0xbfb8aa3b16257820 */ /* 0x000fcc0000410000 */
[----:B------:R-:W0:Y:S02]  /*36a0*/  MUFU.EX2 R37, R37 ;  /* 0x0000002500257308 */ /* 0x000e240000000800 */
[----:B0-----:R-:W-:Y:S01]  /*36b0*/  FADD.FTZ R65, R37, 1 ;  /* 0x3f80000025417421 */ /* 0x001fe20000010000 */
[----:B------:R-:W-:-:S05]  /*36c0*/  HADD2.F32 R37, -RZ, R46.H1_H1 ;  /* 0x3000002eff257230 */ /* 0x000fca0000004100 */
[----:B------:R-:W0:Y:S02]  /*36d0*/  MUFU.RCP R65, R65 ;  /* 0x0000004100417308 */ /* 0x000e240000001000 */
[----:B0-----:R-:W-:Y:S01]  /*36e0*/  FADD.FTZ R71, -R65, 1 ;  /* 0x3f80000041477421 */ /* 0x001fe20000010100 */
[----:B------:R-:W-:Y:S01]  /*36f0*/  FMUL.FTZ R23, R28, R65 ;  /* 0x000000411c177220 */ /* 0x000fe20000410000 */
[----:B------:R-:W-:Y:S01]  /*3700*/  FADD.FTZ R28, -R18, R37 ;  /* 0x00000025121c7221 */ /* 0x000fe20000010100 */
[----:B------:R-:W-:Y:S01]  /*3710*/  FADD.FTZ R37, R70, R33 ;  /* 0x0000002146257221 */ /* 0x000fe20000010000 */
[----:B------:R-:W-:Y:S01]  /*3720*/  FFMA.FTZ R22, R22, R71, 1 ;  /* 0x3f80000016167423 */ /* 0x000fe20000010047 */
[----:B------:R-:W-:Y:S01]  /*3730*/  FADD.FTZ R33, R27, R30 ;  /* 0x0000001e1b217221 */ /* 0x000fe20000010000 */
[----:B------:R-:W-:Y:S01]  /*3740*/  FMUL.FTZ R30, R19, R30 ;  /* 0x0000001e131e7220 */ /* 0x000fe20000410000 */
[----:B------:R-:W-:Y:S02]  /*3750*/  HADD2.F32 R27, -RZ, R45.H1_H1 ;  /* 0x3000002dff1b7230 */ /* 0x000fe40000004100 */
[----:B------:R-:W-:Y:S01]  /*3760*/  FMUL.FTZ R23, R23, R22 ;  /* 0x0000001617177220 */ /* 0x000fe20000410000 */
[----:B------:R-:W-:Y:S01]  /*3770*/  FMUL.FTZ R22, R28, R61 ;  /* 0x0000003d1c167220 */ /* 0x000fe20000410000 */
[----:B------:R-:W-:Y:S01]  /*3780*/  FFMA.FTZ R35, R25, R30, R35 ;  /* 0x0000001e19237223 */ /* 0x000fe20000010023 */
[----:B------:R-:W-:-:S02]  /*3790*/  HADD2.F32 R71, -RZ, R44.H1_H1 ;  /* 0x3000002cff477230 */ /* 0x000fc40000004100 */
[----:B------:R-:W-:Y:S01]  /*37a0*/  FADD.FTZ R37, R30, R37 ;  /* 0x000000251e257221 */ /* 0x000fe20000010000 */
        /* <DEDUP_REMOVED lines=9> */
[----:B------:R-:W-:-:S03]  /*3840*/  HADD2.F32 R25, -RZ, R44.H0_H0 ;  /* 0x2000002cff197230 */ /* 0x000fc60000004100 */
[----:B------:R-:W-:Y:S01]  /*3850*/  FMUL.FTZ R27, R27, R28 ;  /* 0x0000001c1b1b7220 */ /* 0x000fe20000410000 */
[----:B------:R-:W-:Y:S01]  /*3860*/  FMUL.FTZ R28, R59, R24 ;  /* 0x000000183b1c7220 */ /* 0x000fe20000410000 */
[C---:B------:R-:W-:Y:S01]  /*3870*/  FADD.FTZ R32, -R18.reuse, R25 ;  /* 0x0000001912207221 */ /* 0x040fe20000010100 */
[----:B------:R-:W-:Y:S02]  /*3880*/  FADD.FTZ R24, -R18, R71 ;  /* 0x0000004712187221 */ /* 0x000fe40000010100 */
[----:B------:R-:W-:Y:S01]  /*3890*/  FFMA.FTZ R35, R26, R28, R35 ;  /* 0x0000001c1a237223 */ /* 0x000fe20000010023 */
[-C--:B------:R-:W-:Y:S01]  /*38a0*/  FMUL.FTZ R25, R32, R61.reuse ;  /* 0x0000003d20197220 */ /* 0x080fe20000410000 */
[----:B------:R-:W-:Y:S01]  /*38b0*/  FMUL.FTZ R24, R24, R61 ;  /* 0x0000003d18187220 */ /* 0x000fe20000410000 */
[----:B------:R-:W-:Y:S01]  /*38c0*/  FADD.FTZ R37, R37, R28 ;  /* 0x0000001c25257221 */ /* 0x000fe20000010000 */
[----:B------:R-:W-:Y:S02]  /*38d0*/  HADD2.F32 R26, -RZ, R43.H0_H0 ;  /* 0x2000002bff1a7230 */ /* 0x000fe40000004100 */
[----:B------:R-:W-:Y:S01]  /*38e0*/  FFMA.FTZ R32, R59, R25, R64 ;  /* 0x000000193b207223 */ /* 0x000fe20000010040 */
[----:B------:R-:W-:-:S03]  /*38f0*/  FFMA.FTZ R28, R19, R24, R62 ;  /* 0x00000018131c7223 */ /* 0x000fc6000001003e */
[----:B------:R-:W-:-:S06]  /*3900*/  FMUL.FTZ R60, R32, -1.4426950216293334961 ;  /* 0xbfb8aa3b203c7820 */ /* 0x000fcc0000410000 */
[----:B------:R-:W0:Y:S02]  /*3910*/  MUFU.EX2 R60, R60 ;  /* 0x0000003c003c7308 */ /* 0x000e240000000800 */
[----:B0-----:R-:W-:Y:S01]  /*3920*/  FADD.FTZ R65, R60, 1 ;  /* 0x3f8000003c417421 */ /* 0x001fe20000010000 */
[----:B------:R-:W-:-:S05]  /*3930*/  FMUL.FTZ R60, R28, -1.4426950216293334961 ;  /* 0xbfb8aa3b1c3c7820 */ /* 0x000fca0000410000 */
[----:B------:R-:W0:Y:S08]  /*3940*/  MUFU.RCP R65, R65 ;  /* 0x0000004100417308 */ /* 0x000e300000001000 */
[----:B------:R-:W1:Y:S01]  /*3950*/  MUFU.EX2 R60, R60 ;  /* 0x0000003c003c7308 */ /* 0x000e620000000800 */
[----:B0-----:R-:W-:Y:S01]  /*3960*/  FMUL.FTZ R26, R26, R65 ;  /* 0x000000411a1a7220 */ /* 0x001fe20000410000 */
[----:B------:R-:W-:-:S04]  /*3970*/  FADD.FTZ R31, -R65, 1 ;  /* 0x3f800000411f7421 */ /* 0x000fc80000010100 */
[----:B------:R-:W-:Y:S01]  /*3980*/  FFMA.FTZ R31, R32, R31, 1 ;  /* 0x3f800000201f7423 */ /* 0x000fe2000001001f */
[----:B------:R-:W-:Y:S01]  /*3990*/  FADD.FTZ R32, R33, R34 ;  /* 0x0000002221207221 */ /* 0x000fe20000010000 */
[----:B-1----:R-:W-:Y:S02]  /*39a0*/  FADD.FTZ R65, R60, 1 ;  /* 0x3f8000003c417421 */ /* 0x002fe40000010000 */
[----:B------:R-:W-:Y:S01]  /*39b0*/  FMUL.FTZ R26, R26, R31 ;  /* 0x0000001f1a1a7220 */ /* 0x000fe20000410000 */
[-C--:B------:R-:W-:Y:S01]  /*39c0*/  FFMA.FTZ R31, R21, R34.reuse, R36 ;  /* 0x00000022151f7223 */ /* 0x080fe20000010024 */
[----:B------:R-:W-:Y:S01]  /*39d0*/  FMUL.FTZ R34, R19, R34 ;  /* 0x0000002213227220 */ /* 0x000fe20000410000 */
[----:B------:R-:W-:Y:S01]  /*39e0*/  HADD2.F32 R36, -RZ, R43.H1_H1 ;  /* 0x3000002bff247230 */ /* 0x000fe20000004100 */
[----:B------:R-:W0:Y:S02]  /*39f0*/  MUFU.RCP R65, R65 ;  /* 0x0000004100417308 */ /* 0x000e240000001000 */
[----:B------:R-:W-:Y:S01]  /*3a00*/  FFMA.FTZ R35, R21, R34, R35 ;  /* 0x0000002215237223 */ /* 0x000fe20000010023 */
[----:B------:R-:W-:Y:S01]  /*3a10*/  FADD.FTZ R37, R34, R37 ;  /* 0x0000002522257221 */ /* 0x000fe20000010000 */
[----:B------:R-:W-:Y:S01]  /*3a20*/  FFMA.FTZ R34, R20, R23, R29 ;  /* 0x0000001714227223 */ /* 0x000fe2000001001d */
[----:B------:R-:W-:Y:S01]  /*3a30*/  FFMA.FTZ R31, R22, R27, R31 ;  /* 0x0000001b161f7223 */ /* 0x000fe2000001001f */
[----:B------:R-:W-:-:S02]  /*3a40*/  FADD.FTZ R29, R32, R27 ;  /* 0x0000001b201d7221 */ /* 0x000fc40000010000 */
[----:B------:R-:W-:Y:S01]  /*3a50*/  FFMA.FTZ R34, R25, R26, R34 ;  /* 0x0000001a19227223 */ /* 0x000fe20000010022 */
[----:B0-----:R-:W-:Y:S01]  /*3a60*/  FADD.FTZ R33, -R65, 1 ;  /* 0x3f80000041217421 */ /* 0x001fe20000010100 */
[----:B------:R-:W-:-:S03]  /*3a70*/  FMUL.FTZ R21, R36, R65 ;  /* 0x0000004124157220 */ /* 0x000fc60000410000 */
[----:B------:R-:W-:Y:S01]  /*3a80*/  FFMA.FTZ R28, R28, R33, 1 ;  /* 0x3f8000001c1c7423 */ /* 0x000fe20000010021 */
[----:B------:R-:W-:-:S03]  /*3a90*/  HADD2.F32 R33, -RZ, R42.H0_H0 ;  /* 0x2000002aff217230 */ /* 0x000fc60000004100 */
[----:B------:R-:W-:Y:S02]  /*3aa0*/  FMUL.FTZ R28, R21, R28 ;  /* 0x0000001c151c7220 */ /* 0x000fe40000410000 */
[----:B------:R-:W-:Y:S01]  /*3ab0*/  FADD.FTZ R36, -R18, R33 ;  /* 0x0000002112247221 */ /* 0x000fe20000010100 */
[----:B------:R-:W-:Y:S01]  /*3ac0*/  FADD.FTZ R33, R30, R23 ;  /* 0x000000171e217221 */ /* 0x000fe20000010000 */
[----:B------:R-:W-:Y:S02]  /*3ad0*/  HADD2.F32 R30, -RZ, R41.H0_H0 ;  /* 0x20000029ff1e7230 */ /* 0x000fe40000004100 */
[----:B------:R-:W-:Y:S01]  /*3ae0*/  FFMA.FTZ R31, R24, R28, R31 ;  /* 0x0000001c181f7223 */ /* 0x000fe2000001001f */
[----:B------:R-:W-:Y:S01]  /*3af0*/  FMUL.FTZ R21, R36, R61 ;  /* 0x0000003d24157220 */ /* 0x000fe20000410000 */
[----:B------:R-:W-:Y:S01]  /*3b00*/  FMUL.FTZ R36, R59, R23 ;  /* 0x000000173b247220 */ /* 0x000fe20000410000 */
[----:B------:R-:W-:Y:S02]  /*3b10*/  HADD2.F32 R23, -RZ, R42.H1_H1 ;  /* 0x3000002aff177230 */ /* 0x000fe40000004100 */
[----:B------:R-:W-:Y:S01]  /*3b20*/  FADD.FTZ R33, R33, R26 ;  /* 0x0000001a21217221 */ /* 0x000fe20000010000 */
[----:B------:R-:W-:Y:S01]  /*3b30*/  FFMA.FTZ R65, R59, R21, R64 ;  /* 0x000000153b417223 */ /* 0x000fe20000010040 */
[----:B------:R-:W-:Y:S01]  /*3b40*/  FFMA.FTZ R60, R20, R36, R35 ;  /* 0x00000024143c7223 */ /* 0x000fe20000010023 */
[----:B------:R-:W-:-:S02]  /*3b50*/  FADD.FTZ R36, R37, R36 ;  /* 0x0000002425247221 */ /* 0x000fc40000010000 */
        /* <DEDUP_REMOVED lines=8> */
[----:B------:R-:W-:Y:S02]  /*3be0*/  FMUL.FTZ R23, R19, R27 ;  /* 0x0000001b13177220 */ /* 0x000fe40000410000 */
[----:B------:R-:W-:Y:S01]  /*3bf0*/  FMUL.FTZ R30, R30, R65 ;  /* 0x000000411e1e7220 */ /* 0x000fe20000410000 */
[----:B------:R-:W-:Y:S01]  /*3c00*/  FMUL.FTZ R20, R20, R61 ;  /* 0x0000003d14147220 */ /* 0x000fe20000410000 */
[----:B------:R-:W-:Y:S01]  /*3c10*/  FFMA.FTZ R60, R22, R23, R60 ;  /* 0x00000017163c7223 */ /* 0x000fe2000001003c */
[----:B------:R-:W-:Y:S02]  /*3c20*/  HADD2.F32 R22, -RZ, R41.H1_H1 ;  /* 0x30000029ff167230 */ /* 0x000fe40000004100 */
        /* <DEDUP_REMOVED lines=11> */
[----:B------:R-:W-:Y:S01]  /*3ce0*/  FADD.FTZ R32, -R18, R35 ;  /* 0x0000002312207221 */ /* 0x000fe20000010100 */
[----:B------:R-:W-:Y:S01]  /*3cf0*/  FMUL.FTZ R35, R59, R26 ;  /* 0x0000001a3b237220 */ /* 0x000fe20000410000 */
[----:B------:R-:W-:Y:S02]  /*3d00*/  HADD2.F32 R26, -RZ, R39.H0_H0 ;  /* 0x20000027ff1a7230 */ /* 0x000fe40000004100 */
[----:B------:R-:W-:Y:S01]  /*3d10*/  FMUL.FTZ R22, R32, R61 ;  /* 0x0000003d20167220 */ /* 0x000fe20000410000 */
[----:B------:R-:W-:Y:S01]  /*3d20*/  FFMA.FTZ R60, R25, R35, R60 ;  /* 0x00000023193c7223 */ /* 0x000fe2000001003c */
[----:B------:R-:W-:Y:S02]  /*3d30*/  FADD.FTZ R36, R36, R35 ;  /* 0x0000002324247221 */ /* 0x000fe40000010000 */
        /* <DEDUP_REMOVED lines=10> */
[----:B------:R-:W-:-:S04]  /*3de0*/  FADD.FTZ R32, -R18, R23 ;  /* 0x0000001712207221 */ /* 0x000fc80000010100 */
[----:B------:R-:W-:Y:S01]  /*3df0*/  FMUL.FTZ R23, R32, R61 ;  /* 0x0000003d20177220 */ /* 0x000fe20000410000 */
[----:B------:R-:W-:Y:S01]  /*3e00*/  FADD.FTZ R32, R29, R28 ;  /* 0x0000001c1d207221 */ /* 0x000fe20000010000 */
[C---:B------:R-:W-:Y:S02]  /*3e10*/  FMUL.FTZ R29, R19.reuse, R28 ;  /* 0x0000001c131d7220 */ /* 0x040fe40000410000 */
[----:B------:R-:W-:Y:S02]  /*3e20*/  FFMA.FTZ R26, R19, R23, R62 ;  /* 0x00000017131a7223 */ /* 0x000fe4000001003e */
[----:B------:R-:W-:Y:S01]  /*3e30*/  FFMA.FTZ R60, R24, R29, R60 ;  /* 0x0000001d183c7223 */ /* 0x000fe2000001003c */
[----:B------:R-:W-:Y:S02]  /*3e40*/  HADD2.F32 R24, -RZ, R39.H1_H1 ;  /* 0x30000027ff187230 */ /* 0x000fe40000004100 */
[----:B------:R-:W-:-:S06]  /*3e50*/  FMUL.FTZ R35, R26, -1.4426950216293334961 ;  /* 0xbfb8aa3b1a237820 */ /* 0x000fcc0000410000 */
[----:B------:R-:W0:Y:S02]  /*3e60*/  MUFU.EX2 R35, R35 ;  /* 0x0000002300237308 */ /* 0x000e240000000800 */
[----:B0-----:R-:W-:Y:S01]  /*3e70*/  FADD.FTZ R37, R35, 1 ;  /* 0x3f80000023257421 */ /* 0x001fe20000010000 */
[----:B------:R-:W-:-:S05]  /*3e80*/  HADD2.F32 R35, -RZ, R38.H0_H0 ;  /* 0x20000026ff237230 */ /* 0x000fca0000004100 */
[----:B------:R-:W0:Y:S01]  /*3e90*/  MUFU.RCP R37, R37 ;  /* 0x0000002500257308 */ /* 0x000e220000001000 */
[----:B------:R-:W-:Y:S01]  /*3ea0*/  FADD.FTZ R28, -R18, R35 ;  /* 0x00000023121c7221 */ /* 0x000fe20000010100 */
[----:B------:R-:W-:Y:S01]  /*3eb0*/  FADD.FTZ R35, R29, R36 ;  /* 0x000000241d237221 */ /* 0x000fe20000010000 */
[----:B------:R-:W-:Y:S01]  /*3ec0*/  FADD.FTZ R36, R33, R30 ;  /* 0x0000001e21247221 */ /* 0x000fe20000010000 */
[-C--:B------:R-:W-:Y:S01]  /*3ed0*/  FFMA.FTZ R29, R21, R30.reuse, R34 ;  /* 0x0000001e151d7223 */ /* 0x080fe20000010022 */
[----:B------:R-:W-:Y:S01]  /*3ee0*/  FMUL.FTZ R33, R59, R30 ;  /* 0x0000001e3b217220 */ /* 0x000fe20000410000 */
[----:B------:R-:W-:Y:S02]  /*3ef0*/  HADD2.F32 R30, -RZ, R3.H0_H0 ;  /* 0x20000003ff1e7230 */ /* 0x000fe40000004100 */
[----:B------:R-:W-:Y:S01]  /*3f00*/  FFMA.FTZ R29, R22, R25, R29 ;  /* 0x00000019161d7223 */ /* 0x000fe2000001001d */
[----:B------:R-:W-:Y:S01]  /*3f10*/  FFMA.FTZ R60, R21, R33, R60 ;  /* 0x00000021153c7223 */ /* 0x000fe2000001003c */
[----:B------:R-:W-:Y:S01]  /*3f20*/  FADD.FTZ R34, R35, R33 ;  /* 0x0000002123227221 */ /* 0x000fe20000010000 */
[----:B------:R-:W-:Y:S01]  /*3f30*/  FADD.FTZ R33, R32, R27 ;  /* 0x0000001b20217221 */ /* 0x000fe20000010000 */
[-C--:B------:R-:W-:Y:S01]  /*3f40*/  FFMA.FTZ R32, R20, R27.reuse, R31 ;  /* 0x0000001b14207223 */ /* 0x080fe2000001001f */
[----:B------:R-:W-:Y:S01]  /*3f50*/  FMUL.FTZ R27, R19, R27 ;  /* 0x0000001b131b7220 */ /* 0x000fe20000410000 */
[----:B0-----:R-:W-:Y:S01]  /*3f60*/  FADD.FTZ R65, -R37, 1 ;  /* 0x3f80000025417421 */ /* 0x001fe20000010100 */
[----:B------:R-:W-:-:S02]  /*3f70*/  FMUL.FTZ R24, R24, R37 ;  /* 0x0000002518187220 */ /* 0x000fc40000410000 */
[----:B------:R-:W-:Y:S01]  /*3f80*/  FFMA.FTZ R31, R20, R27, R60 ;  /* 0x0000001b141f7223 */ /* 0x000fe2000001003c */
[----:B------:R-:W-:Y:S02]  /*3f90*/  HADD2.F32 R20, -RZ, R3.H1_H1 ;  /* 0x30000003ff147230 */ /* 0x000fe40000004100 */
[----:B------:R-:W-:Y:S01]  /*3fa0*/  FFMA.FTZ R65, R26, R65, 1 ;  /* 0x3f8000001a417423 */ /* 0x000fe20000010041 */
[----:B------:R-:W-:Y:S01]  /*3fb0*/  FADD.FTZ R34, R27, R34 ;  /* 0x000000221b227221 */ /* 0x000fe20000010000 */
[----:B------:R-:W-:Y:S01]  /*3fc0*/  FADD.FTZ R27, R36, R25 ;  /* 0x00000019241b7221 */ /* 0x000fe20000010000 */
[----:B------:R-:W-:Y:S01]  /*3fd0*/  FMUL.FTZ R36, R59, R25 ;  /* 0x000000193b247220 */ /* 0x000fe20000410000 */
[----:B------:R-:W-:Y:S01]  /*3fe0*/  FMUL.FTZ R26, R24, R65 ;  /* 0x00000041181a7220 */ /* 0x000fe20000410000 */
[----:B------:R-:W-:Y:S01]  /*3ff0*/  FMUL.FTZ R24, R28, R61 ;  /* 0x0000003d1c187220 */ /* 0x000fe20000410000 */
[----:B------:R-:W-:Y:S02]  /*4000*/  HADD2.F32 R25, -RZ, R5.H0_H0 ;  /* 0x20000005ff197230 */ /* 0x000fe40000004100 */
[----:B------:R-:W-:Y:S01]  /*4010*/  FFMA.FTZ R31, R22, R36, R31 ;  /* 0x00000024161f7223 */ /* 0x000fe2000001001f */
[----:B------:R-:W-:Y:S01]  /*4020*/  FFMA.FTZ R32, R23, R26, R32 ;  /* 0x0000001a17207223 */ /* 0x000fe20000010020 */
[----:B------:R-:W-:Y:S01]  /*4030*/  FFMA.FTZ R28, R59, R24, R64 ;  /* 0x000000183b1c7223 */ /* 0x000fe20000010040 */
[----:B------:R-:W-:-:S03]  /*4040*/  FADD.FTZ R33, R33, R26 ;  /* 0x0000001a21217221 */ /* 0x000fc60000010000 */
[----:B------:R-:W-:-:S06]  /*4050*/  FMUL.FTZ R37, R28, -1.4426950216293334961 ;  /* 0xbfb8aa3b1c257820 */ /* 0x000fcc0000410000 */
[----:B------:R-:W0:Y:S02]  /*4060*/  MUFU.EX2 R37, R37 ;  /* 0x0000002500257308 */ /* 0x000e240000000800 */
[----:B0-----:R-:W-:Y:S01]  /*4070*/  FADD.FTZ R65, R37, 1 ;  /* 0x3f80000025417421 */ /* 0x001fe20000010000 */
[----:B------:R-:W-:-:S05]  /*4080*/  HADD2.F32 R37, -RZ, R38.H1_H1 ;  /* 0x30000026ff257230 */ /* 0x000fca0000004100 */
[----:B------:R-:W0:Y:S02]  /*4090*/  MUFU.RCP R65, R65 ;  /* 0x0000004100417308 */ /* 0x000e240000001000 */
[----:B0-----:R-:W-:Y:S01]  /*40a0*/  FADD.FTZ R71, -R65, 1 ;  /* 0x3f80000041477421 */ /* 0x001fe20000010100 */
[----:B------:R-:W-:Y:S01]  /*40b0*/  FMUL.FTZ R21, R30, R65 ;  /* 0x000000411e157220 */ /* 0x000fe20000410000 */
[----:B------:R-:W-:Y:S02]  /*40c0*/  FADD.FTZ R30, -R18, R37 ;  /* 0x00000025121e7221 */ /* 0x000fe40000010100 */
[----:B------:R-:W-:-:S04]  /*40d0*/  FFMA.FTZ R28, R28, R71, 1 ;  /* 0x3f8000001c1c7423 */ /* 0x000fc80000010047 */
[----:B------:R-:W-:Y:S01]  /*40e0*/  FMUL.FTZ R28, R21, R28 ;  /* 0x0000001c151c7220 */ /* 0x000fe20000410000 */
[----:B------:R-:W-:-:S03]  /*40f0*/  FMUL.FTZ R21, R30, R61 ;  /* 0x0000003d1e157220 */ /* 0x000fc60000410000 */
[----:B------:R-:W-:Y:S01]  /*4100*/  FFMA.FTZ R29, R24, R28, R29 ;  /* 0x0000001c181d7223 */ /* 0x000fe2000001001d */
[----:B------:R-:W-:-:S04]  /*4110*/  FFMA.FTZ R30, R19, R21, R62 ;  /* 0x00000015131e7223 */ /* 0x000fc8000001003e */
[----:B------:R-:W-:-:S06]  /*4120*/  FMUL.FTZ R35, R30, -1.4426950216293334961 ;  /* 0xbfb8aa3b1e237820 */ /* 0x000fcc0000410000 */
[----:B------:R-:W0:Y:S02]  /*4130*/  MUFU.EX2 R35, R35 ;  /* 0x0000002300237308 */ /* 0x000e240000000800 */
        /* <DEDUP_REMOVED lines=8> */
[----:B------:R-:W-:-:S03]  /*41c0*/  FMUL.FTZ R20, R60, R61 ;  /* 0x0000003d3c147220 */ /* 0x000fc60000410000 */
        /* <DEDUP_REMOVED lines=12> */
[----:B------:R-:W-:Y:S01]  /*4290*/  FADD.FTZ R35, R34, R36 ;  /* 0x0000002422237221 */ /* 0x000fe20000010000 */
[----:B------:R-:W-:Y:S02]  /*42a0*/  FMUL.FTZ R34, R19, R26 ;  /* 0x0000001a13227220 */ /* 0x000fe40000410000 */
[----:B------:R-:W-:Y:S02]  /*42b0*/  FMUL.FTZ R22, R70, R61 ;  /* 0x0000003d46167220 */ /* 0x000fe40000410000 */
[----:B------:R-:W-:Y:S01]  /*42c0*/  FFMA.FTZ R31, R23, R34, R31 ;  /* 0x00000022171f7223 */ /* 0x000fe2000001001f */
[----:B------:R-:W-:Y:S02]  /*42d0*/  HADD2.F32 R23, -RZ, R5.H1_H1 ;  /* 0x30000005ff177230 */ /* 0x000fe40000004100 */
[----:B------:R-:W-:Y:S01]  /*42e0*/  FFMA.FTZ R36, R19, R22, R62 ;  /* 0x0000001613247223 */ /* 0x000fe2000001003e */
[----:B------:R-:W-:Y:S01]  /*42f0*/  FADD.FTZ R35, R34, R35 ;  /* 0x0000002322237221 */ /* 0x000fe20000010000 */
[----:B------:R-:W-:-:S02]  /*4300*/  FADD.FTZ R34, R27, R28 ;  /* 0x0000001c1b227221 */ /* 0x000fc40000010000 */
[----:B------:R-:W-:-:S06]  /*4310*/  FMUL.FTZ R37, R36, -1.4426950216293334961 ;  /* 0xbfb8aa3b24257820 */ /* 0x000fcc0000410000 */
[----:B------:R-:W0:Y:S02]  /*4320*/  MUFU.EX2 R37, R37 ;  /* 0x0000002500257308 */ /* 0x000e240000000800 */
[----:B0-----:R-:W-:Y:S01]  /*4330*/  FADD.FTZ R60, R37, 1 ;  /* 0x3f800000253c7421 */ /* 0x001fe20000010000 */
[----:B------:R-:W-:-:S05]  /*4340*/  HADD2.F32 R37, -RZ, R6.H0_H0 ;  /* 0x20000006ff257230 */ /* 0x000fca0000004100 */
[----:B------:R-:W0:Y:S02]  /*4350*/  MUFU.RCP R60, R60 ;  /* 0x0000003c003c7308 */ /* 0x000e240000001000 */
[----:B0-----:R-:W-:Y:S01]  /*4360*/  FMUL.FTZ R26, R23, R60 ;  /* 0x0000003c171a7220 */ /* 0x001fe20000410000 */
[----:B------:R-:W-:-:S04]  /*4370*/  FADD.FTZ R23, -R60, 1 ;  /* 0x3f8000003c177421 */ /* 0x000fc80000010100 */
[----:B------:R-:W-:Y:S01]  /*4380*/  FFMA.FTZ R23, R36, R23, 1 ;  /* 0x3f80000024177423 */ /* 0x000fe20000010017 */
[----:B------:R-:W-:-:S03]  /*4390*/  FADD.FTZ R36, -R18, R37 ;  /* 0x0000002512247221 */ /* 0x000fc60000010100 */
[----:B------:R-:W-:Y:S01]  /*43a0*/  FMUL.FTZ R26, R26, R23 ;  /* 0x000000171a1a7220 */ /* 0x000fe20000410000 */
[----:B------:R-:W-:Y:S01]  /*43b0*/  FMUL.FTZ R23, R36, R61 ;  /* 0x0000003d24177220 */ /* 0x000fe20000410000 */
[C---:B------:R-:W-:Y:S01]  /*43c0*/  FMUL.FTZ R36, R59.reuse, R28 ;  /* 0x0000001c3b247220 */ /* 0x040fe20000410000 */
[----:B------:R-:W-:Y:S02]  /*43d0*/  HADD2.F32 R28, -RZ, R7.H0_H0 ;  /* 0x20000007ff1c7230 */ /* 0x000fe40000004100 */
[----:B------:R-:W-:Y:S01]  /*43e0*/  FFMA.FTZ R37, R59, R23, R64 ;  /* 0x000000173b257223 */ /* 0x000fe20000010040 */
[----:B------:R-:W-:Y:S01]  /*43f0*/  FFMA.FTZ R27, R24, R36, R31 ;  /* 0x00000024181b7223 */ /* 0x000fe2000001001f */
[----:B------:R-:W-:Y:S02]  /*4400*/  HADD2.F32 R31, -RZ, R6.H1_H1 ;  /* 0x30000006ff1f7230 */ /* 0x000fe40000004100 */
[----:B------:R-:W-:Y:S01]  /*4410*/  FADD.FTZ R35, R35, R36 ;  /* 0x0000002423237221 */ /* 0x000fe20000010000 */
        /* <DEDUP_REMOVED lines=8> */
[-C--:B------:R-:W-:Y:S01]  /*44a0*/  FFMA.FTZ R31, R21, R30.reuse, R32 ;  /* 0x0000001e151f7223 */ /* 0x080fe20000010020 */
[----:B------:R-:W-:Y:S01]  /*44b0*/  FMUL.FTZ R30, R19, R30 ;  /* 0x0000001e131e7220 */ /* 0x000fe20000410000 */
[----:B------:R-:W-:Y:S01]  /*44c0*/  FMUL.FTZ R28, R28, R37 ;  /* 0x000000251c1c7220 */ /* 0x000fe20000410000 */
[----:B------:R-:W-:Y:S01]  /*44d0*/  FMUL.FTZ R24, R24, R61 ;  /* 0x0000003d18187220 */ /* 0x000fe20000410000 */
[----:B------:R-:W-:Y:S02]  /*44e0*/  HADD2.F32 R32, -RZ, R7.H1_H1 ;  /* 0x30000007ff207230 */ /* 0x000fe40000004100 */
[----:B------:R-:W-:Y:S01]  /*44f0*/  FFMA.FTZ R37, R21, R30, R27 ;  /* 0x0000001e15257223 */ /* 0x000fe2000001001b */
        /* <DEDUP_REMOVED lines=11> */
[----:B------:R-:W-:Y:S01]  /*45b0*/  FADD.FTZ R36, R30, R35 ;  /* 0x000000231e247221 */ /* 0x000fe20000010000 */
[----:B------:R-:W-:Y:S01]  /*45c0*/  FADD.FTZ R32, -R18, R21 ;  /* 0x0000001512207221 */ /* 0x000fe20000010100 */
[----:B------:R-:W-:Y:S01]  /*45d0*/  FADD.FTZ R35, R34, R25 ;  /* 0x0000001922237221 */ /* 0x000fe20000010000 */
[C---:B------:R-:W-:Y:S01]  /*45e0*/  FMUL.FTZ R34, R59.reuse, R25 ;  /* 0x000000193b227220 */ /* 0x040fe20000410000 */
[----:B------:R-:W-:Y:S01]  /*45f0*/  FFMA.FTZ R31, R24, R27, R31 ;  /* 0x0000001b181f7223 */ /* 0x000fe2000001001f */
[----:B------:R-:W-:Y:S01]  /*4600*/  FMUL.FTZ R21, R32, R61 ;  /* 0x0000003d20157220 */ /* 0x000fe20000410000 */
[C---:B------:R-:W-:Y:S01]  /*4610*/  FFMA.FTZ R32, R20.reuse, R25, R29 ;  /* 0x0000001914207223 */ /* 0x040fe2000001001d */
[----:B------:R-:W-:Y:S02]  /*4620*/  HADD2.F32 R25, -RZ, R9.H0_H0 ;  /* 0x20000009ff197230 */ /* 0x000fe40000004100 */
[----:B------:R-:W-:Y:S01]  /*4630*/  FFMA.FTZ R60, R20, R34, R37 ;  /* 0x00000022143c7223 */ /* 0x000fe20000010025 */
[----:B------:R-:W-:Y:S01]  /*4640*/  FFMA.FTZ R30, R59, R21, R64 ;  /* 0x000000153b1e7223 */ /* 0x000fe20000010040 */
[----:B------:R-:W-:-:S02]  /*4650*/  HADD2.F32 R29, -RZ, R8.H1_H1 ;  /* 0x30000008ff1d7230 */ /* 0x000fc40000004100 */
[----:B------:R-:W-:Y:S01]  /*4660*/  FADD.FTZ R36, R36, R34 ;  /* 0x0000002224247221 */ /* 0x000fe20000010000 */
[----:B------:R-:W-:Y:S01]  /*4670*/  FADD.FTZ R34, R33, R26 ;  /* 0x0000001a21227221 */ /* 0x000fe20000010000 */
[----:B------:R-:W-:Y:S01]  /*4680*/  FMUL.FTZ R65, R30, -1.4426950216293334961 ;  /* 0xbfb8aa3b1e417820 */ /* 0x000fe20000410000 */
[----:B------:R-:W-:Y:S02]  /*4690*/  HADD2.F32 R33, -RZ, R10.H0_H0 ;  /* 0x2000000aff217230 */ /* 0x000fe40000004100 */
[----:B------:R-:W-:Y:S01]  /*46a0*/  FADD.FTZ R72, -R18, R29 ;  /* 0x0000001d12487221 */ /* 0x000fe20000010100 */
[----:B------:R-:W-:Y:S01]  /*46b0*/  FMUL.FTZ R29, R19, R26 ;  /* 0x0000001a131d7220 */ /* 0x000fe20000410000 */
[----:B------:R-:W-:Y:S01]  /*46c0*/  FADD.FTZ R35, R35, R28 ;  /* 0x0000001c23237221 */ /* 0x000fe20000010000 */
[----:B------:R-:W-:Y:S01]  /*46d0*/  FFMA.FTZ R32, R23, R28, R32 ;  /* 0x0000001c17207223 */ /* 0x000fe20000010020 */
[----:B------:R-:W0:Y:S01]  /*46e0*/  MUFU.EX2 R65, R65 ;  /* 0x0000004100417308 */ /* 0x000e220000000800 */
[----:B------:R-:W-:Y:S01]  /*46f0*/  FFMA.FTZ R60, R22, R29, R60 ;  /* 0x0000001d163c7223 */ /* 0x000fe2000001003c */
[----:B------:R-:W-:-:S02]  /*4700*/  HADD2.F32 R22, -RZ, R9.H1_H1 ;  /* 0x30000009ff167230 */ /* 0x000fc40000004100 */
[----:B------:R-:W-:Y:S01]  /*4710*/  FADD.FTZ R36, R29, R36 ;  /* 0x000000241d247221 */ /* 0x000fe20000010000 */
[----:B------:R-:W-:Y:S01]  /*4720*/  FMUL.FTZ R29, R59, R28 ;  /* 0x0000001c3b1d7220 */ /* 0x000fe20000410000 */
[----:B------:R-:W-:Y:S02]  /*4730*/  HADD2.F32 R28, -RZ, R11.H0_H0 ;  /* 0x2000000bff1c7230 */ /* 0x000fe40000004100 */
[----:B------:R-:W-:Y:S01]  /*4740*/  FADD.FTZ R34, R34, R27 ;  /* 0x0000001b22227221 */ /* 0x000fe20000010000 */
[----:B------:R-:W-:Y:S01]  /*4750*/  FMUL.FTZ R27, R19, R27 ;  /* 0x0000001b131b7220 */ /* 0x000fe20000410000 */
[----:B------:R-:W-:Y:S01]  /*4760*/  FFMA.FTZ R60, R23, R29, R60 ;  /* 0x0000001d173c7223 */ /* 0x000fe2000001003c */
[----:B------:R-:W-:-:S03]  /*4770*/  FADD.FTZ R36, R36, R29 ;  /* 0x0000001d24247221 */ /* 0x000fc60000010000 */
[----:B------:R-:W-:Y:S01]  /*4780*/  FFMA.FTZ R60, R24, R27, R60 ;  /* 0x0000001b183c7223 */ /* 0x000fe2000001003c */
[----:B------:R-:W-:Y:S02]  /*4790*/  HADD2.F32 R24, -RZ, R11.H1_H1 ;  /* 0x3000000bff187230 */ /* 0x000fe40000004100 */
[----:B------:R-:W-:Y:S01]  /*47a0*/  FADD.FTZ R36, R27, R36 ;  /* 0x000000241b247221 */ /* 0x000fe20000010000 */
[----:B0-----:R-:W-:-:S06]  /*47b0*/  FADD.FTZ R70, R65, 1 ;  /* 0x3f80000041467421 */ /* 0x001fcc0000010000 */
[----:B------:R-:W0:Y:S02]  /*47c0*/  MUFU.RCP R70, R70 ;  /* 0x0000004600467308 */ /* 0x000e240000001000 */
[----:B0-----:R-:W-:Y:S01]  /*47d0*/  FMUL.FTZ R20, R25, R70 ;  /* 0x0000004619147220 */ /* 0x001fe20000410000 */
[----:B------:R-:W-:-:S04]  /*47e0*/  FADD.FTZ R25, -R70, 1 ;  /* 0x3f80000046197421 */ /* 0x000fc80000010100 */
        /* <DEDUP_REMOVED lines=14> */
[----:B------:R-:W-:-:S04]  /*48d0*/  FMUL.FTZ R22, R26, R61 ;  /* 0x0000003d1a167220 */ /* 0x000fc80000410000 */
[----:B------:R-:W-:-:S04]  /*48e0*/  FFMA.FTZ R26, R59, R22, R64 ;  /* 0x000000163b1a7223 */ /* 0x000fc80000010040 */
        /* <DEDUP_REMOVED lines=10> */
[----:B------:R-:W-:-:S04]  /*4990*/  FMUL.FTZ R23, R28, R61 ;  /* 0x0000003d1c177220 */ /* 0x000fc80000410000 */
[----:B------:R-:W-:-:S04]  /*49a0*/  FFMA.FTZ R28, R19, R23, R62 ;  /* 0x00000017131c7223 */ /* 0x000fc8000001003e */
[----:B------:R-:W-:-:S06]  /*49b0*/  FMUL.FTZ R29, R28, -1.4426950216293334961 ;  /* 0xbfb8aa3b1c1d7820 */ /* 0x000fcc0000410000 */
[----:B------:R-:W0:Y:S02]  /*49c0*/  MUFU.EX2 R29, R29 ;  /* 0x0000001d001d7308 */ /* 0x000e240000000800 */
[----:B0-----:R-:W-:Y:S01]  /*49d0*/  FADD.FTZ R33, R29, 1 ;  /* 0x3f8000001d217421 */ /* 0x001fe20000010000 */
[----:B------:R-:W-:-:S05]  /*49e0*/  HADD2.F32 R29, -RZ, R12.H0_H0 ;  /* 0x2000000cff1d7230 */ /* 0x000fca0000004100 */
[----:B------:R-:W0:Y:S01]  /*49f0*/  MUFU.RCP R33, R33 ;  /* 0x0000002100217308 */ /* 0x000e220000001000 */
[----:B------:R-:W-:Y:S01]  /*4a00*/  FADD.FTZ R70, -R18, R29 ;  /* 0x0000001d12467221 */ /* 0x000fe20000010100 */
[----:B------:R-:W-:-:S04]  /*4a10*/  FFMA.FTZ R29, R21, R30, R32 ;  /* 0x0000001e151d7223 */ /* 0x000fc80000010020 */
[----:B------:R-:W-:Y:S01]  /*4a20*/  FFMA.FTZ R29, R22, R26, R29 ;  /* 0x0000001a161d7223 */ /* 0x000fe2000001001d */
[----:B0-----:R-:W-:Y:S01]  /*4a30*/  FADD.FTZ R37, -R33, 1 ;  /* 0x3f80000021257421 */ /* 0x001fe20000010100 */
[----:B------:R-:W-:Y:S01]  /*4a40*/  FMUL.FTZ R24, R24, R33 ;  /* 0x0000002118187220 */ /* 0x000fe20000410000 */
[----:B------:R-:W-:Y:S01]  /*4a50*/  FMUL.FTZ R33, R59, R30 ;  /* 0x0000001e3b217220 */ /* 0x000fe20000410000 */
[----:B------:R-:W-:Y:S02]  /*4a60*/  HADD2.F32 R30, -RZ, R13.H0_H0 ;  /* 0x2000000dff1e7230 */ /* 0x000fe40000004100 */
[----:B------:R-:W-:Y:S01]  /*4a70*/  FFMA.FTZ R37, R28, R37, 1 ;  /* 0x3f8000001c257423 */ /* 0x000fe20000010025 */
[----:B------:R-:W-:Y:S01]  /*4a80*/  FFMA.FTZ R60, R21, R33, R60 ;  /* 0x00000021153c7223 */ /* 0x000fe2000001003c */
[----:B------:R-:W-:Y:S02]  /*4a90*/  FADD.FTZ R36, R36, R33 ;  /* 0x0000002124247221 */ /* 0x000fe40000010000 */
[----:B------:R-:W-:Y:S01]  /*4aa0*/  FMUL.FTZ R28, R24, R37 ;  /* 0x00000025181c7220 */ /* 0x000fe20000410000 */
[----:B------:R-:W-:Y:S01]  /*4ab0*/  FMUL.FTZ R24, R70, R61 ;  /* 0x0000003d46187220 */ /* 0x000fe20000410000 */
[----:B------:R-:W-:-:S03]  /*4ac0*/  FADD.FTZ R33, R34, R25 ;  /* 0x0000001922217221 */ /* 0x000fc60000010000 */
        /* <DEDUP_REMOVED lines=9> */
[----:B------:R-:W-:-:S05]  /*4b60*/  HADD2.F32 R27, -RZ, R12.H1_H1 ;  /* 0x3000000cff1b7230 */ /* 0x000fca0000004100 */
[----:B------:R-:W-:Y:S01]  /*4b70*/  FADD.FTZ R32, -R18, R27 ;  /* 0x0000001b12207221 */ /* 0x000fe20000010100 */
[----:B------:R-:W-:-:S03]  /*4b80*/  FMUL.FTZ R27, R21, R30 ;  /* 0x0000001e151b7220 */ /* 0x000fc60000410000 */
[----:B------:R-:W-:Y:S01]  /*4b90*/  FMUL.FTZ R21, R32, R61 ;  /* 0x0000003d20157220 */ /* 0x000fe20000410000 */
[-C--:B------:R-:W-:Y:S01]  /*4ba0*/  FFMA.FTZ R32, R20, R25.reuse, R31 ;  /* 0x0000001914207223 */ /* 0x080fe2000001001f */
[C---:B------:R-:W-:Y:S01]  /*4bb0*/  FMUL.FTZ R25, R19.reuse, R25 ;  /* 0x0000001913197220 */ /* 0x040fe20000410000 */
[----:B------:R-:W-:Y:S01]  /*4bc0*/  FFMA.FTZ R29, R24, R27, R29 ;  /* 0x0000001b181d7223 */ /* 0x000fe2000001001d */
[----:B------:R-:W-:Y:S01]  /*4bd0*/  FFMA.FTZ R30, R19, R21, R62 ;  /* 0x00000015131e7223 */ /* 0x000fe2000001003e */
[-C--:B------:R-:W-:Y:S01]  /*4be0*/  FFMA.FTZ R32, R23, R28.reuse, R32 ;  /* 0x0000001c17207223 */ /* 0x080fe20000010020 */
[----:B------:R-:W-:Y:S01]  /*4bf0*/  FFMA.FTZ R31, R20, R25, R60 ;  /* 0x00000019141f7223 */ /* 0x000fe2000001003c */
[----:B------:R-:W-:Y:S02]  /*4c00*/  HADD2.F32 R20, -RZ, R13.H1_H1 ;  /* 0x3000000dff147230 */ /* 0x000fe40000004100 */
[----:B------:R-:W-:Y:S01]  /*4c10*/  FMUL.FTZ R37, R30, -1.4426950216293334961 ;  /* 0xbfb8aa3b1e257820 */ /* 0x000fe20000410000 */
[----:B------:R-:W-:Y:S01]  /*4c20*/  FADD.FTZ R36, R25, R36 ;  /* 0x0000002419247221 */ /* 0x000fe20000010000 */
[----:B------:R-:W-:-:S04]  /*4c30*/  FMUL.FTZ R28, R19, R28 ;  /* 0x0000001c131c7220 */ /* 0x000fc80000410000 */
        /* <DEDUP_REMOVED lines=10> */
[----:B------:R-:W-:Y:S01]  /*4ce0*/  FADD.FTZ R34, R35, R26 ;  /* 0x0000001a23227221 */ /* 0x000fe20000010000 */
[C---:B------:R-:W-:Y:S01]  /*4cf0*/  FMUL.FTZ R26, R59.reuse, R26 ;  /* 0x0000001a3b1a7220 */ /* 0x040fe20000410000 */
[----:B------:R-:W-:Y:S02]  /*4d00*/  HADD2.F32 R35, -RZ, R15.H0_H0 ;  /* 0x2000000fff237230 */ /* 0x000fe40000004100 */
[----:B------:R-:W-:Y:S01]  /*4d10*/  FFMA.FTZ R25, R59, R20, R64 ;  /* 0x000000143b197223 */ /* 0x000fe20000010040 */
[----:B------:R-:W-:Y:S01]  /*4d20*/  FADD.FTZ R34, R34, R27 ;  /* 0x0000001b22227221 */ /* 0x000fe20000010000 */
[----:B------:R-:W-:Y:S01]  /*4d30*/  FFMA.FTZ R31, R22, R26, R31 ;  /* 0x0000001a161f7223 */ /* 0x000fe2000001001f */
[----:B------:R-:W-:Y:S01]  /*4d40*/  FADD.FTZ R33, R33, R30 ;  /* 0x0000001e21217221 */ /* 0x000fe20000010000 */
[----:B------:R-:W-:-:S02]  /*4d50*/  FMUL.FTZ R37, R25, -1.4426950216293334961 ;  /* 0xbfb8aa3b19257820 */ /* 0x000fc40000410000 */
[----:B------:R-:W-:-:S04]  /*4d60*/  FFMA.FTZ R31, R23, R28, R31 ;  /* 0x0000001c171f7223 */ /* 0x000fc8000001001f */
[----:B------:R-:W0:Y:S02]  /*4d70*/  MUFU.EX2 R37, R37 ;  /* 0x0000002500257308 */ /* 0x000e240000000800 */
[----:B0-----:R-:W-:-:S06]  /*4d80*/  FADD.FTZ R60, R37, 1 ;  /* 0x3f800000253c7421 */ /* 0x001fcc0000010000 */
[----:B------:R-:W0:Y:S02]  /*4d90*/  MUFU.RCP R60, R60 ;  /* 0x0000003c003c7308 */ /* 0x000e240000001000 */
[----:B0-----:R-:W-:Y:S01]  /*4da0*/  FMUL.FTZ R22, R35, R60 ;  /* 0x0000003c23167220 */ /* 0x001fe20000410000 */
[----:B------:R-:W-:Y:S01]  /*4db0*/  FADD.FTZ R70, -R60, 1 ;  /* 0x3f8000003c467421 */ /* 0x000fe20000010100 */
[----:B------:R-:W-:Y:S02]  /*4dc0*/  HADD2.F32 R35, -RZ, R14.H1_H1 ;  /* 0x3000000eff237230 */ /* 0x000fe40000004100 */
[----:B------:R-:W-:Y:S02]  /*4dd0*/  HADD2.F32 R60, -RZ, R15.H1_H1 ;  /* 0x3000000fff3c7230 */ /* 0x000fe40000004100 */
[----:B------:R-:W-:Y:S01]  /*4de0*/  FFMA.FTZ R25, R25, R70, 1 ;  /* 0x3f80000019197423 */ /* 0x000fe20000010046 */
[----:B------:R-:W-:Y:S01]  /*4df0*/  FADD.FTZ R70, -R18, R35 ;  /* 0x0000002312467221 */ /* 0x000fe20000010100 */
[----:B------:R-:W-:-:S02]  /*4e00*/  FADD.FTZ R35, R36, R26 ;  /* 0x0000001a24237221 */ /* 0x000fc40000010000 */
[----:B------:R-:W-:Y:S01]  /*4e10*/  FMUL.FTZ R25, R22, R25 ;  /* 0x0000001916197220 */ /* 0x000fe20000410000 */
[----:B------:R-:W-:Y:S01]  /*4e20*/  FMUL.FTZ R22, R70, R61 ;  /* 0x0000003d46167220 */ /* 0x000fe20000410000 */
[----:B------:R-:W-:-:S03]  /*4e30*/  FADD.FTZ R35, R28, R35 ;  /* 0x000000231c237221 */ /* 0x000fc60000010000 */
        /* <DEDUP_REMOVED lines=9> */
[----:B------:R-:W-:Y:S02]  /*4ed0*/  FMUL.FTZ R26, R23, R26 ;  /* 0x0000001a171a7220 */ /* 0x000fe40000410000 */
[----:B------:R-:W-:-:S04]  /*4ee0*/  FADD.FTZ R36, -R18, R65 ;  /* 0x0000004112247221 */ /* 0x000fc80000010100 */
[----:B------:R-:W-:Y:S01]  /*4ef0*/  FMUL.FTZ R23, R36, R61 ;  /* 0x0000003d24177220 */ /* 0x000fe20000410000 */
[C---:B------:R-:W-:Y:S01]  /*4f00*/  FMUL.FTZ R36, R59.reuse, R27 ;  /* 0x0000001b3b247220 */ /* 0x040fe20000410000 */
[----:B------:R-:W-:Y:S02]  /*4f10*/  HADD2.F32 R27, -RZ, R17.H0_H0 ;  /* 0x20000011ff1b7230 */ /* 0x000fe40000004100 */
[----:B------:R-:W-:Y:S01]  /*4f20*/  FFMA.FTZ R28, R59, R23, R64 ;  /* 0x000000173b1c7223 */ /* 0x000fe20000010040 */
[----:B------:R-:W-:Y:S01]  /*4f30*/  FFMA.FTZ R31, R24, R36, R31 ;  /* 0x00000024181f7223 */ /* 0x000fe2000001001f */
[----:B------:R-:W-:Y:S02]  /*4f40*/  FADD.FTZ R35, R35, R36 ;  /* 0x0000002423237221 */ /* 0x000fe40000010000 */
[----:B------:R-:W-:-:S06]  /*4f50*/  FMUL.FTZ R37, R28, -1.4426950216293334961 ;  /* 0xbfb8aa3b1c257820 */ /* 0x000fcc0000410000 */
[----:B------:R-:W0:Y:S02]  /*4f60*/  MUFU.EX2 R37, R37 ;  /* 0x0000002500257308 */ /* 0x000e240000000800 */
[----:B0-----:R-:W-:Y:S01]  /*4f70*/  FADD.FTZ R60, R37, 1 ;  /* 0x3f800000253c7421 */ /* 0x001fe20000010000 */
[----:B------:R-:W-:-:S05]  /*4f80*/  HADD2.F32 R37, -RZ, R16.H1_H1 ;  /* 0x30000010ff257230 */ /* 0x000fca0000004100 */
[----:B------:R-:W0:Y:S01]  /*4f90*/  MUFU.RCP R60, R60 ;  /* 0x0000003c003c7308 */ /* 0x000e220000001000 */
[----:B------:R-:W-:Y:S01]  /*4fa0*/  FADD.FTZ R70, -R18, R37 ;  /* 0x0000002512467221 */ /* 0x000fe20000010100 */
[----:B0-----:R-:W-:Y:S01]  /*4fb0*/  FMUL.FTZ R24, R27, R60 ;  /* 0x0000003c1b187220 */ /* 0x001fe20000410000 */
[----:B------:R-:W-:-:S04]  /*4fc0*/  FADD.FTZ R27, -R60, 1 ;  /* 0x3f8000003c1b7421 */ /* 0x000fc80000010100 */
[----:B------:R-:W-:-:S04]  /*4fd0*/  FFMA.FTZ R27, R28, R27, 1 ;  /* 0x3f8000001c1b7423 */ /* 0x000fc8000001001b */
[----:B------:R-:W-:Y:S01]  /*4fe0*/  FMUL.FTZ R28, R24, R27 ;  /* 0x0000001b181c7220 */ /* 0x000fe20000410000 */
[----:B------:R-:W-:Y:S01]  /*4ff0*/  FMUL.FTZ R24, R70, R61 ;  /* 0x0000003d46187220 */ /* 0x000fe20000410000 */
[-C--:B------:R-:W-:Y:S01]  /*5000*/  FFMA.FTZ R27, R21, R30.reuse, R32 ;  /* 0x0000001e151b7223 */ /* 0x080fe20000010020 */
[----:B------:R-:W-:Y:S01]  /*5010*/  FMUL.FTZ R30, R19, R30 ;  /* 0x0000001e131e7220 */ /* 0x000fe20000410000 */
[-C--:B------:R-:W-:Y:S01]  /*5020*/  FMUL.FTZ R32, R59, R25.reuse ;  /* 0x000000193b207220 */ /* 0x080fe20000410000 */
[----:B------:R-:W-:Y:S01]  /*5030*/  FFMA.FTZ R36, R19, R24, R62 ;  /* 0x0000001813247223 */ /* 0x000fe2000001003e */
[----:B------:R-:W-:Y:S01]  /*5040*/  FFMA.FTZ R27, R22, R26, R27 ;  /* 0x0000001a161b7223 */ /* 0x000fe2000001001b */
[----:B------:R-:W-:Y:S01]  /*5050*/  FFMA.FTZ R31, R21, R30, R31 ;  /* 0x0000001e151f7223 */ /* 0x000fe2000001001f */
[----:B------:R-:W-:Y:S02]  /*5060*/  HADD2.F32 R21, -RZ, R17.H1_H1 ;  /* 0x30000011ff157230 */ /* 0x000fe40000004100 */
[----:B------:R-:W-:Y:S01]  /*5070*/  FMUL.FTZ R37, R36, -1.4426950216293334961 ;  /* 0xbfb8aa3b24257820 */ /* 0x000fe20000410000 */
[----:B------:R-:W-:Y:S01]  /*5080*/  FADD.FTZ R35, R30, R35 ;  /* 0x000000231e237221 */ /* 0x000fe20000010000 */
[C---:B------:R-:W-:Y:S01]  /*5090*/  FFMA.FTZ R30, R20.reuse, R25, R29 ;  /* 0x00000019141e7223 */ /* 0x040fe2000001001d */
[----:B------:R-:W-:-:S02]  /*50a0*/  FFMA.FTZ R31, R20, R32, R31 ;  /* 0x00000020141f7223 */ /* 0x000fc4000001001f */
[----:B------:R-:W-:Y:S01]  /*50b0*/  FADD.FTZ R32, R35, R32 ;  /* 0x0000002023207221 */ /* 0x000fe20000010000 */
        /* <DEDUP_REMOVED lines=8> */
[C---:B------:R-:W-:Y:S02]  /*5140*/  FMUL.FTZ R25, R19.reuse, R26 ;  /* 0x0000001a13197220 */ /* 0x040fe40000410000 */
[----:B------:R-:W-:Y:S02]  /*5150*/  FMUL.FTZ R29, R19, R36 ;  /* 0x00000024131d7220 */ /* 0x000fe40000410000 */
[----:B------:R-:W-:Y:S01]  /*5160*/  FFMA.FTZ R20, R22, R25, R31 ;  /* 0x0000001916147223 */ /* 0x000fe2000001001f */
[----:B------:R-:W-:Y:S01]  /*5170*/  FADD.FTZ R32, R25, R32 ;  /* 0x0000002019207221 */ /* 0x000fe20000010000 */
[----:B------:R-:W-:Y:S01]  /*5180*/  FMUL.FTZ R25, R59, R28 ;  /* 0x0000001c3b197220 */ /* 0x000fe20000410000 */
[----:B------:R-:W-:Y:S01]  /*5190*/  FADD.FTZ R22, R21, R28 ;  /* 0x0000001c15167221 */ /* 0x000fe20000010000 */
[----:B------:R-:W-:-:S02]  /*51a0*/  FFMA.FTZ R21, R24, R36, R27 ;  /* 0x0000002418157223 */ /* 0x000fc4000001001b */
[----:B------:R-:W-:Y:S01]  /*51b0*/  FFMA.FTZ R31, R23, R25, R20 ;  /* 0x00000019171f7223 */ /* 0x000fe20000010014 */
[----:B------:R-:W-:Y:S01]  /*51c0*/  FADD.FTZ R32, R32, R25 ;  /* 0x0000001920207221 */ /* 0x000fe20000010000 */
[----:B------:R-:W-:Y:S01]  /*51d0*/  FADD.FTZ R25, R33, R26 ;  /* 0x0000001a21197221 */ /* 0x000fe20000010000 */
[----:B------:R-:W-:Y:S01]  /*51e0*/  FFMA.FTZ R20, R23, R28, R30 ;  /* 0x0000001c17147223 */ /* 0x000fe2000001001e */
[----:B------:R-:W-:Y:S01]  /*51f0*/  FFMA.FTZ R33, R24, R29, R31 ;  /* 0x0000001d18217223 */ /* 0x000fe2000001001f */
[----:B------:R-:W-:Y:S01]  /*5200*/  FADD.FTZ R26, R29, R32 ;  /* 0x000000201d1a7221 */ /* 0x000fe20000010000 */
[----:B------:R-:W-:-:S07]  /*5210*/  FADD.FTZ R23, R25, R36 ;  /* 0x0000002419177221 */ /* 0x000fce0000010000 */
.L_x_925:
        /* <DEDUP_REMOVED lines=8> */
[----:B------:R-:W3:Y:S01]  /*52a0*/  S2R R60, SR_TID.X ;  /* 0x00000000003c7919 */ /* 0x000ee20000002100 */
[----:B------:R-:W-:-:S05]  /*52b0*/  ISETP.GT.AND P1, PT, R0, 0x17, PT ;  /* 0x000000170000780c */ /* 0x000fca0003f24270 */
[----:B0-----:R-:W-:Y:S01]  /*52c0*/  @!P0 FADD.FTZ R33, R24, R33 ;  /* 0x0000002118218221 */ /* 0x001fe20000010000 */
[----:B-1----:R-:W-:Y:S01]  /*52d0*/  ULEA UR4, UR7, UR4, 0x18 ;  /* 0x0000000407047291 */ /* 0x002fe2000f8ec0ff */
[----:B--2---:R-:W-:-:S03]  /*52e0*/  @!P0 FADD.FTZ R26, R25, R26 ;  /* 0x0000001a191a8221 */ /* 0x004fc60000010000 */
[----:B------:R-:W0:Y:S01]  /*52f0*/  SHFL.DOWN PT, R24, R33, 0x2, 0x1f ;  /* 0x08401f0021187f89 */ /* 0x000e2200000e0000 */
[----:B------:R-:W-:-:S03]  /*5300*/  ISETP.GT.AND P0, PT, R0, 0x1d, PT ;  /* 0x0000001d0000780c */ /* 0x000fc60003f04270 */
[----:B------:R-:W1:Y:S01]  /*5310*/  SHFL.DOWN PT, R25, R26, 0x2, 0x1f ;  /* 0x08401f001a197f89 */ /* 0x000e6200000e0000 */
[C---:B---3--:R-:W-:Y:S02]  /*5320*/  LEA R65, R60.reuse, UR4, 0x4 ;  /* 0x000000043c417c11 */ /* 0x048fe4000f8e20ff */
[----:B------:R-:W-:-:S03]  /*5330*/  ISETP.GT.U32.AND P3, PT, R60, 0x27, PT ;  /* 0x000000273c00780c */ /* 0x000fc60003f64070 */
        /* <DEDUP_REMOVED lines=26> */
.L_x_927:
[----:B------:R-:W-:Y:S05]  /*54e0*/  BSYNC.RECONVERGENT B0 ;  /* 0x0000000000007941 */ /* 0x000fea0003800200 */
.L_x_926:
        /* <DEDUP_REMOVED lines=10> */
[----:B------:R-:W-:-:S02]  /*5590*/  FADD.FTZ R28, R28, R31 ;  /* 0x0000001f1c1c7221 */ /* 0x000fc40000010000 */
        /* <DEDUP_REMOVED lines=41> */
.L_x_929:
[----:B------:R-:W-:Y:S05]  /*5830*/  BSYNC.RECONVERGENT B0 ;  /* 0x0000000000007941 */ /* 0x000fea0003800200 */
.L_x_928:
[----:B------:R-:W-:Y:S06]  /*5840*/  BAR.SYNC.DEFER_BLOCKING 0x0 ;  /* 0x0000000000007b1d */ /* 0x000fec0000010000 */
[----:B------:R-:W-:Y:S04]  /*5850*/  BSSY.RECONVERGENT B0, `(.L_x_930) ;  /* 0x000004d000007945 */ /* 0x000fe80003800200 */
[----:B------:R-:W-:Y:S05]  /*5860*/  @P3 BRA `(.L_x_931) ;  /* 0x00000004002c3947 */ /* 0x000fea0003800000 */
[----:B-123--:R-:W1:Y:S04]  /*5870*/  LDS.128 R24, [R65+0x280] ;  /* 0x0002800041187984 */ /* 0x00ee680000000c00 */
[----:B------:R-:W2:Y:S04]  /*5880*/  LDS.128 R28, [R65+0x500] ;  /* 0x00050000411c7984 */ /* 0x000ea80000000c00 */
        /* <DEDUP_REMOVED lines=10> */
[----:B---3--:R-:W-:Y:S01]  /*5930*/  FADD.FTZ R30, R20, R33 ;  /* 0x00000021141e7221 */ /* 0x008fe20000010000 */
[----:B------:R-:W-:Y:S01]  /*5940*/  FADD.FTZ R29, R21, R34 ;  /* 0x00000022151d7221 */ /* 0x000fe20000010000 */
[----:B------:R-:W-:Y:S01]  /*5950*/  FADD.FTZ R71, R71, R32 ;  /* 0x0000002047477221 */ /* 0x000fe20000010000 */
[----:B------:R-:W2:Y:S01]  /*5960*/  LDS.128 R20, [R65+0xc80] ;  /* 0x000c800041147984 */ /* 0x000ea20000000c00 */
[----:B------:R-:W-:-:S02]  /*5970*/  FADD.FTZ R28, R28, R35 ;  /* 0x000000231c1c7221 */ /* 0x000fc40000010000 */
[----:B-1----:R-:W-:Y:S01]  /*5980*/  FADD.FTZ R71, R71, R24 ;  /* 0x0000001847477221 */ /* 0x002fe20000010000 */
[----:B------:R-:W-:Y:S01]  /*5990*/  FADD.FTZ R30, R30, R25 ;  /* 0x000000191e1e7221 */ /* 0x000fe20000010000 */
[----:B------:R-:W-:Y:S01]  /*59a0*/  FADD.FTZ R29, R29, R26 ;  /* 0x0000001a1d1d7221 */ /* 0x000fe20000010000 */
[----:B------:R-:W-:Y:S01]  /*59b0*/  FADD.FTZ R32, R28, R27 ;  /* 0x0000001b1c207221 */ /* 0x000fe20000010000 */
[----:B--2---:R-:W-:Y:S01]  /*59c0*/  FADD.FTZ R71, R71, R20 ;  /* 0x0000001447477221 */ /* 0x004fe20000010000 */
[----:B------:R-:W-:Y:S01]  /*59d0*/  FADD.FTZ R20, R30, R21 ;  /* 0x000000151e147221 */ /* 0x000fe20000010000 */
[----:B------:R-:W-:Y:S01]  /*59e0*/  FADD.FTZ R21, R29, R22 ;  /* 0x000000161d157221 */ /* 0x000fe20000010000 */
[----:B------:R-:W-:Y:S01]  /*59f0*/  LDS.128 R24, [R65+0x1180] ;  /* 0x0011800041187984 */ /* 0x000fe20000000c00 */
[----:B------:R-:W-:-:S03]  /*5a00*/  FADD.FTZ R32, R32, R23 ;  /* 0x0000001720207221 */ /* 0x000fc60000010000 */
        /* <DEDUP_REMOVED lines=37> */
[----:B------:R-:W-:Y:S01]  /*5c60*/  LDS.128 R28, [R65+0x2580] ;  /* 0x00258000411c7984 */ /* 0x000fe20000000c00 */
        /* <DEDUP_REMOVED lines=8> */
[----:B------:R-:W-:Y:S01]  /*5cf0*/  FADD.FTZ R20, R71, R28 ;  /* 0x0000001c47147221 */ /* 0x000fe20000010000 */
[----:B------:R-:W-:Y:S01]  /*5d00*/  FADD.FTZ R22, R33, R30 ;  /* 0x0000001e21167221 */ /* 0x000fe20000010000 */
[----:B------:R-:W-:-:S07]  /*5d10*/  FADD.FTZ R23, R32, R31 ;  /* 0x0000001f20177221 */ /* 0x000fce0000010000 */
.L_x_931:
[----:B------:R-:W-:Y:S05]  /*5d20*/  BSYNC.RECONVERGENT B0 ;  /* 0x0000000000007941 */ /* 0x000fea0003800200 */
.L_x_930:
[----:B------:R-:W4:Y:S01]  /*5d30*/  LDC R32, c[0x0][0x370] ;  /* 0x0000dc00ff207b82 */ /* 0x000f220000000800 */
[----:B------:R-:W-:Y:S01]  /*5d40*/  BSSY.RECONVERGENT B0, `(.L_x_932) ;  /* 0x000001e000007945 */ /* 0x000fe20003800200 */
[----:B----4-:R-:W-:-:S03]  /*5d50*/  ISETP.GE.U32.AND P1, PT, R32, 0x2, PT ;  /* 0x000000022000780c */ /* 0x010fc60003f26070 */
[----:B------:R-:W-:Y:S10]  /*5d60*/  @P3 BRA `(.L_x_933) ;  /* 0x00000000006c3947 */ /* 0x000ff40003800000 */
[----:B---3--:R-:W3:Y:S01]  /*5d70*/  LDC.64 R24, c[0x0][0x3f8] ;  /* 0x0000fe00ff187b82 */ /* 0x008ee20000000a00 */
[----:B------:R-:W-:-:S07]  /*5d80*/  IMAD R63, R63, 0x28, R60 ;  /* 0x000000283f3f7824 */ /* 0x000fce00078e023c */
[----:B-12---:R-:W1:Y:S01]  /*5d90*/  LDC.64 R26, c[0x0][0x3d8] ;  /* 0x0000f600ff1a7b82 */ /* 0x006e620000000a00 */
[----:B---3--:R-:W-:Y:S01]  /*5da0*/  IMAD.WIDE.U32 R28, R24, 0x3, RZ ;  /* 0x00000003181c7825 */ /* 0x008fe200078e00ff */
        /* <DEDUP_REMOVED lines=23> */
.L_x_933:
[----:B------:R-:W-:Y:S05]  /*5f20*/  BSYNC.RECONVERGENT B0 ;  /* 0x0000000000007941 */ /* 0x000fea0003800200 */
.L_x_932:
[----:B------:R-:W-:Y:S05]  /*5f30*/  @!P1 BRA `(.L_x_934) ;  /* 0x0000001400049947 */ /* 0x000fea0003800000 */
[----:B------:R-:W-:Y:S05]  /*5f40*/  @P0 BRA `(.L_x_935) ;  /* 0x0000000000880947 */ /* 0x000fea0003800000 */
[----:B-1--4-:R-:W1:Y:S01]  /*5f50*/  LDC R27, c[0x0][0x374] ;  /* 0x0000dd00ff1b7b82 */ /* 0x012e620000000800 */
[----:B--2---:R-:W2:Y:S01]  /*5f60*/  S2R R26, SR_CTAID.Y ;  /* 0x00000000001a7919 */ /* 0x004ea20000002600 */
[----:B---3--:R-:W-:-:S06]  /*5f70*/  LOP3.LUT R24, R55, 0x1, RZ, 0xc0, !PT ;  /* 0x0000000137187812 */ /* 0x008fcc00078ec0ff */
[----:B------:R-:W3:Y:S08]  /*5f80*/  LDC R29, c[0x0][0x370] ;  /* 0x0000dc00ff1d7b82 */ /* 0x000ef00000000800 */
[----:B------:R-:W4:Y:S01]  /*5f90*/  LDC.64 R22, c[0x0][0x3d0] ;  /* 0x0000f400ff167b82 */ /* 0x000f220000000a00 */
[----:B-1----:R-:W-:-:S07]  /*5fa0*/  IMAD R24, R24, R27, RZ ;  /* 0x0000001b18187224 */ /* 0x002fce00078e02ff */
[----:B------:R-:W1:Y:S01]  /*5fb0*/  LDC.64 R20, c[0x0][0x3c8] ;  /* 0x0000f200ff147b82 */ /* 0x000e620000000a00 */
[----:B---3--:R-:W-:Y:S02]  /*5fc0*/  IMAD R25, R24, R29, RZ ;  /* 0x0000001d18197224 */ /* 0x008fe400078e02ff */
[----:B--2---:R-:W-:-:S03]  /*5fd0*/  IMAD R27, R27, UR6, R26 ;  /* 0x000000061b1b7c24 */ /* 0x004fc6000f8e021a */
[----:B------:R-:W-:-:S05]  /*5fe0*/  SHF.L.U32 R25, R25, 0x1, RZ ;  /* 0x0000000119197819 */ /* 0x000fca00000006ff */
[----:B----4-:R-:W-:Y:S01]  /*5ff0*/  IMAD.WIDE R22, R25, 0x4, R22 ;  /* 0x0000000419167825 */ /* 0x010fe200078e0216 */
        /* <DEDUP_REMOVED lines=15> */
.L_x_936:
        /* <DEDUP_REMOVED lines=8> */
.L_x_935:
        /* <DEDUP_REMOVED lines=8> */
[----:B--2---:R-:W-:Y:S01]  /*61f0*/  MOV R26, RZ ;  /* 0x000000ff001a7202 */ /* 0x004fe20000000f00 */
[----:B------:R-:W-:-:S04]  /*6200*/  UIADD3 UR5, UPT, UPT, -UR6, URZ, URZ ;  /* 0x000000ff06057290 */ /* 0x000fc8000fffe1ff */
[----:B------:R-:W2:Y:S01]  /*6210*/  S2UR UR6, SR_CTAID.X ;  /* 0x00000000000679c3 */ /* 0x000ea20000002500 */
[----:B----4-:R-:W-:Y:S02]  /*6220*/  UIMAD UR7, UR4, 0x3, UR15 ;  /* 0x00000003040778a4 */ /* 0x010fe4000f8e020f */
[----:B------:R-:W-:Y:S01]  /*6230*/  MOV R25, UR15 ;  /* 0x0000000f00197c02 */ /* 0x000fe20008000f00 */
[----:B------:R-:W-:Y:S02]  /*6240*/  ULEA UR10, UR4, UR15, 0x1 ;  /* 0x0000000f040a7291 */ /* 0x000fe4000f8e08ff */
[----:B------:R-:W-:Y:S02]  /*6250*/  UIMAD UR11, UR4, 0x6, UR15 ;  /* 0x00000006040b78a4 */ /* 0x000fe4000f8e020f */
[----:B------:R-:W-:Y:S01]  /*6260*/  ULEA UR12, UR4, UR15, 0x2 ;  /* 0x0000000f040c7291 */ /* 0x000fe2000f8e10ff */
[----:B------:R-:W-:Y:S01]  /*6270*/  MOV R28, UR7 ;  /* 0x00000007001c7c02 */ /* 0x000fe20008000f00 */
        /* <DEDUP_REMOVED lines=8> */
[----:B--23--:R-:W-:-:S07]  /*6300*/  MOV R33, UR4 ;  /* 0x0000000400217c02 */ /* 0x00cfce0008000f00 */
.L_x_938:
[----:B------:R-:W-:Y:S02]  /*6310*/  ISETP.NE.AND P1, PT, RZ, UR5, PT ;  /* 0x00000005ff007c0c */ /* 0x000fe4000bf25270 */
[----:B------:R-:W-:Y:S02]  /*6320*/  IADD3 R20, PT, PT, R26, 0x1, RZ ;  /* 0x000000011a147810 */ /* 0x000fe40007ffe0ff */
[----:B------:R-:W-:Y:S02]  /*6330*/  ISETP.NE.OR P1, PT, R60, RZ, !P1 ;  /* 0x000000ff3c00720c */ /* 0x000fe40004f25670 */
[----:B------:R-:W-:Y:S02]  /*6340*/  ISETP.NE.AND P2, PT, R20, UR6, PT ;  /* 0x0000000614007c0c */ /* 0x000fe4000bf45270 */
[----:B------:R-:W-:-:S04]  /*6350*/  MOV R60, R24 ;  /* 0x00000018003c7202 */ /* 0x000fc80000000f00 */
[----:B------:R-:W-:-:S05]  /*6360*/  ISETP.NE.OR P2, PT, R60, RZ, !P2 ;  /* 0x000000ff3c00720c */ /* 0x000fca0005745670 */
[----:B------:R-:W1:Y:S01]  /*6370*/  @!P1 LDC R20, c[0x0][0x374] ;  /* 0x0000dd00ff149b82 */ /* 0x000e620000000800 */
[----:B------:R-:W-:-:S07]  /*6380*/  @!P1 LOP3.LUT R23, R55, 0x1, RZ, 0xc0, !PT ;  /* 0x0000000137179812 */ /* 0x000fce00078ec0ff */
[----:B------:R-:W2:Y:S08]  /*6390*/  @!P1 LDC R21, c[0x0][0x370] ;  /* 0x0000dc00ff159b82 */ /* 0x000eb00000000800 */
[----:B------:R-:W3:Y:S01]  /*63a0*/  @!P2 LDC R34, c[0x0][0x374] ;  /* 0x0000dd00ff22ab82 */ /* 0x000ee20000000800 */
[----:B-1----:R-:W-:-:S07]  /*63b0*/  @!P1 IMAD R20, R23, R20, RZ ;  /* 0x0000001417149224 */ /* 0x002fce00078e02ff */
[----:B------:R-:W1:Y:S01]  /*63c0*/  @!P2 LDC R35, c[0x0][0x370] ;  /* 0x0000dc00ff23ab82 */ /* 0x000e620000000800 */
[----:B--2---:R-:W-:-:S07]  /*63d0*/  @!P1 IMAD R20, R20, R21, RZ ;  /* 0x0000001514149224 */ /* 0x004fce00078e02ff */
[----:B------:R-:W2:Y:S01]  /*63e0*/  @!P1 LDC.64 R22, c[0x0][0x3d0] ;  /* 0x0000f400ff169b82 */ /* 0x000ea20000000a00 */
[----:B------:R-:W-:-:S05]  /*63f0*/  @!P2 LOP3.LUT R21, R55, 0x1, RZ, 0xc0, !PT ;  /* 0x000000013715a812 */ /* 0x000fca00078ec0ff */
[----:B---3--:R-:W-:Y:S01]  /*6400*/  @!P2 IMAD R34, R21, R34, RZ ;  /* 0x000000221522a224 */ /* 0x008fe200078e02ff */
[----:B------:R-:W-:-:S03]  /*6410*/  @!P1 SHF.L.U32 R21, R20, 0x1, RZ ;  /* 0x0000000114159819 */ /* 0x000fc600000006ff */
[----:B-1----:R-:W-:Y:S02]  /*6420*/  @!P2 IMAD R34, R34, R35, RZ ;  /* 0x000000232222a224 */ /* 0x002fe400078e02ff */
[----:B--2---:R-:W-:Y:S02]  /*6430*/  @!P1 IMAD.WIDE R22, R21, 0x4, R22 ;  /* 0x0000000415169825 */ /* 0x004fe400078e0216 */
[----:B------:R-:W1:Y:S02]  /*6440*/  @!P2 LDC.64 R20, c[0x0][0x3d0] ;  /* 0x0000f400ff14ab82 */ /* 0x000e640000000a00 */
[----:B------:R-:W-:Y:S01]  /*6450*/  @!P1 IMAD.WIDE.U32 R22, R25, 0x8, R22 ;  /* 0x0000000819169825 */ /* 0x000fe200078e0016 */
[----:B------:R-:W-:-:S05]  /*6460*/  @!P2 SHF.L.U32 R35, R34, 0x1, RZ ;  /* 0x000000012223a819 */ /* 0x000fca00000006ff */
[----:B------:R-:W0:Y:S01]  /*6470*/  @!P1 LDG.E.64 R22, desc[UR8][R22.64] ;  /* 0x0000000816169981 */ /* 0x000e22000c1e1b00 */
[----:B-1----:R-:W-:-:S04]  /*6480*/  @!P2 IMAD.WIDE R20, R35, 0x4, R20 ;  /* 0x000000042314a825 */ /* 0x002fc800078e0214 */
[----:B------:R-:W-:-:S06]  /*6490*/  @!P2 IMAD.WIDE.U32 R20, R33, 0x8, R20 ;  /* 0x000000082114a825 */ /* 0x000fcc00078e0014 */
[----:B------:R-:W2:Y:S01]  /*64a0*/  @!P2 LDG.E.64 R20, desc[UR8][R20.64] ;  /* 0x000000081414a981 */ /* 0x000ea2000c1e1b00 */
[----:B------:R-:W-:-:S04]  /*64b0*/  IADD3 R34, PT, PT, R26, 0x2, RZ ;  /* 0x000000021a227810 */ /* 0x000fc80007ffe0ff */
[----:B------:R-:W-:-:S04]  /*64c0*/  ISETP.NE.AND P0, PT, R34, UR6, PT ;  /* 0x0000000622007c0c */ /* 0x000fc8000bf05270 */
[----:B------:R-:W-:-:S13]  /*64d0*/  ISETP.NE.OR P0, PT, R60, RZ, !P0 ;  /* 0x000000ff3c00720c */ /* 0x000fda0004705670 */
[----:B------:R-:W1:Y:S08]  /*64e0*/  @!P0 LDC R34, c[0x0][0x374] ;  /* 0x0000dd00ff228b82 */ /* 0x000e700000000800 */
[----:B------:R-:W3:Y:S01]  /*64f0*/  @!P0 LDC R35, c[0x0][0x370] ;  /* 0x0000dc00ff238b82 */ /* 0x000ee20000000800 */
[----:B0-----:R-:W-:Y:S01]  /*6500*/  @!P1 FADD.FTZ R37, R37, R23 ;  /* 0x0000001725259221 */ /* 0x001fe20000010000 */
[----:B------:R-:W-:Y:S01]  /*6510*/  @!P0 LOP3.LUT R23, R55, 0x1, RZ, 0xc0, !PT ;  /* 0x0000000137178812 */ /* 0x000fe200078ec0ff */
[----:B------:R-:W-:-:S04]  /*6520*/  @!P1 FADD.FTZ R36, R36, R22 ;  /* 0x0000001624249221 */ /* 0x000fc80000010000 */
[----:B-1----:R-:W-:Y:S01]  /*6530*/  @!P0 IMAD R22, R23, R34, RZ ;  /* 0x0000002217168224 */ /* 0x002fe200078e02ff */
[----:B------:R-:W-:-:S04]  /*6540*/  IADD3 R23, PT, PT, R26, 0x3, RZ ;  /* 0x000000031a177810 */ /* 0x000fc80007ffe0ff */
[----:B------:R-:W-:-:S04]  /*6550*/  ISETP.NE.AND P1, PT, R23, UR6, PT ;  /* 0x0000000617007c0c */ /* 0x000fc8000bf25270 */
[----:B------:R-:W-:Y:S01]  /*6560*/  ISETP.NE.OR P1, PT, R60, RZ, !P1 ;  /* 0x000000ff3c00720c */ /* 0x000fe20004f25670 */
[----:B--2---:R-:W-:Y:S01]  /*6570*/  @!P2 FADD.FTZ R36, R36, R20 ;  /* 0x000000142424a221 */ /* 0x004fe20000010000 */
[----:B---3--:R-:W-:-:S11]  /*6580*/  @!P0 IMAD R20, R22, R35, RZ ;  /* 0x0000002316148224 */ /* 0x008fd600078e02ff */
        /* <DEDUP_REMOVED lines=96> */
.L_x_937:
[----:B------:R-:W1:Y:S02]  /*6b90*/  LDC R28, c[0x0][0x370] ;  /* 0x0000dc00ff1c7b82 */ /* 0x000e640000000800 */
[----:B-1----:R-:W-:-:S13]  /*6ba0*/  LOP3.LUT P0, R20, R28, 0x7, RZ, 0xc0, !PT ;  /* 0x000000071c147812 */ /* 0x002fda000780c0ff */
        /* <DEDUP_REMOVED lines=9> */
[C---:B--2---:R-:W-:Y:S02]  /*6c40*/  IADD3 R26, PT, PT, R29.reuse, 0x2, RZ ;  /* 0x000000021d1a7810 */ /* 0x044fe40007ffe0ff */
[----:B------:R-:W-:-:S02]  /*6c50*/  IADD3 R32, PT, PT, R29, 0x3, RZ ;  /* 0x000000031d207810 */ /* 0x000fc40007ffe0ff */
[----:B------:R-:W-:Y:S02]  /*6c60*/  ISETP.EQ.OR P3, PT, R26, UR6, P0 ;  /* 0x000000061a007c0c */ /* 0x000fe40008762670 */
[----:B------:R-:W-:-:S03]  /*6c70*/  ISETP.EQ.OR P0, PT, R32, UR6, P0 ;  /* 0x0000000620007c0c */ /* 0x000fc60008702670 */
[----:B------:R-:W1:Y:S01]  /*6c80*/  @!P1 LDC R22, c[0x0][0x374] ;  /* 0x0000dd00ff169b82 */ /* 0x000e620000000800 */
[----:B------:R-:W2:Y:S01]  /*6c90*/  @!P1 S2R R27, SR_CTAID.Y ;  /* 0x00000000001b9919 */ /* 0x000ea20000002600 */
[----:B------:R-:W-:Y:S01]  /*6ca0*/  @!P1 LOP3.LUT R23, R55, 0x1, RZ, 0xc0, !PT ;  /* 0x0000000137179812 */ /* 0x000fe200078ec0ff */
[----:B------:R-:W4:Y:S05]  /*6cb0*/  @!P2 S2R R31, SR_CTAID.Y ;  /* 0x00000000001fa919 */ /* 0x000f2a0000002600 */
[----:B------:R-:W5:Y:S01]  /*6cc0*/  @!P1 LDC.64 R20, c[0x0][0x3d0] ;  /* 0x0000f400ff149b82 */ /* 0x000f620000000a00 */
[----:B------:R-:W0:Y:S01]  /*6cd0*/  @!P3 S2R R33, SR_CTAID.Y ;  /* 0x000000000021b919 */ /* 0x000e220000002600 */
[----:B------:R-:W0:Y:S06]  /*6ce0*/  @!P0 S2R R35, SR_CTAID.Y ;  /* 0x0000000000238919 */ /* 0x000e2c0000002600 */
[----:B---3--:R-:W3:Y:S01]  /*6cf0*/  @!P2 LDC R24, c[0x0][0x374] ;  /* 0x0000dd00ff18ab82 */ /* 0x008ee20000000800 */
[----:B-1----:R-:W-:-:S04]  /*6d00*/  @!P1 IMAD R23, R23, R22, RZ ;  /* 0x0000001617179224 */ /* 0x002fc800078e02ff */
[----:B------:R-:W-:-:S05]  /*6d10*/  @!P1 IMAD R23, R23, R28, RZ ;  /* 0x0000001c17179224 */ /* 0x000fca00078e02ff */
[----:B------:R-:W-:Y:S01]  /*6d20*/  @!P1 SHF.L.U32 R25, R23, 0x1, RZ ;  /* 0x0000000117199819 */ /* 0x000fe200000006ff */
[----:B--2---:R-:W-:Y:S02]  /*6d30*/  @!P1 IMAD R23, R29, R22, R27 ;  /* 0x000000161d179224 */ /* 0x004fe400078e021b */
[----:B------:R-:W0:Y:S02]  /*6d40*/  @!P3 LDC R27, c[0x0][0x374] ;  /* 0x0000dd00ff1bbb82 */ /* 0x000e240000000800 */
[----:B-----5:R-:W-:Y:S01]  /*6d50*/  @!P1 IMAD.WIDE R20, R25, 0x4, R20 ;  /* 0x0000000419149825 */ /* 0x020fe200078e0214 */
[----:B------:R-:W-:-:S03]  /*6d60*/  @!P2 LOP3.LUT R25, R55, 0x1, RZ, 0xc0, !PT ;  /* 0x000000013719a812 */ /* 0x000fc600078ec0ff */
[----:B------:R-:W-:Y:S02]  /*6d70*/  @!P1 IMAD.WIDE.U32 R20, R23, 0x8, R20 ;  /* 0x0000000817149825 */ /* 0x000fe400078e0014 */
[----:B------:R-:W1:Y:S02]  /*6d80*/  @!P0 LDC R63, c[0x0][0x374] ;  /* 0x0000dd00ff3f8b82 */ /* 0x000e640000000800 */
[-C--:B---3--:R-:W-:Y:S02]  /*6d90*/  @!P2 IMAD R25, R25, R24.reuse, RZ ;  /* 0x000000181919a224 */ /* 0x088fe400078e02ff */
[----:B------:R-:W-:Y:S01]  /*6da0*/  @!P2 IMAD R24, R29, R24, R24 ;  /* 0x000000181d18a224 */ /* 0x000fe200078e0218 */
[----:B------:R-:W2:Y:S01]  /*6db0*/  @!P1 LDG.E.64 R20, desc[UR8][R20.64] ;  /* 0x0000000814149981 */ /* 0x000ea2000c1e1b00 */
[----:B------:R-:W-:Y:S02]  /*6dc0*/  @!P2 IMAD R25, R25, R28, RZ ;  /* 0x0000001c1919a224 */ /* 0x000fe400078e02ff */
[----:B------:R-:W3:Y:S01]  /*6dd0*/  @!P2 LDC.64 R22, c[0x0][0x3d0] ;  /* 0x0000f400ff16ab82 */ /* 0x000ee20000000a00 */
[----:B----4-:R-:W-:-:S02]  /*6de0*/  @!P2 IADD3 R31, PT, PT, R24, R31, RZ ;  /* 0x0000001f181fa210 */ /* 0x010fc40007ffe0ff */
[----:B------:R-:W-:Y:S02]  /*6df0*/  @!P2 SHF.L.U32 R25, R25, 0x1, RZ ;  /* 0x000000011919a819 */ /* 0x000fe400000006ff */
[C---:B------:R-:W-:Y:S01]  /*6e00*/  @!P3 LOP3.LUT R24, R55.reuse, 0x1, RZ, 0xc0, !PT ;  /* 0x000000013718b812 */ /* 0x040fe200078ec0ff */
[----:B0-----:R-:W-:Y:S01]  /*6e10*/  @!P3 IMAD R33, R26, R27, R33 ;  /* 0x0000001b1a21b224 */ /* 0x001fe200078e0221 */
[----:B------:R-:W-:-:S03]  /*6e20*/  @!P0 LOP3.LUT R26, R55, 0x1, RZ, 0xc0, !PT ;  /* 0x00000001371a8812 */ /* 0x000fc600078ec0ff */
[----:B------:R-:W-:-:S04]  /*6e30*/  @!P3 IMAD R27, R24, R27, RZ ;  /* 0x0000001b181bb224 */ /* 0x000fc800078e02ff */
[----:B------:R-:W-:Y:S02]  /*6e40*/  @!P3 IMAD R27, R27, R28, RZ ;  /* 0x0000001c1b1bb224 */ /* 0x000fe400078e02ff */
[-C--:B-1----:R-:W-:Y:S02]  /*6e50*/  @!P0 IMAD R35, R32, R63.reuse, R35 ;  /* 0x0000003f20238224 */ /* 0x082fe400078e0223 */
[----:B------:R-:W-:Y:S01]  /*6e60*/  @!P0 IMAD R63, R26, R63, RZ ;  /* 0x0000003f1a3f8224 */ /* 0x000fe200078e02ff */
[----:B------:R-:W-:-:S03]  /*6e70*/  @!P3 SHF.L.U32 R27, R27, 0x1, RZ ;  /* 0x000000011b1bb819 */ /* 0x000fc600000006ff */
[----:B------:R-:W-:Y:S02]  /*6e80*/  @!P0 IMAD R63, R63, R28, RZ ;  /* 0x0000001c3f3f8224 */ /* 0x000fe400078e02ff */
[----:B---3--:R-:W-:Y:S02]  /*6e90*/  @!P2 IMAD.WIDE R22, R25, 0x4, R22 ;  /* 0x000000041916a825 */ /* 0x008fe400078e0216 */
[----:B------:R-:W0:Y:S01]  /*6ea0*/  @!P3 LDC.64 R24, c[0x0][0x3d0] ;  /* 0x0000f400ff18bb82 */ /* 0x000e220000000a00 */
[----:B------:R-:W-:Y:S01]  /*6eb0*/  @!P0 SHF.L.U32 R63, R63, 0x1, RZ ;  /* 0x000000013f3f8819 */ /* 0x000fe200000006ff */
[----:B------:R-:W-:-:S06]  /*6ec0*/  @!P2 IMAD.WIDE.U32 R22, R31, 0x8, R22 ;  /* 0x000000081f16a825 */ /* 0x000fcc00078e0016 */
[----:B------:R-:W3:Y:S01]  /*6ed0*/  @!P2 LDG.E.64 R22, desc[UR8][R22.64] ;  /* 0x000000081616a981 */ /* 0x000ee2000c1e1b00 */
        /* <DEDUP_REMOVED lines=16> */
.L_x_939:
[----:B------:R-:W-:Y:S05]  /*6fe0*/  @!P4 BRA `(.L_x_934) ;  /* 0x0000000000d8c947 */ /* 0x000fea0003800000 */
[----:B------:R-:W-:-:S13]  /*6ff0*/  ISETP.NE.AND P0, PT, R30, 0x1, PT ;  /* 0x000000011e00780c */ /* 0x000fda0003f05270 */
[----:B------:R-:W-:Y:S05]  /*7000*/  @!P0 BRA `(.L_x_940) ;  /* 0x0000000000808947 */ /* 0x000fea0003800000 */
[----:B------:R-:W-:Y:S02]  /*7010*/  ISETP.NE.AND P0, PT, R60, RZ, PT ;  /* 0x000000ff3c00720c */ /* 0x000fe40003f05270 */
[C---:B------:R-:W-:Y:S02]  /*7020*/  IADD3 R20, PT, PT, R29.reuse, 0x1, RZ ;  /* 0x000000011d147810 */ /* 0x040fe40007ffe0ff */
[----:B------:R-:W-:Y:S02]  /*7030*/  ISETP.EQ.OR P1, PT, R29, UR6, P0 ;  /* 0x000000061d007c0c */ /* 0x000fe40008722670 */
[----:B------:R-:W-:-:S11]  /*7040*/  ISETP.EQ.OR P0, PT, R20, UR6, P0 ;  /* 0x0000000614007c0c */ /* 0x000fd60008702670 */
[----:B--2---:R-:W1:Y:S01]  /*7050*/  @!P1 LDC R26, c[0x0][0x374] ;  /* 0x0000dd00ff1a9b82 */ /* 0x004e620000000800 */
[----:B------:R-:W2:Y:S01]  /*7060*/  @!P1 S2R R30, SR_CTAID.Y ;  /* 0x00000000001e9919 */ /* 0x000ea20000002600 */
[C---:B------:R-:W-:Y:S02]  /*7070*/  @!P1 LOP3.LUT R25, R55.reuse, 0x1, RZ, 0xc0, !PT ;  /* 0x0000000137199812 */ /* 0x040fe400078ec0ff */
[----:B------:R-:W-:Y:S01]  /*7080*/  @!P0 LOP3.LUT R27, R55, 0x1, RZ, 0xc0, !PT ;  /* 0x00000001371b8812 */ /* 0x000fe200078ec0ff */
[----:B------:R-:W4:Y:S03]  /*7090*/  @!P0 S2R R31, SR_CTAID.Y ;  /* 0x00000000001f8919 */ /* 0x000f260000002600 */
[----:B---3--:R-:W3:Y:S08]  /*70a0*/  @!P0 LDC R24, c[0x0][0x374] ;  /* 0x0000dd00ff188b82 */ /* 0x008ef00000000800 */
[----:B------:R-:W5:Y:S08]  /*70b0*/  @!P1 LDC.64 R20, c[0x0][0x3d0] ;  /* 0x0000f400ff149b82 */ /* 0x000f700000000a00 */
[----:B------:R-:W0:Y:S01]  /*70c0*/  @!P0 LDC.64 R22, c[0x0][0x3d0] ;  /* 0x0000f400ff168b82 */ /* 0x000e220000000a00 */
[----:B-1----:R-:W-:-:S04]  /*70d0*/  @!P1 IMAD R25, R25, R26, RZ ;  /* 0x0000001a19199224 */ /* 0x002fc800078e02ff */
[----:B------:R-:W-:Y:S02]  /*70e0*/  @!P1 IMAD R25, R25, R28, RZ ;  /* 0x0000001c19199224 */ /* 0x000fe400078e02ff */
[----:B---3--:R-:W-:-:S03]  /*70f0*/  @!P0 IMAD R27, R27, R24, RZ ;  /* 0x000000181b1b8224 */ /* 0x008fc600078e02ff */
[----:B------:R-:W-:Y:S01]  /*7100*/  @!P1 SHF.L.U32 R25, R25, 0x1, RZ ;  /* 0x0000000119199819 */ /* 0x000fe200000006ff */
[----:B------:R-:W-:Y:S02]  /*7110*/  @!P0 IMAD R24, R29, R24, R24 ;  /* 0x000000181d188224 */ /* 0x000fe400078e0218 */
[----:B------:R-:W-:Y:S02]  /*7120*/  @!P0 IMAD R27, R27, R28, RZ ;  /* 0x0000001c1b1b8224 */ /* 0x000fe400078e02ff */
[----:B-----5:R-:W-:-:S03]  /*7130*/  @!P1 IMAD.WIDE R20, R25, 0x4, R20 ;  /* 0x0000000419149825 */ /* 0x020fc600078e0214 */
[----:B------:R-:W-:Y:S01]  /*7140*/  @!P0 SHF.L.U32 R27, R27, 0x1, RZ ;  /* 0x000000011b1b8819 */ /* 0x000fe200000006ff */
[----:B--2---:R-:W-:-:S04]  /*7150*/  @!P1 IMAD R25, R29, R26, R30 ;  /* 0x0000001a1d199224 */ /* 0x004fc800078e021e */
[----:B0-----:R-:W-:Y:S01]  /*7160*/  @!P0 IMAD.WIDE R22, R27, 0x4, R22 ;  /* 0x000000041b168825 */ /* 0x001fe200078e0216 */
[----:B----4-:R-:W-:-:S03]  /*7170*/  @!P0 IADD3 R27, PT, PT, R24, R31, RZ ;  /* 0x0000001f181b8210 */ /* 0x010fc60007ffe0ff */
        /* <DEDUP_REMOVED lines=9> */
.L_x_940:
[----:B------:R-:W-:Y:S01]  /*7210*/  ISETP.NE.AND P0, PT, R29, UR6, PT ;  /* 0x000000061d007c0c */ /* 0x000fe2000bf05270 */
[----:B------:R-:W-:Y:S01]  /*7220*/  BSSY.RECONVERGENT B0, `(.L_x_934) ;  /* 0x0000012000007945 */ /* 0x000fe20003800200 */
[----:B------:R-:W-:Y:S02]  /*7230*/  LOP3.LUT R20, R28, 0x1, RZ, 0xc0, !PT ;  /* 0x000000011c147812 */ /* 0x000fe400078ec0ff */
[----:B------:R-:W-:-:S04]  /*7240*/  ISETP.NE.OR P0, PT, R60, RZ, !P0 ;  /* 0x000000ff3c00720c */ /* 0x000fc80004705670 */
[----:B------:R-:W-:-:S13]  /*7250*/  ISETP.NE.U32.OR P0, PT, R20, 0x1, P0 ;  /* 0x000000011400780c */ /* 0x000fda0000705470 */
[----:B------:R-:W-:Y:S05]  /*7260*/  @P0 BRA `(.L_x_941) ;  /* 0x0000000000340947 */ /* 0x000fea0003800000 */
[----:B------:R-:W1:Y:S01]  /*7270*/  LDCU UR4, c[0x0][0x374] ;  /* 0x00006e80ff0477ac */ /* 0x000e620008000800 */
[----:B------:R-:W4:Y:S01]  /*7280*/  S2R R22, SR_CTAID.Y ;  /* 0x0000000000167919 */ /* 0x000f220000002600 */
[----:B------:R-:W5:Y:S01]  /*7290*/  LDC.64 R20, c[0x0][0x3d0] ;  /* 0x0000f400ff147b82 */ /* 0x000f620000000a00 */
[----:B------:R-:W-:-:S05]  /*72a0*/  LOP3.LUT R23, R55, 0x1, RZ, 0xc0, !PT ;  /* 0x0000000137177812 */ /* 0x000fca00078ec0ff */
[----:B-1----:R-:W-:-:S04]  /*72b0*/  IMAD R23, R23, UR4, RZ ;  /* 0x0000000417177c24 */ /* 0x002fc8000f8e02ff */
[----:B------:R-:W-:-:S05]  /*72c0*/  IMAD R23, R23, R28, RZ ;  /* 0x0000001c17177224 */ /* 0x000fca00078e02ff */
[----:B------:R-:W-:-:S05]  /*72d0*/  SHF.L.U32 R23, R23, 0x1, RZ ;  /* 0x0000000117177819 */ /* 0x000fca00000006ff */
[----:B-----5:R-:W-:-:S04]  /*72e0*/  IMAD.WIDE R20, R23, 0x4, R20 ;  /* 0x0000000417147825 */ /* 0x020fc800078e0214 */
[----:B----4-:R-:W-:-:S04]  /*72f0*/  IMAD R29, R29, UR4, R22 ;  /* 0x000000041d1d7c24 */ /* 0x010fc8000f8e0216 */
[----:B------:R-:W-:-:S06]  /*7300*/  IMAD.WIDE.U32 R20, R29, 0x8, R20 ;  /* 0x000000081d147825 */ /* 0x000fcc00078e0014 */
[----:B------:R-:W0:Y:S02]  /*7310*/  LDG.E.64 R20, desc[UR8][R20.64] ;  /* 0x0000000814147981 */ /* 0x000e24000c1e1b00 */
[----:B0--3--:R-:W-:Y:S01]  /*7320*/  FADD.FTZ R36, R36, R20 ;  /* 0x0000001424247221 */ /* 0x009fe20000010000 */
[----:B------:R-:W-:-:S07]  /*7330*/  FADD.FTZ R37, R37, R21 ;  /* 0x0000001525257221 */ /* 0x000fce0000010000 */
.L_x_941:
[----:B------:R-:W-:Y:S05]  /*7340*/  BSYNC.RECONVERGENT B0 ;  /* 0x0000000000007941 */ /* 0x000fea0003800200 */
.L_x_934:
[----:B------:R-:W5:Y:S01]  /*7350*/  S2UR UR5, SR_CgaCtaId ;  /* 0x00000000000579c3 */ /* 0x000f620000008800 */
[----:B------:R-:W-:Y:S01]  /*7360*/  ISETP.NE.AND P0, PT, R60, RZ, PT ;  /* 0x000000ff3c00720c */ /* 0x000fe20003f05270 */
[----:B------:R-:W-:Y:S01]  /*7370*/  UMOV UR4, 0x400 ;  /* 0x0000040000047882 */ /* 0x000fe20000000000 */
[----:B------:R-:W0:Y:S01]  /*7380*/  LDCU.64 UR10, c[0x0][0x400] ;  /* 0x00008000ff0a77ac */ /* 0x000e220008000a00 */
[--C-:B----4-:R-:W-:Y:S02]  /*7390*/  HADD2.F32 R23, -RZ, R54.reuse.H0_H0 ;  /* 0x20000036ff177230 */ /* 0x110fe40000004100 */
[----:B------:R-:W-:Y:S02]  /*73a0*/  HADD2.F32 R29, -RZ, R54.H1_H1 ;  /* 0x30000036ff1d7230 */ /* 0x000fe40000004100 */
[----:B------:R-:W1:Y:S03]  /*73b0*/  LDC R22, c[0x0][0x41c] ;  /* 0x00010700ff167b82 */ /* 0x000e660000000800 */
[----:B--2---:R-:W-:-:S04]  /*73c0*/  FADD.FTZ R26, -R18, R29 ;  /* 0x0000001d121a7221 */ /* 0x004fc80000010100 */
[----:B------:R-:W-:Y:S01]  /*73d0*/  FMUL.FTZ R33, R26, R61 ;  /* 0x0000003d1a217220 */ /* 0x000fe20000410000 */
[----:B-----5:R-:W-:Y:S01]  /*73e0*/  ULEA UR4, UR5, UR4, 0x18 ;  /* 0x0000000405047291 */ /* 0x020fe2000f8ec0ff */
[----:B------:R-:W2:Y:S01]  /*73f0*/  LDCU.U8 UR5, c[0x0][0x414] ;  /* 0x00008280ff0577ac */ /* 0x000ea20008000000 */
[----:B-1----:R-:W-:-:S07]  /*7400*/  IMAD R27, R22, UR6, R57 ;  /* 0x00000006161b7c24 */ /* 0x002fce000f8e0239 */
[----:B------:R-:W-:Y:S01]  /*7410*/  @!P0 STS.64 [UR4+0xc0], R36 ;  /* 0x0000c024ff008988 */ /* 0x000fe20008000a04 */
[----:B------:R-:W-:Y:S01]  /*7420*/  FADD.FTZ R22, -R18, R23 ;  /* 0x0000001712167221 */ /* 0x000fe20000010100 */
[----:B------:R-:W-:Y:S01]  /*7430*/  BAR.SYNC.DEFER_BLOCKING 0x0 ;  /* 0x0000000000007b1d */ /* 0x000fe20000010000 */
[----:B0-----:R-:W-:Y:S02]  /*7440*/  ISETP.GE.U32.AND P0, PT, R27, UR10, PT ;  /* 0x0000000a1b007c0c */ /* 0x001fe4000bf06070 */
[----:B------:R-:W-:Y:S01]  /*7450*/  SHF.R.S32.HI R35, RZ, 0x1f, R27 ;  /* 0x0000001fff237819 */ /* 0x000fe2000001141b */
[----:B--2---:R-:W-:-:S03]  /*7460*/  UISETP.NE.AND UP0, UPT, UR5, URZ, UPT ;  /* 0x000000ff0500728c */ /* 0x004fc6000bf05270 */
[----:B------:R-:W-:Y:S01]  /*7470*/  ISETP.GE.AND.EX P0, PT, R35, UR11, PT, P0 ;  /* 0x0000000b23007c0c */ /* 0x000fe2000bf06300 */
[----:B------:R-:W0:Y:S01]  /*7480*/  LDS.64 R20, [UR4+0xc0] ;  /* 0x0000c004ff147984 */ /* 0x000e220008000a00 */
[----:B------:R-:W0:Y:S02]  /*7490*/  LDCU UR4, c[0x0][0x42c] ;  /* 0x00008580ff0477ac */ /* 0x000e240008000800 */
[----:B0-----:R-:W-:Y:S01]  /*74a0*/  FMUL.FTZ R25, R21, UR4 ;  /* 0x0000000415197c20 */ /* 0x001fe20008410000 */
[----:B---3--:R-:W-:Y:S01]  /*74b0*/  FMUL.FTZ R24, R20, UR4 ;  /* 0x0000000414187c20 */ /* 0x008fe20008410000 */
[----:B------:R-:W-:Y:S01]  /*74c0*/  FMUL.FTZ R21, R22, R61 ;  /* 0x0000003d16157220 */ /* 0x000fe20000410000 */
[--C-:B------:R-:W-:Y:S02]  /*74d0*/  HADD2.F32 R20, -RZ, R53.reuse.H0_H0 ;  /* 0x20000035ff147230 */ /* 0x100fe40000004100 */
[----:B------:R-:W-:Y:S02]  /*74e0*/  HADD2.F32 R22, -RZ, R53.H1_H1 ;  /* 0x30000035ff167230 */ /* 0x000fe40000004100 */
[----:B------:R-:W-:Y:S01]  /*74f0*/  FFMA.FTZ R36, R24, R21, R25 ;  /* 0x0000001518247223 */ /* 0x000fe20000010019 */
        /* <DEDUP_REMOVED lines=19> */
.L_x_942:
        /* <DEDUP_REMOVED lines=21> */
.L_x_944:
[----:B------:R-:W-:Y:S05]  /*7780*/  BSYNC.RECONVERGENT B0 ;  /* 0x0000000000007941 */ /* 0x000fea0003800200 */
.L_x_943:
[--C-:B0-----:R-:W-:Y:S01]  /*7790*/  HADD2.F32 R21, -RZ, R52.reuse.H0_H0 ;  /* 0x20000034ff157230 */ /* 0x101fe20000004100 */
[----:B------:R-:W-:Y:S01]  /*77a0*/  ISETP.GE.U32.AND P0, PT, R31, UR10, PT ;  /* 0x0000000a1f007c0c */ /* 0x000fe2000bf06070 */
[----:B------:R-:W-:Y:S01]  /*77b0*/  HADD2.F32 R23, -RZ, R52.H1_H1 ;  /* 0x30000034ff177230 */ /* 0x000fe20000004100 */
[----:B------:R-:W-:Y:S01]  /*77c0*/  ISETP.GE.U32.AND P1, PT, R29, UR10, PT ;  /* 0x0000000a1d007c0c */ /* 0x000fe2000bf26070 */
[--C-:B------:R-:W-:Y:S02]  /*77d0*/  HADD2.F32 R20, -RZ, R51.reuse.H0_H0 ;  /* 0x20000033ff147230 */ /* 0x100fe40000004100 */
[C---:B------:R-:W-:Y:S01]  /*77e0*/  FADD.FTZ R22, -R18.reuse, R21 ;  /* 0x0000001512167221 */ /* 0x040fe20000010100 */
[----:B------:R-:W-:Y:S01]  /*77f0*/  SHF.R.S32.HI R53, RZ, 0x1f, R31 ;  /* 0x0000001fff357819 */ /* 0x000fe2000001141f */
[----:B------:R-:W-:Y:S01]  /*7800*/  FADD.FTZ R28, -R18, R23 ;  /* 0x00000017121c7221 */ /* 0x000fe20000010100 */
[----:B------:R-:W-:Y:S01]  /*7810*/  SHF.R.S32.HI R26, RZ, 0x1f, R29 ;  /* 0x0000001fff1a7819 */ /* 0x000fe2000001141d */
[----:B------:R-:W-:Y:S01]  /*7820*/  FMUL.FTZ R21, R22, R61 ;  /* 0x0000003d16157220 */ /* 0x000fe20000410000 */
[----:B------:R-:W-:Y:S01]  /*7830*/  HADD2.F32 R22, -RZ, R51.H1_H1 ;  /* 0x30000033ff167230 */ /* 0x000fe20000004100 */
[----:B------:R-:W-:Y:S01]  /*7840*/  ISETP.GE.AND.EX P0, PT, R53, UR11, PT, P0 ;  /* 0x0000000b35007c0c */ /* 0x000fe2000bf06300 */
[----:B------:R-:W-:Y:S01]  /*7850*/  HADD2.F32 R51, -RZ, R50.H0_H0 ;  /* 0x20000032ff337230 */ /* 0x000fe20000004100 */
        /* <DEDUP_REMOVED lines=22> */
.L_x_945:
        /* <DEDUP_REMOVED lines=21> */
.L_x_947:
[----:B------:R-:W-:Y:S05]  /*7b10*/  BSYNC.RECONVERGENT B0 ;  /* 0x0000000000007941 */ /* 0x000fea0003800200 */
.L_x_946:
[-C--:B------:R-:W-:Y:S01]  /*7b20*/  FMUL.FTZ R30, R30, R61.reuse ;  /* 0x0000003d1e1e7220 */ /* 0x080fe20000410000 */
[----:B------:R-:W-:Y:S01]  /*7b30*/  FADD.FTZ R28, -R18, R33 ;  /* 0x00000021121c7221 */ /* 0x000fe20000010100 */
[--C-:B------:R-:W-:Y:S02]  /*7b40*/  HADD2.F32 R20, -RZ, R49.reuse.H0_H0 ;  /* 0x20000031ff147230 */ /* 0x100fe40000004100 */
[----:B0-----:R-:W-:Y:S02]  /*7b50*/  HADD2.F32 R22, -RZ, R49.H1_H1 ;  /* 0x30000031ff167230 */ /* 0x001fe40000004100 */
        /* <DEDUP_REMOVED lines=21> */
.L_x_948:
        /* <DEDUP_REMOVED lines=16> */
[----:B-1----:R-:W-:Y:S02]  /*7db0*/  LEA R22, P0, R20, UR6, 0x1 ;  /* 0x0000000614167c11 */ /* 0x002fe4000f8008ff */
[----:B------:R-:W-:Y:S02]  /*7dc0*/  IADD3 R23, PT, PT, R21, R23, RZ ;  /* 0x0000001715177210 */ /* 0x000fe40007ffe0ff */
[----:B------:R-:W-:Y:S02]  /*7dd0*/  F2FP.F16.F32.PACK_AB R21, R26, R29 ;  /* 0x0000001d1a15723e */ /* 0x000fe400000000ff */
[----:B------:R-:W-:-:S05]  /*7de0*/  LEA.HI.X R23, R20, UR7, R23, 0x1, P0 ;  /* 0x0000000714177c11 */ /* 0x000fca00080f0c17 */
[----:B------:R0:W-:Y:S02]  /*7df0*/  STG.E desc[UR8][R22.64], R21 ;  /* 0x0000001516007986 */ /* 0x0001e4000c101908 */
.L_x_950:
[----:B------:R-:W-:Y:S05]  /*7e00*/  BSYNC.RECONVERGENT B0 ;  /* 0x0000000000007941 */ /* 0x000fea0003800200 */
.L_x_949:
        /* <DEDUP_REMOVED lines=35> */
.L_x_951:
        /* <DEDUP_REMOVED lines=21> */
.L_x_953:
[----:B------:R-:W-:Y:S05]  /*8190*/  BSYNC.RECONVERGENT B0 ;  /* 0x0000000000007941 */ /* 0x000fea0003800200 */
.L_x_952:
        /* <DEDUP_REMOVED lines=25> */
.L_x_954:
        /* <DEDUP_REMOVED lines=9> */
[----:B------:R-:W-:Y:S01]  /*83c0*/  FMUL.FTZ R29, R46, R61 ;  /* 0x0000003d2e1d7220 */ /* 0x000fe20000410000 */
[----:B------:R-:W-:Y:S01]  /*83d0*/  MOV R21, R69 ;  /* 0x0000004500157202 */ /* 0x000fe20000000f00 */
[----:B------:R-:W1:Y:S01]  /*83e0*/  LDCU.64 UR6, c[0x0][0x380] ;  /* 0x00007000ff0677ac */ /* 0x000e620008000a00 */
[----:B0-----:R-:W-:Y:S02]  /*83f0*/  IMAD R23, R26, UR4, RZ ;  /* 0x000000041a177c24 */ /* 0x001fe4000f8e02ff */
[----:B------:R-:W-:Y:S01]  /*8400*/  FMUL.FTZ R26, R30, R61 ;  /* 0x0000003d1e1a7220 */ /* 0x000fe20000410000 */
[----:B------:R-:W-:-:S04]  /*8410*/  IMAD.WIDE.U32 R20, R28, UR4, R20 ;  /* 0x000000041c147c25 */ /* 0x000fc8000f8e0014 */
[----:B------:R-:W-:Y:S01]  /*8420*/  IMAD R23, R28, UR5, R23 ;  /* 0x000000051c177c24 */ /* 0x000fe2000f8e0217 */
[----:B-1----:R-:W-:-:S04]  /*8430*/  LEA R22, P0, R20, UR6, 0x1 ;  /* 0x0000000614167c11 */ /* 0x002fc8000f8008ff */
[----:B------:R-:W-:Y:S02]  /*8440*/  IADD3 R23, PT, PT, R21, R23, RZ ;  /* 0x0000001715177210 */ /* 0x000fe40007ffe0ff */
[----:B------:R-:W-:Y:S02]  /*8450*/  F2FP.F16.F32.PACK_AB R21, R26, R29 ;  /* 0x0000001d1a15723e */ /* 0x000fe400000000ff */
[----:B------:R-:W-:-:S05]  /*8460*/  LEA.HI.X R23, R20, UR7, R23, 0x1, P0 ;  /* 0x0000000714177c11 */ /* 0x000fca00080f0c17 */
[----:B------:R0:W-:Y:S02]  /*8470*/  STG.E desc[UR8][R22.64], R21 ;  /* 0x0000001516007986 */ /* 0x0001e4000c101908 */
.L_x_956:
[----:B------:R-:W-:Y:S05]  /*8480*/  BSYNC.RECONVERGENT B0 ;  /* 0x0000000000007941 */ /* 0x000fea0003800200 */
.L_x_955:
[----:B0-----:R-:W-:Y:S02]  /*8490*/  HADD2.F32 R23, -RZ, R42.H1_H1 ;  /* 0x3000002aff177230 */ /* 0x001fe40000004100 */
[C---:B------:R-:W-:Y:S01]  /*84a0*/  FADD.FTZ R50, -R18.reuse, R33 ;  /* 0x0000002112327221 */ /* 0x040fe20000010100 */
[----:B------:R-:W-:Y:S02]  /*84b0*/  HADD2.F32 R29, -RZ, R40.H0_H0 ;  /* 0x20000028ff1d7230 */ /* 0x000fe40000004100 */
[C---:B------:R-:W-:Y:S01]  /*84c0*/  FADD.FTZ R46, -R18.reuse, R31 ;  /* 0x0000001f122e7221 */ /* 0x040fe20000010100 */
[----:B------:R-:W-:Y:S02]  /*84d0*/  HADD2.F32 R37, -RZ, R38.H0_H0 ;  /* 0x20000026ff257230 */ /* 0x000fe40000004100 */
[C---:B------:R-:W-:Y:S01]  /*84e0*/  FADD.FTZ R20, -R18.reuse, R23 ;  /* 0x0000001712147221 */ /* 0x040fe20000010100 */
[----:B------:R-:W-:Y:S02]  /*84f0*/  HADD2.F32 R21, -RZ, R42.H0_H0 ;  /* 0x2000002aff157230 */ /* 0x000fe40000004100 */
[----:B------:R-:W-:Y:S01]  /*8500*/  FADD.FTZ R44, -R18, R29 ;  /* 0x0000001d122c7221 */ /* 0x000fe20000010100 */
[----:B------:R-:W-:-:S02]  /*8510*/  HADD2.F32 R35, -RZ, R40.H1_H1 ;  /* 0x30000028ff237230 */ /* 0x000fc40000004100 */
[C---:B------:R-:W-:Y:S01]  /*8520*/  FADD.FTZ R40, -R18.reuse, R37 ;  /* 0x0000002512287221 */ /* 0x040fe20000010100 */
[----:B------:R-:W-:Y:S01]  /*8530*/  HADD2.F32 R45, -RZ, R38.H1_H1 ;  /* 0x30000026ff2d7230 */ /* 0x000fe20000004100 */
[C---:B------:R-:W-:Y:S01]  /*8540*/  IADD3 R23, PT, PT, R27.reuse, 0x50, RZ ;  /* 0x000000501b177810 */ /* 0x040fe20007ffe0ff */
[----:B------:R-:W-:Y:S01]  /*8550*/  HADD2.F32 R63, -RZ, R8.H0_H0 ;  /* 0x20000008ff3f7230 */ /* 0x000fe20000004100 */
[C---:B------:R-:W-:Y:S01]  /*8560*/  IADD3 R37, PT, PT, R27.reuse, 0x60, RZ ;  /* 0x000000601b257810 */ /* 0x040fe20007ffe0ff */
[--C-:B------:R-:W-:Y:S01]  /*8570*/  HADD2.F32 R47, -RZ, R4.reuse.H0_H0 ;  /* 0x20000004ff2f7230 */ /* 0x100fe20000004100 */
[C---:B------:R-:W-:Y:S01]  /*8580*/  IADD3 R33, PT, PT, R27.reuse, 0x70, RZ ;  /* 0x000000701b217810 */ /* 0x040fe20007ffe0ff */
[----:B------:R-:W-:Y:S01]  /*8590*/  HADD2.F32 R49, -RZ, R4.H1_H1 ;  /* 0x30000004ff317230 */ /* 0x000fe20000004100 */
[----:B------:R-:W-:Y:S01]  /*85a0*/  IADD3 R29, PT, PT, R27, 0x80, RZ ;  /* 0x000000801b1d7810 */ /* 0x000fe20007ffe0ff */
[--C-:B------:R-:W-:Y:S02]  /*85b0*/  HADD2.F32 R51, -RZ, R6.reuse.H0_H0 ;  /* 0x20000006ff337230 */ /* 0x100fe40000004100 */
[----:B------:R-:W-:Y:S01]  /*85c0*/  FADD.FTZ R22, -R18, R21 ;  /* 0x0000001512167221 */ /* 0x000fe20000010100 */
[----:B------:R-:W-:-:S02]  /*85d0*/  HADD2.F32 R53, -RZ, R6.H1_H1 ;  /* 0x30000006ff357230 */ /* 0x000fc40000004100 */
[C---:B------:R-:W-:Y:S01]  /*85e0*/  FADD.FTZ R42, -R18.reuse, R35 ;  /* 0x00000023122a7221 */ /* 0x040fe20000010100 */
[----:B------:R-:W-:Y:S02]  /*85f0*/  HADD2.F32 R65, -RZ, R8.H1_H1 ;  /* 0x30000008ff417230 */ /* 0x000fe40000004100 */
[C---:B------:R-:W-:Y:S01]  /*8600*/  FADD.FTZ R38, -R18.reuse, R45 ;  /* 0x0000002d12267221 */ /* 0x040fe20000010100 */
[--C-:B------:R-:W-:Y:S02]  /*8610*/  HADD2.F32 R71, -RZ, R10.reuse.H0_H0 ;  /* 0x2000000aff477230 */ /* 0x100fe40000004100 */
[----:B------:R-:W-:Y:S01]  /*8620*/  FADD.FTZ R30, -R18, R63 ;  /* 0x0000003f121e7221 */ /* 0x000fe20000010100 */
[----:B------:R-:W-:Y:S01]  /*8630*/  HADD2.F32 R73, -RZ, R10.H1_H1 ;  /* 0x3000000aff497230 */ /* 0x000fe20000004100 */
[----:B------:R-:W-:Y:S01]  /*8640*/  ISETP.GE.U32.AND P0, PT, R23, UR10, PT ;  /* 0x0000000a17007c0c */ /* 0x000fe2000bf06070 */
[--C-:B------:R-:W-:Y:S01]  /*8650*/  HADD2.F32 R75, -RZ, R12.reuse.H0_H0 ;  /* 0x2000000cff4b7230 */ /* 0x100fe20000004100 */
[----:B------:R-:W-:Y:S01]  /*8660*/  ISETP.GE.U32.AND P1, PT, R37, UR10, PT ;  /* 0x0000000a25007c0c */ /* 0x000fe2000bf26070 */
[----:B------:R-:W-:Y:S01]  /*8670*/  HADD2.F32 R77, -RZ, R12.H1_H1 ;  /* 0x3000000cff4d7230 */ /* 0x000fe20000004100 */
[----:B------:R-:W-:Y:S01]  /*8680*/  ISETP.GE.U32.AND P2, PT, R33, UR10, PT ;  /* 0x0000000a21007c0c */ /* 0x000fe2000bf46070 */
[--C-:B------:R-:W-:Y:S01]  /*8690*/  HADD2.F32 R79, -RZ, R14.reuse.H0_H0 ;  /* 0x2000000eff4f7230 */ /* 0x100fe20000004100 */
[----:B------:R-:W-:Y:S01]  /*86a0*/  ISETP.GE.U32.AND P3, PT, R29, UR10, PT ;  /* 0x0000000a1d007c0c */ /* 0x000fe2000bf66070 */
[----:B------:R-:W-:Y:S01]  /*86b0*/  HADD2.F32 R81, -RZ, R14.H1_H1 ;  /* 0x3000000eff517230 */ /* 0x000fe20000004100 */
[----:B------:R-:W-:Y:S01]  /*86c0*/  SHF.R.S32.HI R63, RZ, 0x1f, R23 ;  /* 0x0000001fff3f7819 */ /* 0x000fe20000011417 */
[--C-:B------:R-:W-:Y:S01]  /*86d0*/  HADD2.F32 R83, -RZ, R16.reuse.H0_H0 ;  /* 0x20000010ff537230 */ /* 0x100fe20000004100 */
[----:B------:R-:W-:Y:S01]  /*86e0*/  SHF.R.S32.HI R45, RZ, 0x1f, R37 ;  /* 0x0000001fff2d7819 */ /* 0x000fe20000011425 */
[----:B------:R-:W-:Y:S01]  /*86f0*/  HADD2.F32 R85, -RZ, R16.H1_H1 ;  /* 0x30000010ff557230 */ /* 0x000fe20000004100 */
[----:B------:R-:W-:Y:S01]  /*8700*/  SHF.R.S32.HI R35, RZ, 0x1f, R33 ;  /* 0x0000001fff237819 */ /* 0x000fe20000011421 */
[----:B------:R-:W-:Y:S01]  /*8710*/  FMUL.FTZ R21, R46, R61 ;  /* 0x0000003d2e157220 */ /* 0x000fe20000410000 */
[----:B------:R-:W-:Y:S01]  /*8720*/  SHF.R.S32.HI R31, RZ, 0x1f, R29 ;  /* 0x0000001fff1f7819 */ /* 0x000fe2000001141d */
        /* <DEDUP_REMOVED lines=40> */
.L_x_957:
        /* <DEDUP_REMOVED lines=21> */
.L_x_959:
[----:B------:R-:W-:Y:S05]  /*8b00*/  BSYNC.RECONVERGENT B0 ;  /* 0x0000000000007941 */ /* 0x000fea0003800200 */
.L_x_958:
[--C-:B------:R-:W-:Y:S02]  /*8b10*/  HADD2.F32 R20, -RZ, R41.reuse.H0_H0 ;  /* 0x20000029ff147230 */ /* 0x100fe40000004100 */
[C-C-:B------:R-:W-:Y:S01]  /*8b20*/  FFMA.FTZ R52, R24.reuse, R46, R25.reuse ;  /* 0x0000002e18347223 */ /* 0x140fe20000010019 */
[----:B------:R-:W-:Y:S01]  /*8b30*/  FFMA.FTZ R54, R24, R72, R25 ;  /* 0x0000004818367223 */ /* 0x000fe20000010019 */
[----:B0-----:R-:W-:Y:S01]  /*8b40*/  HADD2.F32 R22, -RZ, R41.H1_H1 ;  /* 0x30000029ff167230 */ /* 0x001fe20000004100 */
        /* <DEDUP_REMOVED lines=19> */
.L_x_960:
[----:B------:R-:W-:Y:S01]  /*8c80*/  BSSY.RECONVERGENT B0, `(.L_x_961) ;  /* 0x0000013000007945 */ /* 0x000fe20003800200 */
[----:B------:R-:W-:Y:S01]  /*8c90*/  FFMA.FTZ R52, R59, R20, -R52 ;  /* 0x000000143b347223 */ /* 0x000fe20000010834 */
        /* <DEDUP_REMOVED lines=17> */
.L_x_962:
[----:B------:R-:W-:Y:S05]  /*8db0*/  BSYNC.RECONVERGENT B0 ;  /* 0x0000000000007941 */ /* 0x000fea0003800200 */
.L_x_961:
[--C-:B------:R-:W-:Y:S02]  /*8dc0*/  HADD2.F32 R20, -RZ, R39.reuse.H0_H0 ;  /* 0x20000027ff147230 */ /* 0x100fe40000004100 */
[----:B------:R-:W-:Y:S01]  /*8dd0*/  FFMA.FTZ R48, R24, R44, R25 ;  /* 0x0000002c18307223 */ /* 0x000fe20000010019 */
[----:B0-----:R-:W-:Y:S02]  /*8de0*/  HADD2.F32 R22, -RZ, R39.H1_H1 ;  /* 0x30000027ff167230 */ /* 0x001fe40000004100 */
        /* <DEDUP_REMOVED lines=20> */
.L_x_963:
        /* <DEDUP_REMOVED lines=21> */
.L_x_965:
[----:B------:R-:W-:Y:S05]  /*9080*/  BSYNC.RECONVERGENT B0 ;  /* 0x0000000000007941 */ /* 0x000fea0003800200 */
.L_x_964:
        /* <DEDUP_REMOVED lines=23> */
.L_x_966:
        /* <DEDUP_REMOVED lines=18> */
.L_x_968:
[----:B------:R-:W-:Y:S05]  /*9320*/  BSYNC.RECONVERGENT B0 ;  /* 0x0000000000007941 */ /* 0x000fea0003800200 */
.L_x_967:
[-C--:B------:R-:W-:Y:S01]  /*9330*/  FMUL.FTZ R46, R34, R61.reuse ;  /* 0x0000003d222e7220 */ /* 0x080fe20000410000 */
[-C--:B------:R-:W-:Y:S01]  /*9340*/  FMUL.FTZ R42, R32, R61.reuse ;  /* 0x0000003d202a7220 */ /* 0x080fe20000410000 */
[-C--:B------:R-:W-:Y:S01]  /*9350*/  FMUL.FTZ R32, R26, R61.reuse ;  /* 0x0000003d1a207220 */ /* 0x080fe20000410000 */
        /* <DEDUP_REMOVED lines=10> */
[--C-:B------:R-:W-:Y:S01]  /*9400*/  HADD2.F32 R20, -RZ, R5.reuse.H0_H0 ;  /* 0x20000005ff147230 */ /* 0x100fe20000004100 */
[C---:B0-----:R-:W-:Y:S01]  /*9410*/  IADD3 R3, PT, PT, R27.reuse, 0xe0, RZ ;  /* 0x000000e01b037810 */ /* 0x041fe20007ffe0ff */
[----:B------:R-:W-:Y:S01]  /*9420*/  HADD2.F32 R74, -RZ, R5.H1_H1 ;  /* 0x30000005ff4a7230 */ /* 0x000fe20000004100 */
        /* <DEDUP_REMOVED lines=45> */
.L_x_969:
        /* <DEDUP_REMOVED lines=32> */
.L_x_971:
[----:B------:R-:W-:Y:S05]  /*9900*/  BSYNC.RECONVERGENT B0 ;  /* 0x0000000000007941 */ /* 0x000fea0003800200 */
.L_x_970:
        /* <DEDUP_REMOVED lines=21> */
.L_x_972:
        /* <DEDUP_REMOVED lines=9> */
[----:B-1----:R-:W-:Y:S02]  /*9af0*/  IMAD R20, R37, UR4, RZ ;  /* 0x0000000425147c24 */ /* 0x002fe4000f8e02ff */
[----:B------:R-:W-:-:S04]  /*9b00*/  IMAD.WIDE.U32 R4, R35, UR4, R4 ;  /* 0x0000000423047c25 */ /* 0x000fc8000f8e0004 */
[----:B------:R-:W-:Y:S02]  /*9b10*/  IMAD R35, R35, UR5, R20 ;  /* 0x0000000523237c24 */ /* 0x000fe4000f8e0214 */
[----:B------:R-:W-:Y:S01]  /*9b20*/  FMUL.FTZ R20, R6, R61 ;  /* 0x0000003d06147220 */ /* 0x000fe20000410000 */
[----:B0-----:R-:W-:Y:S02]  /*9b30*/  LEA R6, P1, R4, UR6, 0x1 ;  /* 0x0000000604067c11 */ /* 0x001fe4000f8208ff */
[----:B------:R-:W-:Y:S02]  /*9b40*/  IADD3 R35, PT, PT, R5, R35, RZ ;  /* 0x0000002305237210 */ /* 0x000fe40007ffe0ff */
[----:B------:R-:W-:Y:S02]  /*9b50*/  F2FP.F16.F32.PACK_AB R5, R20, R21 ;  /* 0x000000151405723e */ /* 0x000fe400000000ff */
[----:B------:R-:W-:-:S05]  /*9b60*/  LEA.HI.X R7, R4, UR7, R35, 0x1, P1 ;  /* 0x0000000704077c11 */ /* 0x000fca00088f0c23 */
[----:B------:R1:W-:Y:S02]  /*9b70*/  STG.E desc[UR8][R6.64], R5 ;  /* 0x0000000506007986 */ /* 0x0003e4000c101908 */
.L_x_974:
[----:B------:R-:W-:Y:S05]  /*9b80*/  BSYNC.RECONVERGENT B0 ;  /* 0x0000000000007941 */ /* 0x000fea0003800200 */
.L_x_973:
[--C-:B------:R-:W-:Y:S02]  /*9b90*/  HADD2.F32 R4, -RZ, R9.reuse.H0_H0 ;  /* 0x20000009ff047230 */ /* 0x100fe40000004100 */
[----:B------:R-:W-:Y:S01]  /*9ba0*/  HADD2.F32 R9, -RZ, R9.H1_H1 ;  /* 0x30000009ff097230 */ /* 0x000fe20000004100 */
[----:B------:R-:W-:Y:S06]  /*9bb0*/  BRA.U !UP0, `(.L_x_975) ;  /* 0x0000000108487547 */ /* 0x000fec000b800000 */
[----:B------:R-:W-:Y:S01]  /*9bc0*/  FFMA.FTZ R36, R59, R36, R64 ;  /* 0x000000243b247223 */ /* 0x000fe20000010040 */
[----:B------:R-:W-:-:S03]  /*9bd0*/  FFMA.FTZ R38, R19, R38, R62 ;  /* 0x0000002613267223 */ /* 0x000fc6000001003e */
[----:B-1----:R-:W-:Y:S01]  /*9be0*/  FMUL.FTZ R5, R36, -1.4426950216293334961 ;  /* 0xbfb8aa3b24057820 */ /* 0x002fe20000410000 */
        /* <DEDUP_REMOVED lines=15> */
.L_x_975:
[----:B------:R-:W-:Y:S01]  /*9ce0*/  BSSY.RECONVERGENT B0, `(.L_x_976) ;  /* 0x0000012000007945 */ /* 0x000fe20003800200 */
[----:B------:R-:W-:Y:S01]  /*9cf0*/  FFMA.FTZ R70, R59, R4, -R70 ;  /* 0x000000043b467223 */ /* 0x000fe20000010846 */
[----:B------:R-:W-:Y:S02]  /*9d00*/  FFMA.FTZ R72, R19, R9, -R72 ;  /* 0x0000000913487223 */ /* 0x000fe40000010848 */
[----:B------:R-:W-:Y:S05]  /*9d10*/  @P0 BRA `(.L_x_977) ;  /* 0x0000000000380947 */ /* 0x000fea0003800000 */
[----:B------:R-:W2:Y:S01]  /*9d20*/  LDCU.64 UR4, c[0x0][0x3f8] ;  /* 0x00007f00ff0477ac */ /* 0x000ea20008000a00 */
[----:B------:R-:W-:Y:S01]  /*9d30*/  MOV R4, R66 ;  /* 0x0000004200047202 */ /* 0x000fe20000000f00 */
[----:B------:R-:W-:Y:S01]  /*9d40*/  FMUL.FTZ R70, R70, R61 ;  /* 0x0000003d46467220 */ /* 0x000fe20000410000 */
[----:B-1----:R-:W-:Y:S01]  /*9d50*/  MOV R5, R69 ;  /* 0x0000004500057202 */ /* 0x002fe20000000f00 */
[----:B------:R-:W1:Y:S01]  /*9d60*/  LDCU.64 UR6, c[0x0][0x380] ;  /* 0x00007000ff0677ac */ /* 0x000e620008000a00 */
[----:B------:R-:W-:-:S05]  /*9d70*/  FMUL.FTZ R9, R72, R61 ;  /* 0x0000003d48097220 */ /* 0x000fca0000410000 */
[----:B------:R-:W-:Y:S01]  /*9d80*/  F2FP.F16.F32.PACK_AB R9, R9, R70 ;  /* 0x000000460909723e */ /* 0x000fe200000000ff */
[----:B--2---:R-:W-:Y:S02]  /*9d90*/  IMAD R6, R33, UR4, RZ ;  /* 0x0000000421067c24 */ /* 0x004fe4000f8e02ff */
[----:B------:R-:W-:-:S04]  /*9da0*/  IMAD.WIDE.U32 R4, R31, UR4, R4 ;  /* 0x000000041f047c25 */ /* 0x000fc8000f8e0004 */
[----:B------:R-:W-:Y:S01]  /*9db0*/  IMAD R31, R31, UR5, R6 ;  /* 0x000000051f1f7c24 */ /* 0x000fe2000f8e0206 */
[----:B-1----:R-:W-:-:S04]  /*9dc0*/  LEA R6, P0, R4, UR6, 0x1 ;  /* 0x0000000604067c11 */ /* 0x002fc8000f8008ff */
[----:B------:R-:W-:-:S04]  /*9dd0*/  IADD3 R31, PT, PT, R5, R31, RZ ;  /* 0x0000001f051f7210 */ /* 0x000fc80007ffe0ff */
[----:B------:R-:W-:-:S05]  /*9de0*/  LEA.HI.X R7, R4, UR7, R31, 0x1, P0 ;  /* 0x0000000704077c11 */ /* 0x000fca00080f0c1f */
[----:B------:R2:W-:Y:S02]  /*9df0*/  STG.E desc[UR8][R6.64], R9 ;  /* 0x0000000906007986 */ /* 0x0005e4000c101908 */
.L_x_977:
[----:B------:R-:W-:Y:S05]  /*9e00*/  BSYNC.RECONVERGENT B0 ;  /* 0x0000000000007941 */ /* 0x000fea0003800200 */
.L_x_976:
[--C-:B------:R-:W-:Y:S02]  /*9e10*/  HADD2.F32 R4, -RZ, R11.reuse.H0_H0 ;  /* 0x2000000bff047230 */ /* 0x100fe40000004100 */
[----:B------:R-:W-:Y:S01]  /*9e20*/  HADD2.F32 R11, -RZ, R11.H1_H1 ;  /* 0x3000000bff0b7230 */ /* 0x000fe20000004100 */
[----:B------:R-:W-:Y:S06]  /*9e30*/  BRA.U !UP0, `(.L_x_978) ;  /* 0x0000000108487547 */ /* 0x000fec000b800000 */
[----:B------:R-:W-:Y:S01]  /*9e40*/  FFMA.FTZ R34, R19, R34, R62 ;  /* 0x0000002213227223 */ /* 0x000fe2000001003e */
[----:B------:R-:W-:-:S03]  /*9e50*/  FFMA.FTZ R32, R59, R32, R64 ;  /* 0x000000203b207223 */ /* 0x000fc60000010040 */
[----:B--2---:R-:W-:Y:S01]  /*9e60*/  FMUL.FTZ R9, R34, -1.4426950216293334961 ;  /* 0xbfb8aa3b22097820 */ /* 0x004fe20000410000 */
[----:B-1----:R-:W-:-:S05]  /*9e70*/  FMUL.FTZ R5, R32, -1.4426950216293334961 ;  /* 0xbfb8aa3b20057820 */ /* 0x002fca0000410000 */
        /* <DEDUP_REMOVED lines=14> */
.L_x_978:
[----:B------:R-:W-:Y:S01]  /*9f60*/  BSSY.RECONVERGENT B0, `(.L_x_979) ;  /* 0x0000012000007945 */ /* 0x000fe20003800200 */
[----:B------:R-:W-:Y:S01]  /*9f70*/  FFMA.FTZ R52, R59, R4, -R52 ;  /* 0x000000043b347223 */ /* 0x000fe20000010834 */
[----:B------:R-:W-:Y:S02]  /*9f80*/  FFMA.FTZ R54, R19, R11, -R54 ;  /* 0x0000000b13367223 */ /* 0x000fe40000010836 */
[----:B------:R-:W-:Y:S05]  /*9f90*/  @P6 BRA `(.L_x_980) ;  /* 0x0000000000386947 */ /* 0x000fea0003800000 */
[----:B------:R-:W3:Y:S01]  /*9fa0*/  LDCU.64 UR4, c[0x0][0x3f8] ;  /* 0x00007f00ff0477ac */ /* 0x000ee20008000a00 */
[----:B------:R-:W-:Y:S01]  /*9fb0*/  MOV R4, R66 ;  /* 0x0000004200047202 */ /* 0x000fe20000000f00 */
[----:B------:R-:W-:Y:S01]  /*9fc0*/  FMUL.FTZ R52, R52, R61 ;  /* 0x0000003d34347220 */ /* 0x000fe20000410000 */
[----:B-1----:R-:W-:Y:S01]  /*9fd0*/  MOV R5, R69 ;  /* 0x0000004500057202 */ /* 0x002fe20000000f00 */
[----:B------:R-:W1:Y:S01]  /*9fe0*/  LDCU.64 UR6, c[0x0][0x380] ;  /* 0x00007000ff0677ac */ /* 0x000e620008000a00 */
[----:B--2---:R-:W-:-:S05]  /*9ff0*/  FMUL.FTZ R9, R54, R61 ;  /* 0x0000003d36097220 */ /* 0x004fca0000410000 */
[----:B------:R-:W-:Y:S01]  /*a000*/  F2FP.F16.F32.PACK_AB R9, R9, R52 ;  /* 0x000000340909723e */ /* 0x000fe200000000ff */
[----:B---3--:R-:W-:Y:S02]  /*a010*/  IMAD R29, R29, UR4, RZ ;  /* 0x000000041d1d7c24 */ /* 0x008fe4000f8e02ff */
[----:B------:R-:W-:-:S04]  /*a020*/  IMAD.WIDE.U32 R6, R26, UR4, R4 ;  /* 0x000000041a067c25 */ /* 0x000fc8000f8e0004 */
[----:B------:R-:W-:Y:S01]  /*a030*/  IMAD R29, R26, UR5, R29 ;  /* 0x000000051a1d7c24 */ /* 0x000fe2000f8e021d */
[----:B-1----:R-:W-:-:S04]  /*a040*/  LEA R4, P0, R6, UR6, 0x1 ;  /* 0x0000000606047c11 */ /* 0x002fc8000f8008ff */
[----:B------:R-:W-:-:S04]  /*a050*/  IADD3 R29, PT, PT, R7, R29, RZ ;  /* 0x0000001d071d7210 */ /* 0x000fc80007ffe0ff */
[----:B------:R-:W-:-:S05]  /*a060*/  LEA.HI.X R5, R6, UR7, R29, 0x1, P0 ;  /* 0x0000000706057c11 */ /* 0x000fca00080f0c1d */
[----:B------:R3:W-:Y:S02]  /*a070*/  STG.E desc[UR8][R4.64], R9 ;  /* 0x0000000904007986 */ /* 0x0007e4000c101908 */
.L_x_980:
[----:B------:R-:W-:Y:S05]  /*a080*/  BSYNC.RECONVERGENT B0 ;  /* 0x0000000000007941 */ /* 0x000fea0003800200 */
.L_x_979:
[--C-:B---3--:R-:W-:Y:S02]  /*a090*/  HADD2.F32 R4, -RZ, R13.reuse.H0_H0 ;  /* 0x2000000dff047230 */ /* 0x108fe40000004100 */
[----:B------:R-:W-:Y:S01]  /*a0a0*/  HADD2.F32 R13, -RZ, R13.H1_H1 ;  /* 0x3000000dff0d7230 */ /* 0x000fe20000004100 */
[----:B------:R-:W-:Y:S06]  /*a0b0*/  BRA.U !UP0, `(.L_x_981) ;  /* 0x0000000108487547 */ /* 0x000fec000b800000 */
[----:B------:R-:W-:Y:S01]  /*a0c0*/  FFMA.FTZ R28, R59, R28, R64 ;  /* 0x0000001c3b1c7223 */ /* 0x000fe20000010040 */
[----:B------:R-:W-:-:S03]  /*a0d0*/  FFMA.FTZ R30, R19, R30, R62 ;  /* 0x0000001e131e7223 */ /* 0x000fc6000001003e */
[----:B-1----:R-:W-:Y:S01]  /*a0e0*/  FMUL.FTZ R5, R28, -1.4426950216293334961 ;  /* 0xbfb8aa3b1c057820 */ /* 0x002fe20000410000 */
[----:B--2---:R-:W-:-:S05]  /*a0f0*/  FMUL.FTZ R9, R30, -1.4426950216293334961 ;  /* 0xbfb8aa3b1e097820 */ /* 0x004fca0000410000 */
[----:B------:R-:W1:Y:S08]  /*a100*/  MUFU.EX2 R5, R5 ;  /* 0x0000000500057308 */ /* 0x000e700000000800 */
[----:B------:R-:W2:Y:S01]  /*a110*/  MUFU.EX2 R9, R9 ;  /* 0x0000000900097308 */ /* 0x000ea20000000800 */
[----:B-1----:R-:W-:-:S07]  /*a120*/  FADD.FTZ R6, R5, 1 ;  /* 0x3f80000005067421 */ /* 0x002fce0000010000 */
[----:B------:R-:W1:Y:S01]  /*a130*/  MUFU.RCP R7, R6 ;  /* 0x0000000600077308 */ /* 0x000e620000001000 */
[----:B--2---:R-:W-:-:S07]  /*a140*/  FADD.FTZ R11, R9, 1 ;  /* 0x3f800000090b7421 */ /* 0x004fce0000010000 */
[----:B0-----:R-:W0:Y:S01]  /*a150*/  MUFU.RCP R20, R11 ;  /* 0x0000000b00147308 */ /* 0x001e220000001000 */
        /* <DEDUP_REMOVED lines=8> */
.L_x_981:
        /* <DEDUP_REMOVED lines=18> */
.L_x_983:
[----:B------:R-:W-:Y:S05]  /*a300*/  BSYNC.RECONVERGENT B0 ;  /* 0x0000000000007941 */ /* 0x000fea0003800200 */
.L_x_982:
        /* <DEDUP_REMOVED lines=21> */
.L_x_984:
        /* <DEDUP_REMOVED lines=9> */
[----:B---3--:R-:W-:Y:S02]  /*a4f0*/  IMAD R22, R22, UR4, RZ ;  /* 0x0000000416167c24 */ /* 0x008fe4000f8e02ff */
[----:B--2---:R-:W-:-:S04]  /*a500*/  IMAD.WIDE.U32 R6, R3, UR4, R4 ;  /* 0x0000000403067c25 */ /* 0x004fc8000f8e0004 */
[----:B------:R-:W-:Y:S02]  /*a510*/  IMAD R5, R3, UR5, R22 ;  /* 0x0000000503057c24 */ /* 0x000fe4000f8e0216 */
[----:B------:R-:W-:Y:S01]  /*a520*/  FMUL.FTZ R3, R44, R61 ;  /* 0x0000003d2c037220 */ /* 0x000fe20000410000 */
[C---:B-1----:R-:W-:Y:S02]  /*a530*/  LEA R4, P0, R6.reuse, UR6, 0x1 ;  /* 0x0000000606047c11 */ /* 0x042fe4000f8008ff */
[----:B------:R-:W-:Y:S02]  /*a540*/  IADD3 R5, PT, PT, R7, R5, RZ ;  /* 0x0000000507057210 */ /* 0x000fe40007ffe0ff */
[----:B------:R-:W-:Y:S02]  /*a550*/  F2FP.F16.F32.PACK_AB R3, R3, R46 ;  /* 0x0000002e0303723e */ /* 0x000fe400000000ff */
[----:B------:R-:W-:-:S05]  /*a560*/  LEA.HI.X R5, R6, UR7, R5, 0x1, P0 ;  /* 0x0000000706057c11 */ /* 0x000fca00080f0c05 */
[----:B------:R3:W-:Y:S02]  /*a570*/  STG.E desc[UR8][R4.64], R3 ;  /* 0x0000000304007986 */ /* 0x0007e4000c101908 */
.L_x_986:
[----:B------:R-:W-:Y:S05]  /*a580*/  BSYNC.RECONVERGENT B0 ;  /* 0x0000000000007941 */ /* 0x000fea0003800200 */
.L_x_985:
[--C-:B---3--:R-:W-:Y:S01]  /*a590*/  HADD2.F32 R3, -RZ, R17.reuse.H0_H0 ;  /* 0x20000011ff037230 */ /* 0x108fe20000004100 */
[----:B------:R-:W-:Y:S01]  /*a5a0*/  SHF.R.S32.HI R12, RZ, 0x1f, R27 ;  /* 0x0000001fff0c7819 */ /* 0x000fe2000001141b */
[----:B------:R-:W-:Y:S01]  /*a5b0*/  HADD2.F32 R17, -RZ, R17.H1_H1 ;  /* 0x30000011ff117230 */ /* 0x000fe20000004100 */
[----:B------:R-:W-:Y:S06]  /*a5c0*/  BRA.U !UP0, `(.L_x_987) ;  /* 0x0000000108487547 */ /* 0x000fec000b800000 */
[----:B------:R-:W-:Y:S01]  /*a5d0*/  FFMA.FTZ R8, R59, R8, R64 ;  /* 0x000000083b087223 */ /* 0x000fe20000010040 */
[----:B------:R-:W-:-:S03]  /*a5e0*/  FFMA.FTZ R18, R19, R18, R62 ;  /* 0x0000001213127223 */ /* 0x000fc6000001003e */
[----:B------:R-:W-:Y:S01]  /*a5f0*/  FMUL.FTZ R4, R8, -1.4426950216293334961 ;  /* 0xbfb8aa3b08047820 */ /* 0x000fe20000410000 */
[----:B-12---:R-:W-:-:S05]  /*a600*/  FMUL.FTZ R7, R18, -1.4426950216293334961 ;  /* 0xbfb8aa3b12077820 */ /* 0x006fca0000410000 */
[----:B------:R-:W1:Y:S08]  /*a610*/  MUFU.EX2 R4, R4 ;  /* 0x0000000400047308 */ /* 0x000e700000000800 */
[----:B------:R-:W2:Y:S01]  /*a620*/  MUFU.EX2 R7, R7 ;  /* 0x0000000700077308 */ /* 0x000ea20000000800 */
[----:B-1----:R-:W-:-:S07]  /*a630*/  FADD.FTZ R5, R4, 1 ;  /* 0x3f80000004057421 */ /* 0x002fce0000010000 */
[----:B------:R-:W1:Y:S01]  /*a640*/  MUFU.RCP R6, R5 ;  /* 0x0000000500067308 */ /* 0x000e620000001000 */
[----:B--2---:R-:W-:-:S07]  /*a650*/  FADD.FTZ R9, R7, 1 ;  /* 0x3f80000007097421 */ /* 0x004fce0000010000 */
[----:B------:R-:W2:Y:S01]  /*a660*/  MUFU.RCP R10, R9 ;  /* 0x00000009000a7308 */ /* 0x000ea20000001000 */
[----:B-1----:R-:W-:Y:S01]  /*a670*/  FADD.FTZ R11, -R6, 1 ;  /* 0x3f800000060b7421 */ /* 0x002fe20000010100 */
[----:B------:R-:W-:-:S03]  /*a680*/  FMUL.FTZ R3, R3, R6 ;  /* 0x0000000603037220 */ /* 0x000fc60000410000 */
[----:B------:R-:W-:Y:S01]  /*a690*/  FFMA.FTZ R8, R8, R11, 1 ;  /* 0x3f80000008087423 */ /* 0x000fe2000001000b */
[----:B--2---:R-:W-:Y:S01]  /*a6a0*/  FADD.FTZ R13, -R10, 1 ;  /* 0x3f8000000a0d7421 */ /* 0x004fe20000010100 */
[----:B------:R-:W-:Y:S02]  /*a6b0*/  FMUL.FTZ R17, R17, R10 ;  /* 0x0000000a11117220 */ /* 0x000fe40000410000 */
[----:B------:R-:W-:Y:S01]  /*a6c0*/  FMUL.FTZ R3, R3, R8 ;  /* 0x0000000803037220 */ /* 0x000fe20000410000 */
[----:B------:R-:W-:-:S04]  /*a6d0*/  FFMA.FTZ R18, R18, R13, 1 ;  /* 0x3f80000012127423 */ /* 0x000fc8000001000d */
[----:B------:R-:W-:-:S07]  /*a6e0*/  FMUL.FTZ R17, R17, R18 ;  /* 0x0000001211117220 */ /* 0x000fce0000410000 */
.L_x_987:
[----:B------:R-:W-:Y:S01]  /*a6f0*/  ISETP.GE.AND.EX P3, PT, R12, UR11, PT, P3 ;  /* 0x0000000b0c007c0c */ /* 0x000fe2000bf66330 */
[----:B------:R-:W-:Y:S01]  /*a700*/  FFMA.FTZ R14, R59, R3, -R14 ;  /* 0x000000033b0e7223 */ /* 0x000fe2000001080e */
[----:B------:R-:W-:Y:S01]  /*a710*/  FFMA.FTZ R24, R19, R17, -R24 ;  /* 0x0000001113187223 */ /* 0x000fe20000010818 */
[----:B------:R-:W-:Y:S02]  /*a720*/  BSSY.RECONVERGENT B0, `(.L_x_988) ;  /* 0x000000f000007945 */ /* 0x000fe40003800200 */
[-C--:B------:R-:W-:Y:S01]  /*a730*/  FMUL.FTZ R3, R14, R61.reuse ;  /* 0x0000003d0e037220 */ /* 0x080fe20000410000 */
[----:B------:R-:W-:-:S07]  /*a740*/  FMUL.FTZ R24, R24, R61 ;  /* 0x0000003d18187220 */ /* 0x000fce0000410000 */
[----:B------:R-:W-:Y:S05]  /*a750*/  @P3 BRA `(.L_x_989) ;  /* 0x00000000002c3947 */ /* 0x000fea0003800000 */
[----:B------:R-:W3:Y:S01]  /*a760*/  LDCU.64 UR4, c[0x0][0x3f8] ;  /* 0x00007f00ff0477ac */ /* 0x000ee20008000a00 */
[----:B------:R-:W-:Y:S02]  /*a770*/  MOV R67, R69 ;  /* 0x0000004500437202 */ /* 0x000fe40000000f00 */
[----:B------:R-:W-:Y:S01]  /*a780*/  F2FP.F16.F32.PACK_AB R3, R24, R3 ;  /* 0x000000031803723e */ /* 0x000fe200000000ff */
[----:B------:R-:W4:Y:S01]  /*a790*/  LDCU.64 UR6, c[0x0][0x380] ;  /* 0x00007000ff0677ac */ /* 0x000f220008000a00 */
[----:B---3--:R-:W-:Y:S02]  /*a7a0*/  IMAD R12, R12, UR4, RZ ;  /* 0x000000040c0c7c24 */ /* 0x008fe4000f8e02ff */
[----:B------:R-:W-:-:S04]  /*a7b0*/  IMAD.WIDE.U32 R66, R27, UR4, R66 ;  /* 0x000000041b427c25 */ /* 0x000fc8000f8e0042 */
[----:B------:R-:W-:Y:S01]  /*a7c0*/  IMAD R27, R27, UR5, R12 ;  /* 0x000000051b1b7c24 */ /* 0x000fe2000f8e020c */
[----:B----4-:R-:W-:-:S04]  /*a7d0*/  LEA R4, P0, R66, UR6, 0x1 ;  /* 0x0000000642047c11 */ /* 0x010fc8000f8008ff */
[----:B------:R-:W-:-:S04]  /*a7e0*/  IADD3 R27, PT, PT, R67, R27, RZ ;  /* 0x0000001b431b7210 */ /* 0x000fc80007ffe0ff */
[----:B-1----:R-:W-:-:S05]  /*a7f0*/  LEA.HI.X R5, R66, UR7, R27, 0x1, P0 ;  /* 0x0000000742057c11 */ /* 0x002fca00080f0c1b */
[----:B------:R3:W-:Y:S02]  /*a800*/  STG.E desc[UR8][R4.64], R3 ;  /* 0x0000000304007986 */ /* 0x0007e4000c101908 */
.L_x_989:
[----:B------:R-:W-:Y:S05]  /*a810*/  BSYNC.RECONVERGENT B0 ;  /* 0x0000000000007941 */ /* 0x000fea0003800200 */
.L_x_988:
[----:B---3--:R-:W3:Y:S01]  /*a820*/  LDC R3, c[0x0][0x374] ;  /* 0x0000dd00ff037b82 */ /* 0x008ee20000000800 */
[----:B------:R-:W4:Y:S01]  /*a830*/  LDCU UR4, c[0x0][0x410] ;  /* 0x00008200ff0477ac */ /* 0x000f220008000800 */
[----:B------:R-:W-:Y:S01]  /*a840*/  IADD3 R55, PT, PT, R55, 0x1, RZ ;  /* 0x0000000137377810 */ /* 0x000fe20007ffe0ff */
[----:B------:R-:W4:Y:S02]  /*a850*/  LDCU UR5, c[0x0][0x3e0] ;  /* 0x00007c00ff0577ac */ /* 0x000f240008000800 */
[----:B----4-:R-:W-:Y:S01]  /*a860*/  UIMAD UR4, UR4, UR5, URZ ;  /* 0x00000005040472a4 */ /* 0x010fe2000f8e02ff */
[----:B---3--:R-:W-:-:S05]  /*a870*/  IADD3 R58, PT, PT, R3, R58, RZ ;  /* 0x0000003a033a7210 */ /* 0x008fca0007ffe0ff */
[----:B------:R-:W-:-:S13]  /*a880*/  ISETP.GE.AND P0, PT, R58, UR4, PT ;  /* 0x000000043a007c0c */ /* 0x000fda000bf06270 */
[----:B------:R-:W-:Y:S05]  /*a890*/  @!P0 BRA `(.L_x_990) ;  /* 0xffffff5800308947 */ /* 0x000fea000383ffff */
.L_x_923:
[----:B------:R-:W3:Y:S01]  /*a8a0*/  LDC R4, c[0x0][0x370] ;  /* 0x0000dc00ff047b82 */ /* 0x000ee20000000800 */
[----:B------:R-:W-:Y:S01]  /*a8b0*/  ISETP.NE.AND P1, PT, R60, RZ, PT ;  /* 0x000000ff3c00720c */ /* 0x000fe20003f25270 */
[----:B------:R-:W-:Y:S06]  /*a8c0*/  BSSY.RECONVERGENT B0, `(.L_x_991) ;  /* 0x000000d000007945 */ /* 0x000fec0003800200 */
[----:B-12---:R-:W1:Y:S08]  /*a8d0*/  LDC R7, c[0x0][0x374] ;  /* 0x0000dd00ff077b82 */ /* 0x006e700000000800 */
[----:B------:R-:W2:Y:S01]  /*a8e0*/  LDC.64 R2, c[0x0][0x3c8] ;  /* 0x0000f200ff027b82 */ /* 0x000ea20000000a00 */
[----:B---3--:R-:W-:-:S02]  /*a8f0*/  ISETP.NE.AND P0, PT, R4, 0x1, PT ;  /* 0x000000010400780c */ /* 0x008fc40003f05270 */
[----:B-1----:R-:W-:-:S04]  /*a900*/  SHF.L.U32 R0, R7, 0x1, RZ ;  /* 0x0000000107007819 */ /* 0x002fc800000006ff */
        /* <DEDUP_REMOVED lines=8> */
.L_x_992:
[----:B------:R-:W-:Y:S05]  /*a990*/  BSYNC.RECONVERGENT B0 ;  /* 0x0000000000007941 */ /* 0x000fea0003800200 */
.L_x_991:
        /* <DEDUP_REMOVED lines=11> */
.L_x_994:
[----:B------:R-:W2:Y:S04]  /*aa50*/  LDG.E.STRONG.GPU R5, desc[UR8][R2.64] ;  /* 0x0000000802057981 */ /* 0x000ea8000c1ef900 */
[----:B--2---:R-:W-:Y:S01]  /*aa60*/  CCTL.IVALL ;  /* 0x00000000ff00798f */ /* 0x004fe20002000000 */
[----:B------:R-:W-:Y:S05]  /*aa70*/  YIELD ;  /* 0x0000000000007946 */ /* 0x000fea0003800000 */
[----:B------:R-:W-:-:S13]  /*aa80*/  ISETP.NE.AND P0, PT, R5, R0, PT ;  /* 0x000000000500720c */ /* 0x000fda0003f05270 */
[----:B------:R-:W-:Y:S05]  /*aa90*/  @P0 BRA `(.L_x_994) ;  /* 0xfffffffc00ec0947 */ /* 0x000fea000383ffff */
.L_x_993:
        /* <DEDUP_REMOVED lines=48> */
[----:B------:R-:W1:Y:S01]  /*ada0*/  LDCU.64 UR10, c[0x0][0x390] ;  /* 0x00007200ff0a77ac */ /* 0x000e620008000a00 */
[----:B------:R-:W-:Y:S02]  /*adb0*/  IADD3 R9, PT, PT, R2, 0x1, RZ ;  /* 0x0000000102097810 */ /* 0x000fe40007ffe0ff */
[C---:B0-----:R-:W-:Y:S01]  /*adc0*/  SHF.L.U32 R20, R60.reuse, 0x2, RZ ;  /* 0x000000023c147819 */ /* 0x041fe200000006ff */
[----:B------:R-:W0:Y:S01]  /*add0*/  LDCU.64 UR6, c[0x0][0x3d8] ;  /* 0x00007b00ff0677ac */ /* 0x000e220008000a00 */
        /* <DEDUP_REMOVED lines=10> */
[C---:B-1----:R-:W-:Y:S02]  /*ae80*/  IADD3 R22, P2, PT, R20.reuse, UR10, RZ ;  /* 0x0000000a14167c10 */ /* 0x042fe4000ff5e0ff */
[----:B0-----:R-:W-:Y:S02]  /*ae90*/  IADD3 R24, P1, PT, R20, UR6, RZ ;  /* 0x0000000614187c10 */ /* 0x001fe4000ff3e0ff */
        /* <DEDUP_REMOVED lines=8> */
.L_x_997:
[-C--:B-1----:R-:W-:Y:S02]  /*af20*/  LEA R10, P1, R3, R24.reuse, 0x2 ;  /* 0x00000018030a7211 */ /* 0x082fe400078210ff */
        /* <DEDUP_REMOVED lines=23> */
[----:B--2---:R-:W-:Y:S02]  /*b0a0*/  F2FP.BF16.F32.PACK_AB R17, R11, R2 ;  /* 0x000000020b11723e */ /* 0x004fe400000010ff */
[-C--:B------:R-:W-:Y:S02]  /*b0b0*/  MOV R11, R23.reuse ;  /* 0x00000017000b7202 */ /* 0x080fe40000000f00 */
[----:B---3--:R-:W-:Y:S01]  /*b0c0*/  F2FP.BF16.F32.PACK_AB R19, R15, R12 ;  /* 0x0000000c0f13723e */ /* 0x008fe200000010ff */
[----:B------:R1:W-:Y:S04]  /*b0d0*/  STG.E desc[UR8][R8.64], R17 ;  /* 0x0000001108007986 */ /* 0x0003e8000c101908 */
[----:B------:R1:W-:Y:S01]  /*b0e0*/  STG.E desc[UR8][R10.64], R19 ;  /* 0x000000130a007986 */ /* 0x0003e2000c101908 */
[----:B------:R-:W-:Y:S01]  /*b0f0*/  IADD3.X R23, PT, PT, RZ, R23, RZ, P3, !PT ;  /* 0x00000017ff177210 */ /* 0x000fe20001ffe4ff */
[----:B------:R-:W-:Y:S06]  /*b100*/  @P1 BRA `(.L_x_997) ;  /* 0xfffffffc00841947 */ /* 0x000fec000383ffff */
.L_x_996:
[----:B------:R-:W-:Y:S05]  /*b110*/  BSYNC.RECONVERGENT B0 ;  /* 0x0000000000007941 */ /* 0x000fea0003800200 */
.L_x_995:
[----:B------:R-:W-:Y:S05]  /*b120*/  @!P0 EXIT ;  /* 0x000000000000894d */ /* 0x000fea0003800000 */
[C---:B------:R-:W-:Y:S01]  /*b130*/  SHF.L.U64.HI R35, R31.reuse, 0x2, R32 ;  /* 0x000000021f237819 */ /* 0x040fe20000010220 */
[----:B------:R-:W2:Y:S01]  /*b140*/  LDCU.64 UR4, c[0x0][0x3d8] ;  /* 0x00007b00ff0477ac */ /* 0x000ea20008000a00 */
[----:B------:R-:W-:Y:S02]  /*b150*/  SHF.L.U32 R37, R31, 0x2, RZ ;  /* 0x000000021f257819 */ /* 0x000fe400000006ff */
[C---:B------:R-:W-:Y:S01]  /*b160*/  SHF.L.U64.HI R29, R4.reuse, 0x2, R5 ;  /* 0x00000002041d7819 */ /* 0x040fe20000010205 */
[----:B------:R-:W3:Y:S01]  /*b170*/  LDCU.64 UR6, c[0x0][0x388] ;  /* 0x00007100ff0677ac */ /* 0x000ee20008000a00 */
[----:B------:R-:W-:Y:S02]  /*b180*/  SHF.L.U32 R27, R4, 0x2, RZ ;  /* 0x00000002041b7819 */ /* 0x000fe400000006ff */
[C---:B------:R-:W-:Y:S01]  /*b190*/  SHF.L.U64.HI R31, R3.reuse, 0x2, R0 ;  /* 0x00000002031f7819 */ /* 0x040fe20000010200 */
[----:B------:R-:W4:Y:S01]  /*b1a0*/  LDCU.64 UR10, c[0x0][0x390] ;  /* 0x00007200ff0a77ac */ /* 0x000f220008000a00 */
[----:B------:R-:W-:-:S07]  /*b1b0*/  SHF.L.U32 R33, R3, 0x2, RZ ;  /* 0x0000000203217819 */ /* 0x000fce00000006ff */
.L_x_998:
[C---:B------:R-:W-:Y:S02]  /*b1c0*/  SHF.L.U32 R22, R60.reuse, 0x2, RZ ;  /* 0x000000023c167819 */ /* 0x040fe400000006ff */
[----:B------:R-:W-:Y:S02]  /*b1d0*/  SHF.L.U64.HI R24, R60, 0x2, R61 ;  /* 0x000000023c187819 */ /* 0x000fe4000001023d */
[----:B--2---:R-:W-:-:S04]  /*b1e0*/  IADD3 R4, P0, PT, R22, UR4, RZ ;  /* 0x0000000416047c10 */ /* 0x004fc8000ff1e0ff */
[----:B-1----:R-:W-:Y:S02]  /*b1f0*/  IADD3.X R5, PT, PT, R24, UR5, RZ, P0, !PT ;  /* 0x0000000518057c10 */ /* 0x002fe400087fe4ff */
[C---:B------:R-:W-:Y:S02]  /*b200*/  IADD3 R6, P0, PT, R4.reuse, R33, RZ ;  /* 0x0000002104067210 */ /* 0x040fe40007f1e0ff */
[C---:B-1----:R-:W-:Y:S01]  /*b210*/  IADD3 R10, P2, PT, R4.reuse, R37, RZ ;  /* 0x00000025040a7210 */ /* 0x042fe20007f5e0ff */
[----:B------:R1:W2:Y:S01]  /*b220*/  LDG.E R2, desc[UR8][R4.64] ;  /* 0x0000000804027981 */ /* 0x0002a2000c1e1900 */
[C---:B------:R-:W-:Y:S02]  /*b230*/  IADD3.X R7, PT, PT, R5.reuse, R31, RZ, P0, !PT ;  /* 0x0000001f05077210 */ /* 0x040fe400007fe4ff */
[----:B------:R-:W-:Y:S02]  /*b240*/  IADD3 R8, P1, PT, R4, R27, RZ ;  /* 0x0000001b04087210 */ /* 0x000fe40007f3e0ff */
[----:B------:R-:W-:-:S02]  /*b250*/  IADD3.X R11, PT, PT, R5, R35, RZ, P2, !PT ;  /* 0x00000023050b7210 */ /* 0x000fc400017fe4ff */
[----:B------:R-:W-:Y:S01]  /*b260*/  IADD3.X R9, PT, PT, R5, R29, RZ, P1, !PT ;  /* 0x0000001d05097210 */ /* 0x000fe20000ffe4ff */
[----:B------:R-:W2:Y:S04]  /*b270*/  LDG.E R7, desc[UR8][R6.64] ;  /* 0x0000000806077981 */ /* 0x000ea8000c1e1900 */
[----:B------:R-:W0:Y:S04]  /*b280*/  LDG.E R8, desc[UR8][R8.64] ;  /* 0x0000000808087981 */ /* 0x000e28000c1e1900 */
[----:B------:R-:W0:Y:S01]  /*b290*/  LDG.E R11, desc[UR8][R10.64] ;  /* 0x000000080a0b7981 */ /* 0x000e22000c1e1900 */
[----:B------:R-:W-:-:S02]  /*b2a0*/  LOP3.LUT R16, R22, 0xfffffffc, RZ, 0xc0, !PT ;  /* 0xfffffffc16107812 */ /* 0x000fc400078ec0ff */
[----:B------:R-:W-:Y:S02]  /*b2b0*/  LOP3.LUT R15, R24, 0x1, RZ, 0xc0, !PT ;  /* 0x00000001180f7812 */ /* 0x000fe400078ec0ff */
[----:B---3--:R-:W-:-:S04]  /*b2c0*/  IADD3 R12, P0, PT, R16, UR6, RZ ;  /* 0x00000006100c7c10 */ /* 0x008fc8000ff1e0ff */
[C---:B------:R-:W-:Y:S02]  /*b2d0*/  IADD3.X R13, PT, PT, R15.reuse, UR7, RZ, P0, !PT ;  /* 0x000000070f0d7c10 */ /* 0x040fe400087fe4ff */
[C---:B----4-:R-:W-:Y:S02]  /*b2e0*/  IADD3 R14, P0, PT, R16.reuse, UR10, RZ ;  /* 0x0000000a100e7c10 */ /* 0x050fe4000ff1e0ff */
[----:B------:R-:W-:Y:S02]  /*b2f0*/  IADD3 R16, P1, PT, R16, UR4, RZ ;  /* 0x0000000410107c10 */ /* 0x000fe4000ff3e0ff */
[----:B------:R-:W-:Y:S02]  /*b300*/  IADD3.X R15, PT, PT, R15, UR11, RZ, P0, !PT ;  /* 0x0000000b0f0f7c10 */ /* 0x000fe400087fe4ff */
[----:B-1----:R-:W-:Y:S02]  /*b310*/  IADD3 R4, P0, PT, R16, R33, RZ ;  /* 0x0000002110047210 */ /* 0x002fe40007f1e0ff */
[----:B--2---:R-:W-:-:S02]  /*b320*/  F2FP.BF16.F32.PACK_AB R19, R7, R2 ;  /* 0x000000020713723e */ /* 0x004fc400000010ff */
[----:B------:R-:W-:-:S04]  /*b330*/  LOP3.LUT R2, R24, 0x3, RZ, 0xc0, !PT ;  /* 0x0000000318027812 */ /* 0x000fc800078ec0ff */
[----:B------:R-:W-:Y:S02]  /*b340*/  IADD3.X R17, PT, PT, R2, UR5, RZ, P1, !PT ;  /* 0x0000000502117c10 */ /* 0x000fe40008ffe4ff */
[----:B0-----:R-:W-:Y:S02]  /*b350*/  F2FP.BF16.F32.PACK_AB R21, R11, R8 ;  /* 0x000000080b15723e */ /* 0x001fe400000010ff */
[C---:B------:R-:W-:Y:S02]  /*b360*/  IADD3 R6, P1, PT, R16.reuse, R27, RZ ;  /* 0x0000001b10067210 */ /* 0x040fe40007f3e0ff */
[----:B------:R-:W-:Y:S02]  /*b370*/  IADD3 R8, P2, PT, R16, R37, RZ ;  /* 0x0000002510087210 */ /* 0x000fe40007f5e0ff */
[C---:B------:R-:W-:Y:S02]  /*b380*/  IADD3.X R5, PT, PT, R17.reuse, R31, RZ, P0, !PT ;  /* 0x0000001f11057210 */ /* 0x040fe400007fe4ff */
[----:B------:R-:W-:-:S02]  /*b390*/  IADD3.X R7, PT, PT, R17, R29, RZ, P1, !PT ;  /* 0x0000001d11077210 */ /* 0x000fc40000ffe4ff */
        /* <DEDUP_REMOVED lines=37> */
[----:B------:R-:W4:Y:S04]  /*b5f0*/  LDG.E R6, desc[UR8][R6.64+0x1e00] ;  /* 0x001e000806067981 */ /* 0x000f28000c1e1900 */
[----:B------:R-:W4:Y:S01]  /*b600*/  LDG.E R9, desc[UR8][R8.64+0x1e00] ;  /* 0x001e000808097981 */ /* 0x000f22000c1e1900 */
[----:B------:R-:W-:-:S04]  /*b610*/  IADD3 R2, P0, PT, R22, 0x1e00, RZ ;  /* 0x00001e0016027810 */ /* 0x000fc80007f1e0ff */
[----:B------:R-:W-:Y:S02]  /*b620*/  IADD3.X R18, PT, PT, RZ, R24, RZ, P0, !PT ;  /* 0x00000018ff127210 */ /* 0x000fe400007fe4ff */
[----:B------:R-:W-:Y:S02]  /*b630*/  LOP3.LUT R2, R2, 0xfffffffc, RZ, 0xc0, !PT ;  /* 0xfffffffc02027812 */ /* 0x000fe400078ec0ff */
[----:B------:R-:W-:Y:S02]  /*b640*/  LOP3.LUT R18, R18, 0x1, RZ, 0xc0, !PT ;  /* 0x0000000112127812 */ /* 0x000fe400078ec0ff */
[C---:B--2---:R-:W-:Y:S02]  /*b650*/  IADD3 R12, P0, PT, R2.reuse, UR6, RZ ;  /* 0x00000006020c7c10 */ /* 0x044fe4000ff1e0ff */
        /* <DEDUP_REMOVED lines=8> */
[----:B----4-:R-:W-:-:S03]  /*b6e0*/  F2FP.BF16.F32.PACK_AB R7, R9, R6 ;  /* 0x000000060907723e */ /* 0x010fc600000010ff */
[----:B------:R1:W-:Y:S04]  /*b6f0*/  STG.E desc[UR8][R12.64], R5 ;  /* 0x000000050c007986 */ /* 0x0003e8000c101908 */
[----:B------:R1:W-:Y:S02]  /*b700*/  STG.E desc[UR8][R14.64], R7 ;  /* 0x000000070e007986 */ /* 0x0003e4000c101908 */
[----:B------:R-:W-:Y:S05]  /*b710*/  @P0 BRA `(.L_x_998) ;  /* 0xfffffff800a80947 */ /* 0x000fea000383ffff */
[----:B------:R-:W-:Y:S05]  /*b720*/  EXIT ;  /* 0x000000000000794d */ /* 0x000fea0003800000 */
.L_x_999:
        /* <DEDUP_REMOVED lines=13> */
.L_x_4511:


//--------------------- .text._Z35group_norm_nhwc_bwd_one_pass_kernelI11Fp16IOBf16WLi512ELi80ELi640EEv26Group_norm_nhwc_bwd_params --------------------------
	.section	.text._Z35group_norm_nhwc_bwd_one_pass_kernelI11Fp16IOBf16WLi512ELi80ELi640EEv26Group_norm_nhwc_bwd_params,"ax",@progbits
	.align	128
        .global         _Z35group_norm_nhwc_bwd_one_pass_kernelI11Fp16IOBf16WLi512ELi80ELi640EEv26Group_norm_nhwc_bwd_params
        .type           _Z35group_norm_nhwc_bwd_one_pass_kernelI11Fp16IOBf16WLi512ELi80ELi640EEv26Group_norm_nhwc_bwd_params,@function
        .size           _Z35group_norm_nhwc_bwd_one_pass_kernelI11Fp16IOBf16WLi512ELi80ELi640EEv26Group_norm_nhwc_bwd_params,(.L_x_4512 - _Z35group_norm_nhwc_bwd_one_pass_kernelI11Fp16IOBf16WLi512ELi80ELi640EEv26Group_norm_nhwc_bwd_params)
        .other          _Z35group_norm_nhwc_bwd_one_pass_kernelI11Fp16IOBf16WLi512ELi80ELi640EEv26Group_norm_nhwc_bwd_params,@"STO_CUDA_ENTRY STV_DEFAULT"
_Z35group_norm_nhwc_bwd_one_pass_kernelI11Fp16IOBf16WLi512ELi80ELi640EEv26Group_norm_nhwc_bwd_params:
.text._Z35group_norm_nhwc_bwd_one_pass_kernelI11Fp16IOBf16WLi512ELi80ELi640EEv26Group_norm_nhwc_bwd_params:
        /* <DEDUP_REMOVED lines=28> */
.L_x_1026:
        /* <DEDUP_REMOVED lines=42> */
[----:B------:R-:W-:Y:S02]  /*0460*/  SHF.R.S32.HI R9, RZ, 0x1f, R5 ;  /* 0x0000001fff097819 */ /* 0x000fe40000011405 */
[----:B------:R-:W-:Y:S02]  /*0470*/  MOV R0, UR5 ;  /* 0x0000000500007c02 */ /* 0x000fe40008000f00 */
[----:B------:R-:W-:Y:S02]  /*0480*/  ISETP.GE.AND.EX P4, PT, R9, UR17, PT, P1 ;  /* 0x0000001109007c0c */ /* 0x000fe4000bf86310 */
[----:B------:R-:W-:Y:S02]  /*0490*/  IADD3 R7, PT, PT, R62, 0x20, RZ ;  /* 0x000000203e077810 */ /* 0x000fe40007ffe0ff */
[----:B------:R-:W-:-:S02]  /*04a0*/  MOV R3, UR18 ;  /* 0x0000001200037c02 */ /* 0x000fc40008000f00 */
[----:B------:R-:W-:Y:S02]  /*04b0*/  ISETP.GE.U32.AND P1, PT, R7, UR16, PT ;  /* 0x0000001007007c0c */ /* 0x000fe4000bf26070 */
[----:B------:R-:W-:-:S04]  /*04c0*/  SHF.R.S32.HI R15, RZ, 0x1f, R7 ;  /* 0x0000001fff0f7819 */ /* 0x000fc80000011407 */
[----:B------:R-:W-:Y:S01]  /*04d0*/  ISETP.GE.AND.EX P3, PT, R15, UR17, PT, P1 ;  /* 0x000000110f007c0c */ /* 0x000fe2000bf66310 */
[----:B------:R-:W0:Y:S01]  /*04e0*/  @!P4 LDC.64 R20, c[0x0][0x3f8] ;  /* 0x0000fe00ff14cb82 */ /* 0x000e220000000a00 */
[----:B------:R-:W-:Y:S02]  /*04f0*/  LOP3.LUT R64, R64, 0xfeffffff, RZ, 0xc0, !PT ;  /* 0xfeffffff40407812 */ /* 0x000fe400078ec0ff */
[----:B------:R-:W-:Y:S02]  /*0500*/  IADD3 R11, PT, PT, R62, 0x30, RZ ;  /* 0x000000303e0b7810 */ /* 0x000fe40007ffe0ff */
[----:B------:R-:W-:Y:S02]  /*0510*/  @P4 LOP3.LUT R64, R64, 0x1000000, RZ, 0xfc, !PT ;  /* 0x0100000040404812 */ /* 0x000fe400078efcff */
[----:B------:R-:W-:Y:S01]  /*0520*/  ISETP.GE.U32.AND P1, PT, R11, UR16, PT ;  /* 0x000000100b007c0c */ /* 0x000fe2000bf26070 */
[----:B------:R-:W1:Y:S01]  /*0530*/  @!P4 LDC.64 R84, c[0x0][0x3a0] ;  /* 0x0000e800ff54cb82 */ /* 0x000e620000000a00 */
[----:B------:R-:W-:-:S02]  /*0540*/  LOP3.LUT R64, R64, 0xff7fffff, RZ, 0xc0, !PT ;  /* 0xff7fffff40407812 */ /* 0x000fc400078ec0ff */
[----:B------:R-:W-:Y:S02]  /*0550*/  SHF.R.S32.HI R17, RZ, 0x1f, R11 ;  /* 0x0000001fff117819 */ /* 0x000fe4000001140b */
[----:B------:R-:W-:-:S03]  /*0560*/  @P3 LOP3.LUT R64, R64, 0x800000, RZ, 0xfc, !PT ;  /* 0x0080000040403812 */ /* 0x000fc600078efcff */
[----:B------:R-:W4:Y:S01]  /*0570*/  @!P3 LDC.64 R24, c[0x0][0x3f8] ;  /* 0x0000fe00ff18bb82 */ /* 0x000f220000000a00 */
[----:B------:R-:W-:-:S07]  /*0580*/  ISETP.GE.AND.EX P6, PT, R17, UR17, PT, P1 ;  /* 0x0000001111007c0c */ /* 0x000fce000bfc6310 */
[----:B------:R-:W1:Y:S08]  /*0590*/  @!P4 LDC.64 R22, c[0x0][0x398] ;  /* 0x0000e600ff16cb82 */ /* 0x000e700000000a00 */
[----:B------:R-:W1:Y:S08]  /*05a0*/  @!P6 LDC.64 R28, c[0x0][0x3f8] ;  /* 0x0000fe00ff1ceb82 */ /* 0x000e700000000a00 */
[----:B------:R-:W1:Y:S01]  /*05b0*/  @!P6 LDC.64 R82, c[0x0][0x3a0] ;  /* 0x0000e800ff52eb82 */ /* 0x000e620000000a00 */
        /* <DEDUP_REMOVED lines=10> */
[----:B------:R-:W1:Y:S03]  /*0660*/  LDCU.64 UR6, c[0x0][0x3b8] ;  /* 0x00007700ff0677ac */ /* 0x000e660008000a00 */
[----:B------:R-:W0:Y:S01]  /*0670*/  @!P0 LDC.64 R48, c[0x0][0x3a0] ;  /* 0x0000e800ff308b82 */ /* 0x000e220000000a00 */
[----:B------:R-:W-:Y:S02]  /*0680*/  IADD3 R33, PT, PT, R31, UR5, RZ ;  /* 0x000000051f217c10 */ /* 0x000fe4000fffe0ff */
[----:B------:R-:W-:Y:S01]  /*0690*/  @!P0 MOV R32, R30 ;  /* 0x0000001e00208202 */ /* 0x000fe20000000f00 */
[----:B--2---:R-:W-:-:S04]  /*06a0*/  @!P0 IMAD R0, R4, R12, RZ ;  /* 0x0000000c04008224 */ /* 0x004fc800078e02ff */
[----:B------:R-:W-:-:S04]  /*06b0*/  @!P0 IMAD.WIDE.U32 R2, R62, R12, R32 ;  /* 0x0000000c3e028225 */ /* 0x000fc800078e0020 */
[----:B------:R-:W-:Y:S01]  /*06c0*/  @!P0 IMAD R13, R62, R13, R0 ;  /* 0x0000000d3e0d8224 */ /* 0x000fe200078e0200 */
[----:B------:R-:W-:-:S04]  /*06d0*/  @!P0 SHF.L.U32 R53, R2, 0x1, RZ ;  /* 0x0000000102358819 */ /* 0x000fc800000006ff */
[----:B------:R-:W-:Y:S02]  /*06e0*/  @!P0 IADD3 R3, PT, PT, R3, R13, RZ ;  /* 0x0000000d03038210 */ /* 0x000fe40007ffe0ff */
[C---:B---3--:R-:W-:Y:S02]  /*06f0*/  @!P0 IADD3 R52, P3, PT, R53.reuse, R18, RZ ;  /* 0x0000001235348210 */ /* 0x048fe40007f7e0ff */
[----:B------:R-:W-:Y:S02]  /*0700*/  @!P0 SHF.L.U64.HI R2, R2, 0x1, R3 ;  /* 0x0000000102028819 */ /* 0x000fe40000010203 */
[----:B------:R-:W-:Y:S02]  /*0710*/  IADD3 R13, PT, PT, R62, 0x40, RZ ;  /* 0x000000403e0d7810 */ /* 0x000fe40007ffe0ff */
[----:B0-----:R-:W-:Y:S02]  /*0720*/  @!P0 IADD3 R48, P2, PT, R53, R48, RZ ;  /* 0x0000003035308210 */ /* 0x001fe40007f5e0ff */
        /* <DEDUP_REMOVED lines=10> */
[C---:B------:R-:W-:Y:S01]  /*07d0*/  @!P4 IMAD R9, R5.reuse, R21, R0 ;  /* 0x000000150509c224 */ /* 0x040fe200078e0200 */
[----:B------:R-:W-:Y:S01]  /*07e0*/  @P6 LOP3.LUT R64, R64, 0x400000, RZ, 0xfc, !PT ;  /* 0x0040000040406812 */ /* 0x000fe200078efcff */
[----:B------:R0:W-:Y:S01]  /*07f0*/  @!P0 STL [R1+0x188], R4 ;  /* 0x0001880401008387 */ /* 0x0001e20000100800 */
[----:B------:R-:W2:Y:S01]  /*0800*/  @!P3 LDC.64 R26, c[0x0][0x398] ;  /* 0x0000e600ff1abb82 */ /* 0x000ea20000000a00 */
[----:B------:R-:W-:Y:S01]  /*0810*/  @!P4 IMAD.WIDE.U32 R2, R5, R20, R2 ;  /* 0x000000140502c225 */ /* 0x000fe200078e0002 */
[----:B------:R-:W-:Y:S02]  /*0820*/  IADD3 R0, PT, PT, R62, 0x50, RZ ;  /* 0x000000503e007810 */ /* 0x000fe40007ffe0ff */
[----:B------:R-:W-:Y:S01]  /*0830*/  LOP3.LUT R64, R64, 0xffdfffff, RZ, 0xc0, !PT ;  /* 0xffdfffff40407812 */ /* 0x000fe200078ec0ff */
[----:B----4-:R-:W-:Y:S01]  /*0840*/  @!P3 IMAD R6, R15, R24, RZ ;  /* 0x000000180f06b224 */ /* 0x010fe200078e02ff */
[----:B------:R-:W-:-:S02]  /*0850*/  @!P4 IADD3 R3, PT, PT, R3, R9, RZ ;  /* 0x000000090303c210 */ /* 0x000fc40007ffe0ff */
[----:B------:R-:W-:Y:S01]  /*0860*/  @!P4 SHF.L.U32 R87, R2, 0x1, RZ ;  /* 0x000000010257c819 */ /* 0x000fe200000006ff */
[----:B------:R-:W3:Y:S01]  /*0870*/  @!P3 LDC.64 R20, c[0x0][0x3a0] ;  /* 0x0000e800ff14bb82 */ /* 0x000ee20000000a00 */
[----:B------:R-:W-:Y:S02]  /*0880*/  ISETP.GE.U32.AND P2, PT, R0, UR16, PT ;  /* 0x0000001000007c0c */ /* 0x000fe4000bf46070 */
[----:B------:R-:W-:Y:S02]  /*0890*/  SHF.R.S32.HI R15, RZ, 0x1f, R0 ;  /* 0x0000001fff0f7819 */ /* 0x000fe40000011400 */
[----:B------:R-:W-:Y:S02]  /*08a0*/  @P5 LOP3.LUT R64, R64, 0x200000, RZ, 0xfc, !PT ;  /* 0x0020000040405812 */ /* 0x000fe400078efcff */
[----:B0-----:R-:W-:Y:S01]  /*08b0*/  @!P4 SHF.L.U64.HI R4, R2, 0x1, R3 ;  /* 0x000000010204c819 */ /* 0x001fe20000010203 */
[----:B-1----:R-:W-:Y:S01]  /*08c0*/  @!P6 IMAD R8, R17, R28, RZ ;  /* 0x0000001c1108e224 */ /* 0x002fe200078e02ff */
[----:B------:R-:W-:Y:S01]  /*08d0*/  @!P4 IADD3 R84, P1, PT, R87, R84, RZ ;  /* 0x000000545754c210 */ /* 0x000fe20007f3e0ff */
[----:B------:R-:W0:Y:S01]  /*08e0*/  @!P5 LDC.64 R80, c[0x0][0x3a0] ;  /* 0x0000e800ff50db82 */ /* 0x000e220000000a00 */
[----:B------:R-:W-:-:S02]  /*08f0*/  ISETP.GE.AND.EX P4, PT, R15, UR17, PT, P2 ;  /* 0x000000110f007c0c */ /* 0x000fc4000bf86320 */
[----:B------:R-:W-:Y:S02]  /*0900*/  @!P3 MOV R2, R30 ;  /* 0x0000001e0002b202 */ /* 0x000fe40000000f00 */
[----:B------:R-:W-:Y:S02]  /*0910*/  @!P3 MOV R3, R33 ;  /* 0x000000210003b202 */ /* 0x000fe40000000f00 */
[----:B------:R-:W-:Y:S01]  /*0920*/  LOP3.LUT P2, RZ, R64, 0x1000000, RZ, 0xc0, !PT ;  /* 0x0100000040ff7812 */ /* 0x000fe2000784c0ff */
[C---:B------:R-:W-:Y:S02]  /*0930*/  @!P3 IMAD R5, R7.reuse, R25, R6 ;  /* 0x000000190705b224 */ /* 0x040fe400078e0206 */
[----:B------:R-:W-:Y:S02]  /*0940*/  @!P3 IMAD.WIDE.U32 R2, R7, R24, R2 ;  /* 0x000000180702b225 */ /* 0x000fe400078e0002 */
[----:B------:R-:W1:Y:S01]  /*0950*/  @!P5 LDC.64 R6, c[0x0][0x3f8] ;  /* 0x0000fe00ff06db82 */ /* 0x000e620000000a00 */
[----:B------:R-:W-:Y:S01]  /*0960*/  @!P6 MOV R9, R33 ;  /* 0x000000210009e202 */ /* 0x000fe20000000f00 */
[----:B------:R-:W-:Y:S01]  /*0970*/  @!P6 IMAD R17, R11, R29, R8 ;  /* 0x0000001d0b11e224 */ /* 0x000fe200078e0208 */
[----:B------:R-:W-:-:S02]  /*0980*/  @!P3 IADD3 R3, PT, PT, R3, R5, RZ ;  /* 0x000000050303b210 */ /* 0x000fc40007ffe0ff */
[----:B------:R-:W-:-:S03]  /*0990*/  @!P3 SHF.L.U32 R51, R2, 0x1, RZ ;  /* 0x000000010233b819 */ /* 0x000fc600000006ff */
[C---:B------:R-:W-:Y:S02]  /*09a0*/  @!P2 IADD3.X R85, PT, PT, R4.reuse, R85, RZ, P1, !PT ;  /* 0x000000550455a210 */ /* 0x040fe40000ffe4ff */
[----:B------:R-:W-:Y:S02]  /*09b0*/  @!P2 IADD3 R86, P1, PT, R87, R22, RZ ;  /* 0x000000165756a210 */ /* 0x000fe40007f3e0ff */
[----:B------:R-:W-:Y:S02]  /*09c0*/  @!P6 MOV R8, R30 ;  /* 0x0000001e0008e202 */ /* 0x000fe40000000f00 */
[----:B------:R-:W-:Y:S02]  /*09d0*/  @!P2 IADD3.X R87, PT, PT, R4, R23, RZ, P1, !PT ;  /* 0x000000170457a210 */ /* 0x000fe40000ffe4ff */
[----:B------:R-:W-:Y:S01]  /*09e0*/  @!P3 SHF.L.U64.HI R10, R2, 0x1, R3 ;  /* 0x00000001020ab819 */ /* 0x000fe20000010203 */
[----:B------:R-:W4:Y:S01]  /*09f0*/  @!P6 LDC.64 R22, c[0x0][0x398] ;  /* 0x0000e600ff16eb82 */ /* 0x000f220000000a00 */
[----:B---3--:R-:W-:Y:S01]  /*0a00*/  @!P3 IADD3 R4, P1, PT, R51, R20, RZ ;  /* 0x000000143304b210 */ /* 0x008fe20007f3e0ff */
[----:B------:R-:W-:-:S03]  /*0a10*/  @!P6 IMAD.WIDE.U32 R8, R11, R28, R8 ;  /* 0x0000001c0b08e225 */ /* 0x000fc600078e0008 */
[----:B------:R-:W-:-:S03]  /*0a20*/  @!P3 IADD3.X R5, PT, PT, R10, R21, RZ, P1, !PT ;  /* 0x000000150a05b210 */ /* 0x000fc60000ffe4ff */
[----:B------:R-:W3:Y:S01]  /*0a30*/  @!P4 LDC.64 R2, c[0x0][0x3f8] ;  /* 0x0000fe00ff02cb82 */ /* 0x000ee20000000a00 */
[----:B--2---:R-:W-:Y:S02]  /*0a40*/  @!P3 IADD3 R50, P1, PT, R51, R26, RZ ;  /* 0x0000001a3332b210 */ /* 0x004fe40007f3e0ff */
[----:B------:R-:W-:Y:S02]  /*0a50*/  @!P6 IADD3 R9, PT, PT, R9, R17, RZ ;  /* 0x000000110909e210 */ /* 0x000fe40007ffe0ff */
[----:B------:R-:W-:Y:S01]  /*0a60*/  @!P3 IADD3.X R51, PT, PT, R10, R27, RZ, P1, !PT ;  /* 0x0000001b0a33b210 */ /* 0x000fe20000ffe4ff */
[----:B-1----:R-:W-:Y:S01]  /*0a70*/  @!P5 IMAD R12, R19, R6, RZ ;  /* 0x00000006130cd224 */ /* 0x002fe200078e02ff */
[C---:B------:R-:W-:Y:S01]  /*0a80*/  @!P6 SHF.L.U32 R79, R8.reuse, 0x1, RZ ;  /* 0x00000001084fe819 */ /* 0x040fe200000006ff */
[----:B------:R-:W1:Y:S01]  /*0a90*/  @!P5 LDC.64 R16, c[0x0][0x398] ;  /* 0x0000e600ff10db82 */ /* 0x000e620000000a00 */
[----:B------:R-:W-:Y:S02]  /*0aa0*/  @!P6 SHF.L.U64.HI R10, R8, 0x1, R9 ;  /* 0x00000001080ae819 */ /* 0x000fe40000010209 */
[----:B------:R-:W-:-:S02]  /*0ab0*/  @!P5 MOV R8, R30 ;  /* 0x0000001e0008d202 */ /* 0x000fc40000000f00 */
[----:B------:R-:W-:Y:S01]  /*0ac0*/  @!P5 MOV R9, R33 ;  /* 0x000000210009d202 */ /* 0x000fe20000000f00 */
[C---:B------:R-:W-:Y:S02]  /*0ad0*/  @!P5 IMAD R11, R13.reuse, R7, R12 ;  /* 0x000000070d0bd224 */ /* 0x040fe400078e020c */
[----:B------:R-:W2:Y:S01]  /*0ae0*/  @!P4 LDC.64 R18, c[0x0][0x3a0] ;  /* 0x0000e800ff12cb82 */ /* 0x000ea20000000a00 */
[----:B------:R-:W-:Y:S01]  /*0af0*/  @!P5 IMAD.WIDE.U32 R6, R13, R6, R8 ;  /* 0x000000060d06d225 */ /* 0x000fe200078e0008 */
[----:B------:R-:W-:-:S04]  /*0b00*/  @!P6 IADD3 R82, P1, PT, R79, R82, RZ ;  /* 0x000000524f52e210 */ /* 0x000fc80007f3e0ff */
[----:B------:R-:W-:Y:S02]  /*0b10*/  @!P5 IADD3 R7, PT, PT, R7, R11, RZ ;  /* 0x0000000b0707d210 */ /* 0x000fe40007ffe0ff */
[----:B------:R-:W2:Y:S01]  /*0b20*/  @!P4 LDC.64 R12, c[0x0][0x398] ;  /* 0x0000e600ff0ccb82 */ /* 0x000ea20000000a00 */
[----:B------:R-:W-:Y:S01]  /*0b30*/  @!P6 IADD3.X R83, PT, PT, R10, R83, RZ, P1, !PT ;  /* 0x000000530a53e210 */ /* 0x000fe20000ffe4ff */
[----:B---3--:R-:W-:Y:S01]  /*0b40*/  @!P4 IMAD R15, R15, R2, RZ ;  /* 0x000000020f0fc224 */ /* 0x008fe200078e02ff */
[----:B----4-:R-:W-:Y:S02]  /*0b50*/  @!P6 IADD3 R78, P1, PT, R79, R22, RZ ;  /* 0x000000164f4ee210 */ /* 0x010fe40007f3e0ff */
[C---:B------:R-:W-:Y:S02]  /*0b60*/  @!P5 SHF.L.U32 R9, R6.reuse, 0x1, RZ ;  /* 0x000000010609d819 */ /* 0x040fe400000006ff */
[----:B------:R-:W-:Y:S02]  /*0b70*/  @!P5 SHF.L.U64.HI R8, R6, 0x1, R7 ;  /* 0x000000010608d819 */ /* 0x000fe40000010207 */
[----:B------:R-:W-:-:S02]  /*0b80*/  @!P4 MOV R6, R30 ;  /* 0x0000001e0006c202 */ /* 0x000fc40000000f00 */
[----:B------:R-:W-:Y:S01]  /*0b90*/  @!P4 MOV R7, R33 ;  /* 0x000000210007c202 */ /* 0x000fe20000000f00 */
[----:B------:R-:W-:Y:S01]  /*0ba0*/  @!P4 IMAD R15, R0, R3, R15 ;  /* 0x00000003000fc224 */ /* 0x000fe200078e020f */
[----:B------:R-:W-:Y:S02]  /*0bb0*/  @!P6 IADD3.X R79, PT, PT, R10, R23, RZ, P1, !PT ;  /* 0x000000170a4fe210 */ /* 0x000fe40000ffe4ff */
[----:B0-----:R-:W-:Y:S01]  /*0bc0*/  @!P5 IADD3 R80, P1, PT, R9, R80, RZ ;  /* 0x000000500950d210 */ /* 0x001fe20007f3e0ff */
[----:B------:R-:W-:-:S03]  /*0bd0*/  @!P4 IMAD.WIDE.U32 R2, R0, R2, R6 ;  /* 0x000000020002c225 */ /* 0x000fc600078e0006 */
[----:B------:R-:W-:Y:S02]  /*0be0*/  @!P5 IADD3.X R81, PT, PT, R8, R81, RZ, P1, !PT ;  /* 0x000000510851d210 */ /* 0x000fe40000ffe4ff */
[----:B-1----:R-:W-:Y:S02]  /*0bf0*/  @!P5 IADD3 R6, P1, PT, R9, R16, RZ ;  /* 0x000000100906d210 */ /* 0x002fe40007f3e0ff */
[----:B------:R-:W-:Y:S02]  /*0c00*/  @!P4 IADD3 R3, PT, PT, R3, R15, RZ ;  /* 0x0000000f0303c210 */ /* 0x000fe40007ffe0ff */
[----:B------:R-:W-:Y:S02]  /*0c10*/  @!P4 SHF.L.U32 R45, R2, 0x1, RZ ;  /* 0x00000001022dc819 */ /* 0x000fe400000006ff */
[----:B------:R-:W-:Y:S02]  /*0c20*/  @!P5 IADD3.X R7, PT, PT, R8, R17, RZ, P1, !PT ;  /* 0x000000110807d210 */ /* 0x000fe40000ffe4ff */
[----:B------:R-:W-:-:S02]  /*0c30*/  @!P4 SHF.L.U64.HI R2, R2, 0x1, R3 ;  /* 0x000000010202c819 */ /* 0x000fc40000010203 */
[C---:B--2---:R-:W-:Y:S02]  /*0c40*/  @!P4 IADD3 R8, P1, PT, R45.reuse, R18, RZ ;  /* 0x000000122d08c210 */ /* 0x044fe40007f3e0ff */
        /* <DEDUP_REMOVED lines=127> */
[----:B------:R-:W-:Y:S02]  /*1440*/  IADD3 R39, PT, PT, R62, 0xc0, RZ ;  /* 0x000000c03e277810 */ /* 0x000fe40007ffe0ff */
        /* <DEDUP_REMOVED lines=38> */
[----:B0-----:R-:W-:-:S04]  /*16b0*/  @!P4 IADD3 R40, P1, PT, R41, R38, RZ ;  /* 0x000000262928c210 */ /* 0x001fc80007f3e0ff */
[----:B------:R-:W-:Y:S02]  /*16c0*/  @!P4 IADD3.X R41, PT, PT, R28, R39, RZ, P1, !PT ;  /* 0x000000271c29c210 */ /* 0x000fe40000ffe4ff */
[----:B------:R-:W-:Y:S02]  /*16d0*/  IADD3 R39, PT, PT, R62, 0xe0, RZ ;  /* 0x000000e03e277810 */ /* 0x000fe40007ffe0ff */
[----:B------:R-:W-:Y:S02]  /*16e0*/  LOP3.LUT R63, R63, 0xfffffff7, RZ, 0xc0, !PT ;  /* 0xfffffff73f3f7812 */ /* 0x000fe400078ec0ff */
[----:B------:R-:W-:Y:S02]  /*16f0*/  SHF.R.S32.HI R29, RZ, 0x1f, R39 ;  /* 0x0000001fff1d7819 */ /* 0x000fe40000011427 */
[----:B------:R-:W-:Y:S02]  /*1700*/  ISETP.GE.U32.AND P1, PT, R39, UR16, PT ;  /* 0x0000001027007c0c */ /* 0x000fe4000bf26070 */
[----:B------:R-:W-:-:S02]  /*1710*/  @P2 LOP3.LUT R64, R64, 0x4000, RZ, 0xfc, !PT ;  /* 0x0000400040402812 */ /* 0x000fc400078efcff */
        /* <DEDUP_REMOVED lines=13> */
[C---:B-1----:R-:W-:Y:S02]  /*17f0*/  @!P2 IADD3 R72, P1, PT, R71.reuse, R72, RZ ;  /* 0x000000484748a210 */ /* 0x042fe40007f3e0ff */
        /* <DEDUP_REMOVED lines=44> */
[----:B------:R-:W-:Y:S02]  /*1ac0*/  IADD3 R59, PT, PT, R62, 0x110, RZ ;  /* 0x000001103e3b7810 */ /* 0x000fe40007ffe0ff */
        /* <DEDUP_REMOVED lines=25> */
[----:B------:R-:W0:Y:S08]  /*1c60*/  @!P6 LDC.64 R56, c[0x0][0x3f8] ;  /* 0x0000fe00ff38eb82 */ /* 0x000e300000000a00 */
[----:B------:R-:W1:Y:S01]  /*1c70*/  @!P6 LDC.64 R60, c[0x0][0x3a0] ;  /* 0x0000e800ff3ceb82 */ /* 0x000e620000000a00 */
[----:B------:R-:W-:-:S07]  /*1c80*/  @!P6 MOV R58, R30 ;  /* 0x0000001e003ae202 */ /* 0x000fce0000000f00 */
[----:B------:R-:W2:Y:S01]  /*1c90*/  @!P6 LDC.64 R92, c[0x0][0x398] ;  /* 0x0000e600ff5ceb82 */ /* 0x000ea20000000a00 */
[----:B0-----:R-:W-:Y:S01]  /*1ca0*/  @!P6 IMAD R0, R59, R56, RZ ;  /* 0x000000383b00e224 */ /* 0x001fe200078e02ff */
[----:B------:R-:W-:-:S03]  /*1cb0*/  @!P6 MOV R59, R33 ;  /* 0x00000021003be202 */ /* 0x000fc60000000f00 */
[C---:B------:R-:W-:Y:S02]  /*1cc0*/  @!P6 IMAD R57, R65.reuse, R57, R0 ;  /* 0x000000394139e224 */ /* 0x040fe400078e0200 */
[----:B------:R-:W-:-:S05]  /*1cd0*/  @!P6 IMAD.WIDE.U32 R58, R65, R56, R58 ;  /* 0x00000038413ae225 */ /* 0x000fca00078e003a */
[----:B------:R-:W-:Y:S02]  /*1ce0*/  @!P6 IADD3 R59, PT, PT, R59, R57, RZ ;  /* 0x000000393b3be210 */ /* 0x000fe40007ffe0ff */
[C---:B------:R-:W-:Y:S02]  /*1cf0*/  @!P6 SHF.L.U32 R57, R58.reuse, 0x1, RZ ;  /* 0x000000013a39e819 */ /* 0x040fe400000006ff */
[----:B------:R-:W-:Y:S02]  /*1d00*/  @!P6 SHF.L.U64.HI R58, R58, 0x1, R59 ;  /* 0x000000013a3ae819 */ /* 0x000fe4000001023b */
[----:B-1----:R-:W-:Y:S02]  /*1d10*/  @!P6 IADD3 R60, P1, PT, R57, R60, RZ ;  /* 0x0000003c393ce210 */ /* 0x002fe40007f3e0ff */
[----:B------:R-:W-:Y:S02]  /*1d20*/  LOP3.LUT R64, R64, 0xfffffbff, RZ, 0xc0, !PT ;  /* 0xfffffbff40407812 */ /* 0x000fe400078ec0ff */
[----:B------:R-:W-:-:S02]  /*1d30*/  @!P6 IADD3.X R61, PT, PT, R58, R61, RZ, P1, !PT ;  /* 0x0000003d3a3de210 */ /* 0x000fc40000ffe4ff */
[----:B------:R-:W-:Y:S02]  /*1d40*/  @P4 LOP3.LUT R64, R64, 0x400, RZ, 0xfc, !PT ;  /* 0x0000040040404812 */ /* 0x000fe400078efcff */
[----:B--2---:R-:W-:Y:S02]  /*1d50*/  @!P6 IADD3 R92, P1, PT, R57, R92, RZ ;  /* 0x0000005c395ce210 */ /* 0x004fe40007f3e0ff */
[----:B------:R-:W-:Y:S02]  /*1d60*/  IADD3 R65, PT, PT, R62, 0x130, RZ ;  /* 0x000001303e417810 */ /* 0x000fe40007ffe0ff */
[----:B------:R-:W-:Y:S02]  /*1d70*/  LOP3.LUT R64, R64, 0xfffffdff, RZ, 0xc0, !PT ;  /* 0xfffffdff40407812 */ /* 0x000fe400078ec0ff */
[----:B------:R-:W-:Y:S02]  /*1d80*/  @!P6 IADD3.X R93, PT, PT, R58, R93, RZ, P1, !PT ;  /* 0x0000005d3a5de210 */ /* 0x000fe40000ffe4ff */
[----:B------:R-:W-:-:S02]  /*1d90*/  SHF.R.S32.HI R89, RZ, 0x1f, R65 ;  /* 0x0000001fff597819 */ /* 0x000fc40000011441 */
        /* <DEDUP_REMOVED lines=37> */
[----:B------:R-:W0:Y:S02]  /*1ff0*/  @!P3 LDC.64 R88, c[0x0][0x398] ;  /* 0x0000e600ff58bb82 */ /* 0x000e240000000a00 */
[----:B0-----:R-:W-:-:S04]  /*2000*/  @!P3 IADD3 R88, P1, PT, R90, R88, RZ ;  /* 0x000000585a58b210 */ /* 0x001fc80007f3e0ff */
[----:B------:R-:W-:Y:S02]  /*2010*/  @!P3 IADD3.X R89, PT, PT, R0, R89, RZ, P1, !PT ;  /* 0x000000590059b210 */ /* 0x000fe40000ffe4ff */
[----:B------:R-:W-:-:S06]  /*2020*/  MOV R0, RZ ;  /* 0x000000ff00007202 */ /* 0x000fcc0000000f00 */
[----:B------:R-:W2:Y:S04]  /*2030*/  @!P0 LDG.E R0, desc[UR10][R52.64] ;  /* 0x0000000a34008981 */ /* 0x000ea8000c1e1900 */
[----:B------:R0:W-:Y:S02]  /*2040*/  @!P3 STL.64 [R1+0x110], R36 ;  /* 0x000110240100b387 */ /* 0x0001e40000100a00 */
[----:B0-----:R-:W-:-:S06]  /*2050*/  HFMA2 R36, -RZ, RZ, 0, 0 ;  /* 0x00000000ff247431 */ /* 0x001fcc00000001ff */
[----:B------:R-:W3:Y:S01]  /*2060*/  @!P0 LDG.E R36, desc[UR10][R48.64] ;  /* 0x0000000a30248981 */ /* 0x000ee2000c1e1900 */
[----:B------:R-:W-:-:S04]  /*2070*/  LOP3.LUT R63, R63, 0xffffffdf, RZ, 0xc0, !PT ;  /* 0xffffffdf3f3f7812 */ /* 0x000fc800078ec0ff */
[----:B------:R-:W-:Y:S02]  /*2080*/  @P4 LOP3.LUT R63, R63, 0x20, RZ, 0xfc, !PT ;  /* 0x000000203f3f4812 */ /* 0x000fe400078efcff */
[C---:B------:R-:W-:Y:S02]  /*2090*/  LOP3.LUT P4, RZ, R64.reuse, 0x1000000, RZ, 0xc0, !PT ;  /* 0x0100000040ff7812 */ /* 0x040fe4000788c0ff */
[----:B------:R-:W-:Y:S02]  /*20a0*/  LOP3.LUT R64, R64, 0xfffffeff, RZ, 0xc0, !PT ;  /* 0xfffffeff40407812 */ /* 0x000fe400078ec0ff */
[----:B------:R-:W-:Y:S02]  /*20b0*/  LOP3.LUT R63, R63, 0xffffffbf, RZ, 0xc0, !PT ;  /* 0xffffffbf3f3f7812 */ /* 0x000fe400078ec0ff */
[----:B------:R-:W-:Y:S02]  /*20c0*/  @P5 LOP3.LUT R64, R64, 0x100, RZ, 0xfc, !PT ;  /* 0x0000010040405812 */ /* 0x000fe400078efcff */
[----:B------:R-:W-:-:S02]  /*20d0*/  @P5 LOP3.LUT R63, R63, 0x40, RZ, 0xfc, !PT ;  /* 0x000000403f3f5812 */ /* 0x000fc400078efcff */
[----:B------:R-:W-:-:S04]  /*20e0*/  LOP3.LUT R64, R64, 0xffffff7f, RZ, 0xc0, !PT ;  /* 0xffffff7f40407812 */ /* 0x000fc800078ec0ff */
[----:B------:R-:W-:-:S04]  /*20f0*/  @P6 LOP3.LUT R64, R64, 0x80, RZ, 0xfc, !PT ;  /* 0x0000008040406812 */ /* 0x000fc800078efcff */
[----:B------:R-:W-:-:S04]  /*2100*/  LOP3.LUT R64, R64, 0xffffffbf, RZ, 0xc0, !PT ;  /* 0xffffffbf40407812 */ /* 0x000fc800078ec0ff */
[----:B------:R-:W-:Y:S02]  /*2110*/  @P2 LOP3.LUT R64, R64, 0x40, RZ, 0xfc, !PT ;  /* 0x0000004040402812 */ /* 0x000fe400078efcff */
[----:B------:R-:W-:Y:S02]  /*2120*/  CS2R R90, SRZ ;  /* 0x00000000005a7805 */ /* 0x000fe4000001ff00 */
[C---:B------:R-:W-:Y:S02]  /*2130*/  LOP3.LUT P2, RZ, R64.reuse, 0x800000, RZ, 0xc0, !PT ;  /* 0x0080000040ff7812 */ /* 0x040fe4000784c0ff */
[----:B------:R-:W-:Y:S02]  /*2140*/  LOP3.LUT R64, R64, 0xffffffdf, RZ, 0xc0, !PT ;  /* 0xffffffdf40407812 */ /* 0x000fe400078ec0ff */
[----:B------:R0:W4:Y:S02]  /*2150*/  @!P4 LDG.E R91, desc[UR10][R84.64] ;  /* 0x0000000a545bc981 */ /* 0x000124000c1e1900 */
[----:B------:R-:W-:-:S02]  /*2160*/  @P3 LOP3.LUT R64, R64, 0x20, RZ, 0xfc, !PT ;  /* 0x0000002040403812 */ /* 0x000fc400078efcff */
[----:B------:R1:W4:Y:S01]  /*2170*/  @!P4 LDG.E R90, desc[UR10][R86.64] ;  /* 0x0000000a565ac981 */ /* 0x000322000c1e1900 */
[----:B0-----:R-:W-:Y:S02]  /*2180*/  CS2R R84, SRZ ;  /* 0x0000000000547805 */ /* 0x001fe4000001ff00 */
[C---:B------:R-:W-:Y:S02]  /*2190*/  LOP3.LUT P3, RZ, R64.reuse, 0x400000, RZ, 0xc0, !PT ;  /* 0x0040000040ff7812 */ /* 0x040fe4000786c0ff */
[----:B------:R-:W-:Y:S02]  /*21a0*/  LOP3.LUT R64, R64, 0xffffffef, RZ, 0xc0, !PT ;  /* 0xffffffef40407812 */ /* 0x000fe400078ec0ff */
[----:B------:R-:W4:Y:S01]  /*21b0*/  @!P2 LDG.E R85, desc[UR10][R50.64] ;  /* 0x0000000a3255a981 */ /* 0x000f22000c1e1900 */
[----:B-1----:R-:W-:-:S08]  /*21c0*/  HFMA2 R86, -RZ, RZ, 0, 0 ;  /* 0x00000000ff567431 */ /* 0x002fd000000001ff */
[----:B------:R0:W4:Y:S04]  /*21d0*/  @!P3 LDG.E R84, desc[UR10][R82.64] ;  /* 0x0000000a5254b981 */ /* 0x000128000c1e1900 */
[----:B------:R1:W4:Y:S01]  /*21e0*/  @!P2 LDG.E R86, desc[UR10][R4.64] ;  /* 0x0000000a0456a981 */ /* 0x000322000c1e1900 */
[----:B0-----:R-:W-:-:S06]  /*21f0*/  MOV R82, RZ ;  /* 0x000000ff00527202 */ /* 0x001fcc0000000f00 */
[----:B------:R0:W4:Y:S04]  /*2200*/  @!P3 LDG.E R82, desc[UR10][R78.64] ;  /* 0x0000000a4e52b981 */ /* 0x000128000c1e1900 */
[----:B--2---:R2:W-:Y:S02]  /*2210*/  STL [R1+0x118], R0 ;  /* 0x0001180001007387 */ /* 0x0045e40000100800 */
[----:B--2---:R-:W-:-:S04]  /*2220*/  IADD3 R0, PT, PT, R62, 0x150, RZ ;  /* 0x000001503e007810 */ /* 0x004fc80007ffe0ff */
[----:B------:R-:W-:Y:S02]  /*2230*/  SHF.R.S32.HI R48, RZ, 0x1f, R0 ;  /* 0x0000001fff307819 */ /* 0x000fe40000011400 */
[----:B------:R-:W-:-:S04]  /*2240*/  ISETP.GE.U32.AND P1, PT, R0, UR16, PT ;  /* 0x0000001000007c0c */ /* 0x000fc8000bf26070 */
[----:B------:R-:W-:-:S13]  /*2250*/  ISETP.GE.AND.EX P5, PT, R48, UR17, PT, P1 ;  /* 0x0000001130007c0c */ /* 0x000fda000bfa6310 */
[----:B------:R-:W2:Y:S01]  /*2260*/  @!P5 LDC.64 R52, c[0x0][0x3f8] ;  /* 0x0000fe00ff34db82 */ /* 0x000ea20000000a00 */
[----:B------:R-:W-:Y:S01]  /*2270*/  @!P5 MOV R49, R33 ;  /* 0x000000210031d202 */ /* 0x000fe20000000f00 */
[----:B--2---:R-:W-:Y:S01]  /*2280*/  @!P5 IMAD R65, R48, R52, RZ ;  /* 0x000000343041d224 */ /* 0x004fe200078e02ff */
[----:B------:R-:W-:-:S03]  /*2290*/  @!P5 MOV R48, R30 ;  /* 0x0000001e0030d202 */ /* 0x000fc60000000f00 */
[C---:B------:R-:W-:Y:S02]  /*22a0*/  @!P5 IMAD R65, R0.reuse, R53, R65 ;  /* 0x000000350041d224 */ /* 0x040fe400078e0241 */
[----:B------:R-:W-:Y:S02]  /*22b0*/  @!P5 IMAD.WIDE.U32 R52, R0, R52, R48 ;  /* 0x000000340034d225 */ /* 0x000fe400078e0030 */
[----:B------:R-:W2:Y:S03]  /*22c0*/  @!P5 LDC.64 R48, c[0x0][0x3a0] ;  /* 0x0000e800ff30db82 */ /* 0x000ea60000000a00 */
[----:B------:R-:W-:-:S04]  /*22d0*/  @!P5 IADD3 R65, PT, PT, R53, R65, RZ ;  /* 0x000000413541d210 */ /* 0x000fc80007ffe0ff */
[C---:B------:R-:W-:Y:S02]  /*22e0*/  @!P5 SHF.L.U64.HI R0, R52.reuse, 0x1, R65 ;  /* 0x000000013400d819 */ /* 0x040fe40000010241 */
[----:B------:R-:W-:Y:S02]  /*22f0*/  @!P5 SHF.L.U32 R65, R52, 0x1, RZ ;  /* 0x000000013441d819 */ /* 0x000fe400000006ff */
[----:B------:R-:W1:Y:S02]  /*2300*/  @!P5 LDC.64 R52, c[0x0][0x398] ;  /* 0x0000e600ff34db82 */ /* 0x000e640000000a00 */
[----:B--2---:R-:W-:-:S04]  /*2310*/  @!P5 IADD3 R48, P1, PT, R65, R48, RZ ;  /* 0x000000304130d210 */ /* 0x004fc80007f3e0ff */
[----:B------:R-:W-:Y:S02]  /*2320*/  @!P5 IADD3.X R49, PT, PT, R0, R49, RZ, P1, !PT ;  /* 0x000000310031d210 */ /* 0x000fe40000ffe4ff */
[----:B-1----:R-:W-:-:S04]  /*2330*/  @!P5 IADD3 R52, P1, PT, R65, R52, RZ ;  /* 0x000000344134d210 */ /* 0x002fc80007f3e0ff */
[----:B------:R-:W-:Y:S02]  /*2340*/  @!P5 IADD3.X R53, PT, PT, R0, R53, RZ, P1, !PT ;  /* 0x000000350035d210 */ /* 0x000fe40000ffe4ff */
[----:B------:R-:W-:-:S04]  /*2350*/  IADD3 R0, PT, PT, R62, 0x160, RZ ;  /* 0x000001603e007810 */ /* 0x000fc80007ffe0ff */
[----:B------:R-:W-:Y:S02]  /*2360*/  SHF.R.S32.HI R50, RZ, 0x1f, R0 ;  /* 0x0000001fff327819 */ /* 0x000fe40000011400 */
[----:B------:R-:W-:Y:S02]  /*2370*/  ISETP.GE.U32.AND P1, PT, R0, UR16, PT ;  /* 0x0000001000007c0c */ /* 0x000fe4000bf26070 */
[----:B------:R-:W-:Y:S02]  /*2380*/  @P5 LOP3.LUT R64, R64, 0x10, RZ, 0xfc, !PT ;  /* 0x0000001040405812 */ /* 0x000fe400078efcff */
[----:B------:R-:W-:-:S13]  /*2390*/  ISETP.GE.AND.EX P5, PT, R50, UR17, PT, P1 ;  /* 0x0000001132007c0c */ /* 0x000fda000bfa6310 */
[----:B------:R-:W1:Y:S01]  /*23a0*/  @!P5 LDC.64 R4, c[0x0][0x3f8] ;  /* 0x0000fe00ff04db82 */ /* 0x000e620000000a00 */
[----:B------:R-:W-:Y:S01]  /*23b0*/  @!P5 MOV R51, R33 ;  /* 0x000000210033d202 */ /* 0x000fe20000000f00 */
[----:B-1----:R-:W-:Y:S01]  /*23c0*/  @!P5 IMAD R65, R50, R4, RZ ;  /* 0x000000043241d224 */ /* 0x002fe200078e02ff */
[----:B------:R-:W-:-:S03]  /*23d0*/  @!P5 MOV R50, R30 ;  /* 0x0000001e0032d202 */ /* 0x000fc60000000f00 */
[C---:B------:R-:W-:Y:S02]  /*23e0*/  @!P5 IMAD R65, R0.reuse, R5, R65 ;  /* 0x000000050041d224 */ /* 0x040fe400078e0241 */
[----:B------:R-:W-:Y:S02]  /*23f0*/  @!P5 IMAD.WIDE.U32 R50, R0, R4, R50 ;  /* 0x000000040032d225 */ /* 0x000fe400078e0032 */
[----:B------:R-:W1:Y:S03]  /*2400*/  @!P5 LDC.64 R4, c[0x0][0x3a0] ;  /* 0x0000e800ff04db82 */ /* 0x000e660000000a00 */
[----:B------:R-:W-:-:S04]  /*2410*/  @!P5 IADD3 R65, PT, PT, R51, R65, RZ ;  /* 0x000000413341d210 */ /* 0x000fc80007ffe0ff */
[C---:B------:R-:W-:Y:S02]  /*2420*/  @!P5 SHF.L.U64.HI R0, R50.reuse, 0x1, R65 ;  /* 0x000000013200d819 */ /* 0x040fe40000010241 */
[----:B------:R-:W-:Y:S01]  /*2430*/  @!P5 SHF.L.U32 R50, R50, 0x1, RZ ;  /* 0x000000013232d819 */ /* 0x000fe200000006ff */
[----:B---3--:R1:W-:Y:S03]  /*2440*/  STL [R1+0x11c], R36 ;  /* 0x00011c2401007387 */ /* 0x0083e60000100800 */
[----:B-1----:R-:W-:-:S04]  /*2450*/  @!P5 IADD3 R36, P1, PT, R50, R4, RZ ;  /* 0x000000043224d210 */ /* 0x002fc80007f3e0ff */
[----:B------:R-:W-:Y:S02]  /*2460*/  @!P5 IADD3.X R37, PT, PT, R0, R5, RZ, P1, !PT ;  /* 0x000000050025d210 */ /* 0x000fe40000ffe4ff */
[----:B------:R-:W1:Y:S01]  /*2470*/  @!P5 LDC.64 R4, c[0x0][0x398] ;  /* 0x0000e600ff04db82 */ /* 0x000e620000000a00 */
[C---:B------:R-:W-:Y:S02]  /*2480*/  LOP3.LUT P4, RZ, R64.reuse, 0x200000, RZ, 0xc0, !PT ;  /* 0x0020000040ff7812 */ /* 0x040fe4000788c0ff */
[----:B------:R1:W-:Y:S01]  /*2490*/  @!P5 STL.64 [R1+0x138], R36 ;  /* 0x000138240100d387 */ /* 0x0003e20000100a00 */
[----:B0-----:R-:W-:Y:S01]  /*24a0*/  HFMA2 R78, -RZ, RZ, 0, 0 ;  /* 0x00000000ff4e7431 */ /* 0x001fe200000001ff */
[----:B------:R-:W-:-:S09]  /*24b0*/  LOP3.LUT P2, RZ, R64, 0x100000, RZ, 0xc0, !PT ;  /* 0x0010000040ff7812 */ /* 0x000fd2000784c0ff */
[----:B------:R-:W2:Y:S01]  /*24c0*/  @!P4 LDG.E R78, desc[UR10][R80.64] ;  /* 0x0000000a504ec981 */ /* 0x000ea2000c1e1900 */
[----:B-1----:R-:W-:-:S04]  /*24d0*/  @!P5 IADD3 R36, P1, PT, R50, R4, RZ ;  /* 0x000000043224d210 */ /* 0x002fc80007f3e0ff */
[----:B------:R-:W-:Y:S02]  /*24e0*/  @!P5 IADD3.X R37, PT, PT, R0, R5, RZ, P1, !PT ;  /* 0x000000050025d210 */ /* 0x000fe40000ffe4ff */
[----:B------:R-:W-:Y:S02]  /*24f0*/  MOV R5, RZ ;  /* 0x000000ff00057202 */ /* 0x000fe40000000f00 */
[----:B------:R-:W-:-:S04]  /*2500*/  IADD3 R0, PT, PT, R62, 0x170, RZ ;  /* 0x000001703e007810 */ /* 0x000fc80007ffe0ff */
[----:B------:R0:W3:Y:S01]  /*2510*/  @!P4 LDG.E R5, desc[UR10][R6.64] ;  /* 0x0000000a0605c981 */ /* 0x0000e2000c1e1900 */
[----:B------:R-:W-:Y:S02]  /*2520*/  SHF.R.S32.HI R4, RZ, 0x1f, R0 ;  /* 0x0000001fff047819 */ /* 0x000fe40000011400 */
[----:B------:R-:W-:Y:S01]  /*2530*/  ISETP.GE.U32.AND P1, PT, R0, UR16, PT ;  /* 0x0000001000007c0c */ /* 0x000fe2000bf26070 */
[----:B0-----:R-:W-:-:S03]  /*2540*/  HFMA2 R7, -RZ, RZ, 0, 0 ;  /* 0x00000000ff077431 */ /* 0x001fc600000001ff */
[----:B------:R-:W-:-:S03]  /*2550*/  ISETP.GE.AND.EX P4, PT, R4, UR17, PT, P1 ;  /* 0x0000001104007c0c */ /* 0x000fc6000bf86310 */
[----:B------:R0:W3:Y:S02]  /*2560*/  @!P2 LDG.E R7, desc[UR10][R8.64] ;  /* 0x0000000a0807a981 */ /* 0x0000e4000c1e1900 */
[----:B0-----:R-:W-:-:S06]  /*2570*/  CS2R R8, SRZ ;  /* 0x0000000000087805 */ /* 0x001fcc000001ff00 */
[----:B------:R0:W3:Y:S02]  /*2580*/  @!P2 LDG.E R8, desc[UR10][R44.64] ;  /* 0x0000000a2c08a981 */ /* 0x0000e4000c1e1900 */
[----:B0-----:R-:W0:Y:S01]  /*2590*/  @!P4 LDC.64 R44, c[0x0][0x3f8] ;  /* 0x0000fe00ff2ccb82 */ /* 0x001e220000000a00 */
[----:B------:R-:W-:Y:S02]  /*25a0*/  @!P4 MOV R50, R30 ;  /* 0x0000001e0032c202 */ /* 0x000fe40000000f00 */
[----:B------:R-:W-:Y:S02]  /*25b0*/  @!P4 MOV R51, R33 ;  /* 0x000000210033c202 */ /* 0x000fe40000000f00 */
[----:B------:R-:W-:Y:S01]  /*25c0*/  LOP3.LUT R64, R64, 0xfffffff7, RZ, 0xc0, !PT ;  /* 0xfffffff740407812 */ /* 0x000fe200078ec0ff */
        /* <DEDUP_REMOVED lines=8> */
[----:B------:R-:W-:-:S04]  /*2650*/  @P5 LOP3.LUT R64, R64, 0x8, RZ, 0xfc, !PT ;  /* 0x0000000840405812 */ /* 0x000fc800078efcff */
[----:B------:R-:W-:Y:S01]  /*2660*/  LOP3.LUT P3, RZ, R64, 0x80000, RZ, 0xc0, !PT ;  /* 0x0008000040ff7812 */ /* 0x000fe2000786c0ff */
[----:B------:R1:W-:Y:S01]  /*2670*/  @!P5 STL.64 [R1+0x148], R36 ;  /* 0x000148240100d387 */ /* 0x0003e20000100a00 */
[----:B0-----:R-:W-:-:S11]  /*2680*/  @!P4 IADD3 R50, P1, PT, R4, R50, RZ ;  /* 0x000000320432c210 */ /* 0x001fd60007f3e0ff */
[----:B------:R0:W3:Y:S01]  /*2690*/  @!P3 LDG.E R9, desc[UR10][R10.64] ;  /* 0x0000000a0a09b981 */ /* 0x0000e2000c1e1900 */
[----:B------:R-:W-:Y:S02]  /*26a0*/  @!P4 IADD3.X R51, PT, PT, R0, R51, RZ, P1, !PT ;  /* 0x000000330033c210 */ /* 0x000fe40000ffe4ff */
[----:B-1----:R-:W-:Y:S01]  /*26b0*/  @!P4 IADD3 R36, P1, PT, R4, R44, RZ ;  /* 0x0000002c0424c210 */ /* 0x002fe20007f3e0ff */
[----:B0-----:R-:W-:-:S03]  /*26c0*/  HFMA2 R11, -RZ, RZ, 0, 0 ;  /* 0x00000000ff0b7431 */ /* 0x001fc600000001ff */
        /* <DEDUP_REMOVED lines=10> */
[----:B------:R0:W3:Y:S02]  /*2770*/  @!P1 LDG.E R13, desc[UR10][R14.64] ;  /* 0x0000000a0e0d9981 */ /* 0x0000e4000c1e1900 */
[----:B0-----:R-:W-:-:S06]  /*2780*/  MOV R14, RZ ;  /* 0x000000ff000e7202 */ /* 0x001fcc0000000f00 */
[----:B------:R0:W3:Y:S02]  /*2790*/  @!P1 LDG.E R14, desc[UR10][R16.64] ;  /* 0x0000000a100e9981 */ /* 0x0000e4000c1e1900 */
[----:B0-----:R-:W0:Y:S01]  /*27a0*/  @!P3 LDC.64 R16, c[0x0][0x3f8] ;  /* 0x0000fe00ff10bb82 */ /* 0x001e220000000a00 */
[----:B------:R-:W-:Y:S02]  /*27b0*/  @!P3 MOV R44, R30 ;  /* 0x0000001e002cb202 */ /* 0x000fe40000000f00 */
[----:B------:R-:W-:Y:S01]  /*27c0*/  @!P3 MOV R45, R33 ;  /* 0x00000021002db202 */ /* 0x000fe20000000f00 */
[-C--:B0-----:R-:W-:Y:S02]  /*27d0*/  @!P3 IMAD R4, R4, R16.reuse, RZ ;  /* 0x000000100404b224 */ /* 0x081fe400078e02ff */
[----:B------:R-:W-:-:S04]  /*27e0*/  @!P3 IMAD.WIDE.U32 R44, R0, R16, R44 ;  /* 0x00000010002cb225 */ /* 0x000fc800078e002c */
[----:B------:R-:W-:Y:S02]  /*27f0*/  @!P3 IMAD R4, R0, R17, R4 ;  /* 0x000000110004b224 */ /* 0x000fe400078e0204 */
[----:B------:R-:W0:Y:S03]  /*2800*/  @!P3 LDC.64 R16, c[0x0][0x3a0] ;  /* 0x0000e800ff10bb82 */ /* 0x000e260000000a00 */
[----:B------:R-:W-:-:S04]  /*2810*/  @!P3 IADD3 R45, PT, PT, R45, R4, RZ ;  /* 0x000000042d2db210 */ /* 0x000fc80007ffe0ff */
[C---:B------:R-:W-:Y:S02]  /*2820*/  @!P3 SHF.L.U64.HI R0, R44.reuse, 0x1, R45 ;  /* 0x000000012c00b819 */ /* 0x040fe4000001022d */
[----:B------:R-:W-:Y:S01]  /*2830*/  @!P3 SHF.L.U32 R44, R44, 0x1, RZ ;  /* 0x000000012c2cb819 */ /* 0x000fe200000006ff */
[----:B------:R0:W-:Y:S03]  /*2840*/  @!P4 STL.64 [R1+0x140], R36 ;  /* 0x000140240100c387 */ /* 0x0001e60000100a00 */
[----:B0-----:R-:W-:-:S04]  /*2850*/  @!P3 IADD3 R36, P1, PT, R44, R16, RZ ;  /* 0x000000102c24b210 */ /* 0x001fc80007f3e0ff */
[----:B------:R-:W-:Y:S02]  /*2860*/  @!P3 IADD3.X R37, PT, PT, R0, R17, RZ, P1, !PT ;  /* 0x000000110025b210 */ /* 0x000fe40000ffe4ff */
[----:B------:R-:W0:Y:S03]  /*2870*/  @!P3 LDC.64 R16, c[0x0][0x398] ;  /* 0x0000e600ff10bb82 */ /* 0x000e260000000a00 */
[----:B------:R1:W-:Y:S04]  /*2880*/  @!P3 STL.64 [R1+0x128], R36 ;  /* 0x000128240100b387 */ /* 0x0003e80000100a00 */
[----:B-1----:R-:W4:Y:S01]  /*2890*/  LDL.LU.64 R36, [R1+0x218] ;  /* 0x0002180001247983 */ /* 0x002f220000300a00 */
[----:B------:R-:W-:-:S02]  /*28a0*/  LOP3.LUT P2, RZ, R64, 0x20000, RZ, 0xc0, !PT ;  /* 0x0002000040ff7812 */ /* 0x000fc4000784c0ff */
[----:B------:R-:W-:Y:S02]  /*28b0*/  LOP3.LUT R64, R64, 0xfffffffd, RZ, 0xc0, !PT ;  /* 0xfffffffd40407812 */ /* 0x000fe400078ec0ff */
[----:B0-----:R-:W-:-:S04]  /*28c0*/  @!P3 IADD3 R44, P1, PT, R44, R16, RZ ;  /* 0x000000102c2cb210 */ /* 0x001fc80007f3e0ff */
[----:B------:R-:W-:Y:S02]  /*28d0*/  @!P3 IADD3.X R45, PT, PT, R0, R17, RZ, P1, !PT ;  /* 0x00000011002db210 */ /* 0x000fe40000ffe4ff */
[----:B------:R-:W-:Y:S02]  /*28e0*/  CS2R R16, SRZ ;  /* 0x0000000000107805 */ /* 0x000fe4000001ff00 */
[----:B------:R-:W-:Y:S02]  /*28f0*/  IADD3 R0, PT, PT, R62, 0x190, RZ ;  /* 0x000001903e007810 */ /* 0x000fe40007ffe0ff */
[----:B------:R-:W-:Y:S02]  /*2900*/  @P3 LOP3.LUT R64, R64, 0x2, RZ, 0xfc, !PT ;  /* 0x0000000240403812 */ /* 0x000fe400078efcff */
[----:B------:R-:W-:Y:S01]  /*2910*/  SHF.R.S32.HI R4, RZ, 0x1f, R0 ;  /* 0x0000001fff047819 */ /* 0x000fe20000011400 */
[----:B------:R0:W3:Y:S01]  /*2920*/  @!P2 LDG.E R17, desc[UR10][R18.64] ;  /* 0x0000000a1211a981 */ /* 0x0000e2000c1e1900 */
[----:B------:R-:W-:-:S02]  /*2930*/  ISETP.GE.U32.AND P1, PT, R0, UR16, PT ;  /* 0x0000001000007c0c */ /* 0x000fc4000bf26070 */
[----:B0-----:R-:W-:Y:S01]  /*2940*/  CS2R R18, SRZ ;  /* 0x0000000000127805 */ /* 0x001fe2000001ff00 */
[----:B------:R0:W-:Y:S01]  /*2950*/  @!P3 STL.64 [R1+0x130], R44 ;  /* 0x0001302c0100b387 */ /* 0x0001e20000100a00 */
[C---:B------:R-:W-:Y:S02]  /*2960*/  LOP3.LUT P5, RZ, R63.reuse, 0x40, RZ, 0xc0, !PT ;  /* 0x000000403fff7812 */ /* 0x040fe400078ac0ff */
[C---:B------:R-:W-:Y:S02]  /*2970*/  LOP3.LUT P4, RZ, R63.reuse, 0x20, RZ, 0xc0, !PT ;  /* 0x000000203fff7812 */ /* 0x040fe4000788c0ff */
[----:B------:R-:W-:Y:S01]  /*2980*/  LOP3.LUT P3, RZ, R63, 0x10, RZ, 0xc0, !PT ;  /* 0x000000103fff7812 */ /* 0x000fe2000786c0ff */
[----:B----4-:R-:W4:Y:S01]  /*2990*/  @!P2 LDG.E R16, desc[UR10][R36.64] ;  /* 0x0000000a2410a981 */ /* 0x010f22000c1e1900 */
[----:B------:R-:W-:Y:S02]  /*29a0*/  ISETP.GE.AND.EX P2, PT, R4, UR17, PT, P1 ;  /* 0x0000001104007c0c */ /* 0x000fe4000bf46310 */
[----:B------:R-:W-:-:S11]  /*29b0*/  LOP3.LUT P1, RZ, R64, 0x10000, RZ, 0xc0, !PT ;  /* 0x0001000040ff7812 */ /* 0x000fd6000782c0ff */
[----:B0-----:R-:W0:Y:S02]  /*29c0*/  @!P2 LDC.64 R44, c[0x0][0x3a0] ;  /* 0x0000e800ff2cab82 */ /* 0x001e240000000a00 */
[----:B------:R1:W4:Y:S02]  /*29d0*/  @!P1 LDG.E R19, desc[UR10][R20.64] ;  /* 0x0000000a14139981 */ /* 0x000324000c1e1900 */
[----:B-1----:R-:W-:-:S06]  /*29e0*/  CS2R R20, SRZ ;  /* 0x0000000000147805 */ /* 0x002fcc000001ff00 */
[----:B------:R1:W4:Y:S01]  /*29f0*/  @!P1 LDG.E R21, desc[UR10][R22.64] ;  /* 0x0000000a16159981 */ /* 0x000322000c1e1900 */
[----:B------:R-:W-:Y:S02]  /*2a00*/  @!P2 MOV R36, R30 ;  /* 0x0000001e0024a202 */ /* 0x000fe40000000f00 */
[----:B------:R-:W-:Y:S01]  /*2a10*/  @!P2 MOV R37, R33 ;  /* 0x000000210025a202 */ /* 0x000fe20000000f00 */
[----:B------:R-:W4:Y:S01]  /*2a20*/  @!P4 LDG.E R20, desc[UR10][R42.64] ;  /* 0x0000000a2a14c981 */ /* 0x000f22000c1e1900 */
[----:B-1----:R-:W1:Y:S02]  /*2a30*/  @!P2 LDC.64 R22, c[0x0][0x3f8] ;  /* 0x0000fe00ff16ab82 */ /* 0x002e640000000a00 */
[-C--:B-1----:R-:W-:Y:S02]  /*2a40*/  @!P2 IMAD R4, R4, R22.reuse, RZ ;  /* 0x000000160404a224 */ /* 0x082fe400078e02ff */
[----:B------:R-:W-:-:S04]  /*2a50*/  @!P2 IMAD.WIDE.U32 R36, R0, R22, R36 ;  /* 0x000000160024a225 */ /* 0x000fc800078e0024 */
[----:B------:R-:W-:-:S05]  /*2a60*/  @!P2 IMAD R23, R0, R23, R4 ;  /* 0x000000170017a224 */ /* 0x000fca00078e0204 */
[----:B------:R-:W-:Y:S02]  /*2a70*/  @!P2 IADD3 R15, PT, PT, R37, R23, RZ ;  /* 0x00000017250fa210 */ /* 0x000fe40007ffe0ff */
[----:B------:R-:W1:Y:S02]  /*2a80*/  @!P2 LDC.64 R22, c[0x0][0x398] ;  /* 0x0000e600ff16ab82 */ /* 0x000e640000000a00 */
[C---:B------:R-:W-:Y:S02]  /*2a90*/  @!P2 SHF.L.U64.HI R0, R36.reuse, 0x1, R15 ;  /* 0x000000012400a819 */ /* 0x040fe4000001020f */
[----:B------:R-:W-:Y:S02]  /*2aa0*/  @!P2 SHF.L.U32 R36, R36, 0x1, RZ ;  /* 0x000000012424a819 */ /* 0x000fe400000006ff */
[----:B------:R-:W-:Y:S02]  /*2ab0*/  LOP3.LUT R64, R64, 0xfffffffe, RZ, 0xc0, !PT ;  /* 0xfffffffe40407812 */ /* 0x000fe400078ec0ff */
[----:B0-----:R-:W-:-:S02]  /*2ac0*/  @!P2 IADD3 R44, P1, PT, R36, R44, RZ ;  /* 0x0000002c242ca210 */ /* 0x001fc40007f3e0ff */
[----:B------:R-:W-:Y:S02]  /*2ad0*/  @P2 LOP3.LUT R64, R64, 0x1, RZ, 0xfc, !PT ;  /* 0x0000000140402812 */ /* 0x000fe400078efcff */
[----:B------:R-:W-:Y:S02]  /*2ae0*/  @!P2 IADD3.X R45, PT, PT, R0, R45, RZ, P1, !PT ;  /* 0x0000002d002da210 */ /* 0x000fe40000ffe4ff */
[----:B-1----:R-:W-:-:S04]  /*2af0*/  @!P2 IADD3 R36, P1, PT, R36, R22, RZ ;  /* 0x000000162424a210 */ /* 0x002fc80007f3e0ff */
[----:B------:R-:W-:Y:S02]  /*2b00*/  @!P2 IADD3.X R37, PT, PT, R0, R23, RZ, P1, !PT ;  /* 0x000000170025a210 */ /* 0x000fe40000ffe4ff */
[----:B------:R-:W-:Y:S02]  /*2b10*/  LOP3.LUT P1, RZ, R64, 0x8000, RZ, 0xc0, !PT ;  /* 0x0000800040ff7812 */ /* 0x000fe4000782c0ff */
[----:B------:R-:W-:Y:S02]  /*2b20*/  CS2R R22, SRZ ;  /* 0x0000000000167805 */ /* 0x000fe4000001ff00 */
[----:B------:R-:W-:Y:S01]  /*2b30*/  IADD3 R0, PT, PT, R62, 0x1a0, RZ ;  /* 0x000001a03e007810 */ /* 0x000fe20007ffe0ff */
[----:B------:R-:W-:Y:S01]  /*2b40*/  @!P2 STL.64 [R1+0x120], R36 ;  /* 0x000120240100a387 */ /* 0x000fe20000100a00 */
[----:B------:R-:W-:-:S03]  /*2b50*/  MOV R4, RZ ;  /* 0x000000ff00047202 */ /* 0x000fc60000000f00 */
[----:B------:R-:W-:Y:S04]  /*2b60*/  STL [R1+0x1fc], R44 ;  /* 0x0001fc2c01007387 */ /* 0x000fe80000100800 */
[----:B------:R-:W-:Y:S04]  /*2b70*/  STL [R1+0x1f8], R45 ;  /* 0x0001f82d01007387 */ /* 0x000fe80000100800 */
[----:B------:R0:W4:Y:S01]  /*2b80*/  @!P1 LDG.E R23, desc[UR10][R24.64] ;  /* 0x0000000a18179981 */ /* 0x000122000c1e1900 */
[----:B------:R-:W-:-:S03]  /*2b90*/  SHF.R.S32.HI R6, RZ, 0x1f, R0 ;  /* 0x0000001fff067819 */ /* 0x000fc60000011400 */
[----:B------:R1:W-:Y:S04]  /*2ba0*/  STL.64 [R1+0x208], R44 ;  /* 0x0002082c01007387 */ /* 0x0003e80000100a00 */
[----:B------:R-:W4:Y:S01]  /*2bb0*/  @!P4 LDG.E R22, desc[UR10][R38.64] ;  /* 0x0000000a2616c981 */ /* 0x000f22000c1e1900 */
[----:B0-----:R-:W-:Y:S02]  /*2bc0*/  CS2R R24, SRZ ;  /* 0x0000000000187805 */ /* 0x001fe4000001ff00 */
[----:B------:R-:W-:-:S04]  /*2bd0*/  LOP3.LUT P2, RZ, R63, 0x8, RZ, 0xc0, !PT ;  /* 0x000000083fff7812 */ /* 0x000fc8000784c0ff */
[----:B------:R-:W4:Y:S01]  /*2be0*/  @!P1 LDG.E R25, desc[UR10][R26.64] ;  /* 0x0000000a1a199981 */ /* 0x000f22000c1e1900 */
[----:B------:R-:W-:-:S03]  /*2bf0*/  ISETP.GE.U32.AND P1, PT, R0, UR16, PT ;  /* 0x0000001000007c0c */ /* 0x000fc6000bf26070 */
[----:B-1----:R-:W2:Y:S01]  /*2c00*/  LDL.LU.64 R44, [R1+0x110] ;  /* 0x00011000012c7983 */ /* 0x002ea20000300a00 */
[----:B------:R-:W-:-:S04]  /*2c10*/  ISETP.GE.AND.EX P1, PT, R6, UR17, PT, P1 ;  /* 0x0000001106007c0c */ /* 0x000fc8000bf26310 */
[----:B------:R0:W4:Y:S09]  /*2c20*/  @!P2 LDG.E R4, desc[UR10][R2.64] ;  /* 0x0000000a0204a981 */ /* 0x000132000c1e1900 */
[----:B0-----:R-:W0:Y:S01]  /*2c30*/  @!P1 LDC.64 R2, c[0x0][0x3f8] ;  /* 0x0000fe00ff029b82 */ /* 0x001e220000000a00 */
[----:B------:R-:W-:-:S07]  /*2c40*/  HFMA2 R26, -RZ, RZ, 0, 0 ;  /* 0x00000000ff1a7431 */ /* 0x000fce00000001ff */
[----:B------:R-:W1:Y:S01]  /*2c50*/  @!P1 LDC.64 R36, c[0x0][0x3a0] ;  /* 0x0000e800ff249b82 */ /* 0x000e620000000a00 */
[----:B------:R3:W4:Y:S02]  /*2c60*/  @!P2 LDG.E R26, desc[UR10][R34.64] ;  /* 0x0000000a221aa981 */ /* 0x000724000c1e1900 */
[----:B---3--:R-:W-:Y:S02]  /*2c70*/  @!P1 MOV R34, R30 ;  /* 0x0000001e00229202 */ /* 0x008fe40000000f00 */
[----:B------:R-:W-:Y:S01]  /*2c80*/  @!P1 MOV R35, R33 ;  /* 0x0000002100239202 */ /* 0x000fe20000000f00 */
[----:B0-----:R-:W-:-:S04]  /*2c90*/  @!P1 IMAD R6, R6, R2, RZ ;  /* 0x0000000206069224 */ /* 0x001fc800078e02ff */
[C---:B------:R-:W-:Y:S02]  /*2ca0*/  @!P1 IMAD R3, R0.reuse, R3, R6 ;  /* 0x0000000300039224 */ /* 0x040fe400078e0206 */
[----:B------:R-:W-:-:S05]  /*2cb0*/  @!P1 IMAD.WIDE.U32 R34, R0, R2, R34 ;  /* 0x0000000200229225 */ /* 0x000fca00078e0022 */
[----:B------:R-:W-:Y:S02]  /*2cc0*/  @!P1 IADD3 R15, PT, PT, R35, R3, RZ ;  /* 0x00000003230f9210 */ /* 0x000fe40007ffe0ff */
[C---:B------:R-:W-:Y:S02]  /*2cd0*/  @!P1 SHF.L.U32 R2, R34.reuse, 0x1, RZ ;  /* 0x0000000122029819 */ /* 0x040fe400000006ff */
[----:B------:R-:W-:Y:S02]  /*2ce0*/  @!P1 SHF.L.U64.HI R0, R34, 0x1, R15 ;  /* 0x0000000122009819 */ /* 0x000fe4000001020f */
[----:B------:R-:W0:Y:S01]  /*2cf0*/  @!P1 LDC.64 R34, c[0x0][0x398] ;  /* 0x0000e600ff229b82 */ /* 0x000e220000000a00 */
[----:B-1----:R-:W-:-:S04]  /*2d00*/  @!P1 IADD3 R36, P2, PT, R2, R36, RZ ;  /* 0x0000002402249210 */ /* 0x002fc80007f5e0ff */
[----:B------:R-:W-:Y:S02]  /*2d10*/  @!P1 IADD3.X R37, PT, PT, R0, R37, RZ, P2, !PT ;  /* 0x0000002500259210 */ /* 0x000fe400017fe4ff */
[----:B------:R-:W-:-:S04]  /*2d20*/  LOP3.LUT R63, R63, 0xfffffffd, RZ, 0xc0, !PT ;  /* 0xfffffffd3f3f7812 */ /* 0x000fc800078ec0ff */
[----:B------:R-:W-:Y:S02]  /*2d30*/  @P1 LOP3.LUT R63, R63, 0x2, RZ, 0xfc, !PT ;  /* 0x000000023f3f1812 */ /* 0x000fe400078efcff */
[----:B0-----:R-:W-:-:S04]  /*2d40*/  @!P1 IADD3 R34, P2, PT, R2, R34, RZ ;  /* 0x0000002202229210 */ /* 0x001fc80007f5e0ff */
[----:B------:R-:W-:Y:S02]  /*2d50*/  @!P1 IADD3.X R35, PT, PT, R0, R35, RZ, P2, !PT ;  /* 0x0000002300239210 */ /* 0x000fe400017fe4ff */
[----:B------:R-:W-:-:S04]  /*2d60*/  IADD3 R0, PT, PT, R62, 0x1b0, RZ ;  /* 0x000001b03e007810 */ /* 0x000fc80007ffe0ff */
[----:B------:R-:W-:Y:S02]  /*2d70*/  SHF.R.S32.HI R10, RZ, 0x1f, R0 ;  /* 0x0000001fff0a7819 */ /* 0x000fe40000011400 */
[----:B------:R-:W-:Y:S02]  /*2d80*/  ISETP.GE.U32.AND P2, PT, R0, UR16, PT ;  /* 0x0000001000007c0c */ /* 0x000fe4000bf46070 */
[----:B------:R-:W-:Y:S02]  /*2d90*/  LOP3.LUT P1, RZ, R64, 0x1000, RZ, 0xc0, !PT ;  /* 0x0000100040ff7812 */ /* 0x000fe4000782c0ff */
[----:B------:R-:W-:-:S11]  /*2da0*/  ISETP.GE.AND.EX P2, PT, R10, UR17, PT, P2 ;  /* 0x000000110a007c0c */ /* 0x000fd6000bf46320 */
[----:B------:R0:W3:Y:S02]  /*2db0*/  @!P1 LDG.E R12, desc[UR10][R40.64] ;  /* 0x0000000a280c9981 */ /* 0x0000e4000c1e1900 */
        /* <DEDUP_REMOVED lines=13> */
[----:B------:R-:W-:-:S06]  /*2e90*/  CS2R R2, SRZ ;  /* 0x0000000000027805 */ /* 0x000fcc000001ff00 */
[----:B------:R-:W3:Y:S04]  /*2ea0*/  @!P3 LDG.E R2, desc[UR10][R76.64] ;  /* 0x0000000a4c02b981 */ /* 0x000ee8000c1e1900 */
[----:B------:R-:W3:Y:S01]  /*2eb0*/  @!P3 LDG.E R3, desc[UR10][R74.64] ;  /* 0x0000000a4a03b981 */ /* 0x000ee2000c1e1900 */
        /* <DEDUP_REMOVED lines=12> */
[-C--:B0-----:R-:W-:Y:S02]  /*2f80*/  @!P3 IMAD R10, R10, R38.reuse, RZ ;  /* 0x000000260a0ab224 */ /* 0x081fe400078e02ff */
[----:B------:R-:W-:-:S04]  /*2f90*/  @!P3 IMAD.WIDE.U32 R42, R0, R38, R42 ;  /* 0x00000026002ab225 */ /* 0x000fc800078e002a */
[----:B------:R-:W-:Y:S02]  /*2fa0*/  @!P3 IMAD R10, R0, R39, R10 ;  /* 0x00000027000ab224 */ /* 0x000fe400078e020a */
[----:B------:R-:W0:Y:S03]  /*2fb0*/  @!P3 LDC.64 R38, c[0x0][0x3a0] ;  /* 0x0000e800ff26bb82 */ /* 0x000e260000000a00 */
[----:B------:R-:W-:Y:S02]  /*2fc0*/  @!P3 IADD3 R27, PT, PT, R43, R10, RZ ;  /* 0x0000000a2b1bb210 */ /* 0x000fe40007ffe0ff */
[C---:B------:R-:W-:Y:S02]  /*2fd0*/  @!P3 SHF.L.U32 R10, R42.reuse, 0x1, RZ ;  /* 0x000000012a0ab819 */ /* 0x040fe400000006ff */
[----:B------:R-:W-:Y:S02]  /*2fe0*/  @!P3 SHF.L.U64.HI R0, R42, 0x1, R27 ;  /* 0x000000012a00b819 */ /* 0x000fe4000001021b */
[----:B------:R-:W1:Y:S01]  /*2ff0*/  @!P3 LDC.64 R42, c[0x0][0x398] ;  /* 0x0000e600ff2abb82 */ /* 0x000e620000000a00 */
[----:B------:R-:W-:-:S04]  /*3000*/  @P1 LOP3.LUT R63, R63, 0x4, RZ, 0xfc, !PT ;  /* 0x000000043f3f1812 */ /* 0x000fc800078efcff */
[----:B------:R-:W-:-:S04]  /*3010*/  LOP3.LUT R63, R63, 0xfffffffe, RZ, 0xc0, !PT ;  /* 0xfffffffe3f3f7812 */ /* 0x000fc800078ec0ff */
[----:B------:R-:W-:Y:S02]  /*3020*/  @P2 LOP3.LUT R63, R63, 0x1, RZ, 0xfc, !PT ;  /* 0x000000013f3f2812 */ /* 0x000fe400078efcff */
[----:B------:R-:W-:Y:S01]  /*3030*/  LOP3.LUT P2, RZ, R64, 0x200, RZ, 0xc0, !PT ;  /* 0x0000020040ff7812 */ /* 0x000fe2000784c0ff */
[----:B------:R-:W-:Y:S01]  /*3040*/  HFMA2 R27, -RZ, RZ, 0, 0 ;  /* 0x00000000ff1b7431 */ /* 0x000fe200000001ff */
[----:B0-----:R-:W-:Y:S02]  /*3050*/  @!P3 IADD3 R38, P4, PT, R10, R38, RZ ;  /* 0x000000260a26b210 */ /* 0x001fe40007f9e0ff */
[----:B------:R-:W-:Y:S02]  /*3060*/  IADD3 R65, PT, PT, R62, 0x1d0, RZ ;  /* 0x000001d03e417810 */ /* 0x000fe40007ffe0ff */
[----:B------:R-:W-:Y:S02]  /*3070*/  @!P3 IADD3.X R39, PT, PT, R0, R39, RZ, P4, !PT ;  /* 0x000000270027b210 */ /* 0x000fe400027fe4ff */
[----:B-1----:R-:W-:-:S05]  /*3080*/  @!P3 IADD3 R42, P4, PT, R10, R42, RZ ;  /* 0x0000002a0a2ab210 */ /* 0x002fca0007f9e0ff */
[----:B------:R0:W3:Y:S01]  /*3090*/  @!P2 LDG.E R27, desc[UR10][R66.64] ;  /* 0x0000000a421ba981 */ /* 0x0000e2000c1e1900 */
[----:B------:R-:W-:-:S03]  /*30a0*/  @!P3 IADD3.X R43, PT, PT, R0, R43, RZ, P4, !PT ;  /* 0x0000002b002bb210 */ /* 0x000fc600027fe4ff */
[----:B------:R-:W3:Y:S01]  /*30b0*/  @!P2 LDG.E R24, desc[UR10][R68.64] ;  /* 0x0000000a4418a981 */ /* 0x000ee2000c1e1900 */
[----:B------:R-:W-:Y:S02]  /*30c0*/  ISETP.GE.U32.AND P4, PT, R65, UR16, PT ;  /* 0x0000001041007c0c */ /* 0x000fe4000bf86070 */
[----:B0-----:R-:W-:Y:S01]  /*30d0*/  SHF.R.S32.HI R66, RZ, 0x1f, R65 ;  /* 0x0000001fff427819 */ /* 0x001fe20000011441 */
[----:B------:R-:W-:-:S03]  /*30e0*/  HFMA2 R0, -RZ, RZ, 0, 0 ;  /* 0x00000000ff007431 */ /* 0x000fc600000001ff */
[----:B------:R-:W-:-:S03]  /*30f0*/  ISETP.GE.AND.EX P4, PT, R66, UR17, PT, P4 ;  /* 0x0000001142007c0c */ /* 0x000fc6000bf86340 */
[----:B------:R0:W3:Y:S10]  /*3100*/  @!P5 LDG.E R0, desc[UR10][R28.64] ;  /* 0x0000000a1c00d981 */ /* 0x0000f4000c1e1900 */
[----:B0-----:R-:W0:Y:S01]  /*3110*/  @!P4 LDC.64 R28, c[0x0][0x3f8] ;  /* 0x0000fe00ff1ccb82 */ /* 0x001e220000000a00 */
[----:B------:R-:W-:-:S06]  /*3120*/  MOV R10, RZ ;  /* 0x000000ff000a7202 */ /* 0x000fcc0000000f00 */
[----:B------:R1:W3:Y:S02]  /*3130*/  @!P5 LDG.E R10, desc[UR10][R54.64] ;  /* 0x0000000a360ad981 */ /* 0x0002e4000c1e1900 */
[----:B-1----:R-:W-:Y:S02]  /*3140*/  @!P4 MOV R54, R30 ;  /* 0x0000001e0036c202 */ /* 0x002fe40000000f00 */
[----:B------:R-:W-:Y:S01]  /*3150*/  @!P4 MOV R55, R33 ;  /* 0x000000210037c202 */ /* 0x000fe20000000f00 */
        /* <DEDUP_REMOVED lines=8> */
[----:B------:R-:W-:-:S02]  /*31e0*/  LOP3.LUT P1, RZ, R64, 0x800, RZ, 0xc0, !PT ;  /* 0x0000080040ff7812 */ /* 0x000fc4000782c0ff */
[----:B------:R-:W-:Y:S02]  /*31f0*/  LOP3.LUT R64, R64, 0x7fffffff, RZ, 0xc0, !PT ;  /* 0x7fffffff40407812 */ /* 0x000fe400078ec0ff */
[----:B------:R-:W-:Y:S02]  /*3200*/  IADD3 R67, PT, PT, R62, 0x1e0, RZ ;  /* 0x000001e03e437810 */ /* 0x000fe40007ffe0ff */
[----:B0-----:R-:W-:Y:S01]  /*3210*/  @!P4 IADD3 R28, P5, PT, R66, R28, RZ ;  /* 0x0000001c421cc210 */ /* 0x001fe20007fbe0ff */
[----:B------:R-:W-:-:S06]  /*3220*/  HFMA2 R15, -RZ, RZ, 0, 0 ;  /* 0x00000000ff0f7431 */ /* 0x000fcc00000001ff */
[----:B------:R-:W3:Y:S01]  /*3230*/  @!P1 LDG.E R18, desc[UR10][R70.64] ;  /* 0x0000000a46129981 */ /* 0x000ee2000c1e1900 */
[C---:B------:R-:W-:Y:S02]  /*3240*/  @!P4 IADD3.X R29, PT, PT, R65.reuse, R29, RZ, P5, !PT ;  /* 0x0000001d411dc210 */ /* 0x040fe40002ffe4ff */
[----:B-1----:R-:W-:Y:S02]  /*3250*/  @!P4 IADD3 R54, P5, PT, R66, R54, RZ ;  /* 0x000000364236c210 */ /* 0x002fe40007fbe0ff */
[----:B------:R-:W-:Y:S01]  /*3260*/  @P3 LOP3.LUT R64, R64, 0x80000000, RZ, 0xfc, !PT ;  /* 0x8000000040403812 */ /* 0x000fe200078efcff */
[----:B------:R-:W3:Y:S01]  /*3270*/  @!P1 LDG.E R15, desc[UR10][R72.64] ;  /* 0x0000000a480f9981 */ /* 0x000ee2000c1e1900 */
[----:B------:R-:W-:Y:S02]  /*3280*/  @!P4 IADD3.X R55, PT, PT, R65, R55, RZ, P5, !PT ;  /* 0x000000374137c210 */ /* 0x000fe40002ffe4ff */
[----:B------:R-:W-:Y:S02]  /*3290*/  SHF.R.S32.HI R68, RZ, 0x1f, R67 ;  /* 0x0000001fff447819 */ /* 0x000fe40000011443 */
[----:B------:R-:W-:-:S02]  /*32a0*/  ISETP.GE.U32.AND P5, PT, R67, UR16, PT ;  /* 0x0000001043007c0c */ /* 0x000fc4000bfa6070 */
[----:B------:R-:W-:Y:S02]  /*32b0*/  LOP3.LUT P3, RZ, R64, 0x40, RZ, 0xc0, !PT ;  /* 0x0000004040ff7812 */ /* 0x000fe4000786c0ff */
[----:B------:R-:W-:Y:S02]  /*32c0*/  ISETP.GE.AND.EX P5, PT, R68, UR17, PT, P5 ;  /* 0x0000001144007c0c */ /* 0x000fe4000bfa6350 */
[----:B------:R-:W-:Y:S01]  /*32d0*/  MOV R66, RZ ;  /* 0x000000ff00427202 */ /* 0x000fe20000000f00 */
[----:B------:R-:W-:-:S08]  /*32e0*/  HFMA2 R65, -RZ, RZ, 0, 0 ;  /* 0x00000000ff417431 */ /* 0x000fd000000001ff */
[----:B------:R0:W3:Y:S04]  /*32f0*/  @!P3 LDG.E R66, desc[UR10][R56.64] ;  /* 0x0000000a3842b981 */ /* 0x0000e8000c1e1900 */
[----:B------:R1:W3:Y:S01]  /*3300*/  @!P6 LDG.E R65, desc[UR10][R60.64] ;  /* 0x0000000a3c41e981 */ /* 0x0002e2000c1e1900 */
[----:B0-----:R-:W0:Y:S01]  /*3310*/  @!P5 LDC.64 R56, c[0x0][0x3f8] ;  /* 0x0000fe00ff38db82 */ /* 0x001e220000000a00 */
[----:B-1----:R-:W-:-:S06]  /*3320*/  CS2R R60, SRZ ;  /* 0x00000000003c7805 */ /* 0x002fcc000001ff00 */
[----:B------:R1:W3:Y:S04]  /*3330*/  @!P3 LDG.E R61, desc[UR10][R58.64] ;  /* 0x0000000a3a3db981 */ /* 0x0002e8000c1e1900 */
[----:B------:R-:W3:Y:S01]  /*3340*/  @!P6 LDG.E R60, desc[UR10][R92.64] ;  /* 0x0000000a5c3ce981 */ /* 0x000ee2000c1e1900 */
        /* <DEDUP_REMOVED lines=16> */
[----:B------:R-:W-:-:S05]  /*3450*/  LOP3.LUT R64, R64, 0xdfffffff, RZ, 0xc0, !PT ;  /* 0xdfffffff40407812 */ /* 0x000fca00078ec0ff */
[----:B--2---:R-:W2:Y:S04]  /*3460*/  @!P1 LDG.E R67, desc[UR10][R44.64] ;  /* 0x0000000a2c439981 */ /* 0x004ea8000c1e1900 */
[----:B------:R-:W4:Y:S01]  /*3470*/  LDL.LU R44, [R1+0x11c] ;  /* 0x00011c00012c7983 */ /* 0x000f220000300800 */
[----:B------:R-:W-:-:S03]  /*3480*/  @P4 LOP3.LUT R64, R64, 0x20000000, RZ, 0xfc, !PT ;  /* 0x2000000040404812 */ /* 0x000fc600078efcff */
[----:B------:R-:W-:Y:S01]  /*3490*/  STL [R1+0x1d0], R34 ;  /* 0x0001d02201007387 */ /* 0x000fe20000100800 */
[C---:B------:R-:W-:Y:S02]  /*34a0*/  LOP3.LUT P4, RZ, R64.reuse, 0x10, RZ, 0xc0, !PT ;  /* 0x0000001040ff7812 */ /* 0x040fe4000788c0ff */
[----:B------:R-:W-:Y:S01]  /*34b0*/  LOP3.LUT R64, R64, 0xf7ffffff, RZ, 0xc0, !PT ;  /* 0xf7ffffff40407812 */ /* 0x000fe200078ec0ff */
[----:B------:R-:W-:Y:S03]  /*34c0*/  STL [R1+0x1e0], R34 ;  /* 0x0001e02201007387 */ /* 0x000fe60000100800 */
[----:B------:R-:W-:Y:S01]  /*34d0*/  @P5 LOP3.LUT R64, R64, 0x8000000, RZ, 0xfc, !PT ;  /* 0x0800000040405812 */ /* 0x000fe200078efcff */
[----:B------:R-:W-:Y:S03]  /*34e0*/  STL [R1+0x1f0], R34 ;  /* 0x0001f02201007387 */ /* 0x000fe60000100800 */
[----:B------:R-:W-:Y:S01]  /*34f0*/  LOP3.LUT P5, RZ, R64, 0x1000000, RZ, 0xc0, !PT ;  /* 0x0100000040ff7812 */ /* 0x000fe200078ac0ff */
[----:B------:R-:W-:Y:S04]  /*3500*/  STL [R1+0x200], R34 ;  /* 0x0002002201007387 */ /* 0x000fe80000100800 */
[----:B------:R0:W-:Y:S04]  /*3510*/  STL.64 [R1+0x210], R34 ;  /* 0x0002102201007387 */ /* 0x0001e80000100a00 */
[----:B------:R-:W-:Y:S04]  /*3520*/  STL [R1+0x1cc], R35 ;  /* 0x0001cc2301007387 */ /* 0x000fe80000100800 */
[----:B------:R-:W-:Y:S01]  /*3530*/  STL [R1+0x1f4], R35 ;  /* 0x0001f42301007387 */ /* 0x000fe20000100800 */
[----:B0-----:R-:W-:-:S03]  /*3540*/  PRMT R34, RZ, 0x7610, R34 ;  /* 0x00007610ff227816 */ /* 0x001fc60000000022 */
[----:B------:R-:W3:Y:S01]  /*3550*/  LDL.LU R45, [R1+0x118] ;  /* 0x00011800012d7983 */ /* 0x000ee20000300800 */
[----:B------:R-:W-:-:S05]  /*3560*/  @!P5 PRMT R34, R91, 0x7610, R34 ;  /* 0x000076105b22d816 */ /* 0x000fca0000000022 */
[----:B------:R0:W-:Y:S04]  /*3570*/  STL.S16 [R1+0x116], R34 ;  /* 0x0001162201007387 */ /* 0x0001e80000100600 */
[----:B0-----:R-:W2:Y:S01]  /*3580*/  LDL.LU.64 R34, [R1+0x140] ;  /* 0x0001400001227983 */ /* 0x001ea20000300a00 */
[----:B------:R-:W-:-:S04]  /*3590*/  IADD3 R71, PT, PT, R62, 0x1f0, RZ ;  /* 0x000001f03e477810 */ /* 0x000fc80007ffe0ff */
[----:B------:R-:W-:Y:S02]  /*35a0*/  SHF.R.S32.HI R72, RZ, 0x1f, R71 ;  /* 0x0000001fff487819 */ /* 0x000fe40000011447 */
[----:B------:R-:W-:-:S04]  /*35b0*/  ISETP.GE.U32.AND P6, PT, R71, UR16, PT ;  /* 0x0000001047007c0c */ /* 0x000fc8000bfc6070 */
[----:B------:R-:W-:Y:S02]  /*35c0*/  ISETP.GE.AND.EX P6, PT, R72, UR17, PT, P6 ;  /* 0x0000001148007c0c */ /* 0x000fe4000bfc6360 */
[----:B------:R-:W-:-:S06]  /*35d0*/  CS2R R68, SRZ ;  /* 0x0000000000447805 */ /* 0x000fcc000001ff00 */
[----:B------:R0:W2:Y:S01]  /*35e0*/  @!P4 LDG.E R69, desc[UR10][R48.64] ;  /* 0x0000000a3045c981 */ /* 0x0000a2000c1e1900 */
[----:B------:R-:W-:Y:S02]  /*35f0*/  MOV R70, RZ ;  /* 0x000000ff00467202 */ /* 0x000fe40000000f00 */
[----:B------:R-:W-:Y:S01]  /*3600*/  LOP3.LUT R64, R64, 0xbfffffff, RZ, 0xc0, !PT ;  /* 0xbfffffff40407812 */ /* 0x000fe200078ec0ff */
[----:B------:R-:W2:Y:S04]  /*3610*/  @!P1 LDG.E R68, desc[UR10][R88.64] ;  /* 0x0000000a58449981 */ /* 0x000ea8000c1e1900 */
[----:B------:R1:W2:Y:S01]  /*3620*/  @!P4 LDG.E R70, desc[UR10][R52.64] ;  /* 0x0000000a3446c981 */ /* 0x0002a2000c1e1900 */
[----:B0-----:R-:W0:Y:S01]  /*3630*/  @!P6 LDC.64 R48, c[0x0][0x3f8] ;  /* 0x0000fe00ff30eb82 */ /* 0x001e220000000a00 */
[----:B-1----:R-:W-:-:S02]  /*3640*/  @!P6 MOV R52, R30 ;  /* 0x0000001e0034e202 */ /* 0x002fc40000000f00 */
        /* <DEDUP_REMOVED lines=9> */
[----:B------:R-:W-:-:S02]  /*36e0*/  @P4 LOP3.LUT R64, R64, 0x40000000, RZ, 0xfc, !PT ;  /* 0x4000000040404812 */ /* 0x000fc400078efcff */
[----:B------:R-:W-:Y:S02]  /*36f0*/  PRMT R73, RZ, 0x7610, R73 ;  /* 0x00007610ff497816 */ /* 0x000fe40000000049 */
[----:B0-----:R-:W-:-:S04]  /*3700*/  @!P6 IADD3 R48, P1, PT, R72, R48, RZ ;  /* 0x000000304830e210 */ /* 0x001fc80007f3e0ff */
[C---:B------:R-:W-:Y:S02]  /*3710*/  @!P6 IADD3.X R49, PT, PT, R71.reuse, R49, RZ, P1, !PT ;  /* 0x000000314731e210 */ /* 0x040fe40000ffe4ff */
[----:B-1----:R-:W-:Y:S02]  /*3720*/  @!P6 IADD3 R52, P4, PT, R72, R52, RZ ;  /* 0x000000344834e210 */ /* 0x002fe40007f9e0ff */
[C---:B------:R-:W-:Y:S02]  /*3730*/  LOP3.LUT P1, RZ, R64.reuse, 0x800000, RZ, 0xc0, !PT ;  /* 0x0080000040ff7812 */ /* 0x040fe4000782c0ff */
[----:B------:R-:W-:Y:S02]  /*3740*/  @!P6 IADD3.X R53, PT, PT, R71, R53, RZ, P4, !PT ;  /* 0x000000354735e210 */ /* 0x000fe400027fe4ff */
[C---:B------:R-:W-:Y:S02]  /*3750*/  LOP3.LUT P4, RZ, R64.reuse, 0x200000, RZ, 0xc0, !PT ;  /* 0x0020000040ff7812 */ /* 0x040fe4000788c0ff */
[----:B------:R-:W-:-:S02]  /*3760*/  LOP3.LUT R64, R64, 0xfbffffff, RZ, 0xc0, !PT ;  /* 0xfbffffff40407812 */ /* 0x000fc400078ec0ff */
[----:B------:R-:W-:Y:S02]  /*3770*/  PRMT R72, R72, 0x5410, RZ ;  /* 0x0000541048487816 */ /* 0x000fe400000000ff */
[----:B------:R-:W-:Y:S02]  /*3780*/  @P6 LOP3.LUT R64, R64, 0x4000000, RZ, 0xfc, !PT ;  /* 0x0400000040406812 */ /* 0x000fe400078efcff */
[----:B------:R-:W-:Y:S02]  /*3790*/  PRMT R74, RZ, 0x7610, R74 ;  /* 0x00007610ff4a7816 */ /* 0x000fe4000000004a */
[----:B------:R-:W-:Y:S02]  /*37a0*/  LOP3.LUT P6, RZ, R64, 0x400000, RZ, 0xc0, !PT ;  /* 0x0040000040ff7812 */ /* 0x000fe400078cc0ff */
[----:B------:R-:W-:Y:S02]  /*37b0*/  @!P5 PRMT R74, R90, 0x7632, R74 ;  /* 0x000076325a4ad816 */ /* 0x000fe4000000004a */
[----:B------:R-:W-:-:S02]  /*37c0*/  PRMT R75, RZ, 0x7610, R75 ;  /* 0x00007610ff4b7816 */ /* 0x000fc4000000004b */
[----:B------:R-:W-:Y:S02]  /*37d0*/  PRMT R77, RZ, 0x7610, R77 ;  /* 0x00007610ff4d7816 */ /* 0x000fe4000000004d */
[----:B------:R-:W-:Y:S02]  /*37e0*/  @!P1 PRMT R75, R86, 0x7610, R75 ;  /* 0x00007610564b9816 */ /* 0x000fe4000000004b */
[----:B------:R-:W-:-:S03]  /*37f0*/  PRMT R80, RZ, 0x7610, R80 ;  /* 0x00007610ff507816 */ /* 0x000fc60000000050 */
[----:B------:R-:W-:Y:S02]  /*3800*/  @!P6 PRMT R77, R84, 0x7610, R77 ;  /* 0x00007610544de816 */ /* 0x000fe4000000004d */
[----:B------:R-:W-:Y:S02]  /*3810*/  PRMT R81, RZ, 0x7610, R81 ;  /* 0x00007610ff517816 */ /* 0x000fe40000000051 */
[----:B------:R-:W-:Y:S02]  /*3820*/  PRMT R74, R74, 0x5410, RZ ;  /* 0x000054104a4a7816 */ /* 0x000fe400000000ff */
[----:B------:R-:W-:Y:S02]  /*3830*/  PRMT R75, R75, 0x5410, RZ ;  /* 0x000054104b4b7816 */ /* 0x000fe400000000ff */
[----:B------:R-:W-:Y:S02]  /*3840*/  PRMT R76, RZ, 0x7610, R76 ;  /* 0x00007610ff4c7816 */ /* 0x000fe4000000004c */
[----:B------:R-:W-:-:S02]  /*3850*/  PRMT R79, RZ, 0x7610, R79 ;  /* 0x00007610ff4f7816 */ /* 0x000fc4000000004f */
[----:B------:R-:W-:Y:S02]  /*3860*/  PRMT R77, R77, 0x5410, RZ ;  /* 0x000054104d4d7816 */ /* 0x000fe400000000ff */
[----:B------:R-:W-:Y:S01]  /*3870*/  @!P4 PRMT R80, R78, 0x7632, R80 ;  /* 0x000076324e50c816 */ /* 0x000fe20000000050 */
[----:B------:R0:W-:Y:S01]  /*3880*/  STL [R1+0x9c], R82 ;  /* 0x00009c5201007387 */ /* 0x0001e20000100800 */
[----:B------:R-:W-:Y:S02]  /*3890*/  @!P1 PRMT R74, R74, 0x7610, R86 ;  /* 0x000076104a4a9816 */ /* 0x000fe40000000056 */
[----:B------:R-:W-:Y:S02]  /*38a0*/  @!P1 PRMT R75, R75, 0x5410, R85 ;  /* 0x000054104b4b9816 */ /* 0x000fe40000000055 */
[----:B------:R-:W-:Y:S02]  /*38b0*/  @!P1 PRMT R76, R85, 0x7632, R76 ;  /* 0x00007632554c9816 */ /* 0x000fe4000000004c */
[----:B------:R-:W-:-:S02]  /*38c0*/  LOP3.LUT P1, RZ, R64, 0x80000, RZ, 0xc0, !PT ;  /* 0x0008000040ff7812 */ /* 0x000fc4000782c0ff */
[----:B------:R-:W-:Y:S02]  /*38d0*/  @!P6 PRMT R79, R82, 0x7610, R79 ;  /* 0x00007610524fe816 */ /* 0x000fe4000000004f */
[--C-:B------:R-:W-:Y:S02]  /*38e0*/  @!P6 PRMT R77, R77, 0x7610, R82.reuse ;  /* 0x000076104d4de816 */ /* 0x100fe40000000052 */
[----:B0-----:R-:W-:Y:S02]  /*38f0*/  PRMT R82, RZ, 0x7610, R82 ;  /* 0x00007610ff527816 */ /* 0x001fe40000000052 */
[----:B------:R-:W-:Y:S02]  /*3900*/  PRMT R80, R80, 0x5410, RZ ;  /* 0x0000541050507816 */ /* 0x000fe400000000ff */
[----:B------:R-:W-:Y:S01]  /*3910*/  PRMT R83, RZ, 0x7610, R83 ;  /* 0x00007610ff537816 */ /* 0x000fe20000000053 */
[----:B------:R-:W-:Y:S03]  /*3920*/  STL [R1+0xa4], R8 ;  /* 0x0000a40801007387 */ /* 0x000fe60000100800 */
[----:B------:R-:W-:Y:S01]  /*3930*/  @!P1 PRMT R83, R9, 0x7610, R83 ;  /* 0x0000761009539816 */ /* 0x000fe20000000053 */
[----:B------:R0:W-:Y:S01]  /*3940*/  STL [R1+0x28], R9 ;  /* 0x0000280901007387 */ /* 0x0001e20000100800 */
[----:B------:R-:W-:-:S02]  /*3950*/  PRMT R71, RZ, 0x5410, RZ ;  /* 0x00005410ff477816 */ /* 0x000fc400000000ff */
[----:B----4-:R-:W-:Y:S02]  /*3960*/  @!P0 PRMT R73, R44, 0x7610, R73 ;  /* 0x000076102c498816 */ /* 0x010fe40000000049 */
[----:B------:R-:W-:Y:S02]  /*3970*/  @!P0 PRMT R72, R72, 0x7610, R44 ;  /* 0x0000761048488816 */ /* 0x000fe4000000002c */
[----:B------:R-:W-:Y:S02]  /*3980*/  PRMT R73, R73, 0x5410, RZ ;  /* 0x0000541049497816 */ /* 0x000fe400000000ff */
[----:B------:R-:W-:Y:S02]  /*3990*/  PRMT R72, RZ, 0x7610, R72 ;  /* 0x00007610ff487816 */ /* 0x000fe40000000048 */
[----:B------:R-:W-:Y:S02]  /*39a0*/  @!P5 PRMT R73, R73, 0x5410, R90 ;  /* 0x000054104949d816 */ /* 0x000fe4000000005a */
[----:B------:R-:W-:-:S02]  /*39b0*/  @!P5 PRMT R72, R91, 0x7632, R72 ;  /* 0x000076325b48d816 */ /* 0x000fc40000000048 */
[----:B------:R-:W-:-:S13]  /*39c0*/  LOP3.LUT P5, RZ, R64, 0x100000, RZ, 0xc0, !PT ;  /* 0x0010000040ff7812 */ /* 0x000fda00078ac0ff */
[----:B------:R-:W-:-:S04]  /*39d0*/  @!P5 PRMT R81, R7, 0x7610, R81 ;  /* 0x000076100751d816 */ /* 0x000fc80000000051 */
[----:B------:R-:W-:Y:S02]  /*39e0*/  PRMT R81, R81, 0x5410, RZ ;  /* 0x0000541051517816 */ /* 0x000fe400000000ff */
[----:B------:R-:W-:Y:S02]  /*39f0*/  @!P5 PRMT R82, R8, 0x7610, R82 ;  /* 0x000076100852d816 */ /* 0x000fe40000000052 */
[----:B------:R-:W-:Y:S02]  /*3a00*/  @!P5 PRMT R80, R80, 0x7610, R7 ;  /* 0x000076105050d816 */ /* 0x000fe40000000007 */
[----:B------:R-:W-:Y:S02]  /*3a10*/  @!P5 PRMT R81, R81, 0x7610, R8 ;  /* 0x000076105151d816 */ /* 0x000fe40000000008 */
[----:B------:R-:W-:Y:S02]  /*3a20*/  LOP3.LUT P5, RZ, R64, 0x4, RZ, 0xc0, !PT ;  /* 0x0000000440ff7812 */ /* 0x000fe400078ac0ff */
[----:B------:R-:W-:-:S04]  /*3a30*/  PRMT R82, R82, 0x5410, RZ ;  /* 0x0000541052527816 */ /* 0x000fc800000000ff */
[----:B------:R-:W-:Y:S02]  /*3a40*/  @!P1 PRMT R82, R82, 0x7610, R9 ;  /* 0x0000761052529816 */ /* 0x000fe40000000009 */
[----:B0-----:R-:W-:Y:S02]  /*3a50*/  CS2R R8, SRZ ;  /* 0x0000000000087805 */ /* 0x001fe4000001ff00 */
[----:B---3--:R-:W-:-:S04]  /*3a60*/  @!P0 PRMT R71, R71, 0x5410, R45 ;  /* 0x0000541047478816 */ /* 0x008fc8000000002d */
[----:B--2---:R0:W2:Y:S01]  /*3a70*/  @!P5 LDG.E R9, desc[UR10][R34.64] ;  /* 0x0000000a2209d981 */ /* 0x0040a2000c1e1900 */
[----:B------:R-:W-:-:S03]  /*3a80*/  @!P0 PRMT R71, R45, 0x7632, R71 ;  /* 0x000076322d478816 */ /* 0x000fc60000000047 */
[----:B------:R-:W-:Y:S04]  /*3a90*/  STL [R1+0x10], R44 ;  /* 0x0000102c01007387 */ /* 0x000fe80000100800 */
[----:B------:R1:W-:Y:S04]  /*3aa0*/  STL [R1+0x90], R45 ;  /* 0x0000902d01007387 */ /* 0x0003e80000100800 */
[----:B------:R-:W0:Y:S01]  /*3ab0*/  LDL.LU.64 R34, [R1+0x210] ;  /* 0x0002100001227983 */ /* 0x000e220000300a00 */
[----:B------:R-:W-:Y:S02]  /*3ac0*/  PRMT R76, R76, 0x5410, RZ ;  /* 0x000054104c4c7816 */ /* 0x000fe400000000ff */
[----:B------:R-:W-:Y:S01]  /*3ad0*/  PRMT R83, R83, 0x5410, RZ ;  /* 0x0000541053537816 */ /* 0x000fe200000000ff */
[----:B------:R3:W-:Y:S04]  /*3ae0*/  STL [R1+0x1c], R84 ;  /* 0x00001c5401007387 */ /* 0x0007e80000100800 */
[----:B-1----:R-:W4:Y:S01]  /*3af0*/  LDL.LU.64 R44, [R1+0x148] ;  /* 0x00014800012c7983 */ /* 0x002f220000300a00 */
[----:B------:R-:W-:-:S02]  /*3b00*/  @!P6 PRMT R76, R76, 0x7610, R84 ;  /* 0x000076104c4ce816 */ /* 0x000fc40000000054 */
[C---:B------:R-:W-:Y:S01]  /*3b10*/  LOP3.LUT P6, RZ, R64.reuse, 0x20000, RZ, 0xc0, !PT ;  /* 0x0002000040ff7812 */ /* 0x040fe200078cc0ff */
[----:B------:R-:W-:Y:S01]  /*3b20*/  STL [R1+0x1dc], R36 ;  /* 0x0001dc2401007387 */ /* 0x000fe20000100800 */
[----:B---3--:R-:W-:Y:S02]  /*3b30*/  PRMT R84, RZ, 0x7610, R84 ;  /* 0x00007610ff547816 */ /* 0x008fe40000000054 */
[----:B------:R-:W-:Y:S01]  /*3b40*/  @!P1 PRMT R83, R83, 0x7610, R11 ;  /* 0x0000761053539816 */ /* 0x000fe2000000000b */
[----:B------:R-:W-:Y:S01]  /*3b50*/  STL [R1+0x1d8], R37 ;  /* 0x0001d82501007387 */ /* 0x000fe20000100800 */
[----:B------:R-:W-:Y:S02]  /*3b60*/  @!P1 PRMT R84, R11, 0x7610, R84 ;  /* 0x000076100b549816 */ /* 0x000fe40000000054 */
[----:B------:R-:W-:Y:S01]  /*3b70*/  LOP3.LUT P1, RZ, R64, 0x10000, RZ, 0xc0, !PT ;  /* 0x0001000040ff7812 */ /* 0x000fe2000782c0ff */
[----:B------:R1:W-:Y:S01]  /*3b80*/  STL.64 [R1+0x1e8], R36 ;  /* 0x0001e82401007387 */ /* 0x0003e20000100a00 */
[----:B------:R-:W-:-:S02]  /*3b90*/  PRMT R88, RZ, 0x7610, R88 ;  /* 0x00007610ff587816 */ /* 0x000fc40000000058 */
[----:B------:R-:W-:Y:S01]  /*3ba0*/  PRMT R79, R79, 0x5410, RZ ;  /* 0x000054104f4f7816 */ /* 0x000fe200000000ff */
[----:B------:R3:W-:Y:S01]  /*3bb0*/  STL [R1+0x94], R90 ;  /* 0x0000945a01007387 */ /* 0x0007e20000100800 */
[----:B------:R-:W-:Y:S02]  /*3bc0*/  @!P6 PRMT R88, R17, 0x7610, R88 ;  /* 0x000076101158e816 */ /* 0x000fe40000000058 */
[----:B------:R-:W-:Y:S01]  /*3bd0*/  PRMT R89, RZ, 0x5410, RZ ;  /* 0x00005410ff597816 */ /* 0x000fe200000000ff */
[----:B------:R3:W-:Y:S04]  /*3be0*/  STL [R1+0x20], R78 ;  /* 0x0000204e01007387 */ /* 0x0007e80000100800 */
[----:B-1----:R-:W2:Y:S01]  /*3bf0*/  LDL.LU.64 R36, [R1+0x138] ;  /* 0x0001380001247983 */ /* 0x002ea20000300a00 */
[----:B------:R-:W-:-:S02]  /*3c00*/  @!P4 PRMT R79, R79, 0x5410, R78 ;  /* 0x000054104f4fc816 */ /* 0x000fc4000000004e */
[----:B------:R-:W-:Y:S01]  /*3c10*/  PRMT R88, R88, 0x5410, RZ ;  /* 0x0000541058587816 */ /* 0x000fe200000000ff */
[----:B------:R1:W-:Y:S01]  /*3c20*/  STL [R1+0x24], R7 ;  /* 0x0000240701007387 */ /* 0x0003e20000100800 */
[----:B---3--:R-:W-:Y:S02]  /*3c30*/  PRMT R90, RZ, 0x7610, R90 ;  /* 0x00007610ff5a7816 */ /* 0x008fe4000000005a */
[----:B------:R-:W-:Y:S01]  /*3c40*/  @!P1 PRMT R89, R19, 0x7610, R89 ;  /* 0x0000761013599816 */ /* 0x000fe20000000059 */
[----:B------:R-:W-:Y:S01]  /*3c50*/  STL [R1+0x98], R85 ;  /* 0x0000985501007387 */ /* 0x000fe20000100800 */
[----:B------:R-:W-:Y:S02]  /*3c60*/  PRMT R78, RZ, 0x5410, RZ ;  /* 0x00005410ff4e7816 */ /* 0x000fe400000000ff */
[----:B------:R-:W-:Y:S01]  /*3c70*/  @!P1 PRMT R88, R88, 0x7610, R19 ;  /* 0x0000761058589816 */ /* 0x000fe20000000013 */
[----:B------:R-:W-:Y:S01]  /*3c80*/  STL [R1+0x18], R86 ;  /* 0x0000185601007387 */ /* 0x000fe20000100800 */
[----:B------:R-:W-:-:S02]  /*3c90*/  @!P1 PRMT R89, R89, 0x5410, R21 ;  /* 0x0000541059599816 */ /* 0x000fc40000000015 */
[----:B------:R-:W-:Y:S01]  /*3ca0*/  @!P1 PRMT R90, R21, 0x7632, R90 ;  /* 0x00007632155a9816 */ /* 0x000fe2000000005a */
[----:B------:R-:W-:Y:S01]  /*3cb0*/  STL [R1+0xa0], R5 ;  /* 0x0000a00501007387 */ /* 0x000fe20000100800 */
[----:B------:R-:W-:Y:S02]  /*3cc0*/  @!P4 PRMT R78, R78, 0x5410, R5 ;  /* 0x000054104e4ec816 */ /* 0x000fe40000000005 */
[----:B------:R-:W-:Y:S01]  /*3cd0*/  LOP3.LUT P1, RZ, R63, 0x4, RZ, 0xc0, !PT ;  /* 0x000000043fff7812 */ /* 0x000fe2000782c0ff */
[----:B------:R3:W2:Y:S01]  /*3ce0*/  @!P5 LDG.E R8, desc[UR10][R50.64] ;  /* 0x0000000a3208d981 */ /* 0x0006a2000c1e1900 */
[----:B------:R-:W-:Y:S02]  /*3cf0*/  @!P4 PRMT R78, R5, 0x7632, R78 ;  /* 0x00007632054ec816 */ /* 0x000fe4000000004e */
[----:B------:R-:W-:Y:S02]  /*3d00*/  LOP3.LUT P4, RZ, R64, 0x8, RZ, 0xc0, !PT ;  /* 0x0000000840ff7812 */ /* 0x000fe4000788c0ff */
[----:B-1----:R-:W-:-:S02]  /*3d10*/  MOV R7, RZ ;  /* 0x000000ff00077202 */ /* 0x002fc40000000f00 */
[----:B------:R-:W-:Y:S02]  /*3d20*/  LOP3.LUT P0, RZ, R64, 0x40000, RZ, 0xc0, !PT ;  /* 0x0004000040ff7812 */ /* 0x000fe4000780c0ff */
[----:B0-----:R-:W-:-:S04]  /*3d30*/  PRMT R34, RZ, 0x7610, R34 ;  /* 0x00007610ff227816 */ /* 0x001fc80000000022 */
[----:B------:R-:W-:-:S03]  /*3d40*/  @!P1 PRMT R34, R6, 0x7610, R34 ;  /* 0x0000761006229816 */ /* 0x000fc60000000022 */
[----:B----4-:R-:W4:Y:S04]  /*3d50*/  @!P4 LDG.E R7, desc[UR10][R44.64] ;  /* 0x0000000a2c07c981 */ /* 0x010f28000c1e1900 */
[----:B------:R0:W-:Y:S04]  /*3d60*/  STL.S16 [R1+0x112], R34 ;  /* 0x0001122201007387 */ /* 0x0001e80000100600 */
[----:B------:R-:W4:Y:S04]  /*3d70*/  LDL.LU.64 R44, [R1+0x130] ;  /* 0x00013000012c7983 */ /* 0x000f280000300a00 */
[----:B0-----:R-:W4:Y:S01]  /*3d80*/  LDL.LU R34, [R1+0x200] ;  /* 0x0002000001227983 */ /* 0x001f220000300800 */
[----:B------:R-:W-:-:S04]  /*3d90*/  PRMT R85, RZ, 0x7610, R85 ;  /* 0x00007610ff557816 */ /* 0x000fc80000000055 */
[----:B------:R-:W-:Y:S02]  /*3da0*/  @!P0 PRMT R85, R13, 0x7610, R85 ;  /* 0x000076100d558816 */ /* 0x000fe40000000055 */
[----:B------:R-:W-:Y:S02]  /*3db0*/  PRMT R84, R84, 0x5410, RZ ;  /* 0x0000541054547816 */ /* 0x000fe400000000ff */
[----:B------:R-:W-:Y:S02]  /*3dc0*/  PRMT R85, R85, 0x5410, RZ ;  /* 0x0000541055557816 */ /* 0x000fe400000000ff */
[----:B------:R-:W-:Y:S02]  /*3dd0*/  PRMT R86, RZ, 0x7610, R86 ;  /* 0x00007610ff567816 */ /* 0x000fe40000000056 */
[----:B------:R-:W-:Y:S02]  /*3de0*/  @!P0 PRMT R84, R84, 0x7610, R13 ;  /* 0x0000761054548816 */ /* 0x000fe4000000000d */
[----:B------:R-:W-:-:S02]  /*3df0*/  @!P0 PRMT R85, R85, 0x5410, R14 ;  /* 0x0000541055558816 */ /* 0x000fc4000000000e */
[----:B------:R-:W-:Y:S02]  /*3e00*/  @!P0 PRMT R86, R14, 0x7632, R86 ;  /* 0x000076320e568816 */ /* 0x000fe40000000056 */
[----:B------:R-:W-:Y:S01]  /*3e10*/  LOP3.LUT P0, RZ, R64, 0x8000, RZ, 0xc0, !PT ;  /* 0x0000800040ff7812 */ /* 0x000fe2000780c0ff */
[----:B------:R-:W-:Y:S01]  /*3e20*/  HFMA2 R5, -RZ, RZ, 0, 0 ;  /* 0x00000000ff057431 */ /* 0x000fe200000001ff */
[----:B------:R-:W-:Y:S02]  /*3e30*/  PRMT R87, RZ, 0x5410, RZ ;  /* 0x00005410ff577816 */ /* 0x000fe400000000ff */
[----:B---3--:R-:W-:Y:S02]  /*3e40*/  PRMT R50, RZ, 0x5410, RZ ;  /* 0x00005410ff327816 */ /* 0x008fe400000000ff */
[----:B------:R-:W-:Y:S02]  /*3e50*/  PRMT R51, RZ, 0x5410, RZ ;  /* 0x00005410ff337816 */ /* 0x000fe400000000ff */
[----:B------:R-:W-:-:S02]  /*3e60*/  PRMT R86, R86, 0x5410, RZ ;  /* 0x0000541056567816 */ /* 0x000fc400000000ff */
[----:B------:R-:W-:Y:S01]  /*3e70*/  @!P6 PRMT R87, R16, 0x7610, R87 ;  /* 0x000076101057e816 */ /* 0x000fe20000000057 */
[----:B--2---:R-:W2:Y:S02]  /*3e80*/  @!P4 LDG.E R5, desc[UR10][R36.64] ;  /* 0x0000000a2405c981 */ /* 0x004ea4000c1e1900 */
[----:B------:R-:W-:Y:S02]  /*3e90*/  @!P0 PRMT R50, R50, 0x5410, R23 ;  /* 0x0000541032328816 */ /* 0x000fe40000000017 */
[----:B------:R-:W-:Y:S02]  /*3ea0*/  @!P0 PRMT R51, R51, 0x5410, R25 ;  /* 0x0000541033338816 */ /* 0x000fe40000000019 */
[----:B------:R-:W-:Y:S02]  /*3eb0*/  @!P6 PRMT R86, R86, 0x7610, R16 ;  /* 0x000076105656e816 */ /* 0x000fe40000000010 */
[----:B------:R-:W-:Y:S02]  /*3ec0*/  @!P6 PRMT R87, R87, 0x7610, R17 ;  /* 0x000076105757e816 */ /* 0x000fe40000000011 */
[----:B------:R-:W-:Y:S01]  /*3ed0*/  @!P0 PRMT R50, R23, 0x7632, R50 ;  /* 0x0000763217328816 */ /* 0x000fe20000000032 */
[----:B------:R0:W-:Y:S01]  /*3ee0*/  STL [R1+0x14], R91 ;  /* 0x0000145b01007387 */ /* 0x0001e20000100800 */
[----:B------:R-:W-:-:S02]  /*3ef0*/  @!P0 PRMT R51, R25, 0x7632, R51 ;  /* 0x0000763219338816 */ /* 0x000fc40000000033 */
[C---:B------:R-:W-:Y:S01]  /*3f00*/  LOP3.LUT P6, RZ, R64.reuse, 0x2, RZ, 0xc0, !PT ;  /* 0x0000000240ff7812 */ /* 0x040fe200078cc0ff */
[----:B------:R1:W-:Y:S01]  /*3f10*/  STL [R1+0x2c], R13 ;  /* 0x00002c0d01007387 */ /* 0x0003e20000100800 */
[C---:B------:R-:W-:Y:S02]  /*3f20*/  LOP3.LUT P4, RZ, R64.reuse, 0x4000, RZ, 0xc0, !PT ;  /* 0x0000400040ff7812 */ /* 0x040fe4000788c0ff */
[C---:B------:R-:W-:Y:S01]  /*3f30*/  LOP3.LUT P0, RZ, R64.reuse, 0x1, RZ, 0xc0, !PT ;  /* 0x0000000140ff7812 */ /* 0x040fe2000780c0ff */
[----:B------:R-:W3:Y:S01]  /*3f40*/  LDL.LU.64 R36, [R1+0x128] ;  /* 0x0001280001247983 */ /* 0x000ee20000300a00 */
[----:B------:R-:W-:-:S04]  /*3f50*/  LOP3.LUT R64, R64, 0xefffffff, RZ, 0xc0, !PT ;  /* 0xefffffff40407812 */ /* 0x000fc800078ec0ff */
[----:B------:R-:W-:-:S04]  /*3f60*/  @P5 LOP3.LUT R64, R64, 0x10000000, RZ, 0xfc, !PT ;  /* 0x1000000040405812 */ /* 0x000fc800078efcff */
[----:B------:R-:W-:Y:S02]  /*3f70*/  LOP3.LUT P5, RZ, R64, 0x2000, RZ, 0xc0, !PT ;  /* 0x0000200040ff7812 */ /* 0x000fe400078ac0ff */
[----:B0-----:R-:W-:Y:S02]  /*3f80*/  PRMT R91, RZ, 0x5410, RZ ;  /* 0x00005410ff5b7816 */ /* 0x001fe400000000ff */
[----:B-1----:R-:W-:Y:S02]  /*3f90*/  PRMT R13, RZ, 0x7610, R13 ;  /* 0x00007610ff0d7816 */ /* 0x002fe4000000000d */
[----:B------:R-:W-:Y:S02]  /*3fa0*/  PRMT R90, R90, 0x5410, RZ ;  /* 0x000054105a5a7816 */ /* 0x000fe400000000ff */
[----:B------:R-:W-:Y:S02]  /*3fb0*/  PRMT R92, RZ, 0x7610, R92 ;  /* 0x00007610ff5c7816 */ /* 0x000fe4000000005c */
[----:B------:R-:W-:-:S03]  /*3fc0*/  @!P4 PRMT R91, R26, 0x7610, R91 ;  /* 0x000076101a5bc816 */ /* 0x000fc6000000005b */
[----:B------:R-:W-:Y:S02]  /*3fd0*/  @!P5 PRMT R13, R3, 0x7632, R13 ;  /* 0x00007632030dd816 */ /* 0x000fe4000000000d */
[----:B------:R-:W-:Y:S02]  /*3fe0*/  @!P4 PRMT R90, R90, 0x7610, R26 ;  /* 0x000076105a5ac816 */ /* 0x000fe4000000001a */
[----:B------:R-:W-:Y:S02]  /*3ff0*/  @!P4 PRMT R91, R91, 0x5410, R4 ;  /* 0x000054105b5bc816 */ /* 0x000fe40000000004 */
[----:B------:R-:W-:Y:S02]  /*4000*/  @!P4 PRMT R92, R4, 0x7632, R92 ;  /* 0x00007632045cc816 */ /* 0x000fe4000000005c */
[----:B------:R-:W-:Y:S01]  /*4010*/  LOP3.LUT P4, RZ, R64, 0x800, RZ, 0xc0, !PT ;  /* 0x0000080040ff7812 */ /* 0x000fe2000788c0ff */
[----:B------:R0:W-:Y:S02]  /*4020*/  STL.S16 [R1+0x11e], R13 ;  /* 0x00011e0d01007387 */ /* 0x0001e40000100600 */
[----:B0-----:R-:W-:-:S06]  /*4030*/  MOV R13, RZ ;  /* 0x000000ff000d7202 */ /* 0x001fcc0000000f00 */
[----:B----4-:R0:W4:Y:S01]  /*4040*/  @!P6 LDG.E R13, desc[UR10][R44.64] ;  /* 0x0000000a2c0de981 */ /* 0x010122000c1e1900 */
[----:B------:R-:W-:-:S03]  /*4050*/  PRMT R34, RZ, 0x7610, R34 ;  /* 0x00007610ff227816 */ /* 0x000fc60000000022 */
[----:B------:R-:W0:Y:S01]  /*4060*/  LDL.LU.64 R44, [R1+0x208] ;  /* 0x00020800012c7983 */ /* 0x000e220000300a00 */
[----:B------:R-:W-:-:S05]  /*4070*/  @!P4 PRMT R34, R18, 0x7610, R34 ;  /* 0x000076101222c816 */ /* 0x000fca0000000022 */
[----:B------:R1:W-:Y:S04]  /*4080*/  STL.S16 [R1+0x11c], R34 ;  /* 0x00011c2201007387 */ /* 0x0003e80000100600 */
[----:B-1----:R-:W2:Y:S01]  /*4090*/  LDL.LU R34, [R1+0x1f0] ;  /* 0x0001f00001227983 */ /* 0x002ea20000300800 */
[----:B------:R-:W-:Y:S02]  /*40a0*/  PRMT R93, RZ, 0x5410, RZ ;  /* 0x00005410ff5d7816 */ /* 0x000fe400000000ff */
[----:B------:R-:W-:Y:S02]  /*40b0*/  PRMT R92, R92, 0x5410, RZ ;  /* 0x000054105c5c7816 */ /* 0x000fe400000000ff */
[----:B------:R-:W-:Y:S02]  /*40c0*/  @!P5 PRMT R93, R2, 0x7610, R93 ;  /* 0x00007610025dd816 */ /* 0x000fe4000000005d */
[----:B------:R-:W-:-:S02]  /*40d0*/  @!P5 PRMT R92, R92, 0x7610, R2 ;  /* 0x000076105c5cd816 */ /* 0x000fc40000000002 */
[----:B------:R-:W-:Y:S02]  /*40e0*/  @!P5 PRMT R93, R93, 0x5410, R3 ;  /* 0x000054105d5dd816 */ /* 0x000fe40000000003 */
[----:B------:R-:W-:Y:S01]  /*40f0*/  LOP3.LUT P5, RZ, R64, 0x400, RZ, 0xc0, !PT ;  /* 0x0000040040ff7812 */ /* 0x000fe200078ac0ff */
[----:B------:R1:W-:Y:S01]  /*4100*/  STL [R1+0xa8], R11 ;  /* 0x0000a80b01007387 */ /* 0x0003e20000100800 */
[----:B------:R-:W-:Y:S01]  /*4110*/  PRMT R35, RZ, 0x7610, R35 ;  /* 0x00007610ff237816 */ /* 0x000fe20000000023 */
[----:B-1----:R-:W-:-:S03]  /*4120*/  HFMA2 R11, -RZ, RZ, 0, 0 ;  /* 0x00000000ff0b7431 */ /* 0x002fc600000001ff */
[----:B------:R-:W-:Y:S01]  /*4130*/  @!P4 PRMT R35, R15, 0x7632, R35 ;  /* 0x000076320f23c816 */ /* 0x000fe20000000023 */
[----:B------:R-:W-:Y:S04]  /*4140*/  STL [R1+0x1c8], R46 ;  /* 0x0001c82e01007387 */ /* 0x000fe80000100800 */
[----:B------:R1:W-:Y:S04]  /*4150*/  STL [R1+0x1d4], R46 ;  /* 0x0001d42e01007387 */ /* 0x0003e80000100800 */
[----:B---3--:R-:W3:Y:S01]  /*4160*/  @!P6 LDG.E R11, desc[UR10][R36.64] ;  /* 0x0000000a240be981 */ /* 0x008ee2000c1e1900 */
[----:B-1----:R-:W-:-:S03]  /*4170*/  PRMT R46, RZ, 0x7610, R46 ;  /* 0x00007610ff2e7816 */ /* 0x002fc6000000002e */
[----:B------:R1:W-:Y:S04]  /*4180*/  STL.S16 [R1+0x11a], R35 ;  /* 0x00011a2301007387 */ /* 0x0003e80000100600 */
[----:B------:R-:W4:Y:S01]  /*4190*/  LDL.LU.64 R36, [R1+0x120] ;  /* 0x0001200001247983 */ /* 0x000f220000300a00 */
[----:B------:R-:W-:-:S03]  /*41a0*/  @!P2 PRMT R46, R24, 0x7610, R46 ;  /* 0x00007610182ea816 */ /* 0x000fc6000000002e */
[----:B-1----:R-:W3:Y:S04]  /*41b0*/  LDL.LU R35, [R1+0x1f4] ;  /* 0x0001f40001237983 */ /* 0x002ee80000300800 */
[----:B------:R1:W-:Y:S04]  /*41c0*/  STL.S16 [R1+0x120], R46 ;  /* 0x0001202e01007387 */ /* 0x0003e80000100600 */
[----:B-1----:R-:W4:Y:S01]  /*41d0*/  LDL.LU R46, [R1+0x1d4] ;  /* 0x0001d400012e7983 */ /* 0x002f220000300800 */
[----:B0-----:R-:W-:Y:S02]  /*41e0*/  PRMT R44, RZ, 0x7610, R44 ;  /* 0x00007610ff2c7816 */ /* 0x001fe4000000002c */
[----:B------:R-:W-:-:S02]  /*41f0*/  PRMT R45, RZ, 0x7610, R45 ;  /* 0x00007610ff2d7816 */ /* 0x000fc4000000002d */
[----:B------:R-:W-:Y:S02]  /*4200*/  @!P1 PRMT R44, R6, 0x7632, R44 ;  /* 0x00007632062c9816 */ /* 0x000fe4000000002c */
[----:B------:R-:W-:-:S03]  /*4210*/  @!P1 PRMT R45, R12, 0x7610, R45 ;  /* 0x000076100c2d9816 */ /* 0x000fc6000000002d */
[----:B------:R0:W-:Y:S04]  /*4220*/  STL.S16 [R1+0x110], R44 ;  /* 0x0001102c01007387 */ /* 0x0001e80000100600 */
[----:B------:R1:W-:Y:S01]  /*4230*/  STL.S16 [R1+0x114], R45 ;  /* 0x0001142d01007387 */ /* 0x0003e20000100600 */
[----:B--2---:R-:W-:-:S03]  /*4240*/  PRMT R34, RZ, 0x7610, R34 ;  /* 0x00007610ff227816 */ /* 0x004fc60000000022 */
[----:B0-----:R-:W2:Y:S01]  /*4250*/  LDL.LU R44, [R1+0x1fc] ;  /* 0x0001fc00012c7983 */ /* 0x001ea20000300800 */
[----:B------:R-:W-:-:S03]  /*4260*/  @!P5 PRMT R34, R20, 0x7632, R34 ;  /* 0x000076321422d816 */ /* 0x000fc60000000022 */
[----:B-1----:R-:W2:Y:S04]  /*4270*/  LDL.LU R45, [R1+0x1f8] ;  /* 0x0001f800012d7983 */ /* 0x002ea80000300800 */
[----:B------:R0:W-:Y:S04]  /*4280*/  STL.S16 [R1+0x122], R34 ;  /* 0x0001222201007387 */ /* 0x0001e80000100600 */
[----:B0-----:R-:W2:Y:S04]  /*4290*/  LDL.LU R34, [R1+0x1e0] ;  /* 0x0001e00001227983 */ /* 0x001ea80000300800 */
[----:B------:R0:W-:Y:S02]  /*42a0*/  STL [R1+0xac], R14 ;  /* 0x0000ac0e01007387 */ /* 0x0001e40000100800 */
[----:B0-----:R-:W-:-:S04]  /*42b0*/  PRMT R14, RZ, 0x7610, R14 ;  /* 0x00007610ff0e7816 */ /* 0x001fc8000000000e */
[----:B------:R-:W-:-:S05]  /*42c0*/  @!P1 PRMT R14, R12, 0x7632, R14 ;  /* 0x000076320c0e9816 */ /* 0x000fca000000000e */
[----:B------:R0:W-:Y:S02]  /*42d0*/  STL.S16 [R1+0x128], R14 ;  /* 0x0001280e01007387 */ /* 0x0001e40000100600 */
[----:B0-----:R-:W-:Y:S02]  /*42e0*/  HFMA2 R14, -RZ, RZ, 0, 0 ;  /* 0x00000000ff0e7431 */ /* 0x001fe400000001ff */
[----:B------:R0:W-:Y:S01]  /*42f0*/  STL [R1+0x30], R16 ;  /* 0x0000301001007387 */ /* 0x0001e20000100800 */
[----:B---3--:R-:W-:Y:S02]  /*4300*/  PRMT R35, RZ, 0x7610, R35 ;  /* 0x00007610ff237816 */ /* 0x008fe40000000023 */
[----:B0-----:R-:W-:Y:S01]  /*4310*/  PRMT R16, RZ, 0x7610, R16 ;  /* 0x00007610ff107816 */ /* 0x001fe20000000010 */
[----:B------:R0:W-:Y:S03]  /*4320*/  STL [R1+0xb0], R17 ;  /* 0x0000b01101007387 */ /* 0x0001e60000100800 */
[----:B------:R-:W-:Y:S01]  /*4330*/  @!P4 PRMT R16, R18, 0x7632, R16 ;  /* 0x000076321210c816 */ /* 0x000fe20000000010 */
[----:B------:R1:W-:Y:S01]  /*4340*/  STL [R1+0x1c4], R47 ;  /* 0x0001c42f01007387 */ /* 0x0003e20000100800 */
[----:B------:R-:W-:-:S02]  /*4350*/  @!P2 PRMT R35, R27, 0x7610, R35 ;  /* 0x000076101b23a816 */ /* 0x000fc40000000023 */
[----:B0-----:R-:W-:Y:S01]  /*4360*/  PRMT R17, RZ, 0x7610, R17 ;  /* 0x00007610ff117816 */ /* 0x001fe20000000011 */
[----:B------:R-:W-:Y:S01]  /*4370*/  STL [R1+0x19c], R42 ;  /* 0x00019c2a01007387 */ /* 0x000fe20000100800 */
[----:B------:R-:W-:Y:S02]  /*4380*/  LOP3.LUT P1, RZ, R63, 0x2, RZ, 0xc0, !PT ;  /* 0x000000023fff7812 */ /* 0x000fe4000782c0ff */
[----:B------:R-:W-:Y:S01]  /*4390*/  @!P2 PRMT R17, R27, 0x7632, R17 ;  /* 0x000076321b11a816 */ /* 0x000fe20000000011 */
[----:B------:R0:W-:Y:S01]  /*43a0*/  STL [R1+0x1b0], R42 ;  /* 0x0001b02a01007387 */ /* 0x0001e20000100800 */
[----:B----4-:R-:W-:Y:S02]  /*43b0*/  PRMT R46, RZ, 0x7610, R46 ;  /* 0x00007610ff2e7816 */ /* 0x010fe4000000002e */
[----:B-1----:R-:W-:Y:S01]  /*43c0*/  PRMT R47, RZ, 0x7610, R47 ;  /* 0x00007610ff2f7816 */ /* 0x002fe2000000002f */
[----:B------:R-:W-:Y:S04]  /*43d0*/  STL [R1+0x198], R43 ;  /* 0x0001982b01007387 */ /* 0x000fe80000100800 */
[----:B------:R1:W-:Y:S01]  /*43e0*/  STL [R1+0x1b4], R43 ;  /* 0x0001b42b01007387 */ /* 0x0003e20000100800 */
[----:B0-----:R-:W-:-:S03]  /*43f0*/  PRMT R42, RZ, 0x7610, R42 ;  /* 0x00007610ff2a7816 */ /* 0x001fc6000000002a */
[----:B------:R0:W-:Y:S04]  /*4400*/  STL [R1+0xb4], R21 ;  /* 0x0000b41501007387 */ /* 0x0001e80000100800 */
[----:B------:R3:W-:Y:S01]  /*4410*/  STL.S16 [R1+0x130], R16 ;  /* 0x0001301001007387 */ /* 0x0007e20000100600 */
[----:B-1----:R-:W-:Y:S02]  /*4420*/  PRMT R43, RZ, 0x7610, R43 ;  /* 0x00007610ff2b7816 */ /* 0x002fe4000000002b */
[----:B0-----:R-:W-:Y:S02]  /*4430*/  PRMT R21, RZ, 0x7610, R21 ;  /* 0x00007610ff157816 */ /* 0x001fe40000000015 */
[----:B---3--:R-:W-:Y:S02]  /*4440*/  MOV R16, RZ ;  /* 0x000000ff00107202 */ /* 0x008fe40000000f00 */
[----:B------:R-:W-:-:S02]  /*4450*/  @!P3 PRMT R43, R61, 0x7610, R43 ;  /* 0x000076103d2bb816 */ /* 0x000fc4000000002b */
[----:B------:R-:W-:Y:S02]  /*4460*/  @!P3 PRMT R42, R61, 0x7632, R42 ;  /* 0x000076323d2ab816 */ /* 0x000fe4000000002a */
[----:B------:R-:W3:Y:S04]  /*4470*/  @!P0 LDG.E R16, desc[UR10][R36.64] ;  /* 0x0000000a24108981 */ /* 0x000ee8000c1e1900 */
[----:B------:R0:W-:Y:S04]  /*4480*/  STL.S16 [R1+0x132], R43 ;  /* 0x0001322b01007387 */ /* 0x0001e80000100600 */
[----:B------:R1:W-:Y:S04]  /*4490*/  STL.S16 [R1+0x13c], R42 ;  /* 0x00013c2a01007387 */ /* 0x0003e80000100600 */
[----:B------:R-:W4:Y:S04]  /*44a0*/  LDL.LU.64 R36, [R1+0x1e8] ;  /* 0x0001e80001247983 */ /* 0x000f280000300a00 */
[----:B0-----:R-:W3:Y:S04]  /*44b0*/  LDL.LU R43, [R1+0x1b4] ;  /* 0x0001b400012b7983 */ /* 0x001ee80000300800 */
[----:B-1----:R-:W3:Y:S04]  /*44c0*/  LDL.LU R42, [R1+0x1b0] ;  /* 0x0001b000012a7983 */ /* 0x002ee80000300800 */
[----:B------:R-:W-:Y:S04]  /*44d0*/  STL [R1+0x190], R28 ;  /* 0x0001901c01007387 */ /* 0x000fe80000100800 */
[----:B------:R0:W-:Y:S04]  /*44e0*/  STL [R1+0x1a0], R28 ;  /* 0x0001a01c01007387 */ /* 0x0001e80000100800 */
[----:B------:R-:W-:Y:S04]  /*44f0*/  STL [R1+0x18c], R29 ;  /* 0x00018c1d01007387 */ /* 0x000fe80000100800 */
[----:B------:R1:W-:Y:S01]  /*4500*/  STL [R1+0x1a4], R29 ;  /* 0x0001a41d01007387 */ /* 0x0003e20000100800 */
[----:B0-----:R-:W-:-:S02]  /*4510*/  PRMT R28, RZ, 0x7610, R28 ;  /* 0x00007610ff1c7816 */ /* 0x001fc4000000001c */
[----:B-1----:R-:W-:Y:S01]  /*4520*/  PRMT R29, RZ, 0x7610, R29 ;  /* 0x00007610ff1d7816 */ /* 0x002fe2000000001d */
[----:B--2---:R0:W2:Y:S02]  /*4530*/  @!P0 LDG.E R14, desc[UR10][R44.64] ;  /* 0x0000000a2c0e8981 */ /* 0x0040a4000c1e1900 */
[----:B0-----:R-:W-:-:S04]  /*4540*/  PRMT R44, RZ, 0x7610, R44 ;  /* 0x00007610ff2c7816 */ /* 0x001fc8000000002c */
[----:B------:R-:W-:Y:S02]  /*4550*/  @!P4 PRMT R44, R15, 0x7610, R44 ;  /* 0x000076100f2cc816 */ /* 0x000fe4000000002c */
[----:B------:R-:W-:Y:S02]  /*4560*/  LOP3.LUT P4, RZ, R64, 0x100, RZ, 0xc0, !PT ;  /* 0x0000010040ff7812 */ /* 0x000fe4000788c0ff */
[----:B------:R-:W-:-:S04]  /*4570*/  PRMT R34, RZ, 0x7610, R34 ;  /* 0x00007610ff227816 */ /* 0x000fc80000000022 */
[----:B------:R-:W-:Y:S02]  /*4580*/  @!P2 PRMT R34, R24, 0x7632, R34 ;  /* 0x000076321822a816 */ /* 0x000fe40000000022 */
[----:B------:R-:W-:Y:S02]  /*4590*/  LOP3.LUT P2, RZ, R63, 0x1, RZ, 0xc0, !PT ;  /* 0x000000013fff7812 */ /* 0x000fe4000784c0ff */
[----:B------:R-:W-:-:S03]  /*45a0*/  PRMT R63, RZ, 0x7610, R63 ;  /* 0x00007610ff3f7816 */ /* 0x000fc6000000003f */
[C---:B------:R-:W-:Y:S02]  /*45b0*/  @!P4 PRMT R46, R10.reuse, 0x7632, R46 ;  /* 0x000076320a2ec816 */ /* 0x040fe4000000002e */
[----:B------:R-:W-:Y:S02]  /*45c0*/  @!P4 PRMT R63, R10, 0x7610, R63 ;  /* 0x000076100a3fc816 */ /* 0x000fe4000000003f */
[C---:B------:R-:W-:Y:S02]  /*45d0*/  @!P4 PRMT R47, R0.reuse, 0x7610, R47 ;  /* 0x00007610002fc816 */ /* 0x040fe4000000002f */
[----:B------:R-:W-:Y:S02]  /*45e0*/  @!P4 PRMT R21, R0, 0x7632, R21 ;  /* 0x000076320015c816 */ /* 0x000fe40000000015 */
[----:B------:R-:W-:-:S13]  /*45f0*/  LOP3.LUT P4, RZ, R64, 0x20, RZ, 0xc0, !PT ;  /* 0x0000002040ff7812 */ /* 0x000fda000788c0ff */
[C---:B------:R-:W-:Y:S02]  /*4600*/  @!P4 PRMT R29, R67.reuse, 0x7610, R29 ;  /* 0x00007610431dc816 */ /* 0x040fe4000000001d */
[----:B------:R-:W-:-:S03]  /*4610*/  @!P4 PRMT R28, R67, 0x7632, R28 ;  /* 0x00007632431cc816 */ /* 0x000fc6000000001c */
[----:B------:R0:W-:Y:S04]  /*4620*/  STL.S16 [R1+0x13a], R29 ;  /* 0x00013a1d01007387 */ /* 0x0001e80000100600 */
[----:B------:R1:W-:Y:S04]  /*4630*/  STL.S16 [R1+0x146], R28 ;  /* 0x0001461c01007387 */ /* 0x0003e80000100600 */
[----:B0-----:R-:W2:Y:S04]  /*4640*/  LDL.LU R29, [R1+0x1a4] ;  /* 0x0001a400011d7983 */ /* 0x001ea80000300800 */
[----:B-1----:R-:W2:Y:S01]  /*4650*/  LDL.LU R28, [R1+0x1a0] ;  /* 0x0001a000011c7983 */ /* 0x002ea20000300800 */
[----:B------:R-:W-:-:S04]  /*4660*/  PRMT R44, R44, 0x5410, RZ ;  /* 0x000054102c2c7816 */ /* 0x000fc800000000ff */
[----:B------:R-:W-:Y:S01]  /*4670*/  @!P5 PRMT R44, R44, 0x5410, R20 ;  /* 0x000054102c2cd816 */ /* 0x000fe20000000014 */
[----:B------:R-:W-:Y:S04]  /*4680*/  STL [R1+0x1ac], R38 ;  /* 0x0001ac2601007387 */ /* 0x000fe80000100800 */
[----:B------:R0:W-:Y:S02]  /*4690*/  STL [R1+0x1c0], R38 ;  /* 0x0001c02601007387 */ /* 0x0001e40000100800 */
[----:B0-----:R-:W-:Y:S02]  /*46a0*/  PRMT R38, RZ, 0x7610, R38 ;  /* 0x00007610ff267816 */ /* 0x001fe40000000026 */
[----:B----4-:R-:W-:Y:S02]  /*46b0*/  PRMT R36, RZ, 0x7610, R36 ;  /* 0x00007610ff247816 */ /* 0x010fe40000000024 */
[----:B------:R-:W-:-:S02]  /*46c0*/  PRMT R37, RZ, 0x7610, R37 ;  /* 0x00007610ff257816 */ /* 0x000fc40000000025 */
[----:B---3--:R-:W-:Y:S02]  /*46d0*/  PRMT R43, RZ, 0x7610, R43 ;  /* 0x00007610ff2b7816 */ /* 0x008fe4000000002b */
[C---:B------:R-:W-:Y:S02]  /*46e0*/  @!P5 PRMT R36, R22.reuse, 0x7610, R36 ;  /* 0x000076101624d816 */ /* 0x040fe40000000024 */
[----:B------:R-:W-:Y:S02]  /*46f0*/  PRMT R42, RZ, 0x7610, R42 ;  /* 0x00007610ff2a7816 */ /* 0x000fe4000000002a */
[----:B------:R-:W-:Y:S02]  /*4700*/  @!P5 PRMT R37, R22, 0x7632, R37 ;  /* 0x000076321625d816 */ /* 0x000fe40000000025 */
[----:B------:R-:W-:Y:S02]  /*4710*/  LOP3.LUT P5, RZ, R64, 0x80, RZ, 0xc0, !PT ;  /* 0x0000008040ff7812 */ /* 0x000fe400078ac0ff */
[----:B------:R-:W-:-:S02]  /*4720*/  @!P4 PRMT R42, R68, 0x7610, R42 ;  /* 0x00007610442ac816 */ /* 0x000fc4000000002a */
[----:B------:R-:W-:Y:S02]  /*4730*/  @!P4 PRMT R43, R68, 0x7632, R43 ;  /* 0x00007632442bc816 */ /* 0x000fe4000000002b */
[----:B------:R-:W-:-:S07]  /*4740*/  LOP3.LUT P4, RZ, R64, 0x40000000, RZ, 0xc0, !PT ;  /* 0x4000000040ff7812 */ /* 0x000fce000788c0ff */
[----:B------:R-:W-:-:S05]  /*4750*/  @!P5 PRMT R38, R65, 0x7632, R38 ;  /* 0x000076324126d816 */ /* 0x000fca0000000026 */
[----:B------:R0:W-:Y:S04]  /*4760*/  STL.S16 [R1+0x134], R38 ;  /* 0x0001342601007387 */ /* 0x0001e80000100600 */
[----:B0-----:R-:W3:Y:S01]  /*4770*/  LDL.LU R38, [R1+0x1c0] ;  /* 0x0001c00001267983 */ /* 0x001ee20000300800 */
[----:B--2---:R-:W-:Y:S02]  /*4780*/  PRMT R29, RZ, 0x7610, R29 ;  /* 0x00007610ff1d7816 */ /* 0x004fe4000000001d */
[----:B------:R-:W-:Y:S02]  /*4790*/  PRMT R28, RZ, 0x7610, R28 ;  /* 0x00007610ff1c7816 */ /* 0x000fe4000000001c */
[----:B------:R-:W-:Y:S02]  /*47a0*/  @!P4 PRMT R29, R70, 0x7610, R29 ;  /* 0x00007610461dc816 */ /* 0x000fe4000000001d */
[----:B------:R-:W-:-:S03]  /*47b0*/  @!P4 PRMT R28, R69, 0x7632, R28 ;  /* 0x00007632451cc816 */ /* 0x000fc6000000001c */
[----:B------:R0:W-:Y:S04]  /*47c0*/  STL.S16 [R1+0x150], R29 ;  /* 0x0001501d01007387 */ /* 0x0001e80000100600 */
[----:B------:R1:W-:Y:S04]  /*47d0*/  STL.S16 [R1+0x14e], R28 ;  /* 0x00014e1c01007387 */ /* 0x0003e80000100600 */
[----:B0-----:R-:W2:Y:S04]  /*47e0*/  LDL.LU R29, [R1+0x18c] ;  /* 0x00018c00011d7983 */ /* 0x001ea80000300800 */
[----:B-1----:R-:W2:Y:S04]  /*47f0*/  LDL.LU R28, [R1+0x190] ;  /* 0x00019000011c7983 */ /* 0x002ea80000300800 */
[----:B------:R0:W-:Y:S04]  /*4800*/  STL.S16 [R1+0x124], R36 ;  /* 0x0001242401007387 */ /* 0x0001e80000100600 */
[----:B------:R1:W-:Y:S04]  /*4810*/  STL.S16 [R1+0x138], R37 ;  /* 0x0001382501007387 */ /* 0x0003e80000100600 */
[----:B------:R4:W-:Y:S04]  /*4820*/  STL.S16 [R1+0x126], R46 ;  /* 0x0001262e01007387 */ /* 0x0009e80000100600 */
[----:B------:R4:W-:Y:S04]  /*4830*/  STL.S16 [R1+0x12a], R47 ;  /* 0x00012a2f01007387 */ /* 0x0009e80000100600 */
[----:B------:R4:W-:Y:S04]  /*4840*/  STL.S16 [R1+0x148], R42 ;  /* 0x0001482a01007387 */ /* 0x0009e80000100600 */
[----:B------:R4:W-:Y:S04]  /*4850*/  STL.S16 [R1+0x154], R43 ;  /* 0x0001542b01007387 */ /* 0x0009e80000100600 */
[----:B0-----:R-:W2:Y:S04]  /*4860*/  LDL.LU R36, [R1+0x1dc] ;  /* 0x0001dc0001247983 */ /* 0x001ea80000300800 */
[----:B-1----:R-:W2:Y:S04]  /*4870*/  LDL.LU R37, [R1+0x1d8] ;  /* 0x0001d80001257983 */ /* 0x002ea80000300800 */
[----:B----4-:R-:W4:Y:S04]  /*4880*/  LDL.LU R46, [R1+0x1c8] ;  /* 0x0001c800012e7983 */ /* 0x010f280000300800 */
[----:B------:R-:W4:Y:S04]  /*4890*/  LDL.LU R47, [R1+0x1c4] ;  /* 0x0001c400012f7983 */ /* 0x000f280000300800 */
[----:B------:R-:W4:Y:S04]  /*48a0*/  LDL.LU R42, [R1+0x19c] ;  /* 0x00019c00012a7983 */ /* 0x000f280000300800 */
[----:B------:R-:W4:Y:S04]  /*48b0*/  LDL.LU R43, [R1+0x198] ;  /* 0x00019800012b7983 */ /* 0x000f280000300800 */
[----:B------:R0:W-:Y:S04]  /*48c0*/  STL.S16 [R1+0x12c], R34 ;  /* 0x00012c2201007387 */ /* 0x0001e80000100600 */
[----:B------:R1:W-:Y:S04]  /*48d0*/  STL.S16 [R1+0x12e], R35 ;  /* 0x00012e2301007387 */ /* 0x0003e80000100600 */
[----:B0-----:R-:W4:Y:S04]  /*48e0*/  LDL.LU R34, [R1+0x1d0] ;  /* 0x0001d00001227983 */ /* 0x001f280000300800 */
[----:B-1----:R-:W4:Y:S04]  /*48f0*/  LDL.LU R35, [R1+0x1cc] ;  /* 0x0001cc0001237983 */ /* 0x002f280000300800 */
[----:B------:R0:W-:Y:S04]  /*4900*/  STL [R1+0x38], R23 ;  /* 0x0000381701007387 */ /* 0x0001e80000100800 */
[----:B------:R1:W-:Y:S01]  /*4910*/  STL [R1+0x194], R55 ;  /* 0x0001943701007387 */ /* 0x0003e20000100800 */
[----:B0-----:R-:W-:-:S02]  /*4920*/  PRMT R23, RZ, 0x7610, R23 ;  /* 0x00007610ff177816 */ /* 0x001fc40000000017 */
[----:B-1----:R-:W-:Y:S02]  /*4930*/  PRMT R55, RZ, 0x7610, R55 ;  /* 0x00007610ff377816 */ /* 0x002fe40000000037 */
[----:B------:R-:W-:Y:S01]  /*4940*/  @!P4 PRMT R23, R70, 0x7632, R23 ;  /* 0x000076324617c816 */ /* 0x000fe20000000017 */
[----:B------:R0:W-:Y:S01]  /*4950*/  STL [R1+0x1bc], R40 ;  /* 0x0001bc2801007387 */ /* 0x0001e20000100800 */
[----:B------:R-:W-:Y:S02]  /*4960*/  @!P4 PRMT R55, R69, 0x7610, R55 ;  /* 0x000076104537c816 */ /* 0x000fe40000000037 */
[----:B------:R-:W-:Y:S01]  /*4970*/  PRMT R63, R63, 0x5410, RZ ;  /* 0x000054103f3f7816 */ /* 0x000fe200000000ff */
[----:B------:R1:W-:Y:S01]  /*4980*/  STL [R1+0x1b8], R41 ;  /* 0x0001b82901007387 */ /* 0x0003e20000100800 */
[----:B------:R-:W-:-:S03]  /*4990*/  LOP3.LUT P4, RZ, R64, 0x20000000, RZ, 0xc0, !PT ;  /* 0x2000000040ff7812 */ /* 0x000fc6000788c0ff */
[----:B------:R3:W-:Y:S01]  /*49a0*/  STL.S16 [R1+0x158], R23 ;  /* 0x0001581701007387 */ /* 0x0007e20000100600 */
[----:B0-----:R-:W-:Y:S02]  /*49b0*/  PRMT R40, RZ, 0x7610, R40 ;  /* 0x00007610ff287816 */ /* 0x001fe40000000028 */
[----:B-1----:R-:W-:Y:S02]  /*49c0*/  PRMT R41, RZ, 0x7610, R41 ;  /* 0x00007610ff297816 */ /* 0x002fe40000000029 */
[----:B------:R-:W-:Y:S01]  /*49d0*/  @!P5 PRMT R63, R63, 0x5410, R65 ;  /* 0x000054103f3fd816 */ /* 0x000fe20000000041 */
[----:B---3--:R-:W-:Y:S01]  /*49e0*/  HFMA2 R23, -RZ, RZ, 0, 0 ;  /* 0x00000000ff177431 */ /* 0x008fe200000001ff */
[C---:B------:R-:W-:Y:S02]  /*49f0*/  @!P5 PRMT R40, R60.reuse, 0x7610, R40 ;  /* 0x000076103c28d816 */ /* 0x040fe40000000028 */
[----:B------:R-:W-:Y:S01]  /*4a00*/  @!P5 PRMT R41, R60, 0x7632, R41 ;  /* 0x000076323c29d816 */ /* 0x000fe20000000029 */
[----:B------:R0:W-:Y:S01]  /*4a10*/  STL.S16 [R1+0x144], R55 ;  /* 0x0001443701007387 */ /* 0x0001e20000100600 */
[----:B------:R-:W-:-:S02]  /*4a20*/  LOP3.LUT P5, RZ, R64, 0x8, RZ, 0xc0, !PT ;  /* 0x0000000840ff7812 */ /* 0x000fc400078ac0ff */
[----:B------:R-:W-:Y:S01]  /*4a30*/  PRMT R38, RZ, 0x7610, R38 ;  /* 0x00007610ff267816 */ /* 0x000fe20000000026 */
[----:B------:R1:W-:Y:S04]  /*4a40*/  STL [R1+0x1a8], R39 ;  /* 0x0001a82701007387 */ /* 0x0003e80000100800 */
[----:B0-----:R-:W3:Y:S01]  /*4a50*/  LDL.LU R55, [R1+0x194] ;  /* 0x0001940001377983 */ /* 0x001ee20000300800 */
[----:B------:R-:W-:Y:S02]  /*4a60*/  PRMT R45, RZ, 0x7610, R45 ;  /* 0x00007610ff2d7816 */ /* 0x000fe4000000002d */
[----:B-1----:R-:W-:Y:S01]  /*4a70*/  PRMT R39, RZ, 0x7610, R39 ;  /* 0x00007610ff277816 */ /* 0x002fe20000000027 */
[----:B------:R0:W-:Y:S01]  /*4a80*/  STL [R1+0x3c], R26 ;  /* 0x00003c1a01007387 */ /* 0x0001e20000100800 */
[----:B------:R-:W-:-:S02]  /*4a90*/  @!P3 PRMT R38, R66, 0x7610, R38 ;  /* 0x000076104226b816 */ /* 0x000fc40000000026 */
[----:B------:R-:W-:Y:S02]  /*4aa0*/  @!P3 PRMT R39, R66, 0x7632, R39 ;  /* 0x000076324227b816 */ /* 0x000fe40000000027 */
[C---:B------:R-:W-:Y:S02]  /*4ab0*/  @!P5 PRMT R45, R7.reuse, 0x7610, R45 ;  /* 0x00007610072dd816 */ /* 0x040fe4000000002d */
[----:B0-----:R-:W-:Y:S01]  /*4ac0*/  PRMT R26, RZ, 0x7610, R26 ;  /* 0x00007610ff1a7816 */ /* 0x001fe2000000001a */
[----:B------:R0:W-:Y:S03]  /*4ad0*/  STL.S16 [R1+0x13e], R38 ;  /* 0x00013e2601007387 */ /* 0x0001e60000100600 */
[----:B------:R-:W-:Y:S01]  /*4ae0*/  @!P5 PRMT R26, R7, 0x7632, R26 ;  /* 0x00007632071ad816 */ /* 0x000fe2000000001a */
[----:B------:R1:W-:Y:S04]  /*4af0*/  STL.S16 [R1+0x152], R39 ;  /* 0x0001522701007387 */ /* 0x0003e80000100600 */
[----:B0-----:R-:W3:Y:S04]  /*4b00*/  LDL.LU R38, [R1+0x1ac] ;  /* 0x0001ac0001267983 */ /* 0x001ee80000300800 */
[----:B-1----:R-:W3:Y:S04]  /*4b10*/  LDL.LU R39, [R1+0x1a8] ;  /* 0x0001a80001277983 */ /* 0x002ee80000300800 */
[----:B------:R0:W-:Y:S04]  /*4b20*/  STL [R1+0x40], R2 ;  /* 0x0000400201007387 */ /* 0x0001e80000100800 */
[----:B------:R1:W-:Y:S01]  /*4b30*/  STL [R1+0xc0], R3 ;  /* 0x0000c00301007387 */ /* 0x0003e20000100800 */
[----:B------:R-:W-:Y:S01]  /*4b40*/  UIMAD.WIDE UR6, UR8, 0x8, UR6 ;  /* 0x00000008080678a5 */ /* 0x000fe2000f8e0206 */
[----:B0-----:R-:W-:-:S02]  /*4b50*/  PRMT R2, RZ, 0x7610, R2 ;  /* 0x00007610ff027816 */ /* 0x001fc40000000002 */
[----:B------:R0:W-:Y:S01]  /*4b60*/  STL.S16 [R1+0x136], R40 ;  /* 0x0001362801007387 */ /* 0x0001e20000100600 */
[----:B-1----:R-:W-:-:S03]  /*4b70*/  PRMT R3, RZ, 0x7610, R3 ;  /* 0x00007610ff037816 */ /* 0x002fc60000000003 */
[----:B------:R1:W-:Y:S01]  /*4b80*/  STL.S16 [R1+0x14a], R41 ;  /* 0x00014a2901007387 */ /* 0x0003e20000100600 */
[----:B------:R-:W-:-:S03]  /*4b90*/  @!P6 PRMT R2, R11, 0x7610, R2 ;  /* 0x000076100b02e816 */ /* 0x000fc60000000002 */
[----:B0-----:R-:W3:Y:S04]  /*4ba0*/  LDL.LU R40, [R1+0x1bc] ;  /* 0x0001bc0001287983 */ /* 0x001ee80000300800 */
[----:B-1----:R-:W3:Y:S04]  /*4bb0*/  LDL.LU R41, [R1+0x1b8] ;  /* 0x0001b80001297983 */ /* 0x002ee80000300800 */
[----:B------:R0:W-:Y:S02]  /*4bc0*/  STL.S16 [R1+0x166], R2 ;  /* 0x0001660201007387 */ /* 0x0001e40000100600 */
[----:B0-----:R-:W-:-:S02]  /*4bd0*/  MOV R2, UR6 ;  /* 0x0000000600027c02 */ /* 0x001fc40008000f00 */
[----:B------:R-:W-:Y:S04]  /*4be0*/  STL [R1+0x34], R19 ;  /* 0x0000341301007387 */ /* 0x000fe80000100800 */
[----:B--2---:R0:W2:Y:S04]  /*4bf0*/  @!P4 LDG.E R23, desc[UR10][R28.64] ;  /* 0x0000000a1c17c981 */ /* 0x0040a8000c1e1900 */
[----:B------:R-:W-:Y:S01]  /*4c00*/  STL [R1+0xc8], R18 ;  /* 0x0000c81201007387 */ /* 0x000fe20000100800 */
[----:B------:R-:W-:Y:S01]  /*4c10*/  LOP3.LUT P3, RZ, R64, 0x80000000, RZ, 0xc0, !PT ;  /* 0x8000000040ff7812 */ /* 0x000fe2000786c0ff */
[----:B------:R-:W1:Y:S01]  /*4c20*/  LDCU.U8 UR6, c[0x0][0x414] ;  /* 0x00008280ff0677ac */ /* 0x000e620008000000 */
[----:B0-----:R-:W-:-:S02]  /*4c30*/  PRMT R28, RZ, 0x7610, R28 ;  /* 0x00007610ff1c7816 */ /* 0x001fc4000000001c */
[----:B------:R-:W-:Y:S02]  /*4c40*/  PRMT R29, RZ, 0x7610, R29 ;  /* 0x00007610ff1d7816 */ /* 0x000fe4000000001d */
[C---:B------:R-:W-:Y:S02]  /*4c50*/  @!P5 PRMT R28, R5.reuse, 0x7610, R28 ;  /* 0x00007610051cd816 */ /* 0x040fe4000000001c */
[----:B------:R-:W-:Y:S02]  /*4c60*/  @!P5 PRMT R29, R5, 0x7632, R29 ;  /* 0x00007632051dd816 */ /* 0x000fe4000000001d */
[----:B------:R-:W-:-:S13]  /*4c70*/  LOP3.LUT P5, RZ, R64, 0x10000000, RZ, 0xc0, !PT ;  /* 0x1000000040ff7812 */ /* 0x000fda00078ac0ff */
[----:B------:R-:W-:-:S05]  /*4c80*/  @!P5 PRMT R3, R9, 0x7632, R3 ;  /* 0x000076320903d816 */ /* 0x000fca0000000003 */
[----:B------:R0:W-:Y:S02]  /*4c90*/  STL.S16 [R1+0x168], R3 ;  /* 0x0001680301007387 */ /* 0x0001e40000100600 */
[----:B0-----:R-:W-:-:S06]  /*4ca0*/  MOV R3, UR7 ;  /* 0x0000000700037c02 */ /* 0x001fcc0008000f00 */
[----:B------:R-:W2:Y:S01]  /*4cb0*/  LDG.E.64 R2, desc[UR10][R2.64] ;  /* 0x0000000a02027981 */ /* 0x000ea2000c1e1b00 */
[----:B------:R-:W-:-:S04]  /*4cc0*/  PRMT R19, RZ, 0x7610, R19 ;  /* 0x00007610ff137816 */ /* 0x000fc80000000013 */
[----:B------:R-:W-:-:S05]  /*4cd0*/  @!P5 PRMT R19, R8, 0x7632, R19 ;  /* 0x000076320813d816 */ /* 0x000fca0000000013 */
[----:B------:R0:W-:Y:S02]  /*4ce0*/  STL.S16 [R1+0x162], R19 ;  /* 0x0001621301007387 */ /* 0x0001e40000100600 */
[----:B0-----:R-:W0:Y:S01]  /*4cf0*/  S2R R19, SR_TID.X ;  /* 0x0000000000137919 */ /* 0x001e220000002100 */
[----:B------:R-:W-:Y:S01]  /*4d00*/  PRMT R18, RZ, 0x7610, R18 ;  /* 0x00007610ff127816 */ /* 0x000fe20000000012 */
[----:B------:R1:W-:Y:S03]  /*4d10*/  STL [R1+0xbc], R4 ;  /* 0x0000bc0401007387 */ /* 0x0003e60000100800 */
[----:B------:R-:W-:Y:S01]  /*4d20*/  @!P5 PRMT R18, R9, 0x7610, R18 ;  /* 0x000076100912d816 */ /* 0x000fe20000000012 */
[----:B------:R4:W-:Y:S01]  /*4d30*/  STL.S16 [R1+0x140], R21 ;  /* 0x0001401501007387 */ /* 0x0009e20000100600 */
[----:B-1----:R-:W-:-:S03]  /*4d40*/  HFMA2 R4, -RZ, RZ, 0, 0 ;  /* 0x00000000ff047431 */ /* 0x002fc600000001ff */
[----:B------:R1:W-:Y:S01]  /*4d50*/  STL [R1+0x48], R15 ;  /* 0x0000480f01007387 */ /* 0x0003e20000100800 */
[----:B----4-:R-:W-:-:S03]  /*4d60*/  HFMA2 R21, -RZ, RZ, 0, 0 ;  /* 0x00000000ff157431 */ /* 0x010fc600000001ff */
[----:B------:R0:W-:Y:S04]  /*4d70*/  STL.S16 [R1+0x164], R18 ;  /* 0x0001641201007387 */ /* 0x0001e80000100600 */
[----:B------:R4:W-:Y:S01]  /*4d80*/  STL.S16 [R1+0x142], R17 ;  /* 0x0001421101007387 */ /* 0x0009e20000100600 */
[----:B-1----:R-:W-:-:S03]  /*4d90*/  MOV R15, RZ ;  /* 0x000000ff000f7202 */ /* 0x002fc60000000f00 */
[----:B------:R-:W2:Y:S04]  /*4da0*/  @!P1 LDG.E R4, desc[UR10][R36.64] ;  /* 0x0000000a24049981 */ /* 0x000ea8000c1e1900 */
[----:B------:R1:W2:Y:S01]  /*4db0*/  @!P2 LDG.E R21, desc[UR10][R46.64] ;  /* 0x0000000a2e15a981 */ /* 0x0002a2000c1e1900 */
[----:B0-----:R-:W-:Y:S02]  /*4dc0*/  LOP3.LUT R18, R19, 0xffff, RZ, 0xc0, !PT ;  /* 0x0000ffff13127812 */ /* 0x001fe400078ec0ff */
[----:B----4-:R-:W-:Y:S01]  /*4dd0*/  MOV R17, RZ ;  /* 0x000000ff00117202 */ /* 0x010fe20000000f00 */
[----:B------:R0:W4:Y:S02]  /*4de0*/  @!P3 LDG.E R15, desc[UR10][R42.64] ;  /* 0x0000000a2a0fb981 */ /* 0x000124000c1e1900 */
[----:B------:R-:W-:-:S03]  /*4df0*/  IMAD R18, R18, 0x667, RZ ;  /* 0x0000066712127824 */ /* 0x000fc600078e02ff */
[----:B------:R-:W4:Y:S01]  /*4e00*/  @!P1 LDG.E R17, desc[UR10][R34.64] ;  /* 0x0000000a22119981 */ /* 0x000f22000c1e1900 */
[----:B-1----:R-:W-:Y:S02]  /*4e10*/  PRMT R46, RZ, 0x7610, R46 ;  /* 0x00007610ff2e7816 */ /* 0x002fe4000000002e */
[----:B------:R-:W-:Y:S02]  /*4e20*/  PRMT R47, RZ, 0x7610, R47 ;  /* 0x00007610ff2f7816 */ /* 0x000fe4000000002f */
[----:B0-----:R-:W-:Y:S02]  /*4e30*/  PRMT R42, RZ, 0x7610, R42 ;  /* 0x00007610ff2a7816 */ /* 0x001fe4000000002a */
[----:B------:R-:W-:Y:S02]  /*4e40*/  PRMT R43, RZ, 0x7610, R43 ;  /* 0x00007610ff2b7816 */ /* 0x000fe4000000002b */
[----:B------:R-:W-:Y:S02]  /*4e50*/  SHF.R.U32.HI R18, RZ, 0x10, R18 ;  /* 0x00000010ff127819 */ /* 0x000fe40000011612 */
[----:B------:R-:W-:-:S02]  /*4e60*/  @!P0 PRMT R42, R14, 0x7610, R42 ;  /* 0x000076100e2a8816 */ /* 0x000fc4000000002a */
[----:B------:R-:W-:Y:S02]  /*4e70*/  @!P0 PRMT R43, R14, 0x7632, R43 ;  /* 0x000076320e2b8816 */ /* 0x000fe4000000002b */
[C---:B------:R-:W-:Y:S02]  /*4e80*/  @!P0 PRMT R46, R16.reuse, 0x7610, R46 ;  /* 0x00007610102e8816 */ /* 0x040fe4000000002e */
[----:B------:R-:W-:Y:S02]  /*4e90*/  @!P0 PRMT R47, R16, 0x7632, R47 ;  /* 0x00007632102f8816 */ /* 0x000fe4000000002f */
[----:B------:R-:W-:Y:S02]  /*4ea0*/  ISETP.NE.AND P0, PT, RZ, UR6, PT ;  /* 0x00000006ff007c0c */ /* 0x000fe4000bf05270 */
[----:B------:R-:W-:Y:S01]  /*4eb0*/  PRMT R18, R18, 0x9910, RZ ;  /* 0x0000991012127816 */ /* 0x000fe200000000ff */
[----:B------:R0:W-:Y:S04]  /*4ec0*/  STL [R1+0xb8], R25 ;  /* 0x0000b81901007387 */ /* 0x0001e80000100800 */
[----:B------:R-:W-:Y:S01]  /*4ed0*/  IMAD R18, R18, 0x28, RZ ;  /* 0x0000002812127824 */ /* 0x000fe200078e02ff */
[----:B------:R-:W-:Y:S04]  /*4ee0*/  STL.S16 [R1+0x14c], R28 ;  /* 0x00014c1c01007387 */ /* 0x000fe80000100600 */
[----:B------:R1:W-:Y:S01]  /*4ef0*/  STL.S16 [R1+0x15c], R29 ;  /* 0x00015c1d01007387 */ /* 0x0003e20000100600 */
[----:B0-----:R-:W-:-:S02]  /*4f00*/  PRMT R25, RZ, 0x7610, R25 ;  /* 0x00007610ff197816 */ /* 0x001fc40000000019 */
[----:B------:R-:W-:Y:S02]  /*4f10*/  IADD3 R18, PT, PT, RZ, -R18, RZ ;  /* 0x80000012ff127210 */ /* 0x000fe40007ffe0ff */
[----:B------:R-:W-:Y:S02]  /*4f20*/  @!P5 PRMT R25, R8, 0x7610, R25 ;  /* 0x000076100819d816 */ /* 0x000fe40000000019 */
[----:B------:R-:W-:Y:S01]  /*4f30*/  LOP3.LUT P5, RZ, R64, 0x8000000, RZ, 0xc0, !PT ;  /* 0x0800000040ff7812 */ /* 0x000fe200078ac0ff */
[----:B-1----:R-:W0:Y:S01]  /*4f40*/  @P0 LDC.64 R28, c[0x0][0x3b0] ;  /* 0x0000ec00ff1c0b82 */ /* 0x002e220000000a00 */
[----:B------:R-:W-:Y:S01]  /*4f50*/  PRMT R18, R18, 0x7710, RZ ;  /* 0x0000771012127816 */ /* 0x000fe200000000ff */
[----:B------:R1:W-:Y:S03]  /*4f60*/  STL [R1+0xcc], R22 ;  /* 0x0000cc1601007387 */ /* 0x0003e60000100800 */
[----:B------:R-:W-:Y:S01]  /*4f70*/  IADD3 R18, PT, PT, R18, R19, RZ ;  /* 0x0000001312127210 */ /* 0x000fe20007ffe0ff */
[----:B------:R1:W-:Y:S02]  /*4f80*/  STL [R1+0x4c], R20 ;  /* 0x00004c1401007387 */ /* 0x0003e40000100800 */
[----:B-1----:R-:W-:Y:S01]  /*4f90*/  HFMA2 R22, -RZ, RZ, 0, 0 ;  /* 0x00000000ff167431 */ /* 0x002fe200000001ff */
[----:B------:R-:W-:-:S02]  /*4fa0*/  SHF.L.U32 R18, R18, 0x1, RZ ;  /* 0x0000000112127819 */ /* 0x000fc400000006ff */
[----:B------:R-:W-:Y:S01]  /*4fb0*/  MOV R20, RZ ;  /* 0x000000ff00147202 */ /* 0x000fe20000000f00 */
[----:B------:R1:W-:Y:S04]  /*4fc0*/  STL.S16 [R1+0x15e], R45 ;  /* 0x00015e2d01007387 */ /* 0x0003e80000100600 */
[----:B------:R1:W-:Y:S04]  /*4fd0*/  STL [R1+0xd0], R27 ;  /* 0x0000d01b01007387 */ /* 0x0003e80000100800 */
[----:B---3--:R3:W4:Y:S01]  /*4fe0*/  @!P4 LDG.E R20, desc[UR10][R54.64] ;  /* 0x0000000a3614c981 */ /* 0x008722000c1e1900 */
[----:B-1----:R-:W-:-:S03]  /*4ff0*/  LOP3.LUT R45, R18, 0xffff, RZ, 0xc0, !PT ;  /* 0x0000ffff122d7812 */ /* 0x002fc600078ec0ff */
[----:B------:R1:W4:Y:S01]  /*5000*/  @!P5 LDG.E R22, desc[UR10][R58.64] ;  /* 0x0000000a3a16d981 */ /* 0x000322000c1e1900 */
[----:B------:R-:W-:-:S03]  /*5010*/  MOV R27, UR13 ;  /* 0x0000000d001b7c02 */ /* 0x000fc60008000f00 */
[----:B------:R0:W-:Y:S01]  /*5020*/  STL [R1+0xc4], R12 ;  /* 0x0000c40c01007387 */ /* 0x0001e20000100800 */
[----:B---3--:R-:W-:Y:S02]  /*5030*/  PRMT R54, RZ, 0x7610, R54 ;  /* 0x00007610ff367816 */ /* 0x008fe40000000036 */
[----:B------:R-:W-:Y:S02]  /*5040*/  PRMT R55, RZ, 0x7610, R55 ;  /* 0x00007610ff377816 */ /* 0x000fe40000000037 */
[----:B-1----:R-:W-:Y:S01]  /*5050*/  PRMT R59, RZ, 0x7610, R59 ;  /* 0x00007610ff3b7816 */ /* 0x002fe2000000003b */
[----:B------:R-:W-:Y:S01]  /*5060*/  IMAD R27, R27, 0x50, R45 ;  /* 0x000000501b1b7824 */ /* 0x000fe200078e022d */
[----:B------:R-:W-:Y:S01]  /*5070*/  @!P6 PRMT R54, R11, 0x7632, R54 ;  /* 0x000076320b36e816 */ /* 0x000fe20000000036 */
[----:B0-----:R-:W-:Y:S01]  /*5080*/  HFMA2 R12, -RZ, RZ, 0, 0 ;  /* 0x00000000ff0c7431 */ /* 0x001fe200000001ff */
[C---:B------:R-:W-:Y:S02]  /*5090*/  @!P6 PRMT R59, R13.reuse, 0x7610, R59 ;  /* 0x000076100d3be816 */ /* 0x040fe4000000003b */
[----:B------:R-:W-:-:S02]  /*50a0*/  @!P6 PRMT R55, R13, 0x7632, R55 ;  /* 0x000076320d37e816 */ /* 0x000fc40000000037 */
[----:B------:R-:W-:Y:S01]  /*50b0*/  LOP3.LUT P6, RZ, R64, 0x4000000, RZ, 0xc0, !PT ;  /* 0x0400000040ff7812 */ /* 0x000fe200078cc0ff */
[----:B------:R-:W-:Y:S01]  /*50c0*/  @P0 IMAD.WIDE R18, R27, 0x2, R28 ;  /* 0x000000021b120825 */ /* 0x000fe200078e021c */
[----:B------:R0:W-:Y:S01]  /*50d0*/  STL.S16 [R1+0x160], R26 ;  /* 0x0001601a01007387 */ /* 0x0001e20000100600 */
[----:B------:R-:W1:Y:S03]  /*50e0*/  LDC.64 R28, c[0x0][0x3a8] ;  /* 0x0000ea00ff1c7b82 */ /* 0x000e660000000a00 */
[----:B------:R-:W-:Y:S04]  /*50f0*/  STL.S16 [R1+0x15a], R25 ;  /* 0x00015a1901007387 */ /* 0x000fe80000100600 */
[----:B------:R3:W-:Y:S01]  /*5100*/  STL [R1+0x50], R24 ;  /* 0x0000501801007387 */ /* 0x0007e20000100800 */
[----:B0-----:R-:W-:-:S03]  /*5110*/  MOV R26, RZ ;  /* 0x000000ff001a7202 */ /* 0x001fc60000000f00 */
[----:B------:R-:W4:Y:S04]  /*5120*/  @!P3 LDG.E R12, desc[UR10][R38.64] ;  /* 0x0000000a260cb981 */ /* 0x000f28000c1e1900 */
[----:B------:R0:W-:Y:S01]  /*5130*/  STL [R1+0x44], R6 ;  /* 0x0000440601007387 */ /* 0x0001e20000100800 */
[----:B---3--:R-:W-:-:S03]  /*5140*/  CS2R R24, SRZ ;  /* 0x0000000000187805 */ /* 0x008fc6000001ff00 */
[----:B------:R-:W3:Y:S04]  /*5150*/  @!P6 LDG.E R26, desc[UR10][R52.64] ;  /* 0x0000000a341ae981 */ /* 0x000ee8000c1e1900 */
[----:B------:R-:W3:Y:S01]  /*5160*/  @!P5 LDG.E R24, desc[UR10][R56.64] ;  /* 0x0000000a3818d981 */ /* 0x000ee2000c1e1900 */
[----:B0-----:R-:W-:-:S03]  /*5170*/  MOV R6, RZ ;  /* 0x000000ff00067202 */ /* 0x001fc60000000f00 */
[----:B------:R-:W3:Y:S04]  /*5180*/  @!P6 LDG.E R25, desc[UR10][R48.64] ;  /* 0x0000000a3019e981 */ /* 0x000ee8000c1e1900 */
[----:B------:R-:W3:Y:S04]  /*5190*/  @!P2 LDG.E R6, desc[UR10][R40.64] ;  /* 0x0000000a2806a981 */ /* 0x000ee8000c1e1900 */
[----:B------:R0:W-:Y:S04]  /*51a0*/  STL [R1+0x54], R10 ;  /* 0x0000540a01007387 */ /* 0x0001e80000100800 */
[----:B------:R1:W-:Y:S04]  /*51b0*/  STL [R1+0xd4], R0 ;  /* 0x0000d40001007387 */ /* 0x0003e80000100800 */
[----:B------:R-:W-:Y:S04]  /*51c0*/  STL [R1+0x58], R65 ;  /* 0x0000584101007387 */ /* 0x000fe80000100800 */
[----:B0-----:R-:W3:Y:S04]  /*51d0*/  @P0 LDG.E.U16 R10, desc[UR10][R18.64+0x2] ;  /* 0x0000020a120a0981 */ /* 0x001ee8000c1e1500 */
[----:B-1----:R0:W3:Y:S04]  /*51e0*/  @P0 LDG.E.U16 R0, desc[UR10][R18.64] ;  /* 0x0000000a12000981 */ /* 0x0020e8000c1e1500 */
[----:B------:R1:W-:Y:S04]  /*51f0*/  STL [R1+0x184], R45 ;  /* 0x0001842d01007387 */ /* 0x0003e80000100800 */
[----:B------:R1:W-:Y:S01]  /*5200*/  STL [R1+0xd8], R60 ;  /* 0x0000d83c01007387 */ /* 0x0003e20000100800 */
[----:B0-----:R-:W-:-:S03]  /*5210*/  IMAD.WIDE R18, R27, 0x2, R28 ;  /* 0x000000021b127825 */ /* 0x001fc600078e021c */
[----:B------:R0:W-:Y:S04]  /*5220*/  STL [R1+0x5c], R61 ;  /* 0x00005c3d01007387 */ /* 0x0001e80000100800 */
[----:B------:R0:W-:Y:S04]  /*5230*/  STL [R1+0xdc], R66 ;  /* 0x0000dc4201007387 */ /* 0x0001e80000100800 */
[----:B------:R0:W-:Y:S04]  /*5240*/  STL [R1+0x60], R67 ;  /* 0x0000604301007387 */ /* 0x0001e80000100800 */
[----:B------:R0:W-:Y:S04]  /*5250*/  STL [R1+0xe0], R68 ;  /* 0x0000e04401007387 */ /* 0x0001e80000100800 */
[----:B------:R0:W-:Y:S04]  /*5260*/  STL [R1+0x64], R69 ;  /* 0x0000644501007387 */ /* 0x0001e80000100800 */
[----:B------:R0:W-:Y:S04]  /*5270*/  STL [R1+0xe4], R70 ;  /* 0x0000e44601007387 */ /* 0x0001e80000100800 */
[----:B-1----:R-:W5:Y:S04]  /*5280*/  LDL.S16 R45, [R1+0x116] ;  /* 0x00011600012d7983 */ /* 0x002f680000100600 */
[----:B------:R-:W5:Y:S04]  /*5290*/  LDL.S16 R65, [R1+0x110] ;  /* 0x0001100001417983 */ /* 0x000f680000100600 */
[----:B------:R-:W5:Y:S04]  /*52a0*/  LDL.S16 R64, [R1+0x128] ;  /* 0x0001280001407983 */ /* 0x000f680000100600 */
[----:B------:R-:W5:Y:S04]  /*52b0*/  LDL.S16 R60, [R1+0x112] ;  /* 0x00011200013c7983 */ /* 0x000f680000100600 */
[----:B0-----:R-:W5:Y:S04]  /*52c0*/  LDL.S16 R61, [R1+0x11e] ;  /* 0x00011e00013d7983 */ /* 0x001f680000100600 */
[----:B------:R-:W5:Y:S04]  /*52d0*/  LDL.S16 R66, [R1+0x120] ;  /* 0x0001200001427983 */ /* 0x000f680000100600 */
[----:B------:R-:W5:Y:S04]  /*52e0*/  LDL.S16 R67, [R1+0x130] ;  /* 0x0001300001437983 */ /* 0x000f680000100600 */
[----:B------:R-:W5:Y:S04]  /*52f0*/  LDL.S16 R68, [R1+0x138] ;  /* 0x0001380001447983 */ /* 0x000f680000100600 */
[----:B------:R-:W5:Y:S04]  /*5300*/  LDL.S16 R69, [R1+0x142] ;  /* 0x0001420001457983 */ /* 0x000f680000100600 */
[----:B------:R-:W5:Y:S01]  /*5310*/  LDL.S16 R70, [R1+0x140] ;  /* 0x0001400001467983 */ /* 0x000f620000100600 */
[----:B--2---:R-:W-:-:S03]  /*5320*/  R2UR UR28, R2 ;  /* 0x00000000021c72ca */ /* 0x004fc600000e0000 */
[----:B------:R-:W2:Y:S04]  /*5330*/  LDG.E.U16 R2, desc[UR10][R18.64] ;  /* 0x0000000a12027981 */ /* 0x000ea8000c1e1500 */
[----:B------:R0:W2:Y:S04]  /*5340*/  LDG.E.U16 R18, desc[UR10][R18.64+0x2] ;  /* 0x0000020a12127981 */ /* 0x0000a8000c1e1500 */
[----:B------:R1:W-:Y:S01]  /*5350*/  STL [R1+0x68], R5 ;  /* 0x0000680501007387 */ /* 0x0003e20000100800 */
[----:B------:R-:W-:Y:S02]  /*5360*/  PRMT R41, RZ, 0x7610, R41 ;  /* 0x00007610ff297816 */ /* 0x000fe40000000029 */
[----:B0-----:R-:W-:-:S02]  /*5370*/  MOV R19, UR28 ;  /* 0x0000001c00137c02 */ /* 0x001fc40008000f00 */
[----:B-1----:R-:W-:-:S03]  /*5380*/  PRMT R5, RZ, 0x5410, RZ ;  /* 0x00005410ff057816 */ /* 0x002fc600000000ff */
[----:B------:R-:W-:Y:S01]  /*5390*/  FFMA.FTZ R3, -R19, UR28, R3 ;  /* 0x0000001c13037c23 */ /* 0x000fe20008010103 */
[----:B------:R-:W-:Y:S02]  /*53a0*/  PRMT R39, RZ, 0x7610, R39 ;  /* 0x00007610ff277816 */ /* 0x000fe40000000027 */
[----:B------:R-:W-:-:S04]  /*53b0*/  @!P1 PRMT R5, R4, 0x7610, R5 ;  /* 0x0000761004059816 */ /* 0x000fc80000000005 */
[----:B------:R-:W-:Y:S02]  /*53c0*/  @!P1 PRMT R5, R5, 0x7610, R4 ;  /* 0x0000761005059816 */ /* 0x000fe40000000004 */
[C---:B----4-:R-:W-:Y:S02]  /*53d0*/  @!P1 PRMT R41, R17.reuse, 0x7610, R41 ;  /* 0x0000761011299816 */ /* 0x050fe40000000029 */
[----:B------:R-:W-:Y:S02]  /*53e0*/  @!P1 PRMT R39, R17, 0x7632, R39 ;  /* 0x0000763211279816 */ /* 0x000fe40000000027 */
[----:B------:R-:W-:-:S13]  /*53f0*/  FSETP.GTU.FTZ.AND P1, PT, R3, RZ, PT ;  /* 0x000000ff0300720b */ /* 0x000fda0003f3c000 */
[----:B------:R-:W-:-:S05]  /*5400*/  VOTEU.ANY UP0, P1 ;  /* 0x0000000000ff7886 */ /* 0x000fca0000800100 */
[----:B------:R-:W0:Y:S01]  /*5410*/  @UP0 LDCU UR5, c[0x0][0x3c0] ;  /* 0x00007800ff0507ac */ /* 0x000e220008000800 */
[----:B------:R-:W-:Y:S02]  /*5420*/  PLOP3.LUT P1, PT, PT, PT, UP0, 0x80, 0x8 ;  /* 0x000000000008781c */ /* 0x000fe40003f2f008 */
[----:B------:R-:W-:Y:S02]  /*5430*/  PRMT R40, RZ, 0x7610, R40 ;  /* 0x00007610ff287816 */ /* 0x000fe40000000028 */
[----:B------:R-:W-:Y:S02]  /*5440*/  PRMT R38, RZ, 0x7610, R38 ;  /* 0x00007610ff267816 */ /* 0x000fe40000000026 */
[----:B------:R-:W-:Y:S02]  /*5450*/  PRMT R37, RZ, 0x7610, R37 ;  /* 0x00007610ff257816 */ /* 0x000fe40000000025 */
[----:B------:R-:W-:Y:S02]  /*5460*/  PRMT R36, RZ, 0x7610, R36 ;  /* 0x00007610ff247816 */ /* 0x000fe40000000024 */
[----:B------:R-:W-:-:S02]  /*5470*/  PRMT R35, RZ, 0x7610, R35 ;  /* 0x00007610ff237816 */ /* 0x000fc40000000023 */
[----:B------:R-:W-:Y:S01]  /*5480*/  PRMT R34, RZ, 0x7610, R34 ;  /* 0x00007610ff227816 */ /* 0x000fe20000000022 */
[----:B0-----:R-:W-:Y:S01]  /*5490*/  @P1 FADD.FTZ R3, R3, UR5 ;  /* 0x0000000503031e21 */ /* 0x001fe20008010000 */
[C---:B------:R-:W-:Y:S02]  /*54a0*/  @!P2 PRMT R40, R21.reuse, 0x7610, R40 ;  /* 0x000076101528a816 */ /* 0x040fe40000000028 */
[----:B------:R-:W-:-:S03]  /*54b0*/  @!P2 PRMT R38, R21, 0x7632, R38 ;  /* 0x000076321526a816 */ /* 0x000fc60000000026 */
[----:B------:R-:W0:Y:S01]  /*54c0*/  @P1 MUFU.RSQ R3, R3 ;  /* 0x0000000300031308 */ /* 0x000e220000001400 */
[C---:B------:R-:W-:Y:S02]  /*54d0*/  @!P4 PRMT R35, R23.reuse, 0x7610, R35 ;  /* 0x000076101723c816 */ /* 0x040fe40000000023 */
[----:B------:R-:W-:Y:S01]  /*54e0*/  @!P4 PRMT R34, R23, 0x7632, R34 ;  /* 0x000076321722c816 */ /* 0x000fe20000000022 */
        /* <DEDUP_REMOVED lines=9> */
[----:B------:R-:W-:Y:S04]  /*5580*/  STL [R1+0x74], R14 ;  /* 0x0000740e01007387 */ /* 0x000fe80000100800 */
[----:B------:R-:W-:Y:S04]  /*5590*/  STL [R1+0xf4], R16 ;  /* 0x0000f41001007387 */ /* 0x000fe80000100800 */
[----:B------:R-:W-:Y:S04]  /*55a0*/  STL [R1+0xf8], R17 ;  /* 0x0000f81101007387 */ /* 0x000fe80000100800 */
[----:B------:R-:W-:Y:S01]  /*55b0*/  STL [R1+0x7c], R21 ;  /* 0x00007c1501007387 */ /* 0x000fe20000100800 */
[----:B------:R-:W-:-:S02]  /*55c0*/  @!P3 PRMT R37, R12, 0x7610, R37 ;  /* 0x000076100c25b816 */ /* 0x000fc40000000025 */
[----:B------:R-:W-:Y:S01]  /*55d0*/  @!P3 PRMT R36, R12, 0x7632, R36 ;  /* 0x000076320c24b816 */ /* 0x000fe20000000024 */
[----:B------:R-:W-:Y:S04]  /*55e0*/  STL.S16 [R1+0x174], R40 ;  /* 0x0001742801007387 */ /* 0x000fe80000100600 */
[----:B------:R-:W-:Y:S04]  /*55f0*/  STL.S16 [R1+0x17a], R38 ;  /* 0x00017a2601007387 */ /* 0x000fe80000100600 */
[----:B------:R-:W-:Y:S04]  /*5600*/  STL.S16 [R1+0x17c], R37 ;  /* 0x00017c2501007387 */ /* 0x000fe80000100600 */
[----:B------:R-:W-:Y:S04]  /*5610*/  STL.S16 [R1+0x17e], R36 ;  /* 0x00017e2401007387 */ /* 0x000fe80000100600 */
[----:B------:R-:W-:Y:S04]  /*5620*/  STL [R1+0x84], R23 ;  /* 0x0000841701007387 */ /* 0x000fe80000100800 */
[----:B------:R-:W-:Y:S04]  /*5630*/  STL.S16 [R1+0x180], R35 ;  /* 0x0001802301007387 */ /* 0x000fe80000100600 */
[----:B------:R-:W-:Y:S04]  /*5640*/  STL.S16 [R1+0x182], R34 ;  /* 0x0001822201007387 */ /* 0x000fe80000100600 */
[----:B------:R-:W-:Y:S04]  /*5650*/  STL [R1+0x104], R20 ;  /* 0x0001041401007387 */ /* 0x000fe80000100800 */
[----:B------:R-:W-:Y:S04]  /*5660*/  STL [R1+0x88], R22 ;  /* 0x0000881601007387 */ /* 0x000fe80000100800 */
[----:B---3--:R-:W-:Y:S04]  /*5670*/  STL [R1+0x108], R24 ;  /* 0x0001081801007387 */ /* 0x008fe80000100800 */
[----:B------:R-:W-:Y:S04]  /*5680*/  STL [R1+0x8c], R25 ;  /* 0x00008c1901007387 */ /* 0x000fe80000100800 */
[----:B------:R-:W-:Y:S04]  /*5690*/  STL [R1+0x10c], R26 ;  /* 0x00010c1a01007387 */ /* 0x000fe80000100800 */
[----:B------:R1:W-:Y:S01]  /*56a0*/  STL [R1+0xe8], R7 ;  /* 0x0000e80701007387 */ /* 0x0003e20000100800 */
[----:B------:R-:W-:Y:S01]  /*56b0*/  UISETP.NE.AND UP1, UPT, UR6, URZ, UPT ;  /* 0x000000ff0600728c */ /* 0x000fe2000bf25270 */
[----:B0-----:R-:W-:-:S02]  /*56c0*/  @P1 R2UR UR5, R3 ;  /* 0x00000000030512ca */ /* 0x001fc400000e0000 */
[----:B-1----:R-:W-:-:S04]  /*56d0*/  PRMT R7, RZ, 0x5410, RZ ;  /* 0x00005410ff077816 */ /* 0x002fc800000000ff */
[----:B------:R-:W-:Y:S01]  /*56e0*/  @!P2 PRMT R7, R6, 0x7610, R7 ;  /* 0x000076100607a816 */ /* 0x000fe20000000007 */
[----:B------:R0:W-:Y:S03]  /*56f0*/  STL [R1+0xfc], R6 ;  /* 0x0000fc0601007387 */ /* 0x0001e60000100800 */
[----:B------:R-:W-:Y:S01]  /*5700*/  @!P2 PRMT R7, R7, 0x7610, R6 ;  /* 0x000076100707a816 */ /* 0x000fe20000000006 */
[----:B------:R1:W-:Y:S01]  /*5710*/  STL [R1+0x6c], R8 ;  /* 0x00006c0801007387 */ /* 0x0003e20000100800 */
[----:B------:R-:W-:-:S03]  /*5720*/  HFMA2 R3, -RZ, RZ, 0, 0 ;  /* 0x00000000ff037431 */ /* 0x000fc600000001ff */
[----:B------:R3:W-:Y:S01]  /*5730*/  STL [R1+0xec], R9 ;  /* 0x0000ec0901007387 */ /* 0x0007e20000100800 */
[----:B0-----:R-:W-:-:S03]  /*5740*/  PRMT R6, RZ, 0x5410, RZ ;  /* 0x00005410ff067816 */ /* 0x001fc600000000ff */
[----:B------:R0:W-:Y:S01]  /*5750*/  STL [R1+0x70], R11 ;  /* 0x0000700b01007387 */ /* 0x0001e20000100800 */
[----:B-1----:R-:W-:-:S03]  /*5760*/  PRMT R8, RZ, 0x5410, RZ ;  /* 0x00005410ff087816 */ /* 0x002fc600000000ff */
[----:B------:R1:W-:Y:S01]  /*5770*/  STL [R1+0xf0], R13 ;  /* 0x0000f00d01007387 */ /* 0x0003e20000100800 */
[----:B---3--:R-:W-:-:S03]  /*5780*/  PRMT R9, RZ, 0x5410, RZ ;  /* 0x00005410ff097816 */ /* 0x008fc600000000ff */
[----:B------:R3:W-:Y:S01]  /*5790*/  STL [R1+0x80], R12 ;  /* 0x0000800c01007387 */ /* 0x0007e20000100800 */
[----:B0-----:R-:W-:Y:S02]  /*57a0*/  PRMT R11, RZ, 0x5410, RZ ;  /* 0x00005410ff0b7816 */ /* 0x001fe400000000ff */
[----:B-1----:R-:W-:Y:S02]  /*57b0*/  PRMT R13, RZ, 0x5410, RZ ;  /* 0x00005410ff0d7816 */ /* 0x002fe400000000ff */
[----:B---3--:R-:W-:Y:S02]  /*57c0*/  PRMT R12, RZ, 0x5410, RZ ;  /* 0x00005410ff0c7816 */ /* 0x008fe400000000ff */
[----:B------:R-:W-:Y:S01]  /*57d0*/  @!P3 PRMT R6, R6, 0x5410, R15 ;  /* 0x000054100606b816 */ /* 0x000fe2000000000f */
[----:B------:R0:W-:Y:S01]  /*57e0*/  STL [R1+0x78], R4 ;  /* 0x0000780401007387 */ /* 0x0001e20000100800 */
[----:B------:R-:W-:Y:S02]  /*57f0*/  @!P4 PRMT R9, R20, 0x7610, R9 ;  /* 0x000076101409c816 */ /* 0x000fe40000000009 */
[----:B------:R-:W-:-:S02]  /*5800*/  @!P5 PRMT R8, R8, 0x5410, R22 ;  /* 0x000054100808d816 */ /* 0x000fc40000000016 */
[----:B------:R-:W-:Y:S02]  /*5810*/  @!P5 PRMT R12, R12, 0x5410, R24 ;  /* 0x000054100c0cd816 */ /* 0x000fe40000000018 */
[----:B------:R-:W-:Y:S02]  /*5820*/  @!P6 PRMT R11, R25, 0x7610, R11 ;  /* 0x00007610190be816 */ /* 0x000fe4000000000b */
[----:B------:R-:W-:Y:S01]  /*5830*/  @!P6 PRMT R13, R26, 0x7610, R13 ;  /* 0x000076101a0de816 */ /* 0x000fe2000000000d */
[----:B------:R1:W-:Y:S01]  /*5840*/  STL [R1+0x100], R15 ;  /* 0x0001000f01007387 */ /* 0x0003e20000100800 */
[----:B0-----:R-:W-:Y:S02]  /*5850*/  MOV R4, RZ ;  /* 0x000000ff00047202 */ /* 0x001fe40000000f00 */
[----:B------:R-:W-:Y:S02]  /*5860*/  @!P3 PRMT R6, R15, 0x7632, R6 ;  /* 0x000076320f06b816 */ /* 0x000fe40000000006 */
[----:B------:R-:W-:-:S02]  /*5870*/  @P0 SHF.L.U32 R4, R10, 0x10, RZ ;  /* 0x000000100a040819 */ /* 0x000fc400000006ff */
[----:B------:R-:W-:Y:S02]  /*5880*/  @!P4 PRMT R9, R9, 0x7610, R20 ;  /* 0x000076100909c816 */ /* 0x000fe40000000014 */
[----:B------:R-:W-:Y:S02]  /*5890*/  @!P5 PRMT R8, R22, 0x7632, R8 ;  /* 0x000076321608d816 */ /* 0x000fe40000000008 */
[----:B------:R-:W-:Y:S02]  /*58a0*/  @!P5 PRMT R12, R24, 0x7632, R12 ;  /* 0x00007632180cd816 */ /* 0x000fe4000000000c */
[----:B------:R-:W-:Y:S02]  /*58b0*/  @!P6 PRMT R11, R11, 0x7610, R25 ;  /* 0x000076100b0be816 */ /* 0x000fe40000000019 */
[----:B------:R-:W-:Y:S02]  /*58c0*/  @!P6 PRMT R13, R13, 0x7610, R26 ;  /* 0x000076100d0de816 */ /* 0x000fe4000000001a */
[----:B------:R-:W-:Y:S01]  /*58d0*/  @P0 SHF.L.U32 R3, R0, 0x10, RZ ;  /* 0x0000001000030819 */ /* 0x000fe200000006ff */
[----:B------:R-:W-:Y:S01]  /*58e0*/  UMOV UR16, 0x3f800000 ;  /* 0x3f80000000107882 */ /* 0x000fe20000000000 */
[----:B------:R-:W-:Y:S01]  /*58f0*/  @UP0 UMOV UR16, UR5 ;  /* 0x0000000500100c82 */ /* 0x000fe20008000000 */
[----:B--2---:R-:W-:-:S02]  /*5900*/  SHF.L.U32 R10, R2, 0x10, RZ ;  /* 0x00000010020a7819 */ /* 0x004fc400000006ff */
[----:B-1----:R-:W-:Y:S01]  /*5910*/  SHF.L.U32 R15, R18, 0x10, RZ ;  /* 0x00000010120f7819 */ /* 0x002fe200000006ff */
[----:B------:R-:W-:Y:S06]  /*5920*/  BRA.U UP1, `(.L_x_1001) ;  /* 0x0000002501887547 */ /* 0x000fec000b800000 */
[----:B------:R-:W2:Y:S04]  /*5930*/  LDL.LU.S16 R58, [R1+0x114] ;  /* 0x00011400013a7983 */ /* 0x000ea80000300600 */
[----:B------:R-:W3:Y:S04]  /*5940*/  LDL.LU.S16 R49, [R1+0x11c] ;  /* 0x00011c0001317983 */ /* 0x000ee80000300600 */
[----:B------:R-:W4:Y:S01]  /*5950*/  LDL.LU.S16 R56, [R1+0x11a] ;  /* 0x00011a0001387983 */ /* 0x000f220000300600 */
[----:B------:R-:W-:Y:S02]  /*5960*/  HADD2.F32 R2, -RZ, R73.H0_H0 ;  /* 0x20000049ff027230 */ /* 0x000fe40000004100 */
[----:B------:R-:W-:Y:S01]  /*5970*/  HADD2.F32 R14, -RZ, R72.H1_H1 ;  /* 0x30000048ff0e7230 */ /* 0x000fe20000004100 */
[----:B------:R-:W4:Y:S01]  /*5980*/  LDL.S16 R57, [R1+0x124] ;  /* 0x0001240001397983 */ /* 0x000f220000100600 */
[----:B------:R-:W-:-:S02]  /*5990*/  HADD2.F32 R0, -RZ, R71.H1_H1 ;  /* 0x30000047ff007230 */ /* 0x000fc40000004100 */
[----:B------:R-:W-:Y:S01]  /*59a0*/  FADD.FTZ R2, R2, -UR28 ;  /* 0x8000001c02027e21 */ /* 0x000fe20008010000 */
[----:B-----5:R-:W-:Y:S02]  /*59b0*/  HADD2.F32 R19, -RZ, R45.H0_H0 ;  /* 0x2000002dff137230 */ /* 0x020fe40000004100 */
[----:B------:R-:W-:Y:S01]  /*59c0*/  FADD.FTZ R16, R14, -UR28 ;  /* 0x8000001c0e107e21 */ /* 0x000fe20008010000 */
[----:B------:R-:W-:Y:S02]  /*59d0*/  HADD2.F32 R71, -RZ, R71.H0_H0 ;  /* 0x20000047ff477230 */ /* 0x000fe40000004100 */
[----:B------:R-:W-:Y:S01]  /*59e0*/  FMUL.FTZ R14, R10, R0 ;  /* 0x000000000a0e7220 */ /* 0x000fe20000410000 */
[----:B------:R-:W-:Y:S01]  /*59f0*/  FMUL.FTZ R2, R2, UR16 ;  /* 0x0000001002027c20 */ /* 0x000fe20008410000 */
[----:B------:R-:W-:Y:S02]  /*5a00*/  HADD2.F32 R72, -RZ, R72.H0_H0 ;  /* 0x20000048ff487230 */ /* 0x000fe40000004100 */
[----:B------:R-:W-:Y:S01]  /*5a10*/  FADD.FTZ R19, R19, -UR28 ;  /* 0x8000001c13137e21 */ /* 0x000fe20008010000 */
[----:B------:R-:W-:Y:S01]  /*5a20*/  FADD.FTZ R18, RZ, R14 ;  /* 0x0000000eff127221 */ /* 0x000fe20000010000 */
[----:B------:R-:W-:Y:S01]  /*5a30*/  FMUL.FTZ R17, R15, R71 ;  /* 0x000000470f117220 */ /* 0x000fe20000410000 */
[----:B------:R-:W-:Y:S01]  /*5a40*/  FMUL.FTZ R16, R16, UR16 ;  /* 0x0000001010107c20 */ /* 0x000fe20008410000 */
[----:B------:R-:W-:Y:S01]  /*5a50*/  FFMA.FTZ R14, R2, R14, RZ ;  /* 0x0000000e020e7223 */ /* 0x000fe200000100ff */
[----:B------:R-:W-:-:S02]  /*5a60*/  HADD2.F32 R73, -RZ, R73.H1_H1 ;  /* 0x30000049ff497230 */ /* 0x000fc40000004100 */
[----:B------:R-:W-:Y:S01]  /*5a70*/  FFMA.FTZ R2, R0, R2, RZ ;  /* 0x0000000200027223 */ /* 0x000fe200000100ff */
[----:B------:R-:W-:Y:S01]  /*5a80*/  FADD.FTZ R0, RZ, R0 ;  /* 0x00000000ff007221 */ /* 0x000fe20000010000 */
[----:B------:R-:W-:Y:S01]  /*5a90*/  FADD.FTZ R72, R72, -UR28 ;  /* 0x8000001c48487e21 */ /* 0x000fe20008010000 */
[----:B------:R-:W-:Y:S01]  /*5aa0*/  FMUL.FTZ R19, R19, UR16 ;  /* 0x0000001013137c20 */ /* 0x000fe20008410000 */
[----:B------:R-:W-:Y:S01]  /*5ab0*/  FADD.FTZ R18, R17, R18 ;  /* 0x0000001211127221 */ /* 0x000fe20000010000 */
[----:B------:R-:W-:Y:S01]  /*5ac0*/  FFMA.FTZ R14, R16, R17, R14 ;  /* 0x00000011100e7223 */ /* 0x000fe2000001000e */
[----:B------:R-:W-:Y:S02]  /*5ad0*/  HADD2.F32 R17, -RZ, R74.H0_H0 ;  /* 0x2000004aff117230 */ /* 0x000fe40000004100 */
[----:B------:R-:W-:Y:S01]  /*5ae0*/  FFMA.FTZ R16, R71, R16, RZ ;  /* 0x0000001047107223 */ /* 0x000fe200000100ff */
[----:B------:R-:W-:Y:S01]  /*5af0*/  FADD.FTZ R71, RZ, R71 ;  /* 0x00000047ff477221 */ /* 0x000fe20000010000 */
[C---:B------:R-:W-:Y:S01]  /*5b00*/  FADD.FTZ R0, R73.reuse, R0 ;  /* 0x0000000049007221 */ /* 0x040fe20000010000 */
[----:B------:R-:W-:Y:S01]  /*5b10*/  FMUL.FTZ R72, R72, UR16 ;  /* 0x0000001048487c20 */ /* 0x000fe20008410000 */
[----:B------:R-:W-:Y:S01]  /*5b20*/  FFMA.FTZ R2, R73, R19, R2 ;  /* 0x0000001349027223 */ /* 0x000fe20000010002 */
[----:B------:R-:W-:-:S02]  /*5b30*/  HADD2.F32 R20, -RZ, R75.H0_H0 ;  /* 0x2000004bff147230 */ /* 0x000fc40000004100 */
[----:B------:R-:W-:Y:S01]  /*5b40*/  FMUL.FTZ R73, R10, R73 ;  /* 0x000000490a497220 */ /* 0x000fe20000410000 */
[C---:B------:R-:W-:Y:S01]  /*5b50*/  FADD.FTZ R71, R17.reuse, R71 ;  /* 0x0000004711477221 */ /* 0x040fe20000010000 */
[----:B------:R-:W-:Y:S01]  /*5b60*/  FFMA.FTZ R16, R17, R72, R16 ;  /* 0x0000004811107223 */ /* 0x000fe20000010010 */
[----:B------:R-:W-:Y:S01]  /*5b70*/  FMUL.FTZ R17, R15, R17 ;  /* 0x000000110f117220 */ /* 0x000fe20000410000 */
[----:B------:R-:W-:Y:S01]  /*5b80*/  FADD.FTZ R18, R18, R73 ;  /* 0x0000004912127221 */ /* 0x000fe20000010000 */
[----:B------:R-:W-:Y:S01]  /*5b90*/  FFMA.FTZ R14, R19, R73, R14 ;  /* 0x00000049130e7223 */ /* 0x000fe2000001000e */
[----:B------:R-:W-:Y:S02]  /*5ba0*/  HADD2.F32 R75, -RZ, R75.H1_H1 ;  /* 0x3000004bff4b7230 */ /* 0x000fe40000004100 */
[----:B------:R-:W-:Y:S01]  /*5bb0*/  FADD.FTZ R20, R20, -UR28 ;  /* 0x8000001c14147e21 */ /* 0x000fe20008010000 */
[----:B------:R-:W-:Y:S02]  /*5bc0*/  HADD2.F32 R74, -RZ, R74.H1_H1 ;  /* 0x3000004aff4a7230 */ /* 0x000fe40000004100 */
[----:B------:R-:W-:Y:S01]  /*5bd0*/  FADD.FTZ R18, R17, R18 ;  /* 0x0000001211127221 */ /* 0x000fe20000010000 */
[----:B------:R-:W-:Y:S01]  /*5be0*/  FFMA.FTZ R14, R72, R17, R14 ;  /* 0x00000011480e7223 */ /* 0x000fe2000001000e */
[----:B------:R-:W-:Y:S01]  /*5bf0*/  FMUL.FTZ R20, R20, UR16 ;  /* 0x0000001014147c20 */ /* 0x000fe20008410000 */
[----:B------:R-:W-:Y:S01]  /*5c00*/  FMUL.FTZ R17, R10, R75 ;  /* 0x0000004b0a117220 */ /* 0x000fe20000410000 */
[----:B------:R-:W-:-:S02]  /*5c10*/  HADD2.F32 R19, -RZ, R77.H0_H0 ;  /* 0x2000004dff137230 */ /* 0x000fc40000004100 */
[----:B------:R-:W-:Y:S01]  /*5c20*/  FADD.FTZ R74, R74, -UR28 ;  /* 0x8000001c4a4a7e21 */ /* 0x000fe20008010000 */
[----:B------:R-:W-:Y:S01]  /*5c30*/  FFMA.FTZ R2, R75, R20, R2 ;  /* 0x000000144b027223 */ /* 0x000fe20000010002 */
[----:B------:R-:W-:Y:S01]  /*5c40*/  FADD.FTZ R18, R18, R17 ;  /* 0x0000001112127221 */ /* 0x000fe20000010000 */
[----:B------:R-:W-:Y:S01]  /*5c50*/  FFMA.FTZ R14, R20, R17, R14 ;  /* 0x00000011140e7223 */ /* 0x000fe2000001000e */
[--C-:B------:R-:W-:Y:S02]  /*5c60*/  HADD2.F32 R17, -RZ, R76.reuse.H0_H0 ;  /* 0x2000004cff117230 */ /* 0x100fe40000004100 */
[----:B------:R-:W-:Y:S01]  /*5c70*/  FADD.FTZ R19, R19, -UR28 ;  /* 0x8000001c13137e21 */ /* 0x000fe20008010000 */
[----:B------:R-:W-:Y:S01]  /*5c80*/  FMUL.FTZ R74, R74, UR16 ;  /* 0x000000104a4a7c20 */ /* 0x000fe20008410000 */
[----:B------:R-:W-:Y:S02]  /*5c90*/  HADD2.F32 R20, -RZ, R79.H0_H0 ;  /* 0x2000004fff147230 */ /* 0x000fe40000004100 */
[----:B------:R-:W-:Y:S01]  /*5ca0*/  FADD.FTZ R0, R0, R75 ;  /* 0x0000004b00007221 */ /* 0x000fe20000010000 */
[----:B------:R-:W-:-:S02]  /*5cb0*/  HADD2.F32 R76, -RZ, R76.H1_H1 ;  /* 0x3000004cff4c7230 */ /* 0x000fc40000004100 */
[----:B------:R-:W-:Y:S01]  /*5cc0*/  FMUL.FTZ R19, R19, UR16 ;  /* 0x0000001013137c20 */ /* 0x000fe20008410000 */
[----:B------:R-:W-:Y:S01]  /*5cd0*/  FADD.FTZ R71, R71, R17 ;  /* 0x0000001147477221 */ /* 0x000fe20000010000 */
[----:B------:R-:W-:Y:S01]  /*5ce0*/  FFMA.FTZ R16, R17, R74, R16 ;  /* 0x0000004a11107223 */ /* 0x000fe20000010010 */
[----:B------:R-:W-:Y:S01]  /*5cf0*/  FMUL.FTZ R17, R15, R17 ;  /* 0x000000110f117220 */ /* 0x000fe20000410000 */
[----:B------:R-:W-:Y:S01]  /*5d00*/  FADD.FTZ R0, R0, R20 ;  /* 0x0000001400007221 */ /* 0x000fe20000010000 */
[----:B------:R-:W-:Y:S01]  /*5d10*/  FFMA.FTZ R2, R20, R19, R2 ;  /* 0x0000001314027223 */ /* 0x000fe20000010002 */
[----:B------:R-:W-:Y:S02]  /*5d20*/  HADD2.F32 R77, -RZ, R77.H1_H1 ;  /* 0x3000004dff4d7230 */ /* 0x000fe40000004100 */
[----:B------:R-:W-:Y:S01]  /*5d30*/  FMUL.FTZ R20, R10, R20 ;  /* 0x000000140a147220 */ /* 0x000fe20000410000 */
[----:B------:R-:W-:Y:S01]  /*5d40*/  FADD.FTZ R18, R17, R18 ;  /* 0x0000001211127221 */ /* 0x000fe20000010000 */
[----:B------:R-:W-:Y:S01]  /*5d50*/  FFMA.FTZ R14, R74, R17, R14 ;  /* 0x000000114a0e7223 */ /* 0x000fe2000001000e */
[----:B------:R-:W-:Y:S01]  /*5d60*/  FADD.FTZ R76, R76, -UR28 ;  /* 0x8000001c4c4c7e21 */ /* 0x000fe20008010000 */
[----:B------:R-:W-:-:S02]  /*5d70*/  HADD2.F32 R79, -RZ, R79.H1_H1 ;  /* 0x3000004fff4f7230 */ /* 0x000fc40000004100 */
[----:B------:R-:W-:Y:S01]  /*5d80*/  FADD.FTZ R18, R18, R20 ;  /* 0x0000001412127221 */ /* 0x000fe20000010000 */
[----:B------:R-:W-:Y:S01]  /*5d90*/  FFMA.FTZ R14, R19, R20, R14 ;  /* 0x00000014130e7223 */ /* 0x000fe2000001000e */
[----:B------:R-:W-:Y:S01]  /*5da0*/  FMUL.FTZ R76, R76, UR16 ;  /* 0x000000104c4c7c20 */ /* 0x000fe20008410000 */
[----:B------:R-:W-:Y:S01]  /*5db0*/  FMUL.FTZ R17, R15, R77 ;  /* 0x0000004d0f117220 */ /* 0x000fe20000410000 */
[----:B------:R-:W-:Y:S02]  /*5dc0*/  HADD2.F32 R19, -RZ, R80.H0_H0 ;  /* 0x20000050ff137230 */ /* 0x000fe40000004100 */
[----:B------:R-:W-:Y:S01]  /*5dd0*/  FADD.FTZ R79, R79, -UR28 ;  /* 0x8000001c4f4f7e21 */ /* 0x000fe20008010000 */
[----:B------:R-:W-:Y:S02]  /*5de0*/  HADD2.F32 R20, -RZ, R81.H0_H0 ;  /* 0x20000051ff147230 */ /* 0x000fe40000004100 */
[----:B------:R-:W-:Y:S01]  /*5df0*/  FADD.FTZ R18, R17, R18 ;  /* 0x0000001211127221 */ /* 0x000fe20000010000 */
[----:B------:R-:W-:Y:S01]  /*5e00*/  FFMA.FTZ R14, R76, R17, R14 ;  /* 0x000000114c0e7223 */ /* 0x000fe2000001000e */
[----:B------:R-:W-:-:S02]  /*5e10*/  HADD2.F32 R17, -RZ, R78.H1_H1 ;  /* 0x3000004eff117230 */ /* 0x000fc40000004100 */
[----:B------:R-:W-:Y:S01]  /*5e20*/  FMUL.FTZ R79, R79, UR16 ;  /* 0x000000104f4f7c20 */ /* 0x000fe20008410000 */
[----:B------:R-:W-:Y:S01]  /*5e30*/  FADD.FTZ R19, R19, -UR28 ;  /* 0x8000001c13137e21 */ /* 0x000fe20008010000 */
[----:B------:R-:W-:Y:S02]  /*5e40*/  HADD2.F32 R78, -RZ, R78.H0_H0 ;  /* 0x2000004eff4e7230 */ /* 0x000fe40000004100 */
[----:B------:R-:W-:Y:S01]  /*5e50*/  FADD.FTZ R71, R71, R77 ;  /* 0x0000004d47477221 */ /* 0x000fe20000010000 */
[----:B------:R-:W-:Y:S01]  /*5e60*/  FADD.FTZ R0, R0, R17 ;  /* 0x0000001100007221 */ /* 0x000fe20000010000 */
        /* <DEDUP_REMOVED lines=13> */
[----:B------:R-:W-:Y:S01]  /*5f40*/  FFMA.FTZ R14, R19, R78, R14 ;  /* 0x0000004e130e7223 */ /* 0x000fe2000001000e */
[----:B------:R-:W-:Y:S01]  /*5f50*/  FADD.FTZ R18, R78, R18 ;  /* 0x000000124e127221 */ /* 0x000fe20000010000 */
[----:B------:R-:W-:Y:S01]  /*5f60*/  FMUL.FTZ R19, R10, R17 ;  /* 0x000000110a137220 */ /* 0x000fe20000410000 */
[----:B------:R-:W-:Y:S01]  /*5f70*/  FADD.FTZ R0, R0, R17 ;  /* 0x0000001100007221 */ /* 0x000fe20000010000 */
[----:B------:R-:W-:Y:S01]  /*5f80*/  FFMA.FTZ R2, R17, R20, R2 ;  /* 0x0000001411027223 */ /* 0x000fe20000010002 */
[----:B------:R-:W-:Y:S02]  /*5f90*/  HADD2.F32 R17, -RZ, R83.H0_H0 ;  /* 0x20000053ff117230 */ /* 0x000fe40000004100 */
[----:B------:R-:W-:Y:S01]  /*5fa0*/  FADD.FTZ R80, R80, -UR28 ;  /* 0x8000001c50507e21 */ /* 0x000fe20008010000 */
[----:B------:R-:W-:-:S02]  /*5fb0*/  HADD2.F32 R81, -RZ, R81.H1_H1 ;  /* 0x30000051ff517230 */ /* 0x000fc40000004100 */
[----:B------:R-:W-:Y:S01]  /*5fc0*/  FADD.FTZ R18, R18, R19 ;  /* 0x0000001312127221 */ /* 0x000fe20000010000 */
[----:B------:R-:W-:Y:S01]  /*5fd0*/  FFMA.FTZ R14, R20, R19, R14 ;  /* 0x00000013140e7223 */ /* 0x000fe2000001000e */
[----:B------:R-:W-:Y:S01]  /*5fe0*/  FADD.FTZ R17, R17, -UR28 ;  /* 0x8000001c11117e21 */ /* 0x000fe20008010000 */
[----:B------:R-:W-:Y:S01]  /*5ff0*/  FMUL.FTZ R80, R80, UR16 ;  /* 0x0000001050507c20 */ /* 0x000fe20008410000 */
[----:B------:R-:W-:Y:S02]  /*6000*/  HADD2.F32 R19, -RZ, R84.H0_H0 ;  /* 0x20000054ff137230 */ /* 0x000fe40000004100 */
        /* <DEDUP_REMOVED lines=8> */
[----:B------:R-:W-:-:S02]  /*6090*/  HADD2.F32 R82, -RZ, R82.H1_H1 ;  /* 0x30000052ff527230 */ /* 0x000fc40000004100 */
[----:B------:R-:W-:Y:S01]  /*60a0*/  FADD.FTZ R18, R81, R18 ;  /* 0x0000001251127221 */ /* 0x000fe20000010000 */
[----:B------:R-:W-:Y:S02]  /*60b0*/  HADD2.F32 R83, -RZ, R83.H1_H1 ;  /* 0x30000053ff537230 */ /* 0x000fe40000004100 */
[----:B------:R-:W-:Y:S01]  /*60c0*/  FFMA.FTZ R14, R17, R19, R14 ;  /* 0x00000013110e7223 */ /* 0x000fe2000001000e */
[--C-:B------:R-:W-:Y:S02]  /*60d0*/  HADD2.F32 R17, -RZ, R85.reuse.H0_H0 ;  /* 0x20000055ff117230 */ /* 0x100fe40000004100 */
[----:B------:R-:W-:Y:S01]  /*60e0*/  FADD.FTZ R82, R82, -UR28 ;  /* 0x8000001c52527e21 */ /* 0x000fe20008010000 */
[----:B------:R-:W-:Y:S02]  /*60f0*/  HADD2.F32 R84, -RZ, R84.H1_H1 ;  /* 0x30000054ff547230 */ /* 0x000fe40000004100 */
[----:B------:R-:W-:Y:S01]  /*6100*/  FADD.FTZ R18, R18, R19 ;  /* 0x0000001312127221 */ /* 0x000fe20000010000 */
[----:B------:R-:W-:Y:S01]  /*6110*/  FMUL.FTZ R19, R15, R83 ;  /* 0x000000530f137220 */ /* 0x000fe20000410000 */
[----:B------:R-:W-:Y:S01]  /*6120*/  FADD.FTZ R17, R17, -UR28 ;  /* 0x8000001c11117e21 */ /* 0x000fe20008010000 */
[----:B------:R-:W-:Y:S01]  /*6130*/  FMUL.FTZ R82, R82, UR16 ;  /* 0x0000001052527c20 */ /* 0x000fe20008410000 */
[----:B------:R-:W-:-:S02]  /*6140*/  HADD2.F32 R85, -RZ, R85.H1_H1 ;  /* 0x30000055ff557230 */ /* 0x000fc40000004100 */
[----:B------:R-:W-:Y:S01]  /*6150*/  FADD.FTZ R84, R84, -UR28 ;  /* 0x8000001c54547e21 */ /* 0x000fe20008010000 */
[----:B------:R-:W-:Y:S01]  /*6160*/  FMUL.FTZ R17, R17, UR16 ;  /* 0x0000001011117c20 */ /* 0x000fe20008410000 */
[----:B------:R-:W-:Y:S02]  /*6170*/  HADD2.F32 R20, -RZ, R87.H0_H0 ;  /* 0x20000057ff147230 */ /* 0x000fe40000004100 */
[----:B------:R-:W-:Y:S01]  /*6180*/  FADD.FTZ R18, R19, R18 ;  /* 0x0000001213127221 */ /* 0x000fe20000010000 */
[----:B------:R-:W-:Y:S01]  /*6190*/  FFMA.FTZ R14, R82, R19, R14 ;  /* 0x00000013520e7223 */ /* 0x000fe2000001000e */
[----:B------:R-:W-:Y:S02]  /*61a0*/  HADD2.F32 R19, -RZ, R86.H0_H0 ;  /* 0x20000056ff137230 */ /* 0x000fe40000004100 */
[----:B------:R-:W-:Y:S01]  /*61b0*/  FADD.FTZ R0, R0, R85 ;  /* 0x0000005500007221 */ /* 0x000fe20000010000 */
[----:B------:R-:W-:Y:S01]  /*61c0*/  FFMA.FTZ R2, R85, R17, R2 ;  /* 0x0000001155027223 */ /* 0x000fe20000010002 */
[----:B------:R-:W-:Y:S01]  /*61d0*/  FADD.FTZ R71, R71, R83 ;  /* 0x0000005347477221 */ /* 0x000fe20000010000 */
[----:B------:R-:W-:Y:S01]  /*61e0*/  FFMA.FTZ R16, R83, R82, R16 ;  /* 0x0000005253107223 */ /* 0x000fe20000010010 */
[----:B------:R-:W-:Y:S01]  /*61f0*/  FMUL.FTZ R84, R84, UR16 ;  /* 0x0000001054547c20 */ /* 0x000fe20008410000 */
[----:B------:R-:W-:Y:S01]  /*6200*/  FMUL.FTZ R85, R10, R85 ;  /* 0x000000550a557220 */ /* 0x000fe20000410000 */
[----:B------:R-:W-:Y:S01]  /*6210*/  FADD.FTZ R20, R20, -UR28 ;  /* 0x8000001c14147e21 */ /* 0x000fe20008010000 */
[----:B------:R-:W-:Y:S01]  /*6220*/  FADD.FTZ R71, R71, R19 ;  /* 0x0000001347477221 */ /* 0x000fe20000010000 */
[----:B------:R-:W-:Y:S01]  /*6230*/  FFMA.FTZ R16, R19, R84, R16 ;  /* 0x0000005413107223 */ /* 0x000fe20000010010 */
[----:B------:R-:W-:Y:S01]  /*6240*/  FFMA.FTZ R14, R17, R85, R14 ;  /* 0x00000055110e7223 */ /* 0x000fe2000001000e */
[----:B------:R-:W-:Y:S01]  /*6250*/  FMUL.FTZ R19, R15, R19 ;  /* 0x000000130f137220 */ /* 0x000fe20000410000 */
[----:B------:R-:W-:Y:S01]  /*6260*/  FADD.FTZ R18, R18, R85 ;  /* 0x0000005512127221 */ /* 0x000fe20000010000 */
        /* <DEDUP_REMOVED lines=10> */
[----:B------:R-:W-:-:S02]  /*6310*/  HADD2.F32 R87, -RZ, R87.H1_H1 ;  /* 0x30000057ff577230 */ /* 0x000fc40000004100 */
[----:B------:R-:W-:Y:S01]  /*6320*/  FFMA.FTZ R14, R20, R19, R14 ;  /* 0x00000013140e7223 */ /* 0x000fe2000001000e */
[----:B------:R-:W-:Y:S02]  /*6330*/  HADD2.F32 R89, -RZ, R89.H1_H1 ;  /* 0x30000059ff597230 */ /* 0x000fe40000004100 */
[----:B------:R-:W-:Y:S01]  /*6340*/  FADD.FTZ R17, R17, -UR28 ;  /* 0x8000001c11117e21 */ /* 0x000fe20008010000 */
[----:B------:R-:W-:Y:S01]  /*6350*/  FMUL.FTZ R86, R86, UR16 ;  /* 0x0000001056567c20 */ /* 0x000fe20008410000 */
[----:B------:R-:W-:Y:S01]  /*6360*/  FADD.FTZ R71, R71, R87 ;  /* 0x0000005747477221 */ /* 0x000fe20000010000 */
[----:B------:R-:W-:Y:S02]  /*6370*/  HADD2.F32 R88, -RZ, R88.H1_H1 ;  /* 0x30000058ff587230 */ /* 0x000fe40000004100 */
        /* <DEDUP_REMOVED lines=8> */
[----:B------:R-:W-:Y:S01]  /*6400*/  FADD.FTZ R18, R18, R19 ;  /* 0x0000001312127221 */ /* 0x000fe20000010000 */
[----:B------:R-:W-:-:S02]  /*6410*/  HADD2.F32 R19, -RZ, R90.H0_H0 ;  /* 0x2000005aff137230 */ /* 0x000fc40000004100 */
[----:B------:R-:W-:Y:S01]  /*6420*/  FFMA.FTZ R14, R17, R89, R14 ;  /* 0x00000059110e7223 */ /* 0x000fe2000001000e */
[--C-:B------:R-:W-:Y:S02]  /*6430*/  HADD2.F32 R17, -RZ, R50.reuse.H1_H1 ;  /* 0x30000032ff117230 */ /* 0x100fe40000004100 */
[----:B------:R-:W-:Y:S01]  /*6440*/  FMUL.FTZ R88, R88, UR16 ;  /* 0x0000001058587c20 */ /* 0x000fe20008410000 */
[----:B------:R-:W-:Y:S01]  /*6450*/  FADD.FTZ R18, R87, R18 ;  /* 0x0000001257127221 */ /* 0x000fe20000010000 */
[----:B------:R-:W-:Y:S02]  /*6460*/  HADD2.F32 R50, -RZ, R50.H0_H0 ;  /* 0x20000032ff327230 */ /* 0x000fe40000004100 */
[----:B------:R-:W-:Y:S01]  /*6470*/  FMUL.FTZ R20, R15, R19 ;  /* 0x000000130f147220 */ /* 0x000fe20000410000 */
[----:B------:R-:W-:Y:S01]  /*6480*/  FADD.FTZ R17, R17, -UR28 ;  /* 0x8000001c11117e21 */ /* 0x000fe20008010000 */
[----:B------:R-:W-:Y:S01]  /*6490*/  FADD.FTZ R71, R71, R19 ;  /* 0x0000001347477221 */ /* 0x000fe20000010000 */
[----:B------:R-:W-:Y:S01]  /*64a0*/  FFMA.FTZ R16, R19, R88, R16 ;  /* 0x0000005813107223 */ /* 0x000fe20000010010 */
[----:B------:R-:W-:Y:S01]  /*64b0*/  FADD.FTZ R18, R18, R89 ;  /* 0x0000005912127221 */ /* 0x000fe20000010000 */
[----:B------:R-:W-:-:S02]  /*64c0*/  HADD2.F32 R19, -RZ, R51.H1_H1 ;  /* 0x30000033ff137230 */ /* 0x000fc40000004100 */
[----:B------:R-:W-:Y:S01]  /*64d0*/  FADD.FTZ R50, R50, -UR28 ;  /* 0x8000001c32327e21 */ /* 0x000fe20008010000 */
[----:B------:R-:W-:Y:S01]  /*64e0*/  FMUL.FTZ R17, R17, UR16 ;  /* 0x0000001011117c20 */ /* 0x000fe20008410000 */
[----:B------:R-:W-:Y:S01]  /*64f0*/  FADD.FTZ R18, R20, R18 ;  /* 0x0000001214127221 */ /* 0x000fe20000010000 */
[----:B------:R-:W-:Y:S01]  /*6500*/  FFMA.FTZ R14, R88, R20, R14 ;  /* 0x00000014580e7223 */ /* 0x000fe2000001000e */
[----:B------:R-:W-:Y:S02]  /*6510*/  HADD2.F32 R51, -RZ, R51.H0_H0 ;  /* 0x20000033ff337230 */ /* 0x000fe40000004100 */
[----:B------:R-:W-:Y:S01]  /*6520*/  FMUL.FTZ R50, R50, UR16 ;  /* 0x0000001032327c20 */ /* 0x000fe20008410000 */
[--C-:B------:R-:W-:Y:S02]  /*6530*/  HADD2.F32 R20, -RZ, R91.reuse.H0_H0 ;  /* 0x2000005bff147230 */ /* 0x100fe40000004100 */
[----:B------:R-:W-:Y:S01]  /*6540*/  FADD.FTZ R0, R0, R19 ;  /* 0x0000001300007221 */ /* 0x000fe20000010000 */
[----:B------:R-:W-:Y:S01]  /*6550*/  FFMA.FTZ R2, R19, R17, R2 ;  /* 0x0000001113027223 */ /* 0x000fe20000010002 */
[----:B------:R-:W-:Y:S01]  /*6560*/  FMUL.FTZ R19, R10, R19 ;  /* 0x000000130a137220 */ /* 0x000fe20000410000 */
[----:B------:R-:W-:Y:S01]  /*6570*/  FADD.FTZ R71, R71, R51 ;  /* 0x0000003347477221 */ /* 0x000fe20000010000 */
[----:B------:R-:W-:Y:S01]  /*6580*/  FFMA.FTZ R16, R51, R50, R16 ;  /* 0x0000003233107223 */ /* 0x000fe20000010010 */
[----:B------:R-:W-:-:S02]  /*6590*/  HADD2.F32 R91, -RZ, R91.H1_H1 ;  /* 0x3000005bff5b7230 */ /* 0x000fc40000004100 */
[----:B------:R-:W-:Y:S01]  /*65a0*/  FMUL.FTZ R51, R15, R51 ;  /* 0x000000330f337220 */ /* 0x000fe20000410000 */
[----:B------:R-:W-:Y:S01]  /*65b0*/  FADD.FTZ R18, R18, R19 ;  /* 0x0000001312127221 */ /* 0x000fe20000010000 */
[----:B------:R-:W-:Y:S01]  /*65c0*/  FFMA.FTZ R14, R17, R19, R14 ;  /* 0x00000013110e7223 */ /* 0x000fe2000001000e */
        /* <DEDUP_REMOVED lines=8> */
[----:B------:R-:W-:Y:S02]  /*6650*/  HADD2.F32 R93, -RZ, R93.H1_H1 ;  /* 0x3000005dff5d7230 */ /* 0x000fe40000004100 */
[----:B------:R-:W-:Y:S01]  /*6660*/  FADD.FTZ R18, R18, R17 ;  /* 0x0000001112127221 */ /* 0x000fe20000010000 */
[----:B------:R-:W-:Y:S01]  /*6670*/  FFMA.FTZ R14, R20, R17, R14 ;  /* 0x00000011140e7223 */ /* 0x000fe2000001000e */
[--C-:B------:R-:W-:Y:S02]  /*6680*/  HADD2.F32 R17, -RZ, R92.reuse.H0_H0 ;  /* 0x2000005cff117230 */ /* 0x100fe40000004100 */
[----:B------:R-:W-:Y:S01]  /*6690*/  FADD.FTZ R19, R19, -UR28 ;  /* 0x8000001c13137e21 */ /* 0x000fe20008010000 */
[----:B------:R-:W-:Y:S01]  /*66a0*/  FMUL.FTZ R90, R90, UR16 ;  /* 0x000000105a5a7c20 */ /* 0x000fe20008410000 */
[----:B------:R-:W-:Y:S01]  /*66b0*/  FADD.FTZ R0, R0, R91 ;  /* 0x0000005b00007221 */ /* 0x000fe20000010000 */
[----:B------:R-:W-:Y:S01]  /*66c0*/  FFMA.FTZ R2, R91, R20, R2 ;  /* 0x000000145b027223 */ /* 0x000fe20000010002 */
[----:B------:R-:W-:Y:S01]  /*66d0*/  FMUL.FTZ R19, R19, UR16 ;  /* 0x0000001013137c20 */ /* 0x000fe20008410000 */
[----:B------:R-:W-:Y:S01]  /*66e0*/  FADD.FTZ R71, R71, R17 ;  /* 0x0000001147477221 */ /* 0x000fe20000010000 */
[----:B------:R-:W-:Y:S01]  /*66f0*/  FFMA.FTZ R16, R17, R90, R16 ;  /* 0x0000005a11107223 */ /* 0x000fe20000010010 */
[----:B------:R-:W-:Y:S01]  /*6700*/  FMUL.FTZ R17, R15, R17 ;  /* 0x000000110f117220 */ /* 0x000fe20000410000 */
[----:B------:R-:W-:Y:S01]  /*6710*/  FADD.FTZ R0, R0, R93 ;  /* 0x0000005d00007221 */ /* 0x000fe20000010000 */
[----:B------:R-:W-:Y:S01]  /*6720*/  FFMA.FTZ R2, R93, R19, R2 ;  /* 0x000000135d027223 */ /* 0x000fe20000010002 */
[----:B------:R-:W-:-:S02]  /*6730*/  HADD2.F32 R92, -RZ, R92.H1_H1 ;  /* 0x3000005cff5c7230 */ /* 0x000fc40000004100 */
[----:B------:R-:W-:Y:S01]  /*6740*/  FMUL.FTZ R93, R10, R93 ;  /* 0x0000005d0a5d7220 */ /* 0x000fe20000410000 */
[----:B------:R-:W-:Y:S01]  /*6750*/  FFMA.FTZ R14, R90, R17, R14 ;  /* 0x000000115a0e7223 */ /* 0x000fe2000001000e */
[----:B------:R-:W-:Y:S01]  /*6760*/  FADD.FTZ R18, R17, R18 ;  /* 0x0000001211127221 */ /* 0x000fe20000010000 */
[----:B------:R-:W-:Y:S02]  /*6770*/  HADD2.F32 R17, -RZ, R61.H0_H0 ;  /* 0x2000003dff117230 */ /* 0x000fe40000004100 */
[----:B------:R-:W-:Y:S01]  /*6780*/  FADD.FTZ R92, R92, -UR28 ;  /* 0x8000001c5c5c7e21 */ /* 0x000fe20008010000 */
[----:B------:R-:W-:Y:S01]  /*6790*/  FFMA.FTZ R14, R19, R93, R14 ;  /* 0x0000005d130e7223 */ /* 0x000fe2000001000e */
[----:B------:R-:W-:Y:S02]  /*67a0*/  HADD2.F32 R19, -RZ, R60.H0_H0 ;  /* 0x2000003cff137230 */ /* 0x000fe40000004100 */
[----:B------:R-:W-:Y:S01]  /*67b0*/  FADD.FTZ R18, R18, R93 ;  /* 0x0000005d12127221 */ /* 0x000fe20000010000 */
[----:B------:R-:W-:Y:S01]  /*67c0*/  FMUL.FTZ R92, R92, UR16 ;  /* 0x000000105c5c7c20 */ /* 0x000fe20008410000 */
[----:B------:R-:W-:Y:S01]  /*67d0*/  FMUL.FTZ R20, R15, R17 ;  /* 0x000000110f147220 */ /* 0x000fe20000410000 */
[----:B------:R-:W-:Y:S01]  /*67e0*/  FADD.FTZ R71, R71, R17 ;  /* 0x0000001147477221 */ /* 0x000fe20000010000 */
[----:B------:R-:W-:Y:S01]  /*67f0*/  FADD.FTZ R19, R19, -UR28 ;  /* 0x8000001c13137e21 */ /* 0x000fe20008010000 */
[----:B------:R-:W-:Y:S01]  /*6800*/  FFMA.FTZ R16, R17, R92, R16 ;  /* 0x0000005c11107223 */ /* 0x000fe20000010010 */
[----:B------:R-:W-:-:S02]  /*6810*/  HADD2.F32 R17, -RZ, R65.H0_H0 ;  /* 0x20000041ff117230 */ /* 0x000fc40000004100 */
[----:B------:R-:W-:Y:S01]  /*6820*/  FFMA.FTZ R14, R92, R20, R14 ;  /* 0x000000145c0e7223 */ /* 0x000fe2000001000e */
[----:B------:R-:W-:Y:S01]  /*6830*/  HADD2.F32 R23, -RZ, R64.H0_H0 ;  /* 0x20000040ff177230 */ /* 0x000fe20000004100 */
[----:B------:R-:W4:Y:S04]  /*6840*/  LDL.S16 R48, [R1+0x136] ;  /* 0x0001360001307983 */ /* 0x000f280000100600 */
[----:B------:R-:W4:Y:S04]  /*6850*/  LDL.LU.S16 R53, [R1+0x13e] ;  /* 0x00013e0001357983 */ /* 0x000f280000300600 */
[----:B------:R-:W4:Y:S01]  /*6860*/  LDL.LU.S16 R52, [R1+0x15e] ;  /* 0x00015e0001347983 */ /* 0x000f220000300600 */
[----:B--2---:R-:W-:-:S02]  /*6870*/  HADD2.F32 R21, -RZ, R58.H0_H0 ;  /* 0x2000003aff157230 */ /* 0x004fc40000004100 */
[----:B------:R-:W-:Y:S01]  /*6880*/  FADD.FTZ R18, R20, R18 ;  /* 0x0000001214127221 */ /* 0x000fe20000010000 */
[----:B------:R-:W2:Y:S01]  /*6890*/  LDL.LU.S16 R58, [R1+0x122] ;  /* 0x00012200013a7983 */ /* 0x000ea20000300600 */
[----:B------:R-:W-:Y:S01]  /*68a0*/  FMUL.FTZ R19, R19, UR16 ;  /* 0x0000001013137c20 */ /* 0x000fe20008410000 */
[----:B------:R-:W-:Y:S01]  /*68b0*/  FADD.FTZ R17, R17, -UR28 ;  /* 0x8000001c11117e21 */ /* 0x000fe20008010000 */
[----:B------:R-:W-:Y:S02]  /*68c0*/  FADD.FTZ R0, R0, R21 ;  /* 0x0000001500007221 */ /* 0x000fe40000010000 */
[----:B------:R-:W-:Y:S01]  /*68d0*/  FFMA.FTZ R2, R21, R19, R2 ;  /* 0x0000001315027223 */ /* 0x000fe20000010002 */
[----:B------:R-:W-:Y:S01]  /*68e0*/  FMUL.FTZ R21, R10, R21 ;  /* 0x000000150a157220 */ /* 0x000fe20000410000 */
[----:B------:R-:W-:Y:S01]  /*68f0*/  FMUL.FTZ R17, R17, UR16 ;  /* 0x0000001011117c20 */ /* 0x000fe20008410000 */
[----:B------:R-:W-:Y:S01]  /*6900*/  FMUL.FTZ R22, R15, R23 ;  /* 0x000000170f167220 */ /* 0x000fe20000410000 */
[----:B------:R-:W-:-:S02]  /*6910*/  HADD2.F32 R20, -RZ, R44.H0_H0 ;  /* 0x2000002cff147230 */ /* 0x000fc40000004100 */
[----:B------:R-:W-:Y:S01]  /*6920*/  FFMA.FTZ R14, R19, R21, R14 ;  /* 0x00000015130e7223 */ /* 0x000fe2000001000e */
[----:B------:R-:W-:Y:S01]  /*6930*/  FFMA.FTZ R16, R23, R17, R16 ;  /* 0x0000001117107223 */ /* 0x000fe20000010010 */
[----:B---3--:R-:W-:Y:S02]  /*6940*/  HADD2.F32 R19, -RZ, R49.H0_H0 ;  /* 0x20000031ff137230 */ /* 0x008fe40000004100 */
[----:B------:R-:W-:Y:S01]  /*6950*/  FFMA.FTZ R14, R17, R22, R14 ;  /* 0x00000016110e7223 */ /* 0x000fe2000001000e */
[----:B----4-:R-:W-:Y:S01]  /*6960*/  HADD2.F32 R17, -RZ, R56.H0_H0 ;  /* 0x20000038ff117230 */ /* 0x010fe20000004100 */
[----:B------:R-:W3:Y:S01]  /*6970*/  LDL.S16 R49, [R1+0x12c] ;  /* 0x00012c0001317983 */ /* 0x000ee20000100600 */
[----:B------:R-:W-:Y:S01]  /*6980*/  FADD.FTZ R20, R20, -UR28 ;  /* 0x8000001c14147e21 */ /* 0x000fe20008010000 */
[----:B------:R-:W-:Y:S02]  /*6990*/  FADD.FTZ R71, R71, R23 ;  /* 0x0000001747477221 */ /* 0x000fe40000010000 */
[----:B------:R-:W4:Y:S01]  /*69a0*/  LDL.LU.S16 R56, [R1+0x12e] ;  /* 0x00012e0001387983 */ /* 0x000f220000300600 */
[----:B------:R-:W-:Y:S01]  /*69b0*/  FADD.FTZ R23, R18, R21 ;  /* 0x0000001512177221 */ /* 0x000fe20000010000 */
[----:B------:R-:W-:Y:S01]  /*69c0*/  FMUL.FTZ R21, R20, UR16 ;  /* 0x0000001014157c20 */ /* 0x000fe20008410000 */
[----:B------:R-:W-:-:S02]  /*69d0*/  FMUL.FTZ R18, R10, R19 ;  /* 0x000000130a127220 */ /* 0x000fc40000410000 */
[----:B------:R-:W-:Y:S01]  /*69e0*/  FADD.FTZ R23, R22, R23 ;  /* 0x0000001716177221 */ /* 0x000fe20000010000 */
[----:B------:R-:W-:Y:S01]  /*69f0*/  FFMA.FTZ R2, R19, R21, R2 ;  /* 0x0000001513027223 */ /* 0x000fe20000010002 */
[----:B------:R-:W-:Y:S01]  /*6a00*/  FFMA.FTZ R14, R21, R18, R14 ;  /* 0x00000012150e7223 */ /* 0x000fe2000001000e */
[----:B------:R-:W-:Y:S01]  /*6a10*/  FADD.FTZ R21, R17, -UR28 ;  /* 0x8000001c11157e21 */ /* 0x000fe20008010000 */
[----:B------:R-:W-:Y:S02]  /*6a20*/  HADD2.F32 R17, -RZ, R57.H0_H0 ;  /* 0x20000039ff117230 */ /* 0x000fe40000004100 */
[----:B------:R-:W-:Y:S01]  /*6a30*/  FADD.FTZ R23, R23, R18 ;  /* 0x0000001217177221 */ /* 0x000fe20000010000 */
[----:B------:R-:W4:Y:S01]  /*6a40*/  LDL.LU.S16 R57, [R1+0x12a] ;  /* 0x00012a0001397983 */ /* 0x000f220000300600 */
[----:B------:R-:W-:Y:S02]  /*6a50*/  HADD2.F32 R44, -RZ, R44.H1_H1 ;  /* 0x3000002cff2c7230 */ /* 0x000fe40000004100 */
[----:B------:R-:W-:Y:S01]  /*6a60*/  FMUL.FTZ R21, R21, UR16 ;  /* 0x0000001015157c20 */ /* 0x000fe20008410000 */
[----:B------:R-:W-:-:S02]  /*6a70*/  HADD2.F32 R20, -RZ, R67.H0_H0 ;  /* 0x20000043ff147230 */ /* 0x000fc40000004100 */
[----:B--2---:R-:W-:Y:S02]  /*6a80*/  HADD2.F32 R18, -RZ, R58.H0_H0 ;  /* 0x2000003aff127230 */ /* 0x004fe40000004100 */
[----:B------:R-:W2:Y:S01]  /*6a90*/  LDL.LU.S16 R58, [R1+0x126] ;  /* 0x00012600013a7983 */ /* 0x000ea20000300600 */
[----:B------:R-:W-:Y:S01]  /*6aa0*/  FADD.FTZ R0, R0, R19 ;  /* 0x0000001300007221 */ /* 0x000fe20000010000 */
[----:B------:R-:W-:Y:S01]  /*6ab0*/  FADD.FTZ R19, R44, -UR28 ;  /* 0x8000001c2c137e21 */ /* 0x000fe20008010000 */
[----:B------:R-:W-:Y:S01]  /*6ac0*/  FADD.FTZ R71, R71, R20 ;  /* 0x0000001447477221 */ /* 0x000fe20000010000 */
[----:B------:R-:W-:Y:S01]  /*6ad0*/  FFMA.FTZ R16, R20, R21, R16 ;  /* 0x0000001514107223 */ /* 0x000fe20000010010 */
[----:B------:R-:W-:Y:S01]  /*6ae0*/  FMUL.FTZ R20, R15, R20 ;  /* 0x000000140f147220 */ /* 0x000fe20000410000 */
[----:B------:R-:W-:Y:S01]  /*6af0*/  FMUL.FTZ R19, R19, UR16 ;  /* 0x0000001013137c20 */ /* 0x000fe20008410000 */
[----:B------:R-:W-:Y:S02]  /*6b00*/  FMUL.FTZ R22, R10, R17 ;  /* 0x000000110a167220 */ /* 0x000fe40000410000 */
[----:B------:R-:W-:Y:S01]  /*6b10*/  FADD.FTZ R23, R20, R23 ;  /* 0x0000001714177221 */ /* 0x000fe20000010000 */
[----:B------:R-:W-:Y:S01]  /*6b20*/  FFMA.FTZ R14, R21, R20, R14 ;  /* 0x00000014150e7223 */ /* 0x000fe2000001000e */
[----:B------:R-:W-:Y:S01]  /*6b30*/  FADD.FTZ R0, R0, R17 ;  /* 0x0000001100007221 */ /* 0x000fe20000010000 */
[----:B------:R-:W-:Y:S01]  /*6b40*/  FFMA.FTZ R2, R17, R19, R2 ;  /* 0x0000001311027223 */ /* 0x000fe20000010002 */
[----:B------:R-:W-:Y:S01]  /*6b50*/  FADD.FTZ R18, R18, -UR28 ;  /* 0x8000001c12127e21 */ /* 0x000fe20008010000 */
[----:B------:R-:W-:-:S02]  /*6b60*/  HADD2.F32 R17, -RZ, R68.H0_H0 ;  /* 0x20000044ff117230 */ /* 0x000fc40000004100 */
[----:B------:R-:W-:Y:S01]  /*6b70*/  FADD.FTZ R20, R23, R22 ;  /* 0x0000001617147221 */ /* 0x000fe20000010000 */
[----:B------:R-:W-:Y:S01]  /*6b80*/  FFMA.FTZ R21, R19, R22, R14 ;  /* 0x0000001613157223 */ /* 0x000fe2000001000e */
[----:B------:R-:W-:Y:S02]  /*6b90*/  HADD2.F32 R22, -RZ, R66.H0_H0 ;  /* 0x20000042ff167230 */ /* 0x000fe40000004100 */
[----:B------:R-:W-:Y:S01]  /*6ba0*/  FMUL.FTZ R18, R18, UR16 ;  /* 0x0000001012127c20 */ /* 0x000fe20008410000 */
[----:B------:R-:W-:Y:S01]  /*6bb0*/  FMUL.FTZ R19, R15, R17 ;  /* 0x000000110f137220 */ /* 0x000fe20000410000 */
[----:B------:R-:W-:Y:S01]  /*6bc0*/  FADD.FTZ R71, R71, R17 ;  /* 0x0000001147477221 */ /* 0x000fe20000010000 */
[----:B------:R-:W-:Y:S01]  /*6bd0*/  FADD.FTZ R22, R22, -UR28 ;  /* 0x8000001c16167e21 */ /* 0x000fe20008010000 */
[----:B------:R-:W-:Y:S01]  /*6be0*/  FFMA.FTZ R16, R17, R18, R16 ;  /* 0x0000001211107223 */ /* 0x000fe20000010010 */
[----:B---3--:R-:W-:Y:S02]  /*6bf0*/  HADD2.F32 R23, -RZ, R49.H0_H0 ;  /* 0x20000031ff177230 */ /* 0x008fe40000004100 */
[----:B------:R-:W-:Y:S01]  /*6c00*/  FADD.FTZ R14, R19, R20 ;  /* 0x00000014130e7221 */ /* 0x000fe20000010000 */
[----:B------:R-:W-:Y:S01]  /*6c10*/  FFMA.FTZ R17, R18, R19, R21 ;  /* 0x0000001312117223 */ /* 0x000fe20000010015 */
[----:B----4-:R-:W-:Y:S01]  /*6c20*/  HADD2.F32 R19, -RZ, R56.H0_H0 ;  /* 0x20000038ff137230 */ /* 0x010fe20000004100 */
[----:B------:R-:W3:Y:S01]  /*6c30*/  LDL.LU.S16 R49, [R1+0x134] ;  /* 0x0001340001317983 */ /* 0x000ee20000300600 */
[----:B------:R-:W-:Y:S01]  /*6c40*/  FMUL.FTZ R22, R22, UR16 ;  /* 0x0000001016167c20 */ /* 0x000fe20008410000 */
[----:B------:R-:W-:-:S02]  /*6c50*/  FADD.FTZ R23, R23, -UR28 ;  /* 0x8000001c17177e21 */ /* 0x000fc40008010000 */
[----:B------:R-:W-:Y:S01]  /*6c60*/  FADD.FTZ R0, R0, R19 ;  /* 0x0000001300007221 */ /* 0x000fe20000010000 */
[----:B------:R-:W-:Y:S01]  /*6c70*/  FFMA.FTZ R2, R19, R22, R2 ;  /* 0x0000001613027223 */ /* 0x000fe20000010002 */
[----:B------:R-:W-:Y:S01]  /*6c80*/  FMUL.FTZ R19, R10, R19 ;  /* 0x000000130a137220 */ /* 0x000fe20000410000 */
[----:B------:R-:W-:Y:S01]  /*6c90*/  HADD2.F32 R21, -RZ, R69.H0_H0 ;  /* 0x20000045ff157230 */ /* 0x000fe20000004100 */
[----:B------:R-:W4:Y:S01]  /*6ca0*/  LDL.S16 R56, [R1+0x14a] ;  /* 0x00014a0001387983 */ /* 0x000f220000100600 */
[----:B------:R-:W-:Y:S01]  /*6cb0*/  FMUL.FTZ R23, R23, UR16 ;  /* 0x0000001017177c20 */ /* 0x000fe20008410000 */
[----:B------:R-:W-:Y:S01]  /*6cc0*/  FFMA.FTZ R22, R22, R19, R17 ;  /* 0x0000001316167223 */ /* 0x000fe20000010011 */
[----:B------:R-:W-:Y:S02]  /*6cd0*/  HADD2.F32 R17, -RZ, R57.H0_H0 ;  /* 0x20000039ff117230 */ /* 0x000fe40000004100 */
[----:B------:R-:W-:Y:S01]  /*6ce0*/  FADD.FTZ R71, R71, R21 ;  /* 0x0000001547477221 */ /* 0x000fe20000010000 */
[----:B------:R-:W-:Y:S01]  /*6cf0*/  FFMA.FTZ R16, R21, R23, R16 ;  /* 0x0000001715107223 */ /* 0x000fe20000010010 */
[----:B------:R-:W-:Y:S01]  /*6d00*/  FMUL.FTZ R18, R15, R21 ;  /* 0x000000150f127220 */ /* 0x000fe20000410000 */
[----:B------:R-:W4:Y:S01]  /*6d10*/  LDL.LU.S16 R57, [R1+0x132] ;  /* 0x0001320001397983 */ /* 0x000f220000300600 */
[----:B------:R-:W-:Y:S01]  /*6d20*/  FADD.FTZ R21, R14, R19 ;  /* 0x000000130e157221 */ /* 0x000fe20000010000 */
[----:B--2---:R-:W-:-:S02]  /*6d30*/  HADD2.F32 R14, -RZ, R58.H0_H0 ;  /* 0x2000003aff0e7230 */ /* 0x004fc40000004100 */
[----:B------:R-:W2:Y:S01]  /*6d40*/  LDL.S16 R58, [R1+0x13c] ;  /* 0x00013c00013a7983 */ /* 0x000ea20000100600 */
[----:B------:R-:W-:-:S05]  /*6d50*/  HADD2.F32 R20, -RZ, R63.H0_H0 ;  /* 0x2000003fff147230 */ /* 0x000fca0000004100 */
[----:B------:R-:W-:Y:S01]  /*6d60*/  FADD.FTZ R20, R20, -UR28 ;  /* 0x8000001c14147e21 */ /* 0x000fe20008010000 */
[----:B------:R-:W-:-:S03]  /*6d70*/  FADD.FTZ R14, R14, -UR28 ;  /* 0x8000001c0e0e7e21 */ /* 0x000fc60008010000 */
[----:B------:R-:W-:Y:S01]  /*6d80*/  FMUL.FTZ R19, R20, UR16 ;  /* 0x0000001014137c20 */ /* 0x000fe20008410000 */
[----:B------:R-:W-:Y:S01]  /*6d90*/  FADD.FTZ R21, R18, R21 ;  /* 0x0000001512157221 */ /* 0x000fe20000010000 */
[----:B------:R-:W-:Y:S01]  /*6da0*/  FFMA.FTZ R22, R23, R18, R22 ;  /* 0x0000001217167223 */ /* 0x000fe20000010016 */
[----:B------:R-:W-:Y:S02]  /*6db0*/  HADD2.F32 R63, -RZ, R63.H1_H1 ;  /* 0x3000003fff3f7230 */ /* 0x000fe40000004100 */
[----:B------:R-:W-:Y:S01]  /*6dc0*/  FMUL.FTZ R18, R10, R17 ;  /* 0x000000110a127220 */ /* 0x000fe20000410000 */
[----:B------:R-:W-:Y:S01]  /*6dd0*/  FADD.FTZ R0, R0, R17 ;  /* 0x0000001100007221 */ /* 0x000fe20000010000 */
[----:B------:R-:W-:Y:S01]  /*6de0*/  FFMA.FTZ R2, R17, R19, R2 ;  /* 0x0000001311027223 */ /* 0x000fe20000010002 */
[----:B------:R-:W-:Y:S02]  /*6df0*/  HADD2.F32 R17, -RZ, R70.H0_H0 ;  /* 0x20000046ff117230 */ /* 0x000fe40000004100 */
[----:B------:R-:W-:Y:S01]  /*6e00*/  FMUL.FTZ R14, R14, UR16 ;  /* 0x000000100e0e7c20 */ /* 0x000fe20008410000 */
[----:B------:R-:W-:Y:S01]  /*6e10*/  FADD.FTZ R63, R63, -UR28 ;  /* 0x8000001c3f3f7e21 */ /* 0x000fe20008010000 */
[----:B------:R-:W-:Y:S01]  /*6e20*/  FADD.FTZ R20, R21, R18 ;  /* 0x0000001215147221 */ /* 0x000fe20000010000 */
[----:B------:R-:W-:Y:S01]  /*6e30*/  FFMA.FTZ R19, R19, R18, R22 ;  /* 0x0000001213137223 */ /* 0x000fe20000010016 */
[----:B------:R-:W-:-:S02]  /*6e40*/  HADD2.F32 R21, -RZ, R48.H0_H0 ;  /* 0x20000030ff157230 */ /* 0x000fc40000004100 */
[----:B------:R-:W-:Y:S01]  /*6e50*/  FADD.FTZ R71, R71, R17 ;  /* 0x0000001147477221 */ /* 0x000fe20000010000 */
[----:B------:R-:W-:Y:S01]  /*6e60*/  FFMA.FTZ R16, R17, R14, R16 ;  /* 0x0000000e11107223 */ /* 0x000fe20000010010 */
[----:B------:R-:W2:Y:S01]  /*6e70*/  LDL.S16 R48, [R1+0x152] ;  /* 0x0001520001307983 */ /* 0x000ea20000100600 */
[----:B---3--:R-:W-:Y:S02]  /*6e80*/  HADD2.F32 R18, -RZ, R49.H0_H0 ;  /* 0x20000031ff127230 */ /* 0x008fe40000004100 */
[----:B------:R-:W-:Y:S01]  /*6e90*/  FMUL.FTZ R17, R15, R17 ;  /* 0x000000110f117220 */ /* 0x000fe20000410000 */
[----:B------:R-:W-:Y:S01]  /*6ea0*/  FMUL.FTZ R22, R63, UR16 ;  /* 0x000000103f167c20 */ /* 0x000fe20008410000 */
[----:B------:R-:W3:Y:S01]  /*6eb0*/  LDL.LU.S16 R49, [R1+0x13a] ;  /* 0x00013a0001317983 */ /* 0x000ee20000300600 */
[----:B------:R-:W-:Y:S01]  /*6ec0*/  FADD.FTZ R0, R0, R21 ;  /* 0x0000001500007221 */ /* 0x000fe20000010000 */
[----:B------:R-:W-:Y:S01]  /*6ed0*/  FADD.FTZ R20, R17, R20 ;  /* 0x0000001411147221 */ /* 0x000fe20000010000 */
[----:B------:R-:W-:Y:S01]  /*6ee0*/  FFMA.FTZ R19, R14, R17, R19 ;  /* 0x000000110e137223 */ /* 0x000fe20000010013 */
[----:B------:R-:W-:Y:S01]  /*6ef0*/  FADD.FTZ R18, R18, -UR28 ;  /* 0x8000001c12127e21 */ /* 0x000fe20008010000 */
[----:B------:R-:W-:Y:S01]  /*6f00*/  FFMA.FTZ R2, R21, R22, R2 ;  /* 0x0000001615027223 */ /* 0x000fe20000010002 */
[----:B----4-:R-:W-:-:S02]  /*6f10*/  HADD2.F32 R17, -RZ, R56.H0_H0 ;  /* 0x20000038ff117230 */ /* 0x010fc40000004100 */
[----:B------:R-:W-:Y:S01]  /*6f20*/  FMUL.FTZ R21, R10, R21 ;  /* 0x000000150a157220 */ /* 0x000fe20000410000 */
[----:B------:R-:W4:Y:S01]  /*6f30*/  LDL.LU.S16 R56, [R1+0x148] ;  /* 0x0001480001387983 */ /* 0x000f220000300600 */
[----:B------:R-:W-:Y:S02]  /*6f40*/  FMUL.FTZ R18, R18, UR16 ;  /* 0x0000001012127c20 */ /* 0x000fe40008410000 */
[----:B------:R-:W-:Y:S01]  /*6f50*/  FADD.FTZ R20, R20, R21 ;  /* 0x0000001514147221 */ /* 0x000fe20000010000 */
[----:B------:R-:W-:Y:S02]  /*6f60*/  HADD2.F32 R14, -RZ, R57.H0_H0 ;  /* 0x20000039ff0e7230 */ /* 0x000fe40000004100 */
[----:B------:R-:W-:Y:S01]  /*6f70*/  FFMA.FTZ R21, R22, R21, R19 ;  /* 0x0000001516157223 */ /* 0x000fe20000010013 */
[----:B------:R-:W4:Y:S01]  /*6f80*/  LDL.S16 R57, [R1+0x146] ;  /* 0x0001460001397983 */ /* 0x000f220000100600 */
[----:B------:R-:W-:Y:S01]  /*6f90*/  FMUL.FTZ R19, R15, R17 ;  /* 0x000000110f137220 */ /* 0x000fe20000410000 */
[----:B------:R-:W-:Y:S01]  /*6fa0*/  FADD.FTZ R71, R71, R17 ;  /* 0x0000001147477221 */ /* 0x000fe20000010000 */
[----:B------:R-:W-:Y:S01]  /*6fb0*/  FFMA.FTZ R16, R17, R18, R16 ;  /* 0x0000001211107223 */ /* 0x000fe20000010010 */
[----:B--2---:R-:W-:-:S02]  /*6fc0*/  HADD2.F32 R17, -RZ, R58.H0_H0 ;  /* 0x2000003aff117230 */ /* 0x004fc40000004100 */
[----:B------:R-:W2:Y:S01]  /*6fd0*/  LDL.LU.S16 R58, [R1+0x144] ;  /* 0x00014400013a7983 */ /* 0x000ea20000300600 */
[----:B------:R-:W-:Y:S01]  /*6fe0*/  FADD.FTZ R14, R14, -UR28 ;  /* 0x8000001c0e0e7e21 */ /* 0x000fe20008010000 */
[----:B------:R-:W-:Y:S01]  /*6ff0*/  FADD.FTZ R20, R19, R20 ;  /* 0x0000001413147221 */ /* 0x000fe20000010000 */
[----:B------:R-:W-:Y:S01]  /*7000*/  FFMA.FTZ R21, R18, R19, R21 ;  /* 0x0000001312157223 */ /* 0x000fe20000010015 */
[----:B------:R-:W-:Y:S02]  /*7010*/  HADD2.F32 R19, -RZ, R53.H0_H0 ;  /* 0x20000035ff137230 */ /* 0x000fe40000004100 */
[----:B------:R-:W-:Y:S01]  /*7020*/  FMUL.FTZ R14, R14, UR16 ;  /* 0x000000100e0e7c20 */ /* 0x000fe20008410000 */
[----:B------:R-:W2:Y:S01]  /*7030*/  LDL.LU.S16 R53, [R1+0x154] ;  /* 0x0001540001357983 */ /* 0x000ea20000300600 */
[----:B------:R-:W-:Y:S01]  /*7040*/  FADD.FTZ R18, R17, -UR28 ;  /* 0x8000001c11127e21 */ /* 0x000fe20008010000 */
[----:B------:R-:W-:Y:S01]  /*7050*/  FADD.FTZ R0, R0, R19 ;  /* 0x0000001300007221 */ /* 0x000fe20000010000 */
[----:B------:R-:W-:Y:S01]  /*7060*/  FFMA.FTZ R2, R19, R14, R2 ;  /* 0x0000000e13027223 */ /* 0x000fe20000010002 */
[----:B------:R-:W-:Y:S01]  /*7070*/  FMUL.FTZ R19, R10, R19 ;  /* 0x000000130a137220 */ /* 0x000fe20000410000 */
[----:B------:R-:W-:-:S03]  /*7080*/  FMUL.FTZ R18, R18, UR16 ;  /* 0x0000001012127c20 */ /* 0x000fc60008410000 */
[----:B------:R-:W-:Y:S01]  /*7090*/  FADD.FTZ R20, R20, R19 ;  /* 0x0000001314147221 */ /* 0x000fe20000010000 */
[----:B------:R-:W-:Y:S01]  /*70a0*/  FFMA.FTZ R21, R14, R19, R21 ;  /* 0x000000130e157223 */ /* 0x000fe20000010015 */
[----:B------:R-:W-:Y:S02]  /*70b0*/  HADD2.F32 R17, -RZ, R48.H0_H0 ;  /* 0x20000030ff117230 */ /* 0x000fe40000004100 */
[----:B------:R-:W2:Y:S01]  /*70c0*/  LDL.LU.S16 R48, [R1+0x150] ;  /* 0x0001500001307983 */ /* 0x000ea20000300600 */
[----:B---3--:R-:W-:-:S03]  /*70d0*/  HADD2.F32 R22, -RZ, R49.H0_H0 ;  /* 0x20000031ff167230 */ /* 0x008fc60000004100 */
[----:B------:R-:W3:Y:S01]  /*70e0*/  LDL.S16 R49, [R1+0x14e] ;  /* 0x00014e0001317983 */ /* 0x000ee20000100600 */
[----:B------:R-:W-:Y:S01]  /*70f0*/  FADD.FTZ R71, R71, R17 ;  /* 0x0000001147477221 */ /* 0x000fe20000010000 */
[----:B------:R-:W-:Y:S01]  /*7100*/  FFMA.FTZ R16, R17, R18, R16 ;  /* 0x0000001211107223 */ /* 0x000fe20000010010 */
[----:B------:R-:W-:Y:S01]  /*7110*/  FMUL.FTZ R17, R15, R17 ;  /* 0x000000110f117220 */ /* 0x000fe20000410000 */
[----:B----4-:R-:W-:Y:S02]  /*7120*/  HADD2.F32 R19, -RZ, R56.H0_H0 ;  /* 0x20000038ff137230 */ /* 0x010fe40000004100 */
[----:B------:R-:W4:Y:S01]  /*7130*/  LDL.S16 R56, [R1+0x158] ;  /* 0x0001580001387983 */ /* 0x000f220000100600 */
[----:B------:R-:W-:Y:S01]  /*7140*/  FFMA.FTZ R21, R18, R17, R21 ;  /* 0x0000001112157223 */ /* 0x000fe20000010015 */
[----:B------:R-:W-:Y:S02]  /*7150*/  HADD2.F32 R14, -RZ, R57.H0_H0 ;  /* 0x20000039ff0e7230 */ /* 0x000fe40000004100 */
[----:B------:R-:W4:Y:S01]  /*7160*/  LDL.LU.S16 R57, [R1+0x14c] ;  /* 0x00014c0001397983 */ /* 0x000f220000300600 */
[----:B--2---:R-:W-:-:S03]  /*7170*/  HADD2.F32 R18, -RZ, R58.H0_H0 ;  /* 0x2000003aff127230 */ /* 0x004fc60000004100 */
[----:B------:R-:W2:Y:S01]  /*7180*/  LDL.S16 R58, [R1+0x15c] ;  /* 0x00015c00013a7983 */ /* 0x000ea20000100600 */
[----:B------:R-:W-:Y:S01]  /*7190*/  FADD.FTZ R22, R22, -UR28 ;  /* 0x8000001c16167e21 */ /* 0x000fe20008010000 */
[----:B------:R-:W-:Y:S01]  /*71a0*/  FADD.FTZ R20, R17, R20 ;  /* 0x0000001411147221 */ /* 0x000fe20000010000 */
[----:B------:R-:W-:Y:S02]  /*71b0*/  FMUL.FTZ R17, R10, R19 ;  /* 0x000000130a117220 */ /* 0x000fe40000410000 */
[----:B------:R-:W-:Y:S01]  /*71c0*/  FMUL.FTZ R22, R22, UR16 ;  /* 0x0000001016167c20 */ /* 0x000fe20008410000 */
[----:B------:R-:W-:Y:S01]  /*71d0*/  FADD.FTZ R14, R14, -UR28 ;  /* 0x8000001c0e0e7e21 */ /* 0x000fe20008010000 */
[----:B------:R-:W-:Y:S02]  /*71e0*/  FADD.FTZ R20, R20, R17 ;  /* 0x0000001114147221 */ /* 0x000fe40000010000 */
[----:B------:R-:W-:Y:S01]  /*71f0*/  FFMA.FTZ R21, R22, R17, R21 ;  /* 0x0000001116157223 */ /* 0x000fe20000010015 */
[----:B------:R-:W-:-:S02]  /*7200*/  HADD2.F32 R17, -RZ, R53.H0_H0 ;  /* 0x20000035ff117230 */ /* 0x000fc40000004100 */
[----:B------:R-:W-:Y:S01]  /*7210*/  FMUL.FTZ R14, R14, UR16 ;  /* 0x000000100e0e7c20 */ /* 0x000fe20008410000 */
[----:B------:R-:W-:Y:S01]  /*7220*/  FFMA.FTZ R2, R19, R22, R2 ;  /* 0x0000001613027223 */ /* 0x000fe20000010002 */
[----:B------:R-:W-:Y:S01]  /*7230*/  FADD.FTZ R0, R0, R19 ;  /* 0x0000001300007221 */ /* 0x000fe20000010000 */
[----:B------:R-:W-:Y:S01]  /*7240*/  FADD.FTZ R22, R18, -UR28 ;  /* 0x8000001c12167e21 */ /* 0x000fe20008010000 */
[----:B------:R-:W2:Y:S01]  /*7250*/  LDL.S16 R53, [R1+0x160] ;  /* 0x0001600001357983 */ /* 0x000ea20000100600 */
[----:B------:R-:W-:Y:S01]  /*7260*/  FADD.FTZ R71, R71, R17 ;  /* 0x0000001147477221 */ /* 0x000fe20000010000 */
[----:B------:R-:W-:Y:S01]  /*7270*/  FFMA.FTZ R16, R17, R14, R16 ;  /* 0x0000000e11107223 */ /* 0x000fe20000010010 */
[----:B------:R-:W-:Y:S01]  /*7280*/  FMUL.FTZ R17, R15, R17 ;  /* 0x000000110f117220 */ /* 0x000fe20000410000 */
[----:B------:R-:W-:Y:S01]  /*7290*/  FMUL.FTZ R22, R22, UR16 ;  /* 0x0000001016167c20 */ /* 0x000fe20008410000 */
[----:B------:R-:W-:Y:S02]  /*72a0*/  HADD2.F32 R19, -RZ, R48.H0_H0 ;  /* 0x20000030ff137230 */ /* 0x000fe40000004100 */
[----:B------:R-:W2:Y:S01]  /*72b0*/  LDL.LU.S16 R48, [R1+0x15a] ;  /* 0x00015a0001307983 */ /* 0x000ea20000300600 */
[----:B---3--:R-:W-:-:S02]  /*72c0*/  HADD2.F32 R18, -RZ, R49.H0_H0 ;  /* 0x20000031ff127230 */ /* 0x008fc40000004100 */
[----:B------:R-:W-:Y:S01]  /*72d0*/  FADD.FTZ R20, R17, R20 ;  /* 0x0000001411147221 */ /* 0x000fe20000010000 */
[----:B------:R-:W3:Y:S01]  /*72e0*/  LDL.S16 R49, [R1+0x164] ;  /* 0x0001640001317983 */ /* 0x000ee20000100600 */
[----:B------:R-:W-:Y:S01]  /*72f0*/  FFMA.FTZ R21, R14, R17, R21 ;  /* 0x000000110e157223 */ /* 0x000fe20000010015 */
[----:B------:R-:W-:Y:S01]  /*7300*/  FADD.FTZ R18, R18, -UR28 ;  /* 0x8000001c12127e21 */ /* 0x000fe20008010000 */
[----:B------:R-:W-:Y:S01]  /*7310*/  FADD.FTZ R0, R0, R19 ;  /* 0x0000001300007221 */ /* 0x000fe20000010000 */
[----:B------:R-:W-:Y:S01]  /*7320*/  FFMA.FTZ R2, R19, R22, R2 ;  /* 0x0000001613027223 */ /* 0x000fe20000010002 */
[----:B----4-:R-:W-:Y:S02]  /*7330*/  HADD2.F32 R17, -RZ, R56.H0_H0 ;  /* 0x20000038ff117230 */ /* 0x010fe40000004100 */
[----:B------:R-:W-:Y:S01]  /*7340*/  FMUL.FTZ R19, R10, R19 ;  /* 0x000000130a137220 */ /* 0x000fe20000410000 */
[----:B------:R-:W4:Y:S01]  /*7350*/  LDL.LU.S16 R56, [R1+0x162] ;  /* 0x0001620001387983 */ /* 0x000f220000300600 */
[----:B------:R-:W-:-:S02]  /*7360*/  FMUL.FTZ R18, R18, UR16 ;  /* 0x0000001012127c20 */ /* 0x000fc40008410000 */
[----:B------:R-:W-:Y:S01]  /*7370*/  FADD.FTZ R20, R20, R19 ;  /* 0x0000001314147221 */ /* 0x000fe20000010000 */
[----:B------:R-:W-:Y:S02]  /*7380*/  HADD2.F32 R14, -RZ, R57.H0_H0 ;  /* 0x20000039ff0e7230 */ /* 0x000fe40000004100 */
[----:B------:R-:W-:Y:S01]  /*7390*/  FFMA.FTZ R21, R22, R19, R21 ;  /* 0x0000001316157223 */ /* 0x000fe20000010015 */
[----:B------:R-:W4:Y:S01]  /*73a0*/  LDL.LU.S16 R57, [R1+0x166] ;  /* 0x0001660001397983 */ /* 0x000f220000300600 */
[----:B------:R-:W-:Y:S01]  /*73b0*/  FMUL.FTZ R19, R15, R17 ;  /* 0x000000110f137220 */ /* 0x000fe20000410000 */
[----:B------:R-:W-:Y:S01]  /*73c0*/  FADD.FTZ R71, R71, R17 ;  /* 0x0000001147477221 */ /* 0x000fe20000010000 */
[----:B------:R-:W-:Y:S01]  /*73d0*/  FFMA.FTZ R16, R17, R18, R16 ;  /* 0x0000001211107223 */ /* 0x000fe20000010010 */
[----:B--2---:R-:W-:Y:S02]  /*73e0*/  HADD2.F32 R17, -RZ, R58.H0_H0 ;  /* 0x2000003aff117230 */ /* 0x004fe40000004100 */
[----:B------:R-:W2:Y:S01]  /*73f0*/  LDL.LU.S16 R58, [R1+0x168] ;  /* 0x00016800013a7983 */ /* 0x000ea20000300600 */
        /* <DEDUP_REMOVED lines=9> */
[----:B------:R-:W-:Y:S01]  /*7490*/  FMUL.FTZ R19, R10, R19 ;  /* 0x000000130a137220 */ /* 0x000fe20000410000 */
[----:B------:R-:W-:-:S03]  /*74a0*/  HADD2.F32 R17, -RZ, R53.H0_H0 ;  /* 0x20000035ff117230 */ /* 0x000fc60000004100 */
[----:B------:R-:W-:Y:S01]  /*74b0*/  FADD.FTZ R20, R20, R19 ;  /* 0x0000001314147221 */ /* 0x000fe20000010000 */
[----:B------:R-:W-:Y:S01]  /*74c0*/  FFMA.FTZ R21, R14, R19, R21 ;  /* 0x000000130e157223 */ /* 0x000fe20000010015 */
[----:B------:R-:W-:Y:S01]  /*74d0*/  FADD.FTZ R71, R71, R17 ;  /* 0x0000001147477221 */ /* 0x000fe20000010000 */
[----:B------:R-:W-:Y:S01]  /*74e0*/  FFMA.FTZ R16, R17, R18, R16 ;  /* 0x0000001211107223 */ /* 0x000fe20000010010 */
[----:B------:R-:W-:Y:S02]  /*74f0*/  HADD2.F32 R22, -RZ, R48.H0_H0 ;  /* 0x20000030ff167230 */ /* 0x000fe40000004100 */
[----:B------:R-:W-:Y:S01]  /*7500*/  FMUL.FTZ R17, R15, R17 ;  /* 0x000000110f117220 */ /* 0x000fe20000410000 */
[----:B---3--:R-:W-:Y:S02]  /*7510*/  HADD2.F32 R19, -RZ, R49.H0_H0 ;  /* 0x20000031ff137230 */ /* 0x008fe40000004100 */
[----:B------:R-:W-:Y:S01]  /*7520*/  FADD.FTZ R22, R22, -UR28 ;  /* 0x8000001c16167e21 */ /* 0x000fe20008010000 */
[----:B------:R-:W-:Y:S01]  /*7530*/  FADD.FTZ R20, R17, R20 ;  /* 0x0000001411147221 */ /* 0x000fe20000010000 */
[----:B------:R-:W-:-:S02]  /*7540*/  FFMA.FTZ R21, R18, R17, R21 ;  /* 0x0000001112157223 */ /* 0x000fc40000010015 */
[----:B------:R-:W-:Y:S01]  /*7550*/  FMUL.FTZ R22, R22, UR16 ;  /* 0x0000001016167c20 */ /* 0x000fe20008410000 */
[----:B----4-:R-:W-:Y:S02]  /*7560*/  HADD2.F32 R14, -RZ, R56.H0_H0 ;  /* 0x20000038ff0e7230 */ /* 0x010fe40000004100 */
[----:B------:R-:W-:-:S03]  /*7570*/  FMUL.FTZ R17, R10, R19 ;  /* 0x000000130a117220 */ /* 0x000fc60000410000 */
[----:B------:R-:W-:Y:S01]  /*7580*/  FADD.FTZ R14, R14, -UR28 ;  /* 0x8000001c0e0e7e21 */ /* 0x000fe20008010000 */
[----:B------:R-:W-:Y:S02]  /*7590*/  HADD2.F32 R18, -RZ, R57.H0_H0 ;  /* 0x20000039ff127230 */ /* 0x000fe40000004100 */
[----:B------:R-:W-:Y:S01]  /*75a0*/  FADD.FTZ R20, R20, R17 ;  /* 0x0000001114147221 */ /* 0x000fe20000010000 */
[----:B------:R-:W-:Y:S01]  /*75b0*/  FFMA.FTZ R21, R22, R17, R21 ;  /* 0x0000001116157223 */ /* 0x000fe20000010015 */
[----:B------:R-:W-:Y:S01]  /*75c0*/  FFMA.FTZ R2, R19, R22, R2 ;  /* 0x0000001613027223 */ /* 0x000fe20000010002 */
[----:B------:R-:W-:Y:S01]  /*75d0*/  FMUL.FTZ R14, R14, UR16 ;  /* 0x000000100e0e7c20 */ /* 0x000fe20008410000 */
[----:B------:R-:W-:Y:S01]  /*75e0*/  FADD.FTZ R22, R18, -UR28 ;  /* 0x8000001c12167e21 */ /* 0x000fe20008010000 */
[----:B------:R-:W-:Y:S01]  /*75f0*/  FADD.FTZ R0, R0, R19 ;  /* 0x0000001300007221 */ /* 0x000fe20000010000 */
[----:B------:R-:W-:Y:S02]  /*7600*/  HADD2.F32 R18, -RZ, R54.H0_H0 ;  /* 0x20000036ff127230 */ /* 0x000fe40000004100 */
[----:B------:R-:W-:-:S02]  /*7610*/  HADD2.F32 R19, -RZ, R59.H0_H0 ;  /* 0x2000003bff137230 */ /* 0x000fc40000004100 */
[----:B------:R-:W-:Y:S01]  /*7620*/  FMUL.FTZ R22, R22, UR16 ;  /* 0x0000001016167c20 */ /* 0x000fe20008410000 */
[----:B------:R-:W-:Y:S02]  /*7630*/  FADD.FTZ R18, R18, -UR28 ;  /* 0x8000001c12127e21 */ /* 0x000fe40008010000 */
[----:B------:R-:W-:Y:S01]  /*7640*/  FADD.FTZ R0, R0, R19 ;  /* 0x0000001300007221 */ /* 0x000fe20000010000 */
[----:B------:R-:W-:Y:S01]  /*7650*/  FFMA.FTZ R2, R19, R22, R2 ;  /* 0x0000001613027223 */ /* 0x000fe20000010002 */
[----:B------:R-:W-:Y:S01]  /*7660*/  FMUL.FTZ R19, R10, R19 ;  /* 0x000000130a137220 */ /* 0x000fe20000410000 */
[----:B------:R-:W-:Y:S01]  /*7670*/  FMUL.FTZ R18, R18, UR16 ;  /* 0x0000001012127c20 */ /* 0x000fe20008410000 */
[----:B--2---:R-:W-:-:S05]  /*7680*/  HADD2.F32 R17, -RZ, R58.H0_H0 ;  /* 0x2000003aff117230 */ /* 0x004fca0000004100 */
[----:B------:R-:W-:Y:S01]  /*7690*/  FADD.FTZ R71, R71, R17 ;  /* 0x0000001147477221 */ /* 0x000fe20000010000 */
[----:B------:R-:W-:Y:S01]  /*76a0*/  FFMA.FTZ R16, R17, R14, R16 ;  /* 0x0000000e11107223 */ /* 0x000fe20000010010 */
[----:B------:R-:W-:-:S04]  /*76b0*/  FMUL.FTZ R17, R15, R17 ;  /* 0x000000110f117220 */ /* 0x000fc80000410000 */
[----:B------:R-:W-:Y:S01]  /*76c0*/  FADD.FTZ R20, R17, R20 ;  /* 0x0000001411147221 */ /* 0x000fe20000010000 */
[----:B------:R-:W-:Y:S01]  /*76d0*/  FFMA.FTZ R21, R14, R17, R21 ;  /* 0x000000110e157223 */ /* 0x000fe20000010015 */
[----:B------:R-:W-:Y:S02]  /*76e0*/  HADD2.F32 R17, -RZ, R55.H0_H0 ;  /* 0x20000037ff117230 */ /* 0x000fe40000004100 */
[----:B------:R-:W-:Y:S02]  /*76f0*/  HADD2.F32 R14, -RZ, R42.H0_H0 ;  /* 0x2000002aff0e7230 */ /* 0x000fe40000004100 */
[----:B------:R-:W-:Y:S01]  /*7700*/  FADD.FTZ R20, R20, R19 ;  /* 0x0000001314147221 */ /* 0x000fe20000010000 */
[----:B------:R-:W-:Y:S01]  /*7710*/  FFMA.FTZ R21, R22, R19, R21 ;  /* 0x0000001316157223 */ /* 0x000fe20000010015 */
[----:B------:R-:W-:Y:S01]  /*7720*/  FMUL.FTZ R19, R15, R17 ;  /* 0x000000110f137220 */ /* 0x000fe20000410000 */
[----:B------:R-:W-:Y:S01]  /*7730*/  FADD.FTZ R71, R71, R17 ;  /* 0x0000001147477221 */ /* 0x000fe20000010000 */
[----:B------:R-:W-:Y:S01]  /*7740*/  FFMA.FTZ R16, R17, R18, R16 ;  /* 0x0000001211107223 */ /* 0x000fe20000010010 */
[----:B------:R-:W-:-:S02]  /*7750*/  HADD2.F32 R17, -RZ, R43.H0_H0 ;  /* 0x2000002bff117230 */ /* 0x000fc40000004100 */
[----:B------:R-:W-:Y:S01]  /*7760*/  FADD.FTZ R14, R14, -UR28 ;  /* 0x8000001c0e0e7e21 */ /* 0x000fe20008010000 */
[----:B------:R-:W-:Y:S01]  /*7770*/  FADD.FTZ R20, R19, R20 ;  /* 0x0000001413147221 */ /* 0x000fe20000010000 */
[----:B------:R-:W-:Y:S01]  /*7780*/  FFMA.FTZ R21, R18, R19, R21 ;  /* 0x0000001312157223 */ /* 0x000fe20000010015 */
[----:B------:R-:W-:Y:S02]  /*7790*/  HADD2.F32 R19, -RZ, R46.H0_H0 ;  /* 0x2000002eff137230 */ /* 0x000fe40000004100 */
[----:B------:R-:W-:Y:S01]  /*77a0*/  FMUL.FTZ R14, R14, UR16 ;  /* 0x000000100e0e7c20 */ /* 0x000fe20008410000 */
[----:B------:R-:W-:Y:S01]  /*77b0*/  FADD.FTZ R18, R17, -UR28 ;  /* 0x8000001c11127e21 */ /* 0x000fe20008010000 */
[----:B------:R-:W-:Y:S02]  /*77c0*/  HADD2.F32 R17, -RZ, R47.H0_H0 ;  /* 0x2000002fff117230 */ /* 0x000fe40000004100 */
[----:B------:R-:W-:Y:S01]  /*77d0*/  FADD.FTZ R0, R0, R19 ;  /* 0x0000001300007221 */ /* 0x000fe20000010000 */
[----:B------:R-:W-:Y:S01]  /*77e0*/  FFMA.FTZ R2, R19, R14, R2 ;  /* 0x0000000e13027223 */ /* 0x000fe20000010002 */
[----:B------:R-:W-:Y:S01]  /*77f0*/  FMUL.FTZ R18, R18, UR16 ;  /* 0x0000001012127c20 */ /* 0x000fe20008410000 */
[----:B------:R-:W-:Y:S01]  /*7800*/  FMUL.FTZ R19, R10, R19 ;  /* 0x000000130a137220 */ /* 0x000fe20000410000 */
[----:B------:R-:W-:-:S02]  /*7810*/  HADD2.F32 R22, -RZ, R5.H0_H0 ;  /* 0x20000005ff167230 */ /* 0x000fc40000004100 */
[----:B------:R-:W-:Y:S01]  /*7820*/  FADD.FTZ R71, R71, R17 ;  /* 0x0000001147477221 */ /* 0x000fe20000010000 */
[----:B------:R-:W-:Y:S01]  /*7830*/  FFMA.FTZ R16, R17, R18, R16 ;  /* 0x0000001211107223 */ /* 0x000fe20000010010 */
[----:B------:R-:W-:Y:S01]  /*7840*/  FADD.FTZ R20, R20, R19 ;  /* 0x0000001314147221 */ /* 0x000fe20000010000 */
[----:B------:R-:W-:Y:S01]  /*7850*/  FFMA.FTZ R21, R14, R19, R21 ;  /* 0x000000130e157223 */ /* 0x000fe20000010015 */
[----:B------:R-:W-:Y:S01]  /*7860*/  FMUL.FTZ R17, R15, R17 ;  /* 0x000000110f117220 */ /* 0x000fe20000410000 */
[----:B------:R-:W-:Y:S02]  /*7870*/  HADD2.F32 R19, -RZ, R41.H0_H0 ;  /* 0x20000029ff137230 */ /* 0x000fe40000004100 */
[----:B------:R-:W-:Y:S01]  /*7880*/  FADD.FTZ R22, R22, -UR28 ;  /* 0x8000001c16167e21 */ /* 0x000fe20008010000 */
[----:B------:R-:W-:Y:S02]  /*7890*/  HADD2.F32 R5, -RZ, R5.H1_H1 ;  /* 0x30000005ff057230 */ /* 0x000fe40000004100 */
[----:B------:R-:W-:Y:S01]  /*78a0*/  FADD.FTZ R20, R17, R20 ;  /* 0x0000001411147221 */ /* 0x000fe20000010000 */
[----:B------:R-:W-:Y:S01]  /*78b0*/  FFMA.FTZ R21, R18, R17, R21 ;  /* 0x0000001112157223 */ /* 0x000fe20000010015 */
[----:B------:R-:W-:Y:S01]  /*78c0*/  FMUL.FTZ R22, R22, UR16 ;  /* 0x0000001016167c20 */ /* 0x000fe20008410000 */
[----:B------:R-:W-:Y:S01]  /*78d0*/  FMUL.FTZ R17, R10, R19 ;  /* 0x000000130a117220 */ /* 0x000fe20000410000 */
[----:B------:R-:W-:Y:S01]  /*78e0*/  FADD.FTZ R14, R0, R19 ;  /* 0x00000013000e7221 */ /* 0x000fe20000010000 */
[----:B------:R-:W-:-:S02]  /*78f0*/  HADD2.F32 R18, -RZ, R40.H0_H0 ;  /* 0x20000028ff127230 */ /* 0x000fc40000004100 */
[----:B------:R-:W-:Y:S01]  /*7900*/  FADD.FTZ R0, R5, -UR28 ;  /* 0x8000001c05007e21 */ /* 0x000fe20008010000 */
[----:B------:R-:W-:Y:S01]  /*7910*/  FADD.FTZ R20, R20, R17 ;  /* 0x0000001114147221 */ /* 0x000fe20000010000 */
[----:B------:R-:W-:Y:S01]  /*7920*/  FFMA.FTZ R21, R22, R17, R21 ;  /* 0x0000001116157223 */ /* 0x000fe20000010015 */
[----:B------:R-:W-:Y:S02]  /*7930*/  HADD2.F32 R5, -RZ, R39.H0_H0 ;  /* 0x20000027ff057230 */ /* 0x000fe40000004100 */
[----:B------:R-:W-:Y:S01]  /*7940*/  FADD.FTZ R18, R18, -UR28 ;  /* 0x8000001c12127e21 */ /* 0x000fe20008010000 */
[----:B------:R-:W-:Y:S01]  /*7950*/  FMUL.FTZ R0, R0, UR16 ;  /* 0x0000001000007c20 */ /* 0x000fe20008410000 */
[----:B------:R-:W-:Y:S02]  /*7960*/  HADD2.F32 R17, -RZ, R38.H0_H0 ;  /* 0x20000026ff117230 */ /* 0x000fe40000004100 */
[----:B------:R-:W-:Y:S01]  /*7970*/  FFMA.FTZ R2, R19, R22, R2 ;  /* 0x0000001613027223 */ /* 0x000fe20000010002 */
[----:B------:R-:W-:-:S02]  /*7980*/  HADD2.F32 R19, -RZ, R7.H0_H0 ;  /* 0x20000007ff137230 */ /* 0x000fc40000004100 */
[----:B------:R-:W-:Y:S01]  /*7990*/  FMUL.FTZ R18, R18, UR16 ;  /* 0x0000001012127c20 */ /* 0x000fe20008410000 */
[----:B------:R-:W-:Y:S01]  /*79a0*/  FADD.FTZ R71, R71, R5 ;  /* 0x0000000547477221 */ /* 0x000fe20000010000 */
[----:B------:R-:W-:Y:S01]  /*79b0*/  FFMA.FTZ R16, R5, R0, R16 ;  /* 0x0000000005107223 */ /* 0x000fe20000010010 */
[----:B------:R-:W-:Y:S01]  /*79c0*/  FMUL.FTZ R5, R15, R5 ;  /* 0x000000050f057220 */ /* 0x000fe20000410000 */
[----:B------:R-:W-:Y:S01]  /*79d0*/  FADD.FTZ R17, R17, -UR28 ;  /* 0x8000001c11117e21 */ /* 0x000fe20008010000 */
[----:B------:R-:W-:Y:S01]  /*79e0*/  FADD.FTZ R14, R14, R19 ;  /* 0x000000130e0e7221 */ /* 0x000fe20000010000 */
[----:B------:R-:W-:Y:S01]  /*79f0*/  FFMA.FTZ R2, R19, R18, R2 ;  /* 0x0000001213027223 */ /* 0x000fe20000010002 */
[----:B------:R-:W-:Y:S02]  /*7a00*/  HADD2.F32 R7, -RZ, R7.H1_H1 ;  /* 0x30000007ff077230 */ /* 0x000fe40000004100 */
[----:B------:R-:W-:Y:S01]  /*7a10*/  FMUL.FTZ R19, R10, R19 ;  /* 0x000000130a137220 */ /* 0x000fe20000410000 */
[----:B------:R-:W-:Y:S01]  /*7a20*/  FADD.FTZ R20, R5, R20 ;  /* 0x0000001405147221 */ /* 0x000fe20000010000 */
[----:B------:R-:W-:Y:S01]  /*7a30*/  FFMA.FTZ R21, R0, R5, R21 ;  /* 0x0000000500157223 */ /* 0x000fe20000010015 */
[----:B------:R-:W-:Y:S01]  /*7a40*/  FMUL.FTZ R17, R17, UR16 ;  /* 0x0000001011117c20 */ /* 0x000fe20008410000 */
[----:B------:R-:W-:Y:S01]  /*7a50*/  FMUL.FTZ R0, R15, R7 ;  /* 0x000000070f007220 */ /* 0x000fe20000410000 */
[----:B------:R-:W-:Y:S01]  /*7a60*/  FADD.FTZ R5, R20, R19 ;  /* 0x0000001314057221 */ /* 0x000fe20000010000 */
[----:B------:R-:W-:Y:S01]  /*7a70*/  FFMA.FTZ R18, R18, R19, R21 ;  /* 0x0000001312127223 */ /* 0x000fe20000010015 */
[----:B------:R-:W-:Y:S01]  /*7a80*/  FADD.FTZ R71, R71, R7 ;  /* 0x0000000747477221 */ /* 0x000fe20000010000 */
[----:B------:R-:W-:Y:S01]  /*7a90*/  FFMA.FTZ R16, R7, R17, R16 ;  /* 0x0000001107107223 */ /* 0x000fe20000010010 */
[----:B------:R-:W-:-:S02]  /*7aa0*/  HADD2.F32 R19, -RZ, R37.H0_H0 ;  /* 0x20000025ff137230 */ /* 0x000fc40000004100 */
[----:B------:R-:W-:Y:S02]  /*7ab0*/  HADD2.F32 R7, -RZ, R36.H0_H0 ;  /* 0x20000024ff077230 */ /* 0x000fe40000004100 */
[----:B------:R-:W-:Y:S01]  /*7ac0*/  FFMA.FTZ R18, R17, R0, R18 ;  /* 0x0000000011127223 */ /* 0x000fe20000010012 */
[----:B------:R-:W-:Y:S01]  /*7ad0*/  FADD.FTZ R5, R0, R5 ;  /* 0x0000000500057221 */ /* 0x000fe20000010000 */
[--C-:B------:R-:W-:Y:S02]  /*7ae0*/  HADD2.F32 R17, -RZ, R6.reuse.H1_H1 ;  /* 0x30000006ff117230 */ /* 0x100fe40000004100 */
[----:B------:R-:W-:Y:S01]  /*7af0*/  FADD.FTZ R19, R19, -UR28 ;  /* 0x8000001c13137e21 */ /* 0x000fe20008010000 */
[----:B------:R-:W-:Y:S01]  /*7b00*/  FADD.FTZ R0, R7, -UR28 ;  /* 0x8000001c07007e21 */ /* 0x000fe20008010000 */
[----:B------:R-:W-:Y:S02]  /*7b10*/  HADD2.F32 R7, -RZ, R6.H0_H0 ;  /* 0x20000006ff077230 */ /* 0x000fe40000004100 */
[----:B------:R-:W-:Y:S01]  /*7b20*/  FMUL.FTZ R19, R19, UR16 ;  /* 0x0000001013137c20 */ /* 0x000fe20008410000 */
[----:B------:R-:W-:Y:S01]  /*7b30*/  FMUL.FTZ R0, R0, UR16 ;  /* 0x0000001000007c20 */ /* 0x000fe20008410000 */
[----:B------:R-:W-:Y:S01]  /*7b40*/  FMUL.FTZ R6, R10, R17 ;  /* 0x000000110a067220 */ /* 0x000fe20000410000 */
[----:B------:R-:W-:-:S02]  /*7b50*/  HADD2.F32 R21, -RZ, R35.H0_H0 ;  /* 0x20000023ff157230 */ /* 0x000fc40000004100 */
[----:B------:R-:W-:Y:S01]  /*7b60*/  FFMA.FTZ R2, R17, R19, R2 ;  /* 0x0000001311027223 */ /* 0x000fe20000010002 */
[----:B------:R-:W-:Y:S01]  /*7b70*/  FADD.FTZ R71, R71, R7 ;  /* 0x0000000747477221 */ /* 0x000fe20000010000 */
[----:B------:R-:W-:Y:S01]  /*7b80*/  FFMA.FTZ R16, R7, R0, R16 ;  /* 0x0000000007107223 */ /* 0x000fe20000010010 */
[----:B------:R-:W-:Y:S01]  /*7b90*/  FADD.FTZ R20, R5, R6 ;  /* 0x0000000605147221 */ /* 0x000fe20000010000 */
[----:B------:R-:W-:Y:S01]  /*7ba0*/  FMUL.FTZ R7, R15, R7 ;  /* 0x000000070f077220 */ /* 0x000fe20000410000 */
[----:B------:R-:W-:Y:S01]  /*7bb0*/  FFMA.FTZ R19, R19, R6, R18 ;  /* 0x0000000613137223 */ /* 0x000fe20000010012 */
[----:B------:R-:W-:Y:S02]  /*7bc0*/  HADD2.F32 R5, -RZ, R9.H0_H0 ;  /* 0x20000009ff057230 */ /* 0x000fe40000004100 */
[----:B------:R-:W-:Y:S01]  /*7bd0*/  FADD.FTZ R21, R21, -UR28 ;  /* 0x8000001c15157e21 */ /* 0x000fe20008010000 */
[----:B------:R-:W-:Y:S01]  /*7be0*/  FADD.FTZ R20, R7, R20 ;  /* 0x0000001407147221 */ /* 0x000fe20000010000 */
[----:B------:R-:W-:Y:S01]  /*7bf0*/  FFMA.FTZ R19, R0, R7, R19 ;  /* 0x0000000700137223 */ /* 0x000fe20000010013 */
[----:B------:R-:W-:-:S02]  /*7c00*/  HADD2.F32 R0, -RZ, R34.H0_H0 ;  /* 0x20000022ff007230 */ /* 0x000fc40000004100 */
[----:B------:R-:W-:Y:S01]  /*7c10*/  FMUL.FTZ R6, R21, UR16 ;  /* 0x0000001015067c20 */ /* 0x000fe20008410000 */
[----:B------:R-:W-:Y:S01]  /*7c20*/  FMUL.FTZ R7, R10, R5 ;  /* 0x000000050a077220 */ /* 0x000fe20000410000 */
[----:B------:R-:W-:Y:S01]  /*7c30*/  FADD.FTZ R14, R14, R17 ;  /* 0x000000110e0e7221 */ /* 0x000fe20000010000 */
[----:B------:R-:W-:Y:S02]  /*7c40*/  HADD2.F32 R9, -RZ, R9.H1_H1 ;  /* 0x30000009ff097230 */ /* 0x000fe40000004100 */
[----:B------:R-:W-:Y:S01]  /*7c50*/  FFMA.FTZ R2, R5, R6, R2 ;  /* 0x0000000605027223 */ /* 0x000fe20000010002 */
[----:B------:R-:W-:Y:S01]  /*7c60*/  FFMA.FTZ R19, R6, R7, R19 ;  /* 0x0000000706137223 */ /* 0x000fe20000010013 */
[----:B------:R-:W-:Y:S01]  /*7c70*/  FADD.FTZ R0, R0, -UR28 ;  /* 0x8000001c00007e21 */ /* 0x000fe20008010000 */
[----:B------:R-:W-:Y:S02]  /*7c80*/  HADD2.F32 R6, -RZ, R8.H1_H1 ;  /* 0x30000008ff067230 */ /* 0x000fe40000004100 */
[----:B------:R-:W-:Y:S01]  /*7c90*/  FADD.FTZ R14, R14, R5 ;  /* 0x000000050e0e7221 */ /* 0x000fe20000010000 */
[----:B------:R-:W-:Y:S01]  /*7ca0*/  FADD.FTZ R20, R20, R7 ;  /* 0x0000000714147221 */ /* 0x000fe20000010000 */
[----:B------:R-:W-:-:S02]  /*7cb0*/  HADD2.F32 R7, -RZ, R12.H1_H1 ;  /* 0x3000000cff077230 */ /* 0x000fc40000004100 */
        /* <DEDUP_REMOVED lines=8> */
[----:B------:R-:W-:Y:S02]  /*7d40*/  HADD2.F32 R5, -RZ, R12.H0_H0 ;  /* 0x2000000cff057230 */ /* 0x000fe40000004100 */
[----:B------:R-:W-:Y:S01]  /*7d50*/  FADD.FTZ R8, R8, -UR28 ;  /* 0x8000001c08087e21 */ /* 0x000fe20008010000 */
[----:B------:R-:W-:-:S02]  /*7d60*/  HADD2.F32 R12, -RZ, R11.H0_H0 ;  /* 0x2000000bff0c7230 */ /* 0x000fc40000004100 */
        /* <DEDUP_REMOVED lines=8> */
[----:B------:R-:W-:Y:S02]  /*7df0*/  HADD2.F32 R11, -RZ, R11.H1_H1 ;  /* 0x3000000bff0b7230 */ /* 0x000fe40000004100 */
[----:B------:R-:W-:Y:S01]  /*7e00*/  FADD.FTZ R20, R17, R20 ;  /* 0x0000001411147221 */ /* 0x000fe20000010000 */
[----:B------:R-:W-:Y:S01]  /*7e10*/  FFMA.FTZ R19, R8, R17, R19 ;  /* 0x0000001108137223 */ /* 0x000fe20000010013 */
[----:B------:R-:W-:-:S02]  /*7e20*/  HADD2.F32 R13, -RZ, R13.H1_H1 ;  /* 0x3000000dff0d7230 */ /* 0x000fc40000004100 */
[----:B------:R-:W-:Y:S01]  /*7e30*/  FMUL.FTZ R17, R10, R9 ;  /* 0x000000090a117220 */ /* 0x000fe20000410000 */
[----:B------:R-:W-:Y:S01]  /*7e40*/  FMUL.FTZ R12, R12, UR16 ;  /* 0x000000100c0c7c20 */ /* 0x000fe20008410000 */
[----:B------:R-:W-:Y:S01]  /*7e50*/  FADD.FTZ R11, R11, -UR28 ;  /* 0x8000001c0b0b7e21 */ /* 0x000fe20008010000 */
[----:B------:R-:W-:Y:S01]  /*7e60*/  FADD.FTZ R14, R14, R7 ;  /* 0x000000070e0e7221 */ /* 0x000fe20000010000 */
[----:B------:R-:W-:Y:S01]  /*7e70*/  FFMA.FTZ R2, R7, R6, R2 ;  /* 0x0000000607027223 */ /* 0x000fe20000010002 */
[----:B------:R-:W-:Y:S01]  /*7e80*/  FADD.FTZ R7, R20, R17 ;  /* 0x0000001114077221 */ /* 0x000fe20000010000 */
[----:B------:R-:W-:Y:S01]  /*7e90*/  FMUL.FTZ R0, R15, R13 ;  /* 0x0000000d0f007220 */ /* 0x000fe20000410000 */
[----:B------:R-:W-:Y:S01]  /*7ea0*/  FFMA.FTZ R6, R12, R17, R19 ;  /* 0x000000110c067223 */ /* 0x000fe20000010013 */
        /* <DEDUP_REMOVED lines=10> */
.L_x_1001:
[----:B------:R-:W-:Y:S02]  /*7f50*/  HADD2.F32 R0, -RZ, R73.H0_H0 ;  /* 0x20000049ff007230 */ /* 0x000fe40000004100 */
[--C-:B------:R-:W-:Y:S02]  /*7f60*/  HADD2.F32 R2, -RZ, R72.reuse.H1_H1 ;  /* 0x30000048ff027230 */ /* 0x100fe40000004100 */
[----:B-----5:R-:W-:Y:S02]  /*7f70*/  HADD2.F32 R14, -RZ, R45.H0_H0 ;  /* 0x2000002dff0e7230 */ /* 0x020fe40000004100 */
[----:B------:R-:W-:Y:S01]  /*7f80*/  FADD.FTZ R0, R0, -UR28 ;  /* 0x8000001c00007e21 */ /* 0x000fe20008010000 */
[----:B------:R-:W-:Y:S02]  /*7f90*/  HADD2.F32 R16, -RZ, R72.H0_H0 ;  /* 0x20000048ff107230 */ /* 0x000fe40000004100 */
[----:B------:R-:W-:Y:S01]  /*7fa0*/  FADD.FTZ R2, R2, -UR28 ;  /* 0x8000001c02027e21 */ /* 0x000fe20008010000 */
[----:B------:R-:W-:-:S02]  /*7fb0*/  HADD2.F32 R24, -RZ, R71.H1_H1 ;  /* 0x30000047ff187230 */ /* 0x000fc40000004100 */
[----:B------:R-:W-:Y:S01]  /*7fc0*/  FMUL.FTZ R0, R0, UR16 ;  /* 0x0000001000007c20 */ /* 0x000fe20008410000 */
[----:B------:R-:W-:Y:S01]  /*7fd0*/  FADD.FTZ R14, R14, -UR28 ;  /* 0x8000001c0e0e7e21 */ /* 0x000fe20008010000 */
[----:B------:R-:W-:Y:S01]  /*7fe0*/  FMUL.FTZ R2, R2, UR16 ;  /* 0x0000001002027c20 */ /* 0x000fe20008410000 */
[----:B------:R-:W-:Y:S02]  /*7ff0*/  HADD2.F32 R73, -RZ, R73.H1_H1 ;  /* 0x30000049ff497230 */ /* 0x000fe40000004100 */
[--C-:B------:R-:W-:Y:S01]  /*8000*/  FFMA.FTZ R17, R10, R0, R3.reuse ;  /* 0x000000000a117223 */ /* 0x100fe20000010003 */
[----:B------:R-:W-:Y:S01]  /*8010*/  FMUL.FTZ R14, R14, UR16 ;  /* 0x000000100e0e7c20 */ /* 0x000fe20008410000 */
[----:B------:R-:W-:Y:S01]  /*8020*/  FFMA.FTZ R22, R15, R2, R4 ;  /* 0x000000020f167223 */ /* 0x000fe20000010004 */
[----:B------:R-:W-:Y:S02]  /*8030*/  HADD2.F32 R29, -RZ, R74.H1_H1 ;  /* 0x3000004aff1d7230 */ /* 0x000fe40000004100 */
[----:B------:R-:W-:Y:S01]  /*8040*/  FMUL.FTZ R18, R17, -1.4426950216293334961 ;  /* 0xbfb8aa3b11127820 */ /* 0x000fe20000410000 */
[----:B------:R-:W-:Y:S01]  /*8050*/  FFMA.FTZ R20, R10, R14, R3 ;  /* 0x0000000e0a147223 */ /* 0x000fe20000010003 */
[----:B------:R-:W-:Y:S01]  /*8060*/  HADD2.F32 R46, -RZ, R84.H0_H0 ;  /* 0x20000054ff2e7230 */ /* 0x000fe20000004100 */
[----:B------:R-:W2:Y:S03]  /*8070*/  LDL.LU.S16 R72, [R1+0x114] ;  /* 0x0001140001487983 */ /* 0x000ea60000300600 */
[----:B------:R-:W0:Y:S01]  /*8080*/  MUFU.EX2 R18, R18 ;  /* 0x0000001200127308 */ /* 0x000e220000000800 */
[----:B------:R-:W-:Y:S01]  /*8090*/  FMUL.FTZ R21, R22, -1.4426950216293334961 ;  /* 0xbfb8aa3b16157820 */ /* 0x000fe20000410000 */
[----:B------:R-:W-:Y:S01]  /*80a0*/  FMUL.FTZ R19, R20, -1.4426950216293334961 ;  /* 0xbfb8aa3b14137820 */ /* 0x000fe20000410000 */
[----:B------:R-:W-:-:S05]  /*80b0*/  FADD.FTZ R16, R16, -UR28 ;  /* 0x8000001c10107e21 */ /* 0x000fca0008010000 */
[----:B------:R-:W1:Y:S01]  /*80c0*/  MUFU.EX2 R21, R21 ;  /* 0x0000001500157308 */ /* 0x000e620000000800 */
[----:B------:R-:W-:-:S07]  /*80d0*/  FMUL.FTZ R16, R16, UR16 ;  /* 0x0000001010107c20 */ /* 0x000fce0008410000 */
[----:B------:R-:W3:Y:S01]  /*80e0*/  MUFU.EX2 R19, R19 ;  /* 0x0000001300137308 */ /* 0x000ee20000000800 */
[----:B0-----:R-:W-:Y:S01]  /*80f0*/  FADD.FTZ R18, R18, 1 ;  /* 0x3f80000012127421 */ /* 0x001fe20000010000 */
[----:B------:R-:W-:-:S04]  /*8100*/  FFMA.FTZ R25, R15, R16, R4 ;  /* 0x000000100f197223 */ /* 0x000fc80000010004 */
[----:B------:R-:W-:Y:S02]  /*8110*/  FMUL.FTZ R26, R25, -1.4426950216293334961 ;  /* 0xbfb8aa3b191a7820 */ /* 0x000fe40000410000 */
[----:B------:R-:W-:Y:S01]  /*8120*/  MUFU.RCP R18, R18 ;  /* 0x0000001200127308 */ /* 0x000fe20000001000 */
[----:B-1----:R-:W-:-:S07]  /*8130*/  FADD.FTZ R21, R21, 1 ;  /* 0x3f80000015157421 */ /* 0x002fce0000010000 */
[----:B------:R-:W0:Y:S01]  /*8140*/  MUFU.EX2 R26, R26 ;  /* 0x0000001a001a7308 */ /* 0x000e220000000800 */
[----:B---3--:R-:W-:-:S07]  /*8150*/  FADD.FTZ R19, R19, 1 ;  /* 0x3f80000013137421 */ /* 0x008fce0000010000 */
[----:B------:R-:W1:Y:S08]  /*8160*/  MUFU.RCP R23, R21 ;  /* 0x0000001500177308 */ /* 0x000e700000001000 */
[----:B------:R3:W4:Y:S01]  /*8170*/  MUFU.RCP R21, R19 ;  /* 0x0000001300157308 */ /* 0x0007220000001000 */
[----:B0-----:R-:W-:Y:S01]  /*8180*/  FADD.FTZ R26, R26, 1 ;  /* 0x3f8000001a1a7421 */ /* 0x001fe20000010000 */
[----:B---3--:R-:W-:Y:S01]  /*8190*/  FADD.FTZ R19, -R18, 1 ;  /* 0x3f80000012137421 */ /* 0x008fe20000010100 */
[----:B------:R-:W-:Y:S01]  /*81a0*/  FMUL.FTZ R18, R24, R18 ;  /* 0x0000001218127220 */ /* 0x000fe20000410000 */
[----:B------:R-:W-:-:S02]  /*81b0*/  HADD2.F32 R24, -RZ, R75.H0_H0 ;  /* 0x2000004bff187230 */ /* 0x000fc40000004100 */
[----:B------:R-:W-:Y:S01]  /*81c0*/  FFMA.FTZ R17, R17, R19, 1 ;  /* 0x3f80000011117423 */ /* 0x000fe20000010013 */
[----:B------:R-:W-:Y:S02]  /*81d0*/  HADD2.F32 R19, -RZ, R71.H0_H0 ;  /* 0x20000047ff137230 */ /* 0x000fe40000004100 */
[----:B------:R-:W-:Y:S01]  /*81e0*/  FADD.FTZ R24, R24, -UR28 ;  /* 0x8000001c18187e21 */ /* 0x000fe20008010000 */
[----:B-1----:R-:W-:Y:S01]  /*81f0*/  FADD.FTZ R27, -R23, 1 ;  /* 0x3f800000171b7421 */ /* 0x002fe20000010100 */
[----:B----4-:R-:W-:Y:S01]  /*8200*/  FADD.FTZ R28, -R21, 1 ;  /* 0x3f800000151c7421 */ /* 0x010fe20000010100 */
[----:B------:R-:W-:Y:S01]  /*8210*/  FMUL.FTZ R19, R19, R23 ;  /* 0x0000001713137220 */ /* 0x000fe20000410000 */
[----:B------:R-:W-:Y:S01]  /*8220*/  FMUL.FTZ R23, R73, R21 ;  /* 0x0000001549177220 */ /* 0x000fe20000410000 */
[----:B------:R-:W-:Y:S01]  /*8230*/  FMUL.FTZ R21, R24, UR16 ;  /* 0x0000001018157c20 */ /* 0x000fe20008410000 */
[----:B------:R-:W0:Y:S01]  /*8240*/  MUFU.RCP R26, R26 ;  /* 0x0000001a001a7308 */ /* 0x000e220000001000 */
[----:B------:R-:W-:Y:S01]  /*8250*/  FFMA.FTZ R20, R20, R28, 1 ;  /* 0x3f80000014147423 */ /* 0x000fe2000001001c */
[----:B------:R-:W-:Y:S01]  /*8260*/  FFMA.FTZ R22, R22, R27, 1 ;  /* 0x3f80000016167423 */ /* 0x000fe2000001001b */
[----:B------:R-:W-:Y:S01]  /*8270*/  FFMA.FTZ R28, R10, R21, R3 ;  /* 0x000000150a1c7223 */ /* 0x000fe20000010003 */
[----:B------:R-:W-:Y:S01]  /*8280*/  FADD.FTZ R29, R29, -UR28 ;  /* 0x8000001c1d1d7e21 */ /* 0x000fe20008010000 */
[----:B------:R-:W-:Y:S01]  /*8290*/  FMUL.FTZ R17, R18, R17 ;  /* 0x0000001112117220 */ /* 0x000fe20000410000 */
[----:B------:R-:W-:-:S02]  /*82a0*/  HADD2.F32 R48, -RZ, R85.H1_H1 ;  /* 0x30000055ff307230 */ /* 0x000fc40000004100 */
[----:B------:R-:W-:Y:S01]  /*82b0*/  FMUL.FTZ R27, R28, -1.4426950216293334961 ;  /* 0xbfb8aa3b1c1b7820 */ /* 0x000fe20000410000 */
[----:B------:R-:W-:Y:S01]  /*82c0*/  HADD2.F32 R24, -RZ, R74.H0_H0 ;  /* 0x2000004aff187230 */ /* 0x000fe20000004100 */
[----:B------:R-:W3:Y:S04]  /*82d0*/  LDL.LU.S16 R71, [R1+0x11c] ;  /* 0x00011c0001477983 */ /* 0x000ee80000300600 */
[----:B------:R-:W1:Y:S01]  /*82e0*/  MUFU.EX2 R27, R27 ;  /* 0x0000001b001b7308 */ /* 0x000e620000000800 */
[----:B------:R-:W-:Y:S01]  /*82f0*/  HADD2.F32 R52, -RZ, R87.H0_H0 ;  /* 0x20000057ff347230 */ /* 0x000fe20000004100 */
[----:B------:R-:W4:Y:S01]  /*8300*/  LDL.S16 R73, [R1+0x14a] ;  /* 0x00014a0001497983 */ /* 0x000f220000100600 */
[----:B0-----:R-:W-:Y:S01]  /*8310*/  FMUL.FTZ R24, R24, R26 ;  /* 0x0000001a18187220 */ /* 0x001fe20000410000 */
[----:B------:R-:W-:Y:S01]  /*8320*/  FADD.FTZ R34, -R26, 1 ;  /* 0x3f8000001a227421 */ /* 0x000fe20000010100 */
[----:B------:R-:W-:Y:S01]  /*8330*/  FMUL.FTZ R26, R29, UR16 ;  /* 0x000000101d1a7c20 */ /* 0x000fe20008410000 */
[----:B------:R-:W-:-:S02]  /*8340*/  HADD2.F32 R29, -RZ, R77.H0_H0 ;  /* 0x2000004dff1d7230 */ /* 0x000fc40000004100 */
[----:B------:R-:W-:Y:S01]  /*8350*/  FMUL.FTZ R22, R19, R22 ;  /* 0x0000001613167220 */ /* 0x000fe20000410000 */
[----:B------:R-:W-:Y:S01]  /*8360*/  FMUL.FTZ R20, R23, R20 ;  /* 0x0000001417147220 */ /* 0x000fe20000410000 */
[----:B------:R-:W-:Y:S01]  /*8370*/  FFMA.FTZ R35, R15, R26, R4 ;  /* 0x0000001a0f237223 */ /* 0x000fe20000010004 */
[----:B------:R-:W-:Y:S02]  /*8380*/  HADD2.F32 R54, -RZ, R89.H0_H0 ;  /* 0x20000059ff367230 */ /* 0x000fe40000004100 */
[----:B------:R-:W-:Y:S01]  /*8390*/  FADD.FTZ R29, R29, -UR28 ;  /* 0x8000001c1d1d7e21 */ /* 0x000fe20008010000 */
[----:B------:R-:W-:Y:S02]  /*83a0*/  HADD2.F32 R56, -RZ, R50.H1_H1 ;  /* 0x30000032ff387230 */ /* 0x000fe40000004100 */
[----:B------:R-:W-:Y:S01]  /*83b0*/  FMUL.FTZ R38, R35, -1.4426950216293334961 ;  /* 0xbfb8aa3b23267820 */ /* 0x000fe20000410000 */
[----:B------:R-:W-:Y:S01]  /*83c0*/  HADD2.F32 R58, -RZ, R61.H0_H0 ;  /* 0x2000003dff3a7230 */ /* 0x000fe20000004100 */
[----:B------:R-:W4:Y:S01]  /*83d0*/  LDL.LU.S16 R74, [R1+0x134] ;  /* 0x00013400014a7983 */ /* 0x000f220000300600 */
[----:B-1----:R-:W-:Y:S01]  /*83e0*/  FADD.FTZ R37, R27, 1 ;  /* 0x3f8000001b257421 */ /* 0x002fe20000010000 */
[----:B------:R-:W-:-:S02]  /*83f0*/  FMUL.FTZ R27, R29, UR16 ;  /* 0x000000101d1b7c20 */ /* 0x000fc40008410000 */
[----:B------:R-:W0:Y:S02]  /*8400*/  MUFU.EX2 R38, R38 ;  /* 0x0000002600267308 */ /* 0x000e240000000800 */
[----:B------:R-:W-:Y:S01]  /*8410*/  FFMA.FTZ R36, R10, R27, R3 ;  /* 0x0000001b0a247223 */ /* 0x000fe20000010003 */
[----:B------:R-:W-:-:S03]  /*8420*/  FFMA.FTZ R25, R25, R34, 1 ;  /* 0x3f80000019197423 */ /* 0x000fc60000010022 */
[----:B------:R-:W-:Y:S02]  /*8430*/  FMUL.FTZ R34, R36, -1.4426950216293334961 ;  /* 0xbfb8aa3b24227820 */ /* 0x000fe40000410000 */
[----:B------:R-:W1:Y:S08]  /*8440*/  MUFU.RCP R37, R37 ;  /* 0x0000002500257308 */ /* 0x000e700000001000 */
[----:B------:R-:W1:Y:S01]  /*8450*/  MUFU.EX2 R34, R34 ;  /* 0x0000002200227308 */ /* 0x000e620000000800 */
[----:B0-----:R-:W-:Y:S01]  /*8460*/  FADD.FTZ R38, R38, 1 ;  /* 0x3f80000026267421 */ /* 0x001fe20000010000 */
[----:B------:R-:W-:-:S02]  /*8470*/  HADD2.F32 R29, -RZ, R75.H1_H1 ;  /* 0x3000004bff1d7230 */ /* 0x000fc40000004100 */
[----:B------:R-:W-:Y:S01]  /*8480*/  FMUL.FTZ R25, R24, R25 ;  /* 0x0000001918197220 */ /* 0x000fe20000410000 */
[----:B------:R-:W-:Y:S01]  /*8490*/  FADD.FTZ R52, R52, -UR28 ;  /* 0x8000001c34347e21 */ /* 0x000fe20008010000 */
[----:B------:R-:W-:Y:S01]  /*84a0*/  FADD.FTZ R54, R54, -UR28 ;  /* 0x8000001c36367e21 */ /* 0x000fe20008010000 */
[----:B------:R-:W-:Y:S01]  /*84b0*/  FADD.FTZ R56, R56, -UR28 ;  /* 0x8000001c38387e21 */ /* 0x000fe20008010000 */
[----:B------:R-:W-:Y:S01]  /*84c0*/  HADD2.F32 R60, -RZ, R60.H0_H0 ;  /* 0x2000003cff3c7230 */ /* 0x000fe20000004100 */
[----:B------:R-:W0:Y:S01]  /*84d0*/  MUFU.RCP R38, R38 ;  /* 0x0000002600267308 */ /* 0x000e220000001000 */
[----:B-1----:R-:W-:Y:S01]  /*84e0*/  FMUL.FTZ R29, R29, R37 ;  /* 0x000000251d1d7220 */ /* 0x002fe20000410000 */
[----:B------:R-:W-:Y:S01]  /*84f0*/  FADD.FTZ R37, -R37, 1 ;  /* 0x3f80000025257421 */ /* 0x000fe20000010100 */
[----:B------:R-:W4:Y:S03]  /*8500*/  LDL.S16 R75, [R1+0x136] ;  /* 0x00013600014b7983 */ /* 0x000f260000100600 */
[----:B------:R-:W-:Y:S01]  /*8510*/  FFMA.FTZ R28, R28, R37, 1 ;  /* 0x3f8000001c1c7423 */ /* 0x000fe20000010025 */
[----:B------:R-:W-:-:S04]  /*8520*/  FADD.FTZ R34, R34, 1 ;  /* 0x3f80000022227421 */ /* 0x000fc80000010000 */
[----:B------:R1:W0:Y:S02]  /*8530*/  MUFU.RCP R37, R34 ;  /* 0x0000002200257308 */ /* 0x0002240000001000 */
[----:B-1----:R-:W-:-:S05]  /*8540*/  HADD2.F32 R34, -RZ, R76.H0_H0 ;  /* 0x2000004cff227230 */ /* 0x002fca0000004100 */
[----:B0-----:R-:W-:Y:S01]  /*8550*/  FMUL.FTZ R34, R34, R38 ;  /* 0x0000002622227220 */ /* 0x001fe20000410000 */
[----:B------:R-:W-:Y:S01]  /*8560*/  FADD.FTZ R38, -R38, 1 ;  /* 0x3f80000026267421 */ /* 0x000fe20000010100 */
[----:B------:R-:W-:-:S03]  /*8570*/  HADD2.F32 R76, -RZ, R76.H1_H1 ;  /* 0x3000004cff4c7230 */ /* 0x000fc60000004100 */
[----:B------:R-:W-:Y:S01]  /*8580*/  FFMA.FTZ R35, R35, R38, 1 ;  /* 0x3f80000023237423 */ /* 0x000fe20000010026 */
[----:B------:R-:W-:Y:S02]  /*8590*/  HADD2.F32 R38, -RZ, R79.H0_H0 ;  /* 0x2000004fff267230 */ /* 0x000fe40000004100 */
[----:B------:R-:W-:-:S03]  /*85a0*/  FADD.FTZ R76, R76, -UR28 ;  /* 0x8000001c4c4c7e21 */ /* 0x000fc60008010000 */
[----:B------:R-:W-:Y:S01]  /*85b0*/  FMUL.FTZ R38, R38, R37 ;  /* 0x0000002526267220 */ /* 0x000fe20000410000 */
[----:B------:R-:W-:-:S04]  /*85c0*/  FADD.FTZ R37, -R37, 1 ;  /* 0x3f80000025257421 */ /* 0x000fc80000010100 */
[----:B------:R-:W-:Y:S01]  /*85d0*/  FFMA.FTZ R36, R36, R37, 1 ;  /* 0x3f80000024247423 */ /* 0x000fe20000010025 */
[----:B------:R-:W-:Y:S01]  /*85e0*/  FMUL.FTZ R37, R76, UR16 ;  /* 0x000000104c257c20 */ /* 0x000fe20008410000 */
[----:B------:R-:W-:Y:S01]  /*85f0*/  FMUL.FTZ R28, R29, R28 ;  /* 0x0000001c1d1c7220 */ /* 0x000fe20000410000 */
[----:B------:R-:W-:Y:S01]  /*8600*/  FMUL.FTZ R34, R34, R35 ;  /* 0x0000002322227220 */ /* 0x000fe20000410000 */
[----:B------:R-:W-:Y:S01]  /*8610*/  FMUL.FTZ R36, R38, R36 ;  /* 0x0000002426247220 */ /* 0x000fe20000410000 */
[----:B------:R-:W-:Y:S01]  /*8620*/  FFMA.FTZ R39, R15, R37, R4 ;  /* 0x000000250f277223 */ /* 0x000fe20000010004 */
[----:B------:R-:W-:Y:S01]  /*8630*/  FADD.FTZ R60, R60, -UR28 ;  /* 0x8000001c3c3c7e21 */ /* 0x000fe20008010000 */
[----:B------:R-:W-:Y:S01]  /*8640*/  HADD2.F32 R70, -RZ, R70.H0_H0 ;  /* 0x20000046ff467230 */ /* 0x000fe20000004100 */
[----:B------:R-:W4:Y:S01]  /*8650*/  LDL.LU.S16 R76, [R1+0x13c] ;  /* 0x00013c00014c7983 */ /* 0x000f220000300600 */
[----:B------:R-:W-:-:S06]  /*8660*/  FMUL.FTZ R18, R39, -1.4426950216293334961 ;  /* 0xbfb8aa3b27127820 */ /* 0x000fcc0000410000 */
[----:B------:R-:W0:Y:S02]  /*8670*/  MUFU.EX2 R18, R18 ;  /* 0x0000001200127308 */ /* 0x000e240000000800 */
[----:B0-----:R-:W-:-:S06]  /*8680*/  FADD.FTZ R18, R18, 1 ;  /* 0x3f80000012127421 */ /* 0x001fcc0000010000 */
[----:B------:R0:W1:Y:S02]  /*8690*/  MUFU.RCP R40, R18 ;  /* 0x0000001200287308 */ /* 0x0000640000001000 */
[----:B0-----:R-:W-:Y:S02]  /*86a0*/  HADD2.F32 R18, -RZ, R77.H1_H1 ;  /* 0x3000004dff127230 */ /* 0x001fe40000004100 */
[----:B------:R-:W-:Y:S02]  /*86b0*/  HADD2.F32 R38, -RZ, R82.H0_H0 ;  /* 0x20000052ff267230 */ /* 0x000fe40000004100 */
[----:B------:R-:W-:Y:S01]  /*86c0*/  FMUL.FTZ R53, R10, R28 ;  /* 0x0000001c0a357220 */ /* 0x000fe20000410000 */
[----:B------:R-:W-:Y:S01]  /*86d0*/  FMUL.FTZ R55, R15, R34 ;  /* 0x000000220f377220 */ /* 0x000fe20000410000 */
[----:B------:R-:W4:Y:S01]  /*86e0*/  LDL.S16 R77, [R1+0x13e] ;  /* 0x00013e00014d7983 */ /* 0x000f220000100600 */
[----:B-1----:R-:W-:Y:S01]  /*86f0*/  FMUL.FTZ R18, R18, R40 ;  /* 0x0000002812127220 */ /* 0x002fe20000410000 */
[----:B------:R-:W-:-:S04]  /*8700*/  FADD.FTZ R40, -R40, 1 ;  /* 0x3f80000028287421 */ /* 0x000fc80000010100 */
[----:B------:R-:W-:Y:S01]  /*8710*/  FFMA.FTZ R39, R39, R40, 1 ;  /* 0x3f80000027277423 */ /* 0x000fe20000010028 */
[----:B------:R-:W-:Y:S02]  /*8720*/  HADD2.F32 R40, -RZ, R79.H1_H1 ;  /* 0x3000004fff287230 */ /* 0x000fe40000004100 */
[----:B------:R-:W4:Y:S03]  /*8730*/  LDL.S16 R79, [R1+0x146] ;  /* 0x00014600014f7983 */ /* 0x000f260000100600 */
[----:B------:R-:W-:-:S04]  /*8740*/  FADD.FTZ R40, R40, -UR28 ;  /* 0x8000001c28287e21 */ /* 0x000fc80008010000 */
[----:B------:R-:W-:-:S04]  /*8750*/  FMUL.FTZ R19, R40, UR16 ;  /* 0x0000001028137c20 */ /* 0x000fc80008410000 */
[----:B------:R-:W-:-:S04]  /*8760*/  FFMA.FTZ R40, R10, R19, R3 ;  /* 0x000000130a287223 */ /* 0x000fc80000010003 */
[----:B------:R-:W-:-:S06]  /*8770*/  FMUL.FTZ R23, R40, -1.4426950216293334961 ;  /* 0xbfb8aa3b28177820 */ /* 0x000fcc0000410000 */
[----:B------:R-:W0:Y:S02]  /*8780*/  MUFU.EX2 R23, R23 ;  /* 0x0000001700177308 */ /* 0x000e240000000800 */
[----:B0-----:R-:W-:-:S06]  /*8790*/  FADD.FTZ R23, R23, 1 ;  /* 0x3f80000017177421 */ /* 0x001fcc0000010000 */
[----:B------:R0:W1:Y:S02]  /*87a0*/  MUFU.RCP R41, R23 ;  /* 0x0000001700297308 */ /* 0x0000640000001000 */
[----:B0-----:R-:W-:-:S05]  /*87b0*/  HADD2.F32 R23, -RZ, R78.H1_H1 ;  /* 0x3000004eff177230 */ /* 0x001fca0000004100 */
[----:B-1----:R-:W-:Y:S01]  /*87c0*/  FMUL.FTZ R23, R23, R41 ;  /* 0x0000002917177220 */ /* 0x002fe20000410000 */
[----:B------:R-:W-:-:S04]  /*87d0*/  FADD.FTZ R41, -R41, 1 ;  /* 0x3f80000029297421 */ /* 0x000fc80000010100 */
[----:B------:R-:W-:Y:S01]  /*87e0*/  FFMA.FTZ R40, R40, R41, 1 ;  /* 0x3f80000028287423 */ /* 0x000fe20000010029 */
[----:B------:R-:W-:-:S05]  /*87f0*/  HADD2.F32 R41, -RZ, R80.H0_H0 ;  /* 0x20000050ff297230 */ /* 0x000fca0000004100 */
        /* <DEDUP_REMOVED lines=8> */
[----:B------:R-:W-:Y:S01]  /*8880*/  FMUL.FTZ R40, R23, R40 ;  /* 0x0000002817287220 */ /* 0x000fe20000410000 */
[----:B------:R-:W-:Y:S01]  /*8890*/  FMUL.FTZ R18, R18, R39 ;  /* 0x0000002712127220 */ /* 0x000fe20000410000 */
[----:B------:R-:W4:Y:S01]  /*88a0*/  LDL.LU.S16 R78, [R1+0x148] ;  /* 0x00014800014e7983 */ /* 0x000f220000300600 */
[----:B0-----:R-:W-:Y:S01]  /*88b0*/  FMUL.FTZ R41, R41, R29 ;  /* 0x0000001d29297220 */ /* 0x001fe20000410000 */
        /* <DEDUP_REMOVED lines=14> */
[----:B------:R-:W-:Y:S02]  /*89a0*/  HADD2.F32 R38, -RZ, R80.H1_H1 ;  /* 0x30000050ff267230 */ /* 0x000fe40000004100 */
[----:B------:R-:W-:Y:S01]  /*89b0*/  FMUL.FTZ R43, R10, R17 ;  /* 0x000000110a2b7220 */ /* 0x000fe20000410000 */
[----:B------:R-:W-:Y:S01]  /*89c0*/  FMUL.FTZ R39, R15, R22 ;  /* 0x000000160f277220 */ /* 0x000fe20000410000 */
[----:B------:R-:W-:Y:S01]  /*89d0*/  FMUL.FTZ R35, R41, R42 ;  /* 0x0000002a29237220 */ /* 0x000fe20000410000 */
[----:B------:R-:W-:Y:S01]  /*89e0*/  FMUL.FTZ R57, R15, R18 ;  /* 0x000000120f397220 */ /* 0x000fe20000410000 */
[----:B------:R-:W-:Y:S01]  /*89f0*/  FADD.FTZ R38, R38, -UR28 ;  /* 0x8000001c26267e21 */ /* 0x000fe20008010000 */
[----:B------:R-:W-:Y:S01]  /*8a00*/  FFMA.FTZ R45, R0, R43, RZ ;  /* 0x0000002b002d7223 */ /* 0x000fe200000100ff */
[----:B------:R-:W-:Y:S01]  /*8a10*/  FADD.FTZ R43, RZ, R43 ;  /* 0x0000002bff2b7221 */ /* 0x000fe20000010000 */
[----:B------:R-:W-:Y:S01]  /*8a20*/  FMUL.FTZ R59, R10, R40 ;  /* 0x000000280a3b7220 */ /* 0x000fe20000410000 */
[----:B------:R-:W-:Y:S01]  /*8a30*/  FMUL.FTZ R38, R38, UR16 ;  /* 0x0000001026267c20 */ /* 0x000fe20008410000 */
[----:B------:R-:W-:Y:S01]  /*8a40*/  FFMA.FTZ R45, R2, R39, R45 ;  /* 0x00000027022d7223 */ /* 0x000fe2000001002d */
[----:B------:R-:W-:Y:S01]  /*8a50*/  FADD.FTZ R43, R39, R43 ;  /* 0x0000002b272b7221 */ /* 0x000fe20000010000 */
[----:B------:R-:W4:Y:S01]  /*8a60*/  LDL.LU.S16 R80, [R1+0x150] ;  /* 0x0001500001507983 */ /* 0x000f220000300600 */
[----:B------:R-:W-:-:S04]  /*8a70*/  FFMA.FTZ R39, R15, R38, R4 ;  /* 0x000000260f277223 */ /* 0x000fc80000010004 */
[----:B------:R-:W-:-:S06]  /*8a80*/  FMUL.FTZ R41, R39, -1.4426950216293334961 ;  /* 0xbfb8aa3b27297820 */ /* 0x000fcc0000410000 */
[----:B------:R-:W0:Y:S02]  /*8a90*/  MUFU.EX2 R41, R41 ;  /* 0x0000002900297308 */ /* 0x000e240000000800 */
[----:B0-----:R-:W-:-:S06]  /*8aa0*/  FADD.FTZ R41, R41, 1 ;  /* 0x3f80000029297421 */ /* 0x001fcc0000010000 */
[----:B------:R-:W0:Y:S01]  /*8ab0*/  MUFU.RCP R41, R41 ;  /* 0x0000002900297308 */ /* 0x000e220000001000 */
[----:B------:R-:W-:Y:S02]  /*8ac0*/  HADD2.F32 R42, -RZ, R81.H1_H1 ;  /* 0x30000051ff2a7230 */ /* 0x000fe40000004100 */
[----:B------:R-:W-:Y:S01]  /*8ad0*/  FMUL.FTZ R61, R15, R35 ;  /* 0x000000230f3d7220 */ /* 0x000fe20000410000 */
[----:B------:R-:W4:Y:S02]  /*8ae0*/  LDL.S16 R81, [R1+0x14e] ;  /* 0x00014e0001517983 */ /* 0x000f240000100600 */
[----:B0-----:R-:W-:Y:S01]  /*8af0*/  FMUL.FTZ R42, R42, R41 ;  /* 0x000000292a2a7220 */ /* 0x001fe20000410000 */
[----:B------:R-:W-:-:S04]  /*8b00*/  FADD.FTZ R41, -R41, 1 ;  /* 0x3f80000029297421 */ /* 0x000fc80000010100 */
[----:B------:R-:W-:-:S04]  /*8b10*/  FFMA.FTZ R39, R39, R41, 1 ;  /* 0x3f80000027277423 */ /* 0x000fc80000010029 */
[----:B------:R-:W-:Y:S01]  /*8b20*/  FMUL.FTZ R39, R42, R39 ;  /* 0x000000272a277220 */ /* 0x000fe20000410000 */
[----:B------:R-:W-:Y:S01]  /*8b30*/  FFMA.FTZ R42, R0, R17, RZ ;  /* 0x00000011002a7223 */ /* 0x000fe200000100ff */
[----:B------:R-:W-:Y:S02]  /*8b40*/  HADD2.F32 R0, -RZ, R83.H0_H0 ;  /* 0x20000053ff007230 */ /* 0x000fe40000004100 */
[----:B------:R-:W-:Y:S01]  /*8b50*/  FADD.FTZ R41, RZ, R17 ;  /* 0x00000011ff297221 */ /* 0x000fe20000010000 */
[-C--:B------:R-:W-:Y:S02]  /*8b60*/  FFMA.FTZ R42, R14, R20.reuse, R42 ;  /* 0x000000140e2a7223 */ /* 0x080fe4000001002a */
[----:B------:R-:W-:Y:S01]  /*8b70*/  FADD.FTZ R0, R0, -UR28 ;  /* 0x8000001c00007e21 */ /* 0x000fe20008010000 */
[----:B------:R-:W-:Y:S01]  /*8b80*/  FADD.FTZ R41, R41, R20 ;  /* 0x0000001429297221 */ /* 0x000fe20000010000 */
[----:B------:R-:W-:Y:S02]  /*8b90*/  FMUL.FTZ R20, R10, R20 ;  /* 0x000000140a147220 */ /* 0x000fe40000410000 */
[----:B------:R-:W-:-:S02]  /*8ba0*/  FMUL.FTZ R0, R0, UR16 ;  /* 0x0000001000007c20 */ /* 0x000fc40008410000 */
[----:B------:R-:W-:Y:S02]  /*8bb0*/  FFMA.FTZ R45, R14, R20, R45 ;  /* 0x000000140e2d7223 */ /* 0x000fe4000001002d */
        /* <DEDUP_REMOVED lines=9> */
[----:B------:R-:W-:Y:S01]  /*8c50*/  FADD.FTZ R17, R17, -UR28 ;  /* 0x8000001c11117e21 */ /* 0x000fe20008010000 */
[----:B------:R-:W-:-:S03]  /*8c60*/  FADD.FTZ R47, R43, R20 ;  /* 0x000000142b2f7221 */ /* 0x000fc60000010000 */
[----:B------:R-:W-:-:S04]  /*8c70*/  FMUL.FTZ R17, R17, UR16 ;  /* 0x0000001011117c20 */ /* 0x000fc80008410000 */
[----:B------:R-:W-:-:S04]  /*8c80*/  FFMA.FTZ R20, R15, R17, R4 ;  /* 0x000000110f147223 */ /* 0x000fc80000010004 */
[----:B------:R-:W-:-:S06]  /*8c90*/  FMUL.FTZ R43, R20, -1.4426950216293334961 ;  /* 0xbfb8aa3b142b7820 */ /* 0x000fcc0000410000 */
[----:B------:R-:W0:Y:S02]  /*8ca0*/  MUFU.EX2 R43, R43 ;  /* 0x0000002b002b7308 */ /* 0x000e240000000800 */
[----:B0-----:R-:W-:-:S06]  /*8cb0*/  FADD.FTZ R43, R43, 1 ;  /* 0x3f8000002b2b7421 */ /* 0x001fcc0000010000 */
[----:B------:R-:W0:Y:S01]  /*8cc0*/  MUFU.RCP R43, R43 ;  /* 0x0000002b002b7308 */ /* 0x000e220000001000 */
[----:B------:R-:W-:Y:S01]  /*8cd0*/  FMUL.FTZ R14, R46, R14 ;  /* 0x0000000e2e0e7220 */ /* 0x000fe20000410000 */
[----:B------:R-:W-:Y:S02]  /*8ce0*/  HADD2.F32 R46, -RZ, R83.H1_H1 ;  /* 0x30000053ff2e7230 */ /* 0x000fe40000004100 */
[----:B------:R-:W4:Y:S03]  /*8cf0*/  LDL.LU.S16 R83, [R1+0x15c] ;  /* 0x00015c0001537983 */ /* 0x000f260000300600 */
[----:B0-----:R-:W-:Y:S01]  /*8d00*/  FMUL.FTZ R46, R46, R43 ;  /* 0x0000002b2e2e7220 */ /* 0x001fe20000410000 */
[----:B------:R-:W-:-:S04]  /*8d10*/  FADD.FTZ R43, -R43, 1 ;  /* 0x3f8000002b2b7421 */ /* 0x000fc80000010100 */
[----:B------:R-:W-:-:S04]  /*8d20*/  FFMA.FTZ R20, R20, R43, 1 ;  /* 0x3f80000014147423 */ /* 0x000fc8000001002b */
[----:B------:R-:W-:Y:S01]  /*8d30*/  FMUL.FTZ R20, R46, R20 ;  /* 0x000000142e147220 */ /* 0x000fe20000410000 */
[----:B------:R-:W-:Y:S01]  /*8d40*/  FFMA.FTZ R46, R2, R22, RZ ;  /* 0x00000016022e7223 */ /* 0x000fe200000100ff */
[----:B------:R-:W-:Y:S02]  /*8d50*/  HADD2.F32 R2, -RZ, R85.H0_H0 ;  /* 0x20000055ff027230 */ /* 0x000fe40000004100 */
[----:B------:R-:W-:Y:S01]  /*8d60*/  FADD.FTZ R43, RZ, R22 ;  /* 0x00000016ff2b7221 */ /* 0x000fe20000010000 */
[----:B------:R-:W4:Y:S01]  /*8d70*/  LDL.LU.S16 R85, [R1+0x16a] ;  /* 0x00016a0001557983 */ /* 0x000f220000300600 */
[-C--:B------:R-:W-:Y:S01]  /*8d80*/  FFMA.FTZ R46, R16, R25.reuse, R46 ;  /* 0x00000019102e7223 */ /* 0x080fe2000001002e */
        /* <DEDUP_REMOVED lines=13> */
[----:B------:R-:W-:Y:S02]  /*8e60*/  HADD2.F32 R22, -RZ, R84.H1_H1 ;  /* 0x30000054ff167230 */ /* 0x000fe40000004100 */
[----:B------:R-:W-:Y:S01]  /*8e70*/  FADD.FTZ R49, R25, R47 ;  /* 0x0000002f19317221 */ /* 0x000fe20000010000 */
[----:B------:R-:W-:Y:S01]  /*8e80*/  FFMA.FTZ R45, R21, R53, R45 ;  /* 0x00000035152d7223 */ /* 0x000fe2000001002d */
[----:B------:R-:W-:Y:S01]  /*8e90*/  FMUL.FTZ R16, R48, R16 ;  /* 0x0000001030107220 */ /* 0x000fe20000410000 */
[----:B------:R-:W4:Y:S01]  /*8ea0*/  LDL.LU.S16 R84, [R1+0x166] ;  /* 0x0001660001547983 */ /* 0x000f220000300600 */
[----:B------:R-:W-:-:S04]  /*8eb0*/  FADD.FTZ R22, R22, -UR28 ;  /* 0x8000001c16167e21 */ /* 0x000fc80008010000 */
[----:B------:R-:W-:-:S04]  /*8ec0*/  FMUL.FTZ R22, R22, UR16 ;  /* 0x0000001016167c20 */ /* 0x000fc80008410000 */
[----:B------:R-:W-:-:S04]  /*8ed0*/  FFMA.FTZ R25, R15, R22, R4 ;  /* 0x000000160f197223 */ /* 0x000fc80000010004 */
[----:B------:R-:W-:-:S06]  /*8ee0*/  FMUL.FTZ R47, R25, -1.4426950216293334961 ;  /* 0xbfb8aa3b192f7820 */ /* 0x000fcc0000410000 */
[----:B------:R-:W0:Y:S02]  /*8ef0*/  MUFU.EX2 R47, R47 ;  /* 0x0000002f002f7308 */ /* 0x000e240000000800 */
[----:B0-----:R-:W-:-:S06]  /*8f00*/  FADD.FTZ R47, R47, 1 ;  /* 0x3f8000002f2f7421 */ /* 0x001fcc0000010000 */
[----:B------:R-:W0:Y:S01]  /*8f10*/  MUFU.RCP R47, R47 ;  /* 0x0000002f002f7308 */ /* 0x000e220000001000 */
[----:B------:R-:W-:-:S05]  /*8f20*/  HADD2.F32 R48, -RZ, R86.H0_H0 ;  /* 0x20000056ff307230 */ /* 0x000fca0000004100 */
[----:B0-----:R-:W-:Y:S01]  /*8f30*/  FMUL.FTZ R48, R48, R47 ;  /* 0x0000002f30307220 */ /* 0x001fe20000410000 */
[----:B------:R-:W-:-:S04]  /*8f40*/  FADD.FTZ R47, -R47, 1 ;  /* 0x3f8000002f2f7421 */ /* 0x000fc80000010100 */
[----:B------:R-:W-:Y:S01]  /*8f50*/  FFMA.FTZ R25, R25, R47, 1 ;  /* 0x3f80000019197423 */ /* 0x000fe2000001002f */
[----:B------:R-:W-:-:S03]  /*8f60*/  FADD.FTZ R47, R41, R28 ;  /* 0x0000001c292f7221 */ /* 0x000fc60000010000 */
[----:B------:R-:W-:Y:S01]  /*8f70*/  FMUL.FTZ R25, R48, R25 ;  /* 0x0000001930197220 */ /* 0x000fe20000410000 */
[----:B------:R-:W-:Y:S01]  /*8f80*/  FFMA.FTZ R48, R21, R28, R42 ;  /* 0x0000001c15307223 */ /* 0x000fe2000001002a */
        /* <DEDUP_REMOVED lines=10> */
[----:B------:R-:W-:Y:S02]  /*9030*/  HADD2.F32 R41, -RZ, R86.H1_H1 ;  /* 0x30000056ff297230 */ /* 0x000fe40000004100 */
[----:B------:R-:W-:Y:S01]  /*9040*/  FADD.FTZ R53, R49, R53 ;  /* 0x0000003531357221 */ /* 0x000fe20000010000 */
[----:B------:R-:W-:Y:S02]  /*9050*/  HADD2.F32 R52, -RZ, R87.H1_H1 ;  /* 0x30000057ff347230 */ /* 0x000fe40000004100 */
[----:B------:R-:W-:Y:S01]  /*9060*/  FMUL.FTZ R21, R42, R21 ;  /* 0x000000152a157220 */ /* 0x000fe20000410000 */
[----:B------:R-:W4:Y:S01]  /*9070*/  LDL.LU.S16 R86, [R1+0x156] ;  /* 0x0001560001567983 */ /* 0x000f220000300600 */
[----:B------:R-:W-:-:S03]  /*9080*/  FADD.FTZ R41, R41, -UR28 ;  /* 0x8000001c29297e21 */ /* 0x000fc60008010000 */
[----:B------:R-:W4:Y:S01]  /*9090*/  LDL.LU.S16 R87, [R1+0x172] ;  /* 0x0001720001577983 */ /* 0x000f220000300600 */
        /* <DEDUP_REMOVED lines=9> */
[----:B------:R-:W-:-:S03]  /*9130*/  FADD.FTZ R49, R43, R34 ;  /* 0x000000222b317221 */ /* 0x000fc60000010000 */
[----:B------:R-:W-:Y:S01]  /*9140*/  FMUL.FTZ R42, R52, R42 ;  /* 0x0000002a342a7220 */ /* 0x000fe20000410000 */
[----:B------:R-:W-:Y:S01]  /*9150*/  FFMA.FTZ R52, R26, R34, R46 ;  /* 0x000000221a347223 */ /* 0x000fe2000001002e */
[----:B------:R-:W-:Y:S01]  /*9160*/  FMUL.FTZ R34, R54, UR16 ;  /* 0x0000001036227c20 */ /* 0x000fe20008410000 */
[----:B------:R-:W-:-:S03]  /*9170*/  FFMA.FTZ R46, R26, R55, R45 ;  /* 0x000000371a2e7223 */ /* 0x000fc6000001002d */
[----:B------:R-:W-:-:S04]  /*9180*/  FFMA.FTZ R26, R10, R34, R3 ;  /* 0x000000220a1a7223 */ /* 0x000fc80000010003 */
[----:B------:R-:W-:-:S06]  /*9190*/  FMUL.FTZ R43, R26, -1.4426950216293334961 ;  /* 0xbfb8aa3b1a2b7820 */ /* 0x000fcc0000410000 */
[----:B------:R-:W0:Y:S02]  /*91a0*/  MUFU.EX2 R43, R43 ;  /* 0x0000002b002b7308 */ /* 0x000e240000000800 */
[----:B0-----:R-:W-:-:S06]  /*91b0*/  FADD.FTZ R43, R43, 1 ;  /* 0x3f8000002b2b7421 */ /* 0x001fcc0000010000 */
[----:B------:R-:W0:Y:S01]  /*91c0*/  MUFU.RCP R43, R43 ;  /* 0x0000002b002b7308 */ /* 0x000e220000001000 */
[----:B------:R-:W-:Y:S02]  /*91d0*/  HADD2.F32 R45, -RZ, R89.H1_H1 ;  /* 0x30000059ff2d7230 */ /* 0x000fe40000004100 */
[----:B------:R-:W-:Y:S01]  /*91e0*/  FADD.FTZ R55, R55, R53 ;  /* 0x0000003537377221 */ /* 0x000fe20000010000 */
[----:B------:R-:W-:Y:S02]  /*91f0*/  HADD2.F32 R54, -RZ, R90.H0_H0 ;  /* 0x2000005aff367230 */ /* 0x000fe40000004100 */
[----:B------:R-:W-:Y:S01]  /*9200*/  FFMA.FTZ R52, R37, R18, R52 ;  /* 0x0000001225347223 */ /* 0x000fe20000010034 */
[----:B------:R-:W4:Y:S01]  /*9210*/  LDL.S16 R89, [R1+0x178] ;  /* 0x0001780001597983 */ /* 0x000f220000100600 */
[----:B0-----:R-:W-:Y:S01]  /*9220*/  FMUL.FTZ R45, R45, R43 ;  /* 0x0000002b2d2d7220 */ /* 0x001fe20000410000 */
[----:B------:R-:W-:-:S04]  /*9230*/  FADD.FTZ R43, -R43, 1 ;  /* 0x3f8000002b2b7421 */ /* 0x000fc80000010100 */
[----:B------:R-:W-:Y:S01]  /*9240*/  FFMA.FTZ R26, R26, R43, 1 ;  /* 0x3f8000001a1a7423 */ /* 0x000fe2000001002b */
[----:B------:R-:W-:Y:S02]  /*9250*/  HADD2.F32 R43, -RZ, R88.H1_H1 ;  /* 0x30000058ff2b7230 */ /* 0x000fe40000004100 */
[----:B------:R-:W4:Y:S03]  /*9260*/  LDL.LU.S16 R88, [R1+0x17a] ;  /* 0x00017a0001587983 */ /* 0x000f260000300600 */
        /* <DEDUP_REMOVED lines=11> */
[----:B------:R-:W-:Y:S01]  /*9320*/  FADD.FTZ R53, R47, R36 ;  /* 0x000000242f357221 */ /* 0x000fe20000010000 */
[-C--:B------:R-:W-:Y:S02]  /*9330*/  FMUL.FTZ R47, R10, R36.reuse ;  /* 0x000000240a2f7220 */ /* 0x080fe40000410000 */
[----:B------:R-:W-:Y:S01]  /*9340*/  FMUL.FTZ R45, R54, R45 ;  /* 0x0000002d362d7220 */ /* 0x000fe20000410000 */
[C---:B------:R-:W-:Y:S01]  /*9350*/  FFMA.FTZ R54, R27.reuse, R36, R48 ;  /* 0x000000241b367223 */ /* 0x040fe20000010030 */
[----:B------:R-:W-:Y:S01]  /*9360*/  FMUL.FTZ R36, R56, UR16 ;  /* 0x0000001038247c20 */ /* 0x000fe20008410000 */
[----:B------:R-:W-:-:S03]  /*9370*/  FFMA.FTZ R48, R27, R47, R46 ;  /* 0x0000002f1b307223 */ /* 0x000fc6000001002e */
[----:B------:R-:W-:-:S04]  /*9380*/  FFMA.FTZ R27, R10, R36, R3 ;  /* 0x000000240a1b7223 */ /* 0x000fc80000010003 */
[----:B------:R-:W-:-:S06]  /*9390*/  FMUL.FTZ R46, R27, -1.4426950216293334961 ;  /* 0xbfb8aa3b1b2e7820 */ /* 0x000fcc0000410000 */
[----:B------:R-:W0:Y:S02]  /*93a0*/  MUFU.EX2 R46, R46 ;  /* 0x0000002e002e7308 */ /* 0x000e240000000800 */
[----:B0-----:R-:W-:-:S06]  /*93b0*/  FADD.FTZ R46, R46, 1 ;  /* 0x3f8000002e2e7421 */ /* 0x001fcc0000010000 */
[----:B------:R-:W0:Y:S01]  /*93c0*/  MUFU.RCP R46, R46 ;  /* 0x0000002e002e7308 */ /* 0x000e220000001000 */
[----:B------:R-:W-:-:S05]  /*93d0*/  HADD2.F32 R56, -RZ, R51.H1_H1 ;  /* 0x30000033ff387230 */ /* 0x000fca0000004100 */
[----:B0-----:R-:W-:Y:S01]  /*93e0*/  FMUL.FTZ R56, R56, R46 ;  /* 0x0000002e38387220 */ /* 0x001fe20000410000 */
[----:B------:R-:W-:-:S04]  /*93f0*/  FADD.FTZ R46, -R46, 1 ;  /* 0x3f8000002e2e7421 */ /* 0x000fc80000010100 */
[----:B------:R-:W-:Y:S01]  /*9400*/  FFMA.FTZ R27, R27, R46, 1 ;  /* 0x3f8000001b1b7423 */ /* 0x000fe2000001002e */
[----:B------:R-:W-:-:S05]  /*9410*/  HADD2.F32 R46, -RZ, R50.H0_H0 ;  /* 0x20000032ff2e7230 */ /* 0x000fca0000004100 */
        /* <DEDUP_REMOVED lines=11> */
[----:B------:R-:W-:-:S04]  /*94d0*/  FFMA.FTZ R47, R47, R55, 1 ;  /* 0x3f8000002f2f7423 */ /* 0x000fc80000010037 */
[----:B------:R-:W-:Y:S01]  /*94e0*/  FMUL.FTZ R47, R51, R47 ;  /* 0x0000002f332f7220 */ /* 0x000fe20000410000 */
[----:B------:R-:W-:Y:S02]  /*94f0*/  HADD2.F32 R51, -RZ, R91.H0_H0 ;  /* 0x2000005bff337230 */ /* 0x000fe40000004100 */
[----:B------:R-:W-:-:S03]  /*9500*/  FADD.FTZ R55, R49, R18 ;  /* 0x0000001231377221 */ /* 0x000fc60000010000 */
[----:B------:R-:W-:-:S04]  /*9510*/  FADD.FTZ R51, R51, -UR28 ;  /* 0x8000001c33337e21 */ /* 0x000fc80008010000 */
        /* <DEDUP_REMOVED lines=9> */
[----:B------:R-:W-:Y:S01]  /*95b0*/  FMUL.FTZ R27, R56, R27 ;  /* 0x0000001b381b7220 */ /* 0x000fe20000410000 */
[----:B------:R-:W-:Y:S01]  /*95c0*/  FFMA.FTZ R54, R19, R40, R54 ;  /* 0x0000002813367223 */ /* 0x000fe20000010036 */
[----:B------:R-:W-:Y:S01]  /*95d0*/  FMUL.FTZ R82, R10, R26 ;  /* 0x0000001a0a527220 */ /* 0x000fe20000410000 */
[----:B------:R-:W4:Y:S01]  /*95e0*/  LDL.LU.S16 R91, [R1+0x17e] ;  /* 0x00017e00015b7983 */ /* 0x000f220000300600 */
[----:B0-----:R-:W-:Y:S01]  /*95f0*/  FMUL.FTZ R49, R49, R48 ;  /* 0x0000003031317220 */ /* 0x001fe20000410000 */
[----:B------:R-:W-:-:S04]  /*9600*/  FADD.FTZ R48, -R48, 1 ;  /* 0x3f80000030307421 */ /* 0x000fc80000010100 */
[----:B------:R-:W-:Y:S01]  /*9610*/  FFMA.FTZ R37, R37, R48, 1 ;  /* 0x3f80000025257423 */ /* 0x000fe20000010030 */
[----:B------:R-:W-:-:S05]  /*9620*/  HADD2.F32 R48, -RZ, R90.H1_H1 ;  /* 0x3000005aff307230 */ /* 0x000fca0000004100 */
[----:B------:R-:W-:Y:S01]  /*9630*/  FADD.FTZ R48, R48, -UR28 ;  /* 0x8000001c30307e21 */ /* 0x000fe20008010000 */
[----:B------:R-:W-:-:S03]  /*9640*/  FMUL.FTZ R37, R49, R37 ;  /* 0x0000002531257220 */ /* 0x000fc60000410000 */
        /* <DEDUP_REMOVED lines=10> */
[----:B------:R-:W-:-:S03]  /*96f0*/  HADD2.F32 R50, -RZ, R93.H0_H0 ;  /* 0x2000005dff327230 */ /* 0x000fc60000004100 */
[----:B------:R-:W-:Y:S02]  /*9700*/  FMUL.FTZ R49, R56, R49 ;  /* 0x0000003138317220 */ /* 0x000fe40000410000 */
[----:B------:R-:W-:Y:S01]  /*9710*/  FADD.FTZ R50, R50, -UR28 ;  /* 0x8000001c32327e21 */ /* 0x000fe20008010000 */
[----:B------:R-:W-:-:S03]  /*9720*/  FADD.FTZ R56, R53, R40 ;  /* 0x0000002835387221 */ /* 0x000fc60000010000 */
        /* <DEDUP_REMOVED lines=11> */
[----:B------:R-:W-:-:S05]  /*97e0*/  HADD2.F32 R19, -RZ, R92.H1_H1 ;  /* 0x3000005cff137230 */ /* 0x000fca0000004100 */
        /* <DEDUP_REMOVED lines=14> */
[----:B--2---:R-:W-:Y:S02]  /*98d0*/  HADD2.F32 R53, -RZ, R72.H0_H0 ;  /* 0x20000048ff357230 */ /* 0x004fe40000004100 */
[----:B------:R-:W2:Y:S01]  /*98e0*/  LDL.S16 R72, [R1+0x11a] ;  /* 0x00011a0001487983 */ /* 0x000ea20000100600 */
[----:B------:R-:W-:Y:S01]  /*98f0*/  FMUL.FTZ R19, R58, R19 ;  /* 0x000000133a137220 */ /* 0x000fe20000410000 */
[----:B------:R-:W-:Y:S01]  /*9900*/  FFMA.FTZ R58, R24, R35, R52 ;  /* 0x00000023183a7223 */ /* 0x000fe20000010034 */
        /* <DEDUP_REMOVED lines=20> */
[----:B------:R-:W-:Y:S02]  /*9a50*/  HADD2.F32 R64, -RZ, R44.H0_H0 ;  /* 0x2000002cff407230 */ /* 0x000fe40000004100 */
[----:B------:R-:W-:-:S03]  /*9a60*/  FMUL.FTZ R65, R10, R23 ;  /* 0x000000170a417220 */ /* 0x000fc60000410000 */
[----:B------:R-:W-:Y:S01]  /*9a70*/  FADD.FTZ R64, R64, -UR28 ;  /* 0x8000001c40407e21 */ /* 0x000fe20008010000 */
[----:B0-----:R-:W-:Y:S01]  /*9a80*/  FMUL.FTZ R60, R60, R59 ;  /* 0x0000003b3c3c7220 */ /* 0x001fe20000410000 */
[----:B------:R-:W-:-:S04]  /*9a90*/  FADD.FTZ R59, -R59, 1 ;  /* 0x3f8000003b3b7421 */ /* 0x000fc80000010100 */
[----:B------:R-:W-:Y:S01]  /*9aa0*/  FFMA.FTZ R52, R52, R59, 1 ;  /* 0x3f80000034347423 */ /* 0x000fe2000001003b */
[----:B------:R-:W-:-:S03]  /*9ab0*/  FADD.FTZ R59, R56, R23 ;  /* 0x00000017383b7221 */ /* 0x000fc60000010000 */
        /* <DEDUP_REMOVED lines=14> */
[----:B--2---:R-:W-:Y:S02]  /*9ba0*/  HADD2.F32 R54, -RZ, R72.H0_H0 ;  /* 0x20000048ff367230 */ /* 0x004fe40000004100 */
[----:B------:R-:W2:Y:S03]  /*9bb0*/  LDL.LU.S16 R72, [R1+0x122] ;  /* 0x0001220001487983 */ /* 0x000ea60000300600 */
        /* <DEDUP_REMOVED lines=10> */
[----:B------:R-:W-:Y:S02]  /*9c60*/  HADD2.F32 R44, -RZ, R44.H1_H1 ;  /* 0x3000002cff2c7230 */ /* 0x000fe40000004100 */
[----:B------:R-:W-:-:S03]  /*9c70*/  FMUL.FTZ R67, R15, R39 ;  /* 0x000000270f437220 */ /* 0x000fc60000410000 */
[----:B------:R-:W-:Y:S01]  /*9c80*/  FADD.FTZ R44, R44, -UR28 ;  /* 0x8000001c2c2c7e21 */ /* 0x000fe20008010000 */
        /* <DEDUP_REMOVED lines=28> */
[----:B------:R-:W-:Y:S01]  /*9e50*/  FADD.FTZ R67, R67, R65 ;  /* 0x0000004143437221 */ /* 0x000fe20000010000 */
[----:B------:R-:W-:Y:S02]  /*9e60*/  HADD2.F32 R65, -RZ, R68.H0_H0 ;  /* 0x20000044ff417230 */ /* 0x000fe40000004100 */
[----:B------:R-:W-:-:S03]  /*9e70*/  FMUL.FTZ R68, R10, R14 ;  /* 0x0000000e0a447220 */ /* 0x000fc60000410000 */
[----:B0-----:R-:W-:Y:S01]  /*9e80*/  FMUL.FTZ R65, R65, R58 ;  /* 0x0000003a41417220 */ /* 0x001fe20000410000 */
[----:B------:R-:W-:-:S04]  /*9e90*/  FADD.FTZ R58, -R58, 1 ;  /* 0x3f8000003a3a7421 */ /* 0x000fc80000010100 */
[----:B------:R-:W-:Y:S01]  /*9ea0*/  FFMA.FTZ R38, R38, R58, 1 ;  /* 0x3f80000026267423 */ /* 0x000fe2000001003a */
[----:B------:R-:W-:Y:S02]  /*9eb0*/  HADD2.F32 R58, -RZ, R66.H0_H0 ;  /* 0x20000042ff3a7230 */ /* 0x000fe40000004100 */
[----:B------:R-:W-:Y:S01]  /*9ec0*/  FFMA.FTZ R66, R0, R14, R60 ;  /* 0x0000000e00427223 */ /* 0x000fe2000001003c */
        /* <DEDUP_REMOVED lines=11> */
[----:B------:R-:W3:Y:S03]  /*9f80*/  LDL.LU.S16 R71, [R1+0x12a] ;  /* 0x00012a0001477983 */ /* 0x000ee60000300600 */
        /* <DEDUP_REMOVED lines=15> */
[----:B------:R-:W-:-:S03]  /*a080*/  FFMA.FTZ R64, R17, R20, R64 ;  /* 0x0000001411407223 */ /* 0x000fc60000010040 */
[----:B0-----:R-:W-:Y:S01]  /*a090*/  FMUL.FTZ R67, R67, R60 ;  /* 0x0000003c43437220 */ /* 0x001fe20000410000 */
[----:B------:R-:W-:-:S04]  /*a0a0*/  FADD.FTZ R60, -R60, 1 ;  /* 0x3f8000003c3c7421 */ /* 0x000fc80000010100 */
[----:B------:R-:W-:Y:S01]  /*a0b0*/  FFMA.FTZ R0, R0, R60, 1 ;  /* 0x3f80000000007423 */ /* 0x000fe2000001003c */
[----:B------:R-:W-:Y:S02]  /*a0c0*/  HADD2.F32 R60, -RZ, R63.H0_H0 ;  /* 0x2000003fff3c7230 */ /* 0x000fe40000004100 */
[----:B------:R-:W-:Y:S01]  /*a0d0*/  FMUL.FTZ R69, R15, R20 ;  /* 0x000000140f457220 */ /* 0x000fe20000410000 */
        /* <DEDUP_REMOVED lines=10> */
[----:B------:R-:W-:Y:S01]  /*a180*/  FADD.FTZ R69, R69, R68 ;  /* 0x0000004445457221 */ /* 0x000fe20000010000 */
[----:B---3--:R-:W-:-:S05]  /*a190*/  HADD2.F32 R60, -RZ, R71.H0_H0 ;  /* 0x20000047ff3c7230 */ /* 0x008fca0000004100 */
[----:B0-----:R-:W-:Y:S01]  /*a1a0*/  FMUL.FTZ R60, R60, R59 ;  /* 0x0000003b3c3c7220 */ /* 0x001fe20000410000 */
[----:B------:R-:W-:-:S04]  /*a1b0*/  FADD.FTZ R59, -R59, 1 ;  /* 0x3f8000003b3b7421 */ /* 0x000fc80000010100 */
[----:B------:R-:W-:-:S04]  /*a1c0*/  FFMA.FTZ R59, R17, R59, 1 ;  /* 0x3f800000113b7423 */ /* 0x000fc8000001003b */
[----:B------:R-:W-:Y:S01]  /*a1d0*/  FMUL.FTZ R59, R60, R59 ;  /* 0x0000003b3c3b7220 */ /* 0x000fe20000410000 */
[----:B------:R-:W-:Y:S02]  /*a1e0*/  HADD2.F32 R63, -RZ, R63.H1_H1 ;  /* 0x3000003fff3f7230 */ /* 0x000fe40000004100 */
[-C--:B------:R-:W-:Y:S01]  /*a1f0*/  FFMA.FTZ R66, R2, R16.reuse, R66 ;  /* 0x0000001002427223 */ /* 0x080fe20000010042 */
[----:B------:R-:W-:Y:S02]  /*a200*/  FMUL.FTZ R71, R10, R16 ;  /* 0x000000100a477220 */ /* 0x000fe40000410000 */
[----:B------:R-:W-:Y:S01]  /*a210*/  FADD.FTZ R63, R63, -UR28 ;  /* 0x8000001c3f3f7e21 */ /* 0x000fe20008010000 */
[----:B--2---:R-:W-:Y:S02]  /*a220*/  HADD2.F32 R17, -RZ, R72.H0_H0 ;  /* 0x20000048ff117230 */ /* 0x004fe40000004100 */
[----:B------:R-:W2:Y:S03]  /*a230*/  LDL.LU.S16 R72, [R1+0x132] ;  /* 0x0001320001487983 */ /* 0x000ea60000300600 */
        /* <DEDUP_REMOVED lines=11> */
[----:B------:R-:W-:Y:S01]  /*a2f0*/  FMUL.FTZ R16, R63, UR16 ;  /* 0x000000103f107c20 */ /* 0x000fe20008410000 */
[----:B------:R-:W-:-:S03]  /*a300*/  FFMA.FTZ R65, R2, R71, R61 ;  /* 0x0000004702417223 */ /* 0x000fc6000001003d */
[----:B------:R-:W-:-:S04]  /*a310*/  FFMA.FTZ R2, R10, R16, R3 ;  /* 0x000000100a027223 */ /* 0x000fc80000010003 */
[----:B------:R-:W-:-:S06]  /*a320*/  FMUL.FTZ R61, R2, -1.4426950216293334961 ;  /* 0xbfb8aa3b023d7820 */ /* 0x000fcc0000410000 */
[----:B------:R-:W0:Y:S02]  /*a330*/  MUFU.EX2 R61, R61 ;  /* 0x0000003d003d7308 */ /* 0x000e240000000800 */
[----:B0-----:R-:W-:-:S06]  /*a340*/  FADD.FTZ R61, R61, 1 ;  /* 0x3f8000003d3d7421 */ /* 0x001fcc0000010000 */
[----:B------:R-:W0:Y:S01]  /*a350*/  MUFU.RCP R61, R61 ;  /* 0x0000003d003d7308 */ /* 0x000e220000001000 */
[----:B----4-:R-:W-:Y:S02]  /*a360*/  HADD2.F32 R63, -RZ, R75.H0_H0 ;  /* 0x2000004bff3f7230 */ /* 0x010fe40000004100 */
[----:B------:R-:W3:Y:S03]  /*a370*/  LDL.S16 R75, [R1+0x152] ;  /* 0x00015200014b7983 */ /* 0x000ee60000100600 */
[----:B0-----:R-:W-:Y:S01]  /*a380*/  FMUL.FTZ R63, R63, R61 ;  /* 0x0000003d3f3f7220 */ /* 0x001fe20000410000 */
[----:B------:R-:W-:-:S04]  /*a390*/  FADD.FTZ R61, -R61, 1 ;  /* 0x3f8000003d3d7421 */ /* 0x000fc80000010100 */
[----:B------:R-:W-:Y:S01]  /*a3a0*/  FFMA.FTZ R61, R2, R61, 1 ;  /* 0x3f800000023d7423 */ /* 0x000fe2000001003d */
[----:B------:R-:W-:Y:S02]  /*a3b0*/  HADD2.F32 R2, -RZ, R74.H0_H0 ;  /* 0x2000004aff027230 */ /* 0x000fe40000004100 */
        /* <DEDUP_REMOVED lines=10> */
[----:B------:R-:W-:Y:S01]  /*a460*/  FMUL.FTZ R17, R70, R17 ;  /* 0x0000001146117220 */ /* 0x000fe20000410000 */
[----:B------:R-:W-:Y:S02]  /*a470*/  HADD2.F32 R70, -RZ, R73.H0_H0 ;  /* 0x20000049ff467230 */ /* 0x000fe40000004100 */
[----:B------:R-:W-:-:S03]  /*a480*/  FMUL.FTZ R73, R15, R25 ;  /* 0x000000190f497220 */ /* 0x000fc60000410000 */
[----:B0-----:R-:W-:Y:S01]  /*a490*/  FMUL.FTZ R70, R70, R69 ;  /* 0x0000004546467220 */ /* 0x001fe20000410000 */
[----:B------:R-:W-:-:S04]  /*a4a0*/  FADD.FTZ R69, -R69, 1 ;  /* 0x3f80000045457421 */ /* 0x000fc80000010100 */
[----:B------:R-:W-:Y:S01]  /*a4b0*/  FFMA.FTZ R2, R2, R69, 1 ;  /* 0x3f80000002027423 */ /* 0x000fe20000010045 */
[----:B------:R-:W-:Y:S01]  /*a4c0*/  FADD.FTZ R69, R67, R25 ;  /* 0x0000001943457221 */ /* 0x000fe20000010000 */
[----:B------:R-:W-:Y:S01]  /*a4d0*/  FFMA.FTZ R67, R22, R73, R65 ;  /* 0x0000004916437223 */ /* 0x000fe20000010041 */
[----:B------:R-:W-:Y:S02]  /*a4e0*/  HADD2.F32 R65, -RZ, R77.H0_H0 ;  /* 0x2000004dff417230 */ /* 0x000fe40000004100 */
[----:B------:R-:W4:Y:S01]  /*a4f0*/  LDL.S16 R77, [R1+0x154] ;  /* 0x00015400014d7983 */ /* 0x000f220000100600 */
[----:B------:R-:W-:Y:S01]  /*a500*/  FMUL.FTZ R2, R70, R2 ;  /* 0x0000000246027220 */ /* 0x000fe20000410000 */
[----:B------:R-:W-:Y:S01]  /*a510*/  FFMA.FTZ R70, R22, R25, R64 ;  /* 0x0000001916467223 */ /* 0x000fe20000010040 */
[----:B------:R-:W-:Y:S01]  /*a520*/  FADD.FTZ R73, R73, R71 ;  /* 0x0000004749497221 */ /* 0x000fe20000010000 */
[----:B--2---:R-:W-:-:S05]  /*a530*/  HADD2.F32 R72, -RZ, R72.H0_H0 ;  /* 0x20000048ff487230 */ /* 0x004fca0000004100 */
        /* <DEDUP_REMOVED lines=10> */
[----:B------:R-:W-:Y:S02]  /*a5e0*/  HADD2.F32 R22, -RZ, R76.H0_H0 ;  /* 0x2000004cff167230 */ /* 0x000fe40000004100 */
        /* <DEDUP_REMOVED lines=9> */
[----:B---3--:R-:W-:Y:S02]  /*a680*/  HADD2.F32 R72, -RZ, R75.H0_H0 ;  /* 0x2000004bff487230 */ /* 0x008fe40000004100 */
[----:B------:R-:W-:Y:S01]  /*a690*/  FMUL.FTZ R75, R10, R21 ;  /* 0x000000150a4b7220 */ /* 0x000fe20000410000 */
[----:B----4-:R-:W-:Y:S02]  /*a6a0*/  HADD2.F32 R74, -RZ, R74.H0_H0 ;  /* 0x2000004aff4a7230 */ /* 0x010fe40000004100 */
[----:B0-----:R-:W-:Y:S01]  /*a6b0*/  FMUL.FTZ R72, R72, R71 ;  /* 0x0000004748487220 */ /* 0x001fe20000410000 */
[----:B------:R-:W-:Y:S02]  /*a6c0*/  FADD.FTZ R71, -R71, 1 ;  /* 0x3f80000047477421 */ /* 0x000fe40000010100 */
[----:B------:R-:W-:Y:S02]  /*a6d0*/  FADD.FTZ R74, R74, -UR28 ;  /* 0x8000001c4a4a7e21 */ /* 0x000fe40008010000 */
        /* <DEDUP_REMOVED lines=11> */
[----:B------:R-:W-:Y:S02]  /*a790*/  HADD2.F32 R67, -RZ, R78.H0_H0 ;  /* 0x2000004eff437230 */ /* 0x000fe40000004100 */
[----:B------:R-:W-:Y:S01]  /*a7a0*/  FADD.FTZ R75, R73, R75 ;  /* 0x0000004b494b7221 */ /* 0x000fe20000010000 */
[----:B------:R-:W3:Y:S02]  /*a7b0*/  LDL.LU.S16 R78, [R1+0x14c] ;  /* 0x00014c00014e7983 */ /* 0x000ee40000300600 */
[----:B0-----:R-:W-:Y:S01]  /*a7c0*/  FMUL.FTZ R67, R67, R66 ;  /* 0x0000004243437220 */ /* 0x001fe20000410000 */
[----:B------:R-:W-:-:S04]  /*a7d0*/  FADD.FTZ R66, -R66, 1 ;  /* 0x3f80000042427421 */ /* 0x000fc80000010100 */
[----:B------:R-:W-:Y:S01]  /*a7e0*/  FFMA.FTZ R66, R28, R66, 1 ;  /* 0x3f8000001c427423 */ /* 0x000fe20000010042 */
[----:B------:R-:W-:Y:S02]  /*a7f0*/  HADD2.F32 R28, -RZ, R79.H0_H0 ;  /* 0x2000004fff1c7230 */ /* 0x000fe40000004100 */
[----:B------:R-:W4:Y:S03]  /*a800*/  LDL.S16 R79, [R1+0x158] ;  /* 0x00015800014f7983 */ /* 0x000f260000100600 */
        /* <DEDUP_REMOVED lines=12> */
[----:B------:R-:W-:Y:S01]  /*a8d0*/  FADD.FTZ R73, R69, R42 ;  /* 0x0000002a45497221 */ /* 0x000fe20000010000 */
[----:B------:R-:W-:Y:S02]  /*a8e0*/  HADD2.F32 R69, -RZ, R80.H0_H0 ;  /* 0x20000050ff457230 */ /* 0x000fe40000004100 */
[----:B------:R-:W3:Y:S01]  /*a8f0*/  LDL.S16 R80, [R1+0x15e] ;  /* 0x00015e0001507983 */ /* 0x000ee20000100600 */
[----:B------:R-:W-:Y:S01]  /*a900*/  FMUL.FTZ R28, R74, R28 ;  /* 0x0000001c4a1c7220 */ /* 0x000fe20000410000 */
[-C--:B------:R-:W-:Y:S01]  /*a910*/  FFMA.FTZ R74, R41, R42.reuse, R70 ;  /* 0x0000002a294a7223 */ /* 0x080fe20000010046 */
[----:B--2---:R-:W-:Y:S02]  /*a920*/  HADD2.F32 R77, -RZ, R76.H0_H0 ;  /* 0x2000004cff4d7230 */ /* 0x004fe40000004100 */
[----:B------:R-:W-:-:S03]  /*a930*/  FMUL.FTZ R76, R15, R42 ;  /* 0x0000002a0f4c7220 */ /* 0x000fc60000410000 */
        /* <DEDUP_REMOVED lines=12> */
[----:B------:R-:W-:Y:S01]  /*aa00*/  FADD.FTZ R76, R76, R75 ;  /* 0x0000004b4c4c7221 */ /* 0x000fe20000010000 */
[----:B------:R-:W2:Y:S02]  /*aa10*/  LDL.LU.S16 R81, [R1+0x15a] ;  /* 0x00015a0001517983 */ /* 0x000ea40000300600 */
[----:B------:R-:W-:Y:S01]  /*aa20*/  FADD.FTZ R41, R41, -UR28 ;  /* 0x8000001c29297e21 */ /* 0x000fe20008010000 */
[----:B------:R-:W-:-:S03]  /*aa30*/  FMUL.FTZ R68, R69, R68 ;  /* 0x0000004445447220 */ /* 0x000fc60000410000 */
[----:B------:R-:W-:-:S04]  /*aa40*/  FMUL.FTZ R69, R41, UR16 ;  /* 0x0000001029457c20 */ /* 0x000fc80008410000 */
[----:B------:R-:W-:-:S04]  /*aa50*/  FFMA.FTZ R41, R15, R69, R4 ;  /* 0x000000450f297223 */ /* 0x000fc80000010004 */
[----:B------:R-:W-:-:S06]  /*aa60*/  FMUL.FTZ R75, R41, -1.4426950216293334961 ;  /* 0xbfb8aa3b294b7820 */ /* 0x000fcc0000410000 */
[----:B------:R-:W0:Y:S01]  /*aa70*/  MUFU.EX2 R75, R75 ;  /* 0x0000004b004b7308 */ /* 0x000e220000000800 */
[----:B----4-:R-:W-:Y:S02]  /*aa80*/  HADD2.F32 R77, -RZ, R79.H0_H0 ;  /* 0x2000004fff4d7230 */ /* 0x010fe40000004100 */
[----:B------:R-:W4:Y:S01]  /*aa90*/  LDL.S16 R79, [R1+0x160] ;  /* 0x00016000014f7983 */ /* 0x000f220000100600 */
[----:B0-----:R-:W-:-:S06]  /*aaa0*/  FADD.FTZ R75, R75, 1 ;  /* 0x3f8000004b4b7421 */ /* 0x001fcc0000010000 */
[----:B------:R-:W0:Y:S02]  /*aab0*/  MUFU.RCP R75, R75 ;  /* 0x0000004b004b7308 */ /* 0x000e240000001000 */
[----:B0-----:R-:W-:Y:S01]  /*aac0*/  FMUL.FTZ R77, R77, R75 ;  /* 0x0000004b4d4d7220 */ /* 0x001fe20000410000 */
[----:B------:R-:W-:-:S04]  /*aad0*/  FADD.FTZ R75, -R75, 1 ;  /* 0x3f8000004b4b7421 */ /* 0x000fc80000010100 */
[----:B------:R-:W-:Y:S01]  /*aae0*/  FFMA.FTZ R41, R41, R75, 1 ;  /* 0x3f80000029297423 */ /* 0x000fe2000001004b */
[----:B------:R-:W-:-:S03]  /*aaf0*/  FADD.FTZ R75, R71, R26 ;  /* 0x0000001a474b7221 */ /* 0x000fc60000010000 */
[----:B------:R-:W-:Y:S01]  /*ab00*/  FMUL.FTZ R41, R77, R41 ;  /* 0x000000294d297220 */ /* 0x000fe20000410000 */
[----:B---3--:R-:W-:Y:S02]  /*ab10*/  HADD2.F32 R77, -RZ, R78.H0_H0 ;  /* 0x2000004eff4d7230 */ /* 0x008fe40000004100 */
[----:B------:R-:W-:-:S03]  /*ab20*/  FFMA.FTZ R78, R34, R26, R72 ;  /* 0x0000001a224e7223 */ /* 0x000fc60000010048 */
[----:B------:R-:W-:-:S04]  /*ab30*/  FADD.FTZ R77, R77, -UR28 ;  /* 0x8000001c4d4d7e21 */ /* 0x000fc80008010000 */
[----:B------:R-:W-:Y:S01]  /*ab40*/  FMUL.FTZ R26, R77, UR16 ;  /* 0x000000104d1a7c20 */ /* 0x000fe20008410000 */
[----:B------:R-:W-:-:S03]  /*ab50*/  FFMA.FTZ R77, R34, R82, R70 ;  /* 0x00000052224d7223 */ /* 0x000fc60000010046 */
[----:B------:R-:W-:-:S04]  /*ab60*/  FFMA.FTZ R34, R10, R26, R3 ;  /* 0x0000001a0a227223 */ /* 0x000fc80000010003 */
[----:B------:R-:W-:Y:S01]  /*ab70*/  FMUL.FTZ R70, R34, -1.4426950216293334961 ;  /* 0xbfb8aa3b22467820 */ /* 0x000fe20000410000 */
[----:B------:R-:W-:Y:S02]  /*ab80*/  HADD2.F32 R71, -RZ, R80.H0_H0 ;  /* 0x20000050ff477230 */ /* 0x000fe40000004100 */
[----:B------:R-:W3:Y:S03]  /*ab90*/  LDL.S16 R80, [R1+0x164] ;  /* 0x0001640001507983 */ /* 0x000ee60000100600 */
[----:B------:R-:W0:Y:S02]  /*aba0*/  MUFU.EX2 R70, R70 ;  /* 0x0000004600467308 */ /* 0x000e240000000800 */
[----:B0-----:R-:W-:-:S06]  /*abb0*/  FADD.FTZ R70, R70, 1 ;  /* 0x3f80000046467421 */ /* 0x001fcc0000010000 */
[----:B------:R-:W0:Y:S02]  /*abc0*/  MUFU.RCP R70, R70 ;  /* 0x0000004600467308 */ /* 0x000e240000001000 */
[----:B0-----:R-:W-:Y:S01]  /*abd0*/  FMUL.FTZ R71, R71, R70 ;  /* 0x0000004647477220 */ /* 0x001fe20000410000 */
[----:B------:R-:W-:-:S04]  /*abe0*/  FADD.FTZ R70, -R70, 1 ;  /* 0x3f80000046467421 */ /* 0x000fc80000010100 */
[----:B------:R-:W-:Y:S01]  /*abf0*/  FFMA.FTZ R70, R34, R70, 1 ;  /* 0x3f80000022467423 */ /* 0x000fe20000010046 */
[----:B------:R-:W-:Y:S02]  /*ac00*/  HADD2.F32 R34, -RZ, R83.H0_H0 ;  /* 0x20000053ff227230 */ /* 0x000fe40000004100 */
[----:B------:R-:W3:Y:S01]  /*ac10*/  LDL.LU.S16 R83, [R1+0x162] ;  /* 0x0001620001537983 */ /* 0x000ee20000300600 */
[----:B------:R-:W-:Y:S02]  /*ac20*/  FADD.FTZ R82, R76, R82 ;  /* 0x000000524c527221 */ /* 0x000fe40000010000 */
        /* <DEDUP_REMOVED lines=9> */
[----:B----4-:R-:W-:Y:S02]  /*acc0*/  HADD2.F32 R76, -RZ, R79.H0_H0 ;  /* 0x2000004fff4c7230 */ /* 0x010fe40000004100 */
[----:B------:R-:W4:Y:S03]  /*acd0*/  LDL.S16 R79, [R1+0x168] ;  /* 0x00016800014f7983 */ /* 0x000f260000100600 */
[----:B0-----:R-:W-:Y:S01]  /*ace0*/  FMUL.FTZ R76, R76, R72 ;  /* 0x000000484c4c7220 */ /* 0x001fe20000410000 */
[----:B------:R-:W-:-:S04]  /*acf0*/  FADD.FTZ R72, -R72, 1 ;  /* 0x3f80000048487421 */ /* 0x000fc80000010100 */
[----:B------:R-:W-:Y:S01]  /*ad00*/  FFMA.FTZ R34, R34, R72, 1 ;  /* 0x3f80000022227423 */ /* 0x000fe20000010048 */
[-C--:B------:R-:W-:Y:S01]  /*ad10*/  FFMA.FTZ R72, R43, R45.reuse, R74 ;  /* 0x0000002d2b487223 */ /* 0x080fe2000001004a */
[----:B------:R-:W-:Y:S02]  /*ad20*/  FMUL.FTZ R74, R15, R45 ;  /* 0x0000002d0f4a7220 */ /* 0x000fe40000410000 */
[----:B------:R-:W-:Y:S01]  /*ad30*/  FMUL.FTZ R34, R76, R34 ;  /* 0x000000224c227220 */ /* 0x000fe20000410000 */
[----:B--2---:R-:W-:Y:S02]  /*ad40*/  HADD2.F32 R76, -RZ, R81.H0_H0 ;  /* 0x20000051ff4c7230 */ /* 0x004fe40000004100 */
[----:B------:R-:W-:-:S03]  /*ad50*/  FFMA.FTZ R81, R43, R74, R77 ;  /* 0x0000004a2b517223 */ /* 0x000fc6000001004d */
[----:B------:R-:W-:-:S04]  /*ad60*/  FADD.FTZ R76, R76, -UR28 ;  /* 0x8000001c4c4c7e21 */ /* 0x000fc80008010000 */
[----:B------:R-:W-:-:S04]  /*ad70*/  FMUL.FTZ R45, R76, UR16 ;  /* 0x000000104c2d7c20 */ /* 0x000fc80008410000 */
[----:B------:R-:W-:-:S04]  /*ad80*/  FFMA.FTZ R43, R10, R45, R3 ;  /* 0x0000002d0a2b7223 */ /* 0x000fc80000010003 */
[----:B------:R-:W-:-:S06]  /*ad90*/  FMUL.FTZ R76, R43, -1.4426950216293334961 ;  /* 0xbfb8aa3b2b4c7820 */ /* 0x000fcc0000410000 */
[----:B------:R-:W0:Y:S01]  /*ada0*/  MUFU.EX2 R76, R76 ;  /* 0x0000004c004c7308 */ /* 0x000e220000000800 */
[----:B---3--:R-:W-:Y:S02]  /*adb0*/  HADD2.F32 R77, -RZ, R80.H0_H0 ;  /* 0x20000050ff4d7230 */ /* 0x008fe40000004100 */
[----:B------:R-:W2:Y:S01]  /*adc0*/  LDL.S16 R80, [R1+0x16c] ;  /* 0x00016c0001507983 */ /* 0x000ea20000100600 */
[----:B0-----:R-:W-:-:S06]  /*add0*/  FADD.FTZ R76, R76, 1 ;  /* 0x3f8000004c4c7421 */ /* 0x001fcc0000010000 */
[----:B------:R-:W0:Y:S02]  /*ade0*/  MUFU.RCP R76, R76 ;  /* 0x0000004c004c7308 */ /* 0x000e240000001000 */
[----:B0-----:R-:W-:Y:S01]  /*adf0*/  FMUL.FTZ R77, R77, R76 ;  /* 0x0000004c4d4d7220 */ /* 0x001fe20000410000 */
[----:B------:R-:W-:-:S04]  /*ae00*/  FADD.FTZ R76, -R76, 1 ;  /* 0x3f8000004c4c7421 */ /* 0x000fc80000010100 */
[----:B------:R-:W-:Y:S01]  /*ae10*/  FFMA.FTZ R76, R43, R76, 1 ;  /* 0x3f8000002b4c7423 */ /* 0x000fe2000001004c */
[----:B------:R-:W-:Y:S02]  /*ae20*/  HADD2.F32 R43, -RZ, R83.H0_H0 ;  /* 0x20000053ff2b7230 */ /* 0x000fe40000004100 */
[----:B------:R-:W3:Y:S03]  /*ae30*/  LDL.S16 R83, [R1+0x170] ;  /* 0x0001700001537983 */ /* 0x000ee60000100600 */
        /* <DEDUP_REMOVED lines=10> */
[----:B----4-:R-:W-:-:S05]  /*aee0*/  HADD2.F32 R79, -RZ, R79.H0_H0 ;  /* 0x2000004fff4f7230 */ /* 0x010fca0000004100 */
[----:B0-----:R-:W-:Y:S01]  /*aef0*/  FMUL.FTZ R79, R79, R74 ;  /* 0x0000004a4f4f7220 */ /* 0x001fe20000410000 */
[----:B------:R-:W-:-:S04]  /*af00*/  FADD.FTZ R74, -R74, 1 ;  /* 0x3f8000004a4a7421 */ /* 0x000fc80000010100 */
[----:B------:R-:W-:-:S04]  /*af10*/  FFMA.FTZ R43, R43, R74, 1 ;  /* 0x3f8000002b2b7423 */ /* 0x000fc8000001004a */
[----:B------:R-:W-:Y:S01]  /*af20*/  FMUL.FTZ R43, R79, R43 ;  /* 0x0000002b4f2b7220 */ /* 0x000fe20000410000 */
[----:B------:R-:W-:Y:S02]  /*af30*/  HADD2.F32 R79, -RZ, R84.H0_H0 ;  /* 0x20000054ff4f7230 */ /* 0x000fe40000004100 */
[----:B------:R-:W4:Y:S01]  /*af40*/  LDL.LU.S16 R84, [R1+0x16e] ;  /* 0x00016e0001547983 */ /* 0x000f220000300600 */
[-C--:B------:R-:W-:Y:S02]  /*af50*/  FFMA.FTZ R74, R36, R27.reuse, R78 ;  /* 0x0000001b244a7223 */ /* 0x080fe4000001004e */
        /* <DEDUP_REMOVED lines=8> */
[----:B------:R-:W0:Y:S01]  /*afe0*/  MUFU.RCP R79, R79 ;  /* 0x0000004f004f7308 */ /* 0x000e220000001000 */
[----:B--2---:R-:W-:-:S05]  /*aff0*/  HADD2.F32 R80, -RZ, R80.H0_H0 ;  /* 0x20000050ff507230 */ /* 0x004fca0000004100 */
[----:B0-----:R-:W-:Y:S01]  /*b000*/  FMUL.FTZ R80, R80, R79 ;  /* 0x0000004f50507220 */ /* 0x001fe20000410000 */
[----:B------:R-:W-:-:S04]  /*b010*/  FADD.FTZ R79, -R79, 1 ;  /* 0x3f8000004f4f7421 */ /* 0x000fc80000010100 */
[----:B------:R-:W-:Y:S01]  /*b020*/  FFMA.FTZ R79, R36, R79, 1 ;  /* 0x3f800000244f7423 */ /* 0x000fe2000001004f */
[----:B------:R-:W-:Y:S02]  /*b030*/  HADD2.F32 R36, -RZ, R85.H0_H0 ;  /* 0x20000055ff247230 */ /* 0x000fe40000004100 */
[----:B------:R-:W2:Y:S03]  /*b040*/  LDL.S16 R85, [R1+0x176] ;  /* 0x0001760001557983 */ /* 0x000ea60000100600 */
        /* <DEDUP_REMOVED lines=14> */
[----:B------:R-:W-:Y:S02]  /*b130*/  HADD2.F32 R83, -RZ, R86.H0_H0 ;  /* 0x20000056ff537230 */ /* 0x000fe40000004100 */
[----:B------:R-:W3:Y:S03]  /*b140*/  LDL.LU.S16 R86, [R1+0x118] ;  /* 0x0001180001567983 */ /* 0x000ee60000300600 */
[----:B------:R-:W-:Y:S01]  /*b150*/  FADD.FTZ R83, R83, -UR28 ;  /* 0x8000001c53537e21 */ /* 0x000fe20008010000 */
[----:B------:R-:W-:Y:S01]  /*b160*/  FADD.FTZ R73, R73, R47 ;  /* 0x0000002f49497221 */ /* 0x000fe20000010000 */
[-C--:B------:R-:W-:Y:S01]  /*b170*/  FFMA.FTZ R72, R46, R47.reuse, R72 ;  /* 0x0000002f2e487223 */ /* 0x080fe20000010048 */
        /* <DEDUP_REMOVED lines=8> */
[----:B------:R-:W-:Y:S01]  /*b200*/  FADD.FTZ R78, R82, R78 ;  /* 0x0000004e524e7221 */ /* 0x000fe20000010000 */
[----:B------:R-:W-:Y:S01]  /*b210*/  FADD.FTZ R75, R75, R37 ;  /* 0x000000254b4b7221 */ /* 0x000fe20000010000 */
[-C--:B------:R-:W-:Y:S01]  /*b220*/  FFMA.FTZ R74, R18, R37.reuse, R74 ;  /* 0x00000025124a7223 */ /* 0x080fe2000001004a */
[----:B------:R-:W-:-:S04]  /*b230*/  FMUL.FTZ R37, R10, R37 ;  /* 0x000000250a257220 */ /* 0x000fc80000410000 */
[----:B------:R-:W-:Y:S01]  /*b240*/  FFMA.FTZ R81, R18, R37, R81 ;  /* 0x0000002512517223 */ /* 0x000fe20000010051 */
[----:B----4-:R-:W-:-:S05]  /*b250*/  HADD2.F32 R84, -RZ, R84.H0_H0 ;  /* 0x20000054ff547230 */ /* 0x010fca0000004100 */
[----:B0-----:R-:W-:Y:S01]  /*b260*/  FMUL.FTZ R84, R84, R83 ;  /* 0x0000005354547220 */ /* 0x001fe20000410000 */
[----:B------:R-:W-:-:S04]  /*b270*/  FADD.FTZ R83, -R83, 1 ;  /* 0x3f80000053537421 */ /* 0x000fc80000010100 */
[----:B------:R-:W-:Y:S01]  /*b280*/  FFMA.FTZ R46, R46, R83, 1 ;  /* 0x3f8000002e2e7423 */ /* 0x000fe20000010053 */
[----:B------:R-:W-:Y:S02]  /*b290*/  HADD2.F32 R83, -RZ, R87.H0_H0 ;  /* 0x20000057ff537230 */ /* 0x000fe40000004100 */
        /* <DEDUP_REMOVED lines=28> */
[----:B------:R-:W2:Y:S01]  /*b460*/  LDL.S16 R89, [R1+0x17c] ;  /* 0x00017c0001597983 */ /* 0x000ea20000100600 */
        /* <DEDUP_REMOVED lines=13> */
[----:B------:R-:W-:Y:S01]  /*b540*/  FADD.FTZ R73, R73, R49 ;  /* 0x0000003149497221 */ /* 0x000fe20000010000 */
[-C--:B------:R-:W-:Y:S01]  /*b550*/  FFMA.FTZ R72, R48, R49.reuse, R72 ;  /* 0x0000003130487223 */ /* 0x080fe20000010048 */
[----:B------:R-:W-:-:S04]  /*b560*/  FMUL.FTZ R49, R15, R49 ;  /* 0x000000310f317220 */ /* 0x000fc80000410000 */
[----:B------:R-:W-:Y:S01]  /*b570*/  FFMA.FTZ R81, R48, R49, R81 ;  /* 0x0000003130517223 */ /* 0x000fe20000010051 */
[----:B----4-:R-:W-:-:S05]  /*b580*/  HADD2.F32 R18, -RZ, R87.H0_H0 ;  /* 0x20000057ff127230 */ /* 0x010fca0000004100 */
        /* <DEDUP_REMOVED lines=11> */
[----:B------:R-:W-:-:S05]  /*b640*/  HADD2.F32 R37, -RZ, R88.H0_H0 ;  /* 0x20000058ff257230 */ /* 0x000fca0000004100 */
[----:B------:R-:W-:Y:S01]  /*b650*/  FADD.FTZ R37, R37, -UR28 ;  /* 0x8000001c25257e21 */ /* 0x000fe20008010000 */
[----:B------:R-:W-:-:S03]  /*b660*/  FADD.FTZ R78, R49, R78 ;  /* 0x0000004e314e7221 */ /* 0x000fc60000010000 */
[----:B------:R-:W-:Y:S01]  /*b670*/  FMUL.FTZ R37, R37, UR16 ;  /* 0x0000001025257c20 */ /* 0x000fe20008410000 */
[----:B------:R-:W-:-:S03]  /*b680*/  FMUL.FTZ R48, R87, R48 ;  /* 0x0000003057307220 */ /* 0x000fc60000410000 */
[----:B------:R-:W-:-:S04]  /*b690*/  FFMA.FTZ R49, R15, R37, R4 ;  /* 0x000000250f317223 */ /* 0x000fc80000010004 */
[----:B------:R-:W-:-:S06]  /*b6a0*/  FMUL.FTZ R87, R49, -1.4426950216293334961 ;  /* 0xbfb8aa3b31577820 */ /* 0x000fcc0000410000 */
[----:B------:R-:W0:Y:S02]  /*b6b0*/  MUFU.EX2 R87, R87 ;  /* 0x0000005700577308 */ /* 0x000e240000000800 */
[----:B0-----:R-:W-:-:S06]  /*b6c0*/  FADD.FTZ R87, R87, 1 ;  /* 0x3f80000057577421 */ /* 0x001fcc0000010000 */
[----:B------:R-:W0:Y:S01]  /*b6d0*/  MUFU.RCP R87, R87 ;  /* 0x0000005700577308 */ /* 0x000e220000001000 */
[----:B------:R-:W-:Y:S02]  /*b6e0*/  HADD2.F32 R7, -RZ, R7.H1_H1 ;  /* 0x30000007ff077230 */ /* 0x000fe40000004100 */
[----:B------:R-:W-:Y:S01]  /*b6f0*/  FADD.FTZ R75, R75, R50 ;  /* 0x000000324b4b7221 */ /* 0x000fe20000010000 */
[----:B------:R-:W-:Y:S02]  /*b700*/  FFMA.FTZ R74, R40, R50, R74 ;  /* 0x00000032284a7223 */ /* 0x000fe4000001004a */
[----:B0-----:R-:W-:Y:S01]  /*b710*/  FMUL.FTZ R7, R7, R87 ;  /* 0x0000005707077220 */ /* 0x001fe20000410000 */
[----:B------:R-:W-:-:S04]  /*b720*/  FADD.FTZ R87, -R87, 1 ;  /* 0x3f80000057577421 */ /* 0x000fc80000010100 */
[----:B------:R-:W-:Y:S01]  /*b730*/  FFMA.FTZ R87, R49, R87, 1 ;  /* 0x3f80000031577423 */ /* 0x000fe20000010057 */
[----:B------:R-:W-:Y:S01]  /*b740*/  FMUL.FTZ R50, R10, R50 ;  /* 0x000000320a327220 */ /* 0x000fe20000410000 */
[----:B--2---:R-:W-:Y:S02]  /*b750*/  HADD2.F32 R49, -RZ, R89.H0_H0 ;  /* 0x20000059ff317230 */ /* 0x004fe40000004100 */
[----:B------:R-:W2:Y:S03]  /*b760*/  LDL.S16 R89, [R1+0x180] ;  /* 0x0001800001597983 */ /* 0x000ea60000100600 */
[----:B------:R-:W-:Y:S01]  /*b770*/  FADD.FTZ R49, R49, -UR28 ;  /* 0x8000001c31317e21 */ /* 0x000fe20008010000 */
[----:B------:R-:W-:-:S03]  /*b780*/  FFMA.FTZ R81, R40, R50, R81 ;  /* 0x0000003228517223 */ /* 0x000fc60000010051 */
[----:B------:R-:W-:Y:S01]  /*b790*/  FMUL.FTZ R49, R49, UR16 ;  /* 0x0000001031317c20 */ /* 0x000fe20008410000 */
[----:B------:R-:W-:-:S03]  /*b7a0*/  FMUL.FTZ R7, R7, R87 ;  /* 0x0000005707077220 */ /* 0x000fc60000410000 */
        /* <DEDUP_REMOVED lines=9> */
[----:B------:R-:W-:Y:S02]  /*b840*/  HADD2.F32 R40, -RZ, R91.H0_H0 ;  /* 0x2000005bff287230 */ /* 0x000fe40000004100 */
[----:B------:R-:W3:Y:S03]  /*b850*/  LDL.LU.S16 R91, [R1+0x182] ;  /* 0x00018200015b7983 */ /* 0x000ee60000300600 */
        /* <DEDUP_REMOVED lines=12> */
[----:B0-----:R-:W-:Y:S01]  /*b920*/  FMUL.FTZ R6, R6, R88 ;  /* 0x0000005806067220 */ /* 0x001fe20000410000 */
[----:B------:R-:W-:-:S04]  /*b930*/  FADD.FTZ R88, -R88, 1 ;  /* 0x3f80000058587421 */ /* 0x000fc80000010100 */
[----:B------:R-:W-:Y:S01]  /*b940*/  FFMA.FTZ R88, R50, R88, 1 ;  /* 0x3f80000032587423 */ /* 0x000fe20000010058 */
[----:B------:R-:W-:-:S04]  /*b950*/  FMUL.FTZ R19, R15, R19 ;  /* 0x000000130f137220 */ /* 0x000fc80000410000 */
[----:B------:R-:W-:Y:S01]  /*b960*/  FFMA.FTZ R81, R51, R19, R81 ;  /* 0x0000001333517223 */ /* 0x000fe20000010051 */
[----:B------:R-:W-:Y:S01]  /*b970*/  FMUL.FTZ R6, R6, R88 ;  /* 0x0000005806067220 */ /* 0x000fe20000410000 */
[----:B------:R-:W-:Y:S01]  /*b980*/  FADD.FTZ R78, R19, R78 ;  /* 0x0000004e134e7221 */ /* 0x000fe20000010000 */
[----:B------:R-:W-:Y:S01]  /*b990*/  FADD.FTZ R75, R75, R24 ;  /* 0x000000184b4b7221 */ /* 0x000fe20000010000 */
[-C--:B------:R-:W-:Y:S01]  /*b9a0*/  FFMA.FTZ R74, R35, R24.reuse, R74 ;  /* 0x00000018234a7223 */ /* 0x080fe2000001004a */
[----:B------:R-:W-:-:S04]  /*b9b0*/  FMUL.FTZ R24, R10, R24 ;  /* 0x000000180a187220 */ /* 0x000fc80000410000 */
[----:B------:R-:W-:Y:S01]  /*b9c0*/  FFMA.FTZ R81, R35, R24, R81 ;  /* 0x0000001823517223 */ /* 0x000fe20000010051 */
[----:B--2---:R-:W-:-:S05]  /*b9d0*/  HADD2.F32 R50, -RZ, R89.H0_H0 ;  /* 0x20000059ff327230 */ /* 0x004fca0000004100 */
        /* <DEDUP_REMOVED lines=11> */
[----:B---3--:R-:W-:-:S05]  /*ba90*/  HADD2.F32 R51, -RZ, R91.H0_H0 ;  /* 0x2000005bff337230 */ /* 0x008fca0000004100 */
[----:B------:R-:W-:-:S04]  /*baa0*/  FADD.FTZ R51, R51, -UR28 ;  /* 0x8000001c33337e21 */ /* 0x000fc80008010000 */
        /* <DEDUP_REMOVED lines=12> */
[----:B------:R-:W-:-:S04]  /*bb70*/  FADD.FTZ R19, R19, -UR28 ;  /* 0x8000001c13137e21 */ /* 0x000fc80008010000 */
[----:B------:R-:W-:Y:S01]  /*bb80*/  FMUL.FTZ R19, R19, UR16 ;  /* 0x0000001013137c20 */ /* 0x000fe20008410000 */
[----:B------:R-:W-:-:S03]  /*bb90*/  FMUL.FTZ R9, R9, R89 ;  /* 0x0000005909097220 */ /* 0x000fc60000410000 */
[----:B------:R-:W-:-:S04]  /*bba0*/  FFMA.FTZ R35, R10, R19, R3 ;  /* 0x000000130a237223 */ /* 0x000fc80000010003 */
[----:B------:R-:W-:-:S06]  /*bbb0*/  FMUL.FTZ R89, R35, -1.4426950216293334961 ;  /* 0xbfb8aa3b23597820 */ /* 0x000fcc0000410000 */
[----:B------:R-:W0:Y:S01]  /*bbc0*/  MUFU.EX2 R89, R89 ;  /* 0x0000005900597308 */ /* 0x000e220000000800 */
[----:B------:R-:W-:Y:S02]  /*bbd0*/  HADD2.F32 R8, -RZ, R8.H0_H0 ;  /* 0x20000008ff087230 */ /* 0x000fe40000004100 */
[----:B0-----:R-:W-:-:S06]  /*bbe0*/  FADD.FTZ R89, R89, 1 ;  /* 0x3f80000059597421 */ /* 0x001fcc0000010000 */
[----:B------:R-:W0:Y:S01]  /*bbf0*/  MUFU.RCP R89, R89 ;  /* 0x0000005900597308 */ /* 0x000e220000001000 */
[----:B------:R-:W-:Y:S02]  /*bc00*/  HADD2.F32 R90, -RZ, R12.H1_H1 ;  /* 0x3000000cff5a7230 */ /* 0x000fe40000004100 */
[----:B------:R-:W-:Y:S01]  /*bc10*/  FADD.FTZ R8, R8, -UR28 ;  /* 0x8000001c08087e21 */ /* 0x000fe20008010000 */
[----:B------:R-:W-:-:S03]  /*bc20*/  FADD.FTZ R78, R78, R24 ;  /* 0x000000184e4e7221 */ /* 0x000fc60000010000 */
[----:B------:R-:W-:-:S04]  /*bc30*/  FMUL.FTZ R8, R8, UR16 ;  /* 0x0000001008087c20 */ /* 0x000fc80008410000 */
[----:B------:R-:W-:Y:S01]  /*bc40*/  FFMA.FTZ R24, R15, R8, R4 ;  /* 0x000000080f187223 */ /* 0x000fe20000010004 */
[----:B0-----:R-:W-:Y:S01]  /*bc50*/  FMUL.FTZ R90, R90, R89 ;  /* 0x000000595a5a7220 */ /* 0x001fe20000410000 */
[----:B------:R-:W-:-:S04]  /*bc60*/  FADD.FTZ R89, -R89, 1 ;  /* 0x3f80000059597421 */ /* 0x000fc80000010100 */
[----:B------:R-:W-:-:S04]  /*bc70*/  FFMA.FTZ R35, R35, R89, 1 ;  /* 0x3f80000023237423 */ /* 0x000fc80000010059 */
[----:B------:R-:W-:Y:S01]  /*bc80*/  FMUL.FTZ R35, R90, R35 ;  /* 0x000000235a237220 */ /* 0x000fe20000410000 */
[----:B------:R-:W-:-:S06]  /*bc90*/  FMUL.FTZ R90, R24, -1.4426950216293334961 ;  /* 0xbfb8aa3b185a7820 */ /* 0x000fcc0000410000 */
[----:B------:R-:W0:Y:S02]  /*bca0*/  MUFU.EX2 R90, R90 ;  /* 0x0000005a005a7308 */ /* 0x000e240000000800 */
[----:B0-----:R-:W-:-:S06]  /*bcb0*/  FADD.FTZ R89, R90, 1 ;  /* 0x3f8000005a597421 */ /* 0x001fcc0000010000 */
[----:B------:R-:W0:Y:S01]  /*bcc0*/  MUFU.RCP R89, R89 ;  /* 0x0000005900597308 */ /* 0x000e220000001000 */
[----:B------:R-:W-:Y:S02]  /*bcd0*/  HADD2.F32 R12, -RZ, R12.H0_H0 ;  /* 0x2000000cff0c7230 */ /* 0x000fe40000004100 */
[----:B------:R-:W-:Y:S01]  /*bce0*/  FADD.FTZ R73, R73, R52 ;  /* 0x0000003449497221 */ /* 0x000fe20000010000 */
[-C--:B------:R-:W-:Y:S01]  /*bcf0*/  FFMA.FTZ R72, R53, R52.reuse, R72 ;  /* 0x0000003435487223 */ /* 0x080fe20000010048 */
[----:B------:R-:W-:Y:S01]  /*bd00*/  FMUL.FTZ R52, R15, R52 ;  /* 0x000000340f347220 */ /* 0x000fe20000410000 */
[----:B0-----:R-:W-:-:S04]  /*bd10*/  FADD.FTZ R91, -R89, 1 ;  /* 0x3f800000595b7421 */ /* 0x001fc80000010100 */
[----:B------:R-:W-:Y:S01]  /*bd20*/  FFMA.FTZ R91, R24, R91, 1 ;  /* 0x3f800000185b7423 */ /* 0x000fe2000001005b */
[----:B------:R-:W-:-:S05]  /*bd30*/  HADD2.F32 R24, -RZ, R11.H0_H0 ;  /* 0x2000000bff187230 */ /* 0x000fca0000004100 */
[----:B------:R-:W-:Y:S01]  /*bd40*/  FADD.FTZ R24, R24, -UR28 ;  /* 0x8000001c18187e21 */ /* 0x000fe20008010000 */
[----:B------:R-:W-:-:S03]  /*bd50*/  FMUL.FTZ R12, R12, R89 ;  /* 0x000000590c0c7220 */ /* 0x000fc60000410000 */
[----:B------:R-:W-:Y:S01]  /*bd60*/  FMUL.FTZ R24, R24, UR16 ;  /* 0x0000001018187c20 */ /* 0x000fe20008410000 */
[----:B------:R-:W-:-:S03]  /*bd70*/  FFMA.FTZ R90, R53, R52, R81 ;  /* 0x00000034355a7223 */ /* 0x000fc60000010051 */
[----:B------:R-:W-:Y:S01]  /*bd80*/  FFMA.FTZ R53, R10, R24, R3 ;  /* 0x000000180a357223 */ /* 0x000fe20000010003 */
[----:B------:R-:W-:-:S03]  /*bd90*/  FMUL.FTZ R12, R12, R91 ;  /* 0x0000005b0c0c7220 */ /* 0x000fc60000410000 */
[----:B------:R-:W-:-:S06]  /*bda0*/  FMUL.FTZ R91, R53, -1.4426950216293334961 ;  /* 0xbfb8aa3b355b7820 */ /* 0x000fcc0000410000 */
[----:B------:R-:W0:Y:S01]  /*bdb0*/  MUFU.EX2 R91, R91 ;  /* 0x0000005b005b7308 */ /* 0x000e220000000800 */
[----:B------:R-:W-:Y:S02]  /*bdc0*/  HADD2.F32 R11, -RZ, R11.H1_H1 ;  /* 0x3000000bff0b7230 */ /* 0x000fe40000004100 */
[----:B0-----:R-:W-:-:S06]  /*bdd0*/  FADD.FTZ R89, R91, 1 ;  /* 0x3f8000005b597421 */ /* 0x001fcc0000010000 */
[----:B------:R-:W0:Y:S01]  /*bde0*/  MUFU.RCP R89, R89 ;  /* 0x0000005900597308 */ /* 0x000e220000001000 */
[----:B------:R-:W-:Y:S02]  /*bdf0*/  HADD2.F32 R92, -RZ, R13.H0_H0 ;  /* 0x2000000dff5c7230 */ /* 0x000fe40000004100 */
        /* <DEDUP_REMOVED lines=12> */
[----:B------:R-:W-:Y:S02]  /*bec0*/  HADD2.F32 R92, -RZ, R13.H1_H1 ;  /* 0x3000000dff5c7230 */ /* 0x000fe40000004100 */
[----:B------:R-:W-:Y:S01]  /*bed0*/  FADD.FTZ R75, R75, R29 ;  /* 0x0000001d4b4b7221 */ /* 0x000fe20000010000 */
[-C--:B------:R-:W-:Y:S01]  /*bee0*/  FFMA.FTZ R74, R23, R29.reuse, R74 ;  /* 0x0000001d174a7223 */ /* 0x080fe2000001004a */
[----:B------:R-:W-:Y:S01]  /*bef0*/  FMUL.FTZ R29, R10, R29 ;  /* 0x0000001d0a1d7220 */ /* 0x000fe20000410000 */
[----:B0-----:R-:W-:Y:S01]  /*bf00*/  FADD.FTZ R91, -R89, 1 ;  /* 0x3f800000595b7421 */ /* 0x001fe20000010100 */
[----:B------:R-:W-:-:S03]  /*bf10*/  FMUL.FTZ R13, R92, R89 ;  /* 0x000000595c0d7220 */ /* 0x000fc60000410000 */
[----:B------:R-:W-:Y:S01]  /*bf20*/  FFMA.FTZ R52, R52, R91, 1 ;  /* 0x3f80000034347423 */ /* 0x000fe2000001005b */
[----:B------:R-:W-:-:S03]  /*bf30*/  FFMA.FTZ R23, R23, R29, R90 ;  /* 0x0000001d17177223 */ /* 0x000fc6000001005a */
[----:B------:R-:W-:Y:S01]  /*bf40*/  FMUL.FTZ R52, R13, R52 ;  /* 0x000000340d347220 */ /* 0x000fe20000410000 */
[-C--:B------:R-:W-:Y:S01]  /*bf50*/  FFMA.FTZ R13, R55, R54.reuse, R72 ;  /* 0x00000036370d7223 */ /* 0x080fe20000010048 */
[----:B------:R-:W-:Y:S01]  /*bf60*/  FMUL.FTZ R72, R15, R54 ;  /* 0x000000360f487220 */ /* 0x000fe20000410000 */
[----:B------:R-:W-:-:S03]  /*bf70*/  FADD.FTZ R29, R78, R29 ;  /* 0x0000001d4e1d7221 */ /* 0x000fc60000010000 */
[----:B------:R-:W-:Y:S01]  /*bf80*/  FFMA.FTZ R78, R55, R72, R23 ;  /* 0x00000048374e7223 */ /* 0x000fe20000010017 */
[-C--:B------:R-:W-:Y:S01]  /*bf90*/  FMUL.FTZ R55, R10, R44.reuse ;  /* 0x0000002c0a377220 */ /* 0x080fe20000410000 */
[C---:B------:R-:W-:Y:S01]  /*bfa0*/  FFMA.FTZ R23, R39.reuse, R44, R74 ;  /* 0x0000002c27177223 */ /* 0x040fe2000001004a */
[----:B------:R-:W-:Y:S02]  /*bfb0*/  FADD.FTZ R29, R72, R29 ;  /* 0x0000001d481d7221 */ /* 0x000fe40000010000 */
[----:B------:R-:W-:Y:S01]  /*bfc0*/  FFMA.FTZ R78, R39, R55, R78 ;  /* 0x00000037274e7223 */ /* 0x000fe2000001004e */
[-C--:B------:R-:W-:Y:S01]  /*bfd0*/  FMUL.FTZ R39, R15, R38.reuse ;  /* 0x000000260f277220 */ /* 0x080fe20000410000 */
[----:B------:R-:W-:Y:S01]  /*bfe0*/  FADD.FTZ R73, R73, R54 ;  /* 0x0000003649497221 */ /* 0x000fe20000010000 */
[----:B------:R-:W-:Y:S01]  /*bff0*/  FADD.FTZ R54, R75, R44 ;  /* 0x0000002c4b367221 */ /* 0x000fe20000010000 */
[----:B------:R-:W-:Y:S01]  /*c000*/  FADD.FTZ R44, R29, R55 ;  /* 0x000000371d2c7221 */ /* 0x000fe20000010000 */
[C---:B------:R-:W-:Y:S01]  /*c010*/  FFMA.FTZ R13, R56.reuse, R38, R13 ;  /* 0x00000026380d7223 */ /* 0x040fe2000001000d */
[----:B------:R-:W-:Y:S01]  /*c020*/  FFMA.FTZ R29, R56, R39, R78 ;  /* 0x00000027381d7223 */ /* 0x000fe2000001004e */
[-C--:B------:R-:W-:Y:S01]  /*c030*/  FMUL.FTZ R56, R10, R57.reuse ;  /* 0x000000390a387220 */ /* 0x080fe20000410000 */
[----:B------:R-:W-:Y:S01]  /*c040*/  FFMA.FTZ R23, R14, R57, R23 ;  /* 0x000000390e177223 */ /* 0x000fe20000010017 */
[----:B------:R-:W-:-:S02]  /*c050*/  FADD.FTZ R44, R39, R44 ;  /* 0x0000002c272c7221 */ /* 0x000fc40000010000 */
[----:B------:R-:W-:Y:S01]  /*c060*/  FFMA.FTZ R14, R14, R56, R29 ;  /* 0x000000380e0e7223 */ /* 0x000fe2000001001d */
[----:B------:R-:W-:Y:S01]  /*c070*/  FMUL.FTZ R29, R15, R0 ;  /* 0x000000000f1d7220 */ /* 0x000fe20000410000 */
[----:B------:R-:W-:-:S03]  /*c080*/  FADD.FTZ R44, R44, R56 ;  /* 0x000000382c2c7221 */ /* 0x000fc60000010000 */
[----:B------:R-:W-:Y:S01]  /*c090*/  FFMA.FTZ R39, R58, R29, R14 ;  /* 0x0000001d3a277223 */ /* 0x000fe2000001000e */
[-C--:B------:R-:W-:Y:S01]  /*c0a0*/  FMUL.FTZ R14, R10, R59.reuse ;  /* 0x0000003b0a0e7220 */ /* 0x080fe20000410000 */
[----:B------:R-:W-:Y:S01]  /*c0b0*/  FADD.FTZ R44, R29, R44 ;  /* 0x0000002c1d2c7221 */ /* 0x000fe20000010000 */
[----:B------:R-:W-:Y:S01]  /*c0c0*/  FFMA.FTZ R13, R58, R0, R13 ;  /* 0x000000003a0d7223 */ /* 0x000fe2000001000d */
[C---:B------:R-:W-:Y:S01]  /*c0d0*/  FFMA.FTZ R23, R20.reuse, R59, R23 ;  /* 0x0000003b14177223 */ /* 0x040fe20000010017 */
[----:B------:R-:W-:Y:S01]  /*c0e0*/  FADD.FTZ R73, R73, R38 ;  /* 0x0000002649497221 */ /* 0x000fe20000010000 */
[----:B------:R-:W-:Y:S01]  /*c0f0*/  FFMA.FTZ R20, R20, R14, R39 ;  /* 0x0000000e14147223 */ /* 0x000fe20000010027 */
[-C--:B------:R-:W-:Y:S01]  /*c100*/  FMUL.FTZ R29, R15, R17.reuse ;  /* 0x000000110f1d7220 */ /* 0x080fe20000410000 */
[----:B------:R-:W-:Y:S01]  /*c110*/  FADD.FTZ R44, R44, R14 ;  /* 0x0000000e2c2c7221 */ /* 0x000fe20000010000 */
[C---:B------:R-:W-:Y:S01]  /*c120*/  FFMA.FTZ R14, R60.reuse, R17, R13 ;  /* 0x000000113c0e7223 */ /* 0x040fe2000001000d */
        /* <DEDUP_REMOVED lines=8> */
[----:B------:R-:W-:-:S03]  /*c1b0*/  FADD.FTZ R23, R44, R20 ;  /* 0x000000142c177221 */ /* 0x000fc60000010000 */
[C---:B------:R-:W-:Y:S01]  /*c1c0*/  FFMA.FTZ R20, R63.reuse, R16, R13 ;  /* 0x000000103f147223 */ /* 0x040fe2000001000d */
[----:B------:R-:W-:Y:S01]  /*c1d0*/  FMUL.FTZ R13, R10, R64 ;  /* 0x000000400a0d7220 */ /* 0x000fe20000410000 */
[----:B------:R-:W-:Y:S01]  /*c1e0*/  FFMA.FTZ R14, R63, R2, R14 ;  /* 0x000000023f0e7223 */ /* 0x000fe2000001000e */
[----:B------:R-:W-:Y:S01]  /*c1f0*/  FADD.FTZ R17, R17, R2 ;  /* 0x0000000211117221 */ /* 0x000fe20000010000 */
[----:B------:R-:W-:Y:S01]  /*c200*/  FADD.FTZ R23, R16, R23 ;  /* 0x0000001710177221 */ /* 0x000fe20000010000 */
[C---:B------:R-:W-:Y:S01]  /*c210*/  FFMA.FTZ R0, R25.reuse, R64, R0 ;  /* 0x0000004019007223 */ /* 0x040fe20000010000 */
[----:B------:R-:W-:Y:S01]  /*c220*/  FFMA.FTZ R25, R25, R13, R20 ;  /* 0x0000000d19197223 */ /* 0x000fe20000010014 */
[----:B------:R-:W-:Y:S01]  /*c230*/  FMUL.FTZ R2, R15, R22 ;  /* 0x000000160f027220 */ /* 0x000fe20000410000 */
[----:B------:R-:W-:-:S03]  /*c240*/  FADD.FTZ R23, R23, R13 ;  /* 0x0000000d17177221 */ /* 0x000fc60000010000 */
[----:B------:R-:W-:Y:S01]  /*c250*/  FFMA.FTZ R16, R65, R2, R25 ;  /* 0x0000000241107223 */ /* 0x000fe20000010019 */
[-C--:B------:R-:W-:Y:S01]  /*c260*/  FMUL.FTZ R25, R10, R66.reuse ;  /* 0x000000420a197220 */ /* 0x080fe20000410000 */
[----:B------:R-:W-:Y:S01]  /*c270*/  FADD.FTZ R23, R2, R23 ;  /* 0x0000001702177221 */ /* 0x000fe20000010000 */
[----:B------:R-:W-:Y:S01]  /*c280*/  FFMA.FTZ R13, R21, R66, R0 ;  /* 0x00000042150d7223 */ /* 0x000fe20000010000 */
[----:B------:R-:W-:Y:S01]  /*c290*/  FMUL.FTZ R0, R15, R28 ;  /* 0x0000001c0f007220 */ /* 0x000fe20000410000 */
[----:B------:R-:W-:Y:S01]  /*c2a0*/  FFMA.FTZ R21, R21, R25, R16 ;  /* 0x0000001915157223 */ /* 0x000fe20000010010 */
[----:B------:R-:W-:Y:S01]  /*c2b0*/  FADD.FTZ R23, R23, R25 ;  /* 0x0000001917177221 */ /* 0x000fe20000010000 */
[----:B------:R-:W-:Y:S02]  /*c2c0*/  FMUL.FTZ R2, R10, R68 ;  /* 0x000000440a027220 */ /* 0x000fe40000410000 */
[----:B------:R-:W-:Y:S01]  /*c2d0*/  FFMA.FTZ R21, R67, R0, R21 ;  /* 0x0000000043157223 */ /* 0x000fe20000010015 */
        /* <DEDUP_REMOVED lines=10> */
[C---:B------:R-:W-:Y:S01]  /*c380*/  FFMA.FTZ R21, R26.reuse, R2, R21 ;  /* 0x000000021a157223 */ /* 0x040fe20000010015 */
[----:B------:R-:W-:Y:S01]  /*c390*/  FMUL.FTZ R16, R15, R34 ;  /* 0x000000220f107220 */ /* 0x000fe20000410000 */
[----:B------:R-:W-:Y:S01]  /*c3a0*/  FADD.FTZ R23, R23, R2 ;  /* 0x0000000217177221 */ /* 0x000fe20000010000 */
[----:B------:R-:W-:Y:S01]  /*c3b0*/  FFMA.FTZ R0, R26, R70, R13 ;  /* 0x000000461a007223 */ /* 0x000fe2000001000d */
[----:B------:R-:W-:Y:S01]  /*c3c0*/  FFMA.FTZ R14, R69, R41, R14 ;  /* 0x00000029450e7223 */ /* 0x000fe2000001000e */
[----:B------:R-:W-:Y:S01]  /*c3d0*/  FFMA.FTZ R2, R71, R16, R21 ;  /* 0x0000001047027223 */ /* 0x000fe20000010015 */
[-C--:B------:R-:W-:Y:S01]  /*c3e0*/  FMUL.FTZ R13, R10, R76.reuse ;  /* 0x0000004c0a0d7220 */ /* 0x080fe20000410000 */
[----:B------:R-:W-:Y:S01]  /*c3f0*/  FADD.FTZ R23, R16, R23 ;  /* 0x0000001710177221 */ /* 0x000fe20000010000 */
[----:B------:R-:W-:Y:S01]  /*c400*/  FFMA.FTZ R0, R45, R76, R0 ;  /* 0x0000004c2d007223 */ /* 0x000fe20000010000 */
[----:B------:R-:W-:Y:S01]  /*c410*/  FADD.FTZ R17, R17, R22 ;  /* 0x0000001611117221 */ /* 0x000fe20000010000 */
[----:B------:R-:W-:Y:S01]  /*c420*/  FFMA.FTZ R14, R71, R34, R14 ;  /* 0x00000022470e7223 */ /* 0x000fe2000001000e */
        /* <DEDUP_REMOVED lines=8> */
[----:B------:R-:W-:Y:S01]  /*c4b0*/  FMUL.FTZ R21, R15, R36 ;  /* 0x000000240f157220 */ /* 0x000fe20000410000 */
[----:B------:R-:W-:Y:S01]  /*c4c0*/  FADD.FTZ R54, R54, R57 ;  /* 0x0000003936367221 */ /* 0x000fe20000010000 */
[----:B------:R-:W-:Y:S01]  /*c4d0*/  FFMA.FTZ R14, R27, R17, R14 ;  /* 0x000000111b0e7223 */ /* 0x000fe2000001000e */
[----:B------:R-:W-:Y:S01]  /*c4e0*/  FADD.FTZ R16, R23, R17 ;  /* 0x0000001117107221 */ /* 0x000fe20000010000 */
[----:B------:R-:W-:Y:S01]  /*c4f0*/  FFMA.FTZ R0, R27, R79, R0 ;  /* 0x0000004f1b007223 */ /* 0x000fe20000010000 */
[----:B------:R-:W-:Y:S01]  /*c500*/  FMUL.FTZ R17, R10, R46 ;  /* 0x0000002e0a117220 */ /* 0x000fe20000410000 */
[----:B------:R-:W-:Y:S01]  /*c510*/  FFMA.FTZ R14, R80, R21, R14 ;  /* 0x00000015500e7223 */ /* 0x000fe2000001000e */
[----:B------:R-:W-:Y:S01]  /*c520*/  FADD.FTZ R54, R54, R59 ;  /* 0x0000003b36367221 */ /* 0x000fe20000010000 */
[----:B------:R-:W-:Y:S01]  /*c530*/  FADD.FTZ R16, R21, R16 ;  /* 0x0000001015107221 */ /* 0x000fe20000010000 */
[----:B------:R-:W-:Y:S01]  /*c540*/  FFMA.FTZ R2, R80, R36, R13 ;  /* 0x0000002450027223 */ /* 0x000fe2000001000d */
[C---:B------:R-:W-:Y:S01]  /*c550*/  FFMA.FTZ R13, R47.reuse, R46, R0 ;  /* 0x0000002e2f0d7223 */ /* 0x040fe20000010000 */
[----:B------:R-:W-:Y:S01]  /*c560*/  FFMA.FTZ R47, R47, R17, R14 ;  /* 0x000000112f2f7223 */ /* 0x000fe2000001000e */
[-C--:B------:R-:W-:Y:S01]  /*c570*/  FMUL.FTZ R0, R15, R85.reuse ;  /* 0x000000550f007220 */ /* 0x080fe20000410000 */
[----:B------:R-:W-:Y:S01]  /*c580*/  FADD.FTZ R61, R54, R61 ;  /* 0x0000003d363d7221 */ /* 0x000fe20000010000 */
[----:B------:R-:W-:Y:S01]  /*c590*/  FADD.FTZ R17, R16, R17 ;  /* 0x0000001110117221 */ /* 0x000fe20000010000 */
[----:B------:R-:W-:Y:S01]  /*c5a0*/  FADD.FTZ R41, R28, R41 ;  /* 0x000000291c297221 */ /* 0x000fe20000010000 */
[----:B------:R-:W-:Y:S01]  /*c5b0*/  FFMA.FTZ R47, R83, R0, R47 ;  /* 0x00000000532f7223 */ /* 0x000fe2000001002f */
[----:B------:R-:W-:Y:S01]  /*c5c0*/  FMUL.FTZ R14, R10, R86 ;  /* 0x000000560a0e7220 */ /* 0x000fe20000410000 */
        /* <DEDUP_REMOVED lines=9> */
[----:B------:R-:W-:Y:S01]  /*c660*/  FFMA.FTZ R47, R5, R0, R47 ;  /* 0x00000000052f7223 */ /* 0x000fe2000001002f */
[----:B------:R-:W-:Y:S01]  /*c670*/  FMUL.FTZ R14, R10, R48 ;  /* 0x000000300a0e7220 */ /* 0x000fe20000410000 */
[----:B------:R-:W-:Y:S01]  /*c680*/  FADD.FTZ R61, R61, R68 ;  /* 0x000000443d3d7221 */ /* 0x000fe20000010000 */
[----:B------:R-:W-:Y:S01]  /*c690*/  FADD.FTZ R17, R0, R17 ;  /* 0x0000001100117221 */ /* 0x000fe20000010000 */
[----:B------:R-:W-:Y:S01]  /*c6a0*/  FADD.FTZ R36, R43, R36 ;  /* 0x000000242b247221 */ /* 0x000fe20000010000 */
[----:B------:R-:W-:Y:S01]  /*c6b0*/  FFMA.FTZ R2, R5, R84, R2 ;  /* 0x0000005405027223 */ /* 0x000fe20000010002 */
        /* <DEDUP_REMOVED lines=35> */
[----:B------:R-:W-:Y:S01]  /*c8f0*/  FMUL.FTZ R7, R15, R12 ;  /* 0x0000000c0f077220 */ /* 0x000fe20000410000 */
[----:B------:R-:W-:Y:S01]  /*c900*/  FFMA.FTZ R17, R19, R14, R0 ;  /* 0x0000000e13117223 */ /* 0x000fe20000010000 */
[----:B------:R-:W-:Y:S01]  /*c910*/  FADD.FTZ R87, R48, R87 ;  /* 0x0000005730577221 */ /* 0x000fe20000010000 */
[----:B------:R-:W-:Y:S01]  /*c920*/  FADD.FTZ R14, R13, R14 ;  /* 0x0000000e0d0e7221 */ /* 0x000fe20000010000 */
[----:B------:R-:W-:Y:S01]  /*c930*/  FADD.FTZ R9, R6, R9 ;  /* 0x0000000906097221 */ /* 0x000fe20000010000 */
[----:B------:R-:W-:Y:S01]  /*c940*/  FMUL.FTZ R13, R10, R53 ;  /* 0x000000350a0d7220 */ /* 0x000fe20000410000 */
[----:B------:R-:W-:Y:S01]  /*c950*/  FADD.FTZ R88, R87, R88 ;  /* 0x0000005857587221 */ /* 0x000fe20000010000 */
[----:B------:R-:W-:Y:S01]  /*c960*/  FFMA.FTZ R17, R8, R7, R17 ;  /* 0x0000000708117223 */ /* 0x000fe20000010011 */
[----:B------:R-:W-:Y:S01]  /*c970*/  FADD.FTZ R14, R7, R14 ;  /* 0x0000000e070e7221 */ /* 0x000fe20000010000 */
[----:B------:R-:W-:Y:S01]  /*c980*/  FFMA.FTZ R19, R19, R35, R2 ;  /* 0x0000002313137223 */ /* 0x000fe20000010002 */
[----:B------:R-:W-:Y:S01]  /*c990*/  FADD.FTZ R88, R88, R35 ;  /* 0x0000002358587221 */ /* 0x000fe20000010000 */
[----:B------:R-:W-:Y:S01]  /*c9a0*/  FMUL.FTZ R2, R15, R52 ;  /* 0x000000340f027220 */ /* 0x000fe20000410000 */
[----:B------:R-:W-:Y:S01]  /*c9b0*/  FFMA.FTZ R0, R24, R13, R17 ;  /* 0x0000000d18007223 */ /* 0x000fe20000010011 */
[----:B------:R-:W-:Y:S01]  /*c9c0*/  FADD.FTZ R7, R14, R13 ;  /* 0x0000000d0e077221 */ /* 0x000fe20000010000 */
[----:B------:R-:W-:Y:S01]  /*c9d0*/  FFMA.FTZ R8, R8, R12, R5 ;  /* 0x0000000c08087223 */ /* 0x000fe20000010005 */
[----:B------:R-:W-:Y:S01]  /*c9e0*/  FADD.FTZ R9, R9, R12 ;  /* 0x0000000c09097221 */ /* 0x000fe20000010000 */
[C---:B------:R-:W-:Y:S01]  /*c9f0*/  FFMA.FTZ R0, R11.reuse, R2, R0 ;  /* 0x000000020b007223 */ /* 0x040fe20000010000 */
[----:B------:R-:W-:Y:S01]  /*ca00*/  FADD.FTZ R7, R2, R7 ;  /* 0x0000000702077221 */ /* 0x000fe20000010000 */
[----:B------:R-:W-:Y:S01]  /*ca10*/  FFMA.FTZ R56, R24, R53, R19 ;  /* 0x0000003518387223 */ /* 0x000fe20000010013 */
[----:B------:R-:W-:Y:S01]  /*ca20*/  FADD.FTZ R58, R88, R53 ;  /* 0x00000035583a7221 */ /* 0x000fe20000010000 */
[----:B------:R-:W-:Y:S01]  /*ca30*/  FFMA.FTZ R57, R11, R52, R8 ;  /* 0x000000340b397223 */ /* 0x000fe20000010008 */
[----:B------:R-:W-:-:S07]  /*ca40*/  FADD.FTZ R59, R9, R52 ;  /* 0x00000034093b7221 */ /* 0x000fce0000010000 */
.L_x_1002:
        /* <DEDUP_REMOVED lines=48> */
.L_x_1004:
[----:B------:R-:W-:Y:S05]  /*cd50*/  BSYNC.RECONVERGENT B0 ;  /* 0x0000000000007941 */ /* 0x000fea0003800200 */
.L_x_1003:
[----:B------:R-:W-:Y:S06]  /*cd60*/  BAR.SYNC.DEFER_BLOCKING 0x0 ;  /* 0x0000000000007b1d */ /* 0x000fec0000010000 */
[----:B------:R-:W-:Y:S04]  /*cd70*/  BSSY.RECONVERGENT B0, `(.L_x_1005) ;  /* 0x0000033000007945 */ /* 0x000fe80003800200 */
[----:B------:R-:W-:Y:S05]  /*cd80*/  @P0 BRA `(.L_x_1006) ;  /* 0x0000000000c40947 */ /* 0x000fea0003800000 */
[----:B------:R-:W-:-:S09]  /*cd90*/  ULEA UR5, UR7, UR6, 0x18 ;  /* 0x0000000607057291 */ /* 0x000fd2000f8ec0ff */
[----:B------:R-:W2:Y:S04]  /*cda0*/  LDS.128 R44, [UR5+0x20] ;  /* 0x00002005ff2c7984 */ /* 0x000ea80008000c00 */
[----:B------:R-:W4:Y:S04]  /*cdb0*/  LDS.128 R40, [UR5+0x30] ;  /* 0x00003005ff287984 */ /* 0x000f280008000c00 */
[----:B------:R-:W5:Y:S04]  /*cdc0*/  LDS.128 R36, [UR5+0x40] ;  /* 0x00004005ff247984 */ /* 0x000f680008000c00 */
[----:B------:R-:W1:Y:S04]  /*cdd0*/  LDS.128 R16, [UR5+0x50] ;  /* 0x00005005ff107984 */ /* 0x000e680008000c00 */
[----:B------:R-:W3:Y:S04]  /*cde0*/  LDS.128 R20, [UR5+0x60] ;  /* 0x00006005ff147984 */ /* 0x000ee80008000c00 */
[----:B------:R-:W3:Y:S04]  /*cdf0*/  LDS.128 R24, [UR5+0x70] ;  /* 0x00007005ff187984 */ /* 0x000ee80008000c00 */
[----:B------:R-:W-:Y:S01]  /*ce00*/  LDS.64 R12, [UR5+0xb0] ;  /* 0x0000b005ff0c7984 */ /* 0x000fe20008000a00 */
        /* <DEDUP_REMOVED lines=15> */
[----:B-1----:R-:W-:Y:S01]  /*cf00*/  FADD.FTZ R5, R5, R16 ;  /* 0x0000001005057221 */ /* 0x002fe20000010000 */
[----:B------:R-:W-:-:S03]  /*cf10*/  FADD.FTZ R6, R6, R17 ;  /* 0x0000001106067221 */ /* 0x000fc60000010000 */
[----:B------:R-:W-:Y:S01]  /*cf20*/  FADD.FTZ R5, R5, R18 ;  /* 0x0000001205057221 */ /* 0x000fe20000010000 */
[----:B------:R-:W-:-:S03]  /*cf30*/  FADD.FTZ R6, R6, R19 ;  /* 0x0000001306067221 */ /* 0x000fc60000010000 */
[----:B---3--:R-:W-:Y:S01]  /*cf40*/  FADD.FTZ R5, R5, R20 ;  /* 0x0000001405057221 */ /* 0x008fe20000010000 */
        /* <DEDUP_REMOVED lines=19> */
[----:B------:R-:W-:Y:S01]  /*d080*/  FADD.FTZ R6, R5, R12 ;  /* 0x0000000c05067221 */ /* 0x000fe20000010000 */
[----:B------:R-:W-:-:S07]  /*d090*/  FADD.FTZ R7, R8, R13 ;  /* 0x0000000d08077221 */ /* 0x000fce0000010000 */
.L_x_1006:
[----:B------:R-:W-:Y:S05]  /*d0a0*/  BSYNC.RECONVERGENT B0 ;  /* 0x0000000000007941 */ /* 0x000fea0003800200 */
.L_x_1005:
[----:B------:R-:W-:Y:S06]  /*d0b0*/  BAR.SYNC.DEFER_BLOCKING 0x0 ;  /* 0x0000000000007b1d */ /* 0x000fec0000010000 */
[----:B------:R-:W-:Y:S04]  /*d0c0*/  BSSY.RECONVERGENT B0, `(.L_x_1007) ;  /* 0x000004d000007945 */ /* 0x000fe80003800200 */
[----:B------:R-:W-:Y:S05]  /*d0d0*/  @P3 BRA `(.L_x_1008) ;  /* 0x00000004002c3947 */ /* 0x000fea0003800000 */
[----:B------:R-:W2:Y:S04]  /*d0e0*/  LDS.128 R68, [R0+0x280] ;  /* 0x0002800000447984 */ /* 0x000ea80000000c00 */
[----:B------:R-:W4:Y:S04]  /*d0f0*/  LDS.128 R64, [R0+0x500] ;  /* 0x0005000000407984 */ /* 0x000f280000000c00 */
[----:B------:R-:W5:Y:S04]  /*d100*/  LDS.128 R20, [R0+0x780] ;  /* 0x0007800000147984 */ /* 0x000f680000000c00 */
[----:B------:R-:W3:Y:S04]  /*d110*/  LDS.128 R24, [R0+0xa00] ;  /* 0x000a000000187984 */ /* 0x000ee80000000c00 */
[----:B------:R-:W3:Y:S04]  /*d120*/  LDS.128 R36, [R0+0xc80] ;  /* 0x000c800000247984 */ /* 0x000ee80000000c00 */
[----:B------:R-:W3:Y:S04]  /*d130*/  LDS.128 R40, [R0+0xf00] ;  /* 0x000f000000287984 */ /* 0x000ee80000000c00 */
[----:B------:R-:W3:Y:S04]  /*d140*/  LDS.128 R44, [R0+0x1180] ;  /* 0x00118000002c7984 */ /* 0x000ee80000000c00 */
[----:B------:R-:W3:Y:S04]  /*d150*/  LDS.128 R48, [R0+0x1400] ;  /* 0x0014000000307984 */ /* 0x000ee80000000c00 */
[----:B------:R-:W3:Y:S04]  /*d160*/  LDS.128 R52, [R0+0x1680] ;  /* 0x0016800000347984 */ /* 0x000ee80000000c00 */
[----:B------:R-:W3:Y:S01]  /*d170*/  LDS.128 R16, [R0+0x1900] ;  /* 0x0019000000107984 */ /* 0x000ee20000000c00 */
        /* <DEDUP_REMOVED lines=9> */
[----:B-----5:R-:W-:Y:S01]  /*d210*/  FADD.FTZ R5, R5, R20 ;  /* 0x0000001405057221 */ /* 0x020fe20000010000 */
[----:B------:R-:W1:Y:S01]  /*d220*/  LDS.128 R64, [R0+0x1e00] ;  /* 0x001e000000407984 */ /* 0x000e620000000c00 */
[----:B------:R-:W-:Y:S01]  /*d230*/  FADD.FTZ R8, R8, R21 ;  /* 0x0000001508087221 */ /* 0x000fe20000010000 */
[----:B------:R-:W-:Y:S01]  /*d240*/  FADD.FTZ R9, R9, R22 ;  /* 0x0000001609097221 */ /* 0x000fe20000010000 */
[----:B------:R-:W-:Y:S01]  /*d250*/  FADD.FTZ R12, R12, R23 ;  /* 0x000000170c0c7221 */ /* 0x000fe20000010000 */
[----:B------:R-:W2:Y:S01]  /*d260*/  LDS.128 R68, [R0+0x2080] ;  /* 0x0020800000447984 */ /* 0x000ea20000000c00 */
[----:B---3--:R-:W-:Y:S01]  /*d270*/  FADD.FTZ R5, R5, R24 ;  /* 0x0000001805057221 */ /* 0x008fe20000010000 */
[----:B------:R-:W-:Y:S01]  /*d280*/  FADD.FTZ R8, R8, R25 ;  /* 0x0000001908087221 */ /* 0x000fe20000010000 */
        /* <DEDUP_REMOVED lines=48> */
.L_x_1008:
[----:B------:R-:W-:Y:S05]  /*d590*/  BSYNC.RECONVERGENT B0 ;  /* 0x0000000000007941 */ /* 0x000fea0003800200 */
.L_x_1007:
[----:B------:R-:W-:Y:S04]  /*d5a0*/  BSSY.RECONVERGENT B0, `(.L_x_1009) ;  /* 0x000001e000007945 */ /* 0x000fe80003800200 */
[----:B------:R-:W-:Y:S05]  /*d5b0*/  @P3 BRA `(.L_x_1010) ;  /* 0x0000000000703947 */ /* 0x000fea0003800000 */
[----:B------:R-:W4:Y:S01]  /*d5c0*/  LDC.64 R22, c[0x0][0x3f8] ;  /* 0x0000fe00ff167b82 */ /* 0x000f220000000a00 */
[----:B--2---:R-:W-:-:S05]  /*d5d0*/  MOV R5, UR13 ;  /* 0x0000000d00057c02 */ /* 0x004fca0008000f00 */
[----:B------:R-:W-:Y:S02]  /*d5e0*/  IMAD R5, R5, 0x28, R2 ;  /* 0x0000002805057824 */ /* 0x000fe400078e0202 */
[----:B-1----:R-:W1:Y:S01]  /*d5f0*/  LDC.64 R8, c[0x0][0x3d8] ;  /* 0x0000f600ff087b82 */ /* 0x002e620000000a00 */
[----:B----4-:R-:W-:Y:S01]  /*d600*/  IMAD.WIDE.U32 R12, R22, 0x3, RZ ;  /* 0x00000003160c7825 */ /* 0x010fe200078e00ff */
[C---:B---3--:R-:W-:Y:S02]  /*d610*/  LEA R11, R23.reuse, R23, 0x1 ;  /* 0x00000017170b7211 */ /* 0x048fe400078e08ff */
        /* <DEDUP_REMOVED lines=22> */
.L_x_1010:
[----:B------:R-:W-:Y:S05]  /*d780*/  BSYNC.RECONVERGENT B0 ;  /* 0x0000000000007941 */ /* 0x000fea0003800200 */
.L_x_1009:
[----:B------:R-:W-:-:S09]  /*d790*/  UISETP.GE.U32.AND UP0, UPT, UR12, 0x2, UPT ;  /* 0x000000020c00788c */ /* 0x000fd2000bf06070 */
[----:B------:R-:W-:Y:S05]  /*d7a0*/  BRA.U !UP0, `(.L_x_1011) ;  /* 0x0000000d08787547 */ /* 0x000fea000b800000 */
[----:B-1--4-:R-:W1:Y:S01]  /*d7b0*/  LDC.64 R8, c[0x0][0x3d0] ;  /* 0x0000f400ff087b82 */ /* 0x012e620000000a00 */
[----:B------:R-:W-:Y:S01]  /*d7c0*/  ULOP3.LUT UR5, UR4, 0x1, URZ, 0xc0, !UPT ;  /* 0x0000000104057892 */ /* 0x000fe2000f8ec0ff */
[----:B------:R-:W-:Y:S03]  /*d7d0*/  BSSY.RECONVERGENT B0, `(.L_x_1012) ;  /* 0x0000023000007945 */ /* 0x000fe60003800200 */
[----:B------:R-:W-:-:S03]  /*d7e0*/  UIMAD UR6, UR5, UR9, URZ ;  /* 0x00000009050672a4 */ /* 0x000fc6000f8e02ff */
[----:B------:R-:W4:Y:S01]  /*d7f0*/  S2UR UR29, SR_CTAID.X ;  /* 0x00000000001d79c3 */ /* 0x000f220000002500 */
[----:B------:R-:W-:-:S04]  /*d800*/  UIMAD UR5, UR6, UR12, URZ ;  /* 0x0000000c060572a4 */ /* 0x000fc8000f8e02ff */
[----:B------:R-:W-:-:S03]  /*d810*/  USHF.L.U32 UR5, UR5, 0x1, URZ ;  /* 0x0000000105057899 */ /* 0x000fc600080006ff */
[----:B------:R-:W0:Y:S03]  /*d820*/  S2UR UR14, SR_CTAID.Y ;  /* 0x00000000000e79c3 */ /* 0x000e260000002600 */
[----:B--2---:R-:W-:-:S05]  /*d830*/  MOV R5, UR5 ;  /* 0x0000000500057c02 */ /* 0x004fca0008000f00 */
[----:B-1----:R-:W-:Y:S01]  /*d840*/  IMAD.WIDE R8, R5, 0x4, R8 ;  /* 0x0000000405087825 */ /* 0x002fe200078e0208 */
[----:B0---4-:R-:W-:Y:S06]  /*d850*/  @P0 BRA `(.L_x_1013) ;  /* 0x0000000000680947 */ /* 0x011fec0003800000 */
[----:B------:R-:W0:Y:S01]  /*d860*/  LDC.64 R12, c[0x0][0x3c8] ;  /* 0x0000f200ff0c7b82 */ /* 0x000e220000000a00 */
[----:B------:R-:W-:Y:S02]  /*d870*/  UIADD3 UR7, UPT, UPT, UR6, UR14, URZ ;  /* 0x0000000e06077290 */ /* 0x000fe4000fffe0ff */
[----:B------:R-:W-:Y:S02]  /*d880*/  UIMAD UR13, UR29, UR9, UR14 ;  /* 0x000000091d0d72a4 */ /* 0x000fe4000f8e020e */
[----:B------:R-:W-:Y:S02]  /*d890*/  ULOP3.LUT UP0, UR5, UR4, 0x2, URZ, 0xc0, !UPT ;  /* 0x0000000204057892 */ /* 0x000fe4000f80c0ff */
[----:B------:R-:W-:Y:S02]  /*d8a0*/  MOV R17, UR7 ;  /* 0x0000000700117c02 */ /* 0x000fe40008000f00 */
[----:B------:R-:W-:Y:S01]  /*d8b0*/  UIADD3 UR5, UPT, UPT, -UR5, 0x1, URZ ;  /* 0x0000000105057890 */ /* 0x000fe2000fffe1ff */
[----:B------:R-:W-:-:S02]  /*d8c0*/  MOV R5, UR13 ;  /* 0x0000000d00057c02 */ /* 0x000fc40008000f00 */
        /* <DEDUP_REMOVED lines=14> */
.L_x_1014:
[----:B------:R-:W2:Y:S04]  /*d9b0*/  LDG.E.STRONG.GPU R0, desc[UR10][R16.64] ;  /* 0x0000000a10007981 */ /* 0x000ea8000c1ef900 */
[----:B--2---:R-:W-:Y:S04]  /*d9c0*/  CCTL.IVALL ;  /* 0x00000000ff00798f */ /* 0x004fe80002000000 */
[----:B------:R0:W-:Y:S01]  /*d9d0*/  STL [R1], R0 ;  /* 0x0000000001007387 */ /* 0x0001e20000100800 */
[----:B------:R-:W-:-:S13]  /*d9e0*/  ISETP.NE.AND P0, PT, R0, UR5, PT ;  /* 0x0000000500007c0c */ /* 0x000fda000bf05270 */
[----:B0-----:R-:W-:Y:S05]  /*d9f0*/  @P0 BRA `(.L_x_1014) ;  /* 0xfffffffc00ec0947 */ /* 0x001fea000383ffff */
.L_x_1013:
[----:B------:R-:W-:Y:S05]  /*da00*/  BSYNC.RECONVERGENT B0 ;  /* 0x0000000000007941 */ /* 0x000fea0003800200 */
.L_x_1012:
        /* <DEDUP_REMOVED lines=15> */
.L_x_1016:
[----:B------:R-:W-:Y:S02]  /*db00*/  ISETP.NE.AND P1, PT, RZ, UR23, PT ;  /* 0x00000017ff007c0c */ /* 0x000fe4000bf25270 */
[----:B------:R-:W-:Y:S02]  /*db10*/  MOV R13, UR6 ;  /* 0x00000006000d7c02 */ /* 0x000fe40008000f00 */
[----:B------:R-:W-:-:S13]  /*db20*/  ISETP.NE.OR P1, PT, R2, RZ, !P1 ;  /* 0x000000ff0200720c */ /* 0x000fda0004f25670 */
[----:B------:R-:W-:-:S06]  /*db30*/  @!P1 IMAD.WIDE.U32 R12, R13, 0x8, R8 ;  /* 0x000000080d0c9825 */ /* 0x000fcc00078e0008 */
[----:B------:R-:W2:Y:S01]  /*db40*/  @!P1 LDG.E.64 R12, desc[UR10][R12.64] ;  /* 0x0000000a0c0c9981 */ /* 0x000ea2000c1e1b00 */
[----:B------:R-:W-:Y:S01]  /*db50*/  UIADD3 UR24, UPT, UPT, UR5, 0x1, URZ ;  /* 0x0000000105187890 */ /* 0x000fe2000fffe0ff */
[----:B------:R-:W-:Y:S01]  /*db60*/  MOV R17, UR17 ;  /* 0x0000001100117c02 */ /* 0x000fe20008000f00 */
[----:B------:R-:W-:Y:S01]  /*db70*/  UIADD3 UR25, UPT, UPT, UR5, 0x2, URZ ;  /* 0x0000000205197890 */ /* 0x000fe2000fffe0ff */
[----:B------:R-:W0:Y:S01]  /*db80*/  S2R R0, SR_CTAID.X ;  /* 0x0000000000007919 */ /* 0x000e220000002500 */
[----:B------:R-:W-:Y:S01]  /*db90*/  UIADD3 UR26, UPT, UPT, UR5, 0x3, URZ ;  /* 0x00000003051a7890 */ /* 0x000fe2000fffe0ff */
[----:B------:R-:W-:Y:S01]  /*dba0*/  MOV R19, UR13 ;  /* 0x0000000d00137c02 */ /* 0x000fe20008000f00 */
        /* <DEDUP_REMOVED lines=18> */
[----:B------:R0:W4:Y:S01]  /*dcd0*/  @!P4 LDG.E.64 R26, desc[UR10][R16.64] ;  /* 0x0000000a101ac981 */ /* 0x000122000c1e1b00 */
[----:B------:R-:W-:Y:S02]  /*dce0*/  MOV R23, UR18 ;  /* 0x0000001200177c02 */ /* 0x000fe40008000f00 */
[----:B------:R-:W-:Y:S01]  /*dcf0*/  ISETP.NE.OR P5, PT, R2, RZ, !P5 ;  /* 0x000000ff0200720c */ /* 0x000fe20006fa5670 */
[--C-:B------:R-:W-:Y:S01]  /*dd00*/  @!P2 IMAD.WIDE.U32 R20, R21, 0x8, R8.reuse ;  /* 0x000000081514a825 */ /* 0x100fe200078e0008 */
[----:B------:R-:W5:Y:S01]  /*dd10*/  @!P3 LDG.E.64 R18, desc[UR10][R18.64] ;  /* 0x0000000a1212b981 */ /* 0x000f62000c1e1b00 */
[----:B------:R-:W-:Y:S02]  /*dd20*/  MOV R5, UR20 ;  /* 0x0000001400057c02 */ /* 0x000fe40008000f00 */
[----:B---3--:R-:W-:Y:S02]  /*dd30*/  MOV R11, UR19 ;  /* 0x00000013000b7c02 */ /* 0x008fe40008000f00 */
[----:B------:R-:W3:Y:S06]  /*dd40*/  @!P2 LDG.E.64 R20, desc[UR10][R20.64] ;  /* 0x0000000a1414a981 */ /* 0x000eec000c1e1b00 */
[----:B0-----:R-:W-:-:S06]  /*dd50*/  @!P5 IMAD.WIDE.U32 R16, R11, 0x8, R8 ;  /* 0x000000080b10d825 */ /* 0x001fcc00078e0008 */
[----:B------:R-:W3:Y:S01]  /*dd60*/  @!P5 LDG.E.64 R16, desc[UR10][R16.64] ;  /* 0x0000000a1010d981 */ /* 0x000ee2000c1e1b00 */
[----:B--2---:R-:W-:Y:S01]  /*dd70*/  @!P1 FADD.FTZ R7, R7, R13 ;  /* 0x0000000d07079221 */ /* 0x004fe20000010000 */
[----:B------:R-:W-:Y:S01]  /*dd80*/  MOV R13, UR22 ;  /* 0x00000016000d7c02 */ /* 0x000fe20008000f00 */
[----:B------:R-:W-:Y:S01]  /*dd90*/  @!P1 FADD.FTZ R6, R6, R12 ;  /* 0x0000000c06069221 */ /* 0x000fe20000010000 */
[----:B------:R-:W-:-:S03]  /*dda0*/  ISETP.NE.AND P1, PT, R0, UR24, PT ;  /* 0x0000001800007c0c */ /* 0x000fc6000bf25270 */
[----:B------:R-:W-:Y:S01]  /*ddb0*/  @!P0 IMAD.WIDE.U32 R12, R13, 0x8, R8 ;  /* 0x000000080d0c8825 */ /* 0x000fe200078e0008 */
[----:B------:R-:W-:-:S04]  /*ddc0*/  ISETP.NE.OR P1, PT, R2, RZ, !P1 ;  /* 0x000000ff0200720c */ /* 0x000fc80004f25670 */
[----:B------:R0:W2:Y:S09]  /*ddd0*/  @!P0 LDG.E.64 R24, desc[UR10][R12.64] ;  /* 0x0000000a0c188981 */ /* 0x0000b2000c1e1b00 */
[----:B------:R-:W-:-:S04]  /*dde0*/  @!P1 IMAD.WIDE.U32 R22, R23, 0x8, R8 ;  /* 0x0000000817169825 */ /* 0x000fc800078e0008 */
[----:B0-----:R-:W-:Y:S02]  /*ddf0*/  @!P6 IMAD.WIDE.U32 R12, R5, 0x8, R8 ;  /* 0x00000008050ce825 */ /* 0x001fe400078e0008 */
[----:B------:R-:W3:Y:S04]  /*de00*/  @!P1 LDG.E.64 R22, desc[UR10][R22.64] ;  /* 0x0000000a16169981 */ /* 0x000ee8000c1e1b00 */
        /* <DEDUP_REMOVED lines=16> */
[----:B-----5:R-:W-:Y:S01]  /*df10*/  @!P3 FADD.FTZ R6, R6, R18 ;  /* 0x000000120606b221 */ /* 0x020fe20000010000 */
        /* <DEDUP_REMOVED lines=11> */
.L_x_1015:
        /* <DEDUP_REMOVED lines=36> */
[----:B------:R-:W4:Y:S01]  /*e210*/  @!P0 LDG.E.64 R12, desc[UR10][R12.64] ;  /* 0x0000000a0c0c8981 */ /* 0x000f22000c1e1b00 */
[----:B------:R-:W-:-:S04]  /*e220*/  @!P2 IMAD.WIDE.U32 R18, R19, 0x8, R8 ;  /* 0x000000081312a825 */ /* 0x000fc800078e0008 */
[----:B------:R-:W-:Y:S02]  /*e230*/  @!P3 IMAD.WIDE.U32 R20, R21, 0x8, R8 ;  /* 0x000000081514b825 */ /* 0x000fe400078e0008 */
[----:B------:R-:W5:Y:S04]  /*e240*/  @!P2 LDG.E.64 R18, desc[UR10][R18.64] ;  /* 0x0000000a1212a981 */ /* 0x000f68000c1e1b00 */
[----:B------:R-:W3:Y:S01]  /*e250*/  @!P3 LDG.E.64 R20, desc[UR10][R20.64] ;  /* 0x0000000a1414b981 */ /* 0x000ee2000c1e1b00 */
[----:B------:R-:W-:-:S04]  /*e260*/  MOV R0, UR5 ;  /* 0x0000000500007c02 */ /* 0x000fc80008000f00 */
[----:B------:R-:W-:-:S04]  /*e270*/  IADD3 R0, PT, PT, R0, 0x4, RZ ;  /* 0x0000000400007810 */ /* 0x000fc80007ffe0ff */
[----:B------:R-:W-:Y:S01]  /*e280*/  R2UR UR5, R0 ;  /* 0x00000000000572ca */ /* 0x000fe200000e0000 */
[----:B----4-:R-:W-:Y:S01]  /*e290*/  @!P0 FADD.FTZ R6, R6, R12 ;  /* 0x0000000c06068221 */ /* 0x010fe20000010000 */
[----:B------:R-:W-:-:S03]  /*e2a0*/  @!P0 FADD.FTZ R7, R7, R13 ;  /* 0x0000000d07078221 */ /* 0x000fc60000010000 */
[----:B--2---:R-:W-:Y:S01]  /*e2b0*/  @!P1 FADD.FTZ R6, R6, R16 ;  /* 0x0000001006069221 */ /* 0x004fe20000010000 */
[----:B------:R-:W-:-:S03]  /*e2c0*/  @!P1 FADD.FTZ R7, R7, R17 ;  /* 0x0000001107079221 */ /* 0x000fc60000010000 */
[----:B-----5:R-:W-:Y:S01]  /*e2d0*/  @!P2 FADD.FTZ R6, R6, R18 ;  /* 0x000000120606a221 */ /* 0x020fe20000010000 */
[----:B------:R-:W-:-:S03]  /*e2e0*/  @!P2 FADD.FTZ R7, R7, R19 ;  /* 0x000000130707a221 */ /* 0x000fc60000010000 */
[----:B---3--:R-:W-:Y:S01]  /*e2f0*/  @!P3 FADD.FTZ R6, R6, R20 ;  /* 0x000000140606b221 */ /* 0x008fe20000010000 */
[----:B------:R-:W-:-:S07]  /*e300*/  @!P3 FADD.FTZ R7, R7, R21 ;  /* 0x000000150707b221 */ /* 0x000fce0000010000 */
.L_x_1017:
[----:B------:R-:W-:Y:S05]  /*e310*/  BRA.U !UP0, `(.L_x_1011) ;  /* 0x00000001089c7547 */ /* 0x000fea000b800000 */
[----:B------:R-:W0:Y:S01]  /*e320*/  S2R R5, SR_CTAID.X ;  /* 0x0000000000057919 */ /* 0x000e220000002500 */
[----:B------:R-:W-:Y:S02]  /*e330*/  UISETP.NE.AND UP0, UPT, UR18, 0x1, UPT ;  /* 0x000000011200788c */ /* 0x000fe4000bf05270 */
[----:B------:R-:W-:-:S07]  /*e340*/  ULOP3.LUT UR6, UR12, 0x1, URZ, 0xc0, !UPT ;  /* 0x000000010c067892 */ /* 0x000fce000f8ec0ff */
[----:B------:R-:W-:Y:S05]  /*e350*/  BRA.U !UP0, `(.L_x_1018) ;  /* 0x0000000108587547 */ /* 0x000fea000b800000 */
[----:B------:R-:W1:Y:S01]  /*e360*/  S2R R0, SR_CTAID.X ;  /* 0x0000000000007919 */ /* 0x000e620000002500 */
[----:B------:R-:W2:Y:S01]  /*e370*/  S2R R12, SR_CTAID.Y ;  /* 0x00000000000c7919 */ /* 0x000ea20000002600 */
[----:B-1----:R-:W-:Y:S02]  /*e380*/  ISETP.NE.AND P0, PT, R0, UR5, PT ;  /* 0x0000000500007c0c */ /* 0x002fe4000bf05270 */
[----:B------:R-:W-:Y:S02]  /*e390*/  MOV R0, UR5 ;  /* 0x0000000500007c02 */ /* 0x000fe40008000f00 */
[----:B------:R-:W-:Y:S02]  /*e3a0*/  ISETP.NE.OR P1, PT, R2, RZ, !P0 ;  /* 0x000000ff0200720c */ /* 0x000fe40004725670 */
[----:B------:R-:W-:-:S04]  /*e3b0*/  IADD3 R13, PT, PT, R0, 0x1, RZ ;  /* 0x00000001000d7810 */ /* 0x000fc80007ffe0ff */
[----:B------:R-:W-:-:S04]  /*e3c0*/  ISETP.NE.AND P0, PT, R13, UR29, PT ;  /* 0x0000001d0d007c0c */ /* 0x000fc8000bf05270 */
[----:B------:R-:W-:-:S03]  /*e3d0*/  ISETP.NE.OR P0, PT, R2, RZ, !P0 ;  /* 0x000000ff0200720c */ /* 0x000fc60004705670 */
[----:B------:R-:W-:-:S05]  /*e3e0*/  VOTEU.ALL UP0, P1 ;  /* 0x0000000000ff7886 */ /* 0x000fca0000800000 */
[----:B------:R-:W-:-:S05]  /*e3f0*/  @!UP0 UIMAD UR5, UR5, UR9, UR14 ;  /* 0x00000009050582a4 */ /* 0x000fca000f8e020e */
[----:B--2---:R-:W-:Y:S01]  /*e400*/  @!P0 IMAD R13, R13, UR9, R12 ;  /* 0x000000090d0d8c24 */ /* 0x004fe2000f8e020c */
[----:B------:R-:W-:-:S03]  /*e410*/  MOV R17, UR5 ;  /* 0x0000000500117c02 */ /* 0x000fc60008000f00 */
        /* <DEDUP_REMOVED lines=10> */
.L_x_1018:
        /* <DEDUP_REMOVED lines=12> */
.L_x_1019:
[----:B------:R-:W-:Y:S05]  /*e580*/  BSYNC.RECONVERGENT B0 ;  /* 0x0000000000007941 */ /* 0x000fea0003800200 */
.L_x_1011:
        /* <DEDUP_REMOVED lines=12> */
[----:B-1--4-:R-:W2:Y:S01]  /*e650*/  LDS.64 R8, [UR5+0xc0] ;  /* 0x0000c005ff087984 */ /* 0x012ea20008000a00 */
[----:B------:R-:W2:Y:S02]  /*e660*/  LDCU UR5, c[0x0][0x42c] ;  /* 0x00008580ff0577ac */ /* 0x000ea40008000800 */
[----:B--2---:R-:W-:Y:S01]  /*e670*/  FMUL.FTZ R5, R9, UR5 ;  /* 0x0000000509057c20 */ /* 0x004fe20008410000 */
[----:B------:R-:W-:-:S02]  /*e680*/  HFMA2 R9, -RZ, RZ, 0, 0 ;  /* 0x00000000ff097431 */ /* 0x000fc400000001ff */
[----:B0-----:R-:W-:-:S07]  /*e690*/  FMUL.FTZ R0, R8, UR5 ;  /* 0x0000000508007c20 */ /* 0x001fce0008410000 */
.L_x_1025:
[----:B---3--:R-:W-:-:S05]  /*e6a0*/  LEA R11, R9, UR15, 0x2 ;  /* 0x0000000f090b7c11 */ /* 0x008fca000f8e10ff */
[----:B0-----:R-:W2:Y:S04]  /*e6b0*/  LDL.64 R12, [R11+0x10] ;  /* 0x000010000b0c7983 */ /* 0x001ea80000100a00 */
[----:B------:R-:W3:Y:S01]  /*e6c0*/  LDL.64 R6, [R11+0x90] ;  /* 0x000090000b067983 */ /* 0x000ee20000100a00 */
[----:B------:R-:W-:Y:S01]  /*e6d0*/  LEA R23, R9, R62, 0x4 ;  /* 0x0000003e09177211 */ /* 0x000fe200078e20ff */
[----:B------:R-:W-:Y:S03]  /*e6e0*/  BSSY.RECONVERGENT B0, `(.L_x_1020) ;  /* 0x000003a000007945 */ /* 0x000fe60003800200 */
[C---:B------:R-:W-:Y:S02]  /*e6f0*/  ISETP.GE.U32.AND P0, PT, R23.reuse, UR18, PT ;  /* 0x0000001217007c0c */ /* 0x040fe4000bf06070 */
[----:B------:R-:W-:-:S04]  /*e700*/  IADD3 R25, PT, PT, R23, 0x10, RZ ;  /* 0x0000001017197810 */ /* 0x000fc80007ffe0ff */
[----:B------:R-:W-:Y:S02]  /*e710*/  ISETP.GE.U32.AND P1, PT, R25, UR18, PT ;  /* 0x0000001219007c0c */ /* 0x000fe4000bf26070 */
[----:B------:R-:W-:-:S04]  /*e720*/  SHF.R.S32.HI R24, RZ, 0x1f, R25 ;  /* 0x0000001fff187819 */ /* 0x000fc80000011419 */
[----:B------:R-:W-:Y:S01]  /*e730*/  ISETP.GE.AND.EX P1, PT, R24, UR19, PT, P1 ;  /* 0x0000001318007c0c */ /* 0x000fe2000bf26310 */
[--C-:B--2---:R-:W-:Y:S02]  /*e740*/  HADD2.F32 R2, -RZ, R12.reuse.H0_H0 ;  /* 0x2000000cff027230 */ /* 0x104fe40000004100 */
[----:B------:R-:W-:Y:S02]  /*e750*/  HADD2.F32 R12, -RZ, R12.H1_H1 ;  /* 0x3000000cff0c7230 */ /* 0x000fe40000004100 */
[--C-:B---3--:R-:W-:Y:S02]  /*e760*/  HADD2.F32 R11, -RZ, R6.reuse.H0_H0 ;  /* 0x20000006ff0b7230 */ /* 0x108fe40000004100 */
        /* <DEDUP_REMOVED lines=8> */
[----:B------:R-:W-:-:S03]  /*e7f0*/  @P2 FMUL.FTZ R16, R8, -1.4426950216293334961 ;  /* 0xbfb8aa3b08102820 */ /* 0x000fc60000410000 */
[----:B------:R-:W0:Y:S08]  /*e800*/  @P2 MUFU.EX2 R12, R12 ;  /* 0x0000000c000c2308 */ /* 0x000e300000000800 */
[----:B------:R-:W1:Y:S01]  /*e810*/  @P2 MUFU.EX2 R16, R16 ;  /* 0x0000001000102308 */ /* 0x000e620000000800 */
[----:B0-----:R-:W-:-:S07]  /*e820*/  @P2 FADD.FTZ R14, R12, 1 ;  /* 0x3f8000000c0e2421 */ /* 0x001fce0000010000 */
[----:B------:R-:W0:Y:S01]  /*e830*/  @P2 MUFU.RCP R14, R14 ;  /* 0x0000000e000e2308 */ /* 0x000e220000001000 */
[----:B-1----:R-:W-:-:S07]  /*e840*/  @P2 FADD.FTZ R17, R16, 1 ;  /* 0x3f80000010112421 */ /* 0x002fce0000010000 */
[----:B------:R-:W1:Y:S01]  /*e850*/  @P2 MUFU.RCP R17, R17 ;  /* 0x0000001100112308 */ /* 0x000e620000001000 */
[----:B0-----:R-:W-:-:S04]  /*e860*/  @P2 FADD.FTZ R19, -R14, 1 ;  /* 0x3f8000000e132421 */ /* 0x001fc80000010100 */
[----:B------:R-:W-:Y:S01]  /*e870*/  @P2 FFMA.FTZ R19, R2, R19, 1 ;  /* 0x3f80000002132423 */ /* 0x000fe20000010013 */
[----:B------:R-:W-:Y:S01]  /*e880*/  @P2 FMUL.FTZ R2, R11, R14 ;  /* 0x0000000e0b022220 */ /* 0x000fe20000410000 */
[----:B------:R-:W-:Y:S01]  /*e890*/  SHF.R.S32.HI R14, RZ, 0x1f, R23 ;  /* 0x0000001fff0e7819 */ /* 0x000fe20000011417 */
[----:B-1----:R-:W-:Y:S02]  /*e8a0*/  @P2 FADD.FTZ R21, -R17, 1 ;  /* 0x3f80000011152421 */ /* 0x002fe40000010100 */
[----:B------:R-:W-:Y:S01]  /*e8b0*/  @P2 FMUL.FTZ R11, R2, R19 ;  /* 0x00000013020b2220 */ /* 0x000fe20000410000 */
[----:B------:R-:W-:Y:S01]  /*e8c0*/  ISETP.GE.AND.EX P0, PT, R14, UR19, PT, P0 ;  /* 0x000000130e007c0c */ /* 0x000fe2000bf06300 */
[----:B------:R-:W-:Y:S02]  /*e8d0*/  HADD2.F32 R2, -RZ, R13.H0_H0 ;  /* 0x2000000dff027230 */ /* 0x000fe40000004100 */
[----:B------:R-:W-:Y:S01]  /*e8e0*/  @P2 FFMA.FTZ R21, R8, R21, 1 ;  /* 0x3f80000008152423 */ /* 0x000fe20000010015 */
[----:B------:R-:W-:-:S02]  /*e8f0*/  @P2 FMUL.FTZ R8, R6, R17 ;  /* 0x0000001106082220 */ /* 0x000fc40000410000 */
[----:B------:R-:W-:Y:S02]  /*e900*/  FADD.FTZ R12, R2, -UR28 ;  /* 0x8000001c020c7e21 */ /* 0x000fe40008010000 */
[----:B------:R-:W-:Y:S01]  /*e910*/  @P2 FMUL.FTZ R6, R8, R21 ;  /* 0x0000001508062220 */ /* 0x000fe20000410000 */
[----:B------:R-:W-:Y:S02]  /*e920*/  HADD2.F32 R8, -RZ, R13.H1_H1 ;  /* 0x3000000dff087230 */ /* 0x000fe40000004100 */
[C-C-:B------:R-:W-:Y:S01]  /*e930*/  FFMA.FTZ R13, R0.reuse, R18, R5.reuse ;  /* 0x00000012000d7223 */ /* 0x140fe20000010005 */
[----:B------:R-:W-:Y:S01]  /*e940*/  FFMA.FTZ R2, R0, R20, R5 ;  /* 0x0000001400027223 */ /* 0x000fe20000010005 */
[----:B------:R-:W-:Y:S01]  /*e950*/  ISETP.NE.AND P2, PT, RZ, UR12, PT ;  /* 0x0000000cff007c0c */ /* 0x000fe2000bf45270 */
[----:B------:R-:W-:Y:S01]  /*e960*/  FMUL.FTZ R20, R12, UR16 ;  /* 0x000000100c147c20 */ /* 0x000fe20008410000 */
[----:B------:R-:W-:Y:S01]  /*e970*/  FADD.FTZ R8, R8, -UR28 ;  /* 0x8000001c08087e21 */ /* 0x000fe20008010000 */
[----:B------:R-:W-:Y:S01]  /*e980*/  FFMA.FTZ R11, R10, R11, -R13 ;  /* 0x0000000b0a0b7223 */ /* 0x000fe2000001080d */
[----:B------:R-:W-:-:S02]  /*e990*/  FFMA.FTZ R6, R15, R6, -R2 ;  /* 0x000000060f067223 */ /* 0x000fc40000010802 */
[----:B------:R-:W-:Y:S01]  /*e9a0*/  FMUL.FTZ R22, R8, UR16 ;  /* 0x0000001008167c20 */ /* 0x000fe20008410000 */
[----:B------:R-:W-:Y:S06]  /*e9b0*/  @P0 BRA `(.L_x_1021) ;  /* 0x0000000000300947 */ /* 0x000fec0003800000 */
        /* <DEDUP_REMOVED lines=10> */
[----:B------:R-:W-:-:S05]  /*ea60*/  F2FP.F16.F32.PACK_AB R11, R2, R19 ;  /* 0x00000013020b723e */ /* 0x000fca00000000ff */
[----:B------:R0:W-:Y:S02]  /*ea70*/  STG.E desc[UR10][R16.64], R11 ;  /* 0x0000000b10007986 */ /* 0x0001e4000c10190a */
.L_x_1021:
[----:B------:R-:W-:Y:S05]  /*ea80*/  BSYNC.RECONVERGENT B0 ;  /* 0x0000000000007941 */ /* 0x000fea0003800200 */
.L_x_1020:
        /* <DEDUP_REMOVED lines=23> */
.L_x_1022:
[----:B------:R-:W-:Y:S01]  /*ec00*/  BSSY.RECONVERGENT B0, `(.L_x_1023) ;  /* 0x0000010000007945 */ /* 0x000fe20003800200 */
[----:B------:R-:W-:Y:S01]  /*ec10*/  FFMA.FTZ R21, R10, R11, -R21 ;  /* 0x0000000b0a157223 */ /* 0x000fe20000010815 */
[----:B------:R-:W-:Y:S02]  /*ec20*/  FFMA.FTZ R18, R15, R2, -R18 ;  /* 0x000000020f127223 */ /* 0x000fe40000010812 */
        /* <DEDUP_REMOVED lines=13> */
.L_x_1024:
[----:B------:R-:W-:Y:S05]  /*ed00*/  BSYNC.RECONVERGENT B0 ;  /* 0x0000000000007941 */ /* 0x000fea0003800200 */
.L_x_1023:
        /* <DEDUP_REMOVED lines=10> */
.L_x_1000:
[----:B------:R-:W1:Y:S01]  /*edb0*/  S2R R9, SR_TID.X ;  /* 0x0000000000097919 */ /* 0x000e620000002100 */
[----:B------:R-:W2:Y:S01]  /*edc0*/  LDC R4, c[0x0][0x370] ;  /* 0x0000dc00ff047b82 */ /* 0x000ea20000000800 */
[----:B------:R-:W-:Y:S07]  /*edd0*/  BSSY.RECONVERGENT B0, `(.L_x_1027) ;  /* 0x000000e000007945 */ /* 0x000fee0003800200 */
[----:B0-----:R-:W0:Y:S08]  /*ede0*/  LDC R7, c[0x0][0x374] ;  /* 0x0000dd00ff077b82 */ /* 0x001e300000000800 */
[----:B------:R-:W3:Y:S01]  /*edf0*/  LDC.64 R2, c[0x0][0x3c8] ;  /* 0x0000f200ff027b82 */ /* 0x000ee20000000a00 */
[----:B--2---:R-:W-:-:S02]  /*ee00*/  ISETP.NE.AND P0, PT, R4, 0x1, PT ;  /* 0x000000010400780c */ /* 0x004fc40003f05270 */
[----:B-1----:R-:W-:Y:S02]  /*ee10*/  ISETP.NE.AND P1, PT, R9, RZ, PT ;  /* 0x000000ff0900720c */ /* 0x002fe40003f25270 */
[----:B0-----:R-:W-:-:S04]  /*ee20*/  SHF.L.U32 R0, R7, 0x1, RZ ;  /* 0x0000000107007819 */ /* 0x001fc800000006ff */
        /* <DEDUP_REMOVED lines=8> */
.L_x_1028:
[----:B------:R-:W-:Y:S05]  /*eeb0*/  BSYNC.RECONVERGENT B0 ;  /* 0x0000000000007941 */ /* 0x000fea0003800200 */
.L_x_1027:
        /* <DEDUP_REMOVED lines=11> */
.L_x_1030:
[----:B------:R-:W2:Y:S04]  /*ef70*/  LDG.E.STRONG.GPU R5, desc[UR10][R2.64] ;  /* 0x0000000a02057981 */ /* 0x000ea8000c1ef900 */
[----:B--2---:R-:W-:Y:S01]  /*ef80*/  CCTL.IVALL ;  /* 0x00000000ff00798f */ /* 0x004fe20002000000 */
[----:B------:R-:W-:Y:S05]  /*ef90*/  YIELD ;  /* 0x0000000000007946 */ /* 0x000fea0003800000 */
[----:B------:R-:W-:-:S13]  /*efa0*/  ISETP.NE.AND P0, PT, R5, R0, PT ;  /* 0x000000000500720c */ /* 0x000fda0003f05270 */
[----:B------:R-:W-:Y:S05]  /*efb0*/  @P0 BRA `(.L_x_1030) ;  /* 0xfffffffc00ec0947 */ /* 0x000fea000383ffff */
.L_x_1029:
        /* <DEDUP_REMOVED lines=75> */
.L_x_1033:
        /* <DEDUP_REMOVED lines=31> */
.L_x_1032:
[----:B------:R-:W-:Y:S05]  /*f660*/  BSYNC.RECONVERGENT B0 ;  /* 0x0000000000007941 */ /* 0x000fea0003800200 */
.L_x_1031:
        /* <DEDUP_REMOVED lines=10> */
.L_x_1034:
        /* <DEDUP_REMOVED lines=87> */
.L_x_1035:
        /* <DEDUP_REMOVED lines=16> */
.L_x_4512:


//--------------------- .text._Z35group_norm_nhwc_bwd_one_pass_kernelI11Fp16IOFp16WLi64ELi80ELi640EEv26Group_norm_nhwc_bwd_params --------------------------
	.section	.text._Z35group_norm_nhwc_bwd_one_pass_kernelI11Fp16IOFp16WLi64ELi80ELi640EEv26Group_norm_nhwc_bwd_params,"ax",@progbits
	.align	128
        .global         _Z35group_norm_nhwc_bwd_one_pass_kernelI11Fp16IOFp16WLi64ELi80ELi640EEv26Group_norm_nhwc_bwd_params
        .type           _Z35group_norm_nhwc_bwd_one_pass_kernelI11Fp16IOFp16WLi64ELi80ELi640EEv26Group_norm_nhwc_bwd_params,@function
        .size           _Z35group_norm_nhwc_bwd_one_pass_kernelI11Fp16IOFp16WLi64ELi80ELi640EEv26Group_norm_nhwc_bwd_params,(.L_x_4513 - _Z35group_norm_nhwc_bwd_one_pass_kernelI11Fp16IOFp16WLi64ELi80ELi640EEv26Group_norm_nhwc_bwd_params)
        .other          _Z35group_norm_nhwc_bwd_one_pass_kernelI11Fp16IOFp16WLi64ELi80ELi640EEv26Group_norm_nhwc_bwd_params,@"STO_CUDA_ENTRY STV_DEFAULT"
_Z35group_norm_nhwc_bwd_one_pass_kernelI11Fp16IOFp16WLi64ELi80ELi640EEv26Group_norm_nhwc_bwd_params:
.text._Z35group_norm_nhwc_bwd_one_pass_kernelI11Fp16IOFp16WLi64ELi80ELi640EEv26Group_norm_nhwc_bwd_params:
        /* <DEDUP_REMOVED lines=52> */
.L_x_1067:
        /* <DEDUP_REMOVED lines=148> */
[----:B--2---:R-:W-:Y:S02]  /*0c80*/  @P4 HADD2.F32 R25, -RZ, R2.H0_H0 ;  /* 0x20000002ff194230 */ /* 0x004fe40000004100 */
[----:B----4-:R-:W-:Y:S02]  /*0c90*/  HADD2.F32 R2, -RZ, R4.H0_H0 ;  /* 0x20000004ff027230 */ /* 0x010fe40000004100 */
[----:B------:R-:W-:Y:S02]  /*0ca0*/  @P4 HADD2.F32 R27, -RZ, R19.H0_H0 ;  /* 0x20000013ff1b4230 */ /* 0x000fe40000004100 */
[----:B------:R-:W-:Y:S01]  /*0cb0*/  HADD2.F32 R4, -RZ, R18.H0_H0 ;  /* 0x20000012ff047230 */ /* 0x000fe20000004100 */
        /* <DEDUP_REMOVED lines=74> */
.L_x_1037:
        /* <DEDUP_REMOVED lines=144> */
.L_x_1038:
        /* <DEDUP_REMOVED lines=34> */
.L_x_1040:
[----:B------:R-:W-:Y:S05]  /*1c80*/  BSYNC.RECONVERGENT B0 ;  /* 0x0000000000007941 */ /* 0x000fea0003800200 */
.L_x_1039:
        /* <DEDUP_REMOVED lines=54> */
.L_x_1042:
[----:B------:R-:W-:Y:S05]  /*1ff0*/  BSYNC.RECONVERGENT B0 ;  /* 0x0000000000007941 */ /* 0x000fea0003800200 */
.L_x_1041:
        /* <DEDUP_REMOVED lines=78> */
.L_x_1044:
[----:B------:R-:W-:Y:S05]  /*24e0*/  BSYNC.RECONVERGENT B0 ;  /* 0x0000000000007941 */ /* 0x000fea0003800200 */
.L_x_1043:
        /* <DEDUP_REMOVED lines=29> */
.L_x_1046:
[----:B------:R-:W-:Y:S05]  /*26c0*/  BSYNC.RECONVERGENT B0 ;  /* 0x0000000000007941 */ /* 0x000fea0003800200 */
.L_x_1045:
        /* <DEDUP_REMOVED lines=29> */
.L_x_1049:
[----:B-1----:R-:W4:Y:S04]  /*28a0*/  LDG.E.STRONG.GPU R12, desc[UR24][R14.64] ;  /* 0x000000180e0c7981 */ /* 0x002f28000c1ef900 */
[----:B----4-:R-:W-:Y:S01]  /*28b0*/  CCTL.IVALL ;  /* 0x00000000ff00798f */ /* 0x010fe20002000000 */
[----:B------:R-:W-:Y:S05]  /*28c0*/  YIELD ;  /* 0x0000000000007946 */ /* 0x000fea0003800000 */
[----:B------:R-:W-:-:S13]  /*28d0*/  ISETP.NE.AND P1, PT, R12, R19, PT ;  /* 0x000000130c00720c */ /* 0x000fda0003f25270 */
[----:B------:R-:W-:Y:S05]  /*28e0*/  @P1 BRA `(.L_x_1049) ;  /* 0xfffffffc00ec1947 */ /* 0x000fea000383ffff */
.L_x_1048:
        /* <DEDUP_REMOVED lines=14> */
.L_x_1051:
        /* <DEDUP_REMOVED lines=84> */
.L_x_1050:
        /* <DEDUP_REMOVED lines=41> */
.L_x_1052:
        /* <DEDUP_REMOVED lines=23> */
.L_x_1053:
        /* <DEDUP_REMOVED lines=11> */
.L_x_1054:
[----:B------:R-:W-:Y:S05]  /*33c0*/  BSYNC.RECONVERGENT B0 ;  /* 0x0000000000007941 */ /* 0x000fea0003800200 */
.L_x_1047:
        /* <DEDUP_REMOVED lines=38> */
.L_x_1055:
        /* <DEDUP_REMOVED lines=20> */
.L_x_1057:
[----:B------:R-:W-:Y:S05]  /*3770*/  BSYNC.RECONVERGENT B0 ;  /* 0x0000000000007941 */ /* 0x000fea0003800200 */
.L_x_1056:
        /* <DEDUP_REMOVED lines=50> */
.L_x_1058:
        /* <DEDUP_REMOVED lines=18> */
.L_x_1060:
[----:B------:R-:W-:Y:S05]  /*3bc0*/  BSYNC.RECONVERGENT B0 ;  /* 0x0000000000007941 */ /* 0x000fea0003800200 */
.L_x_1059:
        /* <DEDUP_REMOVED lines=21> */
.L_x_1061:
        /* <DEDUP_REMOVED lines=18> */
.L_x_1063:
[----:B------:R-:W-:Y:S05]  /*3e40*/  BSYNC.RECONVERGENT B0 ;  /* 0x0000000000007941 */ /* 0x000fea0003800200 */
.L_x_1062:
        /* <DEDUP_REMOVED lines=21> */
.L_x_1064:
        /* <DEDUP_REMOVED lines=18> */
.L_x_1066:
[----:B------:R-:W-:Y:S05]  /*40c0*/  BSYNC.RECONVERGENT B0 ;  /* 0x0000000000007941 */ /* 0x000fea0003800200 */
.L_x_1065:
[----:B------:R-:W-:Y:S02]  /*40d0*/  UIADD3 UR16, UPT, UPT, UR27, UR16, URZ ;  /* 0x000000101b107290 */ /* 0x000fe4000fffe0ff */
[----:B------:R-:W-:Y:S02]  /*40e0*/  UIADD3 UR4, UPT, UPT, UR4, 0x1, URZ ;  /* 0x0000000104047890 */ /* 0x000fe4000fffe0ff */
[----:B------:R-:W-:-:S09]  /*40f0*/  UISETP.GE.AND UP0, UPT, UR16, UR8, UPT ;  /* 0x000000081000728c */ /* 0x000fd2000bf06270 */
[----:B------:R-:W-:Y:S05]  /*4100*/  BRA.U !UP0, `(.L_x_1067) ;  /* 0xffffffc1088c7547 */ /* 0x000fea000b83ffff */
.L_x_1036:
        /* <DEDUP_REMOVED lines=19> */
.L_x_1069:
[----:B------:R-:W-:Y:S05]  /*4240*/  BSYNC.RECONVERGENT B0 ;  /* 0x0000000000007941 */ /* 0x000fea0003800200 */
.L_x_1068:
[----:B------:R-:W-:Y:S05]  /*4250*/  @P0 EXIT ;  /* 0x000000000000094d */ /* 0x000fea0003800000 */
[----:B------:R-:W-:Y:S05]  /*4260*/  @P2 BRA `(.L_x_1070) ;  /* 0x0000000000202947 */ /* 0x000fea0003800000 */
[----:B------:R-:W-:-:S05]  /*4270*/  IMAD R0, R4, R7, RZ ;  /* 0x0000000704007224 */ /* 0x000fca00078e02ff */
[----:B------:R-:W-:-:S13]  /*4280*/  ISETP.NE.AND P0, PT, R0, -0x1, PT ;  /* 0xffffffff0000780c */ /* 0x000fda0003f05270 */
[----:B------:R-:W-:Y:S05]  /*4290*/  @!P0 BRA `(.L_x_1070) ;  /* 0x0000000000148947 */ /* 0x000fea0003800000 */
.L_x_1071:
[----:B-1----:R-:W2:Y:S04]  /*42a0*/  LDG.E.STRONG.GPU R5, desc[UR24][R2.64] ;  /* 0x0000001802057981 */ /* 0x002ea8000c1ef900 */
[----:B--2---:R-:W-:Y:S01]  /*42b0*/  CCTL.IVALL ;  /* 0x00000000ff00798f */ /* 0x004fe20002000000 */
[----:B------:R-:W-:Y:S05]  /*42c0*/  YIELD ;  /* 0x0000000000007946 */ /* 0x000fea0003800000 */
[----:B------:R-:W-:-:S13]  /*42d0*/  ISETP.NE.AND P0, PT, R5, R0, PT ;  /* 0x000000000500720c */ /* 0x000fda0003f05270 */
[----:B------:R-:W-:Y:S05]  /*42e0*/  @P0 BRA `(.L_x_1071) ;  /* 0xfffffffc00ec0947 */ /* 0x000fea000383ffff */
.L_x_1070:
        /* <DEDUP_REMOVED lines=72> */
.L_x_1074:
        /* <DEDUP_REMOVED lines=29> */
.L_x_1073:
[----:B------:R-:W-:Y:S05]  /*4940*/  BSYNC.RECONVERGENT B0 ;  /* 0x0000000000007941 */ /* 0x000fea0003800200 */
.L_x_1072:
        /* <DEDUP_REMOVED lines=10> */
.L_x_1075:
        /* <DEDUP_REMOVED lines=87> */
.L_x_1076:
        /* <DEDUP_REMOVED lines=10> */
.L_x_4513:


//--------------------- .text._Z35group_norm_nhwc_bwd_one_pass_kernelI11Fp16IOFp16WLi128ELi80ELi640EEv26Group_norm_nhwc_bwd_params --------------------------
	.section	.text._Z35group_norm_nhwc_bwd_one_pass_kernelI11Fp16IOFp16WLi128ELi80ELi640EEv26Group_norm_nhwc_bwd_params,"ax",@progbits
	.align	128
        .global         _Z35group_norm_nhwc_bwd_one_pass_kernelI11Fp16IOFp16WLi128ELi80ELi640EEv26Group_norm_nhwc_bwd_params
        .type           _Z35group_norm_nhwc_bwd_one_pass_kernelI11Fp16IOFp16WLi128ELi80ELi640EEv26Group_norm_nhwc_bwd_params,@function
        .size           _Z35group_norm_nhwc_bwd_one_pass_kernelI11Fp16IOFp16WLi128ELi80ELi640EEv26Group_norm_nhwc_bwd_params,(.L_x_4514 - _Z35group_norm_nhwc_bwd_one_pass_kernelI11Fp16IOFp16WLi128ELi80ELi640EEv26Group_norm_nhwc_bwd_params)
        .other          _Z35group_norm_nhwc_bwd_one_pass_kernelI11Fp16IOFp16WLi128ELi80ELi640EEv26Group_norm_nhwc_bwd_params,@"STO_CUDA_ENTRY STV_DEFAULT"
_Z35group_norm_nhwc_bwd_one_pass_kernelI11Fp16IOFp16WLi128ELi80ELi640EEv26Group_norm_nhwc_bwd_params:
.text._Z35group_norm_nhwc_bwd_one_pass_kernelI11Fp16IOFp16WLi128ELi80ELi640EEv26Group_norm_nhwc_bwd_params:
        /* <DEDUP_REMOVED lines=21> */
.L_x_1120:
        /* <DEDUP_REMOVED lines=248> */
[----:B------:R-:W-:Y:S01]  /*10d0*/  CS2R R14, SRZ ;  /* 0x00000000000e7805 */ /* 0x000fe2000001ff00 */
[----:B----4-:R-:W-:Y:S02]  /*10e0*/  @P5 HADD2.F32 R15, -RZ, R16.H0_H0 ;  /* 0x20000010ff0f5230 */ /* 0x010fe40000004100 */
[----:B------:R-:W-:Y:S01]  /*10f0*/  @P5 HADD2.F32 R14, -RZ, R36.H0_H0 ;  /* 0x20000024ff0e5230 */ /* 0x000fe20000004100 */
[----:B0-----:R-:W-:-:S13]  /*1100*/  @P0 R2UR UR5, R24 ;  /* 0x00000000180502ca */ /* 0x001fda00000e0000 */
[----:B------:R-:W-:Y:S01]  /*1110*/  @UP0 UMOV UR9, UR5 ;  /* 0x0000000500090c82 */ /* 0x000fe20008000000 */
[----:B---3--:R-:W-:Y:S02]  /*1120*/  HADD2.F32 R17, -RZ, R17.H0_H0 ;  /* 0x20000011ff117230 */ /* 0x008fe40000004100 */
[----:B------:R-:W-:Y:S01]  /*1130*/  HADD2.F32 R16, -RZ, R25.H0_H0 ;  /* 0x20000019ff107230 */ /* 0x000fe20000004100 */
        /* <DEDUP_REMOVED lines=146> */
.L_x_1078:
        /* <DEDUP_REMOVED lines=288> */
.L_x_1079:
        /* <DEDUP_REMOVED lines=45> */
.L_x_1081:
[----:B------:R-:W-:Y:S05]  /*2f30*/  BSYNC.RECONVERGENT B0 ;  /* 0x0000000000007941 */ /* 0x000fea0003800200 */
.L_x_1080:
        /* <DEDUP_REMOVED lines=52> */
.L_x_1083:
[----:B------:R-:W-:Y:S05]  /*3280*/  BSYNC.RECONVERGENT B0 ;  /* 0x0000000000007941 */ /* 0x000fea0003800200 */
.L_x_1082:
        /* <DEDUP_REMOVED lines=82> */
.L_x_1085:
[----:B------:R-:W-:Y:S05]  /*37b0*/  BSYNC.RECONVERGENT B0 ;  /* 0x0000000000007941 */ /* 0x000fea0003800200 */
.L_x_1084:
        /* <DEDUP_REMOVED lines=28> */
.L_x_1087:
[----:B------:R-:W-:Y:S05]  /*3980*/  BSYNC.RECONVERGENT B0 ;  /* 0x0000000000007941 */ /* 0x000fea0003800200 */
.L_x_1086:
        /* <DEDUP_REMOVED lines=28> */
.L_x_1090:
[----:B-1----:R-:W2:Y:S04]  /*3b50*/  LDG.E.STRONG.GPU R23, desc[UR10][R26.64] ;  /* 0x0000000a1a177981 */ /* 0x002ea8000c1ef900 */
[----:B--2---:R-:W-:Y:S01]  /*3b60*/  CCTL.IVALL ;  /* 0x00000000ff00798f */ /* 0x004fe20002000000 */
[----:B------:R-:W-:Y:S05]  /*3b70*/  YIELD ;  /* 0x0000000000007946 */ /* 0x000fea0003800000 */
[----:B------:R-:W-:-:S13]  /*3b80*/  ISETP.NE.AND P0, PT, R23, R28, PT ;  /* 0x0000001c1700720c */ /* 0x000fda0003f05270 */
[----:B------:R-:W-:Y:S05]  /*3b90*/  @P0 BRA `(.L_x_1090) ;  /* 0xfffffffc00ec0947 */ /* 0x000fea000383ffff */
.L_x_1089:
        /* <DEDUP_REMOVED lines=21> */
.L_x_1092:
        /* <DEDUP_REMOVED lines=62> */
.L_x_1091:
        /* <DEDUP_REMOVED lines=34> */
.L_x_1093:
        /* <DEDUP_REMOVED lines=18> */
.L_x_1094:
        /* <DEDUP_REMOVED lines=9> */
.L_x_1095:
[----:B------:R-:W-:Y:S05]  /*44a0*/  BSYNC.RECONVERGENT B0 ;  /* 0x0000000000007941 */ /* 0x000fea0003800200 */
.L_x_1088:
        /* <DEDUP_REMOVED lines=38> */
.L_x_1096:
        /* <DEDUP_REMOVED lines=28> */
.L_x_1098:
[----:B------:R-:W-:Y:S05]  /*48d0*/  BSYNC.RECONVERGENT B0 ;  /* 0x0000000000007941 */ /* 0x000fea0003800200 */
.L_x_1097:
        /* <DEDUP_REMOVED lines=35> */
.L_x_1099:
        /* <DEDUP_REMOVED lines=21> */
.L_x_1101:
[----:B------:R-:W-:Y:S05]  /*4c60*/  BSYNC.RECONVERGENT B0 ;  /* 0x0000000000007941 */ /* 0x000fea0003800200 */
.L_x_1100:
        /* <DEDUP_REMOVED lines=25> */
.L_x_1102:
        /* <DEDUP_REMOVED lines=21> */
.L_x_1104:
[----:B------:R-:W-:Y:S05]  /*4f50*/  BSYNC.RECONVERGENT B0 ;  /* 0x0000000000007941 */ /* 0x000fea0003800200 */
.L_x_1103:
        /* <DEDUP_REMOVED lines=77> */
.L_x_1105:
        /* <DEDUP_REMOVED lines=18> */
.L_x_1107:
[----:B------:R-:W-:Y:S05]  /*5550*/  BSYNC.RECONVERGENT B0 ;  /* 0x0000000000007941 */ /* 0x000fea0003800200 */
.L_x_1106:
        /* <DEDUP_REMOVED lines=21> */
.L_x_1108:
        /* <DEDUP_REMOVED lines=18> */
.L_x_1110:
[----:B------:R-:W-:Y:S05]  /*57d0*/  BSYNC.RECONVERGENT B0 ;  /* 0x0000000000007941 */ /* 0x000fea0003800200 */
.L_x_1109:
        /* <DEDUP_REMOVED lines=21> */
.L_x_1111:
        /* <DEDUP_REMOVED lines=18> */
.L_x_1113:
[----:B------:R-:W-:Y:S05]  /*5a50*/  BSYNC.RECONVERGENT B0 ;  /* 0x0000000000007941 */ /* 0x000fea0003800200 */
.L_x_1112:
        /* <DEDUP_REMOVED lines=21> */
.L_x_1114:
        /* <DEDUP_REMOVED lines=18> */
.L_x_1116:
[----:B------:R-:W-:Y:S05]  /*5cd0*/  BSYNC.RECONVERGENT B0 ;  /* 0x0000000000007941 */ /* 0x000fea0003800200 */
.L_x_1115:
        /* <DEDUP_REMOVED lines=22> */
.L_x_1117:
        /* <DEDUP_REMOVED lines=18> */
.L_x_1119:
[----:B------:R-:W-:Y:S05]  /*5f60*/  BSYNC.RECONVERGENT B0 ;  /* 0x0000000000007941 */ /* 0x000fea0003800200 */
.L_x_1118:
[----:B------:R-:W1:Y:S01]  /*5f70*/  LDCU UR5, c[0x0][0x410] ;  /* 0x00008200ff0577ac */ /* 0x000e620008000800 */
[----:B------:R-:W1:Y:S01]  /*5f80*/  LDCU UR8, c[0x0][0x3e0] ;  /* 0x00007c00ff0877ac */ /* 0x000e620008000800 */
[----:B------:R-:W-:Y:S02]  /*5f90*/  UIADD3 UR6, UPT, UPT, UR7, UR6, URZ ;  /* 0x0000000607067290 */ /* 0x000fe4000fffe0ff */
[----:B------:R-:W-:Y:S02]  /*5fa0*/  UIADD3 UR4, UPT, UPT, UR4, 0x1, URZ ;  /* 0x0000000104047890 */ /* 0x000fe4000fffe0ff */
[----:B-1----:R-:W-:-:S04]  /*5fb0*/  UIMAD UR5, UR5, UR8, URZ ;  /* 0x00000008050572a4 */ /* 0x002fc8000f8e02ff */
[----:B------:R-:W-:-:S09]  /*5fc0*/  UISETP.GE.AND UP0, UPT, UR6, UR5, UPT ;  /* 0x000000050600728c */ /* 0x000fd2000bf06270 */
[----:B------:R-:W-:Y:S05]  /*5fd0*/  BRA.U !UP0, `(.L_x_1120) ;  /* 0xffffffa1085c7547 */ /* 0x000fea000b83ffff */
.L_x_1077:
        /* <DEDUP_REMOVED lines=16> */
.L_x_1122:
[----:B------:R-:W-:Y:S05]  /*60e0*/  BSYNC.RECONVERGENT B0 ;  /* 0x0000000000007941 */ /* 0x000fea0003800200 */
.L_x_1121:
        /* <DEDUP_REMOVED lines=11> */
.L_x_1124:
[----:B------:R-:W2:Y:S04]  /*61a0*/  LDG.E.STRONG.GPU R5, desc[UR10][R2.64] ;  /* 0x0000000a02057981 */ /* 0x000ea8000c1ef900 */
[----:B--2---:R-:W-:Y:S01]  /*61b0*/  CCTL.IVALL ;  /* 0x00000000ff00798f */ /* 0x004fe20002000000 */
[----:B------:R-:W-:Y:S05]  /*61c0*/  YIELD ;  /* 0x0000000000007946 */ /* 0x000fea0003800000 */
[----:B------:R-:W-:-:S13]  /*61d0*/  ISETP.NE.AND P0, PT, R5, R0, PT ;  /* 0x000000000500720c */ /* 0x000fda0003f05270 */
[----:B------:R-:W-:Y:S05]  /*61e0*/  @P0 BRA `(.L_x_1124) ;  /* 0xfffffffc00ec0947 */ /* 0x000fea000383ffff */
.L_x_1123:
        /* <DEDUP_REMOVED lines=75> */
.L_x_1127:
        /* <DEDUP_REMOVED lines=31> */
.L_x_1126:
[----:B------:R-:W-:Y:S05]  /*6890*/  BSYNC.RECONVERGENT B0 ;  /* 0x0000000000007941 */ /* 0x000fea0003800200 */
.L_x_1125:
        /* <DEDUP_REMOVED lines=10> */
.L_x_1128:
        /* <DEDUP_REMOVED lines=87> */
.L_x_1129:
        /* <DEDUP_REMOVED lines=13> */
.L_x_4514:


//--------------------- .text._Z35group_norm_nhwc_bwd_one_pass_kernelI11Fp16IOFp16WLi256ELi80ELi640EEv26Group_norm_nhwc_bwd_params --------------------------
	.section	.text._Z35group_norm_nhwc_bwd_one_pass_kernelI11Fp16IOFp16WLi256ELi80ELi640EEv26Group_norm_nhwc_bwd_params,"ax",@progbits
	.align	128
        .global         _Z35group_norm_nhwc_bwd_one_pass_kernelI11Fp16IOFp16WLi256ELi80ELi640EEv26Group_norm_nhwc_bwd_params
        .type           _Z35group_norm_nhwc_bwd_one_pass_kernelI11Fp16IOFp16WLi256ELi80ELi640EEv26Group_norm_nhwc_bwd_params,@function
        .size           _Z35group_norm_nhwc_bwd_one_pass_kernelI11Fp16IOFp16WLi256ELi80ELi640EEv26Group_norm_nhwc_bwd_params,(.L_x_4515 - _Z35group_norm_nhwc_bwd_one_pass_kernelI11Fp16IOFp16WLi256ELi80ELi640EEv26Group_norm_nhwc_bwd_params)
        .other          _Z35group_norm_nhwc_bwd_one_pass_kernelI11Fp16IOFp16WLi256ELi80ELi640EEv26Group_norm_nhwc_bwd_params,@"STO_CUDA_ENTRY STV_DEFAULT"
_Z35group_norm_nhwc_bwd_one_pass_kernelI11Fp16IOFp16WLi256ELi80ELi640EEv26Group_norm_nhwc_bwd_params:
.text._Z35group_norm_nhwc_bwd_one_pass_kernelI11Fp16IOFp16WLi256ELi80ELi640EEv26Group_norm_nhwc_bwd_params:
        /* <DEDUP_REMOVED lines=22> */
.L_x_1197:
        /* <DEDUP_REMOVED lines=422> */
[----:B--2---:R-:W-:Y:S02]  /*1bc0*/  @P1 HADD2.F32 R64, -RZ, R37.H0_H0 ;  /* 0x20000025ff401230 */ /* 0x004fe40000004100 */
[----:B---3--:R-:W-:Y:S02]  /*1bd0*/  @P1 HADD2.F32 R62, -RZ, R32.H0_H0 ;  /* 0x20000020ff3e1230 */ /* 0x008fe40000004100 */
[----:B----4-:R-:W-:Y:S02]  /*1be0*/  HADD2.F32 R59, -RZ, R59.H0_H0 ;  /* 0x2000003bff3b7230 */ /* 0x010fe40000004100 */
[----:B------:R-:W-:Y:S01]  /*1bf0*/  HADD2.F32 R19, -RZ, R29.H0_H0 ;  /* 0x2000001dff137230 */ /* 0x000fe20000004100 */
        /* <DEDUP_REMOVED lines=290> */
.L_x_1131:
        /* <DEDUP_REMOVED lines=576> */
.L_x_1132:
        /* <DEDUP_REMOVED lines=44> */
.L_x_1134:
[----:B------:R-:W-:Y:S05]  /*54e0*/  BSYNC.RECONVERGENT B0 ;  /* 0x0000000000007941 */ /* 0x000fea0003800200 */
.L_x_1133:
        /* <DEDUP_REMOVED lines=52> */
.L_x_1136:
[----:B------:R-:W-:Y:S05]  /*5830*/  BSYNC.RECONVERGENT B0 ;  /* 0x0000000000007941 */ /* 0x000fea0003800200 */
.L_x_1135:
        /* <DEDUP_REMOVED lines=78> */
.L_x_1138:
[----:B------:R-:W-:Y:S05]  /*5d20*/  BSYNC.RECONVERGENT B0 ;  /* 0x0000000000007941 */ /* 0x000fea0003800200 */
.L_x_1137:
        /* <DEDUP_REMOVED lines=31> */
.L_x_1140:
[----:B------:R-:W-:Y:S05]  /*5f20*/  BSYNC.RECONVERGENT B0 ;  /* 0x0000000000007941 */ /* 0x000fea0003800200 */
.L_x_1139:
        /* <DEDUP_REMOVED lines=28> */
.L_x_1143:
        /* <DEDUP_REMOVED lines=8> */
.L_x_1142:
        /* <DEDUP_REMOVED lines=26> */
.L_x_1145:
        /* <DEDUP_REMOVED lines=136> */
.L_x_1144:
        /* <DEDUP_REMOVED lines=69> */
.L_x_1146:
        /* <DEDUP_REMOVED lines=35> */
.L_x_1147:
        /* <DEDUP_REMOVED lines=19> */
.L_x_1148:
[----:B------:R-:W-:Y:S05]  /*7340*/  BSYNC.RECONVERGENT B0 ;  /* 0x0000000000007941 */ /* 0x000fea0003800200 */
.L_x_1141:
        /* <DEDUP_REMOVED lines=46> */
.L_x_1149:
        /* <DEDUP_REMOVED lines=21> */
.L_x_1151:
[----:B------:R-:W-:Y:S05]  /*7780*/  BSYNC.RECONVERGENT B0 ;  /* 0x0000000000007941 */ /* 0x000fea0003800200 */
.L_x_1150:
        /* <DEDUP_REMOVED lines=35> */
.L_x_1152:
        /* <DEDUP_REMOVED lines=21> */
.L_x_1154:
[----:B------:R-:W-:Y:S05]  /*7b10*/  BSYNC.RECONVERGENT B0 ;  /* 0x0000000000007941 */ /* 0x000fea0003800200 */
.L_x_1153:
        /* <DEDUP_REMOVED lines=25> */
.L_x_1155:
        /* <DEDUP_REMOVED lines=21> */
.L_x_1157:
[----:B------:R-:W-:Y:S05]  /*7e00*/  BSYNC.RECONVERGENT B0 ;  /* 0x0000000000007941 */ /* 0x000fea0003800200 */
.L_x_1156:
        /* <DEDUP_REMOVED lines=35> */
.L_x_1158:
        /* <DEDUP_REMOVED lines=21> */
.L_x_1160:
[----:B------:R-:W-:Y:S05]  /*8190*/  BSYNC.RECONVERGENT B0 ;  /* 0x0000000000007941 */ /* 0x000fea0003800200 */
.L_x_1159:
        /* <DEDUP_REMOVED lines=25> */
.L_x_1161:
        /* <DEDUP_REMOVED lines=21> */
.L_x_1163:
[----:B------:R-:W-:Y:S05]  /*8480*/  BSYNC.RECONVERGENT B0 ;  /* 0x0000000000007941 */ /* 0x000fea0003800200 */
.L_x_1162:
        /* <DEDUP_REMOVED lines=82> */
.L_x_1164:
        /* <DEDUP_REMOVED lines=21> */
.L_x_1166:
[----:B------:R-:W-:Y:S05]  /*8b00*/  BSYNC.RECONVERGENT B0 ;  /* 0x0000000000007941 */ /* 0x000fea0003800200 */
.L_x_1165:
        /* <DEDUP_REMOVED lines=23> */
.L_x_1167:
        /* <DEDUP_REMOVED lines=19> */
.L_x_1169:
[----:B------:R-:W-:Y:S05]  /*8db0*/  BSYNC.RECONVERGENT B0 ;  /* 0x0000000000007941 */ /* 0x000fea0003800200 */
.L_x_1168:
        /* <DEDUP_REMOVED lines=23> */
.L_x_1170:
        /* <DEDUP_REMOVED lines=21> */
.L_x_1172:
[----:B------:R-:W-:Y:S05]  /*9080*/  BSYNC.RECONVERGENT B0 ;  /* 0x0000000000007941 */ /* 0x000fea0003800200 */
.L_x_1171:
        /* <DEDUP_REMOVED lines=23> */
.L_x_1173:
        /* <DEDUP_REMOVED lines=18> */
.L_x_1175:
[----:B------:R-:W-:Y:S05]  /*9320*/  BSYNC.RECONVERGENT B0 ;  /* 0x0000000000007941 */ /* 0x000fea0003800200 */
.L_x_1174:
        /* <DEDUP_REMOVED lines=61> */
.L_x_1176:
        /* <DEDUP_REMOVED lines=32> */
.L_x_1178:
[----:B------:R-:W-:Y:S05]  /*9900*/  BSYNC.RECONVERGENT B0 ;  /* 0x0000000000007941 */ /* 0x000fea0003800200 */
.L_x_1177:
        /* <DEDUP_REMOVED lines=21> */
.L_x_1179:
        /* <DEDUP_REMOVED lines=18> */
.L_x_1181:
[----:B------:R-:W-:Y:S05]  /*9b80*/  BSYNC.RECONVERGENT B0 ;  /* 0x0000000000007941 */ /* 0x000fea0003800200 */
.L_x_1180:
        /* <DEDUP_REMOVED lines=21> */
.L_x_1182:
        /* <DEDUP_REMOVED lines=18> */
.L_x_1184:
[----:B------:R-:W-:Y:S05]  /*9e00*/  BSYNC.RECONVERGENT B0 ;  /* 0x0000000000007941 */ /* 0x000fea0003800200 */
.L_x_1183:
        /* <DEDUP_REMOVED lines=21> */
.L_x_1185:
        /* <DEDUP_REMOVED lines=18> */
.L_x_1187:
[----:B------:R-:W-:Y:S05]  /*a080*/  BSYNC.RECONVERGENT B0 ;  /* 0x0000000000007941 */ /* 0x000fea0003800200 */
.L_x_1186:
        /* <DEDUP_REMOVED lines=21> */
.L_x_1188:
        /* <DEDUP_REMOVED lines=18> */
.L_x_1190:
[----:B------:R-:W-:Y:S05]  /*a300*/  BSYNC.RECONVERGENT B0 ;  /* 0x0000000000007941 */ /* 0x000fea0003800200 */
.L_x_1189:
        /* <DEDUP_REMOVED lines=21> */
.L_x_1191:
        /* <DEDUP_REMOVED lines=18> */
.L_x_1193:
[----:B------:R-:W-:Y:S05]  /*a580*/  BSYNC.RECONVERGENT B0 ;  /* 0x0000000000007941 */ /* 0x000fea0003800200 */
.L_x_1192:
        /* <DEDUP_REMOVED lines=22> */
.L_x_1194:
        /* <DEDUP_REMOVED lines=18> */
.L_x_1196:
[----:B------:R-:W-:Y:S05]  /*a810*/  BSYNC.RECONVERGENT B0 ;  /* 0x0000000000007941 */ /* 0x000fea0003800200 */
.L_x_1195:
        /* <DEDUP_REMOVED lines=8> */
.L_x_1130:
        /* <DEDUP_REMOVED lines=15> */
.L_x_1199:
[----:B------:R-:W-:Y:S05]  /*a990*/  BSYNC.RECONVERGENT B0 ;  /* 0x0000000000007941 */ /* 0x000fea0003800200 */
.L_x_1198:
        /* <DEDUP_REMOVED lines=11> */
.L_x_1201:
[----:B------:R-:W2:Y:S04]  /*aa50*/  LDG.E.STRONG.GPU R5, desc[UR8][R2.64] ;  /* 0x0000000802057981 */ /* 0x000ea8000c1ef900 */
[----:B--2---:R-:W-:Y:S01]  /*aa60*/  CCTL.IVALL ;  /* 0x00000000ff00798f */ /* 0x004fe20002000000 */
[----:B------:R-:W-:Y:S05]  /*aa70*/  YIELD ;  /* 0x0000000000007946 */ /* 0x000fea0003800000 */
[----:B------:R-:W-:-:S13]  /*aa80*/  ISETP.NE.AND P0, PT, R5, R0, PT ;  /* 0x000000000500720c */ /* 0x000fda0003f05270 */
[----:B------:R-:W-:Y:S05]  /*aa90*/  @P0 BRA `(.L_x_1201) ;  /* 0xfffffffc00ec0947 */ /* 0x000fea000383ffff */
.L_x_1200:
        /* <DEDUP_REMOVED lines=72> */
.L_x_1204:
        /* <DEDUP_REMOVED lines=24> */
[----:B--2---:R-:W-:Y:S02]  /*b0a0*/  F2FP.F16.F32.PACK_AB R17, R11, R2 ;  /* 0x000000020b11723e */ /* 0x004fe400000000ff */
[-C--:B------:R-:W-:Y:S02]  /*b0b0*/  MOV R11, R23.reuse ;  /* 0x00000017000b7202 */ /* 0x080fe40000000f00 */
[----:B---3--:R-:W-:Y:S01]  /*b0c0*/  F2FP.F16.F32.PACK_AB R19, R15, R12 ;  /* 0x0000000c0f13723e */ /* 0x008fe200000000ff */
[----:B------:R1:W-:Y:S04]  /*b0d0*/  STG.E desc[UR8][R8.64], R17 ;  /* 0x0000001108007986 */ /* 0x0003e8000c101908 */
[----:B------:R1:W-:Y:S01]  /*b0e0*/  STG.E desc[UR8][R10.64], R19 ;  /* 0x000000130a007986 */ /* 0x0003e2000c101908 */
[----:B------:R-:W-:Y:S01]  /*b0f0*/  IADD3.X R23, PT, PT, RZ, R23, RZ, P3, !PT ;  /* 0x00000017ff177210 */ /* 0x000fe20001ffe4ff */
[----:B------:R-:W-:Y:S06]  /*b100*/  @P1 BRA `(.L_x_1204) ;  /* 0xfffffffc00841947 */ /* 0x000fec000383ffff */
.L_x_1203:
[----:B------:R-:W-:Y:S05]  /*b110*/  BSYNC.RECONVERGENT B0 ;  /* 0x0000000000007941 */ /* 0x000fea0003800200 */
.L_x_1202:
        /* <DEDUP_REMOVED lines=10> */
.L_x_1205:
        /* <DEDUP_REMOVED lines=22> */
[----:B--2---:R-:W-:-:S02]  /*b320*/  F2FP.F16.F32.PACK_AB R19, R7, R2 ;  /* 0x000000020713723e */ /* 0x004fc400000000ff */
[----:B------:R-:W-:-:S04]  /*b330*/  LOP3.LUT R2, R24, 0x3, RZ, 0xc0, !PT ;  /* 0x0000000318027812 */ /* 0x000fc800078ec0ff */
[----:B------:R-:W-:Y:S02]  /*b340*/  IADD3.X R17, PT, PT, R2, UR5, RZ, P1, !PT ;  /* 0x0000000502117c10 */ /* 0x000fe40008ffe4ff */
[----:B0-----:R-:W-:Y:S02]  /*b350*/  F2FP.F16.F32.PACK_AB R21, R11, R8 ;  /* 0x000000080b15723e */ /* 0x001fe400000000ff */
        /* <DEDUP_REMOVED lines=56> */
[----:B----4-:R-:W-:-:S03]  /*b6e0*/  F2FP.F16.F32.PACK_AB R7, R9, R6 ;  /* 0x000000060907723e */ /* 0x010fc600000000ff */
[----:B------:R1:W-:Y:S04]  /*b6f0*/  STG.E desc[UR8][R12.64], R5 ;  /* 0x000000050c007986 */ /* 0x0003e8000c101908 */
[----:B------:R1:W-:Y:S02]  /*b700*/  STG.E desc[UR8][R14.64], R7 ;  /* 0x000000070e007986 */ /* 0x0003e4000c101908 */
[----:B------:R-:W-:Y:S05]  /*b710*/  @P0 BRA `(.L_x_1205) ;  /* 0xfffffff800a80947 */ /* 0x000fea000383ffff */
[----:B------:R-:W-:Y:S05]  /*b720*/  EXIT ;  /* 0x000000000000794d */ /* 0x000fea0003800000 */
.L_x_1206:
        /* <DEDUP_REMOVED lines=13> */
.L_x_4515:


//--------------------- .text._Z35group_norm_nhwc_bwd_one_pass_kernelI11Fp16IOFp16WLi512ELi80ELi640EEv26Group_norm_nhwc_bwd_params --------------------------
	.section	.text._Z35group_norm_nhwc_bwd_one_pass_kernelI11Fp16IOFp16WLi512ELi80ELi640EEv26Group_norm_nhwc_bwd_params,"ax",@progbits
	.align	128
        .global         _Z35group_norm_nhwc_bwd_one_pass_kernelI11Fp16IOFp16WLi512ELi80ELi640EEv26Group_norm_nhwc_bwd_params
        .type           _Z35group_norm_nhwc_bwd_one_pass_kernelI11Fp16IOFp16WLi512ELi80ELi640EEv26Group_norm_nhwc_bwd_params,@function
        .size           _Z35group_norm_nhwc_bwd_one_pass_kernelI11Fp16IOFp16WLi512ELi80ELi640EEv26Group_norm_nhwc_bwd_params,(.L_x_4516 - _Z35group_norm_nhwc_bwd_one_pass_kernelI11Fp16IOFp16WLi512ELi80ELi640EEv26Group_norm_nhwc_bwd_params)
        .other          _Z35group_norm_nhwc_bwd_one_pass_kernelI11Fp16IOFp16WLi512ELi80ELi640EEv26Group_norm_nhwc_bwd_params,@"STO_CUDA_ENTRY STV_DEFAULT"
_Z35group_norm_nhwc_bwd_one_pass_kernelI11Fp16IOFp16WLi512ELi80ELi640EEv26Group_norm_nhwc_bwd_params:
.text._Z35group_norm_nhwc_bwd_one_pass_kernelI11Fp16IOFp16WLi512ELi80ELi640EEv26Group_norm_nhwc_bwd_params:
        /* <DEDUP_REMOVED lines=28> */
.L_x_1233:
[----:B------:R-:W2:Y:S01]  /*01c0*/  LDL R4, [R1+0x194] ;  /* 0x0001940001047983 */ /* 0x000ea20000100800 */
[----:B0-----:R-:W0:Y:S03]  /*01d0*/  LDCU UR14, c[0x0][0x410] ;  /* 0x00008200ff0e77ac */ /* 0x001e260008000800 */
[----:B------:R-:W3:Y:S01]  /*01e0*/  LDL.LU R6, [R1+0x190] ;  /* 0x0001900001067983 */ /* 0x000ee20000300800 */
[----:B------:R-:W-:Y:S01]  /*01f0*/  IABS R3, UR8 ;  /* 0x0000000800037c13 */ /* 0x000fe20008000000 */
[----:B------:R-:W-:Y:S01]  /*0200*/  UMOV UR6, URZ ;  /* 0x000000ff00067c82 */ /* 0x000fe20008000000 */
[----:B-1----:R-:W1:Y:S01]  /*0210*/  LDCU.128 UR16, c[0x0][0x400] ;  /* 0x00008000ff1077ac */ /* 0x002e620008000c00 */
        /* <DEDUP_REMOVED lines=56> */
[----:B------:R-:W0:Y:S08]  /*05a0*/  @!P6 LDC.64 R28, c[0x0][0x3f8] ;  /* 0x0000fe00ff1ceb82 */ /* 0x000e300000000a00 */
        /* <DEDUP_REMOVED lines=10> */
[----:B------:R-:W-:Y:S02]  /*0650*/  @!P0 SHF.R.S32.HI R4, RZ, 0x1f, R62 ;  /* 0x0000001fff048819 */ /* 0x000fe4000001143e */
[----:B------:R-:W-:Y:S01]  /*0660*/  LOP3.LUT R63, R63, 0xfffffff7, RZ, 0xc0, !PT ;  /* 0xfffffff73f3f7812 */ /* 0x000fe200078ec0ff */
[----:B0-----:R-:W-:Y:S01]  /*0670*/  @!P6 IMAD R8, R17, R28, RZ ;  /* 0x0000001c1108e224 */ /* 0x001fe200078e02ff */
[----:B------:R-:W0:Y:S01]  /*0680*/  @!P0 LDC.64 R48, c[0x0][0x3a0] ;  /* 0x0000e800ff308b82 */ /* 0x000e220000000a00 */
[----:B------:R-:W-:Y:S02]  /*0690*/  IADD3 R33, PT, PT, R31, UR5, RZ ;  /* 0x000000051f217c10 */ /* 0x000fe4000fffe0ff */
[----:B------:R-:W-:-:S02]  /*06a0*/  IADD3 R59, PT, PT, R62, 0x110, RZ ;  /* 0x000001103e3b7810 */ /* 0x000fc40007ffe0ff */
[----:B------:R-:W-:Y:S01]  /*06b0*/  IADD3 R65, PT, PT, R62, 0x120, RZ ;  /* 0x000001203e417810 */ /* 0x000fe20007ffe0ff */
[----:B------:R-:W-:Y:S01]  /*06c0*/  STL.S16 [R1+0x120], RZ ;  /* 0x000120ff01007387 */ /* 0x000fe20000100600 */
[----:B------:R-:W-:Y:S01]  /*06d0*/  @!P0 MOV R32, R30 ;  /* 0x0000001e00208202 */ /* 0x000fe20000000f00 */
[-C--:B--2---:R-:W-:Y:S01]  /*06e0*/  @!P0 IMAD R0, R4, R12.reuse, RZ ;  /* 0x0000000c04008224 */ /* 0x084fe200078e02ff */
[----:B------:R-:W2:Y:S03]  /*06f0*/  LDCU.64 UR6, c[0x0][0x3b8] ;  /* 0x00007700ff0677ac */ /* 0x000ea60008000a00 */
[C---:B------:R-:W-:Y:S02]  /*0700*/  @!P0 IMAD R13, R62.reuse, R13, R0 ;  /* 0x0000000d3e0d8224 */ /* 0x040fe400078e0200 */
[----:B------:R-:W-:-:S05]  /*0710*/  @!P0 IMAD.WIDE.U32 R2, R62, R12, R32 ;  /* 0x0000000c3e028225 */ /* 0x000fca00078e0020 */
[----:B------:R-:W-:Y:S02]  /*0720*/  @!P0 IADD3 R3, PT, PT, R3, R13, RZ ;  /* 0x0000000d03038210 */ /* 0x000fe40007ffe0ff */
[C---:B------:R-:W-:Y:S02]  /*0730*/  @!P0 SHF.L.U32 R51, R2.reuse, 0x1, RZ ;  /* 0x0000000102338819 */ /* 0x040fe400000006ff */
[----:B------:R-:W-:Y:S02]  /*0740*/  @!P0 SHF.L.U64.HI R2, R2, 0x1, R3 ;  /* 0x0000000102028819 */ /* 0x000fe40000010203 */
[C---:B---3--:R-:W-:Y:S02]  /*0750*/  @!P0 IADD3 R50, P3, PT, R51.reuse, R18, RZ ;  /* 0x0000001233328210 */ /* 0x048fe40007f7e0ff */
[----:B------:R-:W-:Y:S02]  /*0760*/  IADD3 R13, PT, PT, R62, 0x40, RZ ;  /* 0x000000403e0d7810 */ /* 0x000fe40007ffe0ff */
[----:B0-----:R-:W-:-:S02]  /*0770*/  @!P0 IADD3 R48, P2, PT, R51, R48, RZ ;  /* 0x0000003033308210 */ /* 0x001fc40007f5e0ff */
[----:B------:R-:W-:Y:S02]  /*0780*/  @!P0 IADD3.X R51, PT, PT, R2, R19, RZ, P3, !PT ;  /* 0x0000001302338210 */ /* 0x000fe40001ffe4ff */
        /* <DEDUP_REMOVED lines=12> */
[----:B------:R-:W0:Y:S01]  /*0850*/  @!P3 LDC.64 R26, c[0x0][0x398] ;  /* 0x0000e600ff1abb82 */ /* 0x000e220000000a00 */
[----:B------:R-:W-:Y:S01]  /*0860*/  @!P4 IMAD.WIDE.U32 R2, R5, R20, R2 ;  /* 0x000000140502c225 */ /* 0x000fe200078e0002 */
[----:B------:R-:W-:Y:S02]  /*0870*/  IADD3 R0, PT, PT, R62, 0x50, RZ ;  /* 0x000000503e007810 */ /* 0x000fe40007ffe0ff */
[----:B------:R-:W-:-:S02]  /*0880*/  LOP3.LUT R64, R64, 0xffdfffff, RZ, 0xc0, !PT ;  /* 0xffdfffff40407812 */ /* 0x000fc400078ec0ff */
[----:B------:R-:W-:Y:S02]  /*0890*/  @!P4 IADD3 R3, PT, PT, R3, R9, RZ ;  /* 0x000000090303c210 */ /* 0x000fe40007ffe0ff */
[----:B------:R-:W-:Y:S01]  /*08a0*/  @!P4 SHF.L.U32 R87, R2, 0x1, RZ ;  /* 0x000000010257c819 */ /* 0x000fe200000006ff */
[----:B----4-:R-:W-:Y:S01]  /*08b0*/  @!P3 IMAD R4, R15, R24, RZ ;  /* 0x000000180f04b224 */ /* 0x010fe200078e02ff */
[----:B------:R-:W3:Y:S01]  /*08c0*/  @!P3 LDC.64 R20, c[0x0][0x3a0] ;  /* 0x0000e800ff14bb82 */ /* 0x000ee20000000a00 */
[----:B------:R-:W-:Y:S02]  /*08d0*/  ISETP.GE.U32.AND P2, PT, R0, UR16, PT ;  /* 0x0000001000007c0c */ /* 0x000fe4000bf46070 */
[----:B------:R-:W-:Y:S02]  /*08e0*/  SHF.R.S32.HI R15, RZ, 0x1f, R0 ;  /* 0x0000001fff0f7819 */ /* 0x000fe40000011400 */
[----:B------:R-:W-:Y:S02]  /*08f0*/  @P5 LOP3.LUT R64, R64, 0x200000, RZ, 0xfc, !PT ;  /* 0x0020000040405812 */ /* 0x000fe400078efcff */
[----:B------:R-:W-:Y:S01]  /*0900*/  @!P4 SHF.L.U64.HI R6, R2, 0x1, R3 ;  /* 0x000000010206c819 */ /* 0x000fe20000010203 */
[----:B------:R-:W-:Y:S01]  /*0910*/  @!P6 IMAD R17, R11, R29, R8 ;  /* 0x0000001d0b11e224 */ /* 0x000fe200078e0208 */
[----:B-1----:R-:W-:Y:S01]  /*0920*/  @!P4 IADD3 R84, P1, PT, R87, R84, RZ ;  /* 0x000000545754c210 */ /* 0x002fe20007f3e0ff */
[----:B------:R-:W-:Y:S01]  /*0930*/  @!P3 IMAD R9, R7, R25, R4 ;  /* 0x000000190709b224 */ /* 0x000fe200078e0204 */
[----:B------:R-:W-:Y:S01]  /*0940*/  ISETP.GE.AND.EX P4, PT, R15, UR17, PT, P2 ;  /* 0x000000110f007c0c */ /* 0x000fe2000bf86320 */
[----:B------:R-:W1:Y:S01]  /*0950*/  @!P5 LDC.64 R2, c[0x0][0x3f8] ;  /* 0x0000fe00ff02db82 */ /* 0x000e620000000a00 */
[----:B------:R-:W-:-:S02]  /*0960*/  LOP3.LUT P2, RZ, R64, 0x1000000, RZ, 0xc0, !PT ;  /* 0x0100000040ff7812 */ /* 0x000fc4000784c0ff */
[----:B------:R-:W-:Y:S02]  /*0970*/  @!P3 MOV R4, R30 ;  /* 0x0000001e0004b202 */ /* 0x000fe40000000f00 */
[----:B------:R-:W-:-:S03]  /*0980*/  @!P3 MOV R5, R33 ;  /* 0x000000210005b202 */ /* 0x000fc60000000f00 */
[----:B------:R-:W4:Y:S01]  /*0990*/  @!P5 LDC.64 R80, c[0x0][0x3a0] ;  /* 0x0000e800ff50db82 */ /* 0x000f220000000a00 */
[----:B------:R-:W-:Y:S01]  /*09a0*/  @!P3 IMAD.WIDE.U32 R4, R7, R24, R4 ;  /* 0x000000180704b225 */ /* 0x000fe200078e0004 */
[----:B------:R-:W-:-:S04]  /*09b0*/  @!P6 MOV R8, R30 ;  /* 0x0000001e0008e202 */ /* 0x000fc80000000f00 */
[----:B------:R-:W-:Y:S02]  /*09c0*/  @!P2 IADD3.X R85, PT, PT, R6, R85, RZ, P1, !PT ;  /* 0x000000550655a210 */ /* 0x000fe40000ffe4ff */
[----:B------:R-:W-:Y:S02]  /*09d0*/  @!P2 IADD3 R86, P1, PT, R87, R22, RZ ;  /* 0x000000165756a210 */ /* 0x000fe40007f3e0ff */
[----:B------:R-:W-:Y:S02]  /*09e0*/  @!P3 IADD3 R5, PT, PT, R5, R9, RZ ;  /* 0x000000090505b210 */ /* 0x000fe40007ffe0ff */
[----:B------:R-:W-:Y:S02]  /*09f0*/  @!P3 SHF.L.U32 R53, R4, 0x1, RZ ;  /* 0x000000010435b819 */ /* 0x000fe400000006ff */
[----:B------:R-:W-:Y:S02]  /*0a00*/  @!P6 MOV R9, R33 ;  /* 0x000000210009e202 */ /* 0x000fe40000000f00 */
[----:B------:R-:W-:-:S02]  /*0a10*/  @!P2 IADD3.X R87, PT, PT, R6, R23, RZ, P1, !PT ;  /* 0x000000170657a210 */ /* 0x000fc40000ffe4ff */
[----:B------:R-:W-:Y:S01]  /*0a20*/  @!P3 SHF.L.U64.HI R10, R4, 0x1, R5 ;  /* 0x00000001040ab819 */ /* 0x000fe20000010205 */
[----:B------:R-:W2:Y:S01]  /*0a30*/  @!P6 LDC.64 R22, c[0x0][0x398] ;  /* 0x0000e600ff16eb82 */ /* 0x000ea20000000a00 */
[----:B---3--:R-:W-:Y:S01]  /*0a40*/  @!P3 IADD3 R4, P1, PT, R53, R20, RZ ;  /* 0x000000143504b210 */ /* 0x008fe20007f3e0ff */
[----:B------:R-:W-:-:S03]  /*0a50*/  @!P6 IMAD.WIDE.U32 R8, R11, R28, R8 ;  /* 0x0000001c0b08e225 */ /* 0x000fc600078e0008 */
[----:B------:R-:W-:-:S03]  /*0a60*/  @!P3 IADD3.X R5, PT, PT, R10, R21, RZ, P1, !PT ;  /* 0x000000150a05b210 */ /* 0x000fc60000ffe4ff */
[----:B------:R-:W3:Y:S01]  /*0a70*/  @!P4 LDC.64 R6, c[0x0][0x3f8] ;  /* 0x0000fe00ff06cb82 */ /* 0x000ee20000000a00 */
[----:B0-----:R-:W-:Y:S02]  /*0a80*/  @!P3 IADD3 R52, P1, PT, R53, R26, RZ ;  /* 0x0000001a3534b210 */ /* 0x001fe40007f3e0ff */
[----:B------:R-:W-:Y:S02]  /*0a90*/  @!P6 IADD3 R9, PT, PT, R9, R17, RZ ;  /* 0x000000110909e210 */ /* 0x000fe40007ffe0ff */
[----:B------:R-:W-:Y:S01]  /*0aa0*/  @!P3 IADD3.X R53, PT, PT, R10, R27, RZ, P1, !PT ;  /* 0x0000001b0a35b210 */ /* 0x000fe20000ffe4ff */
[----:B-1----:R-:W-:Y:S01]  /*0ab0*/  @!P5 IMAD R12, R19, R2, RZ ;  /* 0x00000002130cd224 */ /* 0x002fe200078e02ff */
[C---:B------:R-:W-:Y:S01]  /*0ac0*/  @!P6 SHF.L.U32 R79, R8.reuse, 0x1, RZ ;  /* 0x00000001084fe819 */ /* 0x040fe200000006ff */
[----:B------:R-:W0:Y:S01]  /*0ad0*/  @!P5 LDC.64 R16, c[0x0][0x398] ;  /* 0x0000e600ff10db82 */ /* 0x000e220000000a00 */
[----:B------:R-:W-:Y:S02]  /*0ae0*/  @!P6 SHF.L.U64.HI R10, R8, 0x1, R9 ;  /* 0x00000001080ae819 */ /* 0x000fe40000010209 */
[----:B------:R-:W-:-:S02]  /*0af0*/  @!P5 MOV R8, R30 ;  /* 0x0000001e0008d202 */ /* 0x000fc40000000f00 */
[----:B------:R-:W-:Y:S01]  /*0b00*/  @!P5 MOV R9, R33 ;  /* 0x000000210009d202 */ /* 0x000fe20000000f00 */
[C---:B------:R-:W-:Y:S02]  /*0b10*/  @!P5 IMAD R11, R13.reuse, R3, R12 ;  /* 0x000000030d0bd224 */ /* 0x040fe400078e020c */
[----:B------:R-:W1:Y:S01]  /*0b20*/  @!P4 LDC.64 R18, c[0x0][0x3a0] ;  /* 0x0000e800ff12cb82 */ /* 0x000e620000000a00 */
[----:B------:R-:W-:Y:S01]  /*0b30*/  @!P5 IMAD.WIDE.U32 R2, R13, R2, R8 ;  /* 0x000000020d02d225 */ /* 0x000fe200078e0008 */
[----:B------:R-:W-:-:S04]  /*0b40*/  @!P6 IADD3 R82, P1, PT, R79, R82, RZ ;  /* 0x000000524f52e210 */ /* 0x000fc80007f3e0ff */
[----:B------:R-:W-:Y:S02]  /*0b50*/  @!P5 IADD3 R3, PT, PT, R3, R11, RZ ;  /* 0x0000000b0303d210 */ /* 0x000fe40007ffe0ff */
[----:B------:R-:W1:Y:S01]  /*0b60*/  @!P4 LDC.64 R12, c[0x0][0x398] ;  /* 0x0000e600ff0ccb82 */ /* 0x000e620000000a00 */
[----:B------:R-:W-:Y:S02]  /*0b70*/  @!P6 IADD3.X R83, PT, PT, R10, R83, RZ, P1, !PT ;  /* 0x000000530a53e210 */ /* 0x000fe40000ffe4ff */
[----:B--2---:R-:W-:Y:S02]  /*0b80*/  @!P6 IADD3 R78, P1, PT, R79, R22, RZ ;  /* 0x000000164f4ee210 */ /* 0x004fe40007f3e0ff */
[C---:B------:R-:W-:Y:S02]  /*0b90*/  @!P5 SHF.L.U32 R9, R2.reuse, 0x1, RZ ;  /* 0x000000010209d819 */ /* 0x040fe400000006ff */
[----:B------:R-:W-:Y:S01]  /*0ba0*/  @!P5 SHF.L.U64.HI R8, R2, 0x1, R3 ;  /* 0x000000010208d819 */ /* 0x000fe20000010203 */
[----:B---3--:R-:W-:Y:S01]  /*0bb0*/  @!P4 IMAD R15, R15, R6, RZ ;  /* 0x000000060f0fc224 */ /* 0x008fe200078e02ff */
[----:B------:R-:W-:-:S02]  /*0bc0*/  @!P4 MOV R2, R30 ;  /* 0x0000001e0002c202 */ /* 0x000fc40000000f00 */
[----:B------:R-:W-:Y:S02]  /*0bd0*/  @!P4 MOV R3, R33 ;  /* 0x000000210003c202 */ /* 0x000fe40000000f00 */
[----:B------:R-:W-:Y:S01]  /*0be0*/  @!P6 IADD3.X R79, PT, PT, R10, R23, RZ, P1, !PT ;  /* 0x000000170a4fe210 */ /* 0x000fe20000ffe4ff */
[C---:B------:R-:W-:Y:S01]  /*0bf0*/  @!P4 IMAD R7, R0.reuse, R7, R15 ;  /* 0x000000070007c224 */ /* 0x040fe200078e020f */
[----:B----4-:R-:W-:Y:S01]  /*0c00*/  @!P5 IADD3 R80, P1, PT, R9, R80, RZ ;  /* 0x000000500950d210 */ /* 0x010fe20007f3e0ff */
[----:B------:R-:W-:-:S03]  /*0c10*/  @!P4 IMAD.WIDE.U32 R2, R0, R6, R2 ;  /* 0x000000060002c225 */ /* 0x000fc600078e0002 */
[----:B------:R-:W-:Y:S02]  /*0c20*/  @!P5 IADD3.X R81, PT, PT, R8, R81, RZ, P1, !PT ;  /* 0x000000510851d210 */ /* 0x000fe40000ffe4ff */
[----:B0-----:R-:W-:Y:S02]  /*0c30*/  @!P5 IADD3 R6, P1, PT, R9, R16, RZ ;  /* 0x000000100906d210 */ /* 0x001fe40007f3e0ff */
[----:B------:R-:W-:Y:S02]  /*0c40*/  @!P4 IADD3 R3, PT, PT, R3, R7, RZ ;  /* 0x000000070303c210 */ /* 0x000fe40007ffe0ff */
[----:B------:R-:W-:Y:S02]  /*0c50*/  @!P4 SHF.L.U32 R43, R2, 0x1, RZ ;  /* 0x00000001022bc819 */ /* 0x000fe400000006ff */
[----:B------:R-:W-:Y:S02]  /*0c60*/  @!P5 IADD3.X R7, PT, PT, R8, R17, RZ, P1, !PT ;  /* 0x000000110807d210 */ /* 0x000fe40000ffe4ff */
[----:B------:R-:W-:-:S02]  /*0c70*/  @!P4 SHF.L.U64.HI R2, R2, 0x1, R3 ;  /* 0x000000010202c819 */ /* 0x000fc40000010203 */
[C---:B-1----:R-:W-:Y:S02]  /*0c80*/  @!P4 IADD3 R8, P1, PT, R43.reuse, R18, RZ ;  /* 0x000000122b08c210 */ /* 0x042fe40007f3e0ff */
        /* <DEDUP_REMOVED lines=389> */
[----:B-1----:R-:W-:Y:S02]  /*24e0*/  @!P5 IADD3 R10, P1, PT, R52, R4, RZ ;  /* 0x00000004340ad210 */ /* 0x002fe40007f3e0ff */
[----:B------:R-:W-:Y:S02]  /*24f0*/  MOV R4, RZ ;  /* 0x000000ff00047202 */ /* 0x000fe40000000f00 */
[----:B------:R-:W-:Y:S02]  /*2500*/  @!P5 IADD3.X R11, PT, PT, R0, R5, RZ, P1, !PT ;  /* 0x00000005000bd210 */ /* 0x000fe40000ffe4ff */
[----:B------:R-:W-:Y:S02]  /*2510*/  IADD3 R0, PT, PT, R62, 0x170, RZ ;  /* 0x000001703e007810 */ /* 0x000fe40007ffe0ff */
[----:B------:R0:W3:Y:S02]  /*2520*/  @!P4 LDG.E R4, desc[UR10][R6.64] ;  /* 0x0000000a0604c981 */ /* 0x0000e4000c1e1900 */
[----:B------:R-:W-:-:S02]  /*2530*/  SHF.R.S32.HI R5, RZ, 0x1f, R0 ;  /* 0x0000001fff057819 */ /* 0x000fc40000011400 */
        /* <DEDUP_REMOVED lines=15> */
[----:B------:R-:W-:Y:S02]  /*2630*/  @!P4 SHF.L.U32 R5, R52, 0x1, RZ ;  /* 0x000000013405c819 */ /* 0x000fe400000006ff */
[----:B------:R-:W1:Y:S01]  /*2640*/  @!P4 LDC.64 R52, c[0x0][0x398] ;  /* 0x0000e600ff34cb82 */ /* 0x000e620000000a00 */
[----:B------:R1:W-:Y:S01]  /*2650*/  @!P5 STL.64 [R1+0x150], R10 ;  /* 0x0001500a0100d387 */ /* 0x0003e20000100a00 */
[----:B0-----:R-:W-:-:S04]  /*2660*/  @!P4 IADD3 R42, P1, PT, R5, R42, RZ ;  /* 0x0000002a052ac210 */ /* 0x001fc80007f3e0ff */
[----:B------:R-:W-:Y:S02]  /*2670*/  @!P4 IADD3.X R43, PT, PT, R0, R43, RZ, P1, !PT ;  /* 0x0000002b002bc210 */ /* 0x000fe40000ffe4ff */
[----:B-1----:R-:W-:-:S04]  /*2680*/  @!P4 IADD3 R10, P1, PT, R5, R52, RZ ;  /* 0x00000034050ac210 */ /* 0x002fc80007f3e0ff */
[----:B------:R-:W-:-:S05]  /*2690*/  @!P4 IADD3.X R11, PT, PT, R0, R53, RZ, P1, !PT ;  /* 0x00000035000bc210 */ /* 0x000fca0000ffe4ff */
[----:B------:R0:W-:Y:S04]  /*26a0*/  @!P4 STL.64 [R1+0x148], R10 ;  /* 0x0001480a0100c387 */ /* 0x0001e80000100a00 */
[----:B0-----:R-:W4:Y:S01]  /*26b0*/  LDL.LU.64 R10, [R1+0x210] ;  /* 0x00021000010a7983 */ /* 0x001f220000300a00 */
[----:B------:R-:W-:-:S04]  /*26c0*/  LOP3.LUT R64, R64, 0xfffffff7, RZ, 0xc0, !PT ;  /* 0xfffffff740407812 */ /* 0x000fc800078ec0ff */
[----:B------:R-:W-:-:S04]  /*26d0*/  @P5 LOP3.LUT R64, R64, 0x8, RZ, 0xfc, !PT ;  /* 0x0000000840405812 */ /* 0x000fc800078efcff */
[----:B------:R-:W-:Y:S02]  /*26e0*/  LOP3.LUT P3, RZ, R64, 0x80000, RZ, 0xc0, !PT ;  /* 0x0008000040ff7812 */ /* 0x000fe4000786c0ff */
[----:B------:R-:W-:Y:S02]  /*26f0*/  IADD3 R0, PT, PT, R62, 0x180, RZ ;  /* 0x000001803e007810 */ /* 0x000fe40007ffe0ff */
[----:B------:R-:W-:Y:S02]  /*2700*/  LOP3.LUT R64, R64, 0xfffffffb, RZ, 0xc0, !PT ;  /* 0xfffffffb40407812 */ /* 0x000fe400078ec0ff */
[----:B------:R-:W-:Y:S02]  /*2710*/  SHF.R.S32.HI R5, RZ, 0x1f, R0 ;  /* 0x0000001fff057819 */ /* 0x000fe40000011400 */
[----:B------:R-:W-:Y:S02]  /*2720*/  ISETP.GE.U32.AND P1, PT, R0, UR16, PT ;  /* 0x0000001000007c0c */ /* 0x000fe4000bf26070 */
[----:B------:R-:W-:-:S04]  /*2730*/  @P4 LOP3.LUT R64, R64, 0x4, RZ, 0xfc, !PT ;  /* 0x0000000440404812 */ /* 0x000fc800078efcff */
[----:B------:R-:W-:Y:S01]  /*2740*/  LOP3.LUT P2, RZ, R64, 0x20000, RZ, 0xc0, !PT ;  /* 0x0002000040ff7812 */ /* 0x000fe2000784c0ff */
[----:B----4-:R0:W4:Y:S02]  /*2750*/  @!P3 LDG.E R9, desc[UR10][R10.64] ;  /* 0x0000000a0a09b981 */ /* 0x010124000c1e1900 */
[----:B0-----:R-:W-:-:S06]  /*2760*/  CS2R R10, SRZ ;  /* 0x00000000000a7805 */ /* 0x001fcc000001ff00 */
[----:B------:R0:W4:Y:S01]  /*2770*/  @!P3 LDG.E R10, desc[UR10][R12.64] ;  /* 0x0000000a0c0ab981 */ /* 0x000122000c1e1900 */
[----:B------:R-:W-:Y:S02]  /*2780*/  ISETP.GE.AND.EX P3, PT, R5, UR17, PT, P1 ;  /* 0x0000001105007c0c */ /* 0x000fe4000bf66310 */
[----:B------:R-:W-:Y:S02]  /*2790*/  LOP3.LUT P1, RZ, R64, 0x40000, RZ, 0xc0, !PT ;  /* 0x0004000040ff7812 */ /* 0x000fe4000782c0ff */
[----:B0-----:R-:W-:-:S11]  /*27a0*/  CS2R R12, SRZ ;  /* 0x00000000000c7805 */ /* 0x001fd6000001ff00 */
[----:B------:R0:W4:Y:S04]  /*27b0*/  @!P1 LDG.E R13, desc[UR10][R16.64] ;  /* 0x0000000a100d9981 */ /* 0x000128000c1e1900 */
[----:B------:R1:W4:Y:S01]  /*27c0*/  @!P1 LDG.E R12, desc[UR10][R46.64] ;  /* 0x0000000a2e0c9981 */ /* 0x000322000c1e1900 */
[----:B0-----:R-:W0:Y:S01]  /*27d0*/  @!P3 LDC.64 R16, c[0x0][0x3f8] ;  /* 0x0000fe00ff10bb82 */ /* 0x001e220000000a00 */
        /* <DEDUP_REMOVED lines=12> */
[----:B------:R-:W-:-:S04]  /*28a0*/  LOP3.LUT R64, R64, 0xfffffffd, RZ, 0xc0, !PT ;  /* 0xfffffffd40407812 */ /* 0x000fc800078ec0ff */
[----:B------:R-:W-:Y:S02]  /*28b0*/  @P3 LOP3.LUT R64, R64, 0x2, RZ, 0xfc, !PT ;  /* 0x0000000240403812 */ /* 0x000fe400078efcff */
[----:B0-----:R-:W-:-:S04]  /*28c0*/  @!P3 IADD3 R46, P1, PT, R46, R16, RZ ;  /* 0x000000102e2eb210 */ /* 0x001fc80007f3e0ff */
[----:B------:R-:W-:Y:S02]  /*28d0*/  @!P3 IADD3.X R47, PT, PT, R0, R17, RZ, P1, !PT ;  /* 0x00000011002fb210 */ /* 0x000fe40000ffe4ff */
[----:B------:R-:W-:Y:S02]  /*28e0*/  CS2R R16, SRZ ;  /* 0x0000000000107805 */ /* 0x000fe4000001ff00 */
[----:B------:R-:W-:-:S04]  /*28f0*/  IADD3 R0, PT, PT, R62, 0x190, RZ ;  /* 0x000001903e007810 */ /* 0x000fc80007ffe0ff */
[----:B------:R-:W-:Y:S01]  /*2900*/  SHF.R.S32.HI R5, RZ, 0x1f, R0 ;  /* 0x0000001fff057819 */ /* 0x000fe20000011400 */
[----:B------:R-:W4:Y:S01]  /*2910*/  @!P2 LDG.E R16, desc[UR10][R44.64] ;  /* 0x0000000a2c10a981 */ /* 0x000f22000c1e1900 */
[----:B------:R-:W-:-:S03]  /*2920*/  ISETP.GE.U32.AND P1, PT, R0, UR16, PT ;  /* 0x0000001000007c0c */ /* 0x000fc6000bf26070 */
[----:B------:R0:W4:Y:S01]  /*2930*/  @!P2 LDG.E R17, desc[UR10][R18.64] ;  /* 0x0000000a1211a981 */ /* 0x000122000c1e1900 */
[----:B------:R-:W-:Y:S02]  /*2940*/  ISETP.GE.AND.EX P2, PT, R5, UR17, PT, P1 ;  /* 0x0000001105007c0c */ /* 0x000fe4000bf46310 */
[----:B------:R-:W-:Y:S02]  /*2950*/  LOP3.LUT P1, RZ, R64, 0x10000, RZ, 0xc0, !PT ;  /* 0x0001000040ff7812 */ /* 0x000fe4000782c0ff */
[----:B0-----:R-:W-:-:S11]  /*2960*/  CS2R R18, SRZ ;  /* 0x0000000000127805 */ /* 0x001fd6000001ff00 */
[----:B------:R0:W4:Y:S02]  /*2970*/  @!P1 LDG.E R19, desc[UR10][R20.64] ;  /* 0x0000000a14139981 */ /* 0x000124000c1e1900 */
[----:B0-----:R-:W-:-:S06]  /*2980*/  CS2R R20, SRZ ;  /* 0x0000000000147805 */ /* 0x001fcc000001ff00 */
[----:B------:R0:W4:Y:S02]  /*2990*/  @!P1 LDG.E R21, desc[UR10][R22.64] ;  /* 0x0000000a16159981 */ /* 0x000124000c1e1900 */
[----:B0-----:R-:W0:Y:S01]  /*29a0*/  @!P2 LDC.64 R22, c[0x0][0x3f8] ;  /* 0x0000fe00ff16ab82 */ /* 0x001e220000000a00 */
[----:B------:R-:W-:Y:S02]  /*29b0*/  @!P2 MOV R44, R30 ;  /* 0x0000001e002ca202 */ /* 0x000fe40000000f00 */
[----:B------:R-:W-:Y:S01]  /*29c0*/  @!P2 MOV R45, R33 ;  /* 0x00000021002da202 */ /* 0x000fe20000000f00 */
[----:B------:R1:W-:Y:S04]  /*29d0*/  @!P3 STL.64 [R1+0x138], R46 ;  /* 0x0001382e0100b387 */ /* 0x0003e80000100a00 */
[----:B-1----:R-:W1:Y:S01]  /*29e0*/  @!P2 LDC.64 R46, c[0x0][0x3a0] ;  /* 0x0000e800ff2eab82 */ /* 0x002e620000000a00 */
[----:B0-----:R-:W-:-:S02]  /*29f0*/  @!P2 IMAD R5, R5, R22, RZ ;  /* 0x000000160505a224 */ /* 0x001fc400078e02ff */
[----:B------:R-:W-:-:S04]  /*2a00*/  @!P2 IMAD.WIDE.U32 R44, R0, R22, R44 ;  /* 0x00000016002ca225 */ /* 0x000fc800078e002c */
[----:B------:R-:W-:-:S05]  /*2a10*/  @!P2 IMAD R23, R0, R23, R5 ;  /* 0x000000170017a224 */ /* 0x000fca00078e0205 */
[----:B------:R-:W-:Y:S02]  /*2a20*/  @!P2 IADD3 R5, PT, PT, R45, R23, RZ ;  /* 0x000000172d05a210 */ /* 0x000fe40007ffe0ff */
[----:B------:R-:W0:Y:S02]  /*2a30*/  @!P2 LDC.64 R22, c[0x0][0x398] ;  /* 0x0000e600ff16ab82 */ /* 0x000e240000000a00 */
[C---:B------:R-:W-:Y:S02]  /*2a40*/  @!P2 SHF.L.U64.HI R0, R44.reuse, 0x1, R5 ;  /* 0x000000012c00a819 */ /* 0x040fe40000010205 */
[----:B------:R-:W-:Y:S02]  /*2a50*/  @!P2 SHF.L.U32 R44, R44, 0x1, RZ ;  /* 0x000000012c2ca819 */ /* 0x000fe400000006ff */
[----:B------:R-:W-:Y:S02]  /*2a60*/  LOP3.LUT R64, R64, 0xfffffffe, RZ, 0xc0, !PT ;  /* 0xfffffffe40407812 */ /* 0x000fe400078ec0ff */
[----:B-1----:R-:W-:Y:S01]  /*2a70*/  @!P2 IADD3 R46, P1, PT, R44, R46, RZ ;  /* 0x0000002e2c2ea210 */ /* 0x002fe20007f3e0ff */
[----:B------:R0:W-:Y:S01]  /*2a80*/  @!P3 STL.64 [R1+0x128], R52 ;  /* 0x000128340100b387 */ /* 0x0001e20000100a00 */
[----:B------:R-:W-:-:S02]  /*2a90*/  @P2 LOP3.LUT R64, R64, 0x1, RZ, 0xfc, !PT ;  /* 0x0000000140402812 */ /* 0x000fc400078efcff */
[----:B------:R-:W-:Y:S02]  /*2aa0*/  @!P2 IADD3.X R47, PT, PT, R0, R47, RZ, P1, !PT ;  /* 0x0000002f002fa210 */ /* 0x000fe40000ffe4ff */
[----:B0-----:R-:W-:-:S04]  /*2ab0*/  @!P2 IADD3 R52, P1, PT, R44, R22, RZ ;  /* 0x000000162c34a210 */ /* 0x001fc80007f3e0ff */
[----:B------:R-:W-:Y:S02]  /*2ac0*/  @!P2 IADD3.X R53, PT, PT, R0, R23, RZ, P1, !PT ;  /* 0x000000170035a210 */ /* 0x000fe40000ffe4ff */
[----:B------:R-:W-:Y:S02]  /*2ad0*/  LOP3.LUT P1, RZ, R64, 0x8000, RZ, 0xc0, !PT ;  /* 0x0000800040ff7812 */ /* 0x000fe4000782c0ff */
[----:B------:R-:W-:Y:S02]  /*2ae0*/  CS2R R22, SRZ ;  /* 0x0000000000167805 */ /* 0x000fe4000001ff00 */
[----:B------:R-:W-:Y:S01]  /*2af0*/  IADD3 R0, PT, PT, R62, 0x1a0, RZ ;  /* 0x000001a03e007810 */ /* 0x000fe20007ffe0ff */
[----:B------:R0:W-:Y:S01]  /*2b00*/  @!P2 STL.64 [R1+0x130], R52 ;  /* 0x000130340100a387 */ /* 0x0001e20000100a00 */
[----:B------:R-:W-:-:S07]  /*2b10*/  LOP3.LUT P2, RZ, R63, 0x8, RZ, 0xc0, !PT ;  /* 0x000000083fff7812 */ /* 0x000fce000784c0ff */
[----:B------:R1:W4:Y:S01]  /*2b20*/  @!P1 LDG.E R23, desc[UR10][R24.64] ;  /* 0x0000000a18179981 */ /* 0x000322000c1e1900 */
[----:B------:R-:W-:Y:S02]  /*2b30*/  SHF.R.S32.HI R5, RZ, 0x1f, R0 ;  /* 0x0000001fff057819 */ /* 0x000fe40000011400 */
[----:B-1----:R-:W-:-:S06]  /*2b40*/  CS2R R24, SRZ ;  /* 0x0000000000187805 */ /* 0x002fcc000001ff00 */
[----:B------:R1:W4:Y:S01]  /*2b50*/  @!P1 LDG.E R25, desc[UR10][R26.64] ;  /* 0x0000000a1a199981 */ /* 0x000322000c1e1900 */
[----:B------:R-:W-:-:S04]  /*2b60*/  ISETP.GE.U32.AND P1, PT, R0, UR16, PT ;  /* 0x0000001000007c0c */ /* 0x000fc8000bf26070 */
[----:B------:R-:W-:Y:S02]  /*2b70*/  ISETP.GE.AND.EX P1, PT, R5, UR17, PT, P1 ;  /* 0x0000001105007c0c */ /* 0x000fe4000bf26310 */
[----:B-1----:R-:W-:-:S06]  /*2b80*/  CS2R R26, SRZ ;  /* 0x00000000001a7805 */ /* 0x002fcc000001ff00 */
[----:B------:R1:W4:Y:S05]  /*2b90*/  @!P2 LDG.E R26, desc[UR10][R14.64] ;  /* 0x0000000a0e1aa981 */ /* 0x00032a000c1e1900 */
[----:B0-----:R-:W0:Y:S01]  /*2ba0*/  @!P1 LDC.64 R52, c[0x0][0x398] ;  /* 0x0000e600ff349b82 */ /* 0x001e220000000a00 */
[----:B-1----:R-:W-:-:S06]  /*2bb0*/  CS2R R14, SRZ ;  /* 0x00000000000e7805 */ /* 0x002fcc000001ff00 */
[----:B------:R1:W4:Y:S02]  /*2bc0*/  @!P2 LDG.E R14, desc[UR10][R2.64] ;  /* 0x0000000a020ea981 */ /* 0x000324000c1e1900 */
[----:B-1----:R-:W1:Y:S01]  /*2bd0*/  @!P1 LDC.64 R2, c[0x0][0x3f8] ;  /* 0x0000fe00ff029b82 */ /* 0x002e620000000a00 */
[----:B------:R-:W-:Y:S02]  /*2be0*/  @!P1 MOV R44, R30 ;  /* 0x0000001e002c9202 */ /* 0x000fe40000000f00 */
[----:B------:R-:W-:Y:S01]  /*2bf0*/  @!P1 MOV R45, R33 ;  /* 0x00000021002d9202 */ /* 0x000fe20000000f00 */
[----:B-1----:R-:W-:-:S04]  /*2c00*/  @!P1 IMAD R5, R5, R2, RZ ;  /* 0x0000000205059224 */ /* 0x002fc800078e02ff */
[C---:B------:R-:W-:Y:S02]  /*2c10*/  @!P1 IMAD R5, R0.reuse, R3, R5 ;  /* 0x0000000300059224 */ /* 0x040fe400078e0205 */
[----:B------:R-:W-:Y:S02]  /*2c20*/  @!P1 IMAD.WIDE.U32 R2, R0, R2, R44 ;  /* 0x0000000200029225 */ /* 0x000fe400078e002c */
[----:B------:R-:W1:Y:S03]  /*2c30*/  @!P1 LDC.64 R44, c[0x0][0x3a0] ;  /* 0x0000e800ff2c9b82 */ /* 0x000e660000000a00 */
[----:B------:R-:W-:-:S04]  /*2c40*/  @!P1 IADD3 R5, PT, PT, R3, R5, RZ ;  /* 0x0000000503059210 */ /* 0x000fc80007ffe0ff */
[C---:B------:R-:W-:Y:S02]  /*2c50*/  @!P1 SHF.L.U64.HI R0, R2.reuse, 0x1, R5 ;  /* 0x0000000102009819 */ /* 0x040fe40000010205 */
[----:B------:R-:W-:Y:S02]  /*2c60*/  @!P1 SHF.L.U32 R2, R2, 0x1, RZ ;  /* 0x0000000102029819 */ /* 0x000fe400000006ff */
[C---:B------:R-:W-:Y:S02]  /*2c70*/  LOP3.LUT P5, RZ, R63.reuse, 0x40, RZ, 0xc0, !PT ;  /* 0x000000403fff7812 */ /* 0x040fe400078ac0ff */
[C---:B------:R-:W-:Y:S02]  /*2c80*/  LOP3.LUT P4, RZ, R63.reuse, 0x20, RZ, 0xc0, !PT ;  /* 0x000000203fff7812 */ /* 0x040fe4000788c0ff */
[----:B-1----:R-:W-:Y:S02]  /*2c90*/  @!P1 IADD3 R44, P2, PT, R2, R44, RZ ;  /* 0x0000002c022c9210 */ /* 0x002fe40007f5e0ff */
[----:B------:R-:W-:Y:S01]  /*2ca0*/  LOP3.LUT P3, RZ, R63, 0x10, RZ, 0xc0, !PT ;  /* 0x000000103fff7812 */ /* 0x000fe2000786c0ff */
[----:B------:R-:W-:Y:S01]  /*2cb0*/  HFMA2 R5, -RZ, RZ, 0, 0 ;  /* 0x00000000ff057431 */ /* 0x000fe200000001ff */
[----:B------:R-:W-:Y:S01]  /*2cc0*/  @!P1 IADD3.X R45, PT, PT, R0, R45, RZ, P2, !PT ;  /* 0x0000002d002d9210 */ /* 0x000fe200017fe4ff */
[----:B------:R-:W-:Y:S01]  /*2cd0*/  STL [R1+0x20c], R91 ;  /* 0x00020c5b01007387 */ /* 0x000fe20000100800 */
[----:B0-----:R-:W-:-:S03]  /*2ce0*/  @!P1 IADD3 R52, P2, PT, R2, R52, RZ ;  /* 0x0000003402349210 */ /* 0x001fc60007f5e0ff */
[----:B------:R0:W-:Y:S01]  /*2cf0*/  STL [R1+0x208], R87 ;  /* 0x0002085701007387 */ /* 0x0001e20000100800 */
[----:B------:R-:W-:Y:S02]  /*2d00*/  @!P1 IADD3.X R53, PT, PT, R0, R53, RZ, P2, !PT ;  /* 0x0000003500359210 */ /* 0x000fe400017fe4ff */
[----:B------:R-:W-:Y:S01]  /*2d10*/  IADD3 R0, PT, PT, R62, 0x1b0, RZ ;  /* 0x000001b03e007810 */ /* 0x000fe20007ffe0ff */
[----:B------:R-:W4:Y:S01]  /*2d20*/  @!P4 LDG.E R22, desc[UR10][R38.64] ;  /* 0x0000000a2616c981 */ /* 0x000f22000c1e1900 */
[----:B------:R-:W-:Y:S02]  /*2d30*/  LOP3.LUT R63, R63, 0xfffffffd, RZ, 0xc0, !PT ;  /* 0xfffffffd3f3f7812 */ /* 0x000fe400078ec0ff */
[----:B------:R-:W-:Y:S01]  /*2d40*/  SHF.R.S32.HI R7, RZ, 0x1f, R0 ;  /* 0x0000001fff077819 */ /* 0x000fe20000011400 */
[----:B------:R-:W4:Y:S01]  /*2d50*/  @!P4 LDG.E R20, desc[UR10][R40.64] ;  /* 0x0000000a2814c981 */ /* 0x000f22000c1e1900 */
[----:B------:R-:W-:Y:S02]  /*2d60*/  ISETP.GE.U32.AND P2, PT, R0, UR16, PT ;  /* 0x0000001000007c0c */ /* 0x000fe4000bf46070 */
[----:B------:R-:W-:Y:S01]  /*2d70*/  @P1 LOP3.LUT R63, R63, 0x2, RZ, 0xfc, !PT ;  /* 0x000000023f3f1812 */ /* 0x000fe200078efcff */
[----:B------:R-:W-:Y:S01]  /*2d80*/  STL [R1+0x1d0], R52 ;  /* 0x0001d03401007387 */ /* 0x000fe20000100800 */
[----:B------:R-:W-:-:S02]  /*2d90*/  LOP3.LUT P1, RZ, R64, 0x1000, RZ, 0xc0, !PT ;  /* 0x0000100040ff7812 */ /* 0x000fc4000782c0ff */
[----:B------:R-:W-:Y:S01]  /*2da0*/  ISETP.GE.AND.EX P2, PT, R7, UR17, PT, P2 ;  /* 0x0000001107007c0c */ /* 0x000fe2000bf46320 */
[----:B------:R-:W-:Y:S04]  /*2db0*/  STL [R1+0x1e0], R52 ;  /* 0x0001e03401007387 */ /* 0x000fe80000100800 */
[----:B------:R-:W-:Y:S04]  /*2dc0*/  STL [R1+0x1f0], R52 ;  /* 0x0001f03401007387 */ /* 0x000fe80000100800 */
[----:B0-----:R-:W2:Y:S04]  /*2dd0*/  LDL.LU R87, [R1+0x11c] ;  /* 0x00011c0001577983 */ /* 0x001ea80000300800 */
[----:B------:R0:W4:Y:S04]  /*2de0*/  @!P1 LDG.E R11, desc[UR10][R34.64] ;  /* 0x0000000a220b9981 */ /* 0x000128000c1e1900 */
[----:B------:R1:W-:Y:S01]  /*2df0*/  STL.64 [R1+0x200], R52 ;  /* 0x0002003401007387 */ /* 0x0003e20000100a00 */
[----:B------:R-:W-:-:S03]  /*2e00*/  LOP3.LUT R63, R63, 0xfffffffb, RZ, 0xc0, !PT ;  /* 0xfffffffb3f3f7812 */ /* 0x000fc600078ec0ff */
[----:B------:R3:W4:Y:S01]  /*2e10*/  @!P1 LDG.E R5, desc[UR10][R36.64] ;  /* 0x0000000a24059981 */ /* 0x000722000c1e1900 */
[----:B0-----:R-:W0:Y:S01]  /*2e20*/  @!P2 LDC.64 R34, c[0x0][0x3f8] ;  /* 0x0000fe00ff22ab82 */ /* 0x001e220000000a00 */
[----:B-1----:R-:W-:-:S04]  /*2e30*/  PRMT R52, RZ, 0x7610, R52 ;  /* 0x00007610ff347816 */ /* 0x002fc80000000034 */
[----:B------:R-:W-:Y:S01]  /*2e40*/  PRMT R91, R52, 0x7610, R91 ;  /* 0x00007610345b7816 */ /* 0x000fe2000000005b */
[----:B------:R1:W-:Y:S01]  /*2e50*/  STL.S16 [R1+0x122], R52 ;  /* 0x0001223401007387 */ /* 0x0003e20000100600 */
[----:B------:R-:W-:Y:S02]  /*2e60*/  @P1 LOP3.LUT R63, R63, 0x4, RZ, 0xfc, !PT ;  /* 0x000000043f3f1812 */ /* 0x000fe400078efcff */
[----:B------:R-:W-:Y:S01]  /*2e70*/  LOP3.LUT P1, RZ, R64, 0x800, RZ, 0xc0, !PT ;  /* 0x0000080040ff7812 */ /* 0x000fe2000782c0ff */
[----:B-1----:R-:W2:Y:S01]  /*2e80*/  LDL.S16 R52, [R1+0x120] ;  /* 0x0001200001347983 */ /* 0x002ea20000100600 */
[----:B---3--:R-:W-:Y:S01]  /*2e90*/  @!P2 MOV R36, R30 ;  /* 0x0000001e0024a202 */ /* 0x008fe20000000f00 */
[----:B0-----:R-:W-:Y:S01]  /*2ea0*/  @!P2 IMAD R7, R7, R34, RZ ;  /* 0x000000220707a224 */ /* 0x001fe200078e02ff */
[----:B------:R-:W-:-:S09]  /*2eb0*/  @!P2 MOV R37, R33 ;  /* 0x000000210025a202 */ /* 0x000fd20000000f00 */
[----:B------:R-:W3:Y:S01]  /*2ec0*/  @!P1 LDG.E R18, desc[UR10][R70.64] ;  /* 0x0000000a46129981 */ /* 0x000ee2000c1e1900 */
[C---:B------:R-:W-:Y:S02]  /*2ed0*/  @!P2 IMAD R7, R0.reuse, R35, R7 ;  /* 0x000000230007a224 */ /* 0x040fe400078e0207 */
[----:B------:R-:W-:Y:S01]  /*2ee0*/  @!P2 IMAD.WIDE.U32 R34, R0, R34, R36 ;  /* 0x000000220022a225 */ /* 0x000fe200078e0024 */
[----:B------:R-:W-:Y:S01]  /*2ef0*/  CS2R R2, SRZ ;  /* 0x0000000000027805 */ /* 0x000fe2000001ff00 */
[----:B------:R-:W0:Y:S01]  /*2f00*/  @!P2 LDC.64 R36, c[0x0][0x3a0] ;  /* 0x0000e800ff24ab82 */ /* 0x000e220000000a00 */
[----:B------:R-:W-:Y:S02]  /*2f10*/  LOP3.LUT R63, R63, 0xfffffffe, RZ, 0xc0, !PT ;  /* 0xfffffffe3f3f7812 */ /* 0x000fe400078ec0ff */
[----:B------:R-:W-:Y:S01]  /*2f20*/  IADD3 R65, PT, PT, R62, 0x1d0, RZ ;  /* 0x000001d03e417810 */ /* 0x000fe20007ffe0ff */
[----:B------:R-:W-:Y:S01]  /*2f30*/  STL [R1+0x1cc], R53 ;  /* 0x0001cc3501007387 */ /* 0x000fe20000100800 */
[----:B------:R-:W-:-:S03]  /*2f40*/  @!P2 IADD3 R7, PT, PT, R35, R7, RZ ;  /* 0x000000072307a210 */ /* 0x000fc60007ffe0ff */
[----:B------:R-:W4:Y:S01]  /*2f50*/  LDL.LU.64 R70, [R1+0x110] ;  /* 0x0001100001467983 */ /* 0x000f220000300a00 */
[C---:B------:R-:W-:Y:S02]  /*2f60*/  @!P2 SHF.L.U64.HI R0, R34.reuse, 0x1, R7 ;  /* 0x000000012200a819 */ /* 0x040fe40000010207 */
[----:B------:R-:W-:Y:S01]  /*2f70*/  @!P2 SHF.L.U32 R7, R34, 0x1, RZ ;  /* 0x000000012207a819 */ /* 0x000fe200000006ff */
[----:B------:R-:W3:Y:S01]  /*2f80*/  @!P3 LDG.E R2, desc[UR10][R76.64] ;  /* 0x0000000a4c02b981 */ /* 0x000ee2000c1e1900 */
[----:B------:R-:W1:Y:S03]  /*2f90*/  @!P2 LDC.64 R34, c[0x0][0x398] ;  /* 0x0000e600ff22ab82 */ /* 0x000e660000000a00 */
[----:B------:R-:W3:Y:S04]  /*2fa0*/  @!P3 LDG.E R3, desc[UR10][R74.64] ;  /* 0x0000000a4a03b981 */ /* 0x000ee8000c1e1900 */
[----:B------:R0:W-:Y:S02]  /*2fb0*/  STL [R1+0x1e4], R53 ;  /* 0x0001e43501007387 */ /* 0x0001e40000100800 */
[----:B0-----:R-:W-:-:S02]  /*2fc0*/  @!P2 IADD3 R36, P3, PT, R7, R36, RZ ;  /* 0x000000240724a210 */ /* 0x001fc40007f7e0ff */
[----:B------:R-:W3:Y:S02]  /*2fd0*/  @!P1 LDG.E R15, desc[UR10][R72.64] ;  /* 0x0000000a480f9981 */ /* 0x000ee4000c1e1900 */
[----:B------:R-:W-:Y:S02]  /*2fe0*/  @!P2 IADD3.X R37, PT, PT, R0, R37, RZ, P3, !PT ;  /* 0x000000250025a210 */ /* 0x000fe40001ffe4ff */
[----:B------:R-:W-:Y:S01]  /*2ff0*/  @P2 LOP3.LUT R63, R63, 0x1, RZ, 0xfc, !PT ;  /* 0x000000013f3f2812 */ /* 0x000fe200078efcff */
[----:B------:R-:W-:Y:S04]  /*3000*/  STL.S16 [R1+0x110], RZ ;  /* 0x000110ff01007387 */ /* 0x000fe80000100600 */
[----:B------:R-:W3:Y:S01]  /*3010*/  LDL.LU R53, [R1+0x118] ;  /* 0x0001180001357983 */ /* 0x000ee20000300800 */
        /* <DEDUP_REMOVED lines=18> */
[----:B0-----:R-:W-:-:S11]  /*3140*/  @!P3 IADD3 R40, P4, PT, R7, R40, RZ ;  /* 0x000000280728b210 */ /* 0x001fd60007f9e0ff */
[----:B------:R0:W3:Y:S01]  /*3150*/  @!P2 LDG.E R27, desc[UR10][R66.64] ;  /* 0x0000000a421ba981 */ /* 0x0000e2000c1e1900 */
[----:B------:R-:W-:-:S03]  /*3160*/  @!P3 IADD3.X R41, PT, PT, R0, R41, RZ, P4, !PT ;  /* 0x000000290029b210 */ /* 0x000fc600027fe4ff */
[----:B------:R-:W3:Y:S01]  /*3170*/  @!P2 LDG.E R24, desc[UR10][R68.64] ;  /* 0x0000000a4418a981 */ /* 0x000ee2000c1e1900 */
[----:B-1----:R-:W-:Y:S02]  /*3180*/  @!P3 IADD3 R38, P4, PT, R7, R38, RZ ;  /* 0x000000260726b210 */ /* 0x002fe40007f9e0ff */
[----:B0-----:R-:W-:Y:S02]  /*3190*/  SHF.R.S32.HI R66, RZ, 0x1f, R65 ;  /* 0x0000001fff427819 */ /* 0x001fe40000011441 */
[----:B------:R-:W-:Y:S02]  /*31a0*/  @!P3 IADD3.X R39, PT, PT, R0, R39, RZ, P4, !PT ;  /* 0x000000270027b210 */ /* 0x000fe400027fe4ff */
        /* <DEDUP_REMOVED lines=17> */
[----:B------:R-:W-:Y:S02]  /*32c0*/  LOP3.LUT R64, R64, 0x7fffffff, RZ, 0xc0, !PT ;  /* 0x7fffffff40407812 */ /* 0x000fe400078ec0ff */
[----:B------:R-:W-:Y:S02]  /*32d0*/  IADD3 R67, PT, PT, R62, 0x1e0, RZ ;  /* 0x000001e03e437810 */ /* 0x000fe40007ffe0ff */
[----:B------:R-:W-:Y:S02]  /*32e0*/  @P3 LOP3.LUT R64, R64, 0x80000000, RZ, 0xfc, !PT ;  /* 0x8000000040403812 */ /* 0x000fe400078efcff */
[----:B0-----:R-:W-:-:S04]  /*32f0*/  @!P4 IADD3 R28, P5, PT, R66, R28, RZ ;  /* 0x0000001c421cc210 */ /* 0x001fc80007fbe0ff */
[C---:B------:R-:W-:Y:S02]  /*3300*/  @!P4 IADD3.X R29, PT, PT, R65.reuse, R29, RZ, P5, !PT ;  /* 0x0000001d411dc210 */ /* 0x040fe40002ffe4ff */
[----:B-1----:R-:W-:Y:S02]  /*3310*/  @!P4 IADD3 R54, P5, PT, R66, R54, RZ ;  /* 0x000000364236c210 */ /* 0x002fe40007fbe0ff */
[----:B------:R-:W-:Y:S02]  /*3320*/  SHF.R.S32.HI R68, RZ, 0x1f, R67 ;  /* 0x0000001fff447819 */ /* 0x000fe40000011443 */
[----:B------:R-:W-:Y:S01]  /*3330*/  @!P4 IADD3.X R55, PT, PT, R65, R55, RZ, P5, !PT ;  /* 0x000000374137c210 */ /* 0x000fe20002ffe4ff */
[----:B------:R-:W-:Y:S01]  /*3340*/  HFMA2 R65, -RZ, RZ, 0, 0 ;  /* 0x00000000ff417431 */ /* 0x000fe200000001ff */
[----:B------:R-:W-:Y:S02]  /*3350*/  ISETP.GE.U32.AND P5, PT, R67, UR16, PT ;  /* 0x0000001043007c0c */ /* 0x000fe4000bfa6070 */
[----:B------:R-:W-:-:S02]  /*3360*/  LOP3.LUT P3, RZ, R64, 0x40, RZ, 0xc0, !PT ;  /* 0x0000004040ff7812 */ /* 0x000fc4000786c0ff */
[----:B------:R-:W-:Y:S01]  /*3370*/  ISETP.GE.AND.EX P5, PT, R68, UR17, PT, P5 ;  /* 0x0000001144007c0c */ /* 0x000fe2000bfa6350 */
[----:B------:R0:W3:Y:S02]  /*3380*/  @!P6 LDG.E R65, desc[UR10][R60.64] ;  /* 0x0000000a3c41e981 */ /* 0x0000e4000c1e1900 */
[----:B0-----:R-:W-:-:S08]  /*3390*/  CS2R R60, SRZ ;  /* 0x00000000003c7805 */ /* 0x001fd0000001ff00 */
[----:B------:R0:W3:Y:S01]  /*33a0*/  @!P3 LDG.E R61, desc[UR10][R56.64] ;  /* 0x0000000a383db981 */ /* 0x0000e2000c1e1900 */
[----:B------:R-:W-:-:S03]  /*33b0*/  MOV R66, RZ ;  /* 0x000000ff00427202 */ /* 0x000fc60000000f00 */
[----:B------:R-:W3:Y:S04]  /*33c0*/  @!P6 LDG.E R60, desc[UR10][R92.64] ;  /* 0x0000000a5c3ce981 */ /* 0x000ee8000c1e1900 */
[----:B------:R1:W3:Y:S01]  /*33d0*/  @!P3 LDG.E R66, desc[UR10][R58.64] ;  /* 0x0000000a3a42b981 */ /* 0x0002e2000c1e1900 */
[----:B0-----:R-:W0:Y:S01]  /*33e0*/  @!P5 LDC.64 R56, c[0x0][0x3f8] ;  /* 0x0000fe00ff38db82 */ /* 0x001e220000000a00 */
        /* <DEDUP_REMOVED lines=10> */
[----:B--2---:R-:W-:-:S02]  /*3490*/  @!P0 PRMT R52, R87, 0x7632, R52 ;  /* 0x0000763257348816 */ /* 0x004fc40000000034 */
[----:B------:R-:W-:-:S03]  /*34a0*/  LOP3.LUT P1, RZ, R64, 0x20, RZ, 0xc0, !PT ;  /* 0x0000002040ff7812 */ /* 0x000fc6000782c0ff */
[----:B------:R2:W-:Y:S01]  /*34b0*/  @!P0 STL.S16 [R1+0x120], R52 ;  /* 0x0001203401008387 */ /* 0x0005e20000100600 */
[----:B0-----:R-:W-:-:S03]  /*34c0*/  @!P5 IADD3 R56, P6, PT, R68, R56, RZ ;  /* 0x000000384438d210 */ /* 0x001fc60007fde0ff */
[----:B--2---:R-:W2:Y:S01]  /*34d0*/  LDL.LU.S16 R52, [R1+0x110] ;  /* 0x0001100001347983 */ /* 0x004ea20000300600 */
[----:B------:R-:W-:Y:S02]  /*34e0*/  @!P5 IADD3.X R57, PT, PT, R67, R57, RZ, P6, !PT ;  /* 0x000000394339d210 */ /* 0x000fe400037fe4ff */
[----:B-1----:R-:W-:-:S04]  /*34f0*/  @!P5 IADD3 R58, P6, PT, R68, R58, RZ ;  /* 0x0000003a443ad210 */ /* 0x002fc80007fde0ff */
[----:B------:R-:W-:Y:S01]  /*3500*/  @!P5 IADD3.X R59, PT, PT, R67, R59, RZ, P6, !PT ;  /* 0x0000003b433bd210 */ /* 0x000fe200037fe4ff */
[----:B------:R-:W-:Y:S01]  /*3510*/  HFMA2 R67, -RZ, RZ, 0, 0 ;  /* 0x00000000ff437431 */ /* 0x000fe200000001ff */
[----:B------:R-:W-:-:S04]  /*3520*/  LOP3.LUT R64, R64, 0xdfffffff, RZ, 0xc0, !PT ;  /* 0xdfffffff40407812 */ /* 0x000fc800078ec0ff */
[----:B------:R-:W-:Y:S01]  /*3530*/  @P4 LOP3.LUT R64, R64, 0x20000000, RZ, 0xfc, !PT ;  /* 0x2000000040404812 */ /* 0x000fe200078efcff */
[----:B----4-:R0:W4:Y:S03]  /*3540*/  @!P1 LDG.E R67, desc[UR10][R70.64] ;  /* 0x0000000a46439981 */ /* 0x010126000c1e1900 */
[----:B------:R-:W-:Y:S02]  /*3550*/  LOP3.LUT P4, RZ, R64, 0x10, RZ, 0xc0, !PT ;  /* 0x0000001040ff7812 */ /* 0x000fe4000788c0ff */
[----:B0-----:R-:W-:-:S04]  /*3560*/  IADD3 R71, PT, PT, R62, 0x1f0, RZ ;  /* 0x000001f03e477810 */ /* 0x001fc80007ffe0ff */
[----:B------:R-:W-:Y:S02]  /*3570*/  SHF.R.S32.HI R72, RZ, 0x1f, R71 ;  /* 0x0000001fff487819 */ /* 0x000fe40000011447 */
[----:B------:R-:W-:-:S04]  /*3580*/  ISETP.GE.U32.AND P6, PT, R71, UR16, PT ;  /* 0x0000001047007c0c */ /* 0x000fc8000bfc6070 */
[----:B------:R-:W-:Y:S02]  /*3590*/  ISETP.GE.AND.EX P6, PT, R72, UR17, PT, P6 ;  /* 0x0000001148007c0c */ /* 0x000fe4000bfc6360 */
[----:B------:R-:W-:-:S06]  /*35a0*/  MOV R70, RZ ;  /* 0x000000ff00467202 */ /* 0x000fcc0000000f00 */
[----:B------:R0:W4:Y:S05]  /*35b0*/  @!P4 LDG.E R70, desc[UR10][R48.64] ;  /* 0x0000000a3046c981 */ /* 0x00012a000c1e1900 */
[----:B0-----:R-:W0:Y:S01]  /*35c0*/  @!P6 LDC.64 R48, c[0x0][0x3f8] ;  /* 0x0000fe00ff30eb82 */ /* 0x001e220000000a00 */
[----:B------:R-:W-:-:S06]  /*35d0*/  CS2R R68, SRZ ;  /* 0x0000000000447805 */ /* 0x000fcc000001ff00 */
[----:B------:R1:W4:Y:S01]  /*35e0*/  @!P4 LDG.E R69, desc[UR10][R50.64] ;  /* 0x0000000a3245c981 */ /* 0x000322000c1e1900 */
[----:B------:R-:W-:-:S03]  /*35f0*/  LOP3.LUT R64, R64, 0xf7ffffff, RZ, 0xc0, !PT ;  /* 0xf7ffffff40407812 */ /* 0x000fc600078ec0ff */
[----:B------:R3:W4:Y:S01]  /*3600*/  @!P1 LDG.E R68, desc[UR10][R88.64] ;  /* 0x0000000a58449981 */ /* 0x000722000c1e1900 */
[----:B-1----:R-:W-:Y:S02]  /*3610*/  @!P6 MOV R50, R30 ;  /* 0x0000001e0032e202 */ /* 0x002fe40000000f00 */
[----:B------:R-:W-:Y:S01]  /*3620*/  @!P6 MOV R51, R33 ;  /* 0x000000210033e202 */ /* 0x000fe20000000f00 */
[-C--:B0-----:R-:W-:Y:S02]  /*3630*/  @!P6 IMAD R72, R72, R48.reuse, RZ ;  /* 0x000000304848e224 */ /* 0x081fe400078e02ff */
[----:B------:R-:W-:-:S04]  /*3640*/  @!P6 IMAD.WIDE.U32 R50, R71, R48, R50 ;  /* 0x000000304732e225 */ /* 0x000fc800078e0032 */
[----:B------:R-:W-:Y:S02]  /*3650*/  @!P6 IMAD R72, R71, R49, R72 ;  /* 0x000000314748e224 */ /* 0x000fe400078e0248 */
[----:B------:R-:W0:Y:S01]  /*3660*/  @!P6 LDC.64 R48, c[0x0][0x3a0] ;  /* 0x0000e800ff30eb82 */ /* 0x000e220000000a00 */
[----:B------:R-:W-:Y:S02]  /*3670*/  @P5 LOP3.LUT R64, R64, 0x8000000, RZ, 0xfc, !PT ;  /* 0x0800000040405812 */ /* 0x000fe400078efcff */
[----:B------:R-:W-:Y:S02]  /*3680*/  @!P6 IADD3 R71, PT, PT, R51, R72, RZ ;  /* 0x000000483347e210 */ /* 0x000fe40007ffe0ff */
[----:B------:R-:W-:Y:S02]  /*3690*/  LOP3.LUT P5, RZ, R64, 0x1000000, RZ, 0xc0, !PT ;  /* 0x0100000040ff7812 */ /* 0x000fe400078ac0ff */
[----:B------:R-:W-:Y:S02]  /*36a0*/  @!P6 SHF.L.U32 R72, R50, 0x1, RZ ;  /* 0x000000013248e819 */ /* 0x000fe400000006ff */
[----:B------:R-:W-:-:S02]  /*36b0*/  LOP3.LUT R64, R64, 0xbfffffff, RZ, 0xc0, !PT ;  /* 0xbfffffff40407812 */ /* 0x000fc400078ec0ff */
[----:B------:R-:W-:Y:S02]  /*36c0*/  @!P6 SHF.L.U64.HI R71, R50, 0x1, R71 ;  /* 0x000000013247e819 */ /* 0x000fe40000010247 */
[----:B------:R-:W-:Y:S01]  /*36d0*/  @P4 LOP3.LUT R64, R64, 0x40000000, RZ, 0xfc, !PT ;  /* 0x4000000040404812 */ /* 0x000fe200078efcff */
[----:B------:R-:W-:Y:S04]  /*36e0*/  STL [R1+0x1dc], R44 ;  /* 0x0001dc2c01007387 */ /* 0x000fe80000100800 */
[----:B------:R-:W-:Y:S04]  /*36f0*/  STL [R1+0x1d8], R45 ;  /* 0x0001d82d01007387 */ /* 0x000fe80000100800 */
[----:B------:R1:W-:Y:S01]  /*3700*/  STL.64 [R1+0x1e8], R44 ;  /* 0x0001e82c01007387 */ /* 0x0003e20000100a00 */
[----:B------:R-:W-:Y:S01]  /*3710*/  @!P0 PRMT R91, R87, 0x7610, R91 ;  /* 0x00007610575b8816 */ /* 0x000fe2000000005b */
[----:B------:R-:W3:Y:S01]  /*3720*/  @!P6 LDC.64 R50, c[0x0][0x398] ;  /* 0x0000e600ff32eb82 */ /* 0x000ee20000000a00 */
[----:B0-----:R-:W-:-:S04]  /*3730*/  @!P6 IADD3 R48, P1, PT, R72, R48, RZ ;  /* 0x000000304830e210 */ /* 0x001fc80007f3e0ff */
[----:B------:R-:W-:Y:S02]  /*3740*/  @!P6 IADD3.X R49, PT, PT, R71, R49, RZ, P1, !PT ;  /* 0x000000314731e210 */ /* 0x000fe40000ffe4ff */
[----:B------:R-:W-:Y:S02]  /*3750*/  LOP3.LUT P1, RZ, R64, 0x800000, RZ, 0xc0, !PT ;  /* 0x0080000040ff7812 */ /* 0x000fe4000782c0ff */
[----:B-1----:R-:W-:Y:S02]  /*3760*/  PRMT R45, RZ, 0x7610, R45 ;  /* 0x00007610ff2d7816 */ /* 0x002fe4000000002d */
[----:B------:R-:W-:Y:S02]  /*3770*/  PRMT R44, RZ, 0x7610, R44 ;  /* 0x00007610ff2c7816 */ /* 0x000fe4000000002c */
[----:B------:R-:W-:-:S07]  /*3780*/  @!P5 PRMT R45, R90, 0x7610, R45 ;  /* 0x000076105a2dd816 */ /* 0x000fce000000002d */
[----:B------:R-:W-:Y:S01]  /*3790*/  @!P1 PRMT R44, R86, 0x7610, R44 ;  /* 0x00007610562c9816 */ /* 0x000fe2000000002c */
[----:B------:R-:W-:Y:S04]  /*37a0*/  STL.S16 [R1+0x112], R45 ;  /* 0x0001122d01007387 */ /* 0x000fe80000100600 */
[----:B------:R0:W-:Y:S04]  /*37b0*/  STL.S16 [R1+0x114], R44 ;  /* 0x0001142c01007387 */ /* 0x0001e80000100600 */
[----:B0-----:R-:W4:Y:S04]  /*37c0*/  LDL.LU.64 R44, [R1+0x140] ;  /* 0x00014000012c7983 */ /* 0x001f280000300a00 */
[----:B------:R0:W-:Y:S04]  /*37d0*/  @!P0 STL.S16 [R1+0x122], R91 ;  /* 0x0001225b01008387 */ /* 0x0001e80000100600 */
[----:B0-----:R-:W4:Y:S04]  /*37e0*/  LDL.LU R91, [R1+0x20c] ;  /* 0x00020c00015b7983 */ /* 0x001f280000300800 */
[----:B------:R0:W-:Y:S04]  /*37f0*/  STL [R1+0x10], R87 ;  /* 0x0000105701007387 */ /* 0x0001e80000100800 */
[----:B0-----:R-:W4:Y:S01]  /*3800*/  LDL.LU R87, [R1+0x208] ;  /* 0x0002080001577983 */ /* 0x001f220000300800 */
[----:B------:R-:W-:-:S03]  /*3810*/  PRMT R93, R93, 0x5410, RZ ;  /* 0x000054105d5d7816 */ /* 0x000fc600000000ff */
[----:B---3--:R-:W-:Y:S01]  /*3820*/  STL [R1+0x90], R53 ;  /* 0x0000903501007387 */ /* 0x008fe20000100800 */
[----:B------:R-:W-:Y:S02]  /*3830*/  @!P0 PRMT R93, R93, 0x7610, R53 ;  /* 0x000076105d5d8816 */ /* 0x000fe40000000035 */
[----:B------:R-:W-:-:S04]  /*3840*/  @!P6 IADD3 R50, P4, PT, R72, R50, RZ ;  /* 0x000000324832e210 */ /* 0x000fc80007f9e0ff */
[----:B------:R-:W-:Y:S02]  /*3850*/  @!P6 IADD3.X R51, PT, PT, R71, R51, RZ, P4, !PT ;  /* 0x000000334733e210 */ /* 0x000fe400027fe4ff */
[C---:B------:R-:W-:Y:S02]  /*3860*/  LOP3.LUT P4, RZ, R64.reuse, 0x200000, RZ, 0xc0, !PT ;  /* 0x0020000040ff7812 */ /* 0x040fe4000788c0ff */
[----:B------:R-:W-:-:S04]  /*3870*/  LOP3.LUT R64, R64, 0xfbffffff, RZ, 0xc0, !PT ;  /* 0xfbffffff40407812 */ /* 0x000fc800078ec0ff */
[----:B------:R-:W-:-:S04]  /*3880*/  @P6 LOP3.LUT R64, R64, 0x4000000, RZ, 0xfc, !PT ;  /* 0x0400000040406812 */ /* 0x000fc800078efcff */
[----:B------:R-:W-:Y:S02]  /*3890*/  LOP3.LUT P6, RZ, R64, 0x400000, RZ, 0xc0, !PT ;  /* 0x0040000040ff7812 */ /* 0x000fe400078cc0ff */
[----:B------:R-:W-:Y:S02]  /*38a0*/  PRMT R89, R89, 0x5410, RZ ;  /* 0x0000541059597816 */ /* 0x000fe400000000ff */
[----:B------:R-:W-:Y:S02]  /*38b0*/  PRMT R88, RZ, 0x7610, R88 ;  /* 0x00007610ff587816 */ /* 0x000fe40000000058 */
[----:B------:R-:W-:Y:S02]  /*38c0*/  PRMT R93, RZ, 0x7610, R93 ;  /* 0x00007610ff5d7816 */ /* 0x000fe4000000005d */
[----:B--2---:R-:W-:-:S05]  /*38d0*/  @!P0 PRMT R52, R53, 0x7610, R52 ;  /* 0x0000761035348816 */ /* 0x004fca0000000034 */
[----:B------:R0:W-:Y:S04]  /*38e0*/  @!P0 STL.S16 [R1+0x110], R52 ;  /* 0x0001103401008387 */ /* 0x0001e80000100600 */
[----:B0-----:R-:W2:Y:S01]  /*38f0*/  LDL.LU.64 R52, [R1+0x148] ;  /* 0x0001480001347983 */ /* 0x001ea20000300a00 */
[----:B------:R-:W-:Y:S02]  /*3900*/  @!P6 PRMT R89, R89, 0x7610, R82 ;  /* 0x000076105959e816 */ /* 0x000fe40000000052 */
[----:B------:R-:W-:Y:S01]  /*3910*/  @!P4 PRMT R88, R78, 0x7632, R88 ;  /* 0x000076324e58c816 */ /* 0x000fe20000000058 */
[----:B------:R0:W-:Y:S01]  /*3920*/  STL [R1+0x18], R86 ;  /* 0x0000185601007387 */ /* 0x0001e20000100800 */
[----:B------:R-:W-:Y:S02]  /*3930*/  @!P1 PRMT R93, R86, 0x7632, R93 ;  /* 0x00007632565d9816 */ /* 0x000fe4000000005d */
[----:B------:R-:W-:-:S02]  /*3940*/  PRMT R89, RZ, 0x7610, R89 ;  /* 0x00007610ff597816 */ /* 0x000fc40000000059 */
[----:B------:R-:W-:Y:S02]  /*3950*/  PRMT R88, R88, 0x5410, RZ ;  /* 0x0000541058587816 */ /* 0x000fe400000000ff */
[----:B0-----:R-:W-:Y:S02]  /*3960*/  PRMT R86, R86, 0x5410, RZ ;  /* 0x0000541056567816 */ /* 0x001fe400000000ff */
[----:B------:R-:W-:Y:S02]  /*3970*/  @!P4 PRMT R89, R78, 0x7610, R89 ;  /* 0x000076104e59c816 */ /* 0x000fe40000000059 */
[--C-:B------:R-:W-:Y:S02]  /*3980*/  @!P4 PRMT R88, R88, 0x5410, R4.reuse ;  /* 0x000054105858c816 */ /* 0x100fe40000000004 */
[----:B------:R-:W-:Y:S02]  /*3990*/  @!P4 PRMT R86, R86, 0x7610, R4 ;  /* 0x000076105656c816 */ /* 0x000fe40000000004 */
[----:B------:R-:W-:Y:S01]  /*39a0*/  LOP3.LUT P4, RZ, R64, 0x8, RZ, 0xc0, !PT ;  /* 0x0000000840ff7812 */ /* 0x000fe2000788c0ff */
[----:B------:R0:W-:Y:S02]  /*39b0*/  STL [R1+0xa0], R4 ;  /* 0x0000a00401007387 */ /* 0x0001e40000100800 */
[----:B0-----:R-:W-:-:S10]  /*39c0*/  HFMA2 R4, -RZ, RZ, 0, 0 ;  /* 0x00000000ff047431 */ /* 0x001fd400000001ff */
[----:B----4-:R-:W3:Y:S04]  /*39d0*/  @!P4 LDG.E R4, desc[UR10][R44.64] ;  /* 0x0000000a2c04c981 */ /* 0x010ee8000c1e1900 */
[----:B------:R-:W4:Y:S01]  /*39e0*/  LDL.LU.64 R44, [R1+0x128] ;  /* 0x00012800012c7983 */ /* 0x000f220000300a00 */
[----:B------:R-:W-:-:S03]  /*39f0*/  PRMT R92, RZ, 0x7610, R92 ;  /* 0x00007610ff5c7816 */ /* 0x000fc6000000005c */
[----:B------:R0:W-:Y:S01]  /*3a00*/  STL.64 [R1+0x1f8], R46 ;  /* 0x0001f82e01007387 */ /* 0x0001e20000100a00 */
[----:B------:R-:W-:-:S03]  /*3a10*/  @!P5 PRMT R92, R90, 0x7632, R92 ;  /* 0x000076325a5cd816 */ /* 0x000fc6000000005c */
[----:B------:R1:W-:Y:S01]  /*3a20*/  STL [R1+0x94], R90 ;  /* 0x0000945a01007387 */ /* 0x0003e20000100800 */
[----:B0-----:R-:W-:Y:S02]  /*3a30*/  PRMT R47, RZ, 0x7610, R47 ;  /* 0x00007610ff2f7816 */ /* 0x001fe4000000002f */
[----:B------:R-:W-:Y:S02]  /*3a40*/  PRMT R46, RZ, 0x7610, R46 ;  /* 0x00007610ff2e7816 */ /* 0x000fe4000000002e */
[C---:B------:R-:W-:Y:S02]  /*3a50*/  @!P5 PRMT R47, R91.reuse, 0x7610, R47 ;  /* 0x000076105b2fd816 */ /* 0x040fe4000000002f */
[----:B------:R-:W-:Y:S02]  /*3a60*/  @!P5 PRMT R46, R91, 0x7632, R46 ;  /* 0x000076325b2ed816 */ /* 0x000fe4000000002e */
[----:B-1----:R-:W-:Y:S01]  /*3a70*/  PRMT R90, R90, 0x5410, RZ ;  /* 0x000054105a5a7816 */ /* 0x002fe200000000ff */
[----:B------:R-:W-:Y:S01]  /*3a80*/  STL.S16 [R1+0x118], R47 ;  /* 0x0001182f01007387 */ /* 0x000fe20000100600 */
[----:B------:R-:W-:-:S02]  /*3a90*/  LOP3.LUT P5, RZ, R64, 0x100000, RZ, 0xc0, !PT ;  /* 0x0010000040ff7812 */ /* 0x000fc400078ac0ff */
[----:B------:R-:W-:Y:S01]  /*3aa0*/  @!P1 PRMT R90, R90, 0x7610, R85 ;  /* 0x000076105a5a9816 */ /* 0x000fe20000000055 */
[----:B------:R0:W-:Y:S01]  /*3ab0*/  STL.S16 [R1+0x116], R46 ;  /* 0x0001162e01007387 */ /* 0x0001e20000100600 */
[----:B------:R-:W-:-:S03]  /*3ac0*/  PRMT R92, R92, 0x5410, RZ ;  /* 0x000054105c5c7816 */ /* 0x000fc600000000ff */
[----:B------:R1:W-:Y:S01]  /*3ad0*/  STL [R1+0x14], R91 ;  /* 0x0000145b01007387 */ /* 0x0003e20000100800 */
[----:B------:R-:W-:-:S03]  /*3ae0*/  PRMT R90, RZ, 0x7610, R90 ;  /* 0x00007610ff5a7816 */ /* 0x000fc6000000005a */
[----:B0-----:R-:W3:Y:S01]  /*3af0*/  LDL.LU.64 R46, [R1+0x150] ;  /* 0x00015000012e7983 */ /* 0x001ee20000300a00 */
[----:B-1----:R-:W-:-:S03]  /*3b00*/  PRMT R91, R91, 0x5410, RZ ;  /* 0x000054105b5b7816 */ /* 0x002fc600000000ff */
[----:B------:R0:W-:Y:S01]  /*3b10*/  STL [R1+0x1c], R84 ;  /* 0x00001c5401007387 */ /* 0x0001e20000100800 */
[----:B------:R-:W-:Y:S02]  /*3b20*/  @!P6 PRMT R92, R92, 0x5410, R84 ;  /* 0x000054105c5ce816 */ /* 0x000fe40000000054 */
[----:B------:R-:W-:Y:S01]  /*3b30*/  @!P1 PRMT R91, R91, 0x5410, R85 ;  /* 0x000054105b5b9816 */ /* 0x000fe20000000055 */
[----:B------:R1:W-:Y:S01]  /*3b40*/  STL [R1+0x98], R85 ;  /* 0x0000985501007387 */ /* 0x0003e20000100800 */
[----:B------:R-:W-:Y:S02]  /*3b50*/  LOP3.LUT P1, RZ, R64, 0x80000, RZ, 0xc0, !PT ;  /* 0x0008000040ff7812 */ /* 0x000fe4000782c0ff */
[----:B------:R-:W-:Y:S02]  /*3b60*/  @!P6 PRMT R90, R84, 0x7632, R90 ;  /* 0x00007632545ae816 */ /* 0x000fe4000000005a */
[----:B------:R-:W-:Y:S02]  /*3b70*/  PRMT R87, R87, 0x5410, RZ ;  /* 0x0000541057577816 */ /* 0x000fe400000000ff */
[----:B0-----:R-:W-:-:S02]  /*3b80*/  PRMT R84, RZ, 0x7610, R84 ;  /* 0x00007610ff547816 */ /* 0x001fc40000000054 */
[----:B------:R-:W-:Y:S02]  /*3b90*/  PRMT R86, RZ, 0x7610, R86 ;  /* 0x00007610ff567816 */ /* 0x000fe40000000056 */
[----:B-1----:R-:W-:Y:S02]  /*3ba0*/  PRMT R85, R85, 0x5410, RZ ;  /* 0x0000541055557816 */ /* 0x002fe400000000ff */
[----:B------:R-:W-:Y:S02]  /*3bb0*/  @!P5 PRMT R84, R6, 0x7632, R84 ;  /* 0x000076320654d816 */ /* 0x000fe40000000054 */
[----:B------:R-:W-:Y:S02]  /*3bc0*/  @!P5 PRMT R87, R87, 0x5410, R6 ;  /* 0x000054105757d816 */ /* 0x000fe40000000006 */
[----:B------:R-:W-:Y:S02]  /*3bd0*/  @!P5 PRMT R86, R8, 0x7610, R86 ;  /* 0x000076100856d816 */ /* 0x000fe40000000056 */
[----:B------:R-:W-:-:S02]  /*3be0*/  @!P5 PRMT R85, R85, 0x7610, R8 ;  /* 0x000076105555d816 */ /* 0x000fc40000000008 */
[----:B------:R-:W-:Y:S02]  /*3bf0*/  LOP3.LUT P5, RZ, R64, 0x4, RZ, 0xc0, !PT ;  /* 0x0000000440ff7812 */ /* 0x000fe400078ac0ff */
[----:B------:R-:W-:Y:S02]  /*3c00*/  PRMT R84, R84, 0x5410, RZ ;  /* 0x0000541054547816 */ /* 0x000fe400000000ff */
[----:B------:R-:W-:Y:S01]  /*3c10*/  PRMT R83, R83, 0x5410, RZ ;  /* 0x0000541053537816 */ /* 0x000fe200000000ff */
[----:B------:R-:W-:Y:S01]  /*3c20*/  STL [R1+0xa4], R8 ;  /* 0x0000a40801007387 */ /* 0x000fe20000100800 */
[--C-:B------:R-:W-:Y:S02]  /*3c30*/  @!P1 PRMT R84, R84, 0x5410, R9.reuse ;  /* 0x0000541054549816 */ /* 0x100fe40000000009 */
[----:B------:R-:W-:Y:S01]  /*3c40*/  @!P1 PRMT R83, R83, 0x7610, R9 ;  /* 0x0000761053539816 */ /* 0x000fe20000000009 */
[----:B------:R0:W-:Y:S02]  /*3c50*/  STL [R1+0x28], R9 ;  /* 0x0000280901007387 */ /* 0x0001e40000100800 */
[----:B0-----:R-:W-:-:S02]  /*3c60*/  CS2R R8, SRZ ;  /* 0x0000000000087805 */ /* 0x001fc4000001ff00 */
[----:B------:R-:W-:-:S04]  /*3c70*/  PRMT R91, RZ, 0x7610, R91 ;  /* 0x00007610ff5b7816 */ /* 0x000fc8000000005b */
[----:B--2---:R0:W2:Y:S01]  /*3c80*/  @!P5 LDG.E R9, desc[UR10][R52.64] ;  /* 0x0000000a3409d981 */ /* 0x0040a2000c1e1900 */
[----:B------:R-:W-:Y:S02]  /*3c90*/  PRMT R80, RZ, 0x5410, RZ ;  /* 0x00005410ff507816 */ /* 0x000fe400000000ff */
[----:B------:R-:W-:Y:S01]  /*3ca0*/  PRMT R79, RZ, 0x5410, RZ ;  /* 0x00005410ff4f7816 */ /* 0x000fe200000000ff */
[----:B------:R1:W-:Y:S01]  /*3cb0*/  STL [R1+0x9c], R82 ;  /* 0x00009c5201007387 */ /* 0x0003e20000100800 */
[----:B------:R-:W-:-:S03]  /*3cc0*/  PRMT R85, RZ, 0x7610, R85 ;  /* 0x00007610ff557816 */ /* 0x000fc60000000055 */
[----:B------:R0:W-:Y:S04]  /*3cd0*/  STL [R1+0xa8], R10 ;  /* 0x0000a80a01007387 */ /* 0x0001e80000100800 */
[----:B------:R-:W2:Y:S01]  /*3ce0*/  LDL.LU.64 R52, [R1+0x200] ;  /* 0x0002000001347983 */ /* 0x000ea20000300a00 */
[----:B------:R-:W-:Y:S02]  /*3cf0*/  @!P6 PRMT R91, R82, 0x7610, R91 ;  /* 0x00007610525be816 */ /* 0x000fe4000000005b */
[----:B------:R-:W-:Y:S02]  /*3d00*/  LOP3.LUT P6, RZ, R64, 0x20000, RZ, 0xc0, !PT ;  /* 0x0002000040ff7812 */ /* 0x000fe400078cc0ff */
[----:B------:R-:W-:Y:S01]  /*3d10*/  PRMT R81, R81, 0x5410, RZ ;  /* 0x0000541051517816 */ /* 0x000fe200000000ff */
[----:B------:R4:W-:Y:S01]  /*3d20*/  STL [R1+0x24], R6 ;  /* 0x0000240601007387 */ /* 0x0009e20000100800 */
[----:B-1----:R-:W-:-:S02]  /*3d30*/  PRMT R82, R82, 0x5410, RZ ;  /* 0x0000541052527816 */ /* 0x002fc400000000ff */
[----:B------:R-:W-:Y:S01]  /*3d40*/  @!P1 PRMT R85, R10, 0x7610, R85 ;  /* 0x000076100a559816 */ /* 0x000fe20000000055 */
[----:B------:R-:W-:Y:S01]  /*3d50*/  STL [R1+0x30], R16 ;  /* 0x0000301001007387 */ /* 0x000fe20000100800 */
[----:B------:R-:W-:Y:S02]  /*3d60*/  LOP3.LUT P0, RZ, R64, 0x40000, RZ, 0xc0, !PT ;  /* 0x0004000040ff7812 */ /* 0x000fe4000780c0ff */
[----:B------:R-:W-:Y:S01]  /*3d70*/  PRMT R83, RZ, 0x7610, R83 ;  /* 0x00007610ff537816 */ /* 0x000fe20000000053 */
[----:B------:R-:W-:Y:S02]  /*3d80*/  STL [R1+0x20], R78 ;  /* 0x0000204e01007387 */ /* 0x000fe40000100800 */
[--C-:B------:R-:W-:Y:S02]  /*3d90*/  @!P6 PRMT R80, R80, 0x5410, R16.reuse ;  /* 0x000054105050e816 */ /* 0x100fe40000000010 */
[----:B------:R-:W-:Y:S01]  /*3da0*/  @!P6 PRMT R79, R79, 0x7610, R16 ;  /* 0x000076104f4fe816 */ /* 0x000fe20000000010 */
[----:B------:R1:W2:Y:S01]  /*3db0*/  @!P5 LDG.E R8, desc[UR10][R42.64] ;  /* 0x0000000a2a08d981 */ /* 0x0002a2000c1e1900 */
[----:B------:R-:W-:-:S02]  /*3dc0*/  @!P6 PRMT R80, R17, 0x7610, R80 ;  /* 0x000076101150e816 */ /* 0x000fc40000000050 */
[----:B------:R-:W-:Y:S02]  /*3dd0*/  @!P6 PRMT R79, R17, 0x7632, R79 ;  /* 0x00007632114fe816 */ /* 0x000fe4000000004f */
[----:B------:R-:W-:Y:S02]  /*3de0*/  LOP3.LUT P6, RZ, R64, 0x2, RZ, 0xc0, !PT ;  /* 0x0000000240ff7812 */ /* 0x000fe400078cc0ff */
[----:B------:R-:W-:Y:S01]  /*3df0*/  @!P1 PRMT R82, R82, 0x7610, R10 ;  /* 0x0000761052529816 */ /* 0x000fe2000000000a */
[----:B0-----:R-:W-:-:S10]  /*3e00*/  HFMA2 R10, -RZ, RZ, 0, 0 ;  /* 0x00000000ff0a7431 */ /* 0x001fd400000001ff */
[----:B----4-:R-:W4:Y:S04]  /*3e10*/  @!P6 LDG.E R10, desc[UR10][R44.64] ;  /* 0x0000000a2c0ae981 */ /* 0x010f28000c1e1900 */
[----:B------:R-:W4:Y:S01]  /*3e20*/  LDL.LU.64 R44, [R1+0x130] ;  /* 0x00013000012c7983 */ /* 0x000f220000300a00 */
[----:B------:R-:W-:Y:S02]  /*3e30*/  @!P0 PRMT R81, R81, 0x7610, R12 ;  /* 0x0000761051518816 */ /* 0x000fe4000000000c */
[----:B------:R-:W-:Y:S02]  /*3e40*/  PRMT R82, RZ, 0x7610, R82 ;  /* 0x00007610ff527816 */ /* 0x000fe40000000052 */
[----:B------:R-:W-:Y:S02]  /*3e50*/  PRMT R81, RZ, 0x7610, R81 ;  /* 0x00007610ff517816 */ /* 0x000fe40000000051 */
[----:B------:R-:W-:-:S02]  /*3e60*/  LOP3.LUT P1, RZ, R64, 0x10000, RZ, 0xc0, !PT ;  /* 0x0001000040ff7812 */ /* 0x000fc4000782c0ff */
[----:B------:R-:W-:Y:S02]  /*3e70*/  @!P0 PRMT R83, R12, 0x7610, R83 ;  /* 0x000076100c538816 */ /* 0x000fe40000000053 */
[C---:B------:R-:W-:Y:S02]  /*3e80*/  @!P0 PRMT R82, R13.reuse, 0x7610, R82 ;  /* 0x000076100d528816 */ /* 0x040fe40000000052 */
[----:B------:R-:W-:Y:S02]  /*3e90*/  @!P0 PRMT R81, R13, 0x7632, R81 ;  /* 0x000076320d518816 */ /* 0x000fe40000000051 */
[----:B------:R-:W-:Y:S02]  /*3ea0*/  LOP3.LUT P0, RZ, R64, 0x8000, RZ, 0xc0, !PT ;  /* 0x0000800040ff7812 */ /* 0x000fe4000780c0ff */
[----:B------:R-:W-:Y:S02]  /*3eb0*/  MOV R6, RZ ;  /* 0x000000ff00067202 */ /* 0x000fe40000000f00 */
[----:B------:R-:W-:-:S02]  /*3ec0*/  PRMT R77, RZ, 0x7610, R77 ;  /* 0x00007610ff4d7816 */ /* 0x000fc4000000004d */
[----:B------:R-:W-:Y:S02]  /*3ed0*/  PRMT R75, R75, 0x5410, RZ ;  /* 0x000054104b4b7816 */ /* 0x000fe400000000ff */
[----:B------:R-:W-:Y:S02]  /*3ee0*/  @!P1 PRMT R77, R19, 0x7632, R77 ;  /* 0x00007632134d9816 */ /* 0x000fe4000000004d */
[----:B------:R-:W-:Y:S02]  /*3ef0*/  @!P1 PRMT R75, R75, 0x7610, R21 ;  /* 0x000076104b4b9816 */ /* 0x000fe40000000015 */
[----:B------:R-:W-:Y:S01]  /*3f00*/  PRMT R76, RZ, 0x5410, RZ ;  /* 0x00005410ff4c7816 */ /* 0x000fe200000000ff */
[----:B---3--:R-:W3:Y:S01]  /*3f10*/  @!P4 LDG.E R6, desc[UR10][R46.64] ;  /* 0x0000000a2e06c981 */ /* 0x008ee2000c1e1900 */
[----:B------:R-:W-:Y:S02]  /*3f20*/  LOP3.LUT P4, RZ, R64, 0x4000, RZ, 0xc0, !PT ;  /* 0x0000400040ff7812 */ /* 0x000fe4000788c0ff */
[----:B------:R-:W-:-:S02]  /*3f30*/  PRMT R77, R77, 0x5410, RZ ;  /* 0x000054104d4d7816 */ /* 0x000fc400000000ff */
[----:B------:R-:W-:Y:S02]  /*3f40*/  PRMT R75, RZ, 0x7610, R75 ;  /* 0x00007610ff4b7816 */ /* 0x000fe4000000004b */
[----:B------:R-:W-:Y:S02]  /*3f50*/  @!P0 PRMT R76, R23, 0x7632, R76 ;  /* 0x00007632174c8816 */ /* 0x000fe4000000004c */
[----:B------:R-:W-:Y:S01]  /*3f60*/  @!P0 PRMT R77, R77, 0x5410, R23 ;  /* 0x000054104d4d8816 */ /* 0x000fe20000000017 */
[----:B------:R-:W3:Y:S01]  /*3f70*/  LDL.LU.64 R46, [R1+0x138] ;  /* 0x00013800012e7983 */ /* 0x000ee20000300a00 */
[----:B------:R-:W-:Y:S02]  /*3f80*/  @!P0 PRMT R76, R76, 0x5410, R25 ;  /* 0x000054104c4c8816 */ /* 0x000fe40000000019 */
[----:B------:R-:W-:Y:S02]  /*3f90*/  @!P0 PRMT R75, R25, 0x7632, R75 ;  /* 0x00007632194b8816 */ /* 0x000fe4000000004b */
[----:B------:R-:W-:-:S02]  /*3fa0*/  LOP3.LUT P0, RZ, R64, 0x1, RZ, 0xc0, !PT ;  /* 0x0000000140ff7812 */ /* 0x000fc4000780c0ff */
[----:B------:R-:W-:Y:S02]  /*3fb0*/  PRMT R74, RZ, 0x5410, RZ ;  /* 0x00005410ff4a7816 */ /* 0x000fe400000000ff */
[----:B------:R-:W-:Y:S02]  /*3fc0*/  LOP3.LUT R64, R64, 0xefffffff, RZ, 0xc0, !PT ;  /* 0xefffffff40407812 */ /* 0x000fe400078ec0ff */
[----:B------:R-:W-:Y:S02]  /*3fd0*/  PRMT R73, R73, 0x5410, RZ ;  /* 0x0000541049497816 */ /* 0x000fe400000000ff */
[----:B------:R-:W-:Y:S02]  /*3fe0*/  PRMT R72, R72, 0x5410, RZ ;  /* 0x0000541048487816 */ /* 0x000fe400000000ff */
[----:B------:R-:W-:Y:S02]  /*3ff0*/  @!P4 PRMT R74, R74, 0x5410, R26 ;  /* 0x000054104a4ac816 */ /* 0x000fe4000000001a */
[----:B------:R-:W-:-:S02]  /*4000*/  @P5 LOP3.LUT R64, R64, 0x10000000, RZ, 0xfc, !PT ;  /* 0x1000000040405812 */ /* 0x000fc400078efcff */
[----:B------:R-:W-:Y:S02]  /*4010*/  @!P4 PRMT R73, R73, 0x7610, R26 ;  /* 0x000076104949c816 */ /* 0x000fe4000000001a */
[----:B------:R-:W-:Y:S02]  /*4020*/  @!P4 PRMT R74, R14, 0x7610, R74 ;  /* 0x000076100e4ac816 */ /* 0x000fe4000000004a */
[----:B------:R-:W-:Y:S02]  /*4030*/  @!P4 PRMT R72, R72, 0x7610, R14 ;  /* 0x000076104848c816 */ /* 0x000fe4000000000e */
[----:B------:R-:W-:Y:S02]  /*4040*/  LOP3.LUT P4, RZ, R64, 0x800, RZ, 0xc0, !PT ;  /* 0x0000080040ff7812 */ /* 0x000fe4000788c0ff */
[----:B--2---:R-:W-:-:S11]  /*4050*/  PRMT R52, RZ, 0x7610, R52 ;  /* 0x00007610ff347816 */ /* 0x004fd60000000034 */
[----:B------:R-:W-:-:S05]  /*4060*/  @!P4 PRMT R52, R18, 0x7610, R52 ;  /* 0x000076101234c816 */ /* 0x000fca0000000034 */
[----:B------:R0:W-:Y:S04]  /*4070*/  STL.S16 [R1+0x11c], R52 ;  /* 0x00011c3401007387 */ /* 0x0001e80000100600 */
[----:B0-----:R-:W2:Y:S01]  /*4080*/  LDL.LU R52, [R1+0x1f0] ;  /* 0x0001f00001347983 */ /* 0x001ea20000300800 */
[----:B------:R-:W-:-:S04]  /*4090*/  PRMT R16, RZ, 0x7610, R16 ;  /* 0x00007610ff107816 */ /* 0x000fc80000000010 */
[----:B------:R-:W-:-:S05]  /*40a0*/  @!P4 PRMT R16, R18, 0x7632, R16 ;  /* 0x000076321210c816 */ /* 0x000fca0000000010 */
[----:B------:R0:W-:Y:S02]  /*40b0*/  STL.S16 [R1+0x13a], R16 ;  /* 0x00013a1001007387 */ /* 0x0001e40000100600 */
[----:B0-----:R-:W-:Y:S02]  /*40c0*/  MOV R16, RZ ;  /* 0x000000ff00107202 */ /* 0x001fe40000000f00 */
[----:B------:R-:W-:-:S04]  /*40d0*/  PRMT R78, RZ, 0x5410, RZ ;  /* 0x00005410ff4e7816 */ /* 0x000fc800000000ff */
[----:B----4-:R0:W4:Y:S04]  /*40e0*/  @!P0 LDG.E R16, desc[UR10][R44.64] ;  /* 0x0000000a2c108981 */ /* 0x010128000c1e1900 */
[----:B------:R-:W0:Y:S01]  /*40f0*/  LDL.LU.64 R44, [R1+0x1e8] ;  /* 0x0001e800012c7983 */ /* 0x000e220000300a00 */
[----:B------:R-:W-:-:S04]  /*4100*/  @!P1 PRMT R78, R78, 0x5410, R19 ;  /* 0x000054104e4e9816 */ /* 0x000fc80000000013 */
[----:B------:R-:W-:Y:S02]  /*4110*/  @!P1 PRMT R78, R21, 0x7610, R78 ;  /* 0x00007610154e9816 */ /* 0x000fe4000000004e */
[----:B------:R-:W-:Y:S02]  /*4120*/  LOP3.LUT P1, RZ, R63, 0x4, RZ, 0xc0, !PT ;  /* 0x000000043fff7812 */ /* 0x000fe4000782c0ff */
[----:B-1----:R-:W-:Y:S02]  /*4130*/  PRMT R42, R42, 0x5410, RZ ;  /* 0x000054102a2a7816 */ /* 0x002fe400000000ff */
[----:B------:R-:W-:-:S09]  /*4140*/  PRMT R43, RZ, 0x7610, R43 ;  /* 0x00007610ff2b7816 */ /* 0x000fd2000000002b */
[----:B------:R-:W-:Y:S02]  /*4150*/  @!P1 PRMT R42, R42, 0x7610, R5 ;  /* 0x000076102a2a9816 */ /* 0x000fe40000000005 */
[----:B------:R-:W-:Y:S02]  /*4160*/  @!P1 PRMT R43, R11, 0x7610, R43 ;  /* 0x000076100b2b9816 */ /* 0x000fe4000000002b */
[----:B------:R-:W-:Y:S02]  /*4170*/  PRMT R42, RZ, 0x7610, R42 ;  /* 0x00007610ff2a7816 */ /* 0x000fe4000000002a */
[----:B------:R-:W-:Y:S02]  /*4180*/  PRMT R43, R43, 0x5410, RZ ;  /* 0x000054102b2b7816 */ /* 0x000fe400000000ff */
[----:B------:R-:W-:Y:S02]  /*4190*/  @!P4 PRMT R42, R15, 0x7632, R42 ;  /* 0x000076320f2ac816 */ /* 0x000fe4000000002a */
[----:B------:R-:W-:-:S02]  /*41a0*/  @!P4 PRMT R43, R43, 0x5410, R15 ;  /* 0x000054102b2bc816 */ /* 0x000fc4000000000f */
[----:B------:R-:W-:Y:S01]  /*41b0*/  LOP3.LUT P4, RZ, R64, 0x100, RZ, 0xc0, !PT ;  /* 0x0000010040ff7812 */ /* 0x000fe2000788c0ff */
[----:B------:R-:W-:Y:S04]  /*41c0*/  STL [R1+0x1c4], R36 ;  /* 0x0001c42401007387 */ /* 0x000fe80000100800 */
[----:B------:R1:W-:Y:S04]  /*41d0*/  STL [R1+0x1d4], R36 ;  /* 0x0001d42401007387 */ /* 0x0003e80000100800 */
[----:B------:R-:W-:Y:S04]  /*41e0*/  STL [R1+0x1b4], R34 ;  /* 0x0001b42201007387 */ /* 0x000fe80000100800 */
[----:B------:R3:W-:Y:S01]  /*41f0*/  STL [R1+0x1c8], R34 ;  /* 0x0001c82201007387 */ /* 0x0007e20000100800 */
[----:B-1----:R-:W-:-:S04]  /*4200*/  PRMT R36, RZ, 0x7610, R36 ;  /* 0x00007610ff247816 */ /* 0x002fc80000000024 */
[----:B------:R-:W-:Y:S02]  /*4210*/  @!P2 PRMT R36, R24, 0x7610, R36 ;  /* 0x000076101824a816 */ /* 0x000fe40000000024 */
[----:B---3--:R-:W-:-:S04]  /*4220*/  PRMT R34, RZ, 0x7610, R34 ;  /* 0x00007610ff227816 */ /* 0x008fc80000000022 */
[----:B------:R-:W-:Y:S01]  /*4230*/  @!P4 PRMT R34, R7, 0x7610, R34 ;  /* 0x000076100722c816 */ /* 0x000fe20000000022 */
[----:B------:R1:W-:Y:S04]  /*4240*/  STL.S16 [R1+0x126], R36 ;  /* 0x0001262401007387 */ /* 0x0003e80000100600 */
[----:B------:R3:W-:Y:S04]  /*4250*/  STL.S16 [R1+0x124], R34 ;  /* 0x0001242201007387 */ /* 0x0007e80000100600 */
[----:B-1----:R-:W4:Y:S04]  /*4260*/  LDL.LU R36, [R1+0x1d4] ;  /* 0x0001d40001247983 */ /* 0x002f280000300800 */
[----:B---3--:R-:W3:Y:S01]  /*4270*/  LDL.LU R34, [R1+0x1c8] ;  /* 0x0001c80001227983 */ /* 0x008ee20000300800 */
[----:B------:R-:W-:-:S02]  /*4280*/  LOP3.LUT P5, RZ, R64, 0x2000, RZ, 0xc0, !PT ;  /* 0x0000200040ff7812 */ /* 0x000fc400078ac0ff */
[----:B------:R-:W-:Y:S01]  /*4290*/  PRMT R73, RZ, 0x7610, R73 ;  /* 0x00007610ff497816 */ /* 0x000fe20000000049 */
[----:B------:R1:W-:Y:S01]  /*42a0*/  STL [R1+0x2c], R12 ;  /* 0x00002c0c01007387 */ /* 0x0003e20000100800 */
[----:B------:R-:W-:Y:S02]  /*42b0*/  PRMT R71, R71, 0x5410, RZ ;  /* 0x0000541047477816 */ /* 0x000fe400000000ff */
[----:B------:R-:W-:Y:S02]  /*42c0*/  PRMT R72, RZ, 0x7610, R72 ;  /* 0x00007610ff487816 */ /* 0x000fe40000000048 */
[----:B-1----:R-:W-:-:S05]  /*42d0*/  PRMT R12, RZ, 0x7610, R12 ;  /* 0x00007610ff0c7816 */ /* 0x002fca000000000c */
[----:B------:R-:W-:Y:S02]  /*42e0*/  @!P5 PRMT R73, R2, 0x7610, R73 ;  /* 0x000076100249d816 */ /* 0x000fe40000000049 */
[----:B------:R-:W-:Y:S02]  /*42f0*/  @!P5 PRMT R71, R71, 0x7610, R2 ;  /* 0x000076104747d816 */ /* 0x000fe40000000002 */
[C---:B------:R-:W-:Y:S02]  /*4300*/  @!P5 PRMT R72, R3.reuse, 0x7610, R72 ;  /* 0x000076100348d816 */ /* 0x040fe40000000048 */
[----:B------:R-:W-:Y:S02]  /*4310*/  @!P5 PRMT R12, R3, 0x7632, R12 ;  /* 0x00007632030cd816 */ /* 0x000fe4000000000c */
[----:B------:R-:W-:Y:S02]  /*4320*/  LOP3.LUT P5, RZ, R64, 0x400, RZ, 0xc0, !PT ;  /* 0x0000040040ff7812 */ /* 0x000fe400078ac0ff */
[----:B------:R-:W-:-:S11]  /*4330*/  PRMT R53, RZ, 0x7610, R53 ;  /* 0x00007610ff357816 */ /* 0x000fd60000000035 */
[----:B------:R-:W-:-:S05]  /*4340*/  @!P5 PRMT R53, R20, 0x7610, R53 ;  /* 0x000076101435d816 */ /* 0x000fca0000000035 */
[----:B------:R1:W-:Y:S04]  /*4350*/  STL.S16 [R1+0x11a], R53 ;  /* 0x00011a3501007387 */ /* 0x0003e80000100600 */
[----:B-1----:R-:W3:Y:S04]  /*4360*/  LDL.LU R53, [R1+0x1e4] ;  /* 0x0001e40001357983 */ /* 0x002ee80000300800 */
[----:B------:R1:W-:Y:S02]  /*4370*/  STL.S16 [R1+0x11e], R12 ;  /* 0x00011e0c01007387 */ /* 0x0003e40000100600 */
[----:B-1----:R-:W-:-:S06]  /*4380*/  MOV R12, RZ ;  /* 0x000000ff000c7202 */ /* 0x002fcc0000000f00 */
[----:B------:R-:W3:Y:S04]  /*4390*/  @!P6 LDG.E R12, desc[UR10][R46.64] ;  /* 0x0000000a2e0ce981 */ /* 0x000ee8000c1e1900 */
[----:B------:R-:W3:Y:S01]  /*43a0*/  LDL.LU.64 R46, [R1+0x1f8] ;  /* 0x0001f800012e7983 */ /* 0x000ee20000300a00 */
[----:B--2---:R-:W-:-:S04]  /*43b0*/  PRMT R52, RZ, 0x7610, R52 ;  /* 0x00007610ff347816 */ /* 0x004fc80000000034 */
[----:B------:R-:W-:-:S05]  /*43c0*/  @!P5 PRMT R52, R20, 0x7632, R52 ;  /* 0x000076321434d816 */ /* 0x000fca0000000034 */
[----:B------:R1:W-:Y:S04]  /*43d0*/  STL.S16 [R1+0x12a], R52 ;  /* 0x00012a3401007387 */ /* 0x0003e80000100600 */
[----:B-1----:R-:W2:Y:S04]  /*43e0*/  LDL.LU R52, [R1+0x1e0] ;  /* 0x0001e00001347983 */ /* 0x002ea80000300800 */
[----:B------:R-:W-:Y:S04]  /*43f0*/  STL [R1+0x19c], R38 ;  /* 0x00019c2601007387 */ /* 0x000fe80000100800 */
[----:B------:R1:W-:Y:S04]  /*4400*/  STL [R1+0x1a8], R38 ;  /* 0x0001a82601007387 */ /* 0x0003e80000100800 */
[----:B------:R-:W-:Y:S04]  /*4410*/  STL [R1+0x198], R39 ;  /* 0x0001982701007387 */ /* 0x000fe80000100800 */
[----:B------:R1:W-:Y:S02]  /*4420*/  STL [R1+0x1ac], R39 ;  /* 0x0001ac2701007387 */ /* 0x0003e40000100800 */
[----:B-1----:R-:W-:-:S04]  /*4430*/  PRMT R38, RZ, 0x7610, R38 ;  /* 0x00007610ff267816 */ /* 0x002fc80000000026 */
[----:B------:R-:W-:Y:S02]  /*4440*/  @!P3 PRMT R38, R61, 0x7632, R38 ;  /* 0x000076323d26b816 */ /* 0x000fe40000000026 */
[----:B------:R-:W-:-:S04]  /*4450*/  PRMT R39, RZ, 0x7610, R39 ;  /* 0x00007610ff277816 */ /* 0x000fc80000000027 */
[----:B------:R-:W-:Y:S01]  /*4460*/  @!P3 PRMT R39, R61, 0x7610, R39 ;  /* 0x000076103d27b816 */ /* 0x000fe20000000027 */
[----:B------:R1:W-:Y:S04]  /*4470*/  STL.S16 [R1+0x146], R38 ;  /* 0x0001462601007387 */ /* 0x0003e80000100600 */
[----:B------:R1:W-:Y:S04]  /*4480*/  STL.S16 [R1+0x13c], R39 ;  /* 0x00013c2701007387 */ /* 0x0003e80000100600 */
[----:B-1----:R-:W2:Y:S04]  /*4490*/  LDL.LU R38, [R1+0x1a8] ;  /* 0x0001a80001267983 */ /* 0x002ea80000300800 */
[----:B------:R-:W2:Y:S04]  /*44a0*/  LDL.LU R39, [R1+0x1ac] ;  /* 0x0001ac0001277983 */ /* 0x000ea80000300800 */
[----:B------:R-:W-:Y:S04]  /*44b0*/  STL [R1+0x1a4], R40 ;  /* 0x0001a42801007387 */ /* 0x000fe80000100800 */
[----:B------:R1:W-:Y:S04]  /*44c0*/  STL [R1+0x1b8], R40 ;  /* 0x0001b82801007387 */ /* 0x0003e80000100800 */
[----:B------:R-:W-:Y:S04]  /*44d0*/  STL [R1+0x1a0], R41 ;  /* 0x0001a02901007387 */ /* 0x000fe80000100800 */
[----:B------:R1:W-:Y:S02]  /*44e0*/  STL [R1+0x1bc], R41 ;  /* 0x0001bc2901007387 */ /* 0x0003e40000100800 */
[----:B-1----:R-:W-:-:S02]  /*44f0*/  PRMT R40, RZ, 0x7610, R40 ;  /* 0x00007610ff287816 */ /* 0x002fc40000000028 */
[----:B------:R-:W-:Y:S02]  /*4500*/  PRMT R41, RZ, 0x7610, R41 ;  /* 0x00007610ff297816 */ /* 0x000fe40000000029 */
[----:B0-----:R-:W-:Y:S02]  /*4510*/  PRMT R44, RZ, 0x7610, R44 ;  /* 0x00007610ff2c7816 */ /* 0x001fe4000000002c */
[----:B------:R-:W-:Y:S02]  /*4520*/  PRMT R45, RZ, 0x7610, R45 ;  /* 0x00007610ff2d7816 */ /* 0x000fe4000000002d */
        /* <DEDUP_REMOVED lines=8> */
[----:B-1----:R-:W2:Y:S04]  /*45b0*/  LDL.LU R40, [R1+0x1b8] ;  /* 0x0001b80001287983 */ /* 0x002ea80000300800 */
[----:B------:R0:W-:Y:S04]  /*45c0*/  STL [R1+0x1c0], R37 ;  /* 0x0001c02501007387 */ /* 0x0001e80000100800 */
[----:B------:R1:W-:Y:S01]  /*45d0*/  STL [R1+0x1b0], R35 ;  /* 0x0001b02301007387 */ /* 0x0003e20000100800 */
[----:B0-----:R-:W-:-:S02]  /*45e0*/  PRMT R37, RZ, 0x7610, R37 ;  /* 0x00007610ff257816 */ /* 0x001fc40000000025 */
[----:B-1----:R-:W-:Y:S02]  /*45f0*/  PRMT R35, RZ, 0x7610, R35 ;  /* 0x00007610ff237816 */ /* 0x002fe40000000023 */
[----:B------:R-:W-:Y:S02]  /*4600*/  @!P4 PRMT R37, R0, 0x7610, R37 ;  /* 0x000076100025c816 */ /* 0x000fe40000000025 */
[----:B------:R-:W-:Y:S02]  /*4610*/  @!P5 PRMT R35, R60, 0x7632, R35 ;  /* 0x000076323c23d816 */ /* 0x000fe40000000023 */
[----:B----4-:R-:W-:Y:S02]  /*4620*/  PRMT R36, RZ, 0x7610, R36 ;  /* 0x00007610ff247816 */ /* 0x010fe40000000024 */
[----:B---3--:R-:W-:Y:S02]  /*4630*/  PRMT R34, RZ, 0x7610, R34 ;  /* 0x00007610ff227816 */ /* 0x008fe40000000022 */
[----:B------:R-:W-:-:S02]  /*4640*/  @!P4 PRMT R36, R7, 0x7632, R36 ;  /* 0x000076320724c816 */ /* 0x000fc40000000024 */
[----:B------:R-:W-:Y:S01]  /*4650*/  @!P5 PRMT R34, R60, 0x7610, R34 ;  /* 0x000076103c22d816 */ /* 0x000fe20000000022 */
[----:B------:R-:W-:Y:S04]  /*4660*/  STL.S16 [R1+0x134], R37 ;  /* 0x0001342501007387 */ /* 0x000fe80000100600 */
[----:B------:R0:W-:Y:S04]  /*4670*/  STL.S16 [R1+0x132], R36 ;  /* 0x0001322401007387 */ /* 0x0001e80000100600 */
[----:B------:R1:W-:Y:S04]  /*4680*/  STL.S16 [R1+0x140], R34 ;  /* 0x0001402201007387 */ /* 0x0003e80000100600 */
[----:B------:R3:W-:Y:S04]  /*4690*/  STL.S16 [R1+0x154], R35 ;  /* 0x0001542301007387 */ /* 0x0007e80000100600 */
[----:B0-----:R-:W4:Y:S04]  /*46a0*/  LDL.LU R36, [R1+0x1c4] ;  /* 0x0001c40001247983 */ /* 0x001f280000300800 */
[----:B------:R-:W4:Y:S04]  /*46b0*/  LDL.LU R37, [R1+0x1c0] ;  /* 0x0001c00001257983 */ /* 0x000f280000300800 */
[----:B-1----:R-:W4:Y:S04]  /*46c0*/  LDL.LU R34, [R1+0x1b4] ;  /* 0x0001b40001227983 */ /* 0x002f280000300800 */
[----:B---3--:R-:W3:Y:S04]  /*46d0*/  LDL.LU R35, [R1+0x1b0] ;  /* 0x0001b00001237983 */ /* 0x008ee80000300800 */
[----:B------:R0:W-:Y:S04]  /*46e0*/  STL.S16 [R1+0x12c], R44 ;  /* 0x00012c2c01007387 */ /* 0x0001e80000100600 */
[----:B------:R1:W-:Y:S04]  /*46f0*/  STL.S16 [R1+0x142], R45 ;  /* 0x0001422d01007387 */ /* 0x0003e80000100600 */
[----:B0-----:R-:W3:Y:S04]  /*4700*/  LDL.LU R44, [R1+0x1dc] ;  /* 0x0001dc00012c7983 */ /* 0x001ee80000300800 */
[----:B-1----:R-:W3:Y:S04]  /*4710*/  LDL.LU R45, [R1+0x1d8] ;  /* 0x0001d800012d7983 */ /* 0x002ee80000300800 */
[----:B------:R0:W-:Y:S01]  /*4720*/  STL [R1+0xac], R13 ;  /* 0x0000ac0d01007387 */ /* 0x0001e20000100800 */
[----:B------:R-:W-:-:S02]  /*4730*/  PRMT R53, RZ, 0x7610, R53 ;  /* 0x00007610ff357816 */ /* 0x000fc40000000035 */
[----:B0-----:R-:W-:-:S04]  /*4740*/  PRMT R13, RZ, 0x7610, R13 ;  /* 0x00007610ff0d7816 */ /* 0x001fc8000000000d */
[----:B------:R-:W-:Y:S02]  /*4750*/  @!P1 PRMT R13, R11, 0x7632, R13 ;  /* 0x000076320b0d9816 */ /* 0x000fe4000000000d */
[----:B------:R-:W-:-:S03]  /*4760*/  @!P2 PRMT R53, R27, 0x7610, R53 ;  /* 0x000076101b35a816 */ /* 0x000fc60000000035 */
[----:B------:R0:W-:Y:S04]  /*4770*/  STL.S16 [R1+0x12e], R13 ;  /* 0x00012e0d01007387 */ /* 0x0001e80000100600 */
[----:B------:R1:W-:Y:S01]  /*4780*/  STL.S16 [R1+0x138], R53 ;  /* 0x0001383501007387 */ /* 0x0003e20000100600 */
[----:B0-----:R-:W-:-:S03]  /*4790*/  HFMA2 R13, -RZ, RZ, 0, 0 ;  /* 0x00000000ff0d7431 */ /* 0x001fc600000001ff */
[----:B-1----:R-:W3:Y:S04]  /*47a0*/  LDL.LU R53, [R1+0x1cc] ;  /* 0x0001cc0001357983 */ /* 0x002ee80000300800 */
[----:B------:R-:W3:Y:S01]  /*47b0*/  @!P0 LDG.E R13, desc[UR10][R46.64] ;  /* 0x0000000a2e0d8981 */ /* 0x000ee2000c1e1900 */
[----:B--2---:R-:W-:-:S04]  /*47c0*/  PRMT R52, RZ, 0x7610, R52 ;  /* 0x00007610ff347816 */ /* 0x004fc80000000034 */
[----:B------:R-:W-:-:S05]  /*47d0*/  @!P2 PRMT R52, R24, 0x7632, R52 ;  /* 0x000076321834a816 */ /* 0x000fca0000000034 */
[----:B------:R0:W-:Y:S04]  /*47e0*/  STL.S16 [R1+0x136], R52 ;  /* 0x0001363401007387 */ /* 0x0001e80000100600 */
[----:B0-----:R-:W2:Y:S04]  /*47f0*/  LDL.LU R52, [R1+0x1d0] ;  /* 0x0001d00001347983 */ /* 0x001ea80000300800 */
[----:B------:R0:W-:Y:S02]  /*4800*/  STL [R1+0xb4], R21 ;  /* 0x0000b41501007387 */ /* 0x0001e40000100800 */
[----:B0-----:R-:W-:-:S04]  /*4810*/  PRMT R21, RZ, 0x7610, R21 ;  /* 0x00007610ff157816 */ /* 0x001fc80000000015 */
[----:B------:R-:W-:Y:S02]  /*4820*/  @!P4 PRMT R21, R0, 0x7632, R21 ;  /* 0x000076320015c816 */ /* 0x000fe40000000015 */
[----:B------:R-:W-:Y:S02]  /*4830*/  LOP3.LUT P4, RZ, R64, 0x20, RZ, 0xc0, !PT ;  /* 0x0000002040ff7812 */ /* 0x000fe4000788c0ff */
[----:B------:R-:W-:Y:S02]  /*4840*/  PRMT R38, RZ, 0x7610, R38 ;  /* 0x00007610ff267816 */ /* 0x000fe40000000026 */
[----:B------:R-:W-:-:S09]  /*4850*/  PRMT R39, RZ, 0x7610, R39 ;  /* 0x00007610ff277816 */ /* 0x000fd20000000027 */
[C---:B------:R-:W-:Y:S02]  /*4860*/  @!P4 PRMT R38, R67.reuse, 0x7610, R38 ;  /* 0x000076104326c816 */ /* 0x040fe40000000026 */
[----:B------:R-:W-:-:S03]  /*4870*/  @!P4 PRMT R39, R67, 0x7632, R39 ;  /* 0x000076324327c816 */ /* 0x000fc60000000027 */
[----:B------:R0:W-:Y:S04]  /*4880*/  STL.S16 [R1+0x144], R38 ;  /* 0x0001442601007387 */ /* 0x0001e80000100600 */
[----:B------:R1:W-:Y:S04]  /*4890*/  STL.S16 [R1+0x150], R39 ;  /* 0x0001502701007387 */ /* 0x0003e80000100600 */
[----:B0-----:R-:W2:Y:S04]  /*48a0*/  LDL.LU R38, [R1+0x19c] ;  /* 0x00019c0001267983 */ /* 0x001ea80000300800 */
[----:B-1----:R-:W2:Y:S01]  /*48b0*/  LDL.LU R39, [R1+0x198] ;  /* 0x0001980001277983 */ /* 0x002ea20000300800 */
[----:B------:R-:W-:-:S02]  /*48c0*/  PRMT R41, RZ, 0x7610, R41 ;  /* 0x00007610ff297816 */ /* 0x000fc40000000029 */
[----:B------:R-:W-:Y:S02]  /*48d0*/  PRMT R40, RZ, 0x7610, R40 ;  /* 0x00007610ff287816 */ /* 0x000fe40000000028 */
[C---:B------:R-:W-:Y:S02]  /*48e0*/  @!P3 PRMT R41, R66.reuse, 0x7632, R41 ;  /* 0x000076324229b816 */ /* 0x040fe40000000029 */
[----:B------:R-:W-:-:S03]  /*48f0*/  @!P3 PRMT R40, R66, 0x7610, R40 ;  /* 0x000076104228b816 */ /* 0x000fc60000000028 */
[----:B------:R0:W-:Y:S04]  /*4900*/  STL.S16 [R1+0x15c], R41 ;  /* 0x00015c2901007387 */ /* 0x0001e80000100600 */
[----:B------:R1:W-:Y:S04]  /*4910*/  STL.S16 [R1+0x148], R40 ;  /* 0x0001482801007387 */ /* 0x0003e80000100600 */
[----:B0-----:R-:W2:Y:S04]  /*4920*/  LDL.LU R41, [R1+0x1a0] ;  /* 0x0001a00001297983 */ /* 0x001ea80000300800 */
[----:B-1----:R-:W2:Y:S04]  /*4930*/  LDL.LU R40, [R1+0x1a4] ;  /* 0x0001a40001287983 */ /* 0x002ea80000300800 */
[----:B------:R0:W-:Y:S01]  /*4940*/  STL [R1+0xb0], R17 ;  /* 0x0000b01101007387 */ /* 0x0001e20000100800 */
[----:B------:R-:W-:-:S02]  /*4950*/  PRMT R71, RZ, 0x7610, R71 ;  /* 0x00007610ff477816 */ /* 0x000fc40000000047 */
[----:B0-----:R-:W-:Y:S01]  /*4960*/  PRMT R17, RZ, 0x7610, R17 ;  /* 0x00007610ff117816 */ /* 0x001fe20000000011 */
[----:B------:R0:W-:Y:S03]  /*4970*/  STL.S16 [R1+0x14a], R21 ;  /* 0x00014a1501007387 */ /* 0x0001e60000100600 */
[----:B------:R-:W-:Y:S02]  /*4980*/  @!P2 PRMT R17, R27, 0x7632, R17 ;  /* 0x000076321b11a816 */ /* 0x000fe40000000011 */
[----:B------:R-:W-:Y:S01]  /*4990*/  LOP3.LUT P2, RZ, R63, 0x1, RZ, 0xc0, !PT ;  /* 0x000000013fff7812 */ /* 0x000fe2000784c0ff */
[----:B------:R1:W-:Y:S01]  /*49a0*/  STL [R1+0x44], R5 ;  /* 0x0000440501007387 */ /* 0x0003e20000100800 */
[----:B------:R-:W-:Y:S01]  /*49b0*/  LOP3.LUT P5, RZ, R64, 0x8, RZ, 0xc0, !PT ;  /* 0x0000000840ff7812 */ /* 0x000fe200078ac0ff */
[----:B0-----:R-:W-:Y:S01]  /*49c0*/  HFMA2 R21, -RZ, RZ, 0, 0 ;  /* 0x00000000ff157431 */ /* 0x001fe200000001ff */
[----:B------:R-:W-:-:S02]  /*49d0*/  @!P1 PRMT R71, R5, 0x7610, R71 ;  /* 0x0000761005479816 */ /* 0x000fc40000000047 */
[----:B-1----:R-:W-:Y:S01]  /*49e0*/  MOV R5, RZ ;  /* 0x000000ff00057202 */ /* 0x002fe20000000f00 */
[----:B------:R0:W-:Y:S06]  /*49f0*/  STL [R1+0xb8], R25 ;  /* 0x0000b81901007387 */ /* 0x0001ec0000100800 */
[----:B----4-:R1:W4:Y:S01]  /*4a00*/  @!P2 LDG.E R21, desc[UR10][R36.64] ;  /* 0x0000000a2415a981 */ /* 0x010322000c1e1900 */
[----:B0-----:R-:W-:-:S03]  /*4a10*/  PRMT R25, RZ, 0x7610, R25 ;  /* 0x00007610ff197816 */ /* 0x001fc60000000019 */
[----:B---3--:R0:W3:Y:S01]  /*4a20*/  @!P2 LDG.E R5, desc[UR10][R34.64] ;  /* 0x0000000a2205a981 */ /* 0x0080e2000c1e1900 */
[----:B-1----:R-:W-:Y:S02]  /*4a30*/  PRMT R37, RZ, 0x7610, R37 ;  /* 0x00007610ff257816 */ /* 0x002fe40000000025 */
[----:B------:R-:W-:Y:S02]  /*4a40*/  PRMT R36, RZ, 0x7610, R36 ;  /* 0x00007610ff247816 */ /* 0x000fe40000000024 */
[C---:B------:R-:W-:Y:S02]  /*4a50*/  @!P5 PRMT R37, R4.reuse, 0x7610, R37 ;  /* 0x000076100425d816 */ /* 0x040fe40000000025 */
[----:B0-----:R-:W-:Y:S02]  /*4a60*/  PRMT R35, RZ, 0x7610, R35 ;  /* 0x00007610ff237816 */ /* 0x001fe40000000023 */
[----:B------:R-:W-:Y:S02]  /*4a70*/  @!P5 PRMT R36, R4, 0x7632, R36 ;  /* 0x000076320424d816 */ /* 0x000fe40000000024 */
[----:B------:R-:W-:-:S02]  /*4a80*/  @!P5 PRMT R35, R6, 0x7610, R35 ;  /* 0x000076100623d816 */ /* 0x000fc40000000023 */
[----:B------:R-:W-:Y:S02]  /*4a90*/  @!P5 PRMT R25, R6, 0x7632, R25 ;  /* 0x000076320619d816 */ /* 0x000fe40000000019 */
[----:B------:R-:W-:Y:S01]  /*4aa0*/  LOP3.LUT P5, RZ, R64, 0x10000000, RZ, 0xc0, !PT ;  /* 0x1000000040ff7812 */ /* 0x000fe200078ac0ff */
[----:B------:R0:W-:Y:S02]  /*4ab0*/  STL [R1+0x34], R19 ;  /* 0x0000341301007387 */ /* 0x0001e40000100800 */
[----:B0-----:R-:W-:-:S10]  /*4ac0*/  PRMT R19, RZ, 0x7610, R19 ;  /* 0x00007610ff137816 */ /* 0x001fd40000000013 */
[----:B------:R-:W-:-:S05]  /*4ad0*/  @!P5 PRMT R19, R9, 0x7610, R19 ;  /* 0x000076100913d816 */ /* 0x000fca0000000013 */
[----:B------:R0:W-:Y:S01]  /*4ae0*/  STL.S16 [R1+0x16e], R19 ;  /* 0x00016e1301007387 */ /* 0x0001e20000100600 */
[----:B------:R-:W-:Y:S02]  /*4af0*/  LOP3.LUT P1, RZ, R63, 0x2, RZ, 0xc0, !PT ;  /* 0x000000023fff7812 */ /* 0x000fe4000782c0ff */
[----:B------:R-:W-:Y:S01]  /*4b00*/  PRMT R63, RZ, 0x7610, R63 ;  /* 0x00007610ff3f7816 */ /* 0x000fe2000000003f */
[----:B0-----:R-:W0:Y:S01]  /*4b10*/  S2R R19, SR_TID.X ;  /* 0x0000000000137919 */ /* 0x001e220000002100 */
[----:B------:R-:W-:Y:S01]  /*4b20*/  PRMT R47, RZ, 0x7610, R47 ;  /* 0x00007610ff2f7816 */ /* 0x000fe2000000002f */
[----:B------:R1:W-:Y:S01]  /*4b30*/  STL [R1+0xbc], R14 ;  /* 0x0000bc0e01007387 */ /* 0x0003e20000100800 */
[C---:B------:R-:W-:Y:S02]  /*4b40*/  @!P4 PRMT R63, R68.reuse, 0x7610, R63 ;  /* 0x00007610443fc816 */ /* 0x040fe4000000003f */
[----:B------:R-:W-:Y:S02]  /*4b50*/  @!P4 PRMT R47, R68, 0x7632, R47 ;  /* 0x00007632442fc816 */ /* 0x000fe4000000002f */
[----:B------:R-:W-:Y:S01]  /*4b60*/  LOP3.LUT P4, RZ, R64, 0x40000000, RZ, 0xc0, !PT ;  /* 0x4000000040ff7812 */ /* 0x000fe2000788c0ff */
[----:B-1----:R-:W-:Y:S01]  /*4b70*/  HFMA2 R14, -RZ, RZ, 0, 0 ;  /* 0x00000000ff0e7431 */ /* 0x002fe200000001ff */
[----:B------:R1:W-:Y:S01]  /*4b80*/  STL [R1+0x40], R2 ;  /* 0x0000400201007387 */ /* 0x0003e20000100800 */
[----:B------:R-:W-:Y:S01]  /*4b90*/  UIMAD.WIDE UR6, UR8, 0x8, UR6 ;  /* 0x00000008080678a5 */ /* 0x000fe2000f8e0206 */
[----:B------:R-:W-:-:S02]  /*4ba0*/  PRMT R46, RZ, 0x7610, R46 ;  /* 0x00007610ff2e7816 */ /* 0x000fc4000000002e */
[----:B------:R0:W-:Y:S04]  /*4bb0*/  STL [R1+0x38], R23 ;  /* 0x0000381701007387 */ /* 0x0001e80000100800 */
[----:B------:R0:W4:Y:S01]  /*4bc0*/  @!P1 LDG.E R14, desc[UR10][R44.64] ;  /* 0x0000000a2c0e9981 */ /* 0x000122000c1e1900 */
[----:B-1----:R-:W-:-:S04]  /*4bd0*/  PRMT R2, RZ, 0x7610, R2 ;  /* 0x00007610ff027816 */ /* 0x002fc80000000002 */
[----:B------:R-:W-:Y:S01]  /*4be0*/  @!P6 PRMT R2, R12, 0x7610, R2 ;  /* 0x000076100c02e816 */ /* 0x000fe20000000002 */
[----:B------:R1:W-:Y:S01]  /*4bf0*/  STL [R1+0xc8], R18 ;  /* 0x0000c81201007387 */ /* 0x0003e20000100800 */
[----:B0-----:R-:W-:Y:S02]  /*4c00*/  PRMT R23, RZ, 0x7610, R23 ;  /* 0x00007610ff177816 */ /* 0x001fe40000000017 */
[----:B------:R-:W-:Y:S02]  /*4c10*/  PRMT R45, RZ, 0x7610, R45 ;  /* 0x00007610ff2d7816 */ /* 0x000fe4000000002d */
[----:B------:R-:W-:Y:S01]  /*4c20*/  PRMT R44, RZ, 0x7610, R44 ;  /* 0x00007610ff2c7816 */ /* 0x000fe2000000002c */
[----:B------:R0:W-:Y:S01]  /*4c30*/  STL.S16 [R1+0x176], R2 ;  /* 0x0001760201007387 */ /* 0x0001e20000100600 */
[----:B------:R-:W-:Y:S02]  /*4c40*/  @!P4 PRMT R46, R69, 0x7610, R46 ;  /* 0x00007610452ec816 */ /* 0x000fe4000000002e */
[----:B-1----:R-:W-:-:S02]  /*4c50*/  PRMT R18, RZ, 0x7610, R18 ;  /* 0x00007610ff127816 */ /* 0x002fc40000000012 */
[----:B------:R-:W-:Y:S02]  /*4c60*/  @!P4 PRMT R45, R69, 0x7632, R45 ;  /* 0x00007632452dc816 */ /* 0x000fe4000000002d */
[C---:B------:R-:W-:Y:S02]  /*4c70*/  @!P4 PRMT R44, R70.reuse, 0x7610, R44 ;  /* 0x00007610462cc816 */ /* 0x040fe4000000002c */
[----:B------:R-:W-:Y:S02]  /*4c80*/  @!P4 PRMT R23, R70, 0x7632, R23 ;  /* 0x000076324617c816 */ /* 0x000fe40000000017 */
[----:B------:R-:W-:Y:S02]  /*4c90*/  LOP3.LUT P4, RZ, R64, 0x20000000, RZ, 0xc0, !PT ;  /* 0x2000000040ff7812 */ /* 0x000fe4000788c0ff */
[----:B0-----:R-:W-:Y:S01]  /*4ca0*/  MOV R2, UR6 ;  /* 0x0000000600027c02 */ /* 0x001fe20008000f00 */
[----:B------:R-:W0:Y:S01]  /*4cb0*/  LDCU.U8 UR6, c[0x0][0x414] ;  /* 0x00008280ff0677ac */ /* 0x000e220008000000 */
[----:B------:R-:W-:Y:S01]  /*4cc0*/  @!P5 PRMT R18, R9, 0x7632, R18 ;  /* 0x000076320912d816 */ /* 0x000fe20000000012 */
[----:B------:R1:W-:Y:S04]  /*4cd0*/  STL.S16 [R1+0x14c], R17 ;  /* 0x00014c1101007387 */ /* 0x0003e80000100600 */
[----:B------:R0:W-:Y:S04]  /*4ce0*/  STL.S16 [R1+0x16a], R25 ;  /* 0x00016a1901007387 */ /* 0x0001e80000100600 */
[----:B------:R2:W-:Y:S01]  /*4cf0*/  STL.S16 [R1+0x172], R18 ;  /* 0x0001721201007387 */ /* 0x0005e20000100600 */
[----:B-1----:R-:W-:-:S02]  /*4d00*/  MOV R17, RZ ;  /* 0x000000ff00117202 */ /* 0x002fc40000000f00 */
[----:B0-----:R-:W-:Y:S01]  /*4d10*/  MOV R25, RZ ;  /* 0x000000ff00197202 */ /* 0x001fe20000000f00 */
[----:B------:R0:W-:Y:S01]  /*4d20*/  STL.S16 [R1+0x162], R23 ;  /* 0x0001621701007387 */ /* 0x0001e20000100600 */
[----:B--2---:R-:W-:-:S03]  /*4d30*/  LOP3.LUT R18, R19, 0xffff, RZ, 0xc0, !PT ;  /* 0x0000ffff13127812 */ /* 0x004fc600078ec0ff */
[----:B------:R1:W2:Y:S02]  /*4d40*/  @!P1 LDG.E R17, desc[UR10][R52.64] ;  /* 0x0000000a34119981 */ /* 0x0002a4000c1e1900 */
[----:B------:R-:W-:Y:S02]  /*4d50*/  IMAD R18, R18, 0x667, RZ ;  /* 0x0000066712127824 */ /* 0x000fe400078e02ff */
[----:B------:R1:W3:Y:S01]  /*4d60*/  @!P4 LDG.E R25, desc[UR10][R54.64] ;  /* 0x0000000a3619c981 */ /* 0x0002e2000c1e1900 */
[----:B0-----:R-:W-:Y:S01]  /*4d70*/  HFMA2 R23, -RZ, RZ, 0, 0 ;  /* 0x00000000ff177431 */ /* 0x001fe200000001ff */
[----:B-1----:R-:W-:Y:S02]  /*4d80*/  PRMT R53, RZ, 0x7610, R53 ;  /* 0x00007610ff357816 */ /* 0x002fe40000000035 */
[----:B------:R-:W-:Y:S02]  /*4d90*/  PRMT R52, RZ, 0x7610, R52 ;  /* 0x00007610ff347816 */ /* 0x000fe40000000034 */
[----:B------:R-:W-:Y:S01]  /*4da0*/  PRMT R54, RZ, 0x7610, R54 ;  /* 0x00007610ff367816 */ /* 0x000fe20000000036 */
[----:B------:R0:W3:Y:S01]  /*4db0*/  @!P4 LDG.E R23, desc[UR10][R28.64] ;  /* 0x0000000a1c17c981 */ /* 0x0000e2000c1e1900 */
[----:B------:R-:W-:-:S02]  /*4dc0*/  PRMT R55, RZ, 0x7610, R55 ;  /* 0x00007610ff377816 */ /* 0x000fc40000000037 */
[----:B------:R-:W-:Y:S02]  /*4dd0*/  SHF.R.U32.HI R18, RZ, 0x10, R18 ;  /* 0x00000010ff127819 */ /* 0x000fe40000011612 */
[C---:B------:R-:W-:Y:S02]  /*4de0*/  @!P0 PRMT R54, R13.reuse, 0x7610, R54 ;  /* 0x000076100d368816 */ /* 0x040fe40000000036 */
[----:B------:R-:W-:Y:S02]  /*4df0*/  @!P0 PRMT R55, R13, 0x7632, R55 ;  /* 0x000076320d378816 */ /* 0x000fe40000000037 */
[C---:B------:R-:W-:Y:S02]  /*4e00*/  @!P0 PRMT R53, R16.reuse, 0x7610, R53 ;  /* 0x0000761010358816 */ /* 0x040fe40000000035 */
[----:B------:R-:W-:Y:S02]  /*4e10*/  @!P0 PRMT R52, R16, 0x7632, R52 ;  /* 0x0000763210348816 */ /* 0x000fe40000000034 */
[----:B------:R-:W-:-:S02]  /*4e20*/  ISETP.NE.AND P0, PT, RZ, UR6, PT ;  /* 0x00000006ff007c0c */ /* 0x000fc4000bf05270 */
[----:B------:R-:W-:Y:S02]  /*4e30*/  PRMT R18, R18, 0x9910, RZ ;  /* 0x0000991012127816 */ /* 0x000fe400000000ff */
[----:B0-----:R-:W-:Y:S01]  /*4e40*/  PRMT R28, RZ, 0x7610, R28 ;  /* 0x00007610ff1c7816 */ /* 0x001fe2000000001c */
[----:B------:R0:W-:Y:S02]  /*4e50*/  STL [R1+0xc0], R3 ;  /* 0x0000c00301007387 */ /* 0x0001e40000100800 */
[----:B------:R-:W-:Y:S01]  /*4e60*/  IMAD R18, R18, 0x28, RZ ;  /* 0x0000002812127824 */ /* 0x000fe200078e02ff */
[----:B------:R-:W-:Y:S02]  /*4e70*/  @!P5 PRMT R28, R8, 0x7610, R28 ;  /* 0x00007610081cd816 */ /* 0x000fe4000000001c */
[----:B0-----:R-:W-:-:S03]  /*4e80*/  PRMT R3, RZ, 0x7610, R3 ;  /* 0x00007610ff037816 */ /* 0x001fc60000000003 */
[----:B------:R0:W-:Y:S01]  /*4e90*/  STL.S16 [R1+0x164], R28 ;  /* 0x0001641c01007387 */ /* 0x0001e20000100600 */
[----:B------:R-:W-:Y:S02]  /*4ea0*/  IADD3 R18, PT, PT, RZ, -R18, RZ ;  /* 0x80000012ff127210 */ /* 0x000fe40007ffe0ff */
[----:B------:R-:W-:Y:S02]  /*4eb0*/  @!P6 PRMT R3, R10, 0x7610, R3 ;  /* 0x000076100a03e816 */ /* 0x000fe40000000003 */
[----:B------:R-:W-:Y:S01]  /*4ec0*/  PRMT R18, R18, 0x7710, RZ ;  /* 0x0000771012127816 */ /* 0x000fe200000000ff */
[----:B0-----:R-:W0:Y:S02]  /*4ed0*/  @P0 LDC.64 R28, c[0x0][0x3b0] ;  /* 0x0000ec00ff1c0b82 */ /* 0x001e240000000a00 */
[----:B------:R1:W-:Y:S01]  /*4ee0*/  STL.S16 [R1+0x170], R3 ;  /* 0x0001700301007387 */ /* 0x0003e20000100600 */
[----:B------:R-:W-:Y:S02]  /*4ef0*/  IADD3 R18, PT, PT, R18, R19, RZ ;  /* 0x0000001312127210 */ /* 0x000fe40007ffe0ff */
[----:B-1----:R-:W-:-:S02]  /*4f00*/  MOV R3, UR7 ;  /* 0x0000000700037c02 */ /* 0x002fc40008000f00 */
[----:B------:R-:W-:Y:S01]  /*4f10*/  SHF.L.U32 R18, R18, 0x1, RZ ;  /* 0x0000000112127819 */ /* 0x000fe200000006ff */
[----:B------:R1:W-:Y:S04]  /*4f20*/  STL.S16 [R1+0x168], R35 ;  /* 0x0001682301007387 */ /* 0x0003e80000100600 */
[----:B------:R-:W3:Y:S04]  /*4f30*/  LDG.E.64 R2, desc[UR10][R2.64] ;  /* 0x0000000a02027981 */ /* 0x000ee8000c1e1b00 */
[----:B------:R1:W-:Y:S02]  /*4f40*/  STL [R1+0xd4], R0 ;  /* 0x0000d40001007387 */ /* 0x0003e40000100800 */
[----:B-1----:R-:W-:-:S02]  /*4f50*/  LOP3.LUT R35, R18, 0xffff, RZ, 0xc0, !PT ;  /* 0x0000ffff12237812 */ /* 0x002fc400078ec0ff */
[----:B------:R-:W-:-:S05]  /*4f60*/  MOV R0, UR13 ;  /* 0x0000000d00007c02 */ /* 0x000fca0008000f00 */
[----:B------:R-:W-:-:S04]  /*4f70*/  IMAD R0, R0, 0x50, R35 ;  /* 0x0000005000007824 */ /* 0x000fc800078e0223 */
[----:B0-----:R-:W-:Y:S01]  /*4f80*/  @P0 IMAD.WIDE R18, R0, 0x2, R28 ;  /* 0x0000000200120825 */ /* 0x001fe200078e021c */
[----:B------:R0:W-:Y:S04]  /*4f90*/  STL [R1+0x54], R7 ;  /* 0x0000540701007387 */ /* 0x0001e80000100800 */
[----:B------:R1:W-:Y:S04]  /*4fa0*/  STL [R1+0x3c], R26 ;  /* 0x00003c1a01007387 */ /* 0x0003e80000100800 */
[----:B------:R1:W-:Y:S01]  /*4fb0*/  STL [R1+0x4c], R20 ;  /* 0x00004c1401007387 */ /* 0x0003e20000100800 */
[----:B------:R-:W-:Y:S01]  /*4fc0*/  LOP3.LUT P3, RZ, R64, 0x80000000, RZ, 0xc0, !PT ;  /* 0x8000000040ff7812 */ /* 0x000fe2000786c0ff */
[----:B------:R-:W1:Y:S02]  /*4fd0*/  LDC.64 R28, c[0x0][0x3a8] ;  /* 0x0000ea00ff1c7b82 */ /* 0x000e640000000a00 */
[----:B0-----:R-:W3:Y:S01]  /*4fe0*/  @P0 LDG.E.U16 R7, desc[UR10][R18.64] ;  /* 0x0000000a12070981 */ /* 0x001ee2000c1e1500 */
[----:B-1----:R-:W-:-:S04]  /*4ff0*/  PRMT R26, RZ, 0x7610, R26 ;  /* 0x00007610ff1a7816 */ /* 0x002fc8000000001a */
[----:B------:R-:W-:Y:S02]  /*5000*/  @!P5 PRMT R26, R8, 0x7632, R26 ;  /* 0x00007632081ad816 */ /* 0x000fe4000000001a */
[----:B------:R-:W-:Y:S01]  /*5010*/  LOP3.LUT P5, RZ, R64, 0x8000000, RZ, 0xc0, !PT ;  /* 0x0800000040ff7812 */ /* 0x000fe200078ac0ff */
[----:B------:R-:W-:Y:S01]  /*5020*/  HFMA2 R20, -RZ, RZ, 0, 0 ;  /* 0x00000000ff147431 */ /* 0x000fe200000001ff */
[----:B------:R0:W-:Y:S11]  /*5030*/  STL [R1+0x48], R15 ;  /* 0x0000480f01007387 */ /* 0x0001f60000100800 */
[----:B------:R1:W3:Y:S01]  /*5040*/  @!P5 LDG.E R20, desc[UR10][R56.64] ;  /* 0x0000000a3814d981 */ /* 0x0002e2000c1e1900 */
[----:B0-----:R-:W-:-:S03]  /*5050*/  MOV R15, RZ ;  /* 0x000000ff000f7202 */ /* 0x001fc60000000f00 */
[----:B------:R0:W-:Y:S04]  /*5060*/  STL [R1+0xcc], R22 ;  /* 0x0000cc1601007387 */ /* 0x0001e80000100800 */
[----:B------:R0:W-:Y:S01]  /*5070*/  STL.S16 [R1+0x16c], R26 ;  /* 0x00016c1a01007387 */ /* 0x0001e20000100600 */
[----:B-1----:R-:W-:Y:S02]  /*5080*/  PRMT R56, RZ, 0x7610, R56 ;  /* 0x00007610ff387816 */ /* 0x002fe40000000038 */
[----:B------:R-:W-:Y:S01]  /*5090*/  PRMT R57, RZ, 0x7610, R57 ;  /* 0x00007610ff397816 */ /* 0x000fe20000000039 */
[----:B------:R1:W-:Y:S01]  /*50a0*/  STL [R1+0x50], R24 ;  /* 0x0000501801007387 */ /* 0x0003e20000100800 */
[----:B------:R-:W-:Y:S02]  /*50b0*/  @!P6 PRMT R56, R10, 0x7632, R56 ;  /* 0x000076320a38e816 */ /* 0x000fe40000000038 */
[----:B------:R-:W-:Y:S01]  /*50c0*/  @!P6 PRMT R57, R12, 0x7632, R57 ;  /* 0x000076320c39e816 */ /* 0x000fe20000000039 */
[----:B------:R-:W3:Y:S01]  /*50d0*/  @!P3 LDG.E R15, desc[UR10][R38.64] ;  /* 0x0000000a260fb981 */ /* 0x000ee2000c1e1900 */
[----:B------:R-:W-:Y:S01]  /*50e0*/  LOP3.LUT P6, RZ, R64, 0x4000000, RZ, 0xc0, !PT ;  /* 0x0400000040ff7812 */ /* 0x000fe200078cc0ff */
[----:B0-----:R-:W-:Y:S01]  /*50f0*/  HFMA2 R22, -RZ, RZ, 0, 0 ;  /* 0x00000000ff167431 */ /* 0x001fe200000001ff */
[----:B------:R-:W-:Y:S01]  /*5100*/  MOV R26, RZ ;  /* 0x000000ff001a7202 */ /* 0x000fe20000000f00 */
[----:B------:R0:W-:Y:S01]  /*5110*/  STL [R1+0xc4], R11 ;  /* 0x0000c40b01007387 */ /* 0x0001e20000100800 */
[----:B-1----:R-:W-:-:S03]  /*5120*/  MOV R24, RZ ;  /* 0x000000ff00187202 */ /* 0x002fc60000000f00 */
[----:B------:R1:W-:Y:S04]  /*5130*/  STL [R1+0xd0], R27 ;  /* 0x0000d01b01007387 */ /* 0x0003e80000100800 */
[----:B------:R-:W3:Y:S01]  /*5140*/  @!P5 LDG.E R26, desc[UR10][R58.64] ;  /* 0x0000000a3a1ad981 */ /* 0x000ee2000c1e1900 */
[----:B0-----:R-:W-:-:S03]  /*5150*/  HFMA2 R11, -RZ, RZ, 0, 0 ;  /* 0x00000000ff0b7431 */ /* 0x001fc600000001ff */
[----:B------:R-:W3:Y:S04]  /*5160*/  @!P6 LDG.E R22, desc[UR10][R48.64] ;  /* 0x0000000a3016e981 */ /* 0x000ee8000c1e1900 */
[----:B------:R-:W3:Y:S04]  /*5170*/  @!P6 LDG.E R24, desc[UR10][R50.64] ;  /* 0x0000000a3218e981 */ /* 0x000ee8000c1e1900 */
[----:B------:R-:W3:Y:S04]  /*5180*/  @!P3 LDG.E R11, desc[UR10][R40.64] ;  /* 0x0000000a280bb981 */ /* 0x000ee8000c1e1900 */
[----:B-1----:R0:W3:Y:S04]  /*5190*/  @P0 LDG.E.U16 R27, desc[UR10][R18.64+0x2] ;  /* 0x0000020a121b0981 */ /* 0x0020e8000c1e1500 */
[----:B------:R-:W-:Y:S04]  /*51a0*/  STL.S16 [R1+0x152], R63 ;  /* 0x0001523f01007387 */ /* 0x000fe80000100600 */
[----:B------:R-:W-:Y:S01]  /*51b0*/  STL.S16 [R1+0x15e], R47 ;  /* 0x00015e2f01007387 */ /* 0x000fe20000100600 */
[----:B0-----:R-:W-:-:S03]  /*51c0*/  IMAD.WIDE R18, R0, 0x2, R28 ;  /* 0x0000000200127825 */ /* 0x001fc600078e021c */
[----:B------:R-:W-:Y:S04]  /*51d0*/  STL.S16 [R1+0x14e], R46 ;  /* 0x00014e2e01007387 */ /* 0x000fe80000100600 */
[----:B------:R-:W3:Y:S04]  /*51e0*/  LDG.E.U16 R28, desc[UR10][R18.64] ;  /* 0x0000000a121c7981 */ /* 0x000ee8000c1e1500 */
[----:B------:R-:W-:Y:S04]  /*51f0*/  STL.S16 [R1+0x158], R45 ;  /* 0x0001582d01007387 */ /* 0x000fe80000100600 */
[----:B------:R-:W-:Y:S04]  /*5200*/  STL.S16 [R1+0x15a], R44 ;  /* 0x00015a2c01007387 */ /* 0x000fe80000100600 */
[----:B------:R-:W3:Y:S04]  /*5210*/  LDG.E.U16 R18, desc[UR10][R18.64+0x2] ;  /* 0x0000020a12127981 */ /* 0x000ee8000c1e1500 */
        /* <DEDUP_REMOVED lines=22> */
[----:B------:R0:W5:Y:S04]  /*5380*/  LDL.S16 R66, [R1+0x132] ;  /* 0x0001320001427983 */ /* 0x0001680000100600 */
[----:B----4-:R0:W5:Y:S04]  /*5390*/  LDL.S16 R67, [R1+0x124] ;  /* 0x0001240001437983 */ /* 0x0101680000100600 */
[----:B------:R0:W5:Y:S04]  /*53a0*/  LDL.S16 R68, [R1+0x138] ;  /* 0x0001380001447983 */ /* 0x0001680000100600 */
[----:B------:R0:W5:Y:S04]  /*53b0*/  LDL.S16 R69, [R1+0x136] ;  /* 0x0001360001457983 */ /* 0x0001680000100600 */
[----:B------:R0:W5:Y:S01]  /*53c0*/  LDL.S16 R70, [R1+0x12c] ;  /* 0x00012c0001467983 */ /* 0x0001620000100600 */
[----:B------:R-:W-:-:S02]  /*53d0*/  PRMT R49, RZ, 0x7610, R49 ;  /* 0x00007610ff317816 */ /* 0x000fc40000000031 */
[----:B------:R-:W-:Y:S02]  /*53e0*/  PRMT R50, RZ, 0x7610, R50 ;  /* 0x00007610ff327816 */ /* 0x000fe40000000032 */
[----:B------:R-:W-:Y:S02]  /*53f0*/  PRMT R48, RZ, 0x7610, R48 ;  /* 0x00007610ff307816 */ /* 0x000fe40000000030 */
[----:B------:R-:W-:Y:S02]  /*5400*/  @!P1 PRMT R49, R14, 0x7632, R49 ;  /* 0x000076320e319816 */ /* 0x000fe40000000031 */
[C---:B--2---:R-:W-:Y:S02]  /*5410*/  @!P1 PRMT R50, R17.reuse, 0x7610, R50 ;  /* 0x0000761011329816 */ /* 0x044fe40000000032 */
[----:B------:R-:W-:Y:S02]  /*5420*/  @!P1 PRMT R48, R17, 0x7632, R48 ;  /* 0x0000763211309816 */ /* 0x000fe40000000030 */
[----:B---3--:R-:W-:-:S13]  /*5430*/  R2UR UR28, R2 ;  /* 0x00000000021c72ca */ /* 0x008fda00000e0000 */
[----:B------:R-:W-:-:S05]  /*5440*/  MOV R0, UR28 ;  /* 0x0000001c00007c02 */ /* 0x000fca0008000f00 */
[----:B------:R-:W-:Y:S01]  /*5450*/  FFMA.FTZ R0, -R0, UR28, R3 ;  /* 0x0000001c00007c23 */ /* 0x000fe20008010103 */
[----:B------:R-:W-:-:S04]  /*5460*/  PRMT R7, R7, 0x5410, RZ ;  /* 0x0000541007077816 */ /* 0x000fc800000000ff */
[----:B------:R-:W-:Y:S02]  /*5470*/  @!P1 PRMT R7, R7, 0x5410, R14 ;  /* 0x0000541007079816 */ /* 0x000fe4000000000e */
[----:B------:R-:W-:-:S13]  /*5480*/  FSETP.GTU.FTZ.AND P1, PT, R0, RZ, PT ;  /* 0x000000ff0000720b */ /* 0x000fda0003f3c000 */
[----:B------:R-:W-:-:S05]  /*5490*/  VOTEU.ANY UP0, P1 ;  /* 0x0000000000ff7886 */ /* 0x000fca0000800100 */
[----:B------:R-:W1:Y:S01]  /*54a0*/  @UP0 LDCU UR5, c[0x0][0x3c0] ;  /* 0x00007800ff0507ac */ /* 0x000e620008000800 */
[----:B------:R-:W-:Y:S02]  /*54b0*/  PLOP3.LUT P1, PT, PT, PT, UP0, 0x80, 0x8 ;  /* 0x000000000008781c */ /* 0x000fe40003f2f008 */
[----:B------:R-:W-:Y:S02]  /*54c0*/  PRMT R41, RZ, 0x7610, R41 ;  /* 0x00007610ff297816 */ /* 0x000fe40000000029 */
[----:B------:R-:W-:Y:S02]  /*54d0*/  PRMT R40, RZ, 0x7610, R40 ;  /* 0x00007610ff287816 */ /* 0x000fe40000000028 */
[----:B------:R-:W-:Y:S02]  /*54e0*/  PRMT R39, RZ, 0x7610, R39 ;  /* 0x00007610ff277816 */ /* 0x000fe40000000027 */
[----:B------:R-:W-:Y:S02]  /*54f0*/  PRMT R38, RZ, 0x7610, R38 ;  /* 0x00007610ff267816 */ /* 0x000fe40000000026 */
[----:B------:R-:W-:-:S03]  /*5500*/  PRMT R34, RZ, 0x7610, R34 ;  /* 0x00007610ff227816 */ /* 0x000fc60000000022 */
[----:B-1----:R-:W-:Y:S01]  /*5510*/  @P1 FADD.FTZ R0, R0, UR5 ;  /* 0x0000000500001e21 */ /* 0x002fe20008010000 */
[----:B------:R-:W-:Y:S02]  /*5520*/  @!P2 PRMT R41, R5, 0x7632, R41 ;  /* 0x000076320529a816 */ /* 0x000fe40000000029 */
[----:B------:R-:W-:-:S03]  /*5530*/  @!P3 PRMT R40, R15, 0x7610, R40 ;  /* 0x000076100f28b816 */ /* 0x000fc60000000028 */
[----:B------:R-:W1:Y:S01]  /*5540*/  @P1 MUFU.RSQ R0, R0 ;  /* 0x0000000000001308 */ /* 0x000e620000001400 */
[----:B------:R-:W-:Y:S02]  /*5550*/  @!P3 PRMT R39, R15, 0x7632, R39 ;  /* 0x000076320f27b816 */ /* 0x000fe40000000027 */
[----:B------:R-:W-:Y:S02]  /*5560*/  @!P4 PRMT R38, R23, 0x7610, R38 ;  /* 0x000076101726c816 */ /* 0x000fe40000000026 */
[----:B------:R-:W-:Y:S01]  /*5570*/  @!P4 PRMT R34, R25, 0x7632, R34 ;  /* 0x000076321922c816 */ /* 0x000fe20000000022 */
[----:B------:R-:W-:Y:S04]  /*5580*/  STL.S16 [R1+0x174], R56 ;  /* 0x0001743801007387 */ /* 0x000fe80000100600 */
[----:B------:R-:W-:Y:S04]  /*5590*/  STL.S16 [R1+0x17a], R57 ;  /* 0x00017a3901007387 */ /* 0x000fe80000100600 */
[----:B------:R-:W-:Y:S04]  /*55a0*/  STL.S16 [R1+0x160], R54 ;  /* 0x0001603601007387 */ /* 0x000fe80000100600 */
[----:B------:R-:W-:Y:S04]  /*55b0*/  STL.S16 [R1+0x17c], R55 ;  /* 0x00017c3701007387 */ /* 0x000fe80000100600 */
[----:B------:R-:W-:Y:S04]  /*55c0*/  STL.S16 [R1+0x178], R53 ;  /* 0x0001783501007387 */ /* 0x000fe80000100600 */
        /* <DEDUP_REMOVED lines=21> */
[----:B------:R-:W-:Y:S04]  /*5720*/  STL [R1+0x10c], R24 ;  /* 0x00010c1801007387 */ /* 0x000fe80000100800 */
[----:B------:R2:W-:Y:S01]  /*5730*/  STL [R1+0x68], R4 ;  /* 0x0000680401007387 */ /* 0x0005e20000100800 */
[----:B------:R-:W-:-:S03]  /*5740*/  UISETP.NE.AND UP1, UPT, UR6, URZ, UPT ;  /* 0x000000ff0600728c */ /* 0x000fc6000bf25270 */
[----:B------:R3:W-:Y:S01]  /*5750*/  STL [R1+0xe8], R6 ;  /* 0x0000e80601007387 */ /* 0x0007e20000100800 */
[----:B--2---:R-:W-:-:S03]  /*5760*/  PRMT R4, RZ, 0x7610, R4 ;  /* 0x00007610ff047816 */ /* 0x004fc60000000004 */
[----:B------:R2:W-:Y:S01]  /*5770*/  STL [R1+0xec], R9 ;  /* 0x0000ec0901007387 */ /* 0x0005e20000100800 */
[----:B------:R-:W-:-:S03]  /*5780*/  @!P2 PRMT R4, R5, 0x7610, R4 ;  /* 0x000076100504a816 */ /* 0x000fc60000000004 */
[----:B------:R4:W-:Y:S01]  /*5790*/  STL [R1+0xfc], R5 ;  /* 0x0000fc0501007387 */ /* 0x0009e20000100800 */
[----:B---3--:R-:W-:Y:S02]  /*57a0*/  PRMT R6, RZ, 0x7610, R6 ;  /* 0x00007610ff067816 */ /* 0x008fe40000000006 */
[----:B-1----:R-:W-:Y:S02]  /*57b0*/  @P1 R2UR UR5, R0 ;  /* 0x00000000000512ca */ /* 0x002fe400000e0000 */
[----:B--2---:R-:W-:Y:S01]  /*57c0*/  PRMT R9, RZ, 0x7610, R9 ;  /* 0x00007610ff097816 */ /* 0x004fe20000000009 */
[----:B------:R1:W-:Y:S01]  /*57d0*/  STL [R1+0x6c], R8 ;  /* 0x00006c0801007387 */ /* 0x0003e20000100800 */
[----:B----4-:R-:W-:-:S03]  /*57e0*/  PRMT R5, RZ, 0x7610, R5 ;  /* 0x00007610ff057816 */ /* 0x010fc60000000005 */
[----:B------:R2:W-:Y:S01]  /*57f0*/  STL [R1+0x70], R10 ;  /* 0x0000700a01007387 */ /* 0x0005e20000100800 */
[----:B------:R-:W-:Y:S02]  /*5800*/  PRMT R3, RZ, 0x5410, RZ ;  /* 0x00005410ff037816 */ /* 0x000fe400000000ff */
[----:B------:R-:W-:Y:S02]  /*5810*/  @!P3 PRMT R5, R11, 0x7632, R5 ;  /* 0x000076320b05b816 */ /* 0x000fe40000000005 */
[----:B------:R-:W-:Y:S02]  /*5820*/  @!P4 PRMT R6, R25, 0x7610, R6 ;  /* 0x000076101906c816 */ /* 0x000fe40000000006 */
[----:B-1----:R-:W-:Y:S02]  /*5830*/  PRMT R8, RZ, 0x5410, RZ ;  /* 0x00005410ff087816 */ /* 0x002fe400000000ff */
[----:B------:R-:W-:Y:S02]  /*5840*/  @!P5 PRMT R9, R20, 0x7610, R9 ;  /* 0x000076101409d816 */ /* 0x000fe40000000009 */
[----:B--2---:R-:W-:Y:S01]  /*5850*/  PRMT R10, RZ, 0x5410, RZ ;  /* 0x00005410ff0a7816 */ /* 0x004fe200000000ff */
[----:B------:R-:W-:Y:S01]  /*5860*/  HFMA2 R0, -RZ, RZ, 0, 0 ;  /* 0x00000000ff007431 */ /* 0x000fe200000001ff */
[----:B------:R-:W-:-:S02]  /*5870*/  PRMT R4, R4, 0x5410, RZ ;  /* 0x0000541004047816 */ /* 0x000fc400000000ff */
[----:B------:R-:W-:Y:S02]  /*5880*/  @!P2 PRMT R3, R21, 0x7610, R3 ;  /* 0x000076101503a816 */ /* 0x000fe40000000003 */
[----:B------:R-:W-:Y:S02]  /*5890*/  PRMT R5, R5, 0x5410, RZ ;  /* 0x0000541005057816 */ /* 0x000fe400000000ff */
[----:B------:R-:W-:Y:S02]  /*58a0*/  PRMT R6, R6, 0x5410, RZ ;  /* 0x0000541006067816 */ /* 0x000fe400000000ff */
[----:B------:R-:W-:Y:S02]  /*58b0*/  @!P5 PRMT R8, R20, 0x7632, R8 ;  /* 0x000076321408d816 */ /* 0x000fe40000000008 */
[----:B------:R-:W-:Y:S02]  /*58c0*/  PRMT R9, R9, 0x5410, RZ ;  /* 0x0000541009097816 */ /* 0x000fe400000000ff */
[----:B------:R-:W-:-:S02]  /*58d0*/  PRMT R87, RZ, 0x7610, R87 ;  /* 0x00007610ff577816 */ /* 0x000fc40000000057 */
[----:B------:R-:W-:Y:S01]  /*58e0*/  @!P6 PRMT R10, R22, 0x7632, R10 ;  /* 0x00007632160ae816 */ /* 0x000fe2000000000a */
[----:B------:R1:W-:Y:S01]  /*58f0*/  STL [R1+0x74], R13 ;  /* 0x0000740d01007387 */ /* 0x0003e20000100800 */
[----:B------:R-:W-:Y:S01]  /*5900*/  @!P3 PRMT R4, R4, 0x5410, R11 ;  /* 0x000054100404b816 */ /* 0x000fe2000000000b */
[----:B------:R-:W-:Y:S01]  /*5910*/  @P0 HADD2.F32 R0, -RZ, R7.H0_H0 ;  /* 0x20000007ff000230 */ /* 0x000fe20000004100 */
[----:B------:R-:W-:Y:S01]  /*5920*/  MOV R2, RZ ;  /* 0x000000ff00027202 */ /* 0x000fe20000000f00 */
[----:B------:R2:W-:Y:S01]  /*5930*/  STL [R1+0x80], R11 ;  /* 0x0000800b01007387 */ /* 0x0005e20000100800 */
[----:B------:R-:W-:Y:S01]  /*5940*/  @!P2 PRMT R3, R3, 0x7610, R21 ;  /* 0x000076100303a816 */ /* 0x000fe20000000015 */
[----:B------:R-:W-:Y:S01]  /*5950*/  @P0 HADD2.F32 R2, -RZ, R27.H0_H0 ;  /* 0x2000001bff020230 */ /* 0x000fe20000004100 */
[----:B------:R-:W-:Y:S02]  /*5960*/  @!P4 PRMT R5, R5, 0x7610, R23 ;  /* 0x000076100505c816 */ /* 0x000fe40000000017 */
[--C-:B------:R-:W-:Y:S01]  /*5970*/  @!P5 PRMT R8, R8, 0x5410, R26.reuse ;  /* 0x000054100808d816 */ /* 0x100fe2000000001a */
[----:B-1----:R-:W-:Y:S01]  /*5980*/  HADD2.F32 R13, -RZ, R18.H0_H0 ;  /* 0x20000012ff0d7230 */ /* 0x002fe20000004100 */
[----:B------:R-:W-:-:S02]  /*5990*/  @!P5 PRMT R6, R6, 0x7610, R26 ;  /* 0x000076100606d816 */ /* 0x000fc4000000001a */
[----:B------:R-:W-:Y:S01]  /*59a0*/  @!P6 PRMT R9, R9, 0x5410, R22 ;  /* 0x000054100909e816 */ /* 0x000fe20000000016 */
[----:B--2---:R-:W-:Y:S01]  /*59b0*/  HADD2.F32 R11, -RZ, R28.H0_H0 ;  /* 0x2000001cff0b7230 */ /* 0x004fe20000004100 */
[----:B------:R-:W-:Y:S02]  /*59c0*/  @!P6 PRMT R10, R10, 0x5410, R24 ;  /* 0x000054100a0ae816 */ /* 0x000fe40000000018 */
[----:B------:R-:W-:Y:S01]  /*59d0*/  @!P6 PRMT R87, R24, 0x7632, R87 ;  /* 0x000076321857e816 */ /* 0x000fe20000000057 */
[----:B------:R-:W-:Y:S01]  /*59e0*/  UMOV UR16, 0x3f800000 ;  /* 0x3f80000000107882 */ /* 0x000fe20000000000 */
[----:B------:R-:W-:Y:S01]  /*59f0*/  @UP0 UMOV UR16, UR5 ;  /* 0x0000000500100c82 */ /* 0x000fe20008000000 */
[----:B0-----:R-:W-:Y:S05]  /*5a00*/  BRA.U UP1, `(.L_x_1208) ;  /* 0x0000002501847547 */ /* 0x001fea000b800000 */
[----:B------:R-:W2:Y:S04]  /*5a10*/  LDL.LU.S16 R51, [R1+0x11c] ;  /* 0x00011c0001337983 */ /* 0x000ea80000300600 */
[----:B------:R-:W3:Y:S01]  /*5a20*/  LDL.LU.S16 R59, [R1+0x11a] ;  /* 0x00011a00013b7983 */ /* 0x000ee20000300600 */
[----:B-----5:R-:W-:Y:S02]  /*5a30*/  HADD2.F32 R15, -RZ, R35.H0_H0 ;  /* 0x20000023ff0f7230 */ /* 0x020fe40000004100 */
[----:B------:R-:W-:Y:S01]  /*5a40*/  HADD2.F32 R16, -RZ, R36.H0_H0 ;  /* 0x20000024ff107230 */ /* 0x000fe20000004100 */
[----:B------:R-:W4:Y:S01]  /*5a50*/  LDL.LU.S16 R29, [R1+0x12a] ;  /* 0x00012a00011d7983 */ /* 0x000f220000300600 */
[----:B------:R-:W-:Y:S02]  /*5a60*/  HADD2.F32 R12, -RZ, R45.H0_H0 ;  /* 0x2000002dff0c7230 */ /* 0x000fe40000004100 */
[----:B------:R-:W-:Y:S01]  /*5a70*/  FADD.FTZ R15, R15, -UR28 ;  /* 0x8000001c0f0f7e21 */ /* 0x000fe20008010000 */
[----:B------:R-:W-:-:S02]  /*5a80*/  HADD2.F32 R14, -RZ, R93.H1_H1 ;  /* 0x3000005dff0e7230 */ /* 0x000fc40000004100 */
        /* <DEDUP_REMOVED lines=8> */
[----:B------:R-:W-:Y:S01]  /*5b10*/  FADD.FTZ R20, R20, -UR28 ;  /* 0x8000001c14147e21 */ /* 0x000fe20008010000 */
[----:B------:R-:W-:Y:S01]  /*5b20*/  FFMA.FTZ R15, R12, R15, RZ ;  /* 0x0000000f0c0f7223 */ /* 0x000fe200000100ff */
[----:B------:R-:W-:Y:S01]  /*5b30*/  FADD.FTZ R19, R18, R19 ;  /* 0x0000001312137221 */ /* 0x000fe20000010000 */
[----:B------:R-:W-:Y:S01]  /*5b40*/  FFMA.FTZ R16, R17, R18, R16 ;  /* 0x0000001211107223 */ /* 0x000fe20000010010 */
[----:B------:R-:W-:-:S02]  /*5b50*/  HADD2.F32 R18, -RZ, R47.H0_H0 ;  /* 0x2000002fff127230 */ /* 0x000fc40000004100 */
[----:B------:R-:W-:Y:S01]  /*5b60*/  FADD.FTZ R12, RZ, R12 ;  /* 0x0000000cff0c7221 */ /* 0x000fe20000010000 */
[----:B------:R-:W-:Y:S02]  /*5b70*/  HADD2.F32 R21, -RZ, R44.H0_H0 ;  /* 0x2000002cff157230 */ /* 0x000fe40000004100 */
[----:B------:R-:W-:Y:S01]  /*5b80*/  FMUL.FTZ R20, R20, UR16 ;  /* 0x0000001014147c20 */ /* 0x000fe20008410000 */
[----:B------:R-:W-:Y:S02]  /*5b90*/  HADD2.F32 R23, -RZ, R46.H0_H0 ;  /* 0x2000002eff177230 */ /* 0x000fe40000004100 */
[C---:B------:R-:W-:Y:S01]  /*5ba0*/  FADD.FTZ R12, R18.reuse, R12 ;  /* 0x0000000c120c7221 */ /* 0x040fe20000010000 */
[----:B------:R-:W-:Y:S02]  /*5bb0*/  HADD2.F32 R22, -RZ, R92.H0_H0 ;  /* 0x2000005cff167230 */ /* 0x000fe40000004100 */
[----:B------:R-:W-:Y:S01]  /*5bc0*/  FFMA.FTZ R15, R18, R20, R15 ;  /* 0x00000014120f7223 */ /* 0x000fe2000001000f */
[----:B------:R-:W-:Y:S01]  /*5bd0*/  FADD.FTZ R21, R21, -UR28 ;  /* 0x8000001c15157e21 */ /* 0x000fe20008010000 */
[----:B------:R-:W-:Y:S01]  /*5be0*/  FMUL.FTZ R18, R11, R18 ;  /* 0x000000120b127220 */ /* 0x000fe20000410000 */
[----:B------:R-:W-:Y:S01]  /*5bf0*/  FADD.FTZ R23, R23, -UR28 ;  /* 0x8000001c17177e21 */ /* 0x000fe20008010000 */
[----:B------:R-:W-:Y:S01]  /*5c00*/  FFMA.FTZ R17, R14, R17, RZ ;  /* 0x000000110e117223 */ /* 0x000fe200000100ff */
[----:B------:R-:W-:-:S02]  /*5c10*/  HADD2.F32 R93, -RZ, R93.H0_H0 ;  /* 0x2000005dff5d7230 */ /* 0x000fc40000004100 */
[----:B------:R-:W-:Y:S01]  /*5c20*/  FADD.FTZ R14, RZ, R14 ;  /* 0x0000000eff0e7221 */ /* 0x000fe20000010000 */
[----:B------:R-:W-:Y:S01]  /*5c30*/  FMUL.FTZ R21, R21, UR16 ;  /* 0x0000001015157c20 */ /* 0x000fe20008410000 */
[----:B------:R-:W-:Y:S01]  /*5c40*/  FADD.FTZ R19, R19, R18 ;  /* 0x0000001213137221 */ /* 0x000fe20000010000 */
[----:B------:R-:W-:Y:S01]  /*5c50*/  FFMA.FTZ R16, R20, R18, R16 ;  /* 0x0000001214107223 */ /* 0x000fe20000010010 */
[----:B------:R-:W-:Y:S02]  /*5c60*/  HADD2.F32 R18, -RZ, R91.H1_H1 ;  /* 0x3000005bff127230 */ /* 0x000fe40000004100 */
[----:B------:R-:W-:Y:S01]  /*5c70*/  FMUL.FTZ R23, R23, UR16 ;  /* 0x0000001017177c20 */ /* 0x000fe20008410000 */
[C---:B------:R-:W-:Y:S01]  /*5c80*/  FADD.FTZ R14, R22.reuse, R14 ;  /* 0x0000000e160e7221 */ /* 0x040fe20000010000 */
[----:B------:R-:W-:Y:S01]  /*5c90*/  FFMA.FTZ R17, R22, R21, R17 ;  /* 0x0000001516117223 */ /* 0x000fe20000010011 */
[----:B------:R-:W-:Y:S01]  /*5ca0*/  FADD.FTZ R93, R93, -UR28 ;  /* 0x8000001c5d5d7e21 */ /* 0x000fe20008010000 */
[----:B------:R-:W-:Y:S01]  /*5cb0*/  FMUL.FTZ R22, R13, R22 ;  /* 0x000000160d167220 */ /* 0x000fe20000410000 */
[----:B------:R-:W-:Y:S01]  /*5cc0*/  FMUL.FTZ R20, R11, R18 ;  /* 0x000000120b147220 */ /* 0x000fe20000410000 */
[----:B------:R-:W-:Y:S01]  /*5cd0*/  FADD.FTZ R12, R12, R18 ;  /* 0x000000120c0c7221 */ /* 0x000fe20000010000 */
[----:B------:R-:W-:Y:S01]  /*5ce0*/  FFMA.FTZ R15, R18, R23, R15 ;  /* 0x00000017120f7223 */ /* 0x000fe2000001000f */
[----:B------:R-:W-:-:S02]  /*5cf0*/  HADD2.F32 R18, -RZ, R90.H1_H1 ;  /* 0x3000005aff127230 */ /* 0x000fc40000004100 */
[----:B------:R-:W-:Y:S01]  /*5d00*/  FMUL.FTZ R93, R93, UR16 ;  /* 0x000000105d5d7c20 */ /* 0x000fe20008410000 */
[----:B------:R-:W-:Y:S01]  /*5d10*/  FADD.FTZ R19, R22, R19 ;  /* 0x0000001316137221 */ /* 0x000fe20000010000 */
[----:B------:R-:W-:Y:S01]  /*5d20*/  FFMA.FTZ R16, R21, R22, R16 ;  /* 0x0000001615107223 */ /* 0x000fe20000010010 */
[----:B------:R-:W-:Y:S01]  /*5d30*/  HADD2.F32 R92, -RZ, R92.H1_H1 ;  /* 0x3000005cff5c7230 */ /* 0x000fe20000004100 */
[----:B------:R-:W4:Y:S01]  /*5d40*/  LDL.S16 R60, [R1+0x142] ;  /* 0x00014200013c7983 */ /* 0x000f220000100600 */
[----:B------:R-:W-:Y:S02]  /*5d50*/  HADD2.F32 R90, -RZ, R90.H0_H0 ;  /* 0x2000005aff5a7230 */ /* 0x000fe40000004100 */
[----:B------:R-:W-:Y:S01]  /*5d60*/  FADD.FTZ R14, R14, R18 ;  /* 0x000000120e0e7221 */ /* 0x000fe20000010000 */
[----:B------:R-:W-:Y:S01]  /*5d70*/  FFMA.FTZ R17, R18, R93, R17 ;  /* 0x0000005d12117223 */ /* 0x000fe20000010011 */
[----:B------:R-:W-:Y:S01]  /*5d80*/  FADD.FTZ R19, R19, R20 ;  /* 0x0000001413137221 */ /* 0x000fe20000010000 */
[----:B------:R-:W-:Y:S01]  /*5d90*/  FFMA.FTZ R16, R23, R20, R16 ;  /* 0x0000001417107223 */ /* 0x000fe20000010010 */
[----:B------:R-:W-:Y:S01]  /*5da0*/  FMUL.FTZ R18, R13, R18 ;  /* 0x000000120d127220 */ /* 0x000fe20000410000 */
[----:B------:R-:W-:Y:S01]  /*5db0*/  FADD.FTZ R92, R92, -UR28 ;  /* 0x8000001c5c5c7e21 */ /* 0x000fe20008010000 */
[----:B------:R-:W-:Y:S01]  /*5dc0*/  FADD.FTZ R90, R90, -UR28 ;  /* 0x8000001c5a5a7e21 */ /* 0x000fe20008010000 */
[----:B------:R-:W-:-:S02]  /*5dd0*/  HADD2.F32 R91, -RZ, R91.H0_H0 ;  /* 0x2000005bff5b7230 */ /* 0x000fc40000004100 */
[----:B------:R-:W-:Y:S01]  /*5de0*/  FADD.FTZ R19, R18, R19 ;  /* 0x0000001312137221 */ /* 0x000fe20000010000 */
[----:B------:R-:W-:Y:S01]  /*5df0*/  FFMA.FTZ R16, R93, R18, R16 ;  /* 0x000000125d107223 */ /* 0x000fe20000010010 */
[----:B------:R-:W-:Y:S01]  /*5e00*/  FMUL.FTZ R92, R92, UR16 ;  /* 0x000000105c5c7c20 */ /* 0x000fe20008410000 */
[--C-:B------:R-:W-:Y:S02]  /*5e10*/  HADD2.F32 R18, -RZ, R89.reuse.H1_H1 ;  /* 0x30000059ff127230 */ /* 0x100fe40000004100 */
[----:B------:R-:W-:Y:S01]  /*5e20*/  FMUL.FTZ R90, R90, UR16 ;  /* 0x000000105a5a7c20 */ /* 0x000fe20008410000 */
[----:B------:R-:W-:Y:S02]  /*5e30*/  HADD2.F32 R89, -RZ, R89.H0_H0 ;  /* 0x20000059ff597230 */ /* 0x000fe40000004100 */
[----:B------:R-:W-:Y:S01]  /*5e40*/  FADD.FTZ R12, R12, R91 ;  /* 0x0000005b0c0c7221 */ /* 0x000fe20000010000 */
[----:B------:R-:W-:Y:S01]  /*5e50*/  FFMA.FTZ R15, R91, R92, R15 ;  /* 0x0000005c5b0f7223 */ /* 0x000fe2000001000f */
        /* <DEDUP_REMOVED lines=13> */
[----:B------:R-:W-:Y:S02]  /*5f30*/  HADD2.F32 R20, -RZ, R86.H1_H1 ;  /* 0x30000056ff147230 */ /* 0x000fe40000004100 */
[----:B------:R-:W-:Y:S01]  /*5f40*/  FMUL.FTZ R18, R18, UR16 ;  /* 0x0000001012127c20 */ /* 0x000fe20008410000 */
[----:B------:R-:W-:Y:S01]  /*5f50*/  FADD.FTZ R12, R12, R88 ;  /* 0x000000580c0c7221 */ /* 0x000fe20000010000 */
[----:B------:R-:W-:Y:S01]  /*5f60*/  FFMA.FTZ R15, R88, R89, R15 ;  /* 0x00000059580f7223 */ /* 0x000fe2000001000f */
[----:B------:R-:W-:Y:S01]  /*5f70*/  FMUL.FTZ R88, R11, R88 ;  /* 0x000000580b587220 */ /* 0x000fe20000410000 */
[----:B------:R-:W-:-:S02]  /*5f80*/  HADD2.F32 R21, -RZ, R87.H1_H1 ;  /* 0x30000057ff157230 */ /* 0x000fc40000004100 */
[----:B------:R-:W-:Y:S01]  /*5f90*/  FADD.FTZ R14, R14, R20 ;  /* 0x000000140e0e7221 */ /* 0x000fe20000010000 */
[----:B------:R-:W-:Y:S01]  /*5fa0*/  FFMA.FTZ R17, R20, R18, R17 ;  /* 0x0000001214117223 */ /* 0x000fe20000010011 */
[----:B------:R-:W-:Y:S01]  /*5fb0*/  FMUL.FTZ R20, R13, R20 ;  /* 0x000000140d147220 */ /* 0x000fe20000410000 */
[----:B------:R-:W-:Y:S01]  /*5fc0*/  FFMA.FTZ R16, R89, R88, R16 ;  /* 0x0000005859107223 */ /* 0x000fe20000010010 */
[----:B------:R-:W-:Y:S01]  /*5fd0*/  FADD.FTZ R19, R19, R88 ;  /* 0x0000005813137221 */ /* 0x000fe20000010000 */
[----:B------:R-:W-:Y:S02]  /*5fe0*/  HADD2.F32 R86, -RZ, R86.H0_H0 ;  /* 0x20000056ff567230 */ /* 0x000fe40000004100 */
[----:B------:R-:W-:Y:S01]  /*5ff0*/  FADD.FTZ R21, R21, -UR28 ;  /* 0x8000001c15157e21 */ /* 0x000fe20008010000 */
[----:B------:R-:W-:Y:S01]  /*6000*/  FFMA.FTZ R16, R18, R20, R16 ;  /* 0x0000001412107223 */ /* 0x000fe20000010010 */
[--C-:B------:R-:W-:Y:S02]  /*6010*/  HADD2.F32 R18, -RZ, R84.reuse.H0_H0 ;  /* 0x20000054ff127230 */ /* 0x100fe40000004100 */
[----:B------:R-:W-:Y:S01]  /*6020*/  FADD.FTZ R19, R20, R19 ;  /* 0x0000001314137221 */ /* 0x000fe20000010000 */
[----:B------:R-:W-:Y:S01]  /*6030*/  FMUL.FTZ R21, R21, UR16 ;  /* 0x0000001015157c20 */ /* 0x000fe20008410000 */
[----:B------:R-:W-:Y:S01]  /*6040*/  FMUL.FTZ R20, R11, R86 ;  /* 0x000000560b147220 */ /* 0x000fe20000410000 */
[----:B------:R-:W-:-:S02]  /*6050*/  HADD2.F32 R84, -RZ, R84.H1_H1 ;  /* 0x30000054ff547230 */ /* 0x000fc40000004100 */
[----:B------:R-:W-:Y:S01]  /*6060*/  FADD.FTZ R18, R18, -UR28 ;  /* 0x8000001c12127e21 */ /* 0x000fe20008010000 */
[----:B------:R-:W-:Y:S01]  /*6070*/  FFMA.FTZ R15, R86, R21, R15 ;  /* 0x00000015560f7223 */ /* 0x000fe2000001000f */
[----:B------:R-:W-:Y:S01]  /*6080*/  FADD.FTZ R19, R19, R20 ;  /* 0x0000001413137221 */ /* 0x000fe20000010000 */
[----:B------:R-:W-:Y:S01]  /*6090*/  FFMA.FTZ R16, R21, R20, R16 ;  /* 0x0000001415107223 */ /* 0x000fe20000010010 */
[----:B------:R-:W-:Y:S02]  /*60a0*/  HADD2.F32 R20, -RZ, R85.H1_H1 ;  /* 0x30000055ff147230 */ /* 0x000fe40000004100 */
[----:B------:R-:W-:Y:S01]  /*60b0*/  FMUL.FTZ R18, R18, UR16 ;  /* 0x0000001012127c20 */ /* 0x000fe20008410000 */
[----:B------:R-:W-:Y:S02]  /*60c0*/  HADD2.F32 R21, -RZ, R83.H1_H1 ;  /* 0x30000053ff157230 */ /* 0x000fe40000004100 */
[----:B------:R-:W-:Y:S01]  /*60d0*/  FADD.FTZ R84, R84, -UR28 ;  /* 0x8000001c54547e21 */ /* 0x000fe20008010000 */
[----:B------:R-:W-:-:S02]  /*60e0*/  HADD2.F32 R85, -RZ, R85.H0_H0 ;  /* 0x20000055ff557230 */ /* 0x000fc40000004100 */
[----:B------:R-:W-:Y:S01]  /*60f0*/  FADD.FTZ R14, R14, R20 ;  /* 0x000000140e0e7221 */ /* 0x000fe20000010000 */
[----:B------:R-:W-:Y:S01]  /*6100*/  FFMA.FTZ R17, R20, R18, R17 ;  /* 0x0000001214117223 */ /* 0x000fe20000010011 */
[----:B------:R-:W-:Y:S01]  /*6110*/  FMUL.FTZ R20, R13, R20 ;  /* 0x000000140d147220 */ /* 0x000fe20000410000 */
[----:B------:R-:W-:Y:S01]  /*6120*/  FADD.FTZ R21, R21, -UR28 ;  /* 0x8000001c15157e21 */ /* 0x000fe20008010000 */
[----:B------:R-:W-:Y:S02]  /*6130*/  HADD2.F32 R83, -RZ, R83.H0_H0 ;  /* 0x20000053ff537230 */ /* 0x000fe40000004100 */
[----:B------:R-:W-:Y:S01]  /*6140*/  FADD.FTZ R12, R12, R86 ;  /* 0x000000560c0c7221 */ /* 0x000fe20000010000 */
[----:B------:R-:W-:Y:S01]  /*6150*/  FFMA.FTZ R16, R18, R20, R16 ;  /* 0x0000001412107223 */ /* 0x000fe20000010010 */
[----:B------:R-:W-:Y:S02]  /*6160*/  HADD2.F32 R18, -RZ, R82.H1_H1 ;  /* 0x30000052ff127230 */ /* 0x000fe40000004100 */
[----:B------:R-:W-:Y:S01]  /*6170*/  FMUL.FTZ R21, R21, UR16 ;  /* 0x0000001015157c20 */ /* 0x000fe20008410000 */
[----:B------:R-:W-:Y:S01]  /*6180*/  FMUL.FTZ R84, R84, UR16 ;  /* 0x0000001054547c20 */ /* 0x000fe20008410000 */
[----:B------:R-:W-:Y:S01]  /*6190*/  FADD.FTZ R19, R20, R19 ;  /* 0x0000001314137221 */ /* 0x000fe20000010000 */
[----:B------:R-:W-:Y:S01]  /*61a0*/  FADD.FTZ R12, R12, R85 ;  /* 0x000000550c0c7221 */ /* 0x000fe20000010000 */
[----:B------:R-:W-:Y:S01]  /*61b0*/  FMUL.FTZ R20, R13, R18 ;  /* 0x000000120d147220 */ /* 0x000fe20000410000 */
[----:B------:R-:W-:Y:S01]  /*61c0*/  FADD.FTZ R14, R14, R18 ;  /* 0x000000120e0e7221 */ /* 0x000fe20000010000 */
[----:B------:R-:W-:Y:S01]  /*61d0*/  FFMA.FTZ R17, R18, R21, R17 ;  /* 0x0000001512117223 */ /* 0x000fe20000010011 */
[----:B------:R-:W-:-:S02]  /*61e0*/  HADD2.F32 R18, -RZ, R81.H1_H1 ;  /* 0x30000051ff127230 */ /* 0x000fc40000004100 */
[----:B------:R-:W-:Y:S01]  /*61f0*/  FFMA.FTZ R15, R85, R84, R15 ;  /* 0x00000054550f7223 */ /* 0x000fe2000001000f */
[----:B------:R-:W-:Y:S01]  /*6200*/  FADD.FTZ R83, R83, -UR28 ;  /* 0x8000001c53537e21 */ /* 0x000fe20008010000 */
[----:B------:R-:W-:Y:S01]  /*6210*/  FMUL.FTZ R85, R11, R85 ;  /* 0x000000550b557220 */ /* 0x000fe20000410000 */
[----:B------:R-:W-:Y:S02]  /*6220*/  HADD2.F32 R82, -RZ, R82.H0_H0 ;  /* 0x20000052ff527230 */ /* 0x000fe40000004100 */
[----:B------:R-:W-:Y:S01]  /*6230*/  FADD.FTZ R18, R18, -UR28 ;  /* 0x8000001c12127e21 */ /* 0x000fe20008010000 */
[----:B------:R-:W-:Y:S01]  /*6240*/  FMUL.FTZ R83, R83, UR16 ;  /* 0x0000001053537c20 */ /* 0x000fe20008410000 */
[----:B------:R-:W-:Y:S01]  /*6250*/  FFMA.FTZ R16, R84, R85, R16 ;  /* 0x0000005554107223 */ /* 0x000fe20000010010 */
[----:B------:R-:W-:Y:S02]  /*6260*/  HADD2.F32 R81, -RZ, R81.H0_H0 ;  /* 0x20000051ff517230 */ /* 0x000fe40000004100 */
[----:B------:R-:W-:Y:S01]  /*6270*/  FMUL.FTZ R18, R18, UR16 ;  /* 0x0000001012127c20 */ /* 0x000fe20008410000 */
[----:B------:R-:W-:Y:S01]  /*6280*/  FADD.FTZ R12, R12, R82 ;  /* 0x000000520c0c7221 */ /* 0x000fe20000010000 */
[----:B------:R-:W-:Y:S01]  /*6290*/  FFMA.FTZ R15, R82, R83, R15 ;  /* 0x00000053520f7223 */ /* 0x000fe2000001000f */
[----:B------:R-:W-:Y:S01]  /*62a0*/  FFMA.FTZ R16, R21, R20, R16 ;  /* 0x0000001415107223 */ /* 0x000fe20000010010 */
[----:B------:R-:W-:Y:S01]  /*62b0*/  FMUL.FTZ R82, R11, R82 ;  /* 0x000000520b527220 */ /* 0x000fe20000410000 */
[----:B------:R-:W-:Y:S01]  /*62c0*/  FADD.FTZ R19, R19, R85 ;  /* 0x0000005513137221 */ /* 0x000fe20000010000 */
[----:B------:R-:W-:Y:S01]  /*62d0*/  FADD.FTZ R14, R14, R81 ;  /* 0x000000510e0e7221 */ /* 0x000fe20000010000 */
[----:B------:R-:W-:Y:S01]  /*62e0*/  FFMA.FTZ R17, R81, R18, R17 ;  /* 0x0000001251117223 */ /* 0x000fe20000010011 */
[----:B------:R-:W-:Y:S01]  /*62f0*/  FMUL.FTZ R81, R13, R81 ;  /* 0x000000510d517220 */ /* 0x000fe20000410000 */
[----:B------:R-:W-:Y:S01]  /*6300*/  FFMA.FTZ R16, R83, R82, R16 ;  /* 0x0000005253107223 */ /* 0x000fe20000010010 */
[----:B------:R-:W-:Y:S01]  /*6310*/  FADD.FTZ R19, R20, R19 ;  /* 0x0000001314137221 */ /* 0x000fe20000010000 */
[----:B------:R-:W-:Y:S01]  /*6320*/  HADD2.F32 R20, -RZ, R80.H1_H1 ;  /* 0x30000050ff147230 */ /* 0x000fe20000004100 */
[----:B------:R-:W4:Y:S01]  /*6330*/  LDL.S16 R27, [R1+0x14a] ;  /* 0x00014a00011b7983 */ /* 0x000f220000100600 */
[----:B------:R-:W-:Y:S01]  /*6340*/  FFMA.FTZ R16, R18, R81, R16 ;  /* 0x0000005112107223 */ /* 0x000fe20000010010 */
[----:B------:R-:W-:-:S02]  /*6350*/  HADD2.F32 R18, -RZ, R79.H1_H1 ;  /* 0x3000004fff127230 */ /* 0x000fc40000004100 */
[----:B------:R-:W-:Y:S01]  /*6360*/  FADD.FTZ R19, R19, R82 ;  /* 0x0000005213137221 */ /* 0x000fe20000010000 */
[----:B------:R-:W-:Y:S02]  /*6370*/  HADD2.F32 R80, -RZ, R80.H0_H0 ;  /* 0x20000050ff507230 */ /* 0x000fe40000004100 */
[----:B------:R-:W-:Y:S01]  /*6380*/  FADD.FTZ R20, R20, -UR28 ;  /* 0x8000001c14147e21 */ /* 0x000fe20008010000 */
[----:B------:R-:W-:Y:S02]  /*6390*/  HADD2.F32 R79, -RZ, R79.H0_H0 ;  /* 0x2000004fff4f7230 */ /* 0x000fe40000004100 */
[----:B------:R-:W-:Y:S01]  /*63a0*/  FADD.FTZ R18, R18, -UR28 ;  /* 0x8000001c12127e21 */ /* 0x000fe20008010000 */
[----:B------:R-:W-:Y:S02]  /*63b0*/  HADD2.F32 R22, -RZ, R78.H1_H1 ;  /* 0x3000004eff167230 */ /* 0x000fe40000004100 */
[----:B------:R-:W-:Y:S01]  /*63c0*/  FMUL.FTZ R20, R20, UR16 ;  /* 0x0000001014147c20 */ /* 0x000fe20008410000 */
[----:B------:R-:W-:Y:S01]  /*63d0*/  FMUL.FTZ R21, R11, R80 ;  /* 0x000000500b157220 */ /* 0x000fe20000410000 */
[----:B------:R-:W-:Y:S01]  /*63e0*/  FMUL.FTZ R18, R18, UR16 ;  /* 0x0000001012127c20 */ /* 0x000fe20008410000 */
[----:B------:R-:W-:Y:S01]  /*63f0*/  FADD.FTZ R14, R14, R79 ;  /* 0x0000004f0e0e7221 */ /* 0x000fe20000010000 */
[----:B------:R-:W-:Y:S01]  /*6400*/  FFMA.FTZ R15, R80, R20, R15 ;  /* 0x00000014500f7223 */ /* 0x000fe2000001000f */
[----:B------:R-:W-:Y:S01]  /*6410*/  FFMA.FTZ R16, R20, R21, R16 ;  /* 0x0000001514107223 */ /* 0x000fe20000010010 */
[----:B------:R-:W-:-:S02]  /*6420*/  HADD2.F32 R20, -RZ, R77.H0_H0 ;  /* 0x2000004dff147230 */ /* 0x000fc40000004100 */
[----:B------:R-:W-:Y:S01]  /*6430*/  FFMA.FTZ R17, R79, R18, R17 ;  /* 0x000000124f117223 */ /* 0x000fe20000010011 */
[----:B------:R-:W-:Y:S01]  /*6440*/  FMUL.FTZ R79, R13, R79 ;  /* 0x0000004f0d4f7220 */ /* 0x000fe20000410000 */
[----:B------:R-:W-:Y:S01]  /*6450*/  FADD.FTZ R22, R22, -UR28 ;  /* 0x8000001c16167e21 */ /* 0x000fe20008010000 */
[----:B------:R-:W-:Y:S01]  /*6460*/  FADD.FTZ R19, R81, R19 ;  /* 0x0000001351137221 */ /* 0x000fe20000010000 */
[----:B------:R-:W-:Y:S01]  /*6470*/  FADD.FTZ R20, R20, -UR28 ;  /* 0x8000001c14147e21 */ /* 0x000fe20008010000 */
[----:B------:R-:W-:Y:S01]  /*6480*/  FFMA.FTZ R16, R18, R79, R16 ;  /* 0x0000004f12107223 */ /* 0x000fe20000010010 */
[----:B------:R-:W-:Y:S02]  /*6490*/  HADD2.F32 R18, -RZ, R75.H1_H1 ;  /* 0x3000004bff127230 */ /* 0x000fe40000004100 */
[----:B------:R-:W-:Y:S01]  /*64a0*/  FADD.FTZ R12, R12, R80 ;  /* 0x000000500c0c7221 */ /* 0x000fe20000010000 */
[----:B------:R-:W-:Y:S01]  /*64b0*/  FMUL.FTZ R20, R20, UR16 ;  /* 0x0000001014147c20 */ /* 0x000fe20008410000 */
[----:B------:R-:W-:-:S02]  /*64c0*/  HADD2.F32 R78, -RZ, R78.H0_H0 ;  /* 0x2000004eff4e7230 */ /* 0x000fc40000004100 */
[----:B------:R-:W-:Y:S01]  /*64d0*/  FMUL.FTZ R22, R22, UR16 ;  /* 0x0000001016167c20 */ /* 0x000fe20008410000 */
[----:B------:R-:W-:Y:S02]  /*64e0*/  HADD2.F32 R77, -RZ, R77.H1_H1 ;  /* 0x3000004dff4d7230 */ /* 0x000fe40000004100 */
[----:B------:R-:W-:Y:S01]  /*64f0*/  FADD.FTZ R19, R19, R21 ;  /* 0x0000001513137221 */ /* 0x000fe20000010000 */
[----:B------:R-:W-:Y:S01]  /*6500*/  FMUL.FTZ R21, R13, R18 ;  /* 0x000000120d157220 */ /* 0x000fe20000410000 */
[----:B------:R-:W-:Y:S01]  /*6510*/  FADD.FTZ R14, R14, R18 ;  /* 0x000000120e0e7221 */ /* 0x000fe20000010000 */
[----:B------:R-:W-:Y:S01]  /*6520*/  FFMA.FTZ R17, R18, R20, R17 ;  /* 0x0000001412117223 */ /* 0x000fe20000010011 */
[--C-:B------:R-:W-:Y:S02]  /*6530*/  HADD2.F32 R18, -RZ, R76.reuse.H0_H0 ;  /* 0x2000004cff127230 */ /* 0x100fe40000004100 */
[----:B------:R-:W-:Y:S01]  /*6540*/  FADD.FTZ R12, R12, R78 ;  /* 0x0000004e0c0c7221 */ /* 0x000fe20000010000 */
[----:B------:R-:W-:Y:S01]  /*6550*/  FFMA.FTZ R15, R78, R22, R15 ;  /* 0x000000164e0f7223 */ /* 0x000fe2000001000f */
[----:B------:R-:W-:Y:S01]  /*6560*/  FADD.FTZ R77, R77, -UR28 ;  /* 0x8000001c4d4d7e21 */ /* 0x000fe20008010000 */
[----:B------:R-:W-:Y:S01]  /*6570*/  FMUL.FTZ R78, R11, R78 ;  /* 0x0000004e0b4e7220 */ /* 0x000fe20000410000 */
[----:B------:R-:W-:-:S02]  /*6580*/  HADD2.F32 R76, -RZ, R76.H1_H1 ;  /* 0x3000004cff4c7230 */ /* 0x000fc40000004100 */
        /* <DEDUP_REMOVED lines=19> */
[--C-:B------:R-:W-:Y:S02]  /*66c0*/  HADD2.F32 R18, -RZ, R73.reuse.H1_H1 ;  /* 0x30000049ff127230 */ /* 0x100fe40000004100 */
[----:B------:R-:W-:Y:S01]  /*66d0*/  FADD.FTZ R19, R21, R19 ;  /* 0x0000001315137221 */ /* 0x000fe20000010000 */
[----:B------:R-:W-:Y:S01]  /*66e0*/  FMUL.FTZ R20, R20, UR16 ;  /* 0x0000001014147c20 */ /* 0x000fe20008410000 */
[----:B------:R-:W-:Y:S01]  /*66f0*/  FMUL.FTZ R21, R11, R74 ;  /* 0x0000004a0b157220 */ /* 0x000fe20000410000 */
[----:B------:R-:W-:-:S02]  /*6700*/  HADD2.F32 R73, -RZ, R73.H0_H0 ;  /* 0x20000049ff497230 */ /* 0x000fc40000004100 */
[----:B------:R-:W-:Y:S01]  /*6710*/  FADD.FTZ R18, R18, -UR28 ;  /* 0x8000001c12127e21 */ /* 0x000fe20008010000 */
[----:B------:R-:W-:Y:S01]  /*6720*/  FADD.FTZ R19, R19, R76 ;  /* 0x0000004c13137221 */ /* 0x000fe20000010000 */
[----:B------:R-:W-:Y:S01]  /*6730*/  FFMA.FTZ R15, R74, R20, R15 ;  /* 0x000000144a0f7223 */ /* 0x000fe2000001000f */
[----:B------:R-:W-:Y:S01]  /*6740*/  FFMA.FTZ R16, R20, R21, R16 ;  /* 0x0000001514107223 */ /* 0x000fe20000010010 */
[--C-:B------:R-:W-:Y:S02]  /*6750*/  HADD2.F32 R20, -RZ, R72.reuse.H1_H1 ;  /* 0x30000048ff147230 */ /* 0x100fe40000004100 */
[----:B------:R-:W-:Y:S01]  /*6760*/  FMUL.FTZ R18, R18, UR16 ;  /* 0x0000001012127c20 */ /* 0x000fe20008410000 */
[----:B------:R-:W-:Y:S01]  /*6770*/  FADD.FTZ R19, R75, R19 ;  /* 0x000000134b137221 */ /* 0x000fe20000010000 */
[----:B------:R-:W-:Y:S01]  /*6780*/  FADD.FTZ R73, R73, -UR28 ;  /* 0x8000001c49497e21 */ /* 0x000fe20008010000 */
[----:B------:R-:W-:Y:S02]  /*6790*/  HADD2.F32 R72, -RZ, R72.H0_H0 ;  /* 0x20000048ff487230 */ /* 0x000fe40000004100 */
[----:B------:R-:W-:Y:S01]  /*67a0*/  FADD.FTZ R14, R14, R20 ;  /* 0x000000140e0e7221 */ /* 0x000fe20000010000 */
[----:B------:R-:W-:Y:S01]  /*67b0*/  FFMA.FTZ R17, R20, R18, R17 ;  /* 0x0000001214117223 */ /* 0x000fe20000010011 */
[----:B------:R-:W-:Y:S01]  /*67c0*/  FADD.FTZ R19, R19, R21 ;  /* 0x0000001513137221 */ /* 0x000fe20000010000 */
[----:B------:R-:W-:Y:S01]  /*67d0*/  FMUL.FTZ R20, R13, R20 ;  /* 0x000000140d147220 */ /* 0x000fe20000410000 */
[----:B------:R-:W-:Y:S01]  /*67e0*/  FADD.FTZ R12, R12, R74 ;  /* 0x0000004a0c0c7221 */ /* 0x000fe20000010000 */
[----:B------:R-:W-:-:S02]  /*67f0*/  HADD2.F32 R21, -RZ, R71.H1_H1 ;  /* 0x30000047ff157230 */ /* 0x000fc40000004100 */
[----:B------:R-:W-:Y:S01]  /*6800*/  FMUL.FTZ R73, R73, UR16 ;  /* 0x0000001049497c20 */ /* 0x000fe20008410000 */
[----:B------:R-:W-:Y:S01]  /*6810*/  FFMA.FTZ R16, R18, R20, R16 ;  /* 0x0000001412107223 */ /* 0x000fe20000010010 */
[----:B------:R-:W-:Y:S01]  /*6820*/  FADD.FTZ R12, R12, R72 ;  /* 0x000000480c0c7221 */ /* 0x000fe20000010000 */
[----:B------:R-:W-:Y:S02]  /*6830*/  HADD2.F32 R18, -RZ, R58.H0_H0 ;  /* 0x2000003aff127230 */ /* 0x000fe40000004100 */
[----:B------:R-:W-:Y:S01]  /*6840*/  FFMA.FTZ R15, R72, R73, R15 ;  /* 0x00000049480f7223 */ /* 0x000fe2000001000f */
[----:B------:R-:W-:Y:S01]  /*6850*/  FMUL.FTZ R72, R11, R72 ;  /* 0x000000480b487220 */ /* 0x000fe20000410000 */
[----:B------:R-:W-:Y:S01]  /*6860*/  FADD.FTZ R19, R20, R19 ;  /* 0x0000001314137221 */ /* 0x000fe20000010000 */
[----:B------:R-:W-:Y:S01]  /*6870*/  FADD.FTZ R21, R21, -UR28 ;  /* 0x8000001c15157e21 */ /* 0x000fe20008010000 */
[----:B------:R-:W-:Y:S02]  /*6880*/  HADD2.F32 R71, -RZ, R71.H0_H0 ;  /* 0x20000047ff477230 */ /* 0x000fe40000004100 */
        /* <DEDUP_REMOVED lines=11> */
[----:B------:R-:W-:Y:S01]  /*6940*/  HADD2.F32 R18, -RZ, R42.H1_H1 ;  /* 0x3000002aff127230 */ /* 0x000fe20000004100 */
[----:B------:R-:W4:Y:S01]  /*6950*/  LDL.LU.S16 R26, [R1+0x140] ;  /* 0x00014000011a7983 */ /* 0x000f220000300600 */
[----:B------:R-:W-:Y:S02]  /*6960*/  HADD2.F32 R22, -RZ, R61.H0_H0 ;  /* 0x2000003dff167230 */ /* 0x000fe40000004100 */
[----:B------:R-:W-:Y:S01]  /*6970*/  FADD.FTZ R12, R12, R20 ;  /* 0x000000140c0c7221 */ /* 0x000fe20000010000 */
[----:B------:R-:W-:Y:S01]  /*6980*/  FFMA.FTZ R15, R20, R71, R15 ;  /* 0x00000047140f7223 */ /* 0x000fe2000001000f */
[----:B------:R-:W-:Y:S01]  /*6990*/  FADD.FTZ R18, R18, -UR28 ;  /* 0x8000001c12127e21 */ /* 0x000fe20008010000 */
[----:B------:R-:W-:Y:S02]  /*69a0*/  HADD2.F32 R43, -RZ, R43.H1_H1 ;  /* 0x3000002bff2b7230 */ /* 0x000fe40000004100 */
[----:B------:R-:W-:Y:S01]  /*69b0*/  FMUL.FTZ R20, R11, R20 ;  /* 0x000000140b147220 */ /* 0x000fe20000410000 */
[----:B------:R-:W-:Y:S01]  /*69c0*/  FMUL.FTZ R21, R13, R22 ;  /* 0x000000160d157220 */ /* 0x000fe20000410000 */
[----:B------:R-:W-:Y:S01]  /*69d0*/  FMUL.FTZ R18, R18, UR16 ;  /* 0x0000001012127c20 */ /* 0x000fe20008410000 */
[----:B------:R-:W-:Y:S01]  /*69e0*/  FADD.FTZ R14, R14, R22 ;  /* 0x000000160e0e7221 */ /* 0x000fe20000010000 */
[----:B------:R-:W-:Y:S01]  /*69f0*/  FFMA.FTZ R71, R71, R20, R16 ;  /* 0x0000001447477223 */ /* 0x000fe20000010010 */
[----:B------:R-:W-:Y:S01]  /*6a00*/  FADD.FTZ R43, R43, -UR28 ;  /* 0x8000001c2b2b7e21 */ /* 0x000fe20008010000 */
[----:B------:R-:W-:Y:S01]  /*6a10*/  FFMA.FTZ R17, R22, R18, R17 ;  /* 0x0000001216117223 */ /* 0x000fe20000010011 */
[----:B------:R-:W-:Y:S01]  /*6a20*/  FADD.FTZ R22, R19, R20 ;  /* 0x0000001413167221 */ /* 0x000fe20000010000 */
[----:B------:R-:W-:Y:S01]  /*6a30*/  FFMA.FTZ R71, R18, R21, R71 ;  /* 0x0000001512477223 */ /* 0x000fe20000010047 */
[----:B------:R-:W-:Y:S01]  /*6a40*/  FMUL.FTZ R18, R43, UR16 ;  /* 0x000000102b127c20 */ /* 0x000fe20008410000 */
[----:B------:R-:W-:Y:S01]  /*6a50*/  HADD2.F32 R24, -RZ, R63.H0_H0 ;  /* 0x2000003fff187230 */ /* 0x000fe20000004100 */
[----:B------:R-:W4:Y:S04]  /*6a60*/  LDL.S16 R35, [R1+0x168] ;  /* 0x0001680001237983 */ /* 0x000f280000100600 */
[----:B------:R-:W4:Y:S01]  /*6a70*/  LDL.LU.S16 R28, [R1+0x16a] ;  /* 0x00016a00011c7983 */ /* 0x000f220000300600 */
[----:B--2---:R-:W-:-:S03]  /*6a80*/  HADD2.F32 R16, -RZ, R51.H0_H0 ;  /* 0x20000033ff107230 */ /* 0x004fc60000004100 */
[----:B------:R-:W2:Y:S01]  /*6a90*/  LDL.LU.S16 R51, [R1+0x126] ;  /* 0x0001260001337983 */ /* 0x000ea20000300600 */
[----:B------:R-:W-:Y:S01]  /*6aa0*/  FADD.FTZ R22, R21, R22 ;  /* 0x0000001615167221 */ /* 0x000fe20000010000 */
[----:B------:R-:W-:Y:S02]  /*6ab0*/  HADD2.F32 R42, -RZ, R42.H0_H0 ;  /* 0x2000002aff2a7230 */ /* 0x000fe40000004100 */
[----:B------:R-:W-:Y:S01]  /*6ac0*/  FMUL.FTZ R19, R11, R16 ;  /* 0x000000100b137220 */ /* 0x000fe20000410000 */
[----:B------:R-:W-:Y:S01]  /*6ad0*/  FADD.FTZ R12, R12, R16 ;  /* 0x000000100c0c7221 */ /* 0x000fe20000010000 */
[----:B------:R-:W-:Y:S01]  /*6ae0*/  FFMA.FTZ R15, R16, R18, R15 ;  /* 0x00000012100f7223 */ /* 0x000fe2000001000f */
[----:B---3--:R-:W-:Y:S02]  /*6af0*/  HADD2.F32 R16, -RZ, R59.H0_H0 ;  /* 0x2000003bff107230 */ /* 0x008fe40000004100 */
[----:B------:R-:W3:Y:S01]  /*6b00*/  LDL.S16 R59, [R1+0x14c] ;  /* 0x00014c00013b7983 */ /* 0x000ee20000100600 */
[----:B------:R-:W-:Y:S01]  /*6b10*/  FADD.FTZ R22, R22, R19 ;  /* 0x0000001316167221 */ /* 0x000fe20000010000 */
[----:B------:R-:W-:Y:S01]  /*6b20*/  FFMA.FTZ R71, R18, R19, R71 ;  /* 0x0000001312477223 */ /* 0x000fe20000010047 */
[----:B------:R-:W-:Y:S01]  /*6b30*/  FADD.FTZ R20, R42, -UR28 ;  /* 0x8000001c2a147e21 */ /* 0x000fe20008010000 */
[----:B------:R-:W-:Y:S01]  /*6b40*/  FADD.FTZ R19, R16, -UR28 ;  /* 0x8000001c10137e21 */ /* 0x000fe20008010000 */
[----:B------:R-:W-:-:S02]  /*6b50*/  HADD2.F32 R16, -RZ, R70.H0_H0 ;  /* 0x20000046ff107230 */ /* 0x000fc40000004100 */
[----:B------:R-:W-:Y:S01]  /*6b60*/  FMUL.FTZ R21, R13, R24 ;  /* 0x000000180d157220 */ /* 0x000fe20000410000 */
[----:B------:R-:W-:Y:S01]  /*6b70*/  FMUL.FTZ R20, R20, UR16 ;  /* 0x0000001014147c20 */ /* 0x000fe20008410000 */
[----:B----4-:R-:W-:Y:S02]  /*6b80*/  HADD2.F32 R18, -RZ, R29.H0_H0 ;  /* 0x2000001dff127230 */ /* 0x010fe40000004100 */
[----:B------:R-:W-:Y:S01]  /*6b90*/  FMUL.FTZ R19, R19, UR16 ;  /* 0x0000001013137c20 */ /* 0x000fe20008410000 */
[----:B------:R-:W4:Y:S01]  /*6ba0*/  LDL.S16 R29, [R1+0x13e] ;  /* 0x00013e00011d7983 */ /* 0x000f220000100600 */
        /* <DEDUP_REMOVED lines=8> */
[----:B------:R-:W-:Y:S01]  /*6c30*/  FADD.FTZ R22, R22, R23 ;  /* 0x0000001716167221 */ /* 0x000fe20000010000 */
[----:B------:R-:W-:Y:S01]  /*6c40*/  FFMA.FTZ R23, R19, R23, R20 ;  /* 0x0000001713177223 */ /* 0x000fe20000010014 */
[----:B------:R-:W-:Y:S01]  /*6c50*/  FMUL.FTZ R18, R18, UR16 ;  /* 0x0000001012127c20 */ /* 0x000fe20008410000 */
[----:B------:R-:W-:-:S02]  /*6c60*/  HADD2.F32 R16, -RZ, R60.H0_H0 ;  /* 0x2000003cff107230 */ /* 0x000fc40000004100 */
[----:B------:R-:W4:Y:S03]  /*6c70*/  LDL.S16 R60, [R1+0x154] ;  /* 0x00015400013c7983 */ /* 0x000f260000100600 */
[----:B------:R-:W-:Y:S01]  /*6c80*/  FMUL.FTZ R19, R13, R16 ;  /* 0x000000100d137220 */ /* 0x000fe20000410000 */
[----:B------:R-:W-:Y:S01]  /*6c90*/  FADD.FTZ R14, R14, R16 ;  /* 0x000000100e0e7221 */ /* 0x000fe20000010000 */
[----:B------:R-:W-:Y:S02]  /*6ca0*/  FFMA.FTZ R17, R16, R18, R17 ;  /* 0x0000001210117223 */ /* 0x000fe40000010011 */
[----:B------:R-:W-:Y:S01]  /*6cb0*/  FADD.FTZ R16, R19, R22 ;  /* 0x0000001613107221 */ /* 0x000fe20000010000 */
[----:B--2---:R-:W-:Y:S02]  /*6cc0*/  HADD2.F32 R20, -RZ, R51.H0_H0 ;  /* 0x20000033ff147230 */ /* 0x004fe40000004100 */
[----:B------:R-:W2:Y:S01]  /*6cd0*/  LDL.LU.S16 R51, [R1+0x13c] ;  /* 0x00013c0001337983 */ /* 0x000ea20000300600 */
[----:B---3--:R-:W-:-:S03]  /*6ce0*/  HADD2.F32 R22, -RZ, R59.H0_H0 ;  /* 0x2000003bff167230 */ /* 0x008fc60000004100 */
[----:B------:R-:W3:Y:S01]  /*6cf0*/  LDL.S16 R59, [R1+0x146] ;  /* 0x00014600013b7983 */ /* 0x000ee20000100600 */
[----:B------:R-:W-:Y:S02]  /*6d00*/  HADD2.F32 R21, -RZ, R69.H0_H0 ;  /* 0x20000045ff157230 */ /* 0x000fe40000004100 */
[----:B------:R-:W-:Y:S01]  /*6d10*/  FFMA.FTZ R18, R18, R19, R23 ;  /* 0x0000001312127223 */ /* 0x000fe20000010017 */
[----:B------:R-:W-:Y:S01]  /*6d20*/  FADD.FTZ R19, R20, -UR28 ;  /* 0x8000001c14137e21 */ /* 0x000fe20008010000 */
[----:B------:R-:W-:Y:S02]  /*6d30*/  HADD2.F32 R20, -RZ, R68.H0_H0 ;  /* 0x20000044ff147230 */ /* 0x000fe40000004100 */
[----:B------:R-:W-:Y:S01]  /*6d40*/  FADD.FTZ R21, R21, -UR28 ;  /* 0x8000001c15157e21 */ /* 0x000fe20008010000 */
[----:B------:R-:W-:Y:S02]  /*6d50*/  HADD2.F32 R24, -RZ, R67.H0_H0 ;  /* 0x20000043ff187230 */ /* 0x000fe40000004100 */
[----:B------:R-:W-:Y:S01]  /*6d60*/  FMUL.FTZ R19, R19, UR16 ;  /* 0x0000001013137c20 */ /* 0x000fe20008410000 */
[----:B------:R-:W-:Y:S01]  /*6d70*/  FMUL.FTZ R23, R11, R20 ;  /* 0x000000140b177220 */ /* 0x000fe20000410000 */
[----:B------:R-:W-:Y:S01]  /*6d80*/  FMUL.FTZ R21, R21, UR16 ;  /* 0x0000001015157c20 */ /* 0x000fe20008410000 */
[----:B------:R-:W-:Y:S01]  /*6d90*/  FADD.FTZ R12, R12, R20 ;  /* 0x000000140c0c7221 */ /* 0x000fe20000010000 */
[----:B------:R-:W-:Y:S01]  /*6da0*/  FFMA.FTZ R15, R20, R19, R15 ;  /* 0x00000013140f7223 */ /* 0x000fe2000001000f */
[----:B------:R-:W-:Y:S01]  /*6db0*/  FADD.FTZ R14, R14, R22 ;  /* 0x000000160e0e7221 */ /* 0x000fe20000010000 */
[----:B------:R-:W-:Y:S01]  /*6dc0*/  FFMA.FTZ R17, R22, R21, R17 ;  /* 0x0000001516117223 */ /* 0x000fe20000010011 */
[----:B------:R-:W-:Y:S01]  /*6dd0*/  FADD.FTZ R24, R24, -UR28 ;  /* 0x8000001c18187e21 */ /* 0x000fe20008010000 */
[----:B------:R-:W-:Y:S01]  /*6de0*/  FMUL.FTZ R22, R13, R22 ;  /* 0x000000160d167220 */ /* 0x000fe20000410000 */
[----:B------:R-:W-:Y:S01]  /*6df0*/  FFMA.FTZ R18, R19, R23, R18 ;  /* 0x0000001713127223 */ /* 0x000fe20000010012 */
[----:B------:R-:W-:-:S02]  /*6e00*/  HADD2.F32 R20, -RZ, R65.H0_H0 ;  /* 0x20000041ff147230 */ /* 0x000fc40000004100 */
[----:B------:R-:W-:Y:S01]  /*6e10*/  FADD.FTZ R25, R16, R23 ;  /* 0x0000001710197221 */ /* 0x000fe20000010000 */
[----:B------:R-:W-:Y:S01]  /*6e20*/  FMUL.FTZ R19, R24, UR16 ;  /* 0x0000001018137c20 */ /* 0x000fe20008410000 */
[----:B------:R-:W-:Y:S02]  /*6e30*/  HADD2.F32 R16, -RZ, R66.H0_H0 ;  /* 0x20000042ff107230 */ /* 0x000fe40000004100 */
[----:B------:R-:W-:Y:S01]  /*6e40*/  FFMA.FTZ R18, R21, R22, R18 ;  /* 0x0000001615127223 */ /* 0x000fe20000010012 */
[----:B------:R-:W-:Y:S01]  /*6e50*/  FADD.FTZ R25, R22, R25 ;  /* 0x0000001916197221 */ /* 0x000fe20000010000 */
[----:B------:R-:W-:Y:S01]  /*6e60*/  FADD.FTZ R21, R12, R20 ;  /* 0x000000140c157221 */ /* 0x000fe20000010000 */
[----:B------:R-:W-:Y:S01]  /*6e70*/  FMUL.FTZ R22, R11, R20 ;  /* 0x000000140b167220 */ /* 0x000fe20000410000 */
[----:B------:R-:W-:Y:S02]  /*6e80*/  HADD2.F32 R12, -RZ, R27.H0_H0 ;  /* 0x2000001bff0c7230 */ /* 0x000fe40000004100 */
[----:B------:R-:W-:Y:S01]  /*6e90*/  FFMA.FTZ R20, R20, R19, R15 ;  /* 0x0000001314147223 */ /* 0x000fe2000001000f */
[----:B------:R-:W3:Y:S01]  /*6ea0*/  LDL.LU.S16 R27, [R1+0x148] ;  /* 0x00014800011b7983 */ /* 0x000ee20000300600 */
[----:B------:R-:W-:-:S02]  /*6eb0*/  HADD2.F32 R15, -RZ, R64.H0_H0 ;  /* 0x20000040ff0f7230 */ /* 0x000fc40000004100 */
[----:B------:R-:W-:Y:S01]  /*6ec0*/  FADD.FTZ R16, R16, -UR28 ;  /* 0x8000001c10107e21 */ /* 0x000fe20008010000 */
[----:B------:R-:W-:Y:S01]  /*6ed0*/  FADD.FTZ R24, R25, R22 ;  /* 0x0000001619187221 */ /* 0x000fe20000010000 */
[----:B------:R-:W-:Y:S01]  /*6ee0*/  FFMA.FTZ R23, R19, R22, R18 ;  /* 0x0000001613177223 */ /* 0x000fe20000010012 */
[----:B------:R-:W-:Y:S02]  /*6ef0*/  HADD2.F32 R25, -RZ, R26.H0_H0 ;  /* 0x2000001aff197230 */ /* 0x000fe40000004100 */
[----:B------:R-:W-:Y:S01]  /*6f00*/  FMUL.FTZ R16, R16, UR16 ;  /* 0x0000001010107c20 */ /* 0x000fe20008410000 */
[----:B----4-:R-:W-:Y:S02]  /*6f10*/  HADD2.F32 R18, -RZ, R29.H0_H0 ;  /* 0x2000001dff127230 */ /* 0x010fe40000004100 */
[----:B------:R-:W-:Y:S01]  /*6f20*/  FMUL.FTZ R19, R13, R12 ;  /* 0x0000000c0d137220 */ /* 0x000fe20000410000 */
[----:B------:R-:W-:Y:S01]  /*6f30*/  FADD.FTZ R15, R15, -UR28 ;  /* 0x8000001c0f0f7e21 */ /* 0x000fe20008010000 */
[----:B------:R-:W4:Y:S01]  /*6f40*/  LDL.S16 R26, [R1+0x15c] ;  /* 0x00015c00011a7983 */ /* 0x000f220000100600 */
[----:B------:R-:W-:-:S03]  /*6f50*/  FFMA.FTZ R17, R12, R16, R17 ;  /* 0x000000100c117223 */ /* 0x000fc60000010011 */
[----:B------:R-:W4:Y:S01]  /*6f60*/  LDL.LU.S16 R29, [R1+0x144] ;  /* 0x00014400011d7983 */ /* 0x000f220000300600 */
[----:B------:R-:W-:Y:S01]  /*6f70*/  FFMA.FTZ R23, R16, R19, R23 ;  /* 0x0000001310177223 */ /* 0x000fe20000010017 */
[----:B------:R-:W-:Y:S01]  /*6f80*/  FMUL.FTZ R22, R15, UR16 ;  /* 0x000000100f167c20 */ /* 0x000fe20008410000 */
[----:B------:R-:W-:Y:S01]  /*6f90*/  FADD.FTZ R18, R18, -UR28 ;  /* 0x8000001c12127e21 */ /* 0x000fe20008010000 */
[----:B------:R-:W-:Y:S02]  /*6fa0*/  HADD2.F32 R16, -RZ, R60.H0_H0 ;  /* 0x2000003cff107230 */ /* 0x000fe40000004100 */
[----:B------:R-:W4:Y:S01]  /*6fb0*/  LDL.S16 R60, [R1+0x152] ;  /* 0x00015200013c7983 */ /* 0x000f220000100600 */
[----:B------:R-:W-:Y:S01]  /*6fc0*/  FADD.FTZ R15, R14, R12 ;  /* 0x0000000c0e0f7221 */ /* 0x000fe20000010000 */
[----:B------:R-:W-:Y:S01]  /*6fd0*/  FFMA.FTZ R14, R25, R22, R20 ;  /* 0x00000016190e7223 */ /* 0x000fe20000010014 */
[----:B------:R-:W-:Y:S01]  /*6fe0*/  FMUL.FTZ R18, R18, UR16 ;  /* 0x0000001012127c20 */ /* 0x000fe20008410000 */
[----:B------:R-:W-:Y:S01]  /*6ff0*/  FADD.FTZ R24, R19, R24 ;  /* 0x0000001813187221 */ /* 0x000fe20000010000 */
[----:B------:R-:W-:Y:S01]  /*7000*/  FMUL.FTZ R19, R13, R16 ;  /* 0x000000100d137220 */ /* 0x000fe20000410000 */
[----:B------:R-:W-:Y:S01]  /*7010*/  FADD.FTZ R15, R15, R16 ;  /* 0x000000100f0f7221 */ /* 0x000fe20000010000 */
[----:B------:R-:W-:Y:S01]  /*7020*/  FFMA.FTZ R17, R16, R18, R17 ;  /* 0x0000001210117223 */ /* 0x000fe20000010011 */
[----:B--2---:R-:W-:-:S02]  /*7030*/  HADD2.F32 R20, -RZ, R51.H0_H0 ;  /* 0x20000033ff147230 */ /* 0x004fc40000004100 */
[----:B------:R-:W2:Y:S01]  /*7040*/  LDL.LU.S16 R51, [R1+0x150] ;  /* 0x0001500001337983 */ /* 0x000ea20000300600 */
[----:B---3--:R-:W-:-:S03]  /*7050*/  HADD2.F32 R16, -RZ, R59.H0_H0 ;  /* 0x2000003bff107230 */ /* 0x008fc60000004100 */
[----:B------:R-:W3:Y:S01]  /*7060*/  LDL.LU.S16 R59, [R1+0x14e] ;  /* 0x00014e00013b7983 */ /* 0x000ee20000300600 */
[----:B------:R-:W-:Y:S01]  /*7070*/  FADD.FTZ R12, R21, R25 ;  /* 0x00000019150c7221 */ /* 0x000fe20000010000 */
[----:B------:R-:W-:Y:S01]  /*7080*/  FMUL.FTZ R25, R11, R25 ;  /* 0x000000190b197220 */ /* 0x000fe20000410000 */
[----:B------:R-:W-:-:S03]  /*7090*/  FADD.FTZ R20, R20, -UR28 ;  /* 0x8000001c14147e21 */ /* 0x000fc60008010000 */
[----:B------:R-:W-:Y:S01]  /*70a0*/  FADD.FTZ R24, R24, R25 ;  /* 0x0000001918187221 */ /* 0x000fe20000010000 */
[----:B------:R-:W-:Y:S01]  /*70b0*/  FFMA.FTZ R23, R22, R25, R23 ;  /* 0x0000001916177223 */ /* 0x000fe20000010017 */
[----:B------:R-:W-:Y:S02]  /*70c0*/  FMUL.FTZ R20, R20, UR16 ;  /* 0x0000001014147c20 */ /* 0x000fe40008410000 */
[----:B------:R-:W-:Y:S01]  /*70d0*/  FADD.FTZ R24, R19, R24 ;  /* 0x0000001813187221 */ /* 0x000fe20000010000 */
[----:B------:R-:W-:Y:S01]  /*70e0*/  FFMA.FTZ R23, R18, R19, R23 ;  /* 0x0000001312177223 */ /* 0x000fe20000010017 */
[----:B------:R-:W-:Y:S01]  /*70f0*/  FADD.FTZ R18, R16, -UR28 ;  /* 0x8000001c10127e21 */ /* 0x000fe20008010000 */
[----:B------:R-:W-:Y:S02]  /*7100*/  HADD2.F32 R19, -RZ, R27.H0_H0 ;  /* 0x2000001bff137230 */ /* 0x000fe40000004100 */
[----:B------:R-:W3:Y:S03]  /*7110*/  LDL.LU.S16 R27, [R1+0x15e] ;  /* 0x00015e00011b7983 */ /* 0x000ee60000300600 */
[----:B------:R-:W-:Y:S01]  /*7120*/  FADD.FTZ R12, R12, R19 ;  /* 0x000000130c0c7221 */ /* 0x000fe20000010000 */
[----:B------:R-:W-:Y:S01]  /*7130*/  FFMA.FTZ R14, R19, R20, R14 ;  /* 0x00000014130e7223 */ /* 0x000fe2000001000e */
[----:B------:R-:W-:Y:S01]  /*7140*/  FMUL.FTZ R19, R11, R19 ;  /* 0x000000130b137220 */ /* 0x000fe20000410000 */
[----:B----4-:R-:W-:-:S02]  /*7150*/  HADD2.F32 R16, -RZ, R26.H0_H0 ;  /* 0x2000001aff107230 */ /* 0x010fc40000004100 */
[----:B------:R-:W4:Y:S01]  /*7160*/  LDL.S16 R26, [R1+0x15a] ;  /* 0x00015a00011a7983 */ /* 0x000f220000100600 */
[----:B------:R-:W-:-:S03]  /*7170*/  HADD2.F32 R22, -RZ, R29.H0_H0 ;  /* 0x2000001dff167230 */ /* 0x000fc60000004100 */
[----:B------:R-:W4:Y:S01]  /*7180*/  LDL.LU.S16 R29, [R1+0x158] ;  /* 0x00015800011d7983 */ /* 0x000f220000300600 */
[----:B------:R-:W-:Y:S01]  /*7190*/  FADD.FTZ R24, R24, R19 ;  /* 0x0000001318187221 */ /* 0x000fe20000010000 */
[----:B------:R-:W-:Y:S01]  /*71a0*/  FFMA.FTZ R23, R20, R19, R23 ;  /* 0x0000001314177223 */ /* 0x000fe20000010017 */
[----:B------:R-:W-:Y:S01]  /*71b0*/  FMUL.FTZ R18, R18, UR16 ;  /* 0x0000001012127c20 */ /* 0x000fe20008410000 */
[----:B------:R-:W-:Y:S01]  /*71c0*/  FADD.FTZ R22, R22, -UR28 ;  /* 0x8000001c16167e21 */ /* 0x000fe20008010000 */
[----:B------:R-:W-:Y:S02]  /*71d0*/  HADD2.F32 R19, -RZ, R60.H0_H0 ;  /* 0x2000003cff137230 */ /* 0x000fe40000004100 */
[----:B------:R-:W4:Y:S01]  /*71e0*/  LDL.LU.S16 R60, [R1+0x162] ;  /* 0x00016200013c7983 */ /* 0x000f220000300600 */
[----:B------:R-:W-:Y:S01]  /*71f0*/  FMUL.FTZ R21, R13, R16 ;  /* 0x000000100d157220 */ /* 0x000fe20000410000 */
        /* <DEDUP_REMOVED lines=8> */
[----:B--2---:R-:W-:-:S02]  /*7280*/  HADD2.F32 R16, -RZ, R51.H0_H0 ;  /* 0x20000033ff107230 */ /* 0x004fc40000004100 */
[----:B------:R-:W2:Y:S01]  /*7290*/  LDL.LU.S16 R51, [R1+0x156] ;  /* 0x0001560001337983 */ /* 0x000ea20000300600 */
[----:B---3--:R-:W-:-:S03]  /*72a0*/  HADD2.F32 R19, -RZ, R59.H0_H0 ;  /* 0x2000003bff137230 */ /* 0x008fc60000004100 */
[----:B------:R-:W3:Y:S01]  /*72b0*/  LDL.S16 R59, [R1+0x166] ;  /* 0x00016600013b7983 */ /* 0x000ee20000100600 */
[----:B------:R-:W-:Y:S01]  /*72c0*/  FADD.FTZ R16, R16, -UR28 ;  /* 0x8000001c10107e21 */ /* 0x000fe20008010000 */
[----:B------:R-:W-:Y:S01]  /*72d0*/  FADD.FTZ R24, R24, R21 ;  /* 0x0000001518187221 */ /* 0x000fe20000010000 */
[----:B------:R-:W-:Y:S01]  /*72e0*/  FFMA.FTZ R23, R22, R21, R23 ;  /* 0x0000001516177223 */ /* 0x000fe20000010017 */
[----:B------:R-:W-:Y:S01]  /*72f0*/  FADD.FTZ R19, R19, -UR28 ;  /* 0x8000001c13137e21 */ /* 0x000fe20008010000 */
[----:B------:R-:W-:-:S03]  /*7300*/  FMUL.FTZ R16, R16, UR16 ;  /* 0x0000001010107c20 */ /* 0x000fc60008410000 */
[----:B------:R-:W-:Y:S01]  /*7310*/  FMUL.FTZ R22, R19, UR16 ;  /* 0x0000001013167c20 */ /* 0x000fe20008410000 */
[----:B------:R-:W-:Y:S02]  /*7320*/  HADD2.F32 R12, -RZ, R27.H0_H0 ;  /* 0x2000001bff0c7230 */ /* 0x000fe40000004100 */
[----:B------:R-:W3:Y:S03]  /*7330*/  LDL.LU.S16 R27, [R1+0x164] ;  /* 0x00016400011b7983 */ /* 0x000ee60000300600 */
[----:B------:R-:W-:Y:S01]  /*7340*/  FADD.FTZ R15, R15, R12 ;  /* 0x0000000c0f0f7221 */ /* 0x000fe20000010000 */
[----:B------:R-:W-:Y:S01]  /*7350*/  FFMA.FTZ R17, R12, R16, R17 ;  /* 0x000000100c117223 */ /* 0x000fe20000010011 */
[----:B----4-:R-:W-:Y:S02]  /*7360*/  HADD2.F32 R21, -RZ, R26.H0_H0 ;  /* 0x2000001aff157230 */ /* 0x010fe40000004100 */
[----:B------:R-:W4:Y:S01]  /*7370*/  LDL.S16 R26, [R1+0x16e] ;  /* 0x00016e00011a7983 */ /* 0x000f220000100600 */
[----:B------:R-:W-:-:S02]  /*7380*/  HADD2.F32 R20, -RZ, R29.H0_H0 ;  /* 0x2000001dff147230 */ /* 0x000fc40000004100 */
[----:B------:R-:W-:Y:S01]  /*7390*/  FMUL.FTZ R19, R13, R12 ;  /* 0x0000000c0d137220 */ /* 0x000fe20000410000 */
[----:B------:R-:W4:Y:S02]  /*73a0*/  LDL.LU.S16 R29, [R1+0x16c] ;  /* 0x00016c00011d7983 */ /* 0x000f240000300600 */
[----:B------:R-:W-:Y:S01]  /*73b0*/  FADD.FTZ R20, R20, -UR28 ;  /* 0x8000001c14147e21 */ /* 0x000fe20008010000 */
[----:B------:R-:W-:Y:S02]  /*73c0*/  HADD2.F32 R12, -RZ, R60.H0_H0 ;  /* 0x2000003cff0c7230 */ /* 0x000fe40000004100 */
[----:B------:R-:W4:Y:S01]  /*73d0*/  LDL.S16 R60, [R1+0x170] ;  /* 0x00017000013c7983 */ /* 0x000f220000100600 */
        /* <DEDUP_REMOVED lines=11> */
[----:B------:R-:W-:Y:S01]  /*7490*/  FFMA.FTZ R14, R21, R22, R14 ;  /* 0x00000016150e7223 */ /* 0x000fe2000001000e */
[----:B------:R-:W-:Y:S01]  /*74a0*/  FMUL.FTZ R21, R11, R21 ;  /* 0x000000150b157220 */ /* 0x000fe20000410000 */
[----:B------:R-:W-:-:S03]  /*74b0*/  FADD.FTZ R16, R16, -UR28 ;  /* 0x8000001c10107e21 */ /* 0x000fc60008010000 */
[----:B------:R-:W-:Y:S01]  /*74c0*/  FADD.FTZ R24, R24, R21 ;  /* 0x0000001518187221 */ /* 0x000fe20000010000 */
[----:B------:R-:W-:Y:S01]  /*74d0*/  FFMA.FTZ R23, R22, R21, R23 ;  /* 0x0000001516177223 */ /* 0x000fe20000010017 */
[----:B------:R-:W-:Y:S02]  /*74e0*/  FMUL.FTZ R16, R16, UR16 ;  /* 0x0000001010107c20 */ /* 0x000fe40008410000 */
[----:B------:R-:W-:Y:S01]  /*74f0*/  FADD.FTZ R24, R19, R24 ;  /* 0x0000001813187221 */ /* 0x000fe20000010000 */
[----:B------:R-:W-:Y:S01]  /*7500*/  FFMA.FTZ R23, R20, R19, R23 ;  /* 0x0000001314177223 */ /* 0x000fe20000010017 */
[----:B------:R-:W-:Y:S02]  /*7510*/  HADD2.F32 R19, -RZ, R35.H0_H0 ;  /* 0x20000023ff137230 */ /* 0x000fe40000004100 */
[----:B------:R-:W-:Y:S01]  /*7520*/  FADD.FTZ R20, R12, -UR28 ;  /* 0x8000001c0c147e21 */ /* 0x000fe20008010000 */
[----:B------:R-:W-:Y:S02]  /*7530*/  HADD2.F32 R12, -RZ, R28.H0_H0 ;  /* 0x2000001cff0c7230 */ /* 0x000fe40000004100 */
[----:B------:R-:W-:Y:S01]  /*7540*/  FADD.FTZ R18, R18, R19 ;  /* 0x0000001312127221 */ /* 0x000fe20000010000 */
[----:B------:R-:W-:Y:S01]  /*7550*/  FFMA.FTZ R14, R19, R16, R14 ;  /* 0x00000010130e7223 */ /* 0x000fe2000001000e */
[----:B------:R-:W-:Y:S01]  /*7560*/  FMUL.FTZ R19, R11, R19 ;  /* 0x000000130b137220 */ /* 0x000fe20000410000 */
[----:B------:R-:W-:Y:S01]  /*7570*/  FMUL.FTZ R20, R20, UR16 ;  /* 0x0000001014147c20 */ /* 0x000fe20008410000 */
[----:B------:R-:W-:-:S02]  /*7580*/  HADD2.F32 R22, -RZ, R27.H0_H0 ;  /* 0x2000001bff167230 */ /* 0x000fc40000004100 */
[----:B------:R-:W-:Y:S01]  /*7590*/  FADD.FTZ R24, R24, R19 ;  /* 0x0000001318187221 */ /* 0x000fe20000010000 */
[----:B------:R-:W-:Y:S01]  /*75a0*/  FFMA.FTZ R23, R16, R19, R23 ;  /* 0x0000001310177223 */ /* 0x000fe20000010017 */
[----:B------:R-:W-:Y:S01]  /*75b0*/  FMUL.FTZ R21, R13, R12 ;  /* 0x0000000c0d157220 */ /* 0x000fe20000410000 */
[----:B------:R-:W-:Y:S01]  /*75c0*/  FADD.FTZ R22, R22, -UR28 ;  /* 0x8000001c16167e21 */ /* 0x000fe20008010000 */
[----:B------:R-:W-:Y:S01]  /*75d0*/  FADD.FTZ R15, R15, R12 ;  /* 0x0000000c0f0f7221 */ /* 0x000fe20000010000 */
[----:B------:R-:W-:Y:S01]  /*75e0*/  FFMA.FTZ R17, R12, R20, R17 ;  /* 0x000000140c117223 */ /* 0x000fe20000010011 */
[----:B----4-:R-:W-:Y:S02]  /*75f0*/  HADD2.F32 R19, -RZ, R26.H0_H0 ;  /* 0x2000001aff137230 */ /* 0x010fe40000004100 */
[----:B------:R-:W-:Y:S01]  /*7600*/  FADD.FTZ R24, R21, R24 ;  /* 0x0000001815187221 */ /* 0x000fe20000010000 */
[----:B------:R-:W-:Y:S01]  /*7610*/  FFMA.FTZ R23, R20, R21, R23 ;  /* 0x0000001514177223 */ /* 0x000fe20000010017 */
[----:B------:R-:W-:Y:S01]  /*7620*/  FMUL.FTZ R22, R22, UR16 ;  /* 0x0000001016167c20 */ /* 0x000fe20008410000 */
[----:B------:R-:W-:-:S02]  /*7630*/  HADD2.F32 R12, -RZ, R29.H0_H0 ;  /* 0x2000001dff0c7230 */ /* 0x000fc40000004100 */
[----:B------:R-:W-:Y:S01]  /*7640*/  FMUL.FTZ R21, R11, R19 ;  /* 0x000000130b157220 */ /* 0x000fe20000410000 */
[----:B------:R-:W-:Y:S01]  /*7650*/  FADD.FTZ R18, R18, R19 ;  /* 0x0000001312127221 */ /* 0x000fe20000010000 */
[----:B------:R-:W-:Y:S01]  /*7660*/  FFMA.FTZ R19, R19, R22, R14 ;  /* 0x0000001613137223 */ /* 0x000fe2000001000e */
[----:B------:R-:W-:Y:S02]  /*7670*/  HADD2.F32 R16, -RZ, R60.H0_H0 ;  /* 0x2000003cff107230 */ /* 0x000fe40000004100 */
[----:B------:R-:W-:Y:S01]  /*7680*/  FADD.FTZ R24, R24, R21 ;  /* 0x0000001518187221 */ /* 0x000fe20000010000 */
[----:B------:R-:W-:Y:S01]  /*7690*/  FFMA.FTZ R23, R22, R21, R23 ;  /* 0x0000001516177223 */ /* 0x000fe20000010017 */
[----:B------:R-:W-:Y:S01]  /*76a0*/  FADD.FTZ R14, R12, -UR28 ;  /* 0x8000001c0c0e7e21 */ /* 0x000fe20008010000 */
[----:B------:R-:W-:Y:S01]  /*76b0*/  FADD.FTZ R21, R16, -UR28 ;  /* 0x8000001c10157e21 */ /* 0x000fe20008010000 */
[----:B------:R-:W-:Y:S02]  /*76c0*/  HADD2.F32 R16, -RZ, R56.H0_H0 ;  /* 0x20000038ff107230 */ /* 0x000fe40000004100 */
[----:B------:R-:W-:Y:S01]  /*76d0*/  FMUL.FTZ R14, R14, UR16 ;  /* 0x000000100e0e7c20 */ /* 0x000fe20008410000 */
[----:B------:R-:W-:-:S02]  /*76e0*/  FMUL.FTZ R22, R21, UR16 ;  /* 0x0000001015167c20 */ /* 0x000fc40008410000 */
[----:B------:R-:W-:-:S04]  /*76f0*/  FADD.FTZ R16, R16, -UR28 ;  /* 0x8000001c10107e21 */ /* 0x000fc80008010000 */
[----:B------:R-:W-:Y:S01]  /*7700*/  FMUL.FTZ R16, R16, UR16 ;  /* 0x0000001010107c20 */ /* 0x000fe20008410000 */
[----:B--2---:R-:W-:-:S05]  /*7710*/  HADD2.F32 R12, -RZ, R51.H0_H0 ;  /* 0x20000033ff0c7230 */ /* 0x004fca0000004100 */
[----:B------:R-:W-:Y:S01]  /*7720*/  FMUL.FTZ R21, R13, R12 ;  /* 0x0000000c0d157220 */ /* 0x000fe20000410000 */
[----:B---3--:R-:W-:Y:S02]  /*7730*/  HADD2.F32 R20, -RZ, R59.H0_H0 ;  /* 0x2000003bff147230 */ /* 0x008fe40000004100 */
[----:B------:R-:W-:Y:S01]  /*7740*/  FADD.FTZ R15, R15, R12 ;  /* 0x0000000c0f0f7221 */ /* 0x000fe20000010000 */
[----:B------:R-:W-:Y:S01]  /*7750*/  FFMA.FTZ R17, R12, R14, R17 ;  /* 0x0000000e0c117223 */ /* 0x000fe20000010011 */
[----:B------:R-:W-:Y:S02]  /*7760*/  HADD2.F32 R12, -RZ, R57.H0_H0 ;  /* 0x20000039ff0c7230 */ /* 0x000fe40000004100 */
[----:B------:R-:W-:Y:S01]  /*7770*/  FFMA.FTZ R23, R14, R21, R23 ;  /* 0x000000150e177223 */ /* 0x000fe20000010017 */
[----:B------:R-:W-:Y:S01]  /*7780*/  FMUL.FTZ R25, R11, R20 ;  /* 0x000000140b197220 */ /* 0x000fe20000410000 */
[----:B------:R-:W-:Y:S01]  /*7790*/  FADD.FTZ R24, R21, R24 ;  /* 0x0000001815187221 */ /* 0x000fe20000010000 */
[----:B------:R-:W-:-:S02]  /*77a0*/  HADD2.F32 R14, -RZ, R54.H0_H0 ;  /* 0x20000036ff0e7230 */ /* 0x000fc40000004100 */
[----:B------:R-:W-:Y:S01]  /*77b0*/  FMUL.FTZ R21, R13, R12 ;  /* 0x0000000c0d157220 */ /* 0x000fe20000410000 */
[----:B------:R-:W-:Y:S01]  /*77c0*/  FFMA.FTZ R23, R22, R25, R23 ;  /* 0x0000001916177223 */ /* 0x000fe20000010017 */
[----:B------:R-:W-:Y:S01]  /*77d0*/  FADD.FTZ R15, R15, R12 ;  /* 0x0000000c0f0f7221 */ /* 0x000fe20000010000 */
[----:B------:R-:W-:Y:S01]  /*77e0*/  FFMA.FTZ R17, R12, R16, R17 ;  /* 0x000000100c117223 */ /* 0x000fe20000010011 */
[----:B------:R-:W-:Y:S02]  /*77f0*/  HADD2.F32 R12, -RZ, R55.H0_H0 ;  /* 0x20000037ff0c7230 */ /* 0x000fe40000004100 */
[----:B------:R-:W-:Y:S01]  /*7800*/  FFMA.FTZ R23, R16, R21, R23 ;  /* 0x0000001510177223 */ /* 0x000fe20000010017 */
[----:B------:R-:W-:Y:S01]  /*7810*/  FADD.FTZ R16, R14, -UR28 ;  /* 0x8000001c0e107e21 */ /* 0x000fe20008010000 */
[----:B------:R-:W-:Y:S02]  /*7820*/  HADD2.F32 R14, -RZ, R53.H0_H0 ;  /* 0x20000035ff0e7230 */ /* 0x000fe40000004100 */
[----:B------:R-:W-:Y:S01]  /*7830*/  FADD.FTZ R24, R24, R25 ;  /* 0x0000001918187221 */ /* 0x000fe20000010000 */
[----:B------:R-:W-:Y:S01]  /*7840*/  FADD.FTZ R18, R18, R20 ;  /* 0x0000001412127221 */ /* 0x000fe20000010000 */
[----:B------:R-:W-:Y:S01]  /*7850*/  FFMA.FTZ R19, R20, R22, R19 ;  /* 0x0000001614137223 */ /* 0x000fe20000010013 */
[----:B------:R-:W-:Y:S01]  /*7860*/  FADD.FTZ R20, R12, -UR28 ;  /* 0x8000001c0c147e21 */ /* 0x000fe20008010000 */
[----:B------:R-:W-:-:S02]  /*7870*/  HADD2.F32 R22, -RZ, R7.H1_H1 ;  /* 0x30000007ff167230 */ /* 0x000fc40000004100 */
[----:B------:R-:W-:Y:S01]  /*7880*/  FADD.FTZ R24, R21, R24 ;  /* 0x0000001815187221 */ /* 0x000fe20000010000 */
[----:B------:R-:W-:Y:S01]  /*7890*/  FMUL.FTZ R16, R16, UR16 ;  /* 0x0000001010107c20 */ /* 0x000fe20008410000 */
[----:B------:R-:W-:Y:S01]  /*78a0*/  FMUL.FTZ R7, R11, R14 ;  /* 0x0000000e0b077220 */ /* 0x000fe20000410000 */
[----:B------:R-:W-:Y:S02]  /*78b0*/  HADD2.F32 R12, -RZ, R52.H0_H0 ;  /* 0x20000034ff0c7230 */ /* 0x000fe40000004100 */
[----:B------:R-:W-:Y:S01]  /*78c0*/  FMUL.FTZ R20, R20, UR16 ;  /* 0x0000001014147c20 */ /* 0x000fe20008410000 */
[----:B------:R-:W-:Y:S01]  /*78d0*/  FADD.FTZ R22, R22, -UR28 ;  /* 0x8000001c16167e21 */ /* 0x000fe20008010000 */
[----:B------:R-:W-:Y:S01]  /*78e0*/  FADD.FTZ R24, R24, R7 ;  /* 0x0000000718187221 */ /* 0x000fe20000010000 */
[----:B------:R-:W-:Y:S01]  /*78f0*/  FFMA.FTZ R23, R16, R7, R23 ;  /* 0x0000000710177223 */ /* 0x000fe20000010017 */
[----:B------:R-:W-:Y:S02]  /*7900*/  HADD2.F32 R7, -RZ, R49.H0_H0 ;  /* 0x20000031ff077230 */ /* 0x000fe40000004100 */
[----:B------:R-:W-:Y:S01]  /*7910*/  FADD.FTZ R15, R15, R12 ;  /* 0x0000000c0f0f7221 */ /* 0x000fe20000010000 */
[----:B------:R-:W-:Y:S01]  /*7920*/  FFMA.FTZ R17, R12, R20, R17 ;  /* 0x000000140c117223 */ /* 0x000fe20000010011 */
[----:B------:R-:W-:Y:S01]  /*7930*/  FMUL.FTZ R21, R13, R12 ;  /* 0x0000000c0d157220 */ /* 0x000fe20000410000 */
[----:B------:R-:W-:-:S02]  /*7940*/  HADD2.F32 R12, -RZ, R50.H0_H0 ;  /* 0x20000032ff0c7230 */ /* 0x000fc40000004100 */
[----:B------:R-:W-:Y:S01]  /*7950*/  FADD.FTZ R18, R18, R14 ;  /* 0x0000000e12127221 */ /* 0x000fe20000010000 */
[----:B------:R-:W-:Y:S01]  /*7960*/  FFMA.FTZ R19, R14, R16, R19 ;  /* 0x000000100e137223 */ /* 0x000fe20000010013 */
[----:B------:R-:W-:Y:S01]  /*7970*/  FMUL.FTZ R22, R22, UR16 ;  /* 0x0000001016167c20 */ /* 0x000fe20008410000 */
[----:B------:R-:W-:Y:S01]  /*7980*/  FADD.FTZ R7, R7, -UR28 ;  /* 0x8000001c07077e21 */ /* 0x000fe20008010000 */
[----:B------:R-:W-:Y:S01]  /*7990*/  FADD.FTZ R24, R21, R24 ;  /* 0x0000001815187221 */ /* 0x000fe20000010000 */
[----:B------:R-:W-:Y:S01]  /*79a0*/  FFMA.FTZ R23, R20, R21, R23 ;  /* 0x0000001514177223 */ /* 0x000fe20000010017 */
[----:B------:R-:W-:Y:S02]  /*79b0*/  HADD2.F32 R14, -RZ, R3.H0_H0 ;  /* 0x20000003ff0e7230 */ /* 0x000fe40000004100 */
[----:B------:R-:W-:Y:S01]  /*79c0*/  FMUL.FTZ R21, R11, R12 ;  /* 0x0000000c0b157220 */ /* 0x000fe20000410000 */
[----:B------:R-:W-:Y:S01]  /*79d0*/  FADD.FTZ R18, R18, R12 ;  /* 0x0000000c12127221 */ /* 0x000fe20000010000 */
[----:B------:R-:W-:Y:S01]  /*79e0*/  FFMA.FTZ R19, R12, R22, R19 ;  /* 0x000000160c137223 */ /* 0x000fe20000010013 */
[----:B------:R-:W-:-:S02]  /*79f0*/  HADD2.F32 R12, -RZ, R48.H0_H0 ;  /* 0x20000030ff0c7230 */ /* 0x000fc40000004100 */
[----:B------:R-:W-:Y:S01]  /*7a00*/  FMUL.FTZ R7, R7, UR16 ;  /* 0x0000001007077c20 */ /* 0x000fe20008410000 */
[----:B------:R-:W-:Y:S01]  /*7a10*/  FADD.FTZ R16, R14, -UR28 ;  /* 0x8000001c0e107e21 */ /* 0x000fe20008010000 */
[----:B------:R-:W-:Y:S02]  /*7a20*/  HADD2.F32 R3, -RZ, R3.H1_H1 ;  /* 0x30000003ff037230 */ /* 0x000fe40000004100 */
[----:B------:R-:W-:Y:S01]  /*7a30*/  FADD.FTZ R25, R24, R21 ;  /* 0x0000001518197221 */ /* 0x000fe20000010000 */
[----:B------:R-:W-:Y:S01]  /*7a40*/  FADD.FTZ R15, R15, R12 ;  /* 0x0000000c0f0f7221 */ /* 0x000fe20000010000 */
[----:B------:R-:W-:Y:S01]  /*7a50*/  FFMA.FTZ R17, R12, R7, R17 ;  /* 0x000000070c117223 */ /* 0x000fe20000010011 */
[----:B------:R-:W-:Y:S01]  /*7a60*/  FFMA.FTZ R22, R22, R21, R23 ;  /* 0x0000001516167223 */ /* 0x000fe20000010017 */
[----:B------:R-:W-:Y:S02]  /*7a70*/  HADD2.F32 R14, -RZ, R4.H0_H0 ;  /* 0x20000004ff0e7230 */ /* 0x000fe40000004100 */
[----:B------:R-:W-:Y:S01]  /*7a80*/  FMUL.FTZ R12, R13, R12 ;  /* 0x0000000c0d0c7220 */ /* 0x000fe20000410000 */
[----:B------:R-:W-:Y:S01]  /*7a90*/  FMUL.FTZ R21, R16, UR16 ;  /* 0x0000001010157c20 */ /* 0x000fe20008410000 */
[----:B------:R-:W-:-:S02]  /*7aa0*/  FADD.FTZ R3, R3, -UR28 ;  /* 0x8000001c03037e21 */ /* 0x000fc40008010000 */
[----:B------:R-:W-:Y:S01]  /*7ab0*/  FADD.FTZ R25, R12, R25 ;  /* 0x000000190c197221 */ /* 0x000fe20000010000 */
[----:B------:R-:W-:Y:S01]  /*7ac0*/  FFMA.FTZ R22, R7, R12, R22 ;  /* 0x0000000c07167223 */ /* 0x000fe20000010016 */
[----:B------:R-:W-:Y:S01]  /*7ad0*/  FADD.FTZ R18, R18, R14 ;  /* 0x0000000e12127221 */ /* 0x000fe20000010000 */
[----:B------:R-:W-:Y:S01]  /*7ae0*/  FFMA.FTZ R19, R14, R21, R19 ;  /* 0x000000150e137223 */ /* 0x000fe20000010013 */
[----:B------:R-:W-:Y:S02]  /*7af0*/  HADD2.F32 R12, -RZ, R41.H0_H0 ;  /* 0x20000029ff0c7230 */ /* 0x000fe40000004100 */
[----:B------:R-:W-:Y:S01]  /*7b00*/  FMUL.FTZ R14, R11, R14 ;  /* 0x0000000e0b0e7220 */ /* 0x000fe20000410000 */
[----:B------:R-:W-:Y:S01]  /*7b10*/  FMUL.FTZ R3, R3, UR16 ;  /* 0x0000001003037c20 */ /* 0x000fe20008410000 */
[----:B------:R-:W-:Y:S02]  /*7b20*/  HADD2.F32 R7, -RZ, R4.H1_H1 ;  /* 0x30000004ff077230 */ /* 0x000fe40000004100 */
        /* <DEDUP_REMOVED lines=21> */
[----:B------:R-:W-:Y:S01]  /*7c80*/  FFMA.FTZ R22, R7, R4, R22 ;  /* 0x0000000407167223 */ /* 0x000fe20000010016 */
[----:B------:R-:W-:Y:S01]  /*7c90*/  FADD.FTZ R25, R25, R4 ;  /* 0x0000000419197221 */ /* 0x000fe20000010000 */
[----:B------:R-:W-:Y:S01]  /*7ca0*/  FADD.FTZ R14, R14, -UR28 ;  /* 0x8000001c0e0e7e21 */ /* 0x000fe20008010000 */
[----:B------:R-:W-:Y:S02]  /*7cb0*/  HADD2.F32 R4, -RZ, R6.H0_H0 ;  /* 0x20000006ff047230 */ /* 0x000fe40000004100 */
[----:B------:R-:W-:Y:S01]  /*7cc0*/  FFMA.FTZ R22, R3, R12, R22 ;  /* 0x0000000c03167223 */ /* 0x000fe20000010016 */
[----:B------:R-:W-:Y:S01]  /*7cd0*/  FADD.FTZ R25, R12, R25 ;  /* 0x000000190c197221 */ /* 0x000fe20000010000 */
[----:B------:R-:W-:Y:S01]  /*7ce0*/  FMUL.FTZ R3, R14, UR16 ;  /* 0x000000100e037c20 */ /* 0x000fe20008410000 */
[----:B------:R-:W-:-:S02]  /*7cf0*/  HADD2.F32 R5, -RZ, R5.H1_H1 ;  /* 0x30000005ff057230 */ /* 0x000fc40000004100 */
[----:B------:R-:W-:Y:S01]  /*7d00*/  FMUL.FTZ R12, R11, R4 ;  /* 0x000000040b0c7220 */ /* 0x000fe20000410000 */
[----:B------:R-:W-:Y:S01]  /*7d10*/  FADD.FTZ R18, R18, R4 ;  /* 0x0000000412127221 */ /* 0x000fe20000010000 */
[----:B------:R-:W-:Y:S01]  /*7d20*/  FFMA.FTZ R19, R4, R3, R19 ;  /* 0x0000000304137223 */ /* 0x000fe20000010013 */
[----:B------:R-:W-:Y:S02]  /*7d30*/  HADD2.F32 R4, -RZ, R34.H0_H0 ;  /* 0x20000022ff047230 */ /* 0x000fe40000004100 */
[----:B------:R-:W-:Y:S01]  /*7d40*/  FFMA.FTZ R22, R3, R12, R22 ;  /* 0x0000000c03167223 */ /* 0x000fe20000010016 */
[----:B------:R-:W-:Y:S01]  /*7d50*/  FADD.FTZ R5, R5, -UR28 ;  /* 0x8000001c05057e21 */ /* 0x000fe20008010000 */
[----:B------:R-:W-:Y:S02]  /*7d60*/  HADD2.F32 R3, -RZ, R9.H0_H0 ;  /* 0x20000009ff037230 */ /* 0x000fe40000004100 */
        /* <DEDUP_REMOVED lines=8> */
[----:B------:R-:W-:Y:S02]  /*7df0*/  HADD2.F32 R6, -RZ, R6.H1_H1 ;  /* 0x30000006ff067230 */ /* 0x000fe40000004100 */
[----:B------:R-:W-:Y:S01]  /*7e00*/  FMUL.FTZ R12, R11, R14 ;  /* 0x0000000e0b0c7220 */ /* 0x000fe20000410000 */
[----:B------:R-:W-:-:S02]  /*7e10*/  HADD2.F32 R9, -RZ, R9.H1_H1 ;  /* 0x30000009ff097230 */ /* 0x000fc40000004100 */
[----:B------:R-:W-:Y:S01]  /*7e20*/  FMUL.FTZ R3, R3, UR16 ;  /* 0x0000001003037c20 */ /* 0x000fe20008410000 */
[----:B------:R-:W-:Y:S01]  /*7e30*/  FADD.FTZ R8, R8, -UR28 ;  /* 0x8000001c08087e21 */ /* 0x000fe20008010000 */
[--C-:B------:R-:W-:Y:S02]  /*7e40*/  HADD2.F32 R52, -RZ, R10.reuse.H1_H1 ;  /* 0x3000000aff347230 */ /* 0x100fe40000004100 */
[----:B------:R-:W-:Y:S01]  /*7e50*/  FADD.FTZ R16, R25, R12 ;  /* 0x0000000c19107221 */ /* 0x000fe20000010000 */
[----:B------:R-:W-:Y:S01]  /*7e60*/  FMUL.FTZ R7, R13, R6 ;  /* 0x000000060d077220 */ /* 0x000fe20000410000 */
[----:B------:R-:W-:Y:S02]  /*7e70*/  HADD2.F32 R10, -RZ, R10.H0_H0 ;  /* 0x2000000aff0a7230 */ /* 0x000fe40000004100 */
[----:B------:R-:W-:Y:S01]  /*7e80*/  FFMA.FTZ R21, R3, R12, R22 ;  /* 0x0000000c03157223 */ /* 0x000fe20000010016 */
[----:B------:R-:W-:Y:S01]  /*7e90*/  FMUL.FTZ R8, R8, UR16 ;  /* 0x0000001008087c20 */ /* 0x000fe20008410000 */
[----:B------:R-:W-:Y:S01]  /*7ea0*/  FADD.FTZ R9, R9, -UR28 ;  /* 0x8000001c09097e21 */ /* 0x000fe20008010000 */
[----:B------:R-:W-:Y:S01]  /*7eb0*/  FADD.FTZ R15, R15, R4 ;  /* 0x000000040f0f7221 */ /* 0x000fe20000010000 */
[----:B------:R-:W-:Y:S01]  /*7ec0*/  FFMA.FTZ R17, R4, R5, R17 ;  /* 0x0000000504117223 */ /* 0x000fe20000010011 */
[----:B------:R-:W-:-:S02]  /*7ed0*/  HADD2.F32 R4, -RZ, R87.H0_H0 ;  /* 0x20000057ff047230 */ /* 0x000fc40000004100 */
[----:B------:R-:W-:Y:S01]  /*7ee0*/  FADD.FTZ R16, R7, R16 ;  /* 0x0000001007107221 */ /* 0x000fe20000010000 */
[----:B------:R-:W-:Y:S01]  /*7ef0*/  FMUL.FTZ R5, R11, R52 ;  /* 0x000000340b057220 */ /* 0x000fe20000410000 */
[----:B------:R-:W-:Y:S01]  /*7f00*/  FFMA.FTZ R21, R8, R7, R21 ;  /* 0x0000000708157223 */ /* 0x000fe20000010015 */
[----:B------:R-:W-:Y:S01]  /*7f10*/  FMUL.FTZ R12, R9, UR16 ;  /* 0x00000010090c7c20 */ /* 0x000fe20008410000 */
[----:B------:R-:W-:Y:S01]  /*7f20*/  FADD.FTZ R10, R10, -UR28 ;  /* 0x8000001c0a0a7e21 */ /* 0x000fe20008010000 */
[----:B------:R-:W-:Y:S01]  /*7f30*/  FFMA.FTZ R19, R14, R3, R19 ;  /* 0x000000030e137223 */ /* 0x000fe20000010013 */
[----:B------:R-:W-:Y:S01]  /*7f40*/  FADD.FTZ R18, R18, R14 ;  /* 0x0000000e12127221 */ /* 0x000fe20000010000 */
[----:B------:R-:W-:Y:S01]  /*7f50*/  FADD.FTZ R16, R16, R5 ;  /* 0x0000000510107221 */ /* 0x000fe20000010000 */
[----:B------:R-:W-:Y:S01]  /*7f60*/  FMUL.FTZ R3, R13, R4 ;  /* 0x000000040d037220 */ /* 0x000fe20000410000 */
[----:B------:R-:W-:Y:S01]  /*7f70*/  FFMA.FTZ R21, R12, R5, R21 ;  /* 0x000000050c157223 */ /* 0x000fe20000010015 */
[----:B------:R-:W-:Y:S01]  /*7f80*/  FMUL.FTZ R10, R10, UR16 ;  /* 0x000000100a0a7c20 */ /* 0x000fe20008410000 */
[----:B------:R-:W-:Y:S01]  /*7f90*/  FADD.FTZ R15, R15, R6 ;  /* 0x000000060f0f7221 */ /* 0x000fe20000010000 */
[----:B------:R-:W-:Y:S01]  /*7fa0*/  FFMA.FTZ R17, R6, R8, R17 ;  /* 0x0000000806117223 */ /* 0x000fe20000010011 */
[----:B------:R-:W-:Y:S01]  /*7fb0*/  FADD.FTZ R16, R3, R16 ;  /* 0x0000001003107221 */ /* 0x000fe20000010000 */
[----:B------:R-:W-:Y:S01]  /*7fc0*/  FADD.FTZ R54, R18, R52 ;  /* 0x0000003412367221 */ /* 0x000fe20000010000 */
[----:B------:R-:W-:Y:S01]  /*7fd0*/  FFMA.FTZ R3, R10, R3, R21 ;  /* 0x000000030a037223 */ /* 0x000fe20000010015 */
[----:B------:R-:W-:Y:S01]  /*7fe0*/  FFMA.FTZ R52, R52, R12, R19 ;  /* 0x0000000c34347223 */ /* 0x000fe20000010013 */
[----:B------:R-:W-:Y:S01]  /*7ff0*/  FADD.FTZ R55, R15, R4 ;  /* 0x000000040f377221 */ /* 0x000fe20000010000 */
[----:B------:R-:W-:Y:S01]  /*8000*/  FFMA.FTZ R53, R4, R10, R17 ;  /* 0x0000000a04357223 */ /* 0x000fe20000010011 */
[----:B------:R-:W-:Y:S06]  /*8010*/  BRA `(.L_x_1209) ;  /* 0x0000004800b87947 */ /* 0x000fec0003800000 */
.L_x_1208:
        /* <DEDUP_REMOVED lines=11> */
[----:B------:R-:W-:Y:S01]  /*80d0*/  FFMA.FTZ R26, R11, R14, R0 ;  /* 0x0000000e0b1a7223 */ /* 0x000fe20000010000 */
[----:B------:R-:W-:Y:S01]  /*80e0*/  FMUL.FTZ R28, R28, UR16 ;  /* 0x000000101c1c7c20 */ /* 0x000fe20008410000 */
[----:B------:R-:W-:Y:S01]  /*80f0*/  FFMA.FTZ R19, R13, R12, R2 ;  /* 0x0000000c0d137223 */ /* 0x000fe20000010002 */
[----:B------:R-:W-:Y:S01]  /*8100*/  FMUL.FTZ R25, R25, UR16 ;  /* 0x0000001019197c20 */ /* 0x000fe20008410000 */
[----:B------:R-:W-:Y:S01]  /*8110*/  FMUL.FTZ R15, R26, -1.4426950216293334961 ;  /* 0xbfb8aa3b1a0f7820 */ /* 0x000fe20000410000 */
[----:B------:R-:W-:Y:S01]  /*8120*/  FFMA.FTZ R39, R11, R28, R0 ;  /* 0x0000001c0b277223 */ /* 0x000fe20000010000 */
[----:B------:R-:W-:Y:S01]  /*8130*/  FMUL.FTZ R17, R19, -1.4426950216293334961 ;  /* 0xbfb8aa3b13117820 */ /* 0x000fe20000410000 */
[----:B------:R-:W-:Y:S01]  /*8140*/  FFMA.FTZ R23, R13, R25, R2 ;  /* 0x000000190d177223 */ /* 0x000fe20000010002 */
[----:B------:R-:W-:-:S02]  /*8150*/  HADD2.F32 R34, -RZ, R93.H1_H1 ;  /* 0x3000005dff227230 */ /* 0x000fc40000004100 */
[----:B------:R-:W-:Y:S01]  /*8160*/  FMUL.FTZ R16, R39, -1.4426950216293334961 ;  /* 0xbfb8aa3b27107820 */ /* 0x000fe20000410000 */
[----:B------:R-:W0:Y:S01]  /*8170*/  MUFU.EX2 R15, R15 ;  /* 0x0000000f000f7308 */ /* 0x000e220000000800 */
[----:B------:R-:W-:Y:S01]  /*8180*/  FADD.FTZ R21, R21, -UR28 ;  /* 0x8000001c15157e21 */ /* 0x000fe20008010000 */
[----:B------:R-:W-:Y:S02]  /*8190*/  HADD2.F32 R37, -RZ, R47.H0_H0 ;  /* 0x2000002fff257230 */ /* 0x000fe40000004100 */
[----:B------:R-:W-:Y:S02]  /*81a0*/  HADD2.F32 R36, -RZ, R92.H0_H0 ;  /* 0x2000005cff247230 */ /* 0x000fe40000004100 */
[----:B------:R-:W-:Y:S01]  /*81b0*/  FMUL.FTZ R21, R21, UR16 ;  /* 0x0000001015157c20 */ /* 0x000fe20008410000 */
[----:B------:R-:W-:Y:S01]  /*81c0*/  HADD2.F32 R20, -RZ, R45.H0_H0 ;  /* 0x2000002dff147230 */ /* 0x000fe20000004100 */
[----:B------:R-:W1:Y:S01]  /*81d0*/  MUFU.EX2 R17, R17 ;  /* 0x0000001100117308 */ /* 0x000e620000000800 */
[----:B------:R-:W-:-:S02]  /*81e0*/  HADD2.F32 R29, -RZ, R91.H1_H1 ;  /* 0x3000005bff1d7230 */ /* 0x000fc40000004100 */
[----:B------:R-:W-:Y:S02]  /*81f0*/  HADD2.F32 R53, -RZ, R87.H1_H1 ;  /* 0x30000057ff357230 */ /* 0x000fe40000004100 */
[----:B------:R-:W-:Y:S02]  /*8200*/  HADD2.F32 R45, -RZ, R86.H0_H0 ;  /* 0x20000056ff2d7230 */ /* 0x000fe40000004100 */
[--C-:B------:R-:W-:Y:S01]  /*8210*/  HADD2.F32 R51, -RZ, R84.reuse.H0_H0 ;  /* 0x20000054ff337230 */ /* 0x100fe20000004100 */
[----:B------:R-:W2:Y:S01]  /*8220*/  MUFU.EX2 R16, R16 ;  /* 0x0000001000107308 */ /* 0x000ea20000000800 */
[----:B0-----:R-:W-:Y:S01]  /*8230*/  FADD.FTZ R15, R15, 1 ;  /* 0x3f8000000f0f7421 */ /* 0x001fe20000010000 */
[----:B------:R-:W-:Y:S01]  /*8240*/  FADD.FTZ R53, R53, -UR28 ;  /* 0x8000001c35357e21 */ /* 0x000fe20008010000 */
[----:B------:R-:W-:Y:S02]  /*8250*/  HADD2.F32 R52, -RZ, R85.H1_H1 ;  /* 0x30000055ff347230 */ /* 0x000fe40000004100 */
[----:B------:R-:W-:Y:S01]  /*8260*/  FADD.FTZ R51, R51, -UR28 ;  /* 0x8000001c33337e21 */ /* 0x000fe20008010000 */
[----:B------:R-:W-:-:S02]  /*8270*/  HADD2.F32 R47, -RZ, R84.H1_H1 ;  /* 0x30000054ff2f7230 */ /* 0x000fc40000004100 */
[----:B------:R-:W-:Y:S01]  /*8280*/  FMUL.FTZ R53, R53, UR16 ;  /* 0x0000001035357c20 */ /* 0x000fe20008410000 */
[----:B------:R-:W-:Y:S01]  /*8290*/  HADD2.F32 R48, -RZ, R83.H1_H1 ;  /* 0x30000053ff307230 */ /* 0x000fe20000004100 */
[----:B------:R0:W3:Y:S01]  /*82a0*/  MUFU.RCP R35, R15 ;  /* 0x0000000f00237308 */ /* 0x0000e20000001000 */
[----:B-1----:R-:W-:Y:S01]  /*82b0*/  FADD.FTZ R17, R17, 1 ;  /* 0x3f80000011117421 */ /* 0x002fe20000010000 */
[----:B------:R-:W-:Y:S01]  /*82c0*/  FFMA.FTZ R46, R11, R53, R0 ;  /* 0x000000350b2e7223 */ /* 0x000fe20000010000 */
[----:B------:R-:W-:Y:S01]  /*82d0*/  FMUL.FTZ R51, R51, UR16 ;  /* 0x0000001033337c20 */ /* 0x000fe20008410000 */
[----:B------:R-:W-:Y:S01]  /*82e0*/  FADD.FTZ R47, R47, -UR28 ;  /* 0x8000001c2f2f7e21 */ /* 0x000fe20008010000 */
[----:B------:R-:W-:Y:S01]  /*82f0*/  FADD.FTZ R48, R48, -UR28 ;  /* 0x8000001c30307e21 */ /* 0x000fe20008010000 */
[----:B------:R-:W-:Y:S02]  /*8300*/  HADD2.F32 R50, -RZ, R85.H0_H0 ;  /* 0x20000055ff327230 */ /* 0x000fe40000004100 */
[----:B------:R-:W1:Y:S01]  /*8310*/  MUFU.RCP R17, R17 ;  /* 0x0000001100117308 */ /* 0x000e620000001000 */
[----:B0-----:R-:W-:Y:S01]  /*8320*/  FMUL.FTZ R15, R23, -1.4426950216293334961 ;  /* 0xbfb8aa3b170f7820 */ /* 0x001fe20000410000 */
[----:B--2---:R-:W-:Y:S01]  /*8330*/  FADD.FTZ R16, R16, 1 ;  /* 0x3f80000010107421 */ /* 0x004fe20000010000 */
[----:B------:R-:W-:Y:S01]  /*8340*/  FMUL.FTZ R47, R47, UR16 ;  /* 0x000000102f2f7c20 */ /* 0x000fe20008410000 */
[----:B------:R-:W-:Y:S01]  /*8350*/  FMUL.FTZ R48, R48, UR16 ;  /* 0x0000001030307c20 */ /* 0x000fe20008410000 */
[----:B------:R-:W-:-:S02]  /*8360*/  HADD2.F32 R49, -RZ, R82.H1_H1 ;  /* 0x30000052ff317230 */ /* 0x000fc40000004100 */
[----:B------:R-:W-:Y:S01]  /*8370*/  HADD2.F32 R57, -RZ, R72.H1_H1 ;  /* 0x30000048ff397230 */ /* 0x000fe20000004100 */
[----:B------:R-:W0:Y:S01]  /*8380*/  MUFU.EX2 R15, R15 ;  /* 0x0000000f000f7308 */ /* 0x000e220000000800 */
[----:B---3--:R-:W-:Y:S01]  /*8390*/  FADD.FTZ R18, -R35, 1 ;  /* 0x3f80000023127421 */ /* 0x008fe20000010100 */
[----:B------:R-:W-:Y:S01]  /*83a0*/  FMUL.FTZ R35, R20, R35 ;  /* 0x0000002314237220 */ /* 0x000fe20000410000 */
[----:B------:R-:W-:Y:S02]  /*83b0*/  HADD2.F32 R58, -RZ, R58.H0_H0 ;  /* 0x2000003aff3a7230 */ /* 0x000fe40000004100 */
[----:B------:R-:W-:Y:S01]  /*83c0*/  FFMA.FTZ R26, R26, R18, 1 ;  /* 0x3f8000001a1a7423 */ /* 0x000fe20000010012 */
[----:B------:R-:W-:Y:S02]  /*83d0*/  HADD2.F32 R18, -RZ, R93.H0_H0 ;  /* 0x2000005dff127230 */ /* 0x000fe40000004100 */
[----:B------:R-:W2:Y:S01]  /*83e0*/  MUFU.RCP R16, R16 ;  /* 0x0000001000107308 */ /* 0x000ea20000001000 */
[----:B-1----:R-:W-:Y:S01]  /*83f0*/  FMUL.FTZ R34, R34, R17 ;  /* 0x0000001122227220 */ /* 0x002fe20000410000 */
[----:B------:R-:W-:Y:S01]  /*8400*/  FADD.FTZ R17, -R17, 1 ;  /* 0x3f80000011117421 */ /* 0x000fe20000010100 */
[----:B------:R-:W-:Y:S01]  /*8410*/  FADD.FTZ R18, R18, -UR28 ;  /* 0x8000001c12127e21 */ /* 0x000fe20008010000 */
[----:B------:R-:W-:Y:S01]  /*8420*/  FMUL.FTZ R35, R35, R26 ;  /* 0x0000001a23237220 */ /* 0x000fe20000410000 */
[----:B------:R-:W3:Y:S01]  /*8430*/  LDL.LU.S16 R93, [R1+0x11c] ;  /* 0x00011c00015d7983 */ /* 0x000ee20000300600 */
[----:B------:R-:W-:Y:S01]  /*8440*/  FFMA.FTZ R19, R19, R17, 1 ;  /* 0x3f80000013137423 */ /* 0x000fe20000010011 */
[----:B------:R-:W-:Y:S01]  /*8450*/  FFMA.FTZ R17, R11, R21, R0 ;  /* 0x000000150b117223 */ /* 0x000fe20000010000 */
[----:B------:R-:W-:Y:S01]  /*8460*/  FMUL.FTZ R18, R18, UR16 ;  /* 0x0000001012127c20 */ /* 0x000fe20008410000 */
[----:B0-----:R-:W-:Y:S01]  /*8470*/  FADD.FTZ R15, R15, 1 ;  /* 0x3f8000000f0f7421 */ /* 0x001fe20000010000 */
[----:B------:R-:W-:-:S02]  /*8480*/  FMUL.FTZ R34, R34, R19 ;  /* 0x0000001322227220 */ /* 0x000fc40000410000 */
[----:B------:R-:W-:-:S03]  /*8490*/  FFMA.FTZ R20, R13, R18, R2 ;  /* 0x000000120d147223 */ /* 0x000fc60000010002 */
[----:B------:R-:W0:Y:S01]  /*84a0*/  MUFU.RCP R15, R15 ;  /* 0x0000000f000f7308 */ /* 0x000e220000001000 */
[----:B------:R-:W-:Y:S01]  /*84b0*/  FMUL.FTZ R24, R20, -1.4426950216293334961 ;  /* 0xbfb8aa3b14187820 */ /* 0x000fe20000410000 */
[----:B--2---:R-:W-:Y:S01]  /*84c0*/  FMUL.FTZ R37, R37, R16 ;  /* 0x0000001025257220 */ /* 0x004fe20000410000 */
[----:B------:R-:W-:-:S04]  /*84d0*/  FADD.FTZ R16, -R16, 1 ;  /* 0x3f80000010107421 */ /* 0x000fc80000010100 */
[----:B------:R-:W-:Y:S01]  /*84e0*/  FFMA.FTZ R39, R39, R16, 1 ;  /* 0x3f80000027277423 */ /* 0x000fe20000010010 */
[----:B------:R-:W-:Y:S01]  /*84f0*/  FMUL.FTZ R16, R17, -1.4426950216293334961 ;  /* 0xbfb8aa3b11107820 */ /* 0x000fe20000410000 */
[----:B------:R-:W1:Y:S02]  /*8500*/  MUFU.EX2 R24, R24 ;  /* 0x0000001800187308 */ /* 0x000e640000000800 */
[----:B------:R-:W-:Y:S01]  /*8510*/  FMUL.FTZ R37, R37, R39 ;  /* 0x0000002725257220 */ /* 0x000fe20000410000 */
[----:B0-----:R-:W-:-:S05]  /*8520*/  FMUL.FTZ R36, R36, R15 ;  /* 0x0000000f24247220 */ /* 0x001fca0000410000 */
[----:B------:R-:W0:Y:S01]  /*8530*/  MUFU.EX2 R16, R16 ;  /* 0x0000001000107308 */ /* 0x000e220000000800 */
[----:B------:R-:W-:-:S04]  /*8540*/  FADD.FTZ R15, -R15, 1 ;  /* 0x3f8000000f0f7421 */ /* 0x000fc80000010100 */
[----:B------:R-:W-:Y:S01]  /*8550*/  FFMA.FTZ R23, R23, R15, 1 ;  /* 0x3f80000017177423 */ /* 0x000fe2000001000f */
[----:B------:R-:W-:Y:S02]  /*8560*/  HADD2.F32 R15, -RZ, R92.H1_H1 ;  /* 0x3000005cff0f7230 */ /* 0x000fe40000004100 */
[----:B-1----:R-:W-:Y:S01]  /*8570*/  FADD.FTZ R24, R24, 1 ;  /* 0x3f80000018187421 */ /* 0x002fe20000010000 */
[----:B------:R-:W-:Y:S01]  /*8580*/  FMUL.FTZ R36, R36, R23 ;  /* 0x0000001724247220 */ /* 0x000fe20000410000 */
[----:B------:R-:W-:Y:S02]  /*8590*/  HADD2.F32 R60, -RZ, R71.H0_H0 ;  /* 0x20000047ff3c7230 */ /* 0x000fe40000004100 */
[----:B------:R-:W-:Y:S01]  /*85a0*/  FADD.FTZ R15, R15, -UR28 ;  /* 0x8000001c0f0f7e21 */ /* 0x000fe20008010000 */
[----:B------:R-:W-:Y:S01]  /*85b0*/  HADD2.F32 R61, -RZ, R61.H0_H0 ;  /* 0x2000003dff3d7230 */ /* 0x000fe20000004100 */
[----:B------:R-:W2:Y:S01]  /*85c0*/  LDL.LU.S16 R92, [R1+0x11a] ;  /* 0x00011a00015c7983 */ /* 0x000ea20000300600 */
[----:B------:R-:W-:Y:S01]  /*85d0*/  MUFU.RCP R24, R24 ;  /* 0x0000001800187308 */ /* 0x000fe20000001000 */
[----:B------:R-:W-:Y:S01]  /*85e0*/  FMUL.FTZ R15, R15, UR16 ;  /* 0x000000100f0f7c20 */ /* 0x000fe20008410000 */
[----:B0-----:R-:W-:-:S03]  /*85f0*/  FADD.FTZ R16, R16, 1 ;  /* 0x3f80000010107421 */ /* 0x001fc60000010000 */
[----:B------:R-:W-:-:S03]  /*8600*/  FFMA.FTZ R22, R11, R15, R0 ;  /* 0x0000000f0b167223 */ /* 0x000fc60000010000 */
[----:B------:R0:W1:Y:S02]  /*8610*/  MUFU.RCP R27, R16 ;  /* 0x00000010001b7308 */ /* 0x0000640000001000 */
[----:B0-----:R-:W-:-:S06]  /*8620*/  FMUL.FTZ R16, R22, -1.4426950216293334961 ;  /* 0xbfb8aa3b16107820 */ /* 0x001fcc0000410000 */
[----:B------:R-:W0:Y:S01]  /*8630*/  MUFU.EX2 R16, R16 ;  /* 0x0000001000107308 */ /* 0x000e220000000800 */
[----:B-1----:R-:W-:Y:S01]  /*8640*/  FMUL.FTZ R29, R29, R27 ;  /* 0x0000001b1d1d7220 */ /* 0x002fe20000410000 */
[----:B------:R-:W-:-:S04]  /*8650*/  FADD.FTZ R27, -R27, 1 ;  /* 0x3f8000001b1b7421 */ /* 0x000fc80000010100 */
[----:B------:R-:W-:Y:S01]  /*8660*/  FFMA.FTZ R17, R17, R27, 1 ;  /* 0x3f80000011117423 */ /* 0x000fe2000001001b */
[--C-:B------:R-:W-:Y:S02]  /*8670*/  HADD2.F32 R27, -RZ, R90.reuse.H1_H1 ;  /* 0x3000005aff1b7230 */ /* 0x100fe40000004100 */
[----:B------:R-:W-:Y:S02]  /*8680*/  HADD2.F32 R90, -RZ, R90.H0_H0 ;  /* 0x2000005aff5a7230 */ /* 0x000fe40000004100 */
[----:B------:R-:W-:Y:S01]  /*8690*/  FMUL.FTZ R29, R29, R17 ;  /* 0x000000111d1d7220 */ /* 0x000fe20000410000 */
[----:B------:R-:W-:Y:S01]  /*86a0*/  FMUL.FTZ R27, R27, R24 ;  /* 0x000000181b1b7220 */ /* 0x000fe20000410000 */
[----:B------:R-:W-:Y:S01]  /*86b0*/  FADD.FTZ R24, -R24, 1 ;  /* 0x3f80000018187421 */ /* 0x000fe20000010100 */
[----:B------:R-:W-:Y:S01]  /*86c0*/  FADD.FTZ R90, R90, -UR28 ;  /* 0x8000001c5a5a7e21 */ /* 0x000fe20008010000 */
[----:B0-----:R-:W-:Y:S02]  /*86d0*/  FADD.FTZ R16, R16, 1 ;  /* 0x3f80000010107421 */ /* 0x001fe40000010000 */
[----:B------:R-:W-:Y:S01]  /*86e0*/  FFMA.FTZ R20, R20, R24, 1 ;  /* 0x3f80000014147423 */ /* 0x000fe20000010018 */
[----:B------:R-:W-:-:S02]  /*86f0*/  HADD2.F32 R24, -RZ, R91.H0_H0 ;  /* 0x2000005bff187230 */ /* 0x000fc40000004100 */
[----:B------:R-:W-:Y:S01]  /*8700*/  FADD.FTZ R60, R60, -UR28 ;  /* 0x8000001c3c3c7e21 */ /* 0x000fe20008010000 */
[----:B------:R-:W4:Y:S01]  /*8710*/  LDL.S16 R91, [R1+0x12a] ;  /* 0x00012a00015b7983 */ /* 0x000f220000100600 */
[----:B------:R-:W-:Y:S01]  /*8720*/  FMUL.FTZ R27, R27, R20 ;  /* 0x000000141b1b7220 */ /* 0x000fe20000410000 */
[----:B------:R-:W0:Y:S02]  /*8730*/  MUFU.RCP R16, R16 ;  /* 0x0000001000107308 */ /* 0x000e240000001000 */
[----:B0-----:R-:W-:Y:S01]  /*8740*/  FMUL.FTZ R24, R24, R16 ;  /* 0x0000001018187220 */ /* 0x001fe20000410000 */
[----:B------:R-:W-:-:S04]  /*8750*/  FADD.FTZ R16, -R16, 1 ;  /* 0x3f80000010107421 */ /* 0x000fc80000010100 */
[----:B------:R-:W-:Y:S01]  /*8760*/  FFMA.FTZ R22, R22, R16, 1 ;  /* 0x3f80000016167423 */ /* 0x000fe20000010010 */
[----:B------:R-:W-:Y:S01]  /*8770*/  FMUL.FTZ R16, R90, UR16 ;  /* 0x000000105a107c20 */ /* 0x000fe20008410000 */
[----:B------:R-:W-:Y:S01]  /*8780*/  HADD2.F32 R63, -RZ, R63.H0_H0 ;  /* 0x2000003fff3f7230 */ /* 0x000fe20000004100 */
[----:B------:R-:W4:Y:S01]  /*8790*/  LDL.LU.S16 R90, [R1+0x13c] ;  /* 0x00013c00015a7983 */ /* 0x000f220000300600 */
[----:B------:R-:W-:Y:S01]  /*87a0*/  FMUL.FTZ R24, R24, R22 ;  /* 0x0000001618187220 */ /* 0x000fe20000410000 */
        /* <DEDUP_REMOVED lines=9> */
[----:B------:R-:W-:-:S03]  /*8840*/  HADD2.F32 R40, -RZ, R89.H0_H0 ;  /* 0x20000059ff287230 */ /* 0x000fc60000004100 */
[----:B------:R-:W-:Y:S01]  /*8850*/  FMUL.FTZ R20, R26, R38 ;  /* 0x000000261a147220 */ /* 0x000fe20000410000 */
[----:B------:R-:W-:Y:S01]  /*8860*/  FMUL.FTZ R38, R11, R35 ;  /* 0x000000230b267220 */ /* 0x000fe20000410000 */
        /* <DEDUP_REMOVED lines=32> */
[----:B------:R-:W-:Y:S01]  /*8a70*/  FMUL.FTZ R17, R39, R40 ;  /* 0x0000002827117220 */ /* 0x000fe20000410000 */
[----:B------:R-:W-:Y:S01]  /*8a80*/  FFMA.FTZ R39, R14, R38, RZ ;  /* 0x000000260e277223 */ /* 0x000fe200000100ff */
[----:B------:R-:W-:Y:S01]  /*8a90*/  FADD.FTZ R38, RZ, R38 ;  /* 0x00000026ff267221 */ /* 0x000fe20000010000 */
[----:B------:R-:W-:Y:S01]  /*8aa0*/  FMUL.FTZ R40, R13, R34 ;  /* 0x000000220d287220 */ /* 0x000fe20000410000 */
[----:B------:R-:W-:Y:S01]  /*8ab0*/  FMUL.FTZ R26, R45, R46 ;  /* 0x0000002e2d1a7220 */ /* 0x000fe20000410000 */
[----:B------:R-:W-:Y:S02]  /*8ac0*/  HADD2.F32 R46, -RZ, R82.H0_H0 ;  /* 0x20000052ff2e7230 */ /* 0x000fe40000004100 */
[----:B------:R-:W-:Y:S01]  /*8ad0*/  FMUL.FTZ R59, R11, R17 ;  /* 0x000000110b3b7220 */ /* 0x000fe20000410000 */
[----:B------:R-:W-:Y:S01]  /*8ae0*/  FFMA.FTZ R39, R12, R40, R39 ;  /* 0x000000280c277223 */ /* 0x000fe20000010027 */
[----:B------:R-:W-:Y:S01]  /*8af0*/  FADD.FTZ R38, R40, R38 ;  /* 0x0000002628267221 */ /* 0x000fe20000010000 */
[----:B------:R-:W-:Y:S01]  /*8b00*/  FFMA.FTZ R40, R13, R51, R2 ;  /* 0x000000330d287223 */ /* 0x000fe20000010002 */
[----:B------:R-:W-:-:S03]  /*8b10*/  HADD2.F32 R45, -RZ, R81.H0_H0 ;  /* 0x20000051ff2d7230 */ /* 0x000fc60000004100 */
[----:B------:R-:W-:-:S06]  /*8b20*/  FMUL.FTZ R41, R40, -1.4426950216293334961 ;  /* 0xbfb8aa3b28297820 */ /* 0x000fcc0000410000 */
        /* <DEDUP_REMOVED lines=11> */
[C---:B------:R-:W-:Y:S01]  /*8be0*/  FMUL.FTZ R37, R11.reuse, R37 ;  /* 0x000000250b257220 */ /* 0x040fe20000410000 */
[----:B------:R-:W-:Y:S02]  /*8bf0*/  HADD2.F32 R41, -RZ, R79.H0_H0 ;  /* 0x2000004fff297230 */ /* 0x000fe40000004100 */
[----:B------:R-:W-:Y:S01]  /*8c00*/  FADD.FTZ R14, R14, R29 ;  /* 0x0000001d0e0e7221 */ /* 0x000fe20000010000 */
[----:B------:R-:W-:Y:S01]  /*8c10*/  FFMA.FTZ R28, R28, R37, R39 ;  /* 0x000000251c1c7223 */ /* 0x000fe20000010027 */
[----:B------:R-:W-:Y:S01]  /*8c20*/  FFMA.FTZ R39, R11, R47, R0 ;  /* 0x0000002f0b277223 */ /* 0x000fe20000010000 */
[----:B------:R-:W-:Y:S01]  /*8c30*/  FADD.FTZ R38, R38, R37 ;  /* 0x0000002526267221 */ /* 0x000fe20000010000 */
[----:B------:R-:W-:Y:S01]  /*8c40*/  FFMA.FTZ R37, R13, R48, R2 ;  /* 0x000000300d257223 */ /* 0x000fe20000010002 */
[----:B------:R-:W-:Y:S01]  /*8c50*/  FADD.FTZ R54, R14, R24 ;  /* 0x000000180e367221 */ /* 0x000fe20000010000 */
[----:B------:R-:W-:-:S03]  /*8c60*/  FMUL.FTZ R40, R39, -1.4426950216293334961 ;  /* 0xbfb8aa3b27287820 */ /* 0x000fc60000410000 */
[----:B------:R-:W-:-:S03]  /*8c70*/  FADD.FTZ R54, R54, R17 ;  /* 0x0000001136367221 */ /* 0x000fc60000010000 */
        /* <DEDUP_REMOVED lines=16> */
[----:B------:R-:W-:Y:S01]  /*8d80*/  FADD.FTZ R12, RZ, R34 ;  /* 0x00000022ff0c7221 */ /* 0x000fe20000010000 */
[-C--:B------:R-:W-:Y:S01]  /*8d90*/  FMUL.FTZ R34, R13, R36.reuse ;  /* 0x000000240d227220 */ /* 0x080fe20000410000 */
[----:B------:R-:W-:Y:S01]  /*8da0*/  FMUL.FTZ R49, R49, R39 ;  /* 0x0000002731317220 */ /* 0x000fe20000410000 */
[----:B------:R-:W-:Y:S02]  /*8db0*/  HADD2.F32 R39, -RZ, R83.H0_H0 ;  /* 0x20000053ff277230 */ /* 0x000fe40000004100 */
[C---:B------:R-:W-:Y:S01]  /*8dc0*/  FFMA.FTZ R37, R25.reuse, R36, R37 ;  /* 0x0000002419257223 */ /* 0x040fe20000010025 */
[----:B------:R-:W-:Y:S01]  /*8dd0*/  FFMA.FTZ R28, R25, R34, R28 ;  /* 0x00000022191c7223 */ /* 0x000fe2000001001c */
[----:B------:R-:W-:Y:S01]  /*8de0*/  FADD.FTZ R12, R12, R36 ;  /* 0x000000240c0c7221 */ /* 0x000fe20000010000 */
[----:B------:R-:W-:Y:S01]  /*8df0*/  FADD.FTZ R38, R34, R38 ;  /* 0x0000002622267221 */ /* 0x000fe20000010000 */
[----:B------:R-:W-:-:S02]  /*8e00*/  FADD.FTZ R39, R39, -UR28 ;  /* 0x8000001c27277e21 */ /* 0x000fc40008010000 */
        /* <DEDUP_REMOVED lines=22> */
[-C--:B------:R-:W-:Y:S01]  /*8f70*/  FFMA.FTZ R25, R21, R29.reuse, R35 ;  /* 0x0000001d15197223 */ /* 0x080fe20000010023 */
[----:B------:R-:W-:Y:S02]  /*8f80*/  FMUL.FTZ R29, R11, R29 ;  /* 0x0000001d0b1d7220 */ /* 0x000fe40000410000 */
[----:B------:R-:W-:Y:S01]  /*8f90*/  FMUL.FTZ R45, R45, R34 ;  /* 0x000000222d2d7220 */ /* 0x000fe20000410000 */
[----:B------:R-:W-:Y:S02]  /*8fa0*/  HADD2.F32 R34, -RZ, R80.H1_H1 ;  /* 0x30000050ff227230 */ /* 0x000fe40000004100 */
[----:B------:R-:W-:Y:S01]  /*8fb0*/  FFMA.FTZ R28, R21, R29, R28 ;  /* 0x0000001d151c7223 */ /* 0x000fe2000001001c */
[----:B------:R-:W-:Y:S01]  /*8fc0*/  FADD.FTZ R38, R38, R29 ;  /* 0x0000001d26267221 */ /* 0x000fe20000010000 */
[-C--:B------:R-:W-:Y:S01]  /*8fd0*/  FFMA.FTZ R25, R15, R24.reuse, R25 ;  /* 0x000000180f197223 */ /* 0x080fe20000010019 */
[----:B------:R-:W-:Y:S01]  /*8fe0*/  FMUL.FTZ R24, R11, R24 ;  /* 0x000000180b187220 */ /* 0x000fe20000410000 */
        /* <DEDUP_REMOVED lines=22> */
[CC--:B------:R-:W-:Y:S01]  /*9150*/  FFMA.FTZ R21, R18.reuse, R27.reuse, R37 ;  /* 0x0000001b12157223 */ /* 0x0c0fe20000010025 */
[----:B------:R-:W-:Y:S02]  /*9160*/  FMUL.FTZ R27, R13, R27 ;  /* 0x0000001b0d1b7220 */ /* 0x000fe40000410000 */
[----:B------:R-:W-:Y:S01]  /*9170*/  FMUL.FTZ R41, R41, R29 ;  /* 0x0000001d29297220 */ /* 0x000fe20000410000 */
[----:B------:R-:W-:Y:S02]  /*9180*/  HADD2.F32 R29, -RZ, R78.H1_H1 ;  /* 0x3000004eff1d7230 */ /* 0x000fe40000004100 */
[----:B------:R-:W-:Y:S01]  /*9190*/  FFMA.FTZ R18, R18, R27, R28 ;  /* 0x0000001b12127223 */ /* 0x000fe2000001001c */
[----:B------:R-:W-:Y:S01]  /*91a0*/  FADD.FTZ R55, R27, R38 ;  /* 0x000000261b377221 */ /* 0x000fe20000010000 */
[----:B------:R-:W-:Y:S02]  /*91b0*/  HADD2.F32 R38, -RZ, R75.H1_H1 ;  /* 0x3000004bff267230 */ /* 0x000fe40000004100 */
[----:B------:R-:W-:Y:S01]  /*91c0*/  FADD.FTZ R29, R29, -UR28 ;  /* 0x8000001c1d1d7e21 */ /* 0x000fe20008010000 */
[----:B------:R-:W-:Y:S01]  /*91d0*/  FFMA.FTZ R14, R15, R24, R18 ;  /* 0x000000180f0e7223 */ /* 0x000fe20000010012 */
        /* <DEDUP_REMOVED lines=25> */
[----:B------:R-:W-:Y:S02]  /*9370*/  HADD2.F32 R77, -RZ, R75.H0_H0 ;  /* 0x2000004bff4d7230 */ /* 0x000fe40000004100 */
[----:B------:R-:W-:Y:S01]  /*9380*/  FMUL.FTZ R38, R38, R37 ;  /* 0x0000002526267220 */ /* 0x000fe20000410000 */
[----:B------:R-:W-:Y:S02]  /*9390*/  HADD2.F32 R37, -RZ, R76.H1_H1 ;  /* 0x3000004cff257230 */ /* 0x000fe40000004100 */
        /* <DEDUP_REMOVED lines=23> */
[----:B------:R-:W-:Y:S01]  /*9510*/  FMUL.FTZ R77, R77, R24 ;  /* 0x000000184d4d7220 */ /* 0x000fe20000410000 */
[----:B------:R-:W-:Y:S01]  /*9520*/  FADD.FTZ R24, R12, R20 ;  /* 0x000000140c187221 */ /* 0x000fe20000010000 */
[----:B------:R-:W-:Y:S01]  /*9530*/  FADD.FTZ R15, R15, -UR28 ;  /* 0x8000001c0f0f7e21 */ /* 0x000fe20008010000 */
[----:B------:R-:W-:Y:S01]  /*9540*/  FFMA.FTZ R20, R16, R21, R14 ;  /* 0x0000001510147223 */ /* 0x000fe2000001000e */
[----:B------:R-:W-:Y:S02]  /*9550*/  HADD2.F32 R16, -RZ, R74.H0_H0 ;  /* 0x2000004aff107230 */ /* 0x000fe40000004100 */
        /* <DEDUP_REMOVED lines=22> */
[C---:B------:R-:W-:Y:S01]  /*96c0*/  FFMA.FTZ R56, R19.reuse, R17, R25 ;  /* 0x0000001113387223 */ /* 0x040fe20000010019 */
[----:B------:R-:W-:Y:S01]  /*96d0*/  FFMA.FTZ R25, R19, R59, R20 ;  /* 0x0000003b13197223 */ /* 0x000fe20000010014 */
[----:B------:R-:W-:Y:S01]  /*96e0*/  FADD.FTZ R59, R21, R59 ;  /* 0x0000003b153b7221 */ /* 0x000fe20000010000 */
[----:B------:R-:W-:Y:S01]  /*96f0*/  FMUL.FTZ R16, R57, R16 ;  /* 0x0000001039107220 */ /* 0x000fe20000410000 */
[----:B------:R-:W-:-:S05]  /*9700*/  HADD2.F32 R57, -RZ, R73.H0_H0 ;  /* 0x20000049ff397230 */ /* 0x000fca0000004100 */
[----:B------:R-:W-:-:S04]  /*9710*/  FADD.FTZ R57, R57, -UR28 ;  /* 0x8000001c39397e21 */ /* 0x000fc80008010000 */
        /* <DEDUP_REMOVED lines=37> */
[----:B------:R-:W-:-:S05]  /*9970*/  HADD2.F32 R25, -RZ, R42.H1_H1 ;  /* 0x3000002aff197230 */ /* 0x000fca0000004100 */
        /* <DEDUP_REMOVED lines=13> */
[----:B---3--:R-:W-:Y:S02]  /*9a50*/  HADD2.F32 R61, -RZ, R93.H0_H0 ;  /* 0x2000005dff3d7230 */ /* 0x008fe40000004100 */
[----:B------:R-:W3:Y:S01]  /*9a60*/  LDL.S16 R93, [R1+0x142] ;  /* 0x00014200015d7983 */ /* 0x000ee20000100600 */
[----:B------:R-:W-:Y:S02]  /*9a70*/  HADD2.F32 R60, -RZ, R43.H1_H1 ;  /* 0x3000002bff3c7230 */ /* 0x000fe40000004100 */
[-C--:B------:R-:W-:Y:S01]  /*9a80*/  FMUL.FTZ R43, R11, R26.reuse ;  /* 0x0000001a0b2b7220 */ /* 0x080fe20000410000 */
[----:B------:R-:W-:Y:S01]  /*9a90*/  FFMA.FTZ R56, R53, R26, R56 ;  /* 0x0000001a35387223 */ /* 0x000fe20000010038 */
[----:B------:R-:W-:Y:S01]  /*9aa0*/  FADD.FTZ R57, R57, R52 ;  /* 0x0000003439397221 */ /* 0x000fe20000010000 */
[-C--:B------:R-:W-:Y:S01]  /*9ab0*/  FFMA.FTZ R58, R51, R52.reuse, R58 ;  /* 0x00000034333a7223 */ /* 0x080fe2000001003a */
[----:B------:R-:W-:Y:S01]  /*9ac0*/  FFMA.FTZ R53, R53, R43, R55 ;  /* 0x0000002b35357223 */ /* 0x000fe20000010037 */
[----:B------:R-:W-:-:S04]  /*9ad0*/  FMUL.FTZ R52, R13, R52 ;  /* 0x000000340d347220 */ /* 0x000fc80000410000 */
[----:B------:R-:W-:Y:S01]  /*9ae0*/  FFMA.FTZ R53, R51, R52, R53 ;  /* 0x0000003433357223 */ /* 0x000fe20000010035 */
[----:B---3--:R-:W-:Y:S02]  /*9af0*/  HADD2.F32 R51, -RZ, R93.H0_H0 ;  /* 0x2000005dff337230 */ /* 0x008fe40000004100 */
[----:B------:R-:W3:Y:S01]  /*9b00*/  LDL.S16 R93, [R1+0x14c] ;  /* 0x00014c00015d7983 */ /* 0x000ee20000100600 */
[----:B------:R-:W-:Y:S01]  /*9b10*/  FADD.FTZ R54, R54, R26 ;  /* 0x0000001a36367221 */ /* 0x000fe20000010000 */
[----:B------:R-:W-:-:S03]  /*9b20*/  FFMA.FTZ R56, R47, R50, R56 ;  /* 0x000000322f387223 */ /* 0x000fc60000010038 */
[----:B------:R-:W-:Y:S01]  /*9b30*/  FADD.FTZ R54, R54, R50 ;  /* 0x0000003236367221 */ /* 0x000fe20000010000 */
[----:B------:R-:W-:-:S04]  /*9b40*/  FMUL.FTZ R50, R11, R50 ;  /* 0x000000320b327220 */ /* 0x000fc80000410000 */
[----:B------:R-:W-:Y:S01]  /*9b50*/  FFMA.FTZ R53, R47, R50, R53 ;  /* 0x000000322f357223 */ /* 0x000fe20000010035 */
[----:B--2---:R-:W-:Y:S02]  /*9b60*/  HADD2.F32 R73, -RZ, R92.H0_H0 ;  /* 0x2000005cff497230 */ /* 0x004fe40000004100 */
[----:B------:R-:W2:Y:S01]  /*9b70*/  LDL.LU.S16 R92, [R1+0x126] ;  /* 0x00012600015c7983 */ /* 0x000ea20000300600 */
[----:B------:R-:W-:-:S05]  /*9b80*/  HADD2.F32 R74, -RZ, R42.H0_H0 ;  /* 0x2000002aff4a7230 */ /* 0x000fca0000004100 */
[----:B------:R-:W-:-:S04]  /*9b90*/  FADD.FTZ R74, R74, -UR28 ;  /* 0x8000001c4a4a7e21 */ /* 0x000fc80008010000 */
[----:B------:R-:W-:Y:S01]  /*9ba0*/  FMUL.FTZ R74, R74, UR16 ;  /* 0x000000104a4a7c20 */ /* 0x000fe20008410000 */
[----:B------:R-:W-:-:S03]  /*9bb0*/  FADD.FTZ R59, R59, R43 ;  /* 0x0000002b3b3b7221 */ /* 0x000fc60000010000 */
[----:B------:R-:W-:-:S04]  /*9bc0*/  FFMA.FTZ R42, R13, R74, R2 ;  /* 0x0000004a0d2a7223 */ /* 0x000fc80000010002 */
[----:B------:R-:W-:-:S06]  /*9bd0*/  FMUL.FTZ R43, R42, -1.4426950216293334961 ;  /* 0xbfb8aa3b2a2b7820 */ /* 0x000fcc0000410000 */
[----:B------:R-:W0:Y:S02]  /*9be0*/  MUFU.EX2 R43, R43 ;  /* 0x0000002b002b7308 */ /* 0x000e240000000800 */
[----:B0-----:R-:W-:-:S06]  /*9bf0*/  FADD.FTZ R43, R43, 1 ;  /* 0x3f8000002b2b7421 */ /* 0x001fcc0000010000 */
[----:B------:R-:W0:Y:S01]  /*9c00*/  MUFU.RCP R43, R43 ;  /* 0x0000002b002b7308 */ /* 0x000e220000001000 */
[----:B---3--:R-:W-:Y:S02]  /*9c10*/  HADD2.F32 R47, -RZ, R93.H0_H0 ;  /* 0x2000005dff2f7230 */ /* 0x008fe40000004100 */
[----:B------:R-:W3:Y:S01]  /*9c20*/  LDL.S16 R93, [R1+0x14a] ;  /* 0x00014a00015d7983 */ /* 0x000ee20000100600 */
[----:B------:R-:W-:Y:S01]  /*9c30*/  FADD.FTZ R73, R73, -UR28 ;  /* 0x8000001c49497e21 */ /* 0x000fe20008010000 */
[----:B0-----:R-:W-:Y:S01]  /*9c40*/  FMUL.FTZ R63, R63, R43 ;  /* 0x0000002b3f3f7220 */ /* 0x001fe20000410000 */
[----:B------:R-:W-:Y:S02]  /*9c50*/  FADD.FTZ R43, -R43, 1 ;  /* 0x3f8000002b2b7421 */ /* 0x000fe40000010100 */
[----:B------:R-:W-:Y:S02]  /*9c60*/  FMUL.FTZ R73, R73, UR16 ;  /* 0x0000001049497c20 */ /* 0x000fe40008410000 */
[----:B------:R-:W-:-:S02]  /*9c70*/  FFMA.FTZ R43, R42, R43, 1 ;  /* 0x3f8000002a2b7423 */ /* 0x000fc4000001002b */
[----:B------:R-:W-:Y:S02]  /*9c80*/  FFMA.FTZ R42, R11, R73, R0 ;  /* 0x000000490b2a7223 */ /* 0x000fe40000010000 */
[----:B------:R-:W-:Y:S02]  /*9c90*/  FMUL.FTZ R63, R63, R43 ;  /* 0x0000002b3f3f7220 */ /* 0x000fe40000410000 */
[----:B------:R-:W-:-:S06]  /*9ca0*/  FMUL.FTZ R43, R42, -1.4426950216293334961 ;  /* 0xbfb8aa3b2a2b7820 */ /* 0x000fcc0000410000 */
[----:B------:R-:W0:Y:S01]  /*9cb0*/  MUFU.EX2 R43, R43 ;  /* 0x0000002b002b7308 */ /* 0x000e220000000800 */
[----:B----4-:R-:W-:Y:S02]  /*9cc0*/  HADD2.F32 R72, -RZ, R91.H0_H0 ;  /* 0x2000005bff487230 */ /* 0x010fe40000004100 */
[----:B------:R-:W4:Y:S01]  /*9cd0*/  LDL.LU.S16 R91, [R1+0x140] ;  /* 0x00014000015b7983 */ /* 0x000f220000300600 */
[----:B------:R-:W-:Y:S01]  /*9ce0*/  FADD.FTZ R57, R57, R49 ;  /* 0x0000003139397221 */ /* 0x000fe20000010000 */
[-C--:B------:R-:W-:Y:S01]  /*9cf0*/  FFMA.FTZ R58, R48, R49.reuse, R58 ;  /* 0x00000031303a7223 */ /* 0x080fe2000001003a */
[----:B------:R-:W-:Y:S01]  /*9d00*/  FMUL.FTZ R49, R13, R49 ;  /* 0x000000310d317220 */ /* 0x000fe20000410000 */
[----:B0-----:R-:W-:-:S06]  /*9d10*/  FADD.FTZ R43, R43, 1 ;  /* 0x3f8000002b2b7421 */ /* 0x001fcc0000010000 */
[----:B------:R-:W0:Y:S01]  /*9d20*/  MUFU.RCP R43, R43 ;  /* 0x0000002b002b7308 */ /* 0x000e220000001000 */
[----:B------:R-:W-:Y:S01]  /*9d30*/  FFMA.FTZ R53, R48, R49, R53 ;  /* 0x0000003130357223 */ /* 0x000fe20000010035 */
[----:B------:R-:W-:Y:S02]  /*9d40*/  HADD2.F32 R70, -RZ, R70.H0_H0 ;  /* 0x20000046ff467230 */ /* 0x000fe40000004100 */
        /* <DEDUP_REMOVED lines=8> */
[----:B------:R-:W0:Y:S01]  /*9dd0*/  MUFU.EX2 R43, R43 ;  /* 0x0000002b002b7308 */ /* 0x000e220000000800 */
[----:B--2---:R-:W-:Y:S02]  /*9de0*/  HADD2.F32 R71, -RZ, R92.H0_H0 ;  /* 0x2000005cff477230 */ /* 0x004fe40000004100 */
[----:B------:R-:W-:Y:S01]  /*9df0*/  HADD2.F32 R69, -RZ, R69.H0_H0 ;  /* 0x20000045ff457230 */ /* 0x000fe20000004100 */
        /* <DEDUP_REMOVED lines=14> */
[----:B------:R-:W-:Y:S02]  /*9ee0*/  HADD2.F32 R68, -RZ, R68.H0_H0 ;  /* 0x20000044ff447230 */ /* 0x000fe40000004100 */
[----:B------:R-:W-:-:S04]  /*9ef0*/  FADD.FTZ R69, R69, -UR28 ;  /* 0x8000001c45457e21 */ /* 0x000fc80008010000 */
[----:B------:R-:W-:Y:S01]  /*9f00*/  FMUL.FTZ R69, R69, UR16 ;  /* 0x0000001045457c20 */ /* 0x000fe20008410000 */
[----:B0-----:R-:W-:Y:S01]  /*9f10*/  FMUL.FTZ R68, R68, R43 ;  /* 0x0000002b44447220 */ /* 0x001fe20000410000 */
[----:B------:R-:W-:Y:S01]  /*9f20*/  FADD.FTZ R43, -R43, 1 ;  /* 0x3f8000002b2b7421 */ /* 0x000fe20000010100 */
[----:B---3--:R-:W-:Y:S02]  /*9f30*/  HADD2.F32 R48, -RZ, R93.H0_H0 ;  /* 0x2000005dff307230 */ /* 0x008fe40000004100 */
[----:B------:R-:W3:Y:S01]  /*9f40*/  LDL.S16 R93, [R1+0x154] ;  /* 0x00015400015d7983 */ /* 0x000ee20000100600 */
[----:B------:R-:W-:Y:S01]  /*9f50*/  FFMA.FTZ R43, R42, R43, 1 ;  /* 0x3f8000002a2b7423 */ /* 0x000fe2000001002b */
[----:B------:R-:W-:-:S03]  /*9f60*/  FFMA.FTZ R42, R13, R69, R2 ;  /* 0x000000450d2a7223 */ /* 0x000fc60000010002 */
[----:B------:R-:W-:Y:S01]  /*9f70*/  FMUL.FTZ R68, R68, R43 ;  /* 0x0000002b44447220 */ /* 0x000fe20000410000 */
[----:B------:R-:W-:-:S06]  /*9f80*/  FMUL.FTZ R43, R42, -1.4426950216293334961 ;  /* 0xbfb8aa3b2a2b7820 */ /* 0x000fcc0000410000 */
        /* <DEDUP_REMOVED lines=14> */
[----:B0-----:R-:W-:-:S06]  /*a070*/  FADD.FTZ R43, R43, 1 ;  /* 0x3f8000002b2b7421 */ /* 0x001fcc0000010000 */
[----:B------:R-:W0:Y:S01]  /*a080*/  MUFU.RCP R43, R43 ;  /* 0x0000002b002b7308 */ /* 0x000e220000001000 */
[----:B------:R-:W-:Y:S01]  /*a090*/  FMUL.FTZ R26, R60, UR16 ;  /* 0x000000103c1a7c20 */ /* 0x000fe20008410000 */
[----:B------:R-:W-:Y:S02]  /*a0a0*/  HADD2.F32 R66, -RZ, R66.H0_H0 ;  /* 0x20000042ff427230 */ /* 0x000fe40000004100 */
[----:B------:R-:W-:Y:S02]  /*a0b0*/  HADD2.F32 R65, -RZ, R65.H0_H0 ;  /* 0x20000041ff417230 */ /* 0x000fe40000004100 */
[----:B------:R-:W-:Y:S01]  /*a0c0*/  FFMA.FTZ R55, R11, R26, R0 ;  /* 0x0000001a0b377223 */ /* 0x000fe20000010000 */
[----:B------:R-:W-:-:S03]  /*a0d0*/  FADD.FTZ R66, R66, -UR28 ;  /* 0x8000001c42427e21 */ /* 0x000fc60008010000 */
[----:B------:R-:W-:Y:S01]  /*a0e0*/  FMUL.FTZ R60, R55, -1.4426950216293334961 ;  /* 0xbfb8aa3b373c7820 */ /* 0x000fe20000410000 */
[----:B------:R-:W-:Y:S01]  /*a0f0*/  FMUL.FTZ R66, R66, UR16 ;  /* 0x0000001042427c20 */ /* 0x000fe20008410000 */
[----:B0-----:R-:W-:Y:S01]  /*a100*/  FMUL.FTZ R65, R65, R43 ;  /* 0x0000002b41417220 */ /* 0x001fe20000410000 */
[----:B------:R-:W-:-:S03]  /*a110*/  FADD.FTZ R43, -R43, 1 ;  /* 0x3f8000002b2b7421 */ /* 0x000fc60000010100 */
[----:B------:R-:W0:Y:S01]  /*a120*/  MUFU.EX2 R60, R60 ;  /* 0x0000003c003c7308 */ /* 0x000e220000000800 */
[----:B------:R-:W-:Y:S01]  /*a130*/  FFMA.FTZ R43, R42, R43, 1 ;  /* 0x3f8000002a2b7423 */ /* 0x000fe2000001002b */
[----:B------:R-:W-:-:S03]  /*a140*/  FFMA.FTZ R42, R13, R66, R2 ;  /* 0x000000420d2a7223 */ /* 0x000fc60000010002 */
[----:B------:R-:W-:Y:S01]  /*a150*/  FMUL.FTZ R65, R65, R43 ;  /* 0x0000002b41417220 */ /* 0x000fe20000410000 */
[----:B------:R-:W-:-:S06]  /*a160*/  FMUL.FTZ R43, R42, -1.4426950216293334961 ;  /* 0xbfb8aa3b2a2b7820 */ /* 0x000fcc0000410000 */
        /* <DEDUP_REMOVED lines=8> */
[----:B----4-:R-:W-:Y:S02]  /*a1f0*/  HADD2.F32 R60, -RZ, R91.H0_H0 ;  /* 0x2000005bff3c7230 */ /* 0x010fe40000004100 */
[----:B------:R-:W4:Y:S01]  /*a200*/  LDL.LU.S16 R91, [R1+0x148] ;  /* 0x00014800015b7983 */ /* 0x000f220000300600 */
[----:B------:R-:W-:Y:S01]  /*a210*/  FADD.FTZ R59, R52, R59 ;  /* 0x0000003b343b7221 */ /* 0x000fe20000010000 */
[----:B-1----:R-:W-:Y:S01]  /*a220*/  FMUL.FTZ R48, R48, R43 ;  /* 0x0000002b30307220 */ /* 0x002fe20000410000 */
[----:B------:R-:W-:Y:S02]  /*a230*/  FADD.FTZ R43, -R43, 1 ;  /* 0x3f8000002b2b7421 */ /* 0x000fe40000010100 */
[----:B------:R-:W-:Y:S01]  /*a240*/  FADD.FTZ R59, R59, R50 ;  /* 0x000000323b3b7221 */ /* 0x000fe20000010000 */
[----:B------:R-:W-:Y:S01]  /*a250*/  FADD.FTZ R54, R54, R46 ;  /* 0x0000002e36367221 */ /* 0x000fe20000010000 */
[-C--:B------:R-:W-:Y:S01]  /*a260*/  FFMA.FTZ R56, R39, R46.reuse, R56 ;  /* 0x0000002e27387223 */ /* 0x080fe20000010038 */
[----:B------:R-:W-:Y:S01]  /*a270*/  FFMA.FTZ R43, R42, R43, 1 ;  /* 0x3f8000002a2b7423 */ /* 0x000fe2000001002b */
[----:B------:R-:W-:Y:S01]  /*a280*/  FADD.FTZ R59, R49, R59 ;  /* 0x0000003b313b7221 */ /* 0x000fe20000010000 */
[----:B------:R-:W-:-:S02]  /*a290*/  FMUL.FTZ R46, R11, R46 ;  /* 0x0000002e0b2e7220 */ /* 0x000fc40000410000 */
[----:B------:R-:W-:Y:S02]  /*a2a0*/  FMUL.FTZ R43, R48, R43 ;  /* 0x0000002b302b7220 */ /* 0x000fe40000410000 */
[----:B------:R-:W-:Y:S01]  /*a2b0*/  FFMA.FTZ R53, R39, R46, R53 ;  /* 0x0000002e27357223 */ /* 0x000fe20000010035 */
[----:B------:R-:W-:Y:S01]  /*a2c0*/  FADD.FTZ R48, R59, R46 ;  /* 0x0000002e3b307221 */ /* 0x000fe20000010000 */
[----:B------:R-:W-:-:S05]  /*a2d0*/  HADD2.F32 R64, -RZ, R64.H0_H0 ;  /* 0x20000040ff407230 */ /* 0x000fca0000004100 */
[----:B------:R-:W-:-:S04]  /*a2e0*/  FADD.FTZ R64, R64, -UR28 ;  /* 0x8000001c40407e21 */ /* 0x000fc80008010000 */
[----:B------:R-:W-:Y:S01]  /*a2f0*/  FMUL.FTZ R64, R64, UR16 ;  /* 0x0000001040407c20 */ /* 0x000fe20008410000 */
[----:B---3--:R-:W-:Y:S02]  /*a300*/  HADD2.F32 R46, -RZ, R93.H0_H0 ;  /* 0x2000005dff2e7230 */ /* 0x008fe40000004100 */
[----:B------:R-:W3:Y:S01]  /*a310*/  LDL.S16 R93, [R1+0x15c] ;  /* 0x00015c00015d7983 */ /* 0x000ee20000100600 */
[----:B------:R-:W-:-:S04]  /*a320*/  FFMA.FTZ R39, R11, R64, R0 ;  /* 0x000000400b277223 */ /* 0x000fc80000010000 */
[----:B------:R-:W-:-:S06]  /*a330*/  FMUL.FTZ R42, R39, -1.4426950216293334961 ;  /* 0xbfb8aa3b272a7820 */ /* 0x000fcc0000410000 */
[----:B------:R-:W0:Y:S01]  /*a340*/  MUFU.EX2 R42, R42 ;  /* 0x0000002a002a7308 */ /* 0x000e220000000800 */
[----:B------:R-:W-:Y:S01]  /*a350*/  FMUL.FTZ R55, R61, R55 ;  /* 0x000000373d377220 */ /* 0x000fe20000410000 */
        /* <DEDUP_REMOVED lines=16> */
[----:B------:R-:W2:Y:S03]  /*a460*/  LDL.LU.S16 R90, [R1+0x144] ;  /* 0x00014400015a7983 */ /* 0x000ea60000300600 */
[----:B------:R-:W-:Y:S01]  /*a470*/  FADD.FTZ R59, R59, -UR28 ;  /* 0x8000001c3b3b7e21 */ /* 0x000fe20008010000 */
[----:B0-----:R-:W-:Y:S01]  /*a480*/  FMUL.FTZ R46, R46, R42 ;  /* 0x0000002a2e2e7220 */ /* 0x001fe20000410000 */
[----:B------:R-:W-:-:S04]  /*a490*/  FADD.FTZ R42, -R42, 1 ;  /* 0x3f8000002a2a7421 */ /* 0x000fc80000010100 */
[----:B------:R-:W-:Y:S01]  /*a4a0*/  FFMA.FTZ R39, R39, R42, 1 ;  /* 0x3f80000027277423 */ /* 0x000fe2000001002a */
[----:B------:R-:W-:-:S03]  /*a4b0*/  FADD.FTZ R42, R57, R45 ;  /* 0x0000002d392a7221 */ /* 0x000fc60000010000 */
[----:B------:R-:W-:Y:S01]  /*a4c0*/  FMUL.FTZ R39, R46, R39 ;  /* 0x000000272e277220 */ /* 0x000fe20000410000 */
        /* <DEDUP_REMOVED lines=9> */
[----:B----4-:R-:W-:Y:S02]  /*a560*/  HADD2.F32 R57, -RZ, R91.H0_H0 ;  /* 0x2000005bff397230 */ /* 0x010fe40000004100 */
[----:B------:R-:W4:Y:S03]  /*a570*/  LDL.S16 R91, [R1+0x152] ;  /* 0x00015200015b7983 */ /* 0x000f260000100600 */
[----:B0-----:R-:W-:Y:S01]  /*a580*/  FMUL.FTZ R57, R57, R49 ;  /* 0x0000003139397220 */ /* 0x001fe20000410000 */
[----:B------:R-:W-:-:S04]  /*a590*/  FADD.FTZ R49, -R49, 1 ;  /* 0x3f80000031317421 */ /* 0x000fc80000010100 */
[----:B------:R-:W-:-:S04]  /*a5a0*/  FFMA.FTZ R49, R36, R49, 1 ;  /* 0x3f80000024317423 */ /* 0x000fc80000010031 */
[----:B------:R-:W-:Y:S01]  /*a5b0*/  FMUL.FTZ R57, R57, R49 ;  /* 0x0000003139397220 */ /* 0x000fe20000410000 */
[----:B------:R-:W-:Y:S01]  /*a5c0*/  FADD.FTZ R49, R45, R48 ;  /* 0x000000302d317221 */ /* 0x000fe20000010000 */
[----:B---3--:R-:W-:Y:S02]  /*a5d0*/  HADD2.F32 R48, -RZ, R93.H0_H0 ;  /* 0x2000005dff307230 */ /* 0x008fe40000004100 */
[----:B------:R-:W3:Y:S01]  /*a5e0*/  LDL.LU.S16 R93, [R1+0x15e] ;  /* 0x00015e00015d7983 */ /* 0x000ee20000300600 */
[----:B--2---:R-:W-:-:S03]  /*a5f0*/  HADD2.F32 R58, -RZ, R92.H0_H0 ;  /* 0x2000005cff3a7230 */ /* 0x004fc60000004100 */
[----:B------:R-:W2:Y:S02]  /*a600*/  LDL.LU.S16 R92, [R1+0x150] ;  /* 0x00015000015c7983 */ /* 0x000ea40000300600 */
        /* <DEDUP_REMOVED lines=11> */
[----:B------:R-:W-:Y:S02]  /*a6c0*/  HADD2.F32 R50, -RZ, R90.H0_H0 ;  /* 0x2000005aff327230 */ /* 0x000fe40000004100 */
[----:B------:R-:W2:Y:S01]  /*a6d0*/  LDL.LU.S16 R90, [R1+0x14e] ;  /* 0x00014e00015a7983 */ /* 0x000ea20000300600 */
[----:B------:R-:W-:Y:S02]  /*a6e0*/  FMUL.FTZ R36, R48, R36 ;  /* 0x0000002430247220 */ /* 0x000fe40000410000 */
[----:B------:R-:W-:Y:S01]  /*a6f0*/  FADD.FTZ R50, R50, -UR28 ;  /* 0x8000001c32327e21 */ /* 0x000fe20008010000 */
[C---:B------:R-:W-:Y:S01]  /*a700*/  FFMA.FTZ R48, R35.reuse, R44, R56 ;  /* 0x0000002c23307223 */ /* 0x040fe20000010038 */
[----:B------:R-:W-:Y:S02]  /*a710*/  FADD.FTZ R45, R54, R44 ;  /* 0x0000002c362d7221 */ /* 0x000fe40000010000 */
        /* <DEDUP_REMOVED lines=13> */
[----:B---3--:R-:W-:Y:S02]  /*a7f0*/  HADD2.F32 R50, -RZ, R93.H0_H0 ;  /* 0x2000005dff327230 */ /* 0x008fe40000004100 */
[----:B------:R-:W3:Y:S01]  /*a800*/  LDL.S16 R93, [R1+0x162] ;  /* 0x00016200015d7983 */ /* 0x000ee20000100600 */
[----:B--2---:R-:W-:-:S03]  /*a810*/  HADD2.F32 R54, -RZ, R92.H0_H0 ;  /* 0x2000005cff367230 */ /* 0x004fc60000004100 */
[----:B------:R-:W2:Y:S02]  /*a820*/  LDL.LU.S16 R92, [R1+0x158] ;  /* 0x00015800015c7983 */ /* 0x000ea40000300600 */
[----:B------:R-:W-:-:S04]  /*a830*/  FADD.FTZ R54, R54, -UR28 ;  /* 0x8000001c36367e21 */ /* 0x000fc80008010000 */
[----:B------:R-:W-:Y:S01]  /*a840*/  FMUL.FTZ R54, R54, UR16 ;  /* 0x0000001036367c20 */ /* 0x000fe20008410000 */
[----:B------:R-:W-:-:S03]  /*a850*/  FADD.FTZ R76, R49, R76 ;  /* 0x0000004c314c7221 */ /* 0x000fc60000010000 */
[----:B------:R-:W-:Y:S01]  /*a860*/  FFMA.FTZ R35, R13, R54, R2 ;  /* 0x000000360d237223 */ /* 0x000fe20000010002 */
[----:B------:R-:W-:Y:S01]  /*a870*/  FADD.FTZ R42, R42, R41 ;  /* 0x000000292a2a7221 */ /* 0x000fe20000010000 */
[-C--:B------:R-:W-:Y:S02]  /*a880*/  FFMA.FTZ R75, R34, R41.reuse, R46 ;  /* 0x00000029224b7223 */ /* 0x080fe4000001002e */
[----:B------:R-:W-:Y:S01]  /*a890*/  FMUL.FTZ R49, R35, -1.4426950216293334961 ;  /* 0xbfb8aa3b23317820 */ /* 0x000fe20000410000 */
[----:B------:R-:W-:-:S04]  /*a8a0*/  FMUL.FTZ R41, R13, R41 ;  /* 0x000000290d297220 */ /* 0x000fc80000410000 */
[----:B------:R-:W-:Y:S01]  /*a8b0*/  FFMA.FTZ R44, R34, R41, R44 ;  /* 0x00000029222c7223 */ /* 0x000fe2000001002c */
[----:B------:R-:W0:Y:S02]  /*a8c0*/  MUFU.EX2 R49, R49 ;  /* 0x0000003100317308 */ /* 0x000e240000000800 */
[----:B0-----:R-:W-:Y:S01]  /*a8d0*/  FADD.FTZ R49, R49, 1 ;  /* 0x3f80000031317421 */ /* 0x001fe20000010000 */
[----:B------:R-:W-:Y:S02]  /*a8e0*/  HADD2.F32 R52, -RZ, R90.H0_H0 ;  /* 0x2000005aff347230 */ /* 0x000fe40000004100 */
[----:B------:R-:W2:Y:S03]  /*a8f0*/  LDL.LU.S16 R90, [R1+0x156] ;  /* 0x00015600015a7983 */ /* 0x000ea60000300600 */
[----:B------:R-:W-:-:S04]  /*a900*/  FADD.FTZ R52, R52, -UR28 ;  /* 0x8000001c34347e21 */ /* 0x000fc80008010000 */
[----:B------:R-:W-:-:S04]  /*a910*/  FMUL.FTZ R52, R52, UR16 ;  /* 0x0000001034347c20 */ /* 0x000fc80008410000 */
[----:B------:R-:W-:-:S04]  /*a920*/  FFMA.FTZ R34, R11, R52, R0 ;  /* 0x000000340b227223 */ /* 0x000fc80000010000 */
[----:B------:R-:W-:-:S06]  /*a930*/  FMUL.FTZ R46, R34, -1.4426950216293334961 ;  /* 0xbfb8aa3b222e7820 */ /* 0x000fcc0000410000 */
[----:B------:R-:W0:Y:S08]  /*a940*/  MUFU.EX2 R46, R46 ;  /* 0x0000002e002e7308 */ /* 0x000e300000000800 */
[----:B------:R-:W1:Y:S01]  /*a950*/  MUFU.RCP R49, R49 ;  /* 0x0000003100317308 */ /* 0x000e620000001000 */
[----:B0-----:R-:W-:-:S07]  /*a960*/  FADD.FTZ R46, R46, 1 ;  /* 0x3f8000002e2e7421 */ /* 0x001fce0000010000 */
[----:B------:R-:W0:Y:S01]  /*a970*/  MUFU.RCP R46, R46 ;  /* 0x0000002e002e7308 */ /* 0x000e220000001000 */
[----:B-1----:R-:W-:Y:S01]  /*a980*/  FMUL.FTZ R50, R50, R49 ;  /* 0x0000003132327220 */ /* 0x002fe20000410000 */
[----:B------:R-:W-:-:S04]  /*a990*/  FADD.FTZ R49, -R49, 1 ;  /* 0x3f80000031317421 */ /* 0x000fc80000010100 */
[----:B------:R-:W-:Y:S01]  /*a9a0*/  FFMA.FTZ R35, R35, R49, 1 ;  /* 0x3f80000023237423 */ /* 0x000fe20000010031 */
[----:B----4-:R-:W-:Y:S02]  /*a9b0*/  HADD2.F32 R49, -RZ, R91.H0_H0 ;  /* 0x2000005bff317230 */ /* 0x010fe40000004100 */
[----:B------:R-:W4:Y:S03]  /*a9c0*/  LDL.S16 R91, [R1+0x168] ;  /* 0x00016800015b7983 */ /* 0x000f260000100600 */
[----:B0-----:R-:W-:Y:S01]  /*a9d0*/  FMUL.FTZ R49, R49, R46 ;  /* 0x0000002e31317220 */ /* 0x001fe20000410000 */
[----:B------:R-:W-:-:S04]  /*a9e0*/  FADD.FTZ R46, -R46, 1 ;  /* 0x3f8000002e2e7421 */ /* 0x000fc80000010100 */
[----:B------:R-:W-:-:S04]  /*a9f0*/  FFMA.FTZ R46, R34, R46, 1 ;  /* 0x3f800000222e7423 */ /* 0x000fc8000001002e */
[----:B------:R-:W-:Y:S01]  /*aa00*/  FMUL.FTZ R49, R49, R46 ;  /* 0x0000002e31317220 */ /* 0x000fe20000410000 */
[----:B---3--:R-:W-:Y:S02]  /*aa10*/  HADD2.F32 R46, -RZ, R93.H0_H0 ;  /* 0x2000005dff2e7230 */ /* 0x008fe40000004100 */
[----:B------:R-:W3:Y:S01]  /*aa20*/  LDL.LU.S16 R93, [R1+0x16a] ;  /* 0x00016a00015d7983 */ /* 0x000ee20000300600 */
[----:B------:R-:W-:Y:S01]  /*aa30*/  FMUL.FTZ R35, R50, R35 ;  /* 0x0000002332237220 */ /* 0x000fe20000410000 */
[----:B--2---:R-:W-:Y:S02]  /*aa40*/  HADD2.F32 R50, -RZ, R92.H0_H0 ;  /* 0x2000005cff327230 */ /* 0x004fe40000004100 */
[----:B------:R-:W2:Y:S03]  /*aa50*/  LDL.S16 R92, [R1+0x166] ;  /* 0x00016600015c7983 */ /* 0x000ea60000100600 */
        /* <DEDUP_REMOVED lines=12> */
[----:B------:R-:W2:Y:S01]  /*ab20*/  LDL.LU.S16 R90, [R1+0x164] ;  /* 0x00016400015a7983 */ /* 0x000ea20000300600 */
[----:B------:R-:W-:Y:S01]  /*ab30*/  FADD.FTZ R83, R45, R40 ;  /* 0x000000282d537221 */ /* 0x000fe20000010000 */
[-C--:B------:R-:W-:Y:S01]  /*ab40*/  FMUL.FTZ R79, R11, R40.reuse ;  /* 0x000000280b4f7220 */ /* 0x080fe20000410000 */
[----:B------:R-:W-:-:S03]  /*ab50*/  FFMA.FTZ R81, R29, R40, R48 ;  /* 0x000000281d517223 */ /* 0x000fc60000010030 */
[----:B------:R-:W-:Y:S01]  /*ab60*/  FFMA.FTZ R40, R29, R79, R44 ;  /* 0x0000004f1d287223 */ /* 0x000fe2000001002c */
[----:B----4-:R-:W-:Y:S02]  /*ab70*/  HADD2.F32 R45, -RZ, R91.H0_H0 ;  /* 0x2000005bff2d7230 */ /* 0x010fe40000004100 */
[----:B------:R-:W4:Y:S01]  /*ab80*/  LDL.S16 R91, [R1+0x16e] ;  /* 0x00016e00015b7983 */ /* 0x000f220000100600 */
[----:B------:R-:W-:-:S04]  /*ab90*/  FADD.FTZ R41, R41, -UR28 ;  /* 0x8000001c29297e21 */ /* 0x000fc80008010000 */
[----:B------:R-:W-:-:S04]  /*aba0*/  FMUL.FTZ R48, R41, UR16 ;  /* 0x0000001029307c20 */ /* 0x000fc80008410000 */
[----:B------:R-:W-:-:S04]  /*abb0*/  FFMA.FTZ R29, R11, R48, R0 ;  /* 0x000000300b1d7223 */ /* 0x000fc80000010000 */
[----:B------:R-:W-:-:S06]  /*abc0*/  FMUL.FTZ R41, R29, -1.4426950216293334961 ;  /* 0xbfb8aa3b1d297820 */ /* 0x000fcc0000410000 */
[----:B------:R-:W0:Y:S01]  /*abd0*/  MUFU.EX2 R41, R41 ;  /* 0x0000002900297308 */ /* 0x000e220000000800 */
[----:B---3--:R-:W-:Y:S02]  /*abe0*/  HADD2.F32 R44, -RZ, R93.H0_H0 ;  /* 0x2000005dff2c7230 */ /* 0x008fe40000004100 */
[----:B------:R-:W3:Y:S01]  /*abf0*/  LDL.S16 R93, [R1+0x172] ;  /* 0x00017200015d7983 */ /* 0x000ee20000100600 */
[----:B0-----:R-:W-:-:S06]  /*ac00*/  FADD.FTZ R41, R41, 1 ;  /* 0x3f80000029297421 */ /* 0x001fcc0000010000 */
[----:B------:R-:W0:Y:S01]  /*ac10*/  MUFU.RCP R41, R41 ;  /* 0x0000002900297308 */ /* 0x000e220000001000 */
[----:B------:R-:W-:Y:S01]  /*ac20*/  FMUL.FTZ R34, R46, R34 ;  /* 0x000000222e227220 */ /* 0x000fe20000410000 */
[----:B--2---:R-:W-:Y:S02]  /*ac30*/  HADD2.F32 R46, -RZ, R92.H0_H0 ;  /* 0x2000005cff2e7230 */ /* 0x004fe40000004100 */
[----:B------:R-:W2:Y:S03]  /*ac40*/  LDL.LU.S16 R92, [R1+0x16c] ;  /* 0x00016c00015c7983 */ /* 0x000ea60000300600 */
        /* <DEDUP_REMOVED lines=16> */
[----:B------:R-:W-:Y:S02]  /*ad50*/  HADD2.F32 R44, -RZ, R90.H0_H0 ;  /* 0x2000005aff2c7230 */ /* 0x000fe40000004100 */
[----:B------:R-:W-:Y:S01]  /*ad60*/  FADD.FTZ R76, R42, R38 ;  /* 0x000000262a4c7221 */ /* 0x000fe20000010000 */
[-C--:B------:R-:W-:Y:S01]  /*ad70*/  FFMA.FTZ R75, R28, R38.reuse, R75 ;  /* 0x000000261c4b7223 */ /* 0x080fe2000001004b */
[----:B------:R-:W2:Y:S01]  /*ad80*/  LDL.LU.S16 R90, [R1+0x170] ;  /* 0x00017000015a7983 */ /* 0x000ea20000300600 */
        /* <DEDUP_REMOVED lines=32> */
[----:B------:R-:W2:Y:S03]  /*af90*/  LDL.LU.S16 R90, [R1+0x160] ;  /* 0x00016000015a7983 */ /* 0x000ea60000300600 */
[----:B------:R-:W-:Y:S01]  /*afa0*/  FADD.FTZ R40, R40, -UR28 ;  /* 0x8000001c28287e21 */ /* 0x000fe20008010000 */
[----:B------:R-:W-:-:S03]  /*afb0*/  FMUL.FTZ R78, R11, R37 ;  /* 0x000000250b4e7220 */ /* 0x000fc60000410000 */
[----:B------:R-:W-:Y:S01]  /*afc0*/  FMUL.FTZ R40, R40, UR16 ;  /* 0x0000001028287c20 */ /* 0x000fe20008410000 */
[C---:B------:R-:W-:Y:S01]  /*afd0*/  FFMA.FTZ R81, R27.reuse, R37, R81 ;  /* 0x000000251b517223 */ /* 0x040fe20000010051 */
[----:B------:R-:W-:Y:S02]  /*afe0*/  FFMA.FTZ R82, R27, R78, R82 ;  /* 0x0000004e1b527223 */ /* 0x000fe40000010052 */
[----:B------:R-:W-:Y:S01]  /*aff0*/  FFMA.FTZ R27, R11, R40, R0 ;  /* 0x000000280b1b7223 */ /* 0x000fe20000010000 */
[----:B------:R-:W-:-:S03]  /*b000*/  FADD.FTZ R83, R83, R37 ;  /* 0x0000002553537221 */ /* 0x000fc60000010000 */
[----:B------:R-:W-:-:S06]  /*b010*/  FMUL.FTZ R37, R27, -1.4426950216293334961 ;  /* 0xbfb8aa3b1b257820 */ /* 0x000fcc0000410000 */
[----:B------:R-:W0:Y:S02]  /*b020*/  MUFU.EX2 R37, R37 ;  /* 0x0000002500257308 */ /* 0x000e240000000800 */
[----:B0-----:R-:W-:-:S06]  /*b030*/  FADD.FTZ R37, R37, 1 ;  /* 0x3f80000025257421 */ /* 0x001fcc0000010000 */
[----:B------:R-:W0:Y:S01]  /*b040*/  MUFU.RCP R37, R37 ;  /* 0x0000002500257308 */ /* 0x000e220000001000 */
[----:B---3--:R-:W-:Y:S02]  /*b050*/  HADD2.F32 R80, -RZ, R93.H0_H0 ;  /* 0x2000005dff507230 */ /* 0x008fe40000004100 */
[----:B------:R-:W3:Y:S01]  /*b060*/  LDL.S16 R93, [R1+0x180] ;  /* 0x00018000015d7983 */ /* 0x000ee20000100600 */
[----:B----4-:R-:W-:-:S03]  /*b070*/  HADD2.F32 R38, -RZ, R91.H0_H0 ;  /* 0x2000005bff267230 */ /* 0x010fc60000004100 */
[----:B------:R-:W4:Y:S02]  /*b080*/  LDL.LU.S16 R91, [R1+0x178] ;  /* 0x00017800015b7983 */ /* 0x000f240000300600 */
[----:B0-----:R-:W-:Y:S01]  /*b090*/  FMUL.FTZ R38, R38, R37 ;  /* 0x0000002526267220 */ /* 0x001fe20000410000 */
[----:B------:R-:W-:-:S04]  /*b0a0*/  FADD.FTZ R37, -R37, 1 ;  /* 0x3f80000025257421 */ /* 0x000fc80000010100 */
[----:B------:R-:W-:Y:S01]  /*b0b0*/  FFMA.FTZ R37, R27, R37, 1 ;  /* 0x3f8000001b257423 */ /* 0x000fe20000010025 */
[----:B--2---:R-:W-:Y:S02]  /*b0c0*/  HADD2.F32 R27, -RZ, R92.H0_H0 ;  /* 0x2000005cff1b7230 */ /* 0x004fe40000004100 */
        /* <DEDUP_REMOVED lines=14> */
[----:B------:R-:W-:-:S04]  /*b1b0*/  FFMA.FTZ R27, R78, R27, 1 ;  /* 0x3f8000004e1b7423 */ /* 0x000fc8000001001b */
[----:B------:R-:W-:Y:S01]  /*b1c0*/  FMUL.FTZ R27, R80, R27 ;  /* 0x0000001b501b7220 */ /* 0x000fe20000410000 */
[----:B------:R-:W-:Y:S02]  /*b1d0*/  HADD2.F32 R78, -RZ, R90.H0_H0 ;  /* 0x2000005aff4e7230 */ /* 0x000fe40000004100 */
        /* <DEDUP_REMOVED lines=9> */
[----:B---3--:R-:W-:Y:S02]  /*b270*/  HADD2.F32 R85, -RZ, R93.H0_H0 ;  /* 0x2000005dff557230 */ /* 0x008fe40000004100 */
[----:B------:R-:W3:Y:S01]  /*b280*/  LDL.LU.S16 R93, [R1+0x182] ;  /* 0x00018200015d7983 */ /* 0x000ee20000300600 */
[----:B----4-:R-:W-:-:S03]  /*b290*/  HADD2.F32 R84, -RZ, R91.H0_H0 ;  /* 0x2000005bff547230 */ /* 0x010fc60000004100 */
[----:B------:R-:W4:Y:S02]  /*b2a0*/  LDL.LU.S16 R91, [R1+0x128] ;  /* 0x00012800015b7983 */ /* 0x000f240000300600 */
        /* <DEDUP_REMOVED lines=19> */
[----:B------:R-:W-:Y:S01]  /*b3e0*/  FADD.FTZ R7, R83, R12 ;  /* 0x0000000c53077221 */ /* 0x000fe20000010000 */
        /* <DEDUP_REMOVED lines=11> */
[----:B------:R-:W3:Y:S01]  /*b4a0*/  LDL.S16 R93, [R1+0x184] ;  /* 0x00018400015d7983 */ /* 0x000ee20000100600 */
[----:B----4-:R-:W-:Y:S02]  /*b4b0*/  HADD2.F32 R85, -RZ, R91.H0_H0 ;  /* 0x2000005bff557230 */ /* 0x010fe40000004100 */
[----:B------:R-:W-:Y:S01]  /*b4c0*/  FADD.FTZ R79, R79, R84 ;  /* 0x000000544f4f7221 */ /* 0x000fe20000010000 */
[----:B------:R-:W-:Y:S01]  /*b4d0*/  FADD.FTZ R76, R76, R16 ;  /* 0x000000104c4c7221 */ /* 0x000fe20000010000 */
[----:B------:R-:W-:Y:S01]  /*b4e0*/  FFMA.FTZ R75, R14, R16, R75 ;  /* 0x000000100e4b7223 */ /* 0x000fe2000001004b */
[----:B------:R-:W-:Y:S02]  /*b4f0*/  HADD2.F32 R88, -RZ, R4.H0_H0 ;  /* 0x20000004ff587230 */ /* 0x000fe40000004100 */
[----:B0-----:R-:W-:Y:S01]  /*b500*/  FMUL.FTZ R85, R85, R83 ;  /* 0x0000005355557220 */ /* 0x001fe20000410000 */
[----:B------:R-:W-:Y:S01]  /*b510*/  FADD.FTZ R83, -R83, 1 ;  /* 0x3f80000053537421 */ /* 0x000fe20000010100 */
[----:B------:R-:W4:Y:S03]  /*b520*/  LDL.LU.S16 R91, [R1+0x186] ;  /* 0x00018600015b7983 */ /* 0x000f260000300600 */
[----:B------:R-:W-:Y:S01]  /*b530*/  FFMA.FTZ R82, R82, R83, 1 ;  /* 0x3f80000052527423 */ /* 0x000fe20000010053 */
[----:B--2---:R-:W-:-:S02]  /*b540*/  HADD2.F32 R83, -RZ, R92.H0_H0 ;  /* 0x2000005cff537230 */ /* 0x004fc40000004100 */
[----:B------:R-:W-:Y:S01]  /*b550*/  FMUL.FTZ R16, R13, R16 ;  /* 0x000000100d107220 */ /* 0x000fe20000410000 */
[----:B------:R-:W2:Y:S02]  /*b560*/  LDL.LU.S16 R92, [R1+0x18a] ;  /* 0x00018a00015c7983 */ /* 0x000ea40000300600 */
        /* <DEDUP_REMOVED lines=27> */
[----:B------:R-:W-:-:S05]  /*b720*/  HADD2.F32 R3, -RZ, R3.H1_H1 ;  /* 0x30000003ff037230 */ /* 0x000fca0000004100 */
[----:B------:R-:W-:-:S04]  /*b730*/  FADD.FTZ R3, R3, -UR28 ;  /* 0x8000001c03037e21 */ /* 0x000fc80008010000 */
[----:B------:R-:W-:Y:S01]  /*b740*/  FMUL.FTZ R3, R3, UR16 ;  /* 0x0000001003037c20 */ /* 0x000fe20008410000 */
[----:B------:R-:W-:-:S03]  /*b750*/  FADD.FTZ R79, R16, R79 ;  /* 0x0000004f104f7221 */ /* 0x000fc60000010000 */
[----:B------:R-:W-:-:S04]  /*b760*/  FFMA.FTZ R14, R13, R3, R2 ;  /* 0x000000030d0e7223 */ /* 0x000fc80000010002 */
[----:B------:R-:W-:-:S06]  /*b770*/  FMUL.FTZ R16, R14, -1.4426950216293334961 ;  /* 0xbfb8aa3b0e107820 */ /* 0x000fcc0000410000 */
[----:B------:R-:W0:Y:S01]  /*b780*/  MUFU.EX2 R16, R16 ;  /* 0x0000001000107308 */ /* 0x000e220000000800 */
[----:B------:R-:W-:Y:S02]  /*b790*/  HADD2.F32 R4, -RZ, R4.H1_H1 ;  /* 0x30000004ff047230 */ /* 0x000fe40000004100 */
        /* <DEDUP_REMOVED lines=11> */
[----:B------:R-:W-:Y:S01]  /*b850*/  FADD.FTZ R7, R7, R19 ;  /* 0x0000001307077221 */ /* 0x000fe20000010000 */
[-C--:B------:R-:W-:Y:S01]  /*b860*/  FFMA.FTZ R81, R17, R19.reuse, R81 ;  /* 0x0000001311517223 */ /* 0x080fe20000010051 */
[----:B------:R-:W-:Y:S01]  /*b870*/  FMUL.FTZ R19, R11, R19 ;  /* 0x000000130b137220 */ /* 0x000fe20000410000 */
[----:B0-----:R-:W-:-:S06]  /*b880*/  FADD.FTZ R16, R16, 1 ;  /* 0x3f80000010107421 */ /* 0x001fcc0000010000 */
[----:B------:R-:W0:Y:S01]  /*b890*/  MUFU.RCP R16, R16 ;  /* 0x0000001000107308 */ /* 0x000e220000001000 */
[----:B------:R-:W-:Y:S01]  /*b8a0*/  FFMA.FTZ R15, R17, R19, R15 ;  /* 0x00000013110f7223 */ /* 0x000fe2000001000f */
[----:B----4-:R-:W-:-:S05]  /*b8b0*/  HADD2.F32 R17, -RZ, R91.H0_H0 ;  /* 0x2000005bff117230 */ /* 0x010fca0000004100 */
        /* <DEDUP_REMOVED lines=10> */
[----:B------:R-:W0:Y:S01]  /*b960*/  MUFU.EX2 R19, R19 ;  /* 0x0000001300137308 */ /* 0x000e220000000800 */
[----:B---3--:R-:W-:Y:S02]  /*b970*/  HADD2.F32 R89, -RZ, R93.H0_H0 ;  /* 0x2000005dff597230 */ /* 0x008fe40000004100 */
[----:B------:R-:W3:Y:S01]  /*b980*/  LDL.LU.S16 R93, [R1+0x18c] ;  /* 0x00018c00015d7983 */ /* 0x000ee20000300600 */
[----:B0-----:R-:W-:-:S06]  /*b990*/  FADD.FTZ R19, R19, 1 ;  /* 0x3f80000013137421 */ /* 0x001fcc0000010000 */
[----:B------:R-:W0:Y:S02]  /*b9a0*/  MUFU.RCP R19, R19 ;  /* 0x0000001300137308 */ /* 0x000e240000001000 */
[----:B0-----:R-:W-:Y:S01]  /*b9b0*/  FMUL.FTZ R89, R89, R19 ;  /* 0x0000001359597220 */ /* 0x001fe20000410000 */
[----:B------:R-:W-:-:S04]  /*b9c0*/  FADD.FTZ R19, -R19, 1 ;  /* 0x3f80000013137421 */ /* 0x000fc80000010100 */
[----:B------:R-:W-:Y:S01]  /*b9d0*/  FFMA.FTZ R19, R17, R19, 1 ;  /* 0x3f80000011137423 */ /* 0x000fe20000010013 */
[----:B--2---:R-:W-:-:S05]  /*b9e0*/  HADD2.F32 R17, -RZ, R92.H0_H0 ;  /* 0x2000005cff117230 */ /* 0x004fca0000004100 */
[----:B------:R-:W-:Y:S01]  /*b9f0*/  FADD.FTZ R17, R17, -UR28 ;  /* 0x8000001c11117e21 */ /* 0x000fe20008010000 */
[----:B------:R-:W-:Y:S01]  /*ba00*/  FADD.FTZ R76, R76, R21 ;  /* 0x000000154c4c7221 */ /* 0x000fe20000010000 */
[C---:B------:R-:W-:Y:S02]  /*ba10*/  FFMA.FTZ R75, R20.reuse, R21, R75 ;  /* 0x00000015144b7223 */ /* 0x040fe4000001004b */
        /* <DEDUP_REMOVED lines=10> */
[----:B------:R-:W-:Y:S02]  /*bac0*/  HADD2.F32 R90, -RZ, R6.H0_H0 ;  /* 0x20000006ff5a7230 */ /* 0x000fe40000004100 */
[----:B------:R-:W-:-:S04]  /*bad0*/  FADD.FTZ R5, R5, -UR28 ;  /* 0x8000001c05057e21 */ /* 0x000fc80008010000 */
[----:B------:R-:W-:Y:S01]  /*bae0*/  FMUL.FTZ R5, R5, UR16 ;  /* 0x0000001005057c20 */ /* 0x000fe20008410000 */
[----:B------:R-:W-:Y:S01]  /*baf0*/  FADD.FTZ R79, R21, R79 ;  /* 0x0000004f154f7221 */ /* 0x000fe20000010000 */
[----:B0-----:R-:W-:Y:S01]  /*bb00*/  FMUL.FTZ R90, R90, R20 ;  /* 0x000000145a5a7220 */ /* 0x001fe20000410000 */
[----:B------:R-:W-:-:S04]  /*bb10*/  FADD.FTZ R20, -R20, 1 ;  /* 0x3f80000014147421 */ /* 0x000fc80000010100 */
[----:B------:R-:W-:Y:S01]  /*bb20*/  FFMA.FTZ R20, R19, R20, 1 ;  /* 0x3f80000013147423 */ /* 0x000fe20000010014 */
[----:B------:R-:W-:-:S04]  /*bb30*/  FFMA.FTZ R19, R13, R5, R2 ;  /* 0x000000050d137223 */ /* 0x000fc80000010002 */
        /* <DEDUP_REMOVED lines=11> */
[----:B------:R-:W-:-:S04]  /*bbf0*/  FADD.FTZ R8, R8, -UR28 ;  /* 0x8000001c08087e21 */ /* 0x000fc80008010000 */
[----:B------:R-:W-:Y:S01]  /*bc00*/  FMUL.FTZ R8, R8, UR16 ;  /* 0x0000001008087c20 */ /* 0x000fe20008410000 */
[----:B------:R-:W-:Y:S01]  /*bc10*/  FADD.FTZ R79, R79, R23 ;  /* 0x000000174f4f7221 */ /* 0x000fe20000010000 */
[----:B------:R-:W-:Y:S01]  /*bc20*/  FADD.FTZ R76, R76, R24 ;  /* 0x000000184c4c7221 */ /* 0x000fe20000010000 */
[-C--:B------:R-:W-:Y:S01]  /*bc30*/  FFMA.FTZ R75, R25, R24.reuse, R75 ;  /* 0x00000018194b7223 */ /* 0x080fe2000001004b */
[----:B------:R-:W-:-:S04]  /*bc40*/  FMUL.FTZ R24, R13, R24 ;  /* 0x000000180d187220 */ /* 0x000fc80000410000 */
[----:B------:R-:W-:Y:S01]  /*bc50*/  FFMA.FTZ R15, R25, R24, R15 ;  /* 0x00000018190f7223 */ /* 0x000fe2000001000f */
[----:B---3--:R-:W-:-:S05]  /*bc60*/  HADD2.F32 R90, -RZ, R93.H0_H0 ;  /* 0x2000005dff5a7230 */ /* 0x008fca0000004100 */
        /* <DEDUP_REMOVED lines=15> */
[----:B------:R-:W-:-:S04]  /*bd60*/  FFMA.FTZ R21, R13, R8, R2 ;  /* 0x000000080d157223 */ /* 0x000fc80000010002 */
[----:B------:R-:W-:-:S06]  /*bd70*/  FMUL.FTZ R23, R21, -1.4426950216293334961 ;  /* 0xbfb8aa3b15177820 */ /* 0x000fcc0000410000 */
[----:B------:R-:W0:Y:S01]  /*bd80*/  MUFU.EX2 R23, R23 ;  /* 0x0000001700177308 */ /* 0x000e220000000800 */
[----:B------:R-:W-:Y:S02]  /*bd90*/  HADD2.F32 R9, -RZ, R9.H1_H1 ;  /* 0x30000009ff097230 */ /* 0x000fe40000004100 */
[----:B0-----:R-:W-:-:S06]  /*bda0*/  FADD.FTZ R22, R23, 1 ;  /* 0x3f80000017167421 */ /* 0x001fcc0000010000 */
[----:B------:R-:W0:Y:S01]  /*bdb0*/  MUFU.RCP R22, R22 ;  /* 0x0000001600167308 */ /* 0x000e220000001000 */
[----:B------:R-:W-:Y:S01]  /*bdc0*/  FMUL.FTZ R92, R91, R92 ;  /* 0x0000005c5b5c7220 */ /* 0x000fe20000410000 */
[----:B------:R-:W-:Y:S02]  /*bdd0*/  HADD2.F32 R91, -RZ, R6.H1_H1 ;  /* 0x30000006ff5b7230 */ /* 0x000fe40000004100 */
        /* <DEDUP_REMOVED lines=11> */
[----:B------:R-:W-:Y:S02]  /*be90*/  HADD2.F32 R10, -RZ, R10.H0_H0 ;  /* 0x2000000aff0a7230 */ /* 0x000fe40000004100 */
[----:B------:R-:W-:-:S03]  /*bea0*/  FMUL.FTZ R6, R6, R91 ;  /* 0x0000005b06067220 */ /* 0x000fc60000410000 */
[----:B------:R-:W-:-:S04]  /*beb0*/  FADD.FTZ R10, R10, -UR28 ;  /* 0x8000001c0a0a7e21 */ /* 0x000fc80008010000 */
[----:B------:R-:W-:Y:S01]  /*bec0*/  FMUL.FTZ R10, R10, UR16 ;  /* 0x000000100a0a7c20 */ /* 0x000fe20008410000 */
[----:B0-----:R-:W-:-:S04]  /*bed0*/  FADD.FTZ R91, -R23, 1 ;  /* 0x3f800000175b7421 */ /* 0x001fc80000010100 */
[----:B------:R-:W-:Y:S01]  /*bee0*/  FFMA.FTZ R91, R21, R91, 1 ;  /* 0x3f800000155b7423 */ /* 0x000fe2000001005b */
[----:B------:R-:W-:-:S04]  /*bef0*/  FFMA.FTZ R21, R13, R10, R2 ;  /* 0x0000000a0d157223 */ /* 0x000fc80000010002 */
[----:B------:R-:W-:-:S06]  /*bf00*/  FMUL.FTZ R25, R21, -1.4426950216293334961 ;  /* 0xbfb8aa3b15197820 */ /* 0x000fcc0000410000 */
[----:B------:R-:W0:Y:S01]  /*bf10*/  MUFU.EX2 R25, R25 ;  /* 0x0000001900197308 */ /* 0x000e220000000800 */
[----:B------:R-:W-:-:S04]  /*bf20*/  FMUL.FTZ R22, R22, R23 ;  /* 0x0000001716167220 */ /* 0x000fc80000410000 */
[----:B------:R-:W-:Y:S01]  /*bf30*/  FMUL.FTZ R22, R22, R91 ;  /* 0x0000005b16167220 */ /* 0x000fe20000410000 */
[----:B0-----:R-:W-:-:S06]  /*bf40*/  FADD.FTZ R91, R25, 1 ;  /* 0x3f800000195b7421 */ /* 0x001fcc0000010000 */
[----:B------:R-:W0:Y:S01]  /*bf50*/  MUFU.RCP R91, R91 ;  /* 0x0000005b005b7308 */ /* 0x000e220000001000 */
[----:B------:R-:W-:Y:S01]  /*bf60*/  FADD.FTZ R79, R24, R79 ;  /* 0x0000004f184f7221 */ /* 0x000fe20000010000 */
[----:B------:R-:W-:Y:S02]  /*bf70*/  HADD2.F32 R24, -RZ, R87.H0_H0 ;  /* 0x20000057ff187230 */ /* 0x000fe40000004100 */
[----:B------:R-:W-:Y:S01]  /*bf80*/  FADD.FTZ R76, R76, R63 ;  /* 0x0000003f4c4c7221 */ /* 0x000fe20000010000 */
[-C--:B------:R-:W-:Y:S01]  /*bf90*/  FFMA.FTZ R75, R74, R63.reuse, R75 ;  /* 0x0000003f4a4b7223 */ /* 0x080fe2000001004b */
[----:B------:R-:W-:Y:S01]  /*bfa0*/  FMUL.FTZ R63, R13, R63 ;  /* 0x0000003f0d3f7220 */ /* 0x000fe20000410000 */
[----:B0-----:R-:W-:Y:S01]  /*bfb0*/  FMUL.FTZ R23, R24, R91 ;  /* 0x0000005b18177220 */ /* 0x001fe20000410000 */
[----:B------:R-:W-:-:S04]  /*bfc0*/  FADD.FTZ R24, -R91, 1 ;  /* 0x3f8000005b187421 */ /* 0x000fc80000010100 */
[----:B------:R-:W-:Y:S01]  /*bfd0*/  FFMA.FTZ R87, R21, R24, 1 ;  /* 0x3f80000015577423 */ /* 0x000fe20000010018 */
[-C--:B------:R-:W-:Y:S01]  /*bfe0*/  FMUL.FTZ R21, R11, R55.reuse ;  /* 0x000000370b157220 */ /* 0x080fe20000410000 */
[----:B------:R-:W-:-:S03]  /*bff0*/  FFMA.FTZ R24, R26, R55, R81 ;  /* 0x000000371a187223 */ /* 0x000fc60000010051 */
[----:B------:R-:W-:Y:S01]  /*c000*/  FFMA.FTZ R26, R26, R21, R15 ;  /* 0x000000151a1a7223 */ /* 0x000fe2000001000f */
[----:B------:R-:W-:Y:S01]  /*c010*/  FADD.FTZ R7, R7, R55 ;  /* 0x0000003707077221 */ /* 0x000fe20000010000 */
[----:B------:R-:W-:Y:S01]  /*c020*/  FADD.FTZ R79, R79, R21 ;  /* 0x000000154f4f7221 */ /* 0x000fe20000010000 */
[-C--:B------:R-:W-:Y:S01]  /*c030*/  FMUL.FTZ R15, R11, R70.reuse ;  /* 0x000000460b0f7220 */ /* 0x080fe20000410000 */
[----:B------:R-:W-:Y:S01]  /*c040*/  FFMA.FTZ R26, R74, R63, R26 ;  /* 0x0000003f4a1a7223 */ /* 0x000fe2000001001a */
[----:B------:R-:W-:Y:S01]  /*c050*/  FADD.FTZ R7, R7, R70 ;  /* 0x0000004607077221 */ /* 0x000fe20000010000 */
[----:B------:R-:W-:Y:S01]  /*c060*/  FFMA.FTZ R24, R73, R70, R24 ;  /* 0x0000004649187223 */ /* 0x000fe20000010018 */
[----:B------:R-:W-:Y:S01]  /*c070*/  FADD.FTZ R79, R63, R79 ;  /* 0x0000004f3f4f7221 */ /* 0x000fe20000010000 */
[----:B------:R-:W-:Y:S01]  /*c080*/  FFMA.FTZ R70, R73, R15, R26 ;  /* 0x0000000f49467223 */ /* 0x000fe2000001001a */
[----:B------:R-:W-:Y:S02]  /*c090*/  FMUL.FTZ R21, R13, R51 ;  /* 0x000000330d157220 */ /* 0x000fe40000410000 */
[----:B------:R-:W-:Y:S01]  /*c0a0*/  FADD.FTZ R74, R79, R15 ;  /* 0x0000000f4f4a7221 */ /* 0x000fe20000010000 */
[-C--:B------:R-:W-:Y:S01]  /*c0b0*/  FMUL.FTZ R15, R11, R68.reuse ;  /* 0x000000440b0f7220 */ /* 0x080fe20000410000 */
[C---:B------:R-:W-:Y:S01]  /*c0c0*/  FFMA.FTZ R70, R72.reuse, R21, R70 ;  /* 0x0000001548467223 */ /* 0x040fe20000010046 */
[----:B------:R-:W-:Y:S01]  /*c0d0*/  FFMA.FTZ R24, R71, R68, R24 ;  /* 0x0000004447187223 */ /* 0x000fe20000010018 */
[----:B------:R-:W-:-:S02]  /*c0e0*/  FFMA.FTZ R26, R72, R51, R75 ;  /* 0x00000033481a7223 */ /* 0x000fc4000001004b */
[----:B------:R-:W-:Y:S01]  /*c0f0*/  FFMA.FTZ R71, R71, R15, R70 ;  /* 0x0000000f47477223 */ /* 0x000fe20000010046 */
[----:B------:R-:W-:Y:S01]  /*c100*/  FMUL.FTZ R70, R13, R47 ;  /* 0x0000002f0d467220 */ /* 0x000fe20000410000 */
[----:B------:R-:W-:Y:S01]  /*c110*/  FADD.FTZ R74, R21, R74 ;  /* 0x0000004a154a7221 */ /* 0x000fe20000010000 */
[----:B------:R-:W-:Y:S01]  /*c120*/  FADD.FTZ R68, R7, R68 ;  /* 0x0000004407447221 */ /* 0x000fe20000010000 */
[----:B------:R-:W-:Y:S01]  /*c130*/  FMUL.FTZ R55, R23, R87 ;  /* 0x0000005717377220 */ /* 0x000fe20000410000 */
[C---:B------:R-:W-:Y:S01]  /*c140*/  FFMA.FTZ R7, R69.reuse, R47, R26 ;  /* 0x0000002f45077223 */ /* 0x040fe2000001001a */
[----:B------:R-:W-:Y:S01]  /*c150*/  FFMA.FTZ R26, R69, R70, R71 ;  /* 0x00000046451a7223 */ /* 0x000fe20000010047 */
[----:B------:R-:W-:Y:S01]  /*c160*/  FMUL.FTZ R23, R11, R65 ;  /* 0x000000410b177220 */ /* 0x000fe20000410000 */
[----:B------:R-:W-:Y:S01]  /*c170*/  FADD.FTZ R15, R74, R15 ;  /* 0x0000000f4a0f7221 */ /* 0x000fe20000010000 */
[----:B------:R-:W-:Y:S02]  /*c180*/  FMUL.FTZ R25, R13, R43 ;  /* 0x0000002b0d197220 */ /* 0x000fe40000410000 */
[C---:B------:R-:W-:Y:S01]  /*c190*/  FFMA.FTZ R26, R67.reuse, R23, R26 ;  /* 0x00000017431a7223 */ /* 0x040fe2000001001a */
[----:B------:R-:W-:Y:S01]  /*c1a0*/  FADD.FTZ R15, R70, R15 ;  /* 0x0000000f460f7221 */ /* 0x000fe20000010000 */
[----:B------:R-:W-:Y:S01]  /*c1b0*/  FFMA.FTZ R21, R67, R65, R24 ;  /* 0x0000004143157223 */ /* 0x000fe20000010018 */
[----:B------:R-:W-:Y:S01]  /*c1c0*/  FFMA.FTZ R24, R66, R43, R7 ;  /* 0x0000002b42187223 */ /* 0x000fe20000010007 */
[----:B------:R-:W-:Y:S01]  /*c1d0*/  FADD.FTZ R65, R68, R65 ;  /* 0x0000004144417221 */ /* 0x000fe20000010000 */
[----:B------:R-:W-:Y:S01]  /*c1e0*/  FFMA.FTZ R7, R66, R25, R26 ;  /* 0x0000001942077223 */ /* 0x000fe2000001001a */
[----:B------:R-:W-:Y:S01]  /*c1f0*/  FADD.FTZ R68, R15, R23 ;  /* 0x000000170f447221 */ /* 0x000fe20000010000 */
[-C--:B------:R-:W-:Y:S01]  /*c200*/  FMUL.FTZ R66, R11, R60.reuse ;  /* 0x0000003c0b427220 */ /* 0x080fe20000410000 */
[----:B------:R-:W-:-:S02]  /*c210*/  FFMA.FTZ R26, R64, R60, R21 ;  /* 0x0000003c401a7223 */ /* 0x000fc40000010015 */
        /* <DEDUP_REMOVED lines=8> */
[----:B------:R-:W-:Y:S02]  /*c2a0*/  FADD.FTZ R21, R64, R21 ;  /* 0x0000001540157221 */ /* 0x000fe40000010000 */
[C---:B------:R-:W-:Y:S01]  /*c2b0*/  FFMA.FTZ R24, R59.reuse, R23, R24 ;  /* 0x000000173b187223 */ /* 0x040fe20000010018 */
[----:B------:R-:W-:Y:S01]  /*c2c0*/  FFMA.FTZ R15, R59, R57, R26 ;  /* 0x000000393b0f7223 */ /* 0x000fe2000001001a */
[----:B------:R-:W-:-:S02]  /*c2d0*/  FADD.FTZ R26, R21, R23 ;  /* 0x00000017151a7221 */ /* 0x000fc40000010000 */
[----:B------:R-:W-:Y:S01]  /*c2e0*/  FFMA.FTZ R21, R58, R25, R24 ;  /* 0x000000193a157223 */ /* 0x000fe20000010018 */
[-C--:B------:R-:W-:Y:S01]  /*c2f0*/  FMUL.FTZ R24, R11, R53.reuse ;  /* 0x000000350b187220 */ /* 0x080fe20000410000 */
[----:B------:R-:W-:Y:S01]  /*c300*/  FADD.FTZ R26, R25, R26 ;  /* 0x0000001a191a7221 */ /* 0x000fe20000010000 */
[----:B------:R-:W-:Y:S01]  /*c310*/  FFMA.FTZ R15, R56, R53, R15 ;  /* 0x00000035380f7223 */ /* 0x000fe2000001000f */
[----:B------:R-:W-:Y:S01]  /*c320*/  FADD.FTZ R76, R76, R51 ;  /* 0x000000334c4c7221 */ /* 0x000fe20000010000 */
        /* <DEDUP_REMOVED lines=16> */
[----:B------:R-:W-:Y:S01]  /*c430*/  FFMA.FTZ R7, R58, R36, R7 ;  /* 0x000000243a077223 */ /* 0x000fe20000010007 */
[----:B------:R-:W-:Y:S01]  /*c440*/  FADD.FTZ R26, R21, R26 ;  /* 0x0000001a151a7221 */ /* 0x000fe20000010000 */
[----:B------:R-:W-:Y:S01]  /*c450*/  FADD.FTZ R36, R39, R36 ;  /* 0x0000002427247221 */ /* 0x000fe20000010000 */
[C---:B------:R-:W-:Y:S01]  /*c460*/  FFMA.FTZ R15, R48.reuse, R45, R15 ;  /* 0x0000002d300f7223 */ /* 0x040fe2000001000f */
        /* <DEDUP_REMOVED lines=29> */
[----:B------:R-:W-:Y:S01]  /*c640*/  FFMA.FTZ R40, R38, R15, R40 ;  /* 0x0000000f26287223 */ /* 0x000fe20000010028 */
[----:B------:R-:W-:Y:S01]  /*c650*/  FMUL.FTZ R21, R11, R18 ;  /* 0x000000120b157220 */ /* 0x000fe20000410000 */
[----:B------:R-:W-:Y:S01]  /*c660*/  FADD.FTZ R37, R60, R37 ;  /* 0x000000253c257221 */ /* 0x000fe20000010000 */
[----:B------:R-:W-:Y:S01]  /*c670*/  FADD.FTZ R26, R15, R26 ;  /* 0x0000001a0f1a7221 */ /* 0x000fe20000010000 */
[----:B------:R-:W-:Y:S01]  /*c680*/  FFMA.FTZ R7, R38, R27, R7 ;  /* 0x0000001b26077223 */ /* 0x000fe20000010007 */
[----:B------:R-:W-:Y:S01]  /*c690*/  FFMA.FTZ R40, R77, R21, R40 ;  /* 0x000000154d287223 */ /* 0x000fe20000010028 */
[----:B------:R-:W-:Y:S01]  /*c6a0*/  FMUL.FTZ R23, R13, R80 ;  /* 0x000000500d177220 */ /* 0x000fe20000410000 */
[----:B------:R-:W-:Y:S01]  /*c6b0*/  FFMA.FTZ R15, R77, R18, R24 ;  /* 0x000000124d0f7223 */ /* 0x000fe20000010018 */
[----:B------:R-:W-:Y:S01]  /*c6c0*/  FADD.FTZ R37, R37, R18 ;  /* 0x0000001225257221 */ /* 0x000fe20000010000 */
[----:B------:R-:W-:Y:S01]  /*c6d0*/  FADD.FTZ R26, R26, R21 ;  /* 0x000000151a1a7221 */ /* 0x000fe20000010000 */
[C---:B------:R-:W-:Y:S01]  /*c6e0*/  FFMA.FTZ R18, R78.reuse, R80, R7 ;  /* 0x000000504e127223 */ /* 0x040fe20000010007 */
[----:B------:R-:W-:Y:S01]  /*c6f0*/  FFMA.FTZ R7, R78, R23, R40 ;  /* 0x000000174e077223 */ /* 0x000fe20000010028 */
[-C--:B------:R-:W-:Y:S01]  /*c700*/  FMUL.FTZ R24, R11, R82.reuse ;  /* 0x000000520b187220 */ /* 0x080fe20000410000 */
[----:B------:R-:W-:Y:S01]  /*c710*/  FADD.FTZ R26, R23, R26 ;  /* 0x0000001a171a7221 */ /* 0x000fe20000010000 */
[----:B------:R-:W-:-:S02]  /*c720*/  FFMA.FTZ R15, R12, R82, R15 ;  /* 0x000000520c0f7223 */ /* 0x000fc4000001000f */
[----:B------:R-:W-:Y:S01]  /*c730*/  FFMA.FTZ R7, R12, R24, R7 ;  /* 0x000000180c077223 */ /* 0x000fe20000010007 */
[----:B------:R-:W-:Y:S01]  /*c740*/  FMUL.FTZ R12, R13, R86 ;  /* 0x000000560d0c7220 */ /* 0x000fe20000410000 */
[----:B------:R-:W-:Y:S01]  /*c750*/  FADD.FTZ R21, R26, R24 ;  /* 0x000000181a157221 */ /* 0x000fe20000010000 */
[-C--:B------:R-:W-:Y:S02]  /*c760*/  FMUL.FTZ R24, R11, R85.reuse ;  /* 0x000000550b187220 */ /* 0x080fe40000410000 */
[C---:B------:R-:W-:Y:S01]  /*c770*/  FFMA.FTZ R7, R83.reuse, R12, R7 ;  /* 0x0000000c53077223 */ /* 0x040fe20000010007 */
[----:B------:R-:W-:Y:S01]  /*c780*/  FADD.FTZ R21, R12, R21 ;  /* 0x000000150c157221 */ /* 0x000fe20000010000 */
[----:B------:R-:W-:Y:S01]  /*c790*/  FFMA.FTZ R18, R83, R86, R18 ;  /* 0x0000005653127223 */ /* 0x000fe20000010012 */
[----:B------:R-:W-:Y:S01]  /*c7a0*/  FMUL.FTZ R12, R13, R88 ;  /* 0x000000580d0c7220 */ /* 0x000fe20000410000 */
        /* <DEDUP_REMOVED lines=31> */
[----:B------:R-:W-:Y:S01]  /*c9a0*/  FADD.FTZ R85, R85, R16 ;  /* 0x0000001055557221 */ /* 0x000fe20000010000 */
[----:B------:R-:W-:Y:S01]  /*c9b0*/  FADD.FTZ R89, R88, R89 ;  /* 0x0000005958597221 */ /* 0x000fe20000010000 */
[----:B------:R-:W-:Y:S01]  /*c9c0*/  FMUL.FTZ R5, R13, R6 ;  /* 0x000000060d057220 */ /* 0x000fe20000410000 */
[----:B------:R-:W-:Y:S01]  /*c9d0*/  FADD.FTZ R14, R15, R14 ;  /* 0x0000000e0f0e7221 */ /* 0x000fe20000010000 */
[----:B------:R-:W-:Y:S01]  /*c9e0*/  FFMA.FTZ R52, R19, R92, R3 ;  /* 0x0000005c13347223 */ /* 0x000fe20000010003 */
[----:B------:R-:W-:Y:S01]  /*c9f0*/  FADD.FTZ R85, R85, R20 ;  /* 0x0000001455557221 */ /* 0x000fe20000010000 */
[----:B------:R-:W-:Y:S01]  /*ca00*/  FADD.FTZ R89, R89, R90 ;  /* 0x0000005a59597221 */ /* 0x000fe20000010000 */
[----:B------:R-:W-:Y:S01]  /*ca10*/  FMUL.FTZ R3, R11, R22 ;  /* 0x000000160b037220 */ /* 0x000fe20000410000 */
[C---:B------:R-:W-:Y:S01]  /*ca20*/  FFMA.FTZ R4, R8.reuse, R5, R17 ;  /* 0x0000000508047223 */ /* 0x040fe20000010011 */
[----:B------:R-:W-:Y:S01]  /*ca30*/  FADD.FTZ R14, R5, R14 ;  /* 0x0000000e050e7221 */ /* 0x000fe20000010000 */
[----:B------:R-:W-:Y:S01]  /*ca40*/  FFMA.FTZ R7, R8, R6, R7 ;  /* 0x0000000608077223 */ /* 0x000fe20000010007 */
[----:B------:R-:W-:Y:S01]  /*ca50*/  FADD.FTZ R85, R85, R92 ;  /* 0x0000005c55557221 */ /* 0x000fe20000010000 */
[----:B------:R-:W-:Y:S01]  /*ca60*/  FMUL.FTZ R5, R13, R55 ;  /* 0x000000370d057220 */ /* 0x000fe20000410000 */
[----:B------:R-:W-:Y:S01]  /*ca70*/  FFMA.FTZ R15, R9, R3, R4 ;  /* 0x00000003090f7223 */ /* 0x000fe20000010004 */
[----:B------:R-:W-:Y:S01]  /*ca80*/  FADD.FTZ R14, R14, R3 ;  /* 0x000000030e0e7221 */ /* 0x000fe20000010000 */
[----:B------:R-:W-:Y:S01]  /*ca90*/  FADD.FTZ R6, R89, R6 ;  /* 0x0000000659067221 */ /* 0x000fe20000010000 */
[C---:B------:R-:W-:Y:S01]  /*caa0*/  FFMA.FTZ R53, R10.reuse, R55, R7 ;  /* 0x000000370a357223 */ /* 0x040fe20000010007 */
[----:B------:R-:W-:Y:S01]  /*cab0*/  FFMA.FTZ R3, R10, R5, R15 ;  /* 0x000000050a037223 */ /* 0x000fe2000001000f */
[----:B------:R-:W-:Y:S01]  /*cac0*/  FADD.FTZ R16, R5, R14 ;  /* 0x0000000e05107221 */ /* 0x000fe20000010000 */
[----:B------:R-:W-:Y:S01]  /*cad0*/  FFMA.FTZ R52, R9, R22, R52 ;  /* 0x0000001609347223 */ /* 0x000fe20000010034 */
[----:B------:R-:W-:Y:S01]  /*cae0*/  FADD.FTZ R54, R85, R22 ;  /* 0x0000001655367221 */ /* 0x000fe20000010000 */
[----:B------:R-:W-:-:S07]  /*caf0*/  FADD.FTZ R55, R6, R55 ;  /* 0x0000003706377221 */ /* 0x000fce0000010000 */
.L_x_1209:
        /* <DEDUP_REMOVED lines=24> */
[----:B------:R-:W3:Y:S08]  /*cc80*/  SHFL.DOWN PT, R5, R16, 0x4, 0x1f ;  /* 0x08801f0010057f89 */ /* 0x000ef000000e0000 */
[----:B-1----:R-:W-:Y:S01]  /*cc90*/  @!P0 FADD.FTZ R8, R8, R4 ;  /* 0x0000000408088221 */ /* 0x002fe20000010000 */
[----:B---3--:R-:W-:-:S04]  /*cca0*/  @!P0 FADD.FTZ R16, R16, R5 ;  /* 0x0000000510108221 */ /* 0x008fc80000010000 */
        /* <DEDUP_REMOVED lines=12> */
[----:B--2-4-:R-:W-:Y:S05]  /*cd70*/  @P2 BRA `(.L_x_1211) ;  /* 0x0000000000202947 */ /* 0x014fea0003800000 */
[----:B------:R-:W-:Y:S01]  /*cd80*/  ISETP.NE.AND P1, PT, R14, RZ, PT ;  /* 0x000000ff0e00720c */ /* 0x000fe20003f25270 */
[----:B0--3--:R-:W-:Y:S01]  /*cd90*/  FADD.FTZ R8, R7, R6 ;  /* 0x0000000607087221 */ /* 0x009fe20000010000 */
[----:B-1----:R-:W-:-:S11]  /*cda0*/  FADD.FTZ R9, R5, R12 ;  /* 0x0000000c05097221 */ /* 0x002fd60000010000 */
[----:B------:R-:W-:Y:S01]  /*cdb0*/  VOTEU.ALL UP0, P1 ;  /* 0x0000000000ff7886 */ /* 0x000fe20000800000 */
[----:B------:R-:W-:-:S04]  /*cdc0*/  @!P1 SHF.R.U32.HI R4, RZ, 0x2, R3 ;  /* 0x00000002ff049819 */ /* 0x000fc80000011603 */
[----:B------:R-:W-:Y:S01]  /*cdd0*/  @!UP0 ULEA UR5, UR7, UR6, 0x18 ;  /* 0x0000000607058291 */ /* 0x000fe2000f8ec0ff */
[----:B------:R-:W-:-:S08]  /*cde0*/  @!P1 LOP3.LUT R4, R4, 0xf8, RZ, 0xc0, !PT ;  /* 0x000000f804049812 */ /* 0x000fd000078ec0ff */
[----:B------:R2:W-:Y:S03]  /*cdf0*/  @!P1 STS.64 [R4+UR5+0x18], R8 ;  /* 0x0000180804009988 */ /* 0x0005e60008000a05 */
.L_x_1211:
[----:B------:R-:W-:Y:S05]  /*ce00*/  BSYNC.RECONVERGENT B0 ;  /* 0x0000000000007941 */ /* 0x000fea0003800200 */
.L_x_1210:
[----:B------:R-:W-:Y:S06]  /*ce10*/  BAR.SYNC.DEFER_BLOCKING 0x0 ;  /* 0x0000000000007b1d */ /* 0x000fec0000010000 */
[----:B------:R-:W-:Y:S04]  /*ce20*/  BSSY.RECONVERGENT B0, `(.L_x_1212) ;  /* 0x0000033000007945 */ /* 0x000fe80003800200 */
[----:B------:R-:W-:Y:S05]  /*ce30*/  @P0 BRA `(.L_x_1213) ;  /* 0x0000000000c40947 */ /* 0x000fea0003800000 */
[----:B------:R-:W-:-:S09]  /*ce40*/  ULEA UR5, UR7, UR6, 0x18 ;  /* 0x0000000607057291 */ /* 0x000fd2000f8ec0ff */
[----:B------:R-:W4:Y:S04]  /*ce50*/  LDS.128 R40, [UR5+0x20] ;  /* 0x00002005ff287984 */ /* 0x000f280008000c00 */
[----:B------:R-:W5:Y:S04]  /*ce60*/  LDS.128 R36, [UR5+0x30] ;  /* 0x00003005ff247984 */ /* 0x000f680008000c00 */
[----:B------:R-:W1:Y:S04]  /*ce70*/  LDS.128 R24, [UR5+0x40] ;  /* 0x00004005ff187984 */ /* 0x000e680008000c00 */
[----:B0-2---:R-:W0:Y:S04]  /*ce80*/  LDS.128 R4, [UR5+0x50] ;  /* 0x00005005ff047984 */ /* 0x005e280008000c00 */
[----:B------:R-:W2:Y:S04]  /*ce90*/  LDS.128 R16, [UR5+0x60] ;  /* 0x00006005ff107984 */ /* 0x000ea80008000c00 */
[----:B------:R-:W2:Y:S01]  /*cea0*/  LDS.128 R20, [UR5+0x70] ;  /* 0x00007005ff147984 */ /* 0x000ea20008000c00 */
[----:B----4-:R-:W-:Y:S01]  /*ceb0*/  FADD.FTZ R15, R8, R40 ;  /* 0x00000028080f7221 */ /* 0x010fe20000010000 */
[----:B---3--:R-:W-:-:S03]  /*cec0*/  FADD.FTZ R8, R9, R41 ;  /* 0x0000002909087221 */ /* 0x008fc60000010000 */
[----:B------:R-:W-:Y:S01]  /*ced0*/  FADD.FTZ R15, R15, R42 ;  /* 0x0000002a0f0f7221 */ /* 0x000fe20000010000 */
[----:B------:R-:W-:Y:S02]  /*cee0*/  FADD.FTZ R8, R8, R43 ;  /* 0x0000002b08087221 */ /* 0x000fe40000010000 */
[----:B------:R-:W3:Y:S01]  /*cef0*/  LDS.128 R40, [UR5+0x80] ;  /* 0x00008005ff287984 */ /* 0x000ee20008000c00 */
        /* <DEDUP_REMOVED lines=14> */
[----:B------:R-:W0:Y:S01]  /*cfe0*/  LDS.64 R6, [UR5+0xb0] ;  /* 0x0000b005ff067984 */ /* 0x000e220008000a00 */
[----:B--2---:R-:W-:Y:S01]  /*cff0*/  FADD.FTZ R15, R15, R16 ;  /* 0x000000100f0f7221 */ /* 0x004fe20000010000 */
[----:B------:R-:W-:-:S03]  /*d000*/  FADD.FTZ R8, R8, R17 ;  /* 0x0000001108087221 */ /* 0x000fc60000010000 */
[----:B------:R-:W-:Y:S01]  /*d010*/  FADD.FTZ R15, R15, R18 ;  /* 0x000000120f0f7221 */ /* 0x000fe20000010000 */
[----:B------:R-:W-:-:S03]  /*d020*/  FADD.FTZ R8, R8, R19 ;  /* 0x0000001308087221 */ /* 0x000fc60000010000 */
[----:B------:R-:W-:Y:S01]  /*d030*/  FADD.FTZ R15, R15, R20 ;  /* 0x000000140f0f7221 */ /* 0x000fe20000010000 */
        /* <DEDUP_REMOVED lines=17> */
.L_x_1213:
[----:B------:R-:W-:Y:S05]  /*d150*/  BSYNC.RECONVERGENT B0 ;  /* 0x0000000000007941 */ /* 0x000fea0003800200 */
.L_x_1212:
[----:B------:R-:W-:Y:S06]  /*d160*/  BAR.SYNC.DEFER_BLOCKING 0x0 ;  /* 0x0000000000007b1d */ /* 0x000fec0000010000 */
[----:B------:R-:W-:Y:S04]  /*d170*/  BSSY.RECONVERGENT B0, `(.L_x_1214) ;  /* 0x000004d000007945 */ /* 0x000fe80003800200 */
[----:B------:R-:W-:Y:S05]  /*d180*/  @P3 BRA `(.L_x_1215) ;  /* 0x00000004002c3947 */ /* 0x000fea0003800000 */
        /* <DEDUP_REMOVED lines=8> */
[----:B------:R-:W3:Y:S04]  /*d210*/  LDS.128 R48, [R10+0x1680] ;  /* 0x001680000a307984 */ /* 0x000ee80000000c00 */
[----:B0-2---:R-:W0:Y:S01]  /*d220*/  LDS.128 R4, [R10+0x1900] ;  /* 0x001900000a047984 */ /* 0x005e220000000c00 */
[----:B----4-:R-:W-:Y:S01]  /*d230*/  FADD.FTZ R15, R52, R64 ;  /* 0x00000040340f7221 */ /* 0x010fe20000010000 */
[----:B-1----:R-:W-:Y:S01]  /*d240*/  FADD.FTZ R12, R53, R65 ;  /* 0x00000041350c7221 */ /* 0x002fe20000010000 */
[----:B------:R-:W-:Y:S01]  /*d250*/  FADD.FTZ R29, R54, R66 ;  /* 0x00000042361d7221 */ /* 0x000fe20000010000 */
[----:B------:R-:W-:Y:S01]  /*d260*/  FADD.FTZ R14, R55, R67 ;  /* 0x00000043370e7221 */ /* 0x000fe20000010000 */
[----:B-----5:R-:W-:Y:S01]  /*d270*/  FADD.FTZ R15, R15, R56 ;  /* 0x000000380f0f7221 */ /* 0x020fe20000010000 */
[----:B---3--:R-:W1:Y:S01]  /*d280*/  LDS.128 R52, [R10+0x1b80] ;  /* 0x001b80000a347984 */ /* 0x008e620000000c00 */
[----:B------:R-:W-:Y:S01]  /*d290*/  FADD.FTZ R12, R12, R57 ;  /* 0x000000390c0c7221 */ /* 0x000fe20000010000 */
[----:B------:R-:W-:Y:S01]  /*d2a0*/  FADD.FTZ R29, R29, R58 ;  /* 0x0000003a1d1d7221 */ /* 0x000fe20000010000 */
[----:B------:R-:W-:Y:S01]  /*d2b0*/  FADD.FTZ R14, R14, R59 ;  /* 0x0000003b0e0e7221 */ /* 0x000fe20000010000 */
[----:B------:R-:W-:Y:S01]  /*d2c0*/  FADD.FTZ R15, R15, R16 ;  /* 0x000000100f0f7221 */ /* 0x000fe20000010000 */
[----:B------:R-:W2:Y:S01]  /*d2d0*/  LDS.128 R56, [R10+0x1e00] ;  /* 0x001e00000a387984 */ /* 0x000ea20000000c00 */
[----:B------:R-:W-:Y:S01]  /*d2e0*/  FADD.FTZ R12, R12, R17 ;  /* 0x000000110c0c7221 */ /* 0x000fe20000010000 */
        /* <DEDUP_REMOVED lines=10> */
[----:B------:R-:W5:Y:S01]  /*d390*/  LDS.128 R20, [R10+0x2580] ;  /* 0x002580000a147984 */ /* 0x000f620000000c00 */
        /* <DEDUP_REMOVED lines=37> */
[----:B------:R-:W-:Y:S01]  /*d5f0*/  FADD.FTZ R14, R14, R19 ;  /* 0x000000130e0e7221 */ /* 0x000fe20000010000 */
[----:B-----5:R-:W-:Y:S01]  /*d600*/  FADD.FTZ R52, R15, R20 ;  /* 0x000000140f347221 */ /* 0x020fe20000010000 */
[----:B------:R-:W-:Y:S01]  /*d610*/  FADD.FTZ R53, R12, R21 ;  /* 0x000000150c357221 */ /* 0x000fe20000010000 */
[----:B------:R-:W-:Y:S01]  /*d620*/  FADD.FTZ R54, R29, R22 ;  /* 0x000000161d367221 */ /* 0x000fe20000010000 */
[----:B------:R-:W-:-:S07]  /*d630*/  FADD.FTZ R55, R14, R23 ;  /* 0x000000170e377221 */ /* 0x000fce0000010000 */
.L_x_1215:
[----:B------:R-:W-:Y:S05]  /*d640*/  BSYNC.RECONVERGENT B0 ;  /* 0x0000000000007941 */ /* 0x000fea0003800200 */
.L_x_1214:
[----:B------:R-:W-:Y:S04]  /*d650*/  BSSY.RECONVERGENT B0, `(.L_x_1216) ;  /* 0x000001e000007945 */ /* 0x000fe80003800200 */
[----:B------:R-:W-:Y:S05]  /*d660*/  @P3 BRA `(.L_x_1217) ;  /* 0x0000000000703947 */ /* 0x000fea0003800000 */
[----:B------:R-:W0:Y:S01]  /*d670*/  LDC.64 R22, c[0x0][0x3f8] ;  /* 0x0000fe00ff167b82 */ /* 0x000e220000000a00 */
[----:B---3--:R-:W-:-:S05]  /*d680*/  MOV R10, UR13 ;  /* 0x0000000d000a7c02 */ /* 0x008fca0008000f00 */
[----:B------:R-:W-:Y:S02]  /*d690*/  IMAD R17, R10, 0x28, R3 ;  /* 0x000000280a117824 */ /* 0x000fe400078e0203 */
[----:B--2---:R-:W2:Y:S01]  /*d6a0*/  LDC.64 R4, c[0x0][0x3d8] ;  /* 0x0000f600ff047b82 */ /* 0x004ea20000000a00 */
[----:B0-----:R-:W-:Y:S01]  /*d6b0*/  IMAD.WIDE.U32 R6, R22, 0x3, RZ ;  /* 0x0000000316067825 */ /* 0x001fe200078e00ff */
        /* <DEDUP_REMOVED lines=23> */
.L_x_1217:
[----:B------:R-:W-:Y:S05]  /*d830*/  BSYNC.RECONVERGENT B0 ;  /* 0x0000000000007941 */ /* 0x000fea0003800200 */
.L_x_1216:
        /* <DEDUP_REMOVED lines=13> */
[----:B--2---:R-:W0:Y:S01]  /*d910*/  LDC.64 R4, c[0x0][0x3c8] ;  /* 0x0000f200ff047b82 */ /* 0x004e220000000a00 */
[----:B------:R-:W-:Y:S02]  /*d920*/  UIADD3 UR7, UPT, UPT, UR6, UR14, URZ ;  /* 0x0000000e06077290 */ /* 0x000fe4000fffe0ff */
[----:B------:R-:W-:Y:S02]  /*d930*/  UIMAD UR13, UR29, UR9, UR14 ;  /* 0x000000091d0d72a4 */ /* 0x000fe4000f8e020e */
[----:B------:R-:W-:Y:S02]  /*d940*/  ULOP3.LUT UP0, UR5, UR4, 0x2, URZ, 0xc0, !UPT ;  /* 0x0000000204057892 */ /* 0x000fe4000f80c0ff */
[----:B------:R-:W-:Y:S02]  /*d950*/  MOV R17, UR7 ;  /* 0x0000000700117c02 */ /* 0x000fe40008000f00 */
[----:B------:R-:W-:Y:S01]  /*d960*/  UIADD3 UR5, UPT, UPT, -UR5, 0x1, URZ ;  /* 0x0000000105057890 */ /* 0x000fe2000fffe1ff */
[----:B------:R-:W-:-:S05]  /*d970*/  MOV R15, UR13 ;  /* 0x0000000d000f7c02 */ /* 0x000fca0008000f00 */
[----:B------:R-:W-:-:S05]  /*d980*/  IMAD.WIDE.U32 R14, R15, 0x8, R6 ;  /* 0x000000080f0e7825 */ /* 0x000fca00078e0006 */
[----:B------:R4:W-:Y:S01]  /*d990*/  STG.E.64 desc[UR10][R14.64], R8 ;  /* 0x000000080e007986 */ /* 0x0009e2000c101b0a */
        /* <DEDUP_REMOVED lines=12> */
.L_x_1221:
[----:B------:R-:W2:Y:S04]  /*da60*/  LDG.E.STRONG.GPU R4, desc[UR10][R16.64] ;  /* 0x0000000a10047981 */ /* 0x000ea8000c1ef900 */
[----:B--2---:R-:W-:Y:S04]  /*da70*/  CCTL.IVALL ;  /* 0x00000000ff00798f */ /* 0x004fe80002000000 */
[----:B------:R0:W-:Y:S01]  /*da80*/  STL [R1], R4 ;  /* 0x0000000401007387 */ /* 0x0001e20000100800 */
[----:B------:R-:W-:-:S13]  /*da90*/  ISETP.NE.AND P0, PT, R4, UR5, PT ;  /* 0x0000000504007c0c */ /* 0x000fda000bf05270 */
[----:B0-----:R-:W-:Y:S05]  /*daa0*/  @P0 BRA `(.L_x_1221) ;  /* 0xfffffffc00ec0947 */ /* 0x001fea000383ffff */
.L_x_1220:
[----:B------:R-:W-:Y:S05]  /*dab0*/  BSYNC.RECONVERGENT B0 ;  /* 0x0000000000007941 */ /* 0x000fea0003800200 */
.L_x_1219:
        /* <DEDUP_REMOVED lines=15> */
.L_x_1223:
[----:B------:R-:W-:Y:S02]  /*dbb0*/  ISETP.NE.AND P1, PT, RZ, UR23, PT ;  /* 0x00000017ff007c0c */ /* 0x000fe4000bf25270 */
[----:B------:R-:W-:Y:S02]  /*dbc0*/  MOV R5, UR6 ;  /* 0x0000000600057c02 */ /* 0x000fe40008000f00 */
[----:B------:R-:W-:-:S13]  /*dbd0*/  ISETP.NE.OR P1, PT, R3, RZ, !P1 ;  /* 0x000000ff0300720c */ /* 0x000fda0004f25670 */
[----:B--2---:R-:W-:-:S06]  /*dbe0*/  @!P1 IMAD.WIDE.U32 R4, R5, 0x8, R6 ;  /* 0x0000000805049825 */ /* 0x004fcc00078e0006 */
[----:B------:R-:W2:Y:S01]  /*dbf0*/  @!P1 LDG.E.64 R4, desc[UR10][R4.64] ;  /* 0x0000000a04049981 */ /* 0x000ea2000c1e1b00 */
[----:B------:R-:W-:Y:S01]  /*dc00*/  UIADD3 UR24, UPT, UPT, UR5, 0x1, URZ ;  /* 0x0000000105187890 */ /* 0x000fe2000fffe0ff */
[----:B------:R-:W-:Y:S01]  /*dc10*/  MOV R15, UR17 ;  /* 0x00000011000f7c02 */ /* 0x000fe20008000f00 */
[----:B------:R-:W-:Y:S01]  /*dc20*/  UIADD3 UR25, UPT, UPT, UR5, 0x2, URZ ;  /* 0x0000000205197890 */ /* 0x000fe2000fffe0ff */
[----:B---3--:R-:W0:Y:S01]  /*dc30*/  S2R R10, SR_CTAID.X ;  /* 0x00000000000a7919 */ /* 0x008e220000002500 */
        /* <DEDUP_REMOVED lines=24> */
[----:B------:R-:W4:Y:S01]  /*ddc0*/  @!P3 LDG.E.64 R16, desc[UR10][R16.64] ;  /* 0x0000000a1010b981 */ /* 0x000f22000c1e1b00 */
[----:B------:R-:W-:Y:S02]  /*ddd0*/  MOV R27, UR20 ;  /* 0x00000014001b7c02 */ /* 0x000fe40008000f00 */
[----:B------:R-:W-:Y:S02]  /*dde0*/  MOV R29, UR19 ;  /* 0x00000013001d7c02 */ /* 0x000fe40008000f00 */
[----:B------:R-:W5:Y:S06]  /*ddf0*/  @!P2 LDG.E.64 R18, desc[UR10][R18.64] ;  /* 0x0000000a1212a981 */ /* 0x000f6c000c1e1b00 */
[----:B0-----:R-:W-:-:S06]  /*de00*/  @!P5 IMAD.WIDE.U32 R14, R29, 0x8, R6 ;  /* 0x000000081d0ed825 */ /* 0x001fcc00078e0006 */
[----:B------:R-:W5:Y:S01]  /*de10*/  @!P5 LDG.E.64 R14, desc[UR10][R14.64] ;  /* 0x0000000a0e0ed981 */ /* 0x000f62000c1e1b00 */
        /* <DEDUP_REMOVED lines=9> */
[----:B------:R-:W5:Y:S04]  /*deb0*/  @!P1 LDG.E.64 R20, desc[UR10][R20.64] ;  /* 0x0000000a14149981 */ /* 0x000f68000c1e1b00 */
[----:B------:R-:W5:Y:S01]  /*dec0*/  @!P6 LDG.E.64 R4, desc[UR10][R4.64] ;  /* 0x0000000a0404e981 */ /* 0x000f62000c1e1b00 */
        /* <DEDUP_REMOVED lines=13> */
[----:B---3--:R-:W-:Y:S01]  /*dfa0*/  @!P4 FADD.FTZ R8, R8, R24 ;  /* 0x000000180808c221 */ /* 0x008fe20000010000 */
[----:B------:R-:W-:-:S03]  /*dfb0*/  @!P4 FADD.FTZ R9, R9, R25 ;  /* 0x000000190909c221 */ /* 0x000fc60000010000 */
[----:B----4-:R-:W-:Y:S01]  /*dfc0*/  @!P3 FADD.FTZ R8, R8, R16 ;  /* 0x000000100808b221 */ /* 0x010fe20000010000 */
[----:B------:R-:W-:-:S03]  /*dfd0*/  @!P3 FADD.FTZ R9, R9, R17 ;  /* 0x000000110909b221 */ /* 0x000fc60000010000 */
[----:B-----5:R-:W-:Y:S01]  /*dfe0*/  @!P2 FADD.FTZ R8, R8, R18 ;  /* 0x000000120808a221 */ /* 0x020fe20000010000 */
        /* <DEDUP_REMOVED lines=9> */
.L_x_1222:
[----:B------:R-:W-:-:S09]  /*e080*/  ULOP3.LUT UP0, UR6, UR12, 0x7, URZ, 0xc0, !UPT ;  /* 0x000000070c067892 */ /* 0x000fd2000f80c0ff */
[----:B------:R-:W-:Y:S05]  /*e090*/  BRA.U !UP0, `(.L_x_1218) ;  /* 0x0000000508687547 */ /* 0x000fea000b800000 */
[----:B------:R-:W-:Y:S02]  /*e0a0*/  UIADD3 UR6, UPT, UPT, UR6, -0x1, URZ ;  /* 0xffffffff06067890 */ /* 0x000fe4000fffe0ff */
[----:B------:R-:W-:Y:S02]  /*e0b0*/  ULOP3.LUT UP0, UR18, UR12, 0x3, URZ, 0xc0, !UPT ;  /* 0x000000030c127892 */ /* 0x000fe4000f80c0ff */
[----:B------:R-:W-:-:S09]  /*e0c0*/  UISETP.GE.U32.AND UP1, UPT, UR6, 0x3, UPT ;  /* 0x000000030600788c */ /* 0x000fd2000bf26070 */
[----:B------:R-:W-:Y:S05]  /*e0d0*/  BRA.U !UP1, `(.L_x_1224) ;  /* 0x0000000109b87547 */ /* 0x000fea000b800000 */
[----:B--2---:R-:W0:Y:S01]  /*e0e0*/  S2R R4, SR_CTAID.X ;  /* 0x0000000000047919 */ /* 0x004e220000002500 */
        /* <DEDUP_REMOVED lines=33> */
[----:B------:R-:W5:Y:S01]  /*e300*/  @!P3 LDG.E.64 R18, desc[UR10][R18.64] ;  /* 0x0000000a1212b981 */ /* 0x000f62000c1e1b00 */
[----:B---3--:R-:W-:-:S04]  /*e310*/  MOV R10, UR5 ;  /* 0x00000005000a7c02 */ /* 0x008fc80008000f00 */
        /* <DEDUP_REMOVED lines=8> */
[----:B------:R-:W-:Y:S01]  /*e3a0*/  @!P3 FADD.FTZ R8, R8, R18 ;  /* 0x000000120808b221 */ /* 0x000fe20000010000 */
[----:B------:R-:W-:-:S07]  /*e3b0*/  @!P3 FADD.FTZ R9, R9, R19 ;  /* 0x000000130909b221 */ /* 0x000fce0000010000 */
.L_x_1224:
[----:B------:R-:W-:Y:S05]  /*e3c0*/  BRA.U !UP0, `(.L_x_1218) ;  /* 0x00000001089c7547 */ /* 0x000fea000b800000 */
[----:B-1----:R-:W0:Y:S01]  /*e3d0*/  S2R R12, SR_CTAID.X ;  /* 0x00000000000c7919 */ /* 0x002e220000002500 */
[----:B------:R-:W-:Y:S02]  /*e3e0*/  UISETP.NE.AND UP0, UPT, UR18, 0x1, UPT ;  /* 0x000000011200788c */ /* 0x000fe4000bf05270 */
[----:B------:R-:W-:-:S07]  /*e3f0*/  ULOP3.LUT UR6, UR12, 0x1, URZ, 0xc0, !UPT ;  /* 0x000000010c067892 */ /* 0x000fce000f8ec0ff */
[----:B------:R-:W-:Y:S05]  /*e400*/  BRA.U !UP0, `(.L_x_1225) ;  /* 0x0000000108587547 */ /* 0x000fea000b800000 */
[----:B------:R-:W1:Y:S01]  /*e410*/  S2R R5, SR_CTAID.X ;  /* 0x0000000000057919 */ /* 0x000e620000002500 */
[----:B---3--:R-:W-:Y:S01]  /*e420*/  MOV R10, UR5 ;  /* 0x00000005000a7c02 */ /* 0x008fe20008000f00 */
[----:B--2---:R-:W2:Y:S01]  /*e430*/  S2R R4, SR_CTAID.Y ;  /* 0x0000000000047919 */ /* 0x004ea20000002600 */
[----:B-1----:R-:W-:Y:S02]  /*e440*/  ISETP.NE.AND P0, PT, R5, UR5, PT ;  /* 0x0000000505007c0c */ /* 0x002fe4000bf05270 */
[----:B------:R-:W-:Y:S02]  /*e450*/  IADD3 R5, PT, PT, R10, 0x1, RZ ;  /* 0x000000010a057810 */ /* 0x000fe40007ffe0ff */
[----:B------:R-:W-:Y:S02]  /*e460*/  ISETP.NE.OR P1, PT, R3, RZ, !P0 ;  /* 0x000000ff0300720c */ /* 0x000fe40004725670 */
[----:B------:R-:W-:-:S04]  /*e470*/  ISETP.NE.AND P0, PT, R5, UR29, PT ;  /* 0x0000001d05007c0c */ /* 0x000fc8000bf05270 */
[----:B------:R-:W-:-:S07]  /*e480*/  ISETP.NE.OR P0, PT, R3, RZ, !P0 ;  /* 0x000000ff0300720c */ /* 0x000fce0004705670 */
[----:B------:R-:W-:-:S05]  /*e490*/  VOTEU.ALL UP0, P1 ;  /* 0x0000000000ff7886 */ /* 0x000fca0000800000 */
[----:B------:R-:W-:Y:S02]  /*e4a0*/  @!UP0 UIMAD UR5, UR5, UR9, UR14 ;  /* 0x00000009050582a4 */ /* 0x000fe4000f8e020e */
[----:B--2---:R-:W-:-:S04]  /*e4b0*/  @!P0 IMAD R5, R5, UR9, R4 ;  /* 0x0000000905058c24 */ /* 0x004fc8000f8e0204 */
[----:B------:R-:W-:Y:S01]  /*e4c0*/  @!P0 IMAD.WIDE.U32 R4, R5, 0x8, R6 ;  /* 0x0000000805048825 */ /* 0x000fe200078e0006 */
[----:B------:R-:W-:-:S05]  /*e4d0*/  MOV R15, UR5 ;  /* 0x00000005000f7c02 */ /* 0x000fca0008000f00 */
[----:B------:R-:W-:Y:S01]  /*e4e0*/  @!P1 IMAD.WIDE.U32 R14, R15, 0x8, R6 ;  /* 0x000000080f0e9825 */ /* 0x000fe200078e0006 */
        /* <DEDUP_REMOVED lines=8> */
.L_x_1225:
[----:B0-----:R-:W-:Y:S01]  /*e570*/  ISETP.NE.AND P0, PT, R12, UR5, PT ;  /* 0x000000050c007c0c */ /* 0x001fe2000bf05270 */
[----:B------:R-:W-:Y:S01]  /*e580*/  BSSY.RECONVERGENT B0, `(.L_x_1218) ;  /* 0x000000b000007945 */ /* 0x000fe20003800200 */
[----:B--2---:R-:W-:Y:S02]  /*e590*/  MOV R4, UR6 ;  /* 0x0000000600047c02 */ /* 0x004fe40008000f00 */
[----:B------:R-:W-:-:S04]  /*e5a0*/  ISETP.NE.OR P0, PT, R3, RZ, !P0 ;  /* 0x000000ff0300720c */ /* 0x000fc80004705670 */
        /* <DEDUP_REMOVED lines=8> */
.L_x_1226:
[----:B------:R-:W-:Y:S05]  /*e630*/  BSYNC.RECONVERGENT B0 ;  /* 0x0000000000007941 */ /* 0x000fea0003800200 */
.L_x_1218:
[----:B------:R-:W5:Y:S01]  /*e640*/  S2UR UR6, SR_CgaCtaId ;  /* 0x00000000000679c3 */ /* 0x000f620000008800 */
[----:B------:R-:W-:Y:S01]  /*e650*/  ISETP.NE.AND P0, PT, R3, RZ, PT ;  /* 0x000000ff0300720c */ /* 0x000fe20003f05270 */
[----:B------:R-:W-:Y:S01]  /*e660*/  UMOV UR5, 0x400 ;  /* 0x0000040000057882 */ /* 0x000fe20000000000 */
[----:B------:R-:W0:Y:S01]  /*e670*/  LDCU.U8 UR12, c[0x0][0x414] ;  /* 0x00008280ff0c77ac */ /* 0x000e220008000000 */
[----:B----4-:R-:W-:Y:S01]  /*e680*/  HFMA2 R7, -RZ, RZ, 0, 0 ;  /* 0x00000000ff077431 */ /* 0x010fe200000001ff */
[----:B------:R-:W4:Y:S01]  /*e690*/  LDCU.64 UR20, c[0x0][0x3f8] ;  /* 0x00007f00ff1477ac */ /* 0x000f220008000a00 */
[----:B------:R-:W1:Y:S01]  /*e6a0*/  LDCU.64 UR18, c[0x0][0x400] ;  /* 0x00008000ff1277ac */ /* 0x000e620008000a00 */
[----:B0-----:R-:W-:Y:S02]  /*e6b0*/  UISETP.NE.AND UP0, UPT, UR12, URZ, UPT ;  /* 0x000000ff0c00728c */ /* 0x001fe4000bf05270 */
[----:B-----5:R-:W-:Y:S01]  /*e6c0*/  ULEA UR5, UR6, UR5, 0x18 ;  /* 0x0000000506057291 */ /* 0x020fe2000f8ec0ff */
[----:B------:R-:W0:Y:S03]  /*e6d0*/  LDCU.64 UR6, c[0x0][0x380] ;  /* 0x00007000ff0677ac */ /* 0x000e260008000a00 */
[----:B------:R-:W-:-:S05]  /*e6e0*/  PLOP3.LUT P2, PT, PT, PT, UP0, 0x80, 0x8 ;  /* 0x000000000008781c */ /* 0x000fca0003f4f008 */
[----:B------:R-:W-:Y:S01]  /*e6f0*/  @!P0 STS.64 [UR5+0xc0], R8 ;  /* 0x0000c008ff008988 */ /* 0x000fe20008000a05 */
[----:B------:R-:W-:Y:S06]  /*e700*/  BAR.SYNC.DEFER_BLOCKING 0x0 ;  /* 0x0000000000007b1d */ /* 0x000fec0000010000 */
[----:B--2---:R-:W2:Y:S01]  /*e710*/  LDS.64 R4, [UR5+0xc0] ;  /* 0x0000c005ff047984 */ /* 0x004ea20008000a00 */
[----:B------:R-:W2:Y:S02]  /*e720*/  LDCU UR5, c[0x0][0x42c] ;  /* 0x00008580ff0577ac */ /* 0x000ea40008000800 */
[----:B--2---:R-:W-:Y:S01]  /*e730*/  FMUL.FTZ R3, R4, UR5 ;  /* 0x0000000504037c20 */ /* 0x004fe20008410000 */
[----:B01--4-:R-:W-:-:S07]  /*e740*/  FMUL.FTZ R6, R5, UR5 ;  /* 0x0000000505067c20 */ /* 0x013fce0008410000 */
.L_x_1232:
[----:B0-----:R-:W-:-:S05]  /*e750*/  LEA R15, R7, UR15, 0x2 ;  /* 0x0000000f070f7c11 */ /* 0x001fca000f8e10ff */
[----:B-1-3--:R-:W2:Y:S04]  /*e760*/  LDL.64 R8, [R15+0x10] ;  /* 0x000010000f087983 */ /* 0x00aea80000100a00 */
[----:B------:R-:W3:Y:S01]  /*e770*/  LDL.64 R4, [R15+0x90] ;  /* 0x000090000f047983 */ /* 0x000ee20000100a00 */
[----:B------:R-:W-:Y:S01]  /*e780*/  LEA R23, R7, R62, 0x4 ;  /* 0x0000003e07177211 */ /* 0x000fe200078e20ff */
[----:B------:R-:W-:Y:S03]  /*e790*/  BSSY.RECONVERGENT B0, `(.L_x_1227) ;  /* 0x000003a000007945 */ /* 0x000fe60003800200 */
[C---:B------:R-:W-:Y:S02]  /*e7a0*/  ISETP.GE.U32.AND P0, PT, R23.reuse, UR18, PT ;  /* 0x0000001217007c0c */ /* 0x040fe4000bf06070 */
[----:B------:R-:W-:-:S04]  /*e7b0*/  IADD3 R25, PT, PT, R23, 0x10, RZ ;  /* 0x0000001017197810 */ /* 0x000fc80007ffe0ff */
[----:B------:R-:W-:Y:S01]  /*e7c0*/  ISETP.GE.U32.AND P1, PT, R25, UR18, PT ;  /* 0x0000001219007c0c */ /* 0x000fe2000bf26070 */
[--C-:B--2---:R-:W-:Y:S02]  /*e7d0*/  HADD2.F32 R10, -RZ, R8.reuse.H0_H0 ;  /* 0x20000008ff0a7230 */ /* 0x104fe40000004100 */
[----:B------:R-:W-:-:S03]  /*e7e0*/  HADD2.F32 R8, -RZ, R8.H1_H1 ;  /* 0x30000008ff087230 */ /* 0x000fc60000004100 */
[----:B------:R-:W-:Y:S02]  /*e7f0*/  FADD.FTZ R10, R10, -UR28 ;  /* 0x8000001c0a0a7e21 */ /* 0x000fe40008010000 */
[----:B------:R-:W-:Y:S02]  /*e800*/  FADD.FTZ R8, R8, -UR28 ;  /* 0x8000001c08087e21 */ /* 0x000fe40008010000 */
[----:B------:R-:W-:Y:S02]  /*e810*/  FMUL.FTZ R18, R10, UR16 ;  /* 0x000000100a127c20 */ /* 0x000fe40008410000 */
[----:B------:R-:W-:Y:S01]  /*e820*/  FMUL.FTZ R20, R8, UR16 ;  /* 0x0000001008147c20 */ /* 0x000fe20008410000 */
[--C-:B---3--:R-:W-:Y:S02]  /*e830*/  HADD2.F32 R8, -RZ, R4.reuse.H0_H0 ;  /* 0x20000004ff087230 */ /* 0x108fe40000004100 */
[----:B------:R-:W-:Y:S01]  /*e840*/  @P2 FFMA.FTZ R10, R11, R18, R0 ;  /* 0x000000120b0a2223 */ /* 0x000fe20000010000 */
[----:B------:R-:W-:-:S02]  /*e850*/  HADD2.F32 R4, -RZ, R4.H1_H1 ;  /* 0x30000004ff047230 */ /* 0x000fc40000004100 */
        /* <DEDUP_REMOVED lines=16> */
[----:B------:R-:W-:Y:S01]  /*e960*/  FFMA.FTZ R10, R3, R18, R6 ;  /* 0x00000012030a7223 */ /* 0x000fe20000010006 */
[----:B------:R-:W-:Y:S01]  /*e970*/  @P2 FFMA.FTZ R21, R12, R21, 1 ;  /* 0x3f8000000c152423 */ /* 0x000fe20000010015 */
[----:B------:R-:W-:Y:S02]  /*e980*/  @P2 FMUL.FTZ R12, R4, R17 ;  /* 0x00000011040c2220 */ /* 0x000fe40000410000 */
[----:B------:R-:W-:-:S02]  /*e990*/  FFMA.FTZ R10, R11, R8, -R10 ;  /* 0x000000080b0a7223 */ /* 0x000fc4000001080a */
[----:B------:R-:W-:Y:S01]  /*e9a0*/  @P2 FMUL.FTZ R4, R12, R21 ;  /* 0x000000150c042220 */ /* 0x000fe20000410000 */
[--C-:B------:R-:W-:Y:S01]  /*e9b0*/  HADD2.F32 R12, -RZ, R9.reuse.H0_H0 ;  /* 0x20000009ff0c7230 */ /* 0x100fe20000004100 */
[----:B------:R-:W-:Y:S01]  /*e9c0*/  SHF.R.S32.HI R21, RZ, 0x1f, R25 ;  /* 0x0000001fff157819 */ /* 0x000fe20000011419 */
[----:B------:R-:W-:Y:S01]  /*e9d0*/  HADD2.F32 R9, -RZ, R9.H1_H1 ;  /* 0x30000009ff097230 */ /* 0x000fe20000004100 */
[----:B------:R-:W-:Y:S02]  /*e9e0*/  ISETP.NE.AND P2, PT, RZ, UR12, PT ;  /* 0x0000000cff007c0c */ /* 0x000fe4000bf45270 */
[----:B------:R-:W-:Y:S01]  /*e9f0*/  FADD.FTZ R14, R12, -UR28 ;  /* 0x8000001c0c0e7e21 */ /* 0x000fe20008010000 */
[----:B------:R-:W-:Y:S01]  /*ea00*/  FFMA.FTZ R12, R3, R20, R6 ;  /* 0x00000014030c7223 */ /* 0x000fe20000010006 */
[----:B------:R-:W-:Y:S01]  /*ea10*/  FADD.FTZ R9, R9, -UR28 ;  /* 0x8000001c09097e21 */ /* 0x000fe20008010000 */
[----:B------:R-:W-:Y:S01]  /*ea20*/  ISETP.GE.AND.EX P1, PT, R21, UR19, PT, P1 ;  /* 0x0000001315007c0c */ /* 0x000fe2000bf26310 */
[----:B------:R-:W-:Y:S01]  /*ea30*/  FMUL.FTZ R16, R14, UR16 ;  /* 0x000000100e107c20 */ /* 0x000fe20008410000 */
[----:B------:R-:W-:Y:S01]  /*ea40*/  FFMA.FTZ R12, R13, R4, -R12 ;  /* 0x000000040d0c7223 */ /* 0x000fe2000001080c */
[----:B------:R-:W-:Y:S01]  /*ea50*/  FMUL.FTZ R19, R9, UR16 ;  /* 0x0000001009137c20 */ /* 0x000fe20008410000 */
[----:B------:R-:W-:Y:S09]  /*ea60*/  @P0 BRA `(.L_x_1228) ;  /* 0x0000000000300947 */ /* 0x000ff20003800000 */
        /* <DEDUP_REMOVED lines=12> */
.L_x_1228:
[----:B------:R-:W-:Y:S05]  /*eb30*/  BSYNC.RECONVERGENT B0 ;  /* 0x0000000000007941 */ /* 0x000fea0003800200 */
.L_x_1227:
[--C-:B------:R-:W-:Y:S02]  /*eb40*/  HADD2.F32 R4, -RZ, R5.reuse.H0_H0 ;  /* 0x20000005ff047230 */ /* 0x100fe40000004100 */
[C-C-:B------:R-:W-:Y:S01]  /*eb50*/  FFMA.FTZ R22, R3.reuse, R16, R6.reuse ;  /* 0x0000001003167223 */ /* 0x140fe20000010006 */
[----:B------:R-:W-:Y:S01]  /*eb60*/  FFMA.FTZ R24, R3, R19, R6 ;  /* 0x0000001303187223 */ /* 0x000fe20000010006 */
[----:B------:R-:W-:Y:S01]  /*eb70*/  HADD2.F32 R8, -RZ, R5.H1_H1 ;  /* 0x30000005ff087230 */ /* 0x000fe20000004100 */
[----:B------:R-:W-:Y:S06]  /*eb80*/  @!P2 BRA `(.L_x_1229) ;  /* 0x000000000048a947 */ /* 0x000fec0003800000 */
        /* <DEDUP_REMOVED lines=18> */
.L_x_1229:
[----:B------:R-:W-:Y:S01]  /*ecb0*/  BSSY.RECONVERGENT B0, `(.L_x_1230) ;  /* 0x0000010000007945 */ /* 0x000fe20003800200 */
[----:B------:R-:W-:Y:S01]  /*ecc0*/  FFMA.FTZ R22, R11, R4, -R22 ;  /* 0x000000040b167223 */ /* 0x000fe20000010816 */
[----:B------:R-:W-:Y:S02]  /*ecd0*/  FFMA.FTZ R10, R13, R8, -R24 ;  /* 0x000000080d0a7223 */ /* 0x000fe40000010818 */
[----:B------:R-:W-:Y:S05]  /*ece0*/  @P1 BRA `(.L_x_1231) ;  /* 0x0000000000301947 */ /* 0x000fea0003800000 */
[----:B------:R-:W-:Y:S01]  /*ecf0*/  MOV R4, R30 ;  /* 0x0000001e00047202 */ /* 0x000fe20000000f00 */
[----:B------:R-:W-:Y:S01]  /*ed00*/  IMAD R8, R21, UR20, RZ ;  /* 0x0000001415087c24 */ /* 0x000fe2000f8e02ff */
[----:B------:R-:W-:Y:S01]  /*ed10*/  MOV R5, R33 ;  /* 0x0000002100057202 */ /* 0x000fe20000000f00 */
[----:B0-----:R-:W-:Y:S01]  /*ed20*/  FMUL.FTZ R15, R22, UR16 ;  /* 0x00000010160f7c20 */ /* 0x001fe20008410000 */
        /* <DEDUP_REMOVED lines=8> */
.L_x_1231:
[----:B------:R-:W-:Y:S05]  /*edb0*/  BSYNC.RECONVERGENT B0 ;  /* 0x0000000000007941 */ /* 0x000fea0003800200 */
.L_x_1230:
[----:B------:R-:W-:-:S04]  /*edc0*/  IADD3 R7, PT, PT, R7, 0x2, RZ ;  /* 0x0000000207077810 */ /* 0x000fc80007ffe0ff */
[----:B------:R-:W-:-:S13]  /*edd0*/  ISETP.NE.AND P0, PT, R7, 0x20, PT ;  /* 0x000000200700780c */ /* 0x000fda0003f05270 */
[----:B------:R-:W-:Y:S05]  /*ede0*/  @P0 BRA `(.L_x_1232) ;  /* 0xfffffff800580947 */ /* 0x000fea000383ffff */
[----:B------:R-:W2:Y:S01]  /*edf0*/  LDCU UR5, c[0x0][0x410] ;  /* 0x00008200ff0577ac */ /* 0x000ea20008000800 */
[----:B------:R-:W2:Y:S01]  /*ee00*/  LDCU UR6, c[0x0][0x3e0] ;  /* 0x00007c00ff0677ac */ /* 0x000ea20008000800 */
[----:B------:R-:W-:Y:S02]  /*ee10*/  UIADD3 UR8, UPT, UPT, UR9, UR8, URZ ;  /* 0x0000000809087290 */ /* 0x000fe4000fffe0ff */
[----:B------:R-:W-:Y:S02]  /*ee20*/  UIADD3 UR4, UPT, UPT, UR4, 0x1, URZ ;  /* 0x0000000104047890 */ /* 0x000fe4000fffe0ff */
[----:B--2---:R-:W-:-:S04]  /*ee30*/  UIMAD UR5, UR5, UR6, URZ ;  /* 0x00000006050572a4 */ /* 0x004fc8000f8e02ff */
[----:B------:R-:W-:-:S09]  /*ee40*/  UISETP.GE.AND UP0, UPT, UR8, UR5, UPT ;  /* 0x000000050800728c */ /* 0x000fd2000bf06270 */
[----:B------:R-:W-:Y:S05]  /*ee50*/  BRA.U !UP0, `(.L_x_1233) ;  /* 0xffffff1108d87547 */ /* 0x000fea000b83ffff */
.L_x_1207:
[----:B01----:R-:W0:Y:S01]  /*ee60*/  S2R R9, SR_TID.X ;  /* 0x0000000000097919 */ /* 0x003e220000002100 */
        /* <DEDUP_REMOVED lines=15> */
.L_x_1235:
[----:B------:R-:W-:Y:S05]  /*ef60*/  BSYNC.RECONVERGENT B0 ;  /* 0x0000000000007941 */ /* 0x000fea0003800200 */
.L_x_1234:
        /* <DEDUP_REMOVED lines=11> */
.L_x_1237:
[----:B------:R-:W2:Y:S04]  /*f020*/  LDG.E.STRONG.GPU R5, desc[UR10][R2.64] ;  /* 0x0000000a02057981 */ /* 0x000ea8000c1ef900 */
[----:B--2---:R-:W-:Y:S01]  /*f030*/  CCTL.IVALL ;  /* 0x00000000ff00798f */ /* 0x004fe20002000000 */
[----:B------:R-:W-:Y:S05]  /*f040*/  YIELD ;  /* 0x0000000000007946 */ /* 0x000fea0003800000 */
[----:B------:R-:W-:-:S13]  /*f050*/  ISETP.NE.AND P0, PT, R5, R0, PT ;  /* 0x000000000500720c */ /* 0x000fda0003f05270 */
[----:B------:R-:W-:Y:S05]  /*f060*/  @P0 BRA `(.L_x_1237) ;  /* 0xfffffffc00ec0947 */ /* 0x000fea000383ffff */
.L_x_1236:
        /* <DEDUP_REMOVED lines=75> */
.L_x_1240:
        /* <DEDUP_REMOVED lines=31> */
.L_x_1239:
[----:B------:R-:W-:Y:S05]  /*f710*/  BSYNC.RECONVERGENT B0 ;  /* 0x0000000000007941 */ /* 0x000fea0003800200 */
.L_x_1238:
        /* <DEDUP_REMOVED lines=10> */
.L_x_1241:
        /* <DEDUP_REMOVED lines=87> */
.L_x_1242:
        /* <DEDUP_REMOVED lines=13> */
.L_x_4516:


//--------------------- .text._Z35group_norm_nhwc_bwd_one_pass_kernelI11Fp32IOFp32WLi64ELi80ELi640EEv26Group_norm_nhwc_bwd_params --------------------------
	.section	.text._Z35group_norm_nhwc_bwd_one_pass_kernelI11Fp32IOFp32WLi64ELi80ELi640EEv26Group_norm_nhwc_bwd_params,"ax",@progbits
	.align	128
        .global         _Z35group_norm_nhwc_bwd_one_pass_kernelI11Fp32IOFp32WLi64ELi80ELi640EEv26Group_norm_nhwc_bwd_params
        .type           _Z35group_norm_nhwc_bwd_one_pass_kernelI11Fp32IOFp32WLi64ELi80ELi640EEv26Group_norm_nhwc_bwd_params,@function
        .size           _Z35group_norm_nhwc_bwd_one_pass_kernelI11Fp32IOFp32WLi64ELi80ELi640EEv26Group_norm_nhwc_bwd_params,(.L_x_4517 - _Z35group_norm_nhwc_bwd_one_pass_kernelI11Fp32IOFp32WLi64ELi80ELi640EEv26Group_norm_nhwc_bwd_params)
        .other          _Z35group_norm_nhwc_bwd_one_pass_kernelI11Fp32IOFp32WLi64ELi80ELi640EEv26Group_norm_nhwc_bwd_params,@"STO_CUDA_ENTRY STV_DEFAULT"
_Z35group_norm_nhwc_bwd_one_pass_kernelI11Fp32IOFp32WLi64ELi80ELi640EEv26Group_norm_nhwc_bwd_params:
.text._Z35group_norm_nhwc_bwd_one_pass_kernelI11Fp32IOFp32WLi64ELi80ELi640EEv26Group_norm_nhwc_bwd_params:
        /* <DEDUP_REMOVED lines=10> */
[----:B------:R-:W0:Y:S01]  /*00a0*/  S2R R45, SR_LANEID ;  /* 0x00000000002d7919 */ /* 0x000e220000000000 */
[----:B------:R-:W-:-:S03]  /*00b0*/  UMOV UR4, URZ ;  /* 0x000000ff00047c82 */ /* 0x000fc60008000000 */
[----:B------:R-:W-:-:S05]  /*00c0*/  IMAD R2, R2, 0x667, RZ ;  /* 0x0000066702027824 */ /* 0x000fca00078e02ff */
[----:B------:R-:W-:-:S04]  /*00d0*/  SHF.R.U32.HI R43, RZ, 0x10, R2 ;  /* 0x00000010ff2b7819 */ /* 0x000fc80000011602 */
[----:B------:R-:W-:-:S05]  /*00e0*/  PRMT R2, R43, 0x9910, RZ ;  /* 0x000099102b027816 */ /* 0x000fca00000000ff */
[----:B------:R-:W-:-:S05]  /*00f0*/  IMAD R2, R2, 0x28, RZ ;  /* 0x0000002802027824 */ /* 0x000fca00078e02ff */
[----:B------:R-:W-:-:S04]  /*0100*/  IADD3 R2, PT, PT, RZ, -R2, RZ ;  /* 0x80000002ff027210 */ /* 0x000fc80007ffe0ff */
[----:B------:R-:W-:-:S04]  /*0110*/  PRMT R3, R2, 0x7710, RZ ;  /* 0x0000771002037816 */ /* 0x000fc800000000ff */
[----:B------:R-:W-:-:S04]  /*0120*/  IADD3 R44, PT, PT, R3, R0, RZ ;  /* 0x00000000032c7210 */ /* 0x000fc80007ffe0ff */
[----:B------:R-:W-:-:S04]  /*0130*/  SHF.L.U32 R44, R44, 0x1, RZ ;  /* 0x000000012c2c7819 */ /* 0x000fc800000006ff */
[----:B0-----:R-:W-:-:S07]  /*0140*/  LOP3.LUT R42, R44, 0xffff, RZ, 0xc0, !PT ;  /* 0x0000ffff2c2a7812 */ /* 0x001fce00078ec0ff */
.L_x_1274:
[----:B0-----:R-:W0:Y:S01]  /*0150*/  LDC R6, c[0x0][0x410] ;  /* 0x00010400ff067b82 */ /* 0x001e220000000800 */
[----:B-1----:R-:W1:Y:S01]  /*0160*/  LDCU.128 UR8, c[0x0][0x400] ;  /* 0x00008000ff0877ac */ /* 0x002e620008000c00 */
[----:B------:R-:W-:Y:S01]  /*0170*/  ISETP.LE.AND P1, PT, RZ, UR5, PT ;  /* 0x00000005ff007c0c */ /* 0x000fe2000bf23270 */
[----:B------:R-:W2:Y:S05]  /*0180*/  LDCU.64 UR6, c[0x0][0x3b8] ;  /* 0x00007700ff0677ac */ /* 0x000eaa0008000a00 */
[----:B------:R-:W3:Y:S01]  /*0190*/  S2UR UR12, SR_CTAID.X ;  /* 0x00000000000c79c3 */ /* 0x000ee20000002500 */
[----:B--2---:R-:W-:Y:S01]  /*01a0*/  UIMAD.WIDE UR6, UR5, 0x8, UR6 ;  /* 0x00000008050678a5 */ /* 0x004fe2000f8e0206 */
[----:B0-----:R-:W-:-:S04]  /*01b0*/  IABS R5, R6 ;  /* 0x0000000600057213 */ /* 0x001fc80000000000 */
[----:B------:R-:W0:Y:S01]  /*01c0*/  I2F.RP R0, R5 ;  /* 0x0000000500007306 */ /* 0x000e220000209400 */
[----:B------:R-:W-:Y:S02]  /*01d0*/  MOV R14, UR6 ;  /* 0x00000006000e7c02 */ /* 0x000fe40008000f00 */
[----:B------:R-:W-:-:S03]  /*01e0*/  MOV R15, UR7 ;  /* 0x00000007000f7c02 */ /* 0x000fc60008000f00 */
[----:B------:R-:W2:Y:S03]  /*01f0*/  LDCU.U8 UR7, c[0x0][0x414] ;  /* 0x00008280ff0777ac */ /* 0x000ea60008000000 */
[----:B------:R-:W4:Y:S01]  /*0200*/  LDG.E.64 R14, desc[UR14][R14.64] ;  /* 0x0000000e0e0e7981 */ /* 0x000f22000c1e1b00 */
[----:B0-----:R-:W0:Y:S02]  /*0210*/  MUFU.RCP R0, R0 ;  /* 0x0000000000007308 */ /* 0x001e240000001000 */
[----:B0-----:R-:W-:-:S06]  /*0220*/  IADD3 R2, PT, PT, R0, 0xffffffe, RZ ;  /* 0x0ffffffe00027810 */ /* 0x001fcc0007ffe0ff */
[----:B------:R0:W1:Y:S02]  /*0230*/  F2I.FTZ.U32.TRUNC.NTZ R3, R2 ;  /* 0x0000000200037305 */ /* 0x000064000021f000 */
[----:B0-----:R-:W-:Y:S01]  /*0240*/  HFMA2 R2, -RZ, RZ, 0, 0 ;  /* 0x00000000ff027431 */ /* 0x001fe200000001ff */
[----:B-1----:R-:W-:-:S05]  /*0250*/  IADD3 R4, PT, PT, RZ, -R3, RZ ;  /* 0x80000003ff047210 */ /* 0x002fca0007ffe0ff */
[----:B------:R-:W-:Y:S01]  /*0260*/  IMAD R7, R4, R5, RZ ;  /* 0x0000000504077224 */ /* 0x000fe200078e02ff */
[----:B------:R-:W-:-:S03]  /*0270*/  IABS R4, UR5 ;  /* 0x0000000500047c13 */ /* 0x000fc60008000000 */
[----:B------:R-:W-:Y:S02]  /*0280*/  IMAD.HI.U32 R3, R3, R7, R2 ;  /* 0x0000000703037227 */ /* 0x000fe400078e0002 */
[----:B------:R-:W3:Y:S04]  /*0290*/  LDC R2, c[0x0][0x41c] ;  /* 0x00010700ff027b82 */ /* 0x000ee80000000800 */
[----:B------:R-:W-:-:S05]  /*02a0*/  IMAD.HI.U32 R3, R3, R4, RZ ;  /* 0x0000000403037227 */ /* 0x000fca00078e00ff */
[----:B------:R-:W-:-:S05]  /*02b0*/  IADD3 R0, PT, PT, -R3, RZ, RZ ;  /* 0x000000ff03007210 */ /* 0x000fca0007ffe1ff */
[----:B------:R-:W-:Y:S01]  /*02c0*/  IMAD R0, R5, R0, R4 ;  /* 0x0000000005007224 */ /* 0x000fe200078e0204 */
[----:B------:R-:W-:-:S04]  /*02d0*/  LOP3.LUT R4, R6, UR5, RZ, 0x3c, !PT ;  /* 0x0000000506047c12 */ /* 0x000fc8000f8e3cff */
[----:B------:R-:W-:Y:S02]  /*02e0*/  ISETP.GT.U32.AND P4, PT, R5, R0, PT ;  /* 0x000000000500720c */ /* 0x000fe40003f84070 */
[----:B------:R-:W-:Y:S01]  /*02f0*/  ISETP.GE.AND P3, PT, R4, RZ, PT ;  /* 0x000000ff0400720c */ /* 0x000fe20003f66270 */
[----:B---3--:R-:W-:-:S05]  /*0300*/  IMAD R9, R2, UR12, R43 ;  /* 0x0000000c02097c24 */ /* 0x008fca000f8e022b */
[----:B------:R-:W-:Y:S02]  /*0310*/  SHF.R.S32.HI R13, RZ, 0x1f, R9 ;  /* 0x0000001fff0d7819 */ /* 0x000fe40000011409 */
[----:B------:R-:W-:-:S03]  /*0320*/  IADD3 R19, PT, PT, R9, 0x10, RZ ;  /* 0x0000001009137810 */ /* 0x000fc60007ffe0ff */
[-C--:B------:R-:W-:Y:S02]  /*0330*/  @!P4 IADD3 R0, PT, PT, R0, -R5.reuse, RZ ;  /* 0x800000050000c210 */ /* 0x080fe40007ffe0ff */
[----:B------:R-:W-:Y:S02]  /*0340*/  @!P4 IADD3 R3, PT, PT, R3, 0x1, RZ ;  /* 0x000000010303c810 */ /* 0x000fe40007ffe0ff */
[CC--:B------:R-:W-:Y:S02]  /*0350*/  ISETP.GE.U32.AND P2, PT, R0.reuse, R5.reuse, PT ;  /* 0x000000050000720c */ /* 0x0c0fe40003f46070 */
[----:B------:R-:W-:Y:S02]  /*0360*/  ISETP.GT.U32.AND P0, PT, R5, R0, PT ;  /* 0x000000000500720c */ /* 0x000fe40003f04070 */
[----:B------:R-:W-:Y:S02]  /*0370*/  IADD3 R5, PT, PT, R0, -R5, RZ ;  /* 0x8000000500057210 */ /* 0x000fe40007ffe0ff */
[----:B------:R-:W-:-:S02]  /*0380*/  ISETP.NE.AND P4, PT, R6, RZ, PT ;  /* 0x000000ff0600720c */ /* 0x000fc40003f85270 */
[----:B------:R-:W-:Y:S02]  /*0390*/  SEL R0, R5, R0, !P0 ;  /* 0x0000000005007207 */ /* 0x000fe40004000000 */
[----:B------:R-:W-:Y:S02]  /*03a0*/  ISETP.GE.U32.AND P0, PT, R9, UR8, PT ;  /* 0x0000000809007c0c */ /* 0x000fe4000bf06070 */
[----:B------:R-:W-:Y:S02]  /*03b0*/  LOP3.LUT R5, RZ, R6, RZ, 0x33, !PT ;  /* 0x00000006ff057212 */ /* 0x000fe400078e33ff */
[----:B------:R-:W-:Y:S02]  /*03c0*/  @P2 IADD3 R3, PT, PT, R3, 0x1, RZ ;  /* 0x0000000103032810 */ /* 0x000fe40007ffe0ff */
[----:B------:R-:W-:Y:S02]  /*03d0*/  ISETP.GE.AND.EX P0, PT, R13, UR9, PT, P0 ;  /* 0x000000090d007c0c */ /* 0x000fe4000bf06300 */
[----:B------:R-:W-:-:S02]  /*03e0*/  @!P1 IADD3 R0, PT, PT, -R0, RZ, RZ ;  /* 0x000000ff00009210 */ /* 0x000fc40007ffe1ff */
[----:B------:R-:W-:Y:S02]  /*03f0*/  MOV R4, R3 ;  /* 0x0000000300047202 */ /* 0x000fe40000000f00 */
[----:B------:R-:W-:Y:S02]  /*0400*/  SEL R33, R5, R0, !P4 ;  /* 0x0000000005217207 */ /* 0x000fe40006000000 */
[----:B------:R-:W-:Y:S02]  /*0410*/  @!P3 IADD3 R4, PT, PT, -R4, RZ, RZ ;  /* 0x000000ff0404b210 */ /* 0x000fe40007ffe1ff */
[----:B------:R-:W-:Y:S01]  /*0420*/  ISETP.GE.U32.AND P1, PT, R19, UR8, PT ;  /* 0x0000000813007c0c */ /* 0x000fe2000bf26070 */
[----:B------:R-:W-:Y:S01]  /*0430*/  IMAD R7, R33, 0x50, RZ ;  /* 0x0000005021077824 */ /* 0x000fe200078e02ff */
[----:B------:R-:W-:Y:S01]  /*0440*/  SHF.R.S32.HI R11, RZ, 0x1f, R19 ;  /* 0x0000001fff0b7819 */ /* 0x000fe20000011413 */
[----:B------:R-:W0:Y:S01]  /*0450*/  @!P0 LDC.64 R2, c[0x0][0x3f8] ;  /* 0x0000fe00ff028b82 */ /* 0x000e220000000a00 */
[----:B------:R-:W-:-:S02]  /*0460*/  SEL R5, R5, R4, !P4 ;  /* 0x0000000405057207 */ /* 0x000fc40006000000 */
[----:B------:R-:W-:Y:S02]  /*0470*/  ISETP.GE.AND.EX P1, PT, R11, UR9, PT, P1 ;  /* 0x000000090b007c0c */ /* 0x000fe4000bf26310 */
[----:B------:R-:W-:Y:S02]  /*0480*/  SHF.R.S32.HI R4, RZ, 0x1f, R5 ;  /* 0x0000001fff047819 */ /* 0x000fe40000011405 */
[----:B------:R-:W-:Y:S01]  /*0490*/  IADD3 R30, P2, PT, R7, R42, RZ ;  /* 0x0000002a071e7210 */ /* 0x000fe20007f5e0ff */
[----:B------:R-:W1:Y:S01]  /*04a0*/  @!P0 LDC.64 R24, c[0x0][0x3a0] ;  /* 0x0000e800ff188b82 */ /* 0x000e620000000a00 */
[----:B------:R-:W-:Y:S01]  /*04b0*/  IADD3 R0, PT, PT, R9, 0x20, RZ ;  /* 0x0000002009007810 */ /* 0x000fe20007ffe0ff */
[----:B------:R-:W-:Y:S01]  /*04c0*/  IMAD R4, R4, UR10, RZ ;  /* 0x0000000a04047c24 */ /* 0x000fe2000f8e02ff */
[----:B------:R-:W-:Y:S02]  /*04d0*/  LEA.HI.X.SX32 R31, R7, RZ, 0x1, P2 ;  /* 0x000000ff071f7211 */ /* 0x000fe400010f0eff */
[----:B------:R-:W-:Y:S01]  /*04e0*/  ISETP.GE.U32.AND P2, PT, R0, UR8, PT ;  /* 0x0000000800007c0c */ /* 0x000fe2000bf46070 */
[C---:B------:R-:W-:Y:S01]  /*04f0*/  IMAD R29, R5.reuse, UR11, R4 ;  /* 0x0000000b051d7c24 */ /* 0x040fe2000f8e0204 */
[----:B------:R-:W-:Y:S01]  /*0500*/  SHF.R.S32.HI R17, RZ, 0x1f, R0 ;  /* 0x0000001fff117819 */ /* 0x000fe20000011400 */
[----:B------:R-:W-:Y:S01]  /*0510*/  IMAD.WIDE.U32 R30, R5, UR10, R30 ;  /* 0x0000000a051e7c25 */ /* 0x000fe2000f8e001e */
[----:B------:R-:W3:Y:S01]  /*0520*/  @!P0 LDC.64 R6, c[0x0][0x398] ;  /* 0x0000e600ff068b82 */ /* 0x000ee20000000a00 */
[----:B------:R-:W-:-:S02]  /*0530*/  IADD3 R35, PT, PT, R9, 0x30, RZ ;  /* 0x0000003009237810 */ /* 0x000fc40007ffe0ff */
[----:B------:R-:W-:Y:S02]  /*0540*/  ISETP.GE.AND.EX P2, PT, R17, UR9, PT, P2 ;  /* 0x0000000911007c0c */ /* 0x000fe4000bf46320 */
[----:B------:R-:W-:Y:S01]  /*0550*/  IADD3 R29, PT, PT, R31, R29, RZ ;  /* 0x0000001d1f1d7210 */ /* 0x000fe20007ffe0ff */
[----:B0-----:R-:W-:Y:S02]  /*0560*/  @!P0 IMAD R8, R13, R2, RZ ;  /* 0x000000020d088224 */ /* 0x001fe400078e02ff */
[----:B------:R-:W0:Y:S01]  /*0570*/  @!P1 LDC.64 R4, c[0x0][0x3f8] ;  /* 0x0000fe00ff049b82 */ /* 0x000e220000000a00 */
[----:B------:R-:W-:Y:S01]  /*0580*/  @!P0 MOV R28, R30 ;  /* 0x0000001e001c8202 */ /* 0x000fe20000000f00 */
[----:B------:R-:W-:Y:S01]  /*0590*/  @!P0 IMAD R13, R9, R3, R8 ;  /* 0x00000003090d8224 */ /* 0x000fe200078e0208 */
[----:B------:R-:W-:-:S03]  /*05a0*/  ISETP.GE.U32.AND P3, PT, R35, UR8, PT ;  /* 0x0000000823007c0c */ /* 0x000fc6000bf66070 */
[----:B------:R-:W-:Y:S01]  /*05b0*/  @!P0 IMAD.WIDE.U32 R8, R9, R2, R28 ;  /* 0x0000000209088225 */ /* 0x000fe200078e001c */
[----:B------:R-:W-:Y:S01]  /*05c0*/  SHF.R.S32.HI R37, RZ, 0x1f, R35 ;  /* 0x0000001fff257819 */ /* 0x000fe20000011423 */
[----:B------:R-:W2:Y:S03]  /*05d0*/  @!P2 LDC.64 R2, c[0x0][0x3f8] ;  /* 0x0000fe00ff02ab82 */ /* 0x000ea60000000a00 */
[----:B------:R-:W-:Y:S02]  /*05e0*/  ISETP.GE.AND.EX P3, PT, R37, UR9, PT, P3 ;  /* 0x0000000925007c0c */ /* 0x000fe4000bf66330 */
[----:B------:R-:W-:Y:S02]  /*05f0*/  @!P0 IADD3 R9, PT, PT, R9, R13, RZ ;  /* 0x0000000d09098210 */ /* 0x000fe40007ffe0ff */
[----:B------:R-:W-:Y:S01]  /*0600*/  @!P0 SHF.L.U32 R13, R8, 0x2, RZ ;  /* 0x00000002080d8819 */ /* 0x000fe200000006ff */
[----:B------:R-:W4:Y:S03]  /*0610*/  @!P2 LDC.64 R22, c[0x0][0x3a0] ;  /* 0x0000e800ff16ab82 */ /* 0x000f260000000a00 */
[----:B-1----:R-:W-:Y:S01]  /*0620*/  @!P0 IADD3 R24, P4, PT, R13, R24, RZ ;  /* 0x000000180d188210 */ /* 0x002fe20007f9e0ff */
[----:B0-----:R-:W-:Y:S01]  /*0630*/  @!P1 IMAD R12, R11, R4, RZ ;  /* 0x000000040b0c9224 */ /* 0x001fe200078e02ff */
[----:B---3--:R-:W-:-:S03]  /*0640*/  @!P0 IADD3 R6, P5, PT, R13, R6, RZ ;  /* 0x000000060d068210 */ /* 0x008fc60007fbe0ff */
[----:B------:R-:W0:Y:S01]  /*0650*/  @!P3 LDC.64 R26, c[0x0][0x3f8] ;  /* 0x0000fe00ff1abb82 */ /* 0x000e220000000a00 */
[----:B------:R-:W-:Y:S01]  /*0660*/  @!P1 MOV R13, R29 ;  /* 0x0000001d000d9202 */ /* 0x000fe20000000f00 */
[----:B------:R-:W-:Y:S01]  /*0670*/  @!P1 IMAD R21, R19, R5, R12 ;  /* 0x0000000513159224 */ /* 0x000fe200078e020c */
[----:B------:R-:W-:-:S05]  /*0680*/  @!P1 MOV R12, R30 ;  /* 0x0000001e000c9202 */ /* 0x000fca0000000f00 */
[----:B------:R-:W-:Y:S01]  /*0690*/  @!P1 IMAD.WIDE.U32 R4, R19, R4, R12 ;  /* 0x0000000413049225 */ /* 0x000fe200078e000c */
[----:B------:R-:W-:Y:S01]  /*06a0*/  @!P0 SHF.L.U64.HI R16, R8, 0x2, R9 ;  /* 0x0000000208108819 */ /* 0x000fe20000010209 */
[----:B------:R-:W1:Y:S03]  /*06b0*/  @!P1 LDC.64 R10, c[0x0][0x398] ;  /* 0x0000e600ff0a9b82 */ /* 0x000e660000000a00 */
[----:B------:R-:W-:Y:S01]  /*06c0*/  @!P1 IADD3 R5, PT, PT, R5, R21, RZ ;  /* 0x0000001505059210 */ /* 0x000fe20007ffe0ff */
[----:B--2---:R-:W-:Y:S01]  /*06d0*/  @!P2 IMAD R17, R17, R2, RZ ;  /* 0x000000021111a224 */ /* 0x004fe200078e02ff */
[----:B------:R-:W-:-:S03]  /*06e0*/  @!P1 SHF.L.U32 R39, R4, 0x2, RZ ;  /* 0x0000000204279819 */ /* 0x000fc600000006ff */
[----:B------:R-:W2:Y:S01]  /*06f0*/  @!P1 LDC.64 R8, c[0x0][0x3a0] ;  /* 0x0000e800ff089b82 */ /* 0x000ea20000000a00 */
[----:B------:R-:W-:Y:S02]  /*0700*/  @!P1 SHF.L.U64.HI R32, R4, 0x2, R5 ;  /* 0x0000000204209819 */ /* 0x000fe40000010205 */
[----:B------:R-:W-:Y:S02]  /*0710*/  @!P2 MOV R4, R30 ;  /* 0x0000001e0004a202 */ /* 0x000fe40000000f00 */
[----:B------:R-:W-:-:S03]  /*0720*/  @!P2 MOV R5, R29 ;  /* 0x0000001d0005a202 */ /* 0x000fc60000000f00 */
[----:B------:R-:W3:Y:S01]  /*0730*/  @!P2 LDC.64 R12, c[0x0][0x398] ;  /* 0x0000e600ff0cab82 */ /* 0x000ee20000000a00 */
[----:B------:R-:W-:Y:S01]  /*0740*/  @!P2 IMAD R41, R0, R3, R17 ;  /* 0x000000030029a224 */ /* 0x000fe200078e0211 */
[----:B------:R-:W-:Y:S01]  /*0750*/  @!P0 IADD3.X R25, PT, PT, R16, R25, RZ, P4, !PT ;  /* 0x0000001910198210 */ /* 0x000fe200027fe4ff */
[----:B------:R-:W-:Y:S01]  /*0760*/  @!P2 IMAD.WIDE.U32 R2, R0, R2, R4 ;  /* 0x000000020002a225 */ /* 0x000fe200078e0004 */
[----:B------:R-:W-:-:S04]  /*0770*/  @!P0 IADD3.X R7, PT, PT, R16, R7, RZ, P5, !PT ;  /* 0x0000000710078210 */ /* 0x000fc80002ffe4ff */
[----:B------:R-:W3:Y:S01]  /*0780*/  @!P3 LDC.64 R16, c[0x0][0x3a0] ;  /* 0x0000e800ff10bb82 */ /* 0x000ee20000000a00 */
[----:B------:R-:W-:Y:S02]  /*0790*/  @!P2 IADD3 R3, PT, PT, R3, R41, RZ ;  /* 0x000000290303a210 */ /* 0x000fe40007ffe0ff */
[----:B------:R-:W-:-:S05]  /*07a0*/  ISETP.NE.AND P4, PT, RZ, UR7, PT ;  /* 0x00000007ff007c0c */ /* 0x000fca000bf85270 */
[----:B------:R-:W3:Y:S01]  /*07b0*/  @!P3 LDC.64 R18, c[0x0][0x398] ;  /* 0x0000e600ff12bb82 */ /* 0x000ee20000000a00 */
[C---:B------:R-:W-:Y:S02]  /*07c0*/  @!P2 SHF.L.U32 R0, R2.reuse, 0x2, RZ ;  /* 0x000000020200a819 */ /* 0x040fe400000006ff */
[----:B------:R-:W-:Y:S01]  /*07d0*/  @!P2 SHF.L.U64.HI R34, R2, 0x2, R3 ;  /* 0x000000020222a819 */ /* 0x000fe20000010203 */
[----:B0-----:R-:W-:Y:S01]  /*07e0*/  @!P3 IMAD R36, R37, R26, RZ ;  /* 0x0000001a2524b224 */ /* 0x001fe200078e02ff */
[----:B------:R-:W-:Y:S02]  /*07f0*/  @!P3 MOV R2, R30 ;  /* 0x0000001e0002b202 */ /* 0x000fe40000000f00 */
[----:B------:R-:W-:Y:S01]  /*0800*/  @!P3 MOV R3, R29 ;  /* 0x0000001d0003b202 */ /* 0x000fe20000000f00 */
[----:B------:R-:W-:Y:S01]  /*0810*/  @!P3 IMAD R27, R35, R27, R36 ;  /* 0x0000001b231bb224 */ /* 0x000fe200078e0224 */
[C---:B--2---:R-:W-:Y:S01]  /*0820*/  @!P1 IADD3 R8, P6, PT, R39.reuse, R8, RZ ;  /* 0x0000000827089210 */ /* 0x044fe20007fde0ff */
[----:B------:R-:W0:Y:S01]  /*0830*/  LDC.64 R20, c[0x0][0x3a8] ;  /* 0x0000ea00ff147b82 */ /* 0x000e220000000a00 */
[----:B-1----:R-:W-:Y:S01]  /*0840*/  @!P1 IADD3 R10, P5, PT, R39, R10, RZ ;  /* 0x0000000a270a9210 */ /* 0x002fe20007fbe0ff */
[----:B------:R-:W-:Y:S01]  /*0850*/  @!P3 IMAD.WIDE.U32 R2, R35, R26, R2 ;  /* 0x0000001a2302b225 */ /* 0x000fe200078e0002 */
[----:B------:R-:W-:-:S02]  /*0860*/  @!P1 IADD3.X R9, PT, PT, R32, R9, RZ, P6, !PT ;  /* 0x0000000920099210 */ /* 0x000fc400037fe4ff */
[----:B------:R-:W-:Y:S02]  /*0870*/  @!P1 IADD3.X R11, PT, PT, R32, R11, RZ, P5, !PT ;  /* 0x0000000b200b9210 */ /* 0x000fe40002ffe4ff */
[C---:B----4-:R-:W-:Y:S01]  /*0880*/  @!P2 IADD3 R22, P6, PT, R0.reuse, R22, RZ ;  /* 0x000000160016a210 */ /* 0x050fe20007fde0ff */
[----:B------:R-:W1:Y:S01]  /*0890*/  @P4 LDC.64 R4, c[0x0][0x3b0] ;  /* 0x0000ec00ff044b82 */ /* 0x000e620000000a00 */
[----:B---3--:R-:W-:Y:S02]  /*08a0*/  @!P2 IADD3 R12, P5, PT, R0, R12, RZ ;  /* 0x0000000c000ca210 */ /* 0x008fe40007fbe0ff */
[----:B------:R-:W-:Y:S02]  /*08b0*/  @!P3 IADD3 R27, PT, PT, R3, R27, RZ ;  /* 0x0000001b031bb210 */ /* 0x000fe40007ffe0ff */
[----:B------:R-:W-:Y:S02]  /*08c0*/  @!P3 SHF.L.U32 R3, R2, 0x2, RZ ;  /* 0x000000020203b819 */ /* 0x000fe400000006ff */
[----:B------:R-:W-:-:S02]  /*08d0*/  @!P2 IADD3.X R23, PT, PT, R34, R23, RZ, P6, !PT ;  /* 0x000000172217a210 */ /* 0x000fc400037fe4ff */
[----:B------:R-:W-:Y:S02]  /*08e0*/  @!P2 IADD3.X R13, PT, PT, R34, R13, RZ, P5, !PT ;  /* 0x0000000d220da210 */ /* 0x000fe40002ffe4ff */
[----:B------:R-:W-:Y:S02]  /*08f0*/  @!P3 SHF.L.U64.HI R2, R2, 0x2, R27 ;  /* 0x000000020202b819 */ /* 0x000fe4000001021b */
[C---:B------:R-:W-:Y:S02]  /*0900*/  @!P3 IADD3 R16, P5, PT, R3.reuse, R16, RZ ;  /* 0x000000100310b210 */ /* 0x040fe40007fbe0ff */
[----:B------:R-:W-:Y:S01]  /*0910*/  @!P3 IADD3 R18, P6, PT, R3, R18, RZ ;  /* 0x000000120312b210 */ /* 0x000fe20007fde0ff */
[----:B------:R-:W-:Y:S01]  /*0920*/  HFMA2 R3, -RZ, RZ, 0, 0 ;  /* 0x00000000ff037431 */ /* 0x000fe200000001ff */
[C---:B------:R-:W-:Y:S02]  /*0930*/  @!P3 IADD3.X R17, PT, PT, R2.reuse, R17, RZ, P5, !PT ;  /* 0x000000110211b210 */ /* 0x040fe40002ffe4ff */
[----:B------:R-:W-:-:S02]  /*0940*/  @!P3 IADD3.X R19, PT, PT, R2, R19, RZ, P6, !PT ;  /* 0x000000130213b210 */ /* 0x000fc400037fe4ff */
[----:B------:R-:W-:Y:S02]  /*0950*/  MOV R2, RZ ;  /* 0x000000ff00027202 */ /* 0x000fe40000000f00 */
[----:B------:R-:W-:Y:S02]  /*0960*/  LOP3.LUT R42, R44, 0xffff, RZ, 0xc0, !PT ;  /* 0x0000ffff2c2a7812 */ /* 0x000fe400078ec0ff */
[----:B------:R-:W-:Y:S02]  /*0970*/  CS2R R38, SRZ ;  /* 0x0000000000267805 */ /* 0x000fe4000001ff00 */
[----:B------:R2:W5:Y:S01]  /*0980*/  @!P0 LDG.E.64 R2, desc[UR14][R6.64] ;  /* 0x0000000e06028981 */ /* 0x000562000c1e1b00 */
[----:B------:R-:W-:Y:S01]  /*0990*/  IMAD R35, R33, 0x50, R42 ;  /* 0x0000005021237824 */ /* 0x000fe200078e022a */
[----:B------:R-:W-:Y:S02]  /*09a0*/  CS2R R36, SRZ ;  /* 0x0000000000247805 */ /* 0x000fe4000001ff00 */
[----:B------:R3:W5:Y:S01]  /*09b0*/  @!P1 LDG.E.64 R38, desc[UR14][R8.64] ;  /* 0x0000000e08269981 */ /* 0x000762000c1e1b00 */
[----:B--2---:R-:W-:Y:S01]  /*09c0*/  CS2R R6, SRZ ;  /* 0x0000000000067805 */ /* 0x004fe2000001ff00 */
[----:B0-----:R-:W-:-:S02]  /*09d0*/  IMAD.WIDE R20, R35, 0x4, R20 ;  /* 0x0000000423147825 */ /* 0x001fc400078e0214 */
[----:B------:R-:W5:Y:S01]  /*09e0*/  @!P2 LDG.E.64 R36, desc[UR14][R22.64] ;  /* 0x0000000e1624a981 */ /* 0x000f62000c1e1b00 */
[----:B---3--:R-:W-:Y:S01]  /*09f0*/  CS2R R8, SRZ ;  /* 0x0000000000087805 */ /* 0x008fe2000001ff00 */
[----:B-1----:R-:W-:Y:S02]  /*0a00*/  @P4 IMAD.WIDE R26, R35, 0x4, R4 ;  /* 0x00000004231a4825 */ /* 0x002fe400078e0204 */
[----:B------:R0:W5:Y:S01]  /*0a10*/  @!P1 LDG.E.64 R6, desc[UR14][R10.64] ;  /* 0x0000000e0a069981 */ /* 0x000162000c1e1b00 */
[----:B------:R-:W-:Y:S02]  /*0a20*/  CS2R R4, SRZ ;  /* 0x0000000000047805 */ /* 0x000fe4000001ff00 */
[----:B------:R-:W-:Y:S01]  /*0a30*/  CS2R R34, SRZ ;  /* 0x0000000000227805 */ /* 0x000fe2000001ff00 */
[----:B------:R1:W5:Y:S04]  /*0a40*/  @!P2 LDG.E.64 R8, desc[UR14][R12.64] ;  /* 0x0000000e0c08a981 */ /* 0x000368000c1e1b00 */
[----:B------:R1:W5:Y:S01]  /*0a50*/  @P4 LDG.E.64 R4, desc[UR14][R26.64] ;  /* 0x0000000e1a044981 */ /* 0x000362000c1e1b00 */
[----:B0-----:R-:W-:-:S03]  /*0a60*/  CS2R R10, SRZ ;  /* 0x00000000000a7805 */ /* 0x001fc6000001ff00 */
[----:B------:R1:W5:Y:S04]  /*0a70*/  @!P3 LDG.E.64 R34, desc[UR14][R16.64] ;  /* 0x0000000e1022b981 */ /* 0x000368000c1e1b00 */
[----:B------:R1:W5:Y:S04]  /*0a80*/  @!P3 LDG.E.64 R10, desc[UR14][R18.64] ;  /* 0x0000000e120ab981 */ /* 0x000368000c1e1b00 */
[----:B------:R1:W5:Y:S01]  /*0a90*/  LDG.E.64 R12, desc[UR14][R20.64] ;  /* 0x0000000e140c7981 */ /* 0x000362000c1e1b00 */
[----:B------:R-:W-:Y:S02]  /*0aa0*/  R2UR UR21, R14 ;  /* 0x000000000e1572ca */ /* 0x000fe400000e0000 */
[----:B------:R-:W-:-:S06]  /*0ab0*/  CS2R R40, SRZ ;  /* 0x0000000000287805 */ /* 0x000fcc000001ff00 */
[----:B------:R1:W5:Y:S05]  /*0ac0*/  @!P0 LDG.E.64 R40, desc[UR14][R24.64] ;  /* 0x0000000e18288981 */ /* 0x00036a000c1e1b00 */
        /* <DEDUP_REMOVED lines=8> */
[----:B------:R-:W-:Y:S01]  /*0b50*/  UISETP.NE.AND UP1, UPT, UR7, URZ, UPT ;  /* 0x000000ff0700728c */ /* 0x000fe2000bf25270 */
[----:B------:R-:W-:Y:S01]  /*0b60*/  UMOV UR16, 0x3f800000 ;  /* 0x3f80000000107882 */ /* 0x000fe20000000000 */
[----:B0-----:R-:W-:-:S13]  /*0b70*/  @P0 R2UR UR6, R0 ;  /* 0x00000000000602ca */ /* 0x001fda00000e0000 */
[----:B------:R-:W-:Y:S01]  /*0b80*/  @UP0 UMOV UR16, UR6 ;  /* 0x0000000600100c82 */ /* 0x000fe20008000000 */
[----:B-1----:R-:W-:Y:S05]  /*0b90*/  BRA.U UP1, `(.L_x_1244) ;  /* 0x0000000101e47547 */ /* 0x002fea000b800000 */
[----:B-----5:R-:W-:Y:S01]  /*0ba0*/  FADD.FTZ R15, R40, -UR21 ;  /* 0x80000015280f7e21 */ /* 0x020fe20008010000 */
[----:B------:R-:W-:Y:S01]  /*0bb0*/  FADD.FTZ R0, R41, -UR21 ;  /* 0x8000001529007e21 */ /* 0x000fe20008010000 */
[----:B------:R-:W-:Y:S01]  /*0bc0*/  FMUL.FTZ R14, R2, R12 ;  /* 0x0000000c020e7220 */ /* 0x000fe20000410000 */
[----:B------:R-:W-:Y:S01]  /*0bd0*/  FMUL.FTZ R17, R3, R13 ;  /* 0x0000000d03117220 */ /* 0x000fe20000410000 */
[----:B------:R-:W-:Y:S01]  /*0be0*/  FMUL.FTZ R15, R15, UR16 ;  /* 0x000000100f0f7c20 */ /* 0x000fe20008410000 */
[----:B------:R-:W-:Y:S01]  /*0bf0*/  FMUL.FTZ R0, R0, UR16 ;  /* 0x0000001000007c20 */ /* 0x000fe20008410000 */
[----:B------:R-:W-:Y:S01]  /*0c00*/  FADD.FTZ R16, RZ, R14 ;  /* 0x0000000eff107221 */ /* 0x000fe20000010000 */
[----:B------:R-:W-:Y:S01]  /*0c10*/  FADD.FTZ R20, R36, -UR21 ;  /* 0x8000001524147e21 */ /* 0x000fe20008010000 */
[----:B------:R-:W-:Y:S01]  /*0c20*/  FFMA.FTZ R19, R15, R14, RZ ;  /* 0x0000000e0f137223 */ /* 0x000fe200000100ff */
[----:B------:R-:W-:Y:S01]  /*0c30*/  FADD.FTZ R14, R38, -UR21 ;  /* 0x80000015260e7e21 */ /* 0x000fe20008010000 */
[----:B------:R-:W-:Y:S01]  /*0c40*/  FADD.FTZ R16, R17, R16 ;  /* 0x0000001011107221 */ /* 0x000fe20000010000 */
[----:B------:R-:W-:Y:S01]  /*0c50*/  FFMA.FTZ R15, R2, R15, RZ ;  /* 0x0000000f020f7223 */ /* 0x000fe200000100ff */
[----:B------:R-:W-:Y:S01]  /*0c60*/  FFMA.FTZ R19, R0, R17, R19 ;  /* 0x0000001100137223 */ /* 0x000fe20000010013 */
[-C--:B------:R-:W-:Y:S01]  /*0c70*/  FMUL.FTZ R17, R6, R12.reuse ;  /* 0x0000000c06117220 */ /* 0x080fe20000410000 */
[----:B------:R-:W-:Y:S01]  /*0c80*/  FMUL.FTZ R18, R14, UR16 ;  /* 0x000000100e127c20 */ /* 0x000fe20008410000 */
[----:B------:R-:W-:Y:S01]  /*0c90*/  FADD.FTZ R14, R39, -UR21 ;  /* 0x80000015270e7e21 */ /* 0x000fe20008010000 */
[----:B------:R-:W-:Y:S01]  /*0ca0*/  FMUL.FTZ R21, R8, R12 ;  /* 0x0000000c08157220 */ /* 0x000fe20000410000 */
[----:B------:R-:W-:Y:S01]  /*0cb0*/  FADD.FTZ R16, R16, R17 ;  /* 0x0000001110107221 */ /* 0x000fe20000010000 */
[----:B------:R-:W-:Y:S01]  /*0cc0*/  FFMA.FTZ R19, R18, R17, R19 ;  /* 0x0000001112137223 */ /* 0x000fe20000010013 */
[----:B------:R-:W-:Y:S01]  /*0cd0*/  FMUL.FTZ R17, R7, R13 ;  /* 0x0000000d07117220 */ /* 0x000fe20000410000 */
[----:B------:R-:W-:Y:S01]  /*0ce0*/  FMUL.FTZ R14, R14, UR16 ;  /* 0x000000100e0e7c20 */ /* 0x000fe20008410000 */
[----:B------:R-:W-:Y:S01]  /*0cf0*/  FFMA.FTZ R15, R6, R18, R15 ;  /* 0x00000012060f7223 */ /* 0x000fe2000001000f */
[----:B------:R-:W-:Y:S01]  /*0d00*/  FFMA.FTZ R0, R3, R0, RZ ;  /* 0x0000000003007223 */ /* 0x000fe200000100ff */
[----:B------:R-:W-:Y:S01]  /*0d10*/  FADD.FTZ R18, R17, R16 ;  /* 0x0000001011127221 */ /* 0x000fe20000010000 */
[----:B------:R-:W-:Y:S01]  /*0d20*/  FFMA.FTZ R19, R14, R17, R19 ;  /* 0x000000110e137223 */ /* 0x000fe20000010013 */
[----:B------:R-:W-:Y:S01]  /*0d30*/  FMUL.FTZ R16, R20, UR16 ;  /* 0x0000001014107c20 */ /* 0x000fe20008410000 */
[----:B------:R-:W-:Y:S01]  /*0d40*/  FADD.FTZ R17, R37, -UR21 ;  /* 0x8000001525117e21 */ /* 0x000fe20008010000 */
[----:B------:R-:W-:Y:S01]  /*0d50*/  FADD.FTZ R20, R18, R21 ;  /* 0x0000001512147221 */ /* 0x000fe20000010000 */
[----:B------:R-:W-:Y:S01]  /*0d60*/  FFMA.FTZ R14, R7, R14, R0 ;  /* 0x0000000e070e7223 */ /* 0x000fe20000010000 */
        /* <DEDUP_REMOVED lines=10> */
[----:B------:R-:W-:Y:S01]  /*0e10*/  FADD.FTZ R16, R35, -UR21 ;  /* 0x8000001523107e21 */ /* 0x000fe20008010000 */
[----:B------:R-:W-:Y:S01]  /*0e20*/  FADD.FTZ R15, RZ, R2 ;  /* 0x00000002ff0f7221 */ /* 0x000fe20000010000 */
[----:B------:R-:W-:Y:S01]  /*0e30*/  FFMA.FTZ R25, R17, R21, R0 ;  /* 0x0000001511197223 */ /* 0x000fe20000010000 */
[----:B------:R-:W-:Y:S01]  /*0e40*/  FADD.FTZ R0, RZ, R3 ;  /* 0x00000003ff007221 */ /* 0x000fe20000010000 */
[----:B------:R-:W-:Y:S01]  /*0e50*/  FFMA.FTZ R14, R9, R18, R14 ;  /* 0x00000012090e7223 */ /* 0x000fe2000001000e */
[----:B------:R-:W-:Y:S01]  /*0e60*/  FADD.FTZ R20, R20, R21 ;  /* 0x0000001514147221 */ /* 0x000fe20000010000 */
[----:B------:R-:W-:Y:S01]  /*0e70*/  FMUL.FTZ R18, R16, UR16 ;  /* 0x0000001010127c20 */ /* 0x000fe20008410000 */
[----:B------:R-:W-:Y:S01]  /*0e80*/  FADD.FTZ R21, R6, R15 ;  /* 0x0000000f06157221 */ /* 0x000fe20000010000 */
[----:B------:R-:W-:Y:S01]  /*0e90*/  FADD.FTZ R16, R7, R0 ;  /* 0x0000000007107221 */ /* 0x000fe20000010000 */
[----:B------:R-:W-:Y:S01]  /*0ea0*/  FADD.FTZ R0, R23, R20 ;  /* 0x0000001417007221 */ /* 0x000fe20000010000 */
[----:B------:R-:W-:Y:S01]  /*0eb0*/  FFMA.FTZ R15, R18, R23, R25 ;  /* 0x00000017120f7223 */ /* 0x000fe20000010019 */
[----:B------:R-:W-:Y:S01]  /*0ec0*/  FADD.FTZ R21, R8, R21 ;  /* 0x0000001508157221 */ /* 0x000fe20000010000 */
[----:B------:R-:W-:Y:S01]  /*0ed0*/  FADD.FTZ R20, R9, R16 ;  /* 0x0000001009147221 */ /* 0x000fe20000010000 */
[C---:B------:R-:W-:Y:S01]  /*0ee0*/  FFMA.FTZ R16, R10.reuse, R17, R19 ;  /* 0x000000110a107223 */ /* 0x040fe20000010013 */
[C---:B------:R-:W-:Y:S01]  /*0ef0*/  FFMA.FTZ R17, R11.reuse, R18, R14 ;  /* 0x000000120b117223 */ /* 0x040fe2000001000e */
[----:B------:R-:W-:Y:S01]  /*0f00*/  FADD.FTZ R18, R10, R21 ;  /* 0x000000150a127221 */ /* 0x000fe20000010000 */
[----:B------:R-:W-:Y:S01]  /*0f10*/  FADD.FTZ R19, R11, R20 ;  /* 0x000000140b137221 */ /* 0x000fe20000010000 */
[----:B------:R-:W-:Y:S06]  /*0f20*/  BRA `(.L_x_1245) ;  /* 0x0000000800007947 */ /* 0x000fec0003800000 */
.L_x_1244:
[----:B-----5:R-:W-:Y:S01]  /*0f30*/  FADD.FTZ R15, R40, -UR21 ;  /* 0x80000015280f7e21 */ /* 0x020fe20008010000 */
[----:B------:R-:W-:Y:S01]  /*0f40*/  FADD.FTZ R0, R41, -UR21 ;  /* 0x8000001529007e21 */ /* 0x000fe20008010000 */
[----:B------:R-:W-:Y:S01]  /*0f50*/  FADD.FTZ R19, R38, -UR21 ;  /* 0x8000001526137e21 */ /* 0x000fe20008010000 */
[----:B------:R-:W-:Y:S01]  /*0f60*/  FADD.FTZ R24, R36, -UR21 ;  /* 0x8000001524187e21 */ /* 0x000fe20008010000 */
[----:B------:R-:W-:Y:S01]  /*0f70*/  FMUL.FTZ R15, R15, UR16 ;  /* 0x000000100f0f7c20 */ /* 0x000fe20008410000 */
[----:B------:R-:W-:Y:S01]  /*0f80*/  FMUL.FTZ R0, R0, UR16 ;  /* 0x0000001000007c20 */ /* 0x000fe20008410000 */
[----:B------:R-:W-:Y:S02]  /*0f90*/  FMUL.FTZ R19, R19, UR16 ;  /* 0x0000001013137c20 */ /* 0x000fe40008410000 */
[C-C-:B------:R-:W-:Y:S01]  /*0fa0*/  FFMA.FTZ R14, R12.reuse, R15, R4.reuse ;  /* 0x0000000f0c0e7223 */ /* 0x140fe20000010004 */
[----:B------:R-:W-:Y:S01]  /*0fb0*/  FFMA.FTZ R17, R13, R0, R5 ;  /* 0x000000000d117223 */ /* 0x000fe20000010005 */
[----:B------:R-:W-:-:S02]  /*0fc0*/  FFMA.FTZ R22, R12, R19, R4 ;  /* 0x000000130c167223 */ /* 0x000fc40000010004 */
[----:B------:R-:W-:Y:S01]  /*0fd0*/  FMUL.FTZ R16, R14, -1.4426950216293334961 ;  /* 0xbfb8aa3b0e107820 */ /* 0x000fe20000410000 */
[----:B------:R-:W-:Y:S01]  /*0fe0*/  FMUL.FTZ R20, R17, -1.4426950216293334961 ;  /* 0xbfb8aa3b11147820 */ /* 0x000fe20000410000 */
[----:B------:R-:W-:-:S04]  /*0ff0*/  FMUL.FTZ R27, R22, -1.4426950216293334961 ;  /* 0xbfb8aa3b161b7820 */ /* 0x000fc80000410000 */
        /* <DEDUP_REMOVED lines=9> */
[----:B------:R-:W-:Y:S02]  /*1090*/  FADD.FTZ R14, R39, -UR21 ;  /* 0x80000015270e7e21 */ /* 0x000fe40008010000 */
[----:B------:R-:W0:Y:S01]  /*10a0*/  MUFU.EX2 R23, R27 ;  /* 0x0000001b00177308 */ /* 0x000e220000000800 */
[----:B------:R-:W-:Y:S01]  /*10b0*/  FMUL.FTZ R18, R21, R16 ;  /* 0x0000001015127220 */ /* 0x000fe20000410000 */
[----:B------:R-:W-:Y:S01]  /*10c0*/  FMUL.FTZ R14, R14, UR16 ;  /* 0x000000100e0e7c20 */ /* 0x000fe20008410000 */
[----:B-1----:R-:W-:Y:S01]  /*10d0*/  FADD.FTZ R20, -R26, 1 ;  /* 0x3f8000001a147421 */ /* 0x002fe20000010100 */
[----:B------:R-:W-:Y:S02]  /*10e0*/  FMUL.FTZ R26, R3, R26 ;  /* 0x0000001a031a7220 */ /* 0x000fe40000410000 */
[----:B------:R-:W-:Y:S01]  /*10f0*/  FFMA.FTZ R16, R13, R14, R5 ;  /* 0x0000000e0d107223 */ /* 0x000fe20000010005 */
[----:B------:R-:W-:Y:S01]  /*1100*/  FFMA.FTZ R21, R17, R20, 1 ;  /* 0x3f80000011157423 */ /* 0x000fe20000010014 */
[----:B------:R-:W-:-:S02]  /*1110*/  FMUL.FTZ R17, R24, UR16 ;  /* 0x0000001018117c20 */ /* 0x000fc40008410000 */
[----:B------:R-:W-:Y:S01]  /*1120*/  FMUL.FTZ R32, R16, -1.4426950216293334961 ;  /* 0xbfb8aa3b10207820 */ /* 0x000fe20000410000 */
[----:B------:R-:W-:Y:S01]  /*1130*/  FMUL.FTZ R21, R26, R21 ;  /* 0x000000151a157220 */ /* 0x000fe20000410000 */
[----:B------:R-:W-:Y:S02]  /*1140*/  FFMA.FTZ R20, R12, R17, R4 ;  /* 0x000000110c147223 */ /* 0x000fe40000010004 */
[----:B------:R-:W1:Y:S02]  /*1150*/  MUFU.EX2 R24, R32 ;  /* 0x0000002000187308 */ /* 0x000e640000000800 */
[----:B------:R-:W-:Y:S01]  /*1160*/  FMUL.FTZ R25, R20, -1.4426950216293334961 ;  /* 0xbfb8aa3b14197820 */ /* 0x000fe20000410000 */
[----:B0-----:R-:W-:-:S05]  /*1170*/  FADD.FTZ R23, R23, 1 ;  /* 0x3f80000017177421 */ /* 0x001fca0000010000 */
[----:B------:R-:W0:Y:S08]  /*1180*/  MUFU.EX2 R25, R25 ;  /* 0x0000001900197308 */ /* 0x000e300000000800 */
[----:B------:R-:W2:Y:S01]  /*1190*/  MUFU.RCP R23, R23 ;  /* 0x0000001700177308 */ /* 0x000ea20000001000 */
[----:B-1----:R-:W-:-:S07]  /*11a0*/  FADD.FTZ R24, R24, 1 ;  /* 0x3f80000018187421 */ /* 0x002fce0000010000 */
[----:B------:R-:W1:Y:S01]  /*11b0*/  MUFU.RCP R24, R24 ;  /* 0x0000001800187308 */ /* 0x000e620000001000 */
[----:B0-----:R-:W-:Y:S01]  /*11c0*/  FADD.FTZ R32, R25, 1 ;  /* 0x3f80000019207421 */ /* 0x001fe20000010000 */
[----:B--2---:R-:W-:Y:S01]  /*11d0*/  FADD.FTZ R27, -R23, 1 ;  /* 0x3f800000171b7421 */ /* 0x004fe20000010100 */
[----:B------:R-:W-:-:S03]  /*11e0*/  FMUL.FTZ R23, R6, R23 ;  /* 0x0000001706177220 */ /* 0x000fc60000410000 */
[----:B------:R-:W-:Y:S01]  /*11f0*/  FFMA.FTZ R26, R22, R27, 1 ;  /* 0x3f800000161a7423 */ /* 0x000fe2000001001b */
[----:B------:R-:W-:Y:S01]  /*1200*/  FMUL.FTZ R22, R12, R18 ;  /* 0x000000120c167220 */ /* 0x000fe20000410000 */
[----:B-1----:R-:W-:Y:S01]  /*1210*/  FADD.FTZ R25, -R24, 1 ;  /* 0x3f80000018197421 */ /* 0x002fe20000010100 */
[----:B------:R-:W-:Y:S01]  /*1220*/  FMUL.FTZ R27, R7, R24 ;  /* 0x00000018071b7220 */ /* 0x000fe20000410000 */
[----:B------:R-:W-:Y:S01]  /*1230*/  FMUL.FTZ R26, R23, R26 ;  /* 0x0000001a171a7220 */ /* 0x000fe20000410000 */
[----:B------:R-:W-:Y:S01]  /*1240*/  FMUL.FTZ R23, R13, R21 ;  /* 0x000000150d177220 */ /* 0x000fe20000410000 */
[----:B------:R-:W-:Y:S02]  /*1250*/  FFMA.FTZ R16, R16, R25, 1 ;  /* 0x3f80000010107423 */ /* 0x000fe40000010019 */
[----:B------:R-:W0:Y:S02]  /*1260*/  MUFU.RCP R25, R32 ;  /* 0x0000002000197308 */ /* 0x000e240000001000 */
[----:B------:R-:W-:Y:S01]  /*1270*/  FMUL.FTZ R16, R27, R16 ;  /* 0x000000101b107220 */ /* 0x000fe20000410000 */
[----:B------:R-:W-:Y:S01]  /*1280*/  FFMA.FTZ R27, R15, R22, RZ ;  /* 0x000000160f1b7223 */ /* 0x000fe200000100ff */
[----:B------:R-:W-:-:S03]  /*1290*/  FADD.FTZ R22, RZ, R22 ;  /* 0x00000016ff167221 */ /* 0x000fc60000010000 */
[----:B------:R-:W-:Y:S01]  /*12a0*/  FFMA.FTZ R24, R0, R23, R27 ;  /* 0x0000001700187223 */ /* 0x000fe2000001001b */
[----:B------:R-:W-:Y:S01]  /*12b0*/  FADD.FTZ R23, R23, R22 ;  /* 0x0000001617177221 */ /* 0x000fe20000010000 */
[----:B0-----:R-:W-:Y:S01]  /*12c0*/  FADD.FTZ R27, -R25, 1 ;  /* 0x3f800000191b7421 */ /* 0x001fe20000010100 */
[----:B------:R-:W-:Y:S01]  /*12d0*/  FMUL.FTZ R22, R8, R25 ;  /* 0x0000001908167220 */ /* 0x000fe20000410000 */
[----:B------:R-:W-:Y:S02]  /*12e0*/  FADD.FTZ R25, RZ, R18 ;  /* 0x00000012ff197221 */ /* 0x000fe40000010000 */
[----:B------:R-:W-:Y:S01]  /*12f0*/  FFMA.FTZ R27, R20, R27, 1 ;  /* 0x3f800000141b7423 */ /* 0x000fe2000001001b */
[----:B------:R-:W-:Y:S01]  /*1300*/  FFMA.FTZ R20, R15, R18, RZ ;  /* 0x000000120f147223 */ /* 0x000fe200000100ff */
[----:B------:R-:W-:Y:S02]  /*1310*/  FADD.FTZ R18, R37, -UR21 ;  /* 0x8000001525127e21 */ /* 0x000fe40008010000 */
[----:B------:R-:W-:Y:S01]  /*1320*/  FMUL.FTZ R15, R22, R27 ;  /* 0x0000001b160f7220 */ /* 0x000fe20000410000 */
[-C--:B------:R-:W-:Y:S01]  /*1330*/  FMUL.FTZ R27, R12, R26.reuse ;  /* 0x0000001a0c1b7220 */ /* 0x080fe20000410000 */
[----:B------:R-:W-:Y:S01]  /*1340*/  FMUL.FTZ R18, R18, UR16 ;  /* 0x0000001012127c20 */ /* 0x000fe20008410000 */
[----:B------:R-:W-:Y:S01]  /*1350*/  FADD.FTZ R22, R25, R26 ;  /* 0x0000001a19167221 */ /* 0x000fe20000010000 */
[C---:B------:R-:W-:Y:S01]  /*1360*/  FFMA.FTZ R20, R19.reuse, R26, R20 ;  /* 0x0000001a13147223 */ /* 0x040fe20000010014 */
[----:B------:R-:W-:Y:S01]  /*1370*/  FFMA.FTZ R25, R19, R27, R24 ;  /* 0x0000001b13197223 */ /* 0x000fe20000010018 */
[----:B------:R-:W-:Y:S01]  /*1380*/  FFMA.FTZ R19, R13, R18, R5 ;  /* 0x000000120d137223 */ /* 0x000fe20000010005 */
[----:B------:R-:W-:-:S03]  /*1390*/  FADD.FTZ R24, R23, R27 ;  /* 0x0000001b17187221 */ /* 0x000fc60000010000 */
[----:B------:R-:W-:-:S06]  /*13a0*/  FMUL.FTZ R32, R19, -1.4426950216293334961 ;  /* 0xbfb8aa3b13207820 */ /* 0x000fcc0000410000 */
[----:B------:R-:W0:Y:S02]  /*13b0*/  MUFU.EX2 R32, R32 ;  /* 0x0000002000207308 */ /* 0x000e240000000800 */
[----:B0-----:R-:W-:-:S06]  /*13c0*/  FADD.FTZ R26, R32, 1 ;  /* 0x3f800000201a7421 */ /* 0x001fcc0000010000 */
[----:B------:R-:W0:Y:S02]  /*13d0*/  MUFU.RCP R26, R26 ;  /* 0x0000001a001a7308 */ /* 0x000e240000001000 */
[----:B0-----:R-:W-:-:S04]  /*13e0*/  FADD.FTZ R23, -R26, 1 ;  /* 0x3f8000001a177421 */ /* 0x001fc80000010100 */
[----:B------:R-:W-:Y:S01]  /*13f0*/  FFMA.FTZ R27, R19, R23, 1 ;  /* 0x3f800000131b7423 */ /* 0x000fe20000010017 */
[----:B------:R-:W-:Y:S01]  /*1400*/  FMUL.FTZ R19, R9, R26 ;  /* 0x0000001a09137220 */ /* 0x000fe20000410000 */
[----:B------:R-:W-:Y:S01]  /*1410*/  FFMA.FTZ R23, R0, R21, RZ ;  /* 0x0000001500177223 */ /* 0x000fe200000100ff */
[----:B------:R-:W-:Y:S02]  /*1420*/  FADD.FTZ R21, RZ, R21 ;  /* 0x00000015ff157221 */ /* 0x000fe40000010000 */
[----:B------:R-:W-:Y:S01]  /*1430*/  FMUL.FTZ R19, R19, R27 ;  /* 0x0000001b13137220 */ /* 0x000fe20000410000 */
[----:B------:R-:W-:Y:S01]  /*1440*/  FADD.FTZ R27, R34, -UR21 ;  /* 0x80000015221b7e21 */ /* 0x000fe20008010000 */
[----:B------:R-:W-:Y:S01]  /*1450*/  FADD.FTZ R0, R21, R16 ;  /* 0x0000001015007221 */ /* 0x000fe20000010000 */
[-C--:B------:R-:W-:Y:S01]  /*1460*/  FFMA.FTZ R21, R14, R16.reuse, R23 ;  /* 0x000000100e157223 */ /* 0x080fe20000010017 */
[----:B------:R-:W-:Y:S01]  /*1470*/  FMUL.FTZ R16, R13, R16 ;  /* 0x000000100d107220 */ /* 0x000fe20000410000 */
[----:B------:R-:W-:-:S02]  /*1480*/  FMUL.FTZ R23, R27, UR16 ;  /* 0x000000101b177c20 */ /* 0x000fc40008410000 */
[----:B------:R-:W-:Y:S01]  /*1490*/  FFMA.FTZ R21, R18, R19, R21 ;  /* 0x0000001312157223 */ /* 0x000fe20000010015 */
[----:B------:R-:W-:Y:S01]  /*14a0*/  FFMA.FTZ R26, R14, R16, R25 ;  /* 0x000000100e1a7223 */ /* 0x000fe20000010019 */
[----:B------:R-:W-:Y:S01]  /*14b0*/  FFMA.FTZ R14, R12, R23, R4 ;  /* 0x000000170c0e7223 */ /* 0x000fe20000010004 */
[----:B------:R-:W-:-:S03]  /*14c0*/  FADD.FTZ R16, R16, R24 ;  /* 0x0000001810107221 */ /* 0x000fc60000010000 */
[----:B------:R-:W-:-:S06]  /*14d0*/  FMUL.FTZ R27, R14, -1.4426950216293334961 ;  /* 0xbfb8aa3b0e1b7820 */ /* 0x000fcc0000410000 */
[----:B------:R-:W0:Y:S02]  /*14e0*/  MUFU.EX2 R27, R27 ;  /* 0x0000001b001b7308 */ /* 0x000e240000000800 */
[----:B0-----:R-:W-:Y:S01]  /*14f0*/  FADD.FTZ R32, R27, 1 ;  /* 0x3f8000001b207421 */ /* 0x001fe20000010000 */
[----:B------:R-:W-:-:S05]  /*1500*/  FMUL.FTZ R27, R12, R15 ;  /* 0x0000000f0c1b7220 */ /* 0x000fca0000410000 */
[----:B------:R-:W0:Y:S01]  /*1510*/  MUFU.RCP R25, R32 ;  /* 0x0000002000197308 */ /* 0x000e220000001000 */
[----:B------:R-:W-:Y:S01]  /*1520*/  FADD.FTZ R16, R16, R27 ;  /* 0x0000001b10107221 */ /* 0x000fe20000010000 */
[----:B0-----:R-:W-:-:S04]  /*1530*/  FADD.FTZ R24, -R25, 1 ;  /* 0x3f80000019187421 */ /* 0x001fc80000010100 */
[----:B------:R-:W-:Y:S01]  /*1540*/  FFMA.FTZ R24, R14, R24, 1 ;  /* 0x3f8000000e187423 */ /* 0x000fe20000010018 */
[----:B------:R-:W-:Y:S01]  /*1550*/  FMUL.FTZ R14, R10, R25 ;  /* 0x000000190a0e7220 */ /* 0x000fe20000410000 */
[----:B------:R-:W-:Y:S01]  /*1560*/  FADD.FTZ R25, R22, R15 ;  /* 0x0000000f16197221 */ /* 0x000fe20000010000 */
[C---:B------:R-:W-:Y:S01]  /*1570*/  FFMA.FTZ R22, R17.reuse, R15, R20 ;  /* 0x0000000f11167223 */ /* 0x040fe20000010014 */
[----:B------:R-:W-:Y:S01]  /*1580*/  FFMA.FTZ R17, R17, R27, R26 ;  /* 0x0000001b11117223 */ /* 0x000fe2000001001a */
[----:B------:R-:W-:Y:S01]  /*1590*/  FMUL.FTZ R14, R14, R24 ;  /* 0x000000180e0e7220 */ /* 0x000fe20000410000 */
[----:B------:R-:W-:Y:S01]  /*15a0*/  FADD.FTZ R24, R35, -UR21 ;  /* 0x8000001523187e21 */ /* 0x000fe20008010000 */
[----:B------:R-:W-:Y:S01]  /*15b0*/  FMUL.FTZ R26, R13, R19 ;  /* 0x000000130d1a7220 */ /* 0x000fe20000410000 */
[----:B------:R-:W-:Y:S02]  /*15c0*/  FADD.FTZ R19, R0, R19 ;  /* 0x0000001300137221 */ /* 0x000fe40000010000 */
[----:B------:R-:W-:Y:S01]  /*15d0*/  FMUL.FTZ R20, R24, UR16 ;  /* 0x0000001018147c20 */ /* 0x000fe20008410000 */
[----:B------:R-:W-:Y:S01]  /*15e0*/  FFMA.FTZ R18, R18, R26, R17 ;  /* 0x0000001a12127223 */ /* 0x000fe20000010011 */
[----:B------:R-:W-:-:S02]  /*15f0*/  FADD.FTZ R16, R26, R16 ;  /* 0x000000101a107221 */ /* 0x000fc40000010000 */
[----:B------:R-:W-:-:S04]  /*1600*/  FFMA.FTZ R15, R13, R20, R5 ;  /* 0x000000140d0f7223 */ /* 0x000fc80000010005 */
[----:B------:R-:W-:-:S06]  /*1610*/  FMUL.FTZ R32, R15, -1.4426950216293334961 ;  /* 0xbfb8aa3b0f207820 */ /* 0x000fcc0000410000 */
[----:B------:R-:W0:Y:S02]  /*1620*/  MUFU.EX2 R32, R32 ;  /* 0x0000002000207308 */ /* 0x000e240000000800 */
[----:B0-----:R-:W-:-:S06]  /*1630*/  FADD.FTZ R24, R32, 1 ;  /* 0x3f80000020187421 */ /* 0x001fcc0000010000 */
[----:B------:R-:W0:Y:S02]  /*1640*/  MUFU.RCP R24, R24 ;  /* 0x0000001800187308 */ /* 0x000e240000001000 */
[----:B0-----:R-:W-:-:S04]  /*1650*/  FADD.FTZ R17, -R24, 1 ;  /* 0x3f80000018117421 */ /* 0x001fc80000010100 */
[----:B------:R-:W-:Y:S01]  /*1660*/  FFMA.FTZ R17, R15, R17, 1 ;  /* 0x3f8000000f117423 */ /* 0x000fe20000010011 */
[----:B------:R-:W-:-:S04]  /*1670*/  FMUL.FTZ R15, R11, R24 ;  /* 0x000000180b0f7220 */ /* 0x000fc80000410000 */
[----:B------:R-:W-:Y:S01]  /*1680*/  FMUL.FTZ R24, R15, R17 ;  /* 0x000000110f187220 */ /* 0x000fe20000410000 */
[----:B------:R-:W-:-:S03]  /*1690*/  FMUL.FTZ R15, R12, R14 ;  /* 0x0000000e0c0f7220 */ /* 0x000fc60000410000 */
[----:B------:R-:W-:Y:S01]  /*16a0*/  FMUL.FTZ R17, R13, R24 ;  /* 0x000000180d117220 */ /* 0x000fe20000410000 */
[----:B------:R-:W-:Y:S01]  /*16b0*/  FFMA.FTZ R27, R23, R15, R18 ;  /* 0x0000000f171b7223 */ /* 0x000fe20000010012 */
[----:B------:R-:W-:Y:S01]  /*16c0*/  FADD.FTZ R16, R16, R15 ;  /* 0x0000000f10107221 */ /* 0x000fe20000010000 */
[----:B------:R-:W-:Y:S01]  /*16d0*/  FADD.FTZ R18, R25, R14 ;  /* 0x0000000e19127221 */ /* 0x000fe20000010000 */
[----:B------:R-:W-:Y:S01]  /*16e0*/  FADD.FTZ R19, R19, R24 ;  /* 0x0000001813137221 */ /* 0x000fe20000010000 */
[C---:B------:R-:W-:Y:S01]  /*16f0*/  FFMA.FTZ R15, R20.reuse, R17, R27 ;  /* 0x00000011140f7223 */ /* 0x040fe2000001001b */
[----:B------:R-:W-:Y:S01]  /*1700*/  FADD.FTZ R0, R17, R16 ;  /* 0x0000001011007221 */ /* 0x000fe20000010000 */
[----:B------:R-:W-:Y:S01]  /*1710*/  FFMA.FTZ R16, R23, R14, R22 ;  /* 0x0000000e17107223 */ /* 0x000fe20000010016 */
[----:B------:R-:W-:-:S07]  /*1720*/  FFMA.FTZ R17, R20, R24, R21 ;  /* 0x0000001814117223 */ /* 0x000fce0000010015 */
.L_x_1245:
[----:B------:R-:W-:Y:S01]  /*1730*/  MOV R14, R15 ;  /* 0x0000000f000e7202 */ /* 0x000fe20000000f00 */
[----:B------:R-:W0:Y:S01]  /*1740*/  S2UR UR8, SR_CgaCtaId ;  /* 0x00000000000879c3 */ /* 0x000e220000008800 */
[----:B------:R-:W-:Y:S01]  /*1750*/  MOV R15, R0 ;  /* 0x00000000000f7202 */ /* 0x000fe20000000f00 */
[----:B------:R-:W-:Y:S01]  /*1760*/  UMOV UR7, 0x400 ;  /* 0x0000040000077882 */ /* 0x000fe20000000000 */
[C---:B------:R-:W-:Y:S01]  /*1770*/  ISETP.GT.AND P0, PT, R45.reuse, 0x1e, PT ;  /* 0x0000001e2d00780c */ /* 0x040fe20003f04270 */
[----:B------:R-:W1:Y:S01]  /*1780*/  SHFL.DOWN PT, R21, R14, 0x1, 0x1f ;  /* 0x08201f000e157f89 */ /* 0x000e6200000e0000 */
[----:B------:R-:W-:Y:S01]  /*1790*/  UIADD3 UR6, UPT, UPT, UR7, 0xd0, URZ ;  /* 0x000000d007067890 */ /* 0x000fe2000fffe0ff */
[C---:B------:R-:W-:Y:S01]  /*17a0*/  ISETP.GT.AND P2, PT, R45.reuse, 0xf, PT ;  /* 0x0000000f2d00780c */ /* 0x040fe20003f44270 */
[----:B------:R-:W2:Y:S01]  /*17b0*/  LDCU UR18, c[0x0][0x370] ;  /* 0x00006e00ff1277ac */ /* 0x000ea20008000800 */
[----:B------:R-:W3:Y:S01]  /*17c0*/  SHFL.DOWN PT, R0, R15, 0x1, 0x1f ;  /* 0x08201f000f007f89 */ /* 0x000ee200000e0000 */
[----:B------:R-:W-:Y:S01]  /*17d0*/  ISETP.GT.AND P1, PT, R45, 0x17, PT ;  /* 0x000000172d00780c */ /* 0x000fe20003f24270 */
[----:B------:R-:W-:Y:S01]  /*17e0*/  BSSY.RECONVERGENT B0, `(.L_x_1246) ;  /* 0x0000024000007945 */ /* 0x000fe20003800200 */
[----:B0-----:R-:W-:-:S05]  /*17f0*/  ULEA UR6, UR8, UR6, 0x18 ;  /* 0x0000000608067291 */ /* 0x001fca000f8ec0ff */
[----:B-1----:R-:W-:Y:S01]  /*1800*/  @!P0 FADD.FTZ R14, R21, R14 ;  /* 0x0000000e150e8221 */ /* 0x002fe20000010000 */
[----:B---3--:R-:W-:-:S04]  /*1810*/  @!P0 FADD.FTZ R15, R0, R15 ;  /* 0x0000000f000f8221 */ /* 0x008fc80000010000 */
        /* <DEDUP_REMOVED lines=13> */
[C---:B---3--:R-:W-:Y:S02]  /*18f0*/  LEA R32, R0.reuse, UR6, 0x4 ;  /* 0x0000000600207c11 */ /* 0x048fe4000f8e20ff */
[C---:B------:R-:W-:Y:S02]  /*1900*/  ISETP.NE.AND P0, PT, R0.reuse, RZ, PT ;  /* 0x000000ff0000720c */ /* 0x040fe40003f05270 */
[----:B------:R-:W-:Y:S01]  /*1910*/  ISETP.GT.U32.AND P3, PT, R0, 0x27, PT ;  /* 0x000000270000780c */ /* 0x000fe20003f64070 */
[----:B------:R3:W-:Y:S01]  /*1920*/  STS.128 [R32], R16 ;  /* 0x0000001020007388 */ /* 0x0007e20000000c00 */
[----:B0-----:R-:W-:Y:S01]  /*1930*/  FADD.FTZ R21, R14, R21 ;  /* 0x000000150e157221 */ /* 0x001fe20000010000 */
[----:B-1----:R-:W-:-:S04]  /*1940*/  FADD.FTZ R22, R15, R20 ;  /* 0x000000140f167221 */ /* 0x002fc80000010000 */
[----:B------:R-:W-:Y:S02]  /*1950*/  FSEL R14, R14, R21, P1 ;  /* 0x000000150e0e7208 */ /* 0x000fe40000800000 */
[----:B------:R-:W-:-:S03]  /*1960*/  FSEL R15, R15, R22, P1 ;  /* 0x000000160f0f7208 */ /* 0x000fc60000800000 */
[----:B------:R3:W0:Y:S04]  /*1970*/  SHFL.DOWN PT, R24, R14, 0x10, 0x1f ;  /* 0x0a001f000e187f89 */ /* 0x00062800000e0000 */
[----:B------:R3:W1:Y:S01]  /*1980*/  SHFL.DOWN PT, R23, R15, 0x10, 0x1f ;  /* 0x0a001f000f177f89 */ /* 0x00066200000e0000 */
[----:B--2---:R-:W-:Y:S05]  /*1990*/  @P2 BRA `(.L_x_1247) ;  /* 0x0000000000202947 */ /* 0x004fea0003800000 */
        /* <DEDUP_REMOVED lines=8> */
.L_x_1247:
[----:B------:R-:W-:Y:S05]  /*1a20*/  BSYNC.RECONVERGENT B0 ;  /* 0x0000000000007941 */ /* 0x000fea0003800200 */
.L_x_1246:
[----:B------:R-:W-:Y:S06]  /*1a30*/  BAR.SYNC.DEFER_BLOCKING 0x0 ;  /* 0x0000000000007b1d */ /* 0x000fec0000010000 */
[----:B------:R-:W-:Y:S04]  /*1a40*/  BSSY.RECONVERGENT B0, `(.L_x_1248) ;  /* 0x0000033000007945 */ /* 0x000fe80003800200 */
[----:B------:R-:W-:Y:S05]  /*1a50*/  @P0 BRA `(.L_x_1249) ;  /* 0x0000000000c40947 */ /* 0x000fea0003800000 */
[----:B------:R-:W-:-:S09]  /*1a60*/  ULEA UR6, UR8, UR7, 0x18 ;  /* 0x0000000708067291 */ /* 0x000fd2000f8ec0ff */
[----:B-12---:R-:W1:Y:S04]  /*1a70*/  LDS.128 R20, [UR6+0x20] ;  /* 0x00002006ff147984 */ /* 0x006e680008000c00 */
[----:B0-----:R-:W0:Y:S01]  /*1a80*/  LDS.128 R24, [UR6+0x30] ;  /* 0x00003006ff187984 */ /* 0x001e220008000c00 */
[----:B-1----:R-:W-:Y:S01]  /*1a90*/  FADD.FTZ R20, R14, R20 ;  /* 0x000000140e147221 */ /* 0x002fe20000010000 */
[----:B---3--:R-:W-:-:S03]  /*1aa0*/  FADD.FTZ R14, R15, R21 ;  /* 0x000000150f0e7221 */ /* 0x008fc60000010000 */
        /* <DEDUP_REMOVED lines=38> */
[----:B-1----:R-:W-:Y:S01]  /*1d10*/  FADD.FTZ R25, R25, R20 ;  /* 0x0000001419197221 */ /* 0x002fe20000010000 */
[----:B------:R-:W-:-:S03]  /*1d20*/  FADD.FTZ R24, R24, R21 ;  /* 0x0000001518187221 */ /* 0x000fc60000010000 */
[----:B------:R-:W-:Y:S01]  /*1d30*/  FADD.FTZ R25, R25, R22 ;  /* 0x0000001619197221 */ /* 0x000fe20000010000 */
[----:B------:R-:W-:-:S03]  /*1d40*/  FADD.FTZ R24, R24, R23 ;  /* 0x0000001718187221 */ /* 0x000fc60000010000 */
[----:B0-----:R-:W-:Y:S01]  /*1d50*/  FADD.FTZ R14, R25, R14 ;  /* 0x0000000e190e7221 */ /* 0x001fe20000010000 */
[----:B------:R-:W-:-:S07]  /*1d60*/  FADD.FTZ R15, R24, R15 ;  /* 0x0000000f180f7221 */ /* 0x000fce0000010000 */
.L_x_1249:
[----:B------:R-:W-:Y:S05]  /*1d70*/  BSYNC.RECONVERGENT B0 ;  /* 0x0000000000007941 */ /* 0x000fea0003800200 */
.L_x_1248:
[----:B------:R-:W-:Y:S06]  /*1d80*/  BAR.SYNC.DEFER_BLOCKING 0x0 ;  /* 0x0000000000007b1d */ /* 0x000fec0000010000 */
[----:B------:R-:W-:Y:S04]  /*1d90*/  BSSY.RECONVERGENT B0, `(.L_x_1250) ;  /* 0x000004d000007945 */ /* 0x000fe80003800200 */
[----:B------:R-:W-:Y:S05]  /*1da0*/  @P3 BRA `(.L_x_1251) ;  /* 0x00000004002c3947 */ /* 0x000fea0003800000 */
[----:B-12---:R-:W1:Y:S04]  /*1db0*/  LDS.128 R20, [R32+0x280] ;  /* 0x0002800020147984 */ /* 0x006e680000000c00 */
[----:B0-----:R-:W0:Y:S01]  /*1dc0*/  LDS.128 R24, [R32+0x500] ;  /* 0x0005000020187984 */ /* 0x001e220000000c00 */
[----:B-1----:R-:W-:Y:S01]  /*1dd0*/  FADD.FTZ R20, R16, R20 ;  /* 0x0000001410147221 */ /* 0x002fe20000010000 */
[----:B------:R-:W-:Y:S01]  /*1de0*/  FADD.FTZ R21, R17, R21 ;  /* 0x0000001511157221 */ /* 0x000fe20000010000 */
[----:B------:R-:W-:Y:S01]  /*1df0*/  FADD.FTZ R22, R18, R22 ;  /* 0x0000001612167221 */ /* 0x000fe20000010000 */
[----:B------:R-:W-:Y:S01]  /*1e00*/  FADD.FTZ R23, R19, R23 ;  /* 0x0000001713177221 */ /* 0x000fe20000010000 */
[----:B0-----:R-:W-:Y:S01]  /*1e10*/  FADD.FTZ R20, R20, R24 ;  /* 0x0000001814147221 */ /* 0x001fe20000010000 */
[----:B---3--:R-:W0:Y:S01]  /*1e20*/  LDS.128 R16, [R32+0x780] ;  /* 0x0007800020107984 */ /* 0x008e220000000c00 */
[----:B------:R-:W-:Y:S01]  /*1e30*/  FADD.FTZ R21, R21, R25 ;  /* 0x0000001915157221 */ /* 0x000fe20000010000 */
[----:B------:R-:W-:Y:S01]  /*1e40*/  FADD.FTZ R26, R22, R26 ;  /* 0x0000001a161a7221 */ /* 0x000fe20000010000 */
[----:B------:R-:W-:Y:S01]  /*1e50*/  FADD.FTZ R27, R23, R27 ;  /* 0x0000001b171b7221 */ /* 0x000fe20000010000 */
[----:B0-----:R-:W-:Y:S01]  /*1e60*/  FADD.FTZ R16, R20, R16 ;  /* 0x0000001014107221 */ /* 0x001fe20000010000 */
[----:B------:R-:W-:Y:S01]  /*1e70*/  FADD.FTZ R17, R21, R17 ;  /* 0x0000001115117221 */ /* 0x000fe20000010000 */
[----:B------:R-:W-:Y:S01]  /*1e80*/  FADD.FTZ R26, R26, R18 ;  /* 0x000000121a1a7221 */ /* 0x000fe20000010000 */
[----:B------:R-:W0:Y:S01]  /*1e90*/  LDS.128 R20, [R32+0xa00] ;  /* 0x000a000020147984 */ /* 0x000e220000000c00 */
        /* <DEDUP_REMOVED lines=53> */
[----:B------:R-:W0:Y:S01]  /*21f0*/  LDS.128 R16, [R32+0x2580] ;  /* 0x0025800020107984 */ /* 0x000e220000000c00 */
[----:B------:R-:W-:Y:S01]  /*2200*/  FADD.FTZ R21, R26, R22 ;  /* 0x000000161a157221 */ /* 0x000fe20000010000 */
[----:B------:R-:W-:Y:S01]  /*2210*/  FADD.FTZ R20, R27, R23 ;  /* 0x000000171b147221 */ /* 0x000fe20000010000 */
[----:B0-----:R-:W-:Y:S01]  /*2220*/  FADD.FTZ R16, R25, R16 ;  /* 0x0000001019107221 */ /* 0x001fe20000010000 */
[----:B------:R-:W-:Y:S01]  /*2230*/  FADD.FTZ R17, R24, R17 ;  /* 0x0000001118117221 */ /* 0x000fe20000010000 */
[----:B------:R-:W-:Y:S01]  /*2240*/  FADD.FTZ R18, R21, R18 ;  /* 0x0000001215127221 */ /* 0x000fe20000010000 */
[----:B------:R-:W-:-:S07]  /*2250*/  FADD.FTZ R19, R20, R19 ;  /* 0x0000001314137221 */ /* 0x000fce0000010000 */
.L_x_1251:
[----:B------:R-:W-:Y:S05]  /*2260*/  BSYNC.RECONVERGENT B0 ;  /* 0x0000000000007941 */ /* 0x000fea0003800200 */
.L_x_1250:
[----:B------:R-:W-:Y:S04]  /*2270*/  BSSY.RECONVERGENT B0, `(.L_x_1252) ;  /* 0x000001d000007945 */ /* 0x000fe80003800200 */
[----:B------:R-:W-:Y:S05]  /*2280*/  @P3 BRA `(.L_x_1253) ;  /* 0x00000000006c3947 */ /* 0x000fea0003800000 */
[----:B--2---:R-:W0:Y:S01]  /*2290*/  LDC.64 R20, c[0x0][0x3d8] ;  /* 0x0000f600ff147b82 */ /* 0x004e220000000a00 */
[----:B------:R-:W-:-:S07]  /*22a0*/  IMAD R25, R33, 0x28, R0 ;  /* 0x0000002821197824 */ /* 0x000fce00078e0200 */
[----:B-1----:R-:W1:Y:S01]  /*22b0*/  LDC.64 R22, c[0x0][0x3f8] ;  /* 0x0000fe00ff167b82 */ /* 0x002e620000000a00 */
[----:B0-----:R-:W-:-:S05]  /*22c0*/  IMAD.WIDE R24, R25, 0x4, R20 ;  /* 0x0000000419187825 */ /* 0x001fca00078e0214 */
[----:B------:R0:W-:Y:S01]  /*22d0*/  REDG.E.ADD.F32.FTZ.RN.STRONG.GPU desc[UR14][R24.64], R16 ;  /* 0x00000010180079a6 */ /* 0x0001e2000c12f30e */
[----:B-1----:R-:W-:Y:S01]  /*22e0*/  IMAD.WIDE.U32 R20, R22, 0x3, RZ ;  /* 0x0000000316147825 */ /* 0x002fe200078e00ff */
[----:B------:R-:W-:-:S04]  /*22f0*/  LEA R27, R23, R23, 0x1 ;  /* 0x00000017171b7211 */ /* 0x000fc800078e08ff */
[----:B------:R-:W-:Y:S02]  /*2300*/  IADD3 R27, PT, PT, R21, R27, RZ ;  /* 0x0000001b151b7210 */ /* 0x000fe40007ffe0ff */
[----:B---3--:R-:W-:Y:S02]  /*2310*/  LEA.HI R32, P1, R23, R22, RZ, 0x1 ;  /* 0x0000001617207211 */ /* 0x008fe400078308ff */
        /* <DEDUP_REMOVED lines=12> */
[----:B0-----:R-:W-:Y:S02]  /*23e0*/  IADD3 R24, P2, PT, R24, R33, RZ ;  /* 0x0000002118187210 */ /* 0x001fe40007f5e0ff */
[----:B------:R-:W-:-:S02]  /*23f0*/  IADD3.X R23, PT, PT, R25, R23, RZ, P1, !PT ;  /* 0x0000001719177210 */ /* 0x000fc40000ffe4ff */
[----:B------:R-:W-:-:S03]  /*2400*/  IADD3.X R25, PT, PT, R25, R27, RZ, P2, !PT ;  /* 0x0000001b19197210 */ /* 0x000fc600017fe4ff */
[----:B------:R4:W-:Y:S04]  /*2410*/  REDG.E.ADD.F32.FTZ.RN.STRONG.GPU desc[UR14][R22.64], R17 ;  /* 0x00000011160079a6 */ /* 0x0009e8000c12f30e */
[----:B------:R4:W-:Y:S04]  /*2420*/  REDG.E.ADD.F32.FTZ.RN.STRONG.GPU desc[UR14][R20.64], R18 ;  /* 0x00000012140079a6 */ /* 0x0009e8000c12f30e */
[----:B------:R4:W-:Y:S02]  /*2430*/  REDG.E.ADD.F32.FTZ.RN.STRONG.GPU desc[UR14][R24.64], R19 ;  /* 0x00000013180079a6 */ /* 0x0009e4000c12f30e */
.L_x_1253:
[----:B------:R-:W-:Y:S05]  /*2440*/  BSYNC.RECONVERGENT B0 ;  /* 0x0000000000007941 */ /* 0x000fea0003800200 */
.L_x_1252:
[----:B------:R-:W-:-:S09]  /*2450*/  UISETP.GE.U32.AND UP0, UPT, UR18, 0x2, UPT ;  /* 0x000000021200788c */ /* 0x000fd2000bf06070 */
[----:B------:R-:W-:Y:S05]  /*2460*/  BRA.U !UP0, `(.L_x_1254) ;  /* 0x0000001108747547 */ /* 0x000fea000b800000 */
[----:B------:R-:W5:Y:S01]  /*2470*/  LDCU UR13, c[0x0][0x374] ;  /* 0x00006e80ff0d77ac */ /* 0x000f620008000800 */
[----:B------:R-:W0:Y:S01]  /*2480*/  S2UR UR10, SR_CTAID.Y ;  /* 0x00000000000a79c3 */ /* 0x000e220000002600 */
[----:B------:R-:W1:Y:S01]  /*2490*/  LDCU.64 UR6, c[0x0][0x3d0] ;  /* 0x00007a00ff0677ac */ /* 0x000e620008000a00 */
[----:B------:R-:W-:-:S04]  /*24a0*/  ULOP3.LUT UR19, UR4, 0x1, URZ, 0xc0, !UPT ;  /* 0x0000000104137892 */ /* 0x000fc8000f8ec0ff */
[----:B-----5:R-:W-:-:S04]  /*24b0*/  UIMAD UR8, UR19, UR13, URZ ;  /* 0x0000000d130872a4 */ /* 0x020fc8000f8e02ff */
[----:B------:R-:W-:-:S04]  /*24c0*/  UIMAD UR8, UR8, UR18, URZ ;  /* 0x00000012080872a4 */ /* 0x000fc8000f8e02ff */
[----:B------:R-:W-:-:S04]  /*24d0*/  USHF.L.U32 UR8, UR8, 0x1, URZ ;  /* 0x0000000108087899 */ /* 0x000fc800080006ff */
[----:B-1----:R-:W-:Y:S01]  /*24e0*/  UIMAD.WIDE UR8, UR8, 0x4, UR6 ;  /* 0x00000004080878a5 */ /* 0x002fe2000f8e0206 */
[----:B0-----:R-:W-:Y:S11]  /*24f0*/  @P0 BRA `(.L_x_1255) ;  /* 0x0000000000780947 */ /* 0x001ff60003800000 */
[----:B---34-:R-:W0:Y:S01]  /*2500*/  LDC.64 R16, c[0x0][0x3c8] ;  /* 0x0000f200ff107b82 */ /* 0x018e220000000a00 */
[----:B------:R-:W-:Y:S02]  /*2510*/  ULOP3.LUT UP0, UR11, UR4, 0x2, URZ, 0xc0, !UPT ;  /* 0x00000002040b7892 */ /* 0x000fe4000f80c0ff */
[----:B------:R-:W-:Y:S02]  /*2520*/  UIMAD UR17, UR19, UR13, UR10 ;  /* 0x0000000d131172a4 */ /* 0x000fe4000f8e020a */
[----:B------:R-:W-:Y:S02]  /*2530*/  UIMAD UR6, UR12, UR13, UR10 ;  /* 0x0000000d0c0672a4 */ /* 0x000fe4000f8e020a */
[----:B------:R-:W-:Y:S01]  /*2540*/  PLOP3.LUT P0, PT, PT, PT, UP0, 0x80, 0x8 ;  /* 0x000000000008781c */ /* 0x000fe20003f0f008 */
[----:B------:R-:W-:Y:S01]  /*2550*/  UIADD3 UR11, UPT, UPT, -UR11, 0x1, URZ ;  /* 0x000000010b0b7890 */ /* 0x000fe2000fffe1ff */
[----:B------:R-:W-:Y:S01]  /*2560*/  MOV R19, UR17 ;  /* 0x0000001100137c02 */ /* 0x000fe20008000f00 */
[----:B------:R-:W-:Y:S01]  /*2570*/  UIMAD.WIDE.U32 UR6, UR6, 0x8, UR8 ;  /* 0x00000008060678a5 */ /* 0x000fe2000f8e0008 */
[----:B------:R-:W-:-:S03]  /*2580*/  SEL R21, RZ, UR18, P0 ;  /* 0x00000012ff157c07 */ /* 0x000fc60008000000 */
[----:B------:R-:W-:Y:S02]  /*2590*/  MOV R23, UR11 ;  /* 0x0000000b00177c02 */ /* 0x000fe40008000f00 */
[----:B------:R-:W-:Y:S02]  /*25a0*/  ISETP.NE.AND P0, PT, R21, -0x1, PT ;  /* 0xffffffff1500780c */ /* 0x000fe40003f05270 */
[----:B------:R-:W-:Y:S01]  /*25b0*/  MOV R18, UR6 ;  /* 0x0000000600127c02 */ /* 0x000fe20008000f00 */
[----:B0-----:R-:W-:Y:S01]  /*25c0*/  IMAD.WIDE.U32 R16, R19, 0x4, R16 ;  /* 0x0000000413107825 */ /* 0x001fe200078e0010 */
[----:B------:R-:W-:-:S05]  /*25d0*/  MOV R19, UR7 ;  /* 0x0000000700137c02 */ /* 0x000fca0008000f00 */
[----:B------:R0:W-:Y:S01]  /*25e0*/  STG.E.64 desc[UR14][R18.64], R14 ;  /* 0x0000000e12007986 */ /* 0x0001e2000c101b0e */
[----:B------:R-:W-:Y:S06]  /*25f0*/  MEMBAR.ALL.GPU ;  /* 0x0000000000007992 */ /* 0x000fec000000a000 */
[----:B------:R-:W-:-:S00]  /*2600*/  ERRBAR ;  /* 0x00000000000079ab */ /* 0x000fc00000000000 */
[----:B------:R-:W-:Y:S06]  /*2610*/  CGAERRBAR ;  /* 0x00000000000075ab */ /* 0x000fec0000000000 */
[----:B------:R0:W-:Y:S01]  /*2620*/  REDG.E.ADD.S32.STRONG.GPU desc[UR14][R16.64], R23 ;  /* 0x000000171000798e */ /* 0x0001e2000c12e30e */
[----:B------:R-:W-:Y:S05]  /*2630*/  @!P0 BRA `(.L_x_1255) ;  /* 0x0000000000288947 */ /* 0x000fea0003800000 */
[----:B------:R-:W1:Y:S01]  /*2640*/  LDC R22, c[0x0][0x2f8] ;  /* 0x0000be00ff167b82 */ /* 0x000e620000000800 */
[----:B0-----:R-:W-:-:S07]  /*2650*/  MOV R18, 0xffffffff ;  /* 0xffffffff00127802 */ /* 0x001fce0000000f00 */
.L_x_1256:
[----:B--2---:R-:W2:Y:S04]  /*2660*/  LDG.E.STRONG.GPU R20, desc[UR14][R16.64] ;  /* 0x0000000e10147981 */ /* 0x004ea8000c1ef900 */
[----:B--2---:R-:W-:Y:S01]  /*2670*/  CCTL.IVALL ;  /* 0x00000000ff00798f */ /* 0x004fe20002000000 */
[----:B-1----:R-:W-:Y:S01]  /*2680*/  IADD3 R19, PT, PT, R22, -R22, RZ ;  /* 0x8000001616137210 */ /* 0x002fe20007ffe0ff */
[----:B------:R-:W-:Y:S05]  /*2690*/  YIELD ;  /* 0x0000000000007946 */ /* 0x000fea0003800000 */
[----:B------:R-:W-:-:S13]  /*26a0*/  ISETP.EQ.AND P0, PT, R19, RZ, PT ;  /* 0x000000ff1300720c */ /* 0x000fda0003f02270 */
[----:B------:R-:W-:-:S04]  /*26b0*/  @P0 MOV R18, R20 ;  /* 0x0000001400120202 */ /* 0x000fc80000000f00 */
[----:B------:R-:W-:-:S13]  /*26c0*/  ISETP.NE.AND P0, PT, R18, R21, PT ;  /* 0x000000151200720c */ /* 0x000fda0003f05270 */
[----:B------:R-:W-:Y:S05]  /*26d0*/  @P0 BRA `(.L_x_1256) ;  /* 0xfffffffc00e00947 */ /* 0x000fea000383ffff */
.L_x_1255:
[----:B0--3--:R-:W-:Y:S01]  /*26e0*/  MOV R16, UR18 ;  /* 0x0000001200107c02 */ /* 0x009fe20008000f00 */
[----:B------:R-:W-:Y:S05]  /*26f0*/  WARPSYNC.ALL ;  /* 0x0000000000007948 */ /* 0x000fea0003800000 */
[----:B------:R-:W-:Y:S01]  /*2700*/  ISETP.GE.U32.AND P0, PT, R16, 0x8, PT ;  /* 0x000000081000780c */ /* 0x000fe20003f06070 */
[----:B------:R-:W-:Y:S01]  /*2710*/  BAR.SYNC.DEFER_BLOCKING 0x0 ;  /* 0x0000000000007b1d */ /* 0x000fe20000010000 */
[----:B------:R-:W-:-:S11]  /*2720*/  HFMA2 R32, -RZ, RZ, 0, 0 ;  /* 0x00000000ff207431 */ /* 0x000fd600000001ff */
[----:B------:R-:W-:Y:S05]  /*2730*/  @!P0 BRA `(.L_x_1257) ;  /* 0x0000000800908947 */ /* 0x000fea0003800000 */
[----:B------:R-:W0:Y:S01]  /*2740*/  S2R R32, SR_TID.X ;  /* 0x0000000000207919 */ /* 0x000e220000002100 */
[----:B------:R-:W1:Y:S01]  /*2750*/  S2UR UR8, SR_CTAID.X ;  /* 0x00000000000879c3 */ /* 0x000e620000002500 */
[----:B------:R-:W-:Y:S01]  /*2760*/  MOV R16, RZ ;  /* 0x000000ff00107202 */ /* 0x000fe20000000f00 */
[----:B------:R-:W-:Y:S02]  /*2770*/  ULEA UR9, UR13, UR10, 0x1 ;  /* 0x0000000a0d097291 */ /* 0x000fe4000f8e08ff */
[----:B------:R-:W-:Y:S02]  /*2780*/  ULEA UR11, UR13, UR10, 0x2 ;  /* 0x0000000a0d0b7291 */ /* 0x000fe4000f8e10ff */
[----:B------:R-:W-:Y:S02]  /*2790*/  UIMAD UR17, UR13, 0x6, UR10 ;  /* 0x000000060d1178a4 */ /* 0x000fe4000f8e020a */
[----:B------:R-:W-:Y:S02]  /*27a0*/  UIMAD UR18, UR13, 0x5, UR10 ;  /* 0x000000050d1278a4 */ /* 0x000fe4000f8e020a */
[----:B------:R-:W-:-:S02]  /*27b0*/  UIMAD UR19, UR13, 0x3, UR10 ;  /* 0x000000030d1378a4 */ /* 0x000fc4000f8e020a */
[----:B------:R-:W-:Y:S02]  /*27c0*/  UIMAD UR20, UR13, 0x7, UR10 ;  /* 0x000000070d1478a4 */ /* 0x000fe4000f8e020a */
[----:B------:R-:W-:Y:S02]  /*27d0*/  UIADD3 UR6, UPT, UPT, UR10, UR13, URZ ;  /* 0x0000000d0a067290 */ /* 0x000fe4000fffe0ff */
[----:B------:R-:W-:-:S12]  /*27e0*/  UIADD3 UR13, UPT, UPT, -UR12, URZ, URZ ;  /* 0x000000ff0c0d7290 */ /* 0x000fd8000fffe1ff */
.L_x_1258:
[----:B------:R-:W-:Y:S01]  /*27f0*/  ISETP.NE.AND P5, PT, RZ, UR13, PT ;  /* 0x0000000dff007c0c */ /* 0x000fe2000bfa5270 */
[----:B-1----:R-:W-:Y:S01]  /*2800*/  UMOV UR12, UR8 ;  /* 0x00000008000c7c82 */ /* 0x002fe20008000000 */
[----:B----4-:R-:W-:Y:S02]  /*2810*/  MOV R21, UR4 ;  /* 0x0000000400157c02 */ /* 0x010fe40008000f00 */
[----:B------:R-:W-:Y:S02]  /*2820*/  ISETP.NE.OR P5, PT, R0, RZ, !P5 ;  /* 0x000000ff0000720c */ /* 0x000fe40006fa5670 */
[----:B------:R-:W-:-:S11]  /*2830*/  MOV R25, UR10 ;  /* 0x0000000a00197c02 */ /* 0x000fd60008000f00 */
[----:B------:R-:W1:Y:S01]  /*2840*/  @!P5 LDC R0, c[0x0][0x374] ;  /* 0x0000dd00ff00db82 */ /* 0x000e620000000800 */
[----:B------:R-:W-:-:S07]  /*2850*/  @!P5 LOP3.LUT R21, R21, 0x1, RZ, 0xc0, !PT ;  /* 0x000000011515d812 */ /* 0x000fce00078ec0ff */
[----:B------:R-:W3:Y:S08]  /*2860*/  @!P5 LDC R17, c[0x0][0x370] ;  /* 0x0000dc00ff11db82 */ /* 0x000ef00000000800 */
[----:B------:R-:W4:Y:S01]  /*2870*/  @!P5 LDC.64 R18, c[0x0][0x3d0] ;  /* 0x0000f400ff12db82 */ /* 0x000f220000000a00 */
[----:B-1----:R-:W-:-:S04]  /*2880*/  @!P5 IMAD R0, R0, R21, RZ ;  /* 0x000000150000d224 */ /* 0x002fc800078e02ff */
[----:B---3--:R-:W-:-:S05]  /*2890*/  @!P5 IMAD R0, R0, R17, RZ ;  /* 0x000000110000d224 */ /* 0x008fca00078e02ff */
[----:B------:R-:W-:Y:S02]  /*28a0*/  @!P5 SHF.L.U32 R17, R0, 0x1, RZ ;  /* 0x000000010011d819 */ /* 0x000fe400000006ff */
[----:B------:R-:W-:-:S03]  /*28b0*/  IADD3 R0, PT, PT, R16, 0x1, RZ ;  /* 0x0000000110007810 */ /* 0x000fc60007ffe0ff */
[----:B----4-:R-:W-:Y:S01]  /*28c0*/  @!P5 IMAD.WIDE R18, R17, 0x4, R18 ;  /* 0x000000041112d825 */ /* 0x010fe200078e0212 */
[----:B------:R-:W-:Y:S02]  /*28d0*/  ISETP.NE.AND P4, PT, R0, UR12, PT ;  /* 0x0000000c00007c0c */ /* 0x000fe4000bf85270 */
[----:B0-----:R-:W-:Y:S01]  /*28e0*/  MOV R0, R32 ;  /* 0x0000002000007202 */ /* 0x001fe20000000f00 */
[----:B------:R-:W-:-:S03]  /*28f0*/  @!P5 IMAD.WIDE.U32 R24, R25, 0x8, R18 ;  /* 0x000000081918d825 */ /* 0x000fc600078e0012 */
[----:B------:R-:W-:-:S03]  /*2900*/  ISETP.NE.OR P4, PT, R0, RZ, !P4 ;  /* 0x000000ff0000720c */ /* 0x000fc60006785670 */
[----:B------:R-:W3:Y:S01]  /*2910*/  @!P5 LDG.E.64 R24, desc[UR14][R24.64] ;  /* 0x0000000e1818d981 */ /* 0x000ee2000c1e1b00 */
[C---:B------:R-:W-:Y:S02]  /*2920*/  IADD3 R17, PT, PT, R16.reuse, 0x2, RZ ;  /* 0x0000000210117810 */ /* 0x040fe40007ffe0ff */
[----:B------:R-:W-:Y:S02]  /*2930*/  MOV R23, UR4 ;  /* 0x0000000400177c02 */ /* 0x000fe40008000f00 */
[----:B------:R-:W-:Y:S02]  /*2940*/  ISETP.NE.AND P3, PT, R17, UR12, PT ;  /* 0x0000000c11007c0c */ /* 0x000fe4000bf65270 */
[----:B------:R-:W-:-:S03]  /*2950*/  IADD3 R17, PT, PT, R16, 0x3, RZ ;  /* 0x0000000310117810 */ /* 0x000fc60007ffe0ff */
[----:B--2---:R-:W0:Y:S01]  /*2960*/  @!P4 LDC R20, c[0x0][0x374] ;  /* 0x0000dd00ff14cb82 */ /* 0x004e220000000800 */
[----:B------:R-:W-:Y:S02]  /*2970*/  ISETP.NE.OR P3, PT, R0, RZ, !P3 ;  /* 0x000000ff0000720c */ /* 0x000fe40005f65670 */
[----:B------:R-:W-:Y:S02]  /*2980*/  @!P4 LOP3.LUT R23, R23, 0x1, RZ, 0xc0, !PT ;  /* 0x000000011717c812 */ /* 0x000fe400078ec0ff */
[----:B------:R-:W-:-:S03]  /*2990*/  ISETP.NE.AND P2, PT, R17, UR12, PT ;  /* 0x0000000c11007c0c */ /* 0x000fc6000bf45270 */
[----:B------:R-:W1:Y:S01]  /*29a0*/  @!P4 LDC R22, c[0x0][0x370] ;  /* 0x0000dc00ff16cb82 */ /* 0x000e620000000800 */
[----:B------:R-:W-:-:S07]  /*29b0*/  ISETP.NE.OR P2, PT, R0, RZ, !P2 ;  /* 0x000000ff0000720c */ /* 0x000fce0005745670 */
[----:B------:R-:W2:Y:S08]  /*29c0*/  @!P4 LDC.64 R18, c[0x0][0x3d0] ;  /* 0x0000f400ff12cb82 */ /* 0x000eb00000000a00 */
[----:B------:R-:W4:Y:S01]  /*29d0*/  @!P3 LDC R21, c[0x0][0x374] ;  /* 0x0000dd00ff15bb82 */ /* 0x000f220000000800 */
[----:B0-----:R-:W-:-:S07]  /*29e0*/  @!P4 IMAD R17, R20, R23, RZ ;  /* 0x000000171411c224 */ /* 0x001fce00078e02ff */
[----:B------:R-:W0:Y:S01]  /*29f0*/  @!P3 LDC R20, c[0x0][0x370] ;  /* 0x0000dc00ff14bb82 */ /* 0x000e220000000800 */
[----:B-1----:R-:W-:Y:S01]  /*2a00*/  @!P4 IMAD R17, R17, R22, RZ ;  /* 0x000000161111c224 */ /* 0x002fe200078e02ff */
[----:B------:R-:W-:-:S04]  /*2a10*/  MOV R22, UR4 ;  /* 0x0000000400167c02 */ /* 0x000fc80008000f00 */
[----:B------:R-:W-:Y:S02]  /*2a20*/  @!P4 SHF.L.U32 R23, R17, 0x1, RZ ;  /* 0x000000011117c819 */ /* 0x000fe400000006ff */
[----:B------:R-:W-:Y:S01]  /*2a30*/  @!P3 LOP3.LUT R22, R22, 0x1, RZ, 0xc0, !PT ;  /* 0x000000011616b812 */ /* 0x000fe200078ec0ff */
[----:B------:R-:W1:Y:S02]  /*2a40*/  @!P2 LDC R17, c[0x0][0x374] ;  /* 0x0000dd00ff11ab82 */ /* 0x000e640000000800 */
[----:B--2---:R-:W-:Y:S01]  /*2a50*/  @!P4 IMAD.WIDE R18, R23, 0x4, R18 ;  /* 0x000000041712c825 */ /* 0x004fe200078e0212 */
[----:B------:R-:W-:-:S03]  /*2a60*/  MOV R23, UR6 ;  /* 0x0000000600177c02 */ /* 0x000fc60008000f00 */
[----:B----4-:R-:W-:Y:S02]  /*2a70*/  @!P3 IMAD R21, R21, R22, RZ ;  /* 0x000000161515b224 */ /* 0x010fe400078e02ff */
[----:B------:R-:W2:Y:S01]  /*2a80*/  @!P2 LDC R26, c[0x0][0x370] ;  /* 0x0000dc00ff1aab82 */ /* 0x000ea20000000800 */
[----:B------:R-:W-:-:S05]  /*2a90*/  @!P4 IMAD.WIDE.U32 R18, R23, 0x8, R18 ;  /* 0x000000081712c825 */ /* 0x000fca00078e0012 */
[----:B------:R4:W5:Y:S01]  /*2aa0*/  @!P4 LDG.E.64 R22, desc[UR14][R18.64] ;  /* 0x0000000e1216c981 */ /* 0x000962000c1e1b00 */
[----:B0-----:R-:W-:Y:S02]  /*2ab0*/  @!P3 IMAD R27, R21, R20, RZ ;  /* 0x00000014151bb224 */ /* 0x001fe400078e02ff */
[----:B------:R-:W0:Y:S03]  /*2ac0*/  @!P3 LDC.64 R20, c[0x0][0x3d0] ;  /* 0x0000f400ff14bb82 */ /* 0x000e260000000a00 */
[----:B------:R-:W-:Y:S02]  /*2ad0*/  @!P3 SHF.L.U32 R27, R27, 0x1, RZ ;  /* 0x000000011b1bb819 */ /* 0x000fe400000006ff */
[----:B------:R-:W-:-:S03]  /*2ae0*/  MOV R33, UR4 ;  /* 0x0000000400217c02 */ /* 0x000fc60008000f00 */
[----:B----4-:R-:W4:Y:S01]  /*2af0*/  @!P2 LDC.64 R18, c[0x0][0x3d0] ;  /* 0x0000f400ff12ab82 */ /* 0x010f220000000a00 */
[----:B0-----:R-:W-:Y:S01]  /*2b00*/  @!P3 IMAD.WIDE R20, R27, 0x4, R20 ;  /* 0x000000041b14b825 */ /* 0x001fe200078e0214 */
[----:B------:R-:W-:-:S05]  /*2b10*/  MOV R27, UR9 ;  /* 0x00000009001b7c02 */ /* 0x000fca0008000f00 */
[----:B------:R-:W-:-:S06]  /*2b20*/  @!P3 IMAD.WIDE.U32 R20, R27, 0x8, R20 ;  /* 0x000000081b14b825 */ /* 0x000fcc00078e0014 */
[----:B------:R-:W5:Y:S01]  /*2b30*/  @!P3 LDG.E.64 R20, desc[UR14][R20.64] ;  /* 0x0000000e1414b981 */ /* 0x000f62000c1e1b00 */
[----:B------:R-:W-:-:S05]  /*2b40*/  @!P2 LOP3.LUT R33, R33, 0x1, RZ, 0xc0, !PT ;  /* 0x000000012121a812 */ /* 0x000fca00078ec0ff */
[----:B-1----:R-:W-:-:S04]  /*2b50*/  @!P2 IMAD R17, R17, R33, RZ ;  /* 0x000000211111a224 */ /* 0x002fc800078e02ff */
[----:B--2---:R-:W-:-:S05]  /*2b60*/  @!P2 IMAD R17, R17, R26, RZ ;  /* 0x0000001a1111a224 */ /* 0x004fca00078e02ff */
[----:B------:R-:W-:-:S05]  /*2b70*/  @!P2 SHF.L.U32 R17, R17, 0x1, RZ ;  /* 0x000000011111a819 */ /* 0x000fca00000006ff */
[----:B----4-:R-:W-:Y:S01]  /*2b80*/  @!P2 IMAD.WIDE R18, R17, 0x4, R18 ;  /* 0x000000041112a825 */ /* 0x010fe200078e0212 */
[----:B------:R-:W-:-:S05]  /*2b90*/  MOV R17, UR19 ;  /* 0x0000001300117c02 */ /* 0x000fca0008000f00 */
[----:B------:R-:W-:-:S06]  /*2ba0*/  @!P2 IMAD.WIDE.U32 R18, R17, 0x8, R18 ;  /* 0x000000081112a825 */ /* 0x000fcc00078e0012 */
[----:B------:R-:W2:Y:S01]  /*2bb0*/  @!P2 LDG.E.64 R18, desc[UR14][R18.64] ;  /* 0x0000000e1212a981 */ /* 0x000ea2000c1e1b00 */
[----:B------:R-:W-:-:S04]  /*2bc0*/  IADD3 R17, PT, PT, R16, 0x4, RZ ;  /* 0x0000000410117810 */ /* 0x000fc80007ffe0ff */
[----:B------:R-:W-:-:S04]  /*2bd0*/  ISETP.NE.AND P1, PT, R17, UR12, PT ;  /* 0x0000000c11007c0c */ /* 0x000fc8000bf25270 */
[----:B------:R-:W-:-:S13]  /*2be0*/  ISETP.NE.OR P1, PT, R0, RZ, !P1 ;  /* 0x000000ff0000720c */ /* 0x000fda0004f25670 */
[----:B------:R-:W0:Y:S01]  /*2bf0*/  @!P1 LDC R17, c[0x0][0x374] ;  /* 0x0000dd00ff119b82 */ /* 0x000e220000000800 */
[----:B------:R-:W-:-:S04]  /*2c00*/  MOV R26, UR4 ;  /* 0x00000004001a7c02 */ /* 0x000fc80008000f00 */
[----:B------:R-:W-:-:S03]  /*2c10*/  @!P1 LOP3.LUT R26, R26, 0x1, RZ, 0xc0, !PT ;  /* 0x000000011a1a9812 */ /* 0x000fc600078ec0ff */
[----:B------:R-:W1:Y:S01]  /*2c20*/  @!P1 LDC R27, c[0x0][0x370] ;  /* 0x0000dc00ff1b9b82 */ /* 0x000e620000000800 */
[----:B---3--:R-:W-:Y:S01]  /*2c30*/  @!P5 FADD.FTZ R14, R14, R24 ;  /* 0x000000180e0ed221 */ /* 0x008fe20000010000 */
[----:B0-----:R-:W-:Y:S01]  /*2c40*/  @!P1 IMAD R24, R17, R26, RZ ;  /* 0x0000001a11189224 */ /* 0x001fe200078e02ff */
[----:B------:R-:W-:-:S04]  /*2c50*/  IADD3 R17, PT, PT, R16, 0x5, RZ ;  /* 0x0000000510117810 */ /* 0x000fc80007ffe0ff */
[----:B------:R-:W-:-:S04]  /*2c60*/  ISETP.NE.AND P0, PT, R17, UR12, PT ;  /* 0x0000000c11007c0c */ /* 0x000fc8000bf05270 */
[----:B------:R-:W-:Y:S02]  /*2c70*/  ISETP.NE.OR P0, PT, R0, RZ, !P0 ;  /* 0x000000ff0000720c */ /* 0x000fe40004705670 */
[----:B------:R-:W-:-:S11]  /*2c80*/  IADD3 R17, PT, PT, R16, 0x6, RZ ;  /* 0x0000000610117810 */ /* 0x000fd60007ffe0ff */
[----:B------:R-:W0:Y:S01]  /*2c90*/  @!P0 LDC R26, c[0x0][0x374] ;  /* 0x0000dd00ff1a8b82 */ /* 0x000e220000000800 */
[----:B------:R-:W-:Y:S01]  /*2ca0*/  ISETP.NE.AND P6, PT, R17, UR12, PT ;  /* 0x0000000c11007c0c */ /* 0x000fe2000bfc5270 */
[----:B------:R-:W-:-:S03]  /*2cb0*/  @!P5 FADD.FTZ R15, R15, R25 ;  /* 0x000000190f0fd221 */ /* 0x000fc60000010000 */
[----:B------:R-:W-:Y:S02]  /*2cc0*/  ISETP.NE.OR P5, PT, R0, RZ, !P6 ;  /* 0x000000ff0000720c */ /* 0x000fe400077a5670 */
[----:B------:R-:W-:-:S04]  /*2cd0*/  MOV R17, UR4 ;  /* 0x0000000400117c02 */ /* 0x000fc80008000f00 */
[----:B------:R-:W-:Y:S01]  /*2ce0*/  @!P0 LOP3.LUT R17, R17, 0x1, RZ, 0xc0, !PT ;  /* 0x0000000111118812 */ /* 0x000fe200078ec0ff */
[----:B------:R-:W3:Y:S04]  /*2cf0*/  @!P0 LDC R25, c[0x0][0x370] ;  /* 0x0000dc00ff198b82 */ /* 0x000ee80000000800 */
[----:B0-----:R-:W-:-:S04]  /*2d00*/  @!P0 IMAD R26, R26, R17, RZ ;  /* 0x000000111a1a8224 */ /* 0x001fc800078e02ff */
[----:B------:R-:W0:Y:S01]  /*2d10*/  @!P5 LDC R17, c[0x0][0x374] ;  /* 0x0000dd00ff11db82 */ /* 0x000e220000000800 */
[----:B-----5:R-:W-:Y:S01]  /*2d20*/  @!P4 FADD.FTZ R14, R14, R22 ;  /* 0x000000160e0ec221 */ /* 0x020fe20000010000 */
[----:B------:R-:W-:-:S04]  /*2d30*/  MOV R22, UR4 ;  /* 0x0000000400167c02 */ /* 0x000fc80008000f00 */
[----:B------:R-:W-:-:S05]  /*2d40*/  @!P5 LOP3.LUT R22, R22, 0x1, RZ, 0xc0, !PT ;  /* 0x000000011616d812 */ /* 0x000fca00078ec0ff */
[----:B0-----:R-:W-:Y:S02]  /*2d50*/  @!P5 IMAD R17, R17, R22, RZ ;  /* 0x000000161111d224 */ /* 0x001fe400078e02ff */
[----:B------:R-:W0:Y:S01]  /*2d60*/  @!P5 LDC R22, c[0x0][0x370] ;  /* 0x0000dc00ff16db82 */ /* 0x000e220000000800 */
[----:B------:R-:W-:Y:S01]  /*2d70*/  @!P4 FADD.FTZ R15, R15, R23 ;  /* 0x000000170f0fc221 */ /* 0x000fe20000010000 */
[----:B------:R-:W-:-:S04]  /*2d80*/  IADD3 R23, PT, PT, R16, 0x7, RZ ;  /* 0x0000000710177810 */ /* 0x000fc80007ffe0ff */
[----:B------:R-:W-:Y:S01]  /*2d90*/  ISETP.NE.AND P4, PT, R23, UR12, PT ;  /* 0x0000000c17007c0c */ /* 0x000fe2000bf85270 */
[----:B-1----:R-:W-:Y:S02]  /*2da0*/  @!P1 IMAD R24, R24, R27, RZ ;  /* 0x0000001b18189224 */ /* 0x002fe400078e02ff */
[----:B---3--:R-:W-:Y:S02]  /*2db0*/  @!P0 IMAD R25, R26, R25, RZ ;  /* 0x000000191a198224 */ /* 0x008fe400078e02ff */
[----:B0-----:R-:W-:Y:S02]  /*2dc0*/  @!P5 IMAD R17, R17, R22, RZ ;  /* 0x000000161111d224 */ /* 0x001fe400078e02ff */
[----:B------:R-:W0:Y:S01]  /*2dd0*/  @!P0 LDC.64 R22, c[0x0][0x3d0] ;  /* 0x0000f400ff168b82 */ /* 0x000e220000000a00 */
[----:B------:R-:W-:Y:S01]  /*2de0*/  @!P3 FADD.FTZ R14, R14, R20 ;  /* 0x000000140e0eb221 */ /* 0x000fe20000010000 */
[----:B------:R-:W-:-:S06]  /*2df0*/  @!P3 FADD.FTZ R15, R15, R21 ;  /* 0x000000150f0fb221 */ /* 0x000fcc0000010000 */
[----:B------:R-:W1:Y:S01]  /*2e00*/  @!P1 LDC.64 R20, c[0x0][0x3d0] ;  /* 0x0000f400ff149b82 */ /* 0x000e620000000a00 */
[----:B------:R-:W-:Y:S02]  /*2e10*/  ISETP.NE.OR P4, PT, R0, RZ, !P4 ;  /* 0x000000ff0000720c */ /* 0x000fe40006785670 */
[----:B------:R-:W-:Y:S02]  /*2e20*/  @!P1 SHF.L.U32 R27, R24, 0x1, RZ ;  /* 0x00000001181b9819 */ /* 0x000fe400000006ff */
[----:B------:R-:W-:-:S05]  /*2e30*/  @!P0 SHF.L.U32 R25, R25, 0x1, RZ ;  /* 0x0000000119198819 */ /* 0x000fca00000006ff */
[----:B0-----:R-:W-:Y:S01]  /*2e40*/  @!P0 IMAD.WIDE R22, R25, 0x4, R22 ;  /* 0x0000000419168825 */ /* 0x001fe200078e0216 */
[----:B------:R-:W-:-:S03]  /*2e50*/  MOV R25, UR11 ;  /* 0x0000000b00197c02 */ /* 0x000fc60008000f00 */
[----:B-1----:R-:W-:Y:S01]  /*2e60*/  @!P1 IMAD.WIDE R20, R27, 0x4, R20 ;  /* 0x000000041b149825 */ /* 0x002fe200078e0214 */
[----:B------:R-:W-:Y:S01]  /*2e70*/  MOV R27, UR18 ;  /* 0x00000012001b7c02 */ /* 0x000fe20008000f00 */
[----:B------:R-:W0:Y:S02]  /*2e80*/  @!P4 LDC R26, c[0x0][0x374] ;  /* 0x0000dd00ff1acb82 */ /* 0x000e240000000800 */
[----:B------:R-:W-:-:S06]  /*2e90*/  @!P1 IMAD.WIDE.U32 R20, R25, 0x8, R20 ;  /* 0x0000000819149825 */ /* 0x000fcc00078e0014 */
[----:B------:R-:W1:Y:S01]  /*2ea0*/  @!P5 LDC.64 R24, c[0x0][0x3d0] ;  /* 0x0000f400ff18db82 */ /* 0x000e620000000a00 */
[----:B------:R-:W-:Y:S01]  /*2eb0*/  @!P0 IMAD.WIDE.U32 R22, R27, 0x8, R22 ;  /* 0x000000081b168825 */ /* 0x000fe200078e0016 */
[----:B------:R-:W-:Y:S02]  /*2ec0*/  MOV R33, UR4 ;  /* 0x0000000400217c02 */ /* 0x000fe40008000f00 */
[----:B------:R-:W-:Y:S01]  /*2ed0*/  @!P5 SHF.L.U32 R17, R17, 0x1, RZ ;  /* 0x000000011111d819 */ /* 0x000fe200000006ff */
[----:B--2---:R-:W-:Y:S01]  /*2ee0*/  @!P2 FADD.FTZ R14, R14, R18 ;  /* 0x000000120e0ea221 */ /* 0x004fe20000010000 */
[----:B------:R-:W2:Y:S02]  /*2ef0*/  @!P1 LDG.E.64 R20, desc[UR14][R20.64] ;  /* 0x0000000e14149981 */ /* 0x000ea4000c1e1b00 */
[----:B------:R-:W3:Y:S01]  /*2f00*/  @!P4 LDC R27, c[0x0][0x370] ;  /* 0x0000dc00ff1bcb82 */ /* 0x000ee20000000800 */
[----:B------:R-:W-:Y:S01]  /*2f10*/  @!P4 LOP3.LUT R33, R33, 0x1, RZ, 0xc0, !PT ;  /* 0x000000012121c812 */ /* 0x000fe200078ec0ff */
[----:B------:R-:W4:Y:S04]  /*2f20*/  @!P0 LDG.E.64 R22, desc[UR14][R22.64] ;  /* 0x0000000e16168981 */ /* 0x000f28000c1e1b00 */
[----:B0-----:R-:W-:-:S02]  /*2f30*/  @!P4 IMAD R18, R26, R33, RZ ;  /* 0x000000211a12c224 */ /* 0x001fc400078e02ff */
[----:B-1----:R-:W-:Y:S01]  /*2f40*/  @!P5 IMAD.WIDE R24, R17, 0x4, R24 ;  /* 0x000000041118d825 */ /* 0x002fe200078e0218 */
[----:B------:R-:W-:-:S03]  /*2f50*/  MOV R17, UR17 ;  /* 0x0000001100117c02 */ /* 0x000fc60008000f00 */
[----:B---3--:R-:W-:Y:S02]  /*2f60*/  @!P4 IMAD R18, R18, R27, RZ ;  /* 0x0000001b1212c224 */ /* 0x008fe400078e02ff */
[----:B------:R-:W-:Y:S02]  /*2f70*/  @!P5 IMAD.WIDE.U32 R26, R17, 0x8, R24 ;  /* 0x00000008111ad825 */ /* 0x000fe400078e0018 */
[----:B------:R-:W0:Y:S01]  /*2f80*/  @!P4 LDC.64 R24, c[0x0][0x3d0] ;  /* 0x0000f400ff18cb82 */ /* 0x000e220000000a00 */
[----:B------:R-:W-:-:S03]  /*2f90*/  @!P4 SHF.L.U32 R17, R18, 0x1, RZ ;  /* 0x000000011211c819 */ /* 0x000fc600000006ff */
[----:B------:R-:W3:Y:S02]  /*2fa0*/  @!P5 LDG.E.64 R26, desc[UR14][R26.64] ;  /* 0x0000000e1a1ad981 */ /* 0x000ee4000c1e1b00 */
[----:B0-----:R-:W-:Y:S01]  /*2fb0*/  @!P4 IMAD.WIDE R24, R17, 0x4, R24 ;  /* 0x000000041118c825 */ /* 0x001fe200078e0218 */
[----:B------:R-:W-:-:S05]  /*2fc0*/  MOV R17, UR20 ;  /* 0x0000001400117c02 */ /* 0x000fca0008000f00 */
[----:B------:R-:W-:-:S06]  /*2fd0*/  @!P4 IMAD.WIDE.U32 R24, R17, 0x8, R24 ;  /* 0x000000081118c825 */ /* 0x000fcc00078e0018 */
[----:B------:R-:W5:Y:S01]  /*2fe0*/  @!P4 LDG.E.64 R24, desc[UR14][R24.64] ;  /* 0x0000000e1818c981 */ /* 0x000f62000c1e1b00 */
[----:B------:R-:W0:Y:S01]  /*2ff0*/  LDCU UR7, c[0x0][0x374] ;  /* 0x00006e80ff0777ac */ /* 0x000e220008000800 */
[----:B------:R-:W1:Y:S01]  /*3000*/  LDC R17, c[0x0][0x370] ;  /* 0x0000dc00ff117b82 */ /* 0x000e620000000800 */
[----:B------:R-:W-:Y:S01]  /*3010*/  @!P2 FADD.FTZ R15, R15, R19 ;  /* 0x000000130f0fa221 */ /* 0x000fe20000010000 */
[----:B------:R-:W-:Y:S01]  /*3020*/  IADD3 R16, PT, PT, R16, 0x8, RZ ;  /* 0x0000000810107810 */ /* 0x000fe20007ffe0ff */
[----:B------:R-:W-:Y:S01]  /*3030*/  UIADD3 UR13, UPT, UPT, UR13, 0x8, URZ ;  /* 0x000000080d0d7890 */ /* 0x000fe2000fffe0ff */
[----:B-1----:R-:W-:Y:S01]  /*3040*/  LOP3.LUT R17, R17, 0x7ffffff8, RZ, 0xc0, !PT ;  /* 0x7ffffff811117812 */ /* 0x002fe200078ec0ff */
        /* <DEDUP_REMOVED lines=8> */
[----:B--2---:R-:W-:Y:S01]  /*30d0*/  @!P1 FADD.FTZ R14, R14, R20 ;  /* 0x000000140e0e9221 */ /* 0x004fe20000010000 */
[----:B------:R-:W-:-:S03]  /*30e0*/  @!P1 FADD.FTZ R15, R15, R21 ;  /* 0x000000150f0f9221 */ /* 0x000fc60000010000 */
[----:B----4-:R-:W-:Y:S01]  /*30f0*/  @!P0 FADD.FTZ R14, R14, R22 ;  /* 0x000000160e0e8221 */ /* 0x010fe20000010000 */
[----:B------:R-:W-:Y:S01]  /*3100*/  @!P0 FADD.FTZ R15, R15, R23 ;  /* 0x000000170f0f8221 */ /* 0x000fe20000010000 */
[----:B------:R-:W-:Y:S02]  /*3110*/  ISETP.NE.AND P0, PT, R16, R17, PT ;  /* 0x000000111000720c */ /* 0x000fe40003f05270 */
[----:B---3--:R-:W-:Y:S01]  /*3120*/  @!P5 FADD.FTZ R14, R14, R26 ;  /* 0x0000001a0e0ed221 */ /* 0x008fe20000010000 */
[----:B------:R-:W-:-:S03]  /*3130*/  @!P5 FADD.FTZ R15, R15, R27 ;  /* 0x0000001b0f0fd221 */ /* 0x000fc60000010000 */
[----:B-----5:R-:W-:Y:S01]  /*3140*/  @!P4 FADD.FTZ R14, R14, R24 ;  /* 0x000000180e0ec221 */ /* 0x020fe20000010000 */
[----:B------:R-:W-:-:S06]  /*3150*/  @!P4 FADD.FTZ R15, R15, R25 ;  /* 0x000000190f0fc221 */ /* 0x000fcc0000010000 */
[----:B------:R-:W-:Y:S05]  /*3160*/  @P0 BRA `(.L_x_1258) ;  /* 0xfffffff400a00947 */ /* 0x000fea000383ffff */
[----:B------:R-:W-:-:S07]  /*3170*/  MOV R32, R17 ;  /* 0x0000001100207202 */ /* 0x000fce0000000f00 */
.L_x_1257:
[----:B------:R-:W4:Y:S02]  /*3180*/  LDC R16, c[0x0][0x370] ;  /* 0x0000dc00ff107b82 */ /* 0x000f240000000800 */
[----:B----4-:R-:W-:-:S13]  /*3190*/  LOP3.LUT P0, R18, R16, 0x7, RZ, 0xc0, !PT ;  /* 0x0000000710127812 */ /* 0x010fda000780c0ff */
[----:B------:R-:W-:Y:S05]  /*31a0*/  @!P0 BRA `(.L_x_1254) ;  /* 0x0000000400248947 */ /* 0x000fea0003800000 */
[----:B------:R-:W0:Y:S01]  /*31b0*/  LDC R17, c[0x0][0x374] ;  /* 0x0000dd00ff117b82 */ /* 0x000e220000000800 */
[----:B------:R-:W-:Y:S01]  /*31c0*/  ULOP3.LUT UR6, UR4, 0x1, URZ, 0xc0, !UPT ;  /* 0x0000000104067892 */ /* 0x000fe2000f8ec0ff */
[----:B------:R-:W-:-:S04]  /*31d0*/  IADD3 R18, PT, PT, R18, -0x1, RZ ;  /* 0xffffffff12127810 */ /* 0x000fc80007ffe0ff */
[----:B------:R-:W-:Y:S02]  /*31e0*/  ISETP.GE.U32.AND P0, PT, R18, 0x3, PT ;  /* 0x000000031200780c */ /* 0x000fe40003f06070 */
[----:B--2---:R-:W1:Y:S01]  /*31f0*/  LDC.64 R20, c[0x0][0x3d0] ;  /* 0x0000f400ff147b82 */ /* 0x004e620000000a00 */
[----:B0-----:R-:W-:-:S07]  /*3200*/  IMAD R19, R17, UR6, RZ ;  /* 0x0000000611137c24 */ /* 0x001fce000f8e02ff */
[----:B------:R-:W0:Y:S01]  /*3210*/  S2UR UR6, SR_CTAID.Y ;  /* 0x00000000000679c3 */ /* 0x000e220000002600 */
[----:B------:R-:W-:-:S05]  /*3220*/  IMAD R19, R19, R16, RZ ;  /* 0x0000001013137224 */ /* 0x000fca00078e02ff */
[----:B------:R-:W-:-:S05]  /*3230*/  SHF.L.U32 R19, R19, 0x1, RZ ;  /* 0x0000000113137819 */ /* 0x000fca00000006ff */
[----:B-1----:R-:W-:Y:S01]  /*3240*/  IMAD.WIDE R20, R19, 0x4, R20 ;  /* 0x0000000413147825 */ /* 0x002fe200078e0214 */
[----:B------:R-:W-:Y:S06]  /*3250*/  @!P0 BRA `(.L_x_1259) ;  /* 0x0000000000788947 */ /* 0x000fec0003800000 */
        /* <DEDUP_REMOVED lines=8> */
[CC--:B0-----:R-:W-:Y:S02]  /*32e0*/  @!P1 IMAD R19, R32.reuse, R17.reuse, UR6 ;  /* 0x0000000620139e24 */ /* 0x0c1fe4000f8e0211 */
[----:B------:R-:W-:Y:S02]  /*32f0*/  @!P2 IMAD R22, R32, R17, R17 ;  /* 0x000000112016a224 */ /* 0x000fe400078e0211 */
[----:B------:R-:W-:-:S03]  /*3300*/  @!P1 IMAD.WIDE.U32 R18, R19, 0x8, R20 ;  /* 0x0000000813129825 */ /* 0x000fc600078e0014 */
[----:B------:R-:W-:Y:S01]  /*3310*/  @!P2 IADD3 R25, PT, PT, R22, UR6, RZ ;  /* 0x000000061619ac10 */ /* 0x000fe2000fffe0ff */
[-C--:B------:R-:W-:Y:S02]  /*3320*/  @!P3 IMAD R23, R24, R17.reuse, UR6 ;  /* 0x000000061817be24 */ /* 0x080fe4000f8e0211 */
[----:B------:R-:W2:Y:S01]  /*3330*/  @!P1 LDG.E.64 R18, desc[UR14][R18.64] ;  /* 0x0000000e12129981 */ /* 0x000ea2000c1e1b00 */
[----:B------:R-:W-:Y:S02]  /*3340*/  @!P0 IMAD R26, R26, R17, UR6 ;  /* 0x000000061a1a8e24 */ /* 0x000fe4000f8e0211 */
[----:B------:R-:W-:-:S04]  /*3350*/  @!P2 IMAD.WIDE.U32 R24, R25, 0x8, R20 ;  /* 0x000000081918a825 */ /* 0x000fc800078e0014 */
[--C-:B------:R-:W-:Y:S02]  /*3360*/  @!P3 IMAD.WIDE.U32 R22, R23, 0x8, R20.reuse ;  /* 0x000000081716b825 */ /* 0x100fe400078e0014 */
[----:B------:R-:W3:Y:S02]  /*3370*/  @!P2 LDG.E.64 R24, desc[UR14][R24.64] ;  /* 0x0000000e1818a981 */ /* 0x000ee4000c1e1b00 */
[----:B------:R-:W-:Y:S02]  /*3380*/  @!P0 IMAD.WIDE.U32 R26, R26, 0x8, R20 ;  /* 0x000000081a1a8825 */ /* 0x000fe400078e0014 */
[----:B------:R-:W4:Y:S04]  /*3390*/  @!P3 LDG.E.64 R22, desc[UR14][R22.64] ;  /* 0x0000000e1616b981 */ /* 0x000f28000c1e1b00 */
        /* <DEDUP_REMOVED lines=10> */
.L_x_1259:
[----:B------:R-:W-:-:S13]  /*3440*/  LOP3.LUT P0, R18, R16, 0x3, RZ, 0xc0, !PT ;  /* 0x0000000310127812 */ /* 0x000fda000780c0ff */
[----:B------:R-:W-:Y:S05]  /*3450*/  @!P0 BRA `(.L_x_1254) ;  /* 0x0000000000788947 */ /* 0x000fea0003800000 */
[----:B------:R-:W-:-:S13]  /*3460*/  ISETP.NE.AND P0, PT, R18, 0x1, PT ;  /* 0x000000011200780c */ /* 0x000fda0003f05270 */
[----:B------:R-:W-:Y:S05]  /*3470*/  @!P0 BRA `(.L_x_1260) ;  /* 0x0000000000408947 */ /* 0x000fea0003800000 */
[----:B------:R-:W-:Y:S02]  /*3480*/  ISETP.NE.AND P0, PT, R0, RZ, PT ;  /* 0x000000ff0000720c */ /* 0x000fe40003f05270 */
[----:B------:R-:W-:-:S04]  /*3490*/  IADD3 R18, PT, PT, R32, 0x1, RZ ;  /* 0x0000000120127810 */ /* 0x000fc80007ffe0ff */
[----:B------:R-:W-:Y:S02]  /*34a0*/  ISETP.EQ.OR P1, PT, R18, UR12, P0 ;  /* 0x0000000c12007c0c */ /* 0x000fe40008722670 */
[----:B------:R-:W-:-:S11]  /*34b0*/  ISETP.EQ.OR P0, PT, R32, UR12, P0 ;  /* 0x0000000c20007c0c */ /* 0x000fd60008702670 */
[CC--:B------:R-:W-:Y:S02]  /*34c0*/  @!P1 IMAD R18, R32.reuse, R17.reuse, R17 ;  /* 0x0000001120129224 */ /* 0x0c0fe400078e0211 */
[----:B0-----:R-:W-:-:S03]  /*34d0*/  @!P0 IMAD R23, R32, R17, UR6 ;  /* 0x0000000620178e24 */ /* 0x001fc6000f8e0211 */
[----:B------:R-:W-:Y:S01]  /*34e0*/  @!P1 IADD3 R19, PT, PT, R18, UR6, RZ ;  /* 0x0000000612139c10 */ /* 0x000fe2000fffe0ff */
        /* <DEDUP_REMOVED lines=9> */
.L_x_1260:
[----:B------:R-:W-:Y:S01]  /*3580*/  ISETP.NE.AND P0, PT, R32, UR12, PT ;  /* 0x0000000c20007c0c */ /* 0x000fe2000bf05270 */
[----:B------:R-:W-:Y:S01]  /*3590*/  BSSY.RECONVERGENT B0, `(.L_x_1254) ;  /* 0x000000a000007945 */ /* 0x000fe20003800200 */
[----:B------:R-:W-:Y:S02]  /*35a0*/  LOP3.LUT R16, R16, 0x1, RZ, 0xc0, !PT ;  /* 0x0000000110107812 */ /* 0x000fe400078ec0ff */
[----:B------:R-:W-:-:S04]  /*35b0*/  ISETP.NE.OR P0, PT, R0, RZ, !P0 ;  /* 0x000000ff0000720c */ /* 0x000fc80004705670 */
[----:B------:R-:W-:-:S13]  /*35c0*/  ISETP.NE.U32.OR P0, PT, R16, 0x1, P0 ;  /* 0x000000011000780c */ /* 0x000fda0000705470 */
[----:B------:R-:W-:Y:S05]  /*35d0*/  @P0 BRA `(.L_x_1261) ;  /* 0x0000000000140947 */ /* 0x000fea0003800000 */
[----:B0-----:R-:W-:-:S04]  /*35e0*/  IMAD R17, R17, R32, UR6 ;  /* 0x0000000611117e24 */ /* 0x001fc8000f8e0220 */
[----:B------:R-:W-:-:S06]  /*35f0*/  IMAD.WIDE.U32 R20, R17, 0x8, R20 ;  /* 0x0000000811147825 */ /* 0x000fcc00078e0014 */
[----:B------:R-:W2:Y:S02]  /*3600*/  LDG.E.64 R20, desc[UR14][R20.64] ;  /* 0x0000000e14147981 */ /* 0x000ea4000c1e1b00 */
[----:B--2---:R-:W-:Y:S01]  /*3610*/  FADD.FTZ R14, R14, R20 ;  /* 0x000000140e0e7221 */ /* 0x004fe20000010000 */
[----:B------:R-:W-:-:S07]  /*3620*/  FADD.FTZ R15, R15, R21 ;  /* 0x000000150f0f7221 */ /* 0x000fce0000010000 */
.L_x_1261:
[----:B0-----:R-:W-:Y:S05]  /*3630*/  BSYNC.RECONVERGENT B0 ;  /* 0x0000000000007941 */ /* 0x001fea0003800200 */
.L_x_1254:
[----:B------:R-:W5:Y:S01]  /*3640*/  S2UR UR7, SR_CgaCtaId ;  /* 0x00000000000779c3 */ /* 0x000f620000008800 */
[----:B------:R-:W-:Y:S01]  /*3650*/  ISETP.NE.AND P0, PT, R0, RZ, PT ;  /* 0x000000ff0000720c */ /* 0x000fe20003f05270 */
[----:B0-----:R-:W-:Y:S01]  /*3660*/  UMOV UR6, 0x400 ;  /* 0x0000040000067882 */ /* 0x001fe20000000000 */
[----:B------:R-:W0:Y:S01]  /*3670*/  LDCU.64 UR8, c[0x0][0x400] ;  /* 0x00008000ff0877ac */ /* 0x000e220008000a00 */
[----:B---34-:R-:W-:Y:S01]  /*3680*/  FADD.FTZ R19, R39, -UR21 ;  /* 0x8000001527137e21 */ /* 0x018fe20008010000 */
[----:B-1----:R-:W-:Y:S01]  /*3690*/  FADD.FTZ R23, R40, -UR21 ;  /* 0x8000001528177e21 */ /* 0x002fe20008010000 */
[----:B------:R-:W-:Y:S01]  /*36a0*/  FADD.FTZ R41, R41, -UR21 ;  /* 0x8000001529297e21 */ /* 0x000fe20008010000 */
[----:B------:R-:W-:Y:S01]  /*36b0*/  FADD.FTZ R33, R38, -UR21 ;  /* 0x8000001526217e21 */ /* 0x000fe20008010000 */
[----:B------:R-:W1:Y:S01]  /*36c0*/  LDC R16, c[0x0][0x41c] ;  /* 0x00010700ff107b82 */ /* 0x000e620000000800 */
[----:B------:R-:W-:Y:S01]  /*36d0*/  FADD.FTZ R36, R36, -UR21 ;  /* 0x8000001524247e21 */ /* 0x000fe20008010000 */
[----:B--2---:R-:W-:Y:S01]  /*36e0*/  FADD.FTZ R20, R37, -UR21 ;  /* 0x8000001525147e21 */ /* 0x004fe20008010000 */
[----:B------:R-:W-:Y:S01]  /*36f0*/  FADD.FTZ R21, R34, -UR21 ;  /* 0x8000001522157e21 */ /* 0x000fe20008010000 */
[----:B------:R-:W-:Y:S01]  /*3700*/  FADD.FTZ R22, R35, -UR21 ;  /* 0x8000001523167e21 */ /* 0x000fe20008010000 */
[----:B------:R-:W-:Y:S01]  /*3710*/  FMUL.FTZ R34, R19, UR16 ;  /* 0x0000001013227c20 */ /* 0x000fe20008410000 */
[----:B------:R-:W-:Y:S01]  /*3720*/  FMUL.FTZ R23, R23, UR16 ;  /* 0x0000001017177c20 */ /* 0x000fe20008410000 */
[----:B------:R-:W-:Y:S01]  /*3730*/  FMUL.FTZ R33, R33, UR16 ;  /* 0x0000001021217c20 */ /* 0x000fe20008410000 */
[----:B------:R-:W-:Y:S01]  /*3740*/  FMUL.FTZ R19, R36, UR16 ;  /* 0x0000001024137c20 */ /* 0x000fe20008410000 */
[----:B------:R-:W-:Y:S01]  /*3750*/  FMUL.FTZ R20, R20, UR16 ;  /* 0x0000001014147c20 */ /* 0x000fe20008410000 */
[----:B------:R-:W-:Y:S01]  /*3760*/  FMUL.FTZ R21, R21, UR16 ;  /* 0x0000001015157c20 */ /* 0x000fe20008410000 */
[----:B------:R-:W-:Y:S01]  /*3770*/  FMUL.FTZ R22, R22, UR16 ;  /* 0x0000001016167c20 */ /* 0x000fe20008410000 */
[----:B------:R-:W-:Y:S01]  /*3780*/  FMUL.FTZ R24, R41, UR16 ;  /* 0x0000001029187c20 */ /* 0x000fe20008410000 */
[----:B-----5:R-:W-:Y:S01]  /*3790*/  ULEA UR6, UR7, UR6, 0x18 ;  /* 0x0000000607067291 */ /* 0x020fe2000f8ec0ff */
[----:B------:R-:W2:Y:S01]  /*37a0*/  LDCU.U8 UR7, c[0x0][0x414] ;  /* 0x00008280ff0777ac */ /* 0x000ea20008000000 */
[----:B-1----:R-:W-:-:S07]  /*37b0*/  IMAD R39, R16, UR12, R43 ;  /* 0x0000000c10277c24 */ /* 0x002fce000f8e022b */
[----:B------:R1:W-:Y:S01]  /*37c0*/  @!P0 STS.64 [UR6+0xc0], R14 ;  /* 0x0000c00eff008988 */ /* 0x0003e20008000a06 */
[----:B------:R-:W-:Y:S01]  /*37d0*/  BAR.SYNC.DEFER_BLOCKING 0x0 ;  /* 0x0000000000007b1d */ /* 0x000fe20000010000 */
[C---:B------:R-:W-:Y:S02]  /*37e0*/  IADD3 R32, PT, PT, R39.reuse, 0x10, RZ ;  /* 0x0000001027207810 */ /* 0x040fe40007ffe0ff */
[C---:B------:R-:W-:Y:S02]  /*37f0*/  IADD3 R17, PT, PT, R39.reuse, 0x20, RZ ;  /* 0x0000002027117810 */ /* 0x040fe40007ffe0ff */
[C---:B0-----:R-:W-:Y:S01]  /*3800*/  ISETP.GE.U32.AND P0, PT, R39.reuse, UR8, PT ;  /* 0x0000000827007c0c */ /* 0x041fe2000bf06070 */
[----:B--2---:R-:W-:Y:S01]  /*3810*/  UISETP.NE.AND UP0, UPT, UR7, URZ, UPT ;  /* 0x000000ff0700728c */ /* 0x004fe2000bf05270 */
[----:B-1----:R-:W-:Y:S02]  /*3820*/  SHF.R.S32.HI R14, RZ, 0x1f, R39 ;  /* 0x0000001fff0e7819 */ /* 0x002fe40000011427 */
[----:B------:R-:W-:-:S02]  /*3830*/  IADD3 R16, PT, PT, R39, 0x30, RZ ;  /* 0x0000003027107810 */ /* 0x000fc40007ffe0ff */
[----:B------:R-:W-:Y:S02]  /*3840*/  ISETP.GE.U32.AND P2, PT, R32, UR8, PT ;  /* 0x0000000820007c0c */ /* 0x000fe4000bf46070 */
[----:B------:R-:W-:Y:S02]  /*3850*/  ISETP.GE.U32.AND P3, PT, R17, UR8, PT ;  /* 0x0000000811007c0c */ /* 0x000fe4000bf66070 */
[----:B------:R-:W-:Y:S02]  /*3860*/  SHF.R.S32.HI R18, RZ, 0x1f, R17 ;  /* 0x0000001fff127819 */ /* 0x000fe40000011411 */
[----:B------:R-:W-:Y:S02]  /*3870*/  ISETP.GE.AND.EX P1, PT, R14, UR9, PT, P0 ;  /* 0x000000090e007c0c */ /* 0x000fe4000bf26300 */
[----:B------:R-:W-:Y:S02]  /*3880*/  ISETP.GE.U32.AND P0, PT, R16, UR8, PT ;  /* 0x0000000810007c0c */ /* 0x000fe4000bf06070 */
[----:B------:R-:W-:Y:S01]  /*3890*/  ISETP.GE.AND.EX P3, PT, R18, UR9, PT, P3 ;  /* 0x0000000912007c0c */ /* 0x000fe2000bf66330 */
[----:B------:R-:W0:Y:S01]  /*38a0*/  LDS.64 R26, [UR6+0xc0] ;  /* 0x0000c006ff1a7984 */ /* 0x000e220008000a00 */
[----:B------:R-:W0:Y:S02]  /*38b0*/  LDCU UR6, c[0x0][0x42c] ;  /* 0x00008580ff0677ac */ /* 0x000e240008000800 */
[----:B0-----:R-:W-:Y:S01]  /*38c0*/  FMUL.FTZ R15, R27, UR6 ;  /* 0x000000061b0f7c20 */ /* 0x001fe20008410000 */
[----:B------:R-:W-:Y:S01]  /*38d0*/  SHF.R.S32.HI R27, RZ, 0x1f, R32 ;  /* 0x0000001fff1b7819 */ /* 0x000fe20000011420 */
[----:B------:R-:W-:-:S03]  /*38e0*/  FMUL.FTZ R26, R26, UR6 ;  /* 0x000000061a1a7c20 */ /* 0x000fc60008410000 */
        /* <DEDUP_REMOVED lines=20> */
.L_x_1262:
        /* <DEDUP_REMOVED lines=14> */
[----:B------:R-:W1:Y:S01]  /*3b10*/  LDCU.64 UR6, c[0x0][0x380] ;  /* 0x00007000ff0677ac */ /* 0x000e620008000a00 */
[----:B0-----:R-:W-:-:S04]  /*3b20*/  IMAD R14, R14, UR10, RZ ;  /* 0x0000000a0e0e7c24 */ /* 0x001fc8000f8e02ff */
[----:B------:R-:W-:Y:S01]  /*3b30*/  IMAD R3, R39, UR11, R14 ;  /* 0x0000000b27037c24 */ /* 0x000fe2000f8e020e */
[----:B------:R-:W-:-:S05]  /*3b40*/  MOV R14, R30 ;  /* 0x0000001e000e7202 */ /* 0x000fca0000000f00 */
[----:B------:R-:W-:-:S05]  /*3b50*/  IMAD.WIDE.U32 R14, R39, UR10, R14 ;  /* 0x0000000a270e7c25 */ /* 0x000fca000f8e000e */
[----:B------:R-:W-:Y:S01]  /*3b60*/  IADD3 R3, PT, PT, R15, R3, RZ ;  /* 0x000000030f037210 */ /* 0x000fe20007ffe0ff */
[----:B------:R-:W-:Y:S01]  /*3b70*/  FMUL.FTZ R15, R38, UR16 ;  /* 0x00000010260f7c20 */ /* 0x000fe20008410000 */
[----:B-1----:R-:W-:-:S04]  /*3b80*/  LEA R2, P1, R14, UR6, 0x2 ;  /* 0x000000060e027c11 */ /* 0x002fc8000f8210ff */
[----:B------:R-:W-:Y:S01]  /*3b90*/  LEA.HI.X R3, R14, UR7, R3, 0x2, P1 ;  /* 0x000000070e037c11 */ /* 0x000fe200088f1403 */
[----:B------:R-:W-:-:S05]  /*3ba0*/  FMUL.FTZ R14, R37, UR16 ;  /* 0x00000010250e7c20 */ /* 0x000fca0008410000 */
[----:B------:R0:W-:Y:S03]  /*3bb0*/  STG.E.64 desc[UR14][R2.64], R14 ;  /* 0x0000000e02007986 */ /* 0x0001e6000c101b0e */
.L_x_1264:
[----:B------:R-:W-:Y:S05]  /*3bc0*/  BSYNC.RECONVERGENT B0 ;  /* 0x0000000000007941 */ /* 0x000fea0003800200 */
.L_x_1263:
[----:B------:R-:W-:Y:S05]  /*3bd0*/  BRA.U !UP0, `(.L_x_1265) ;  /* 0x0000000108487547 */ /* 0x000fea000b800000 */
        /* <DEDUP_REMOVED lines=18> */
.L_x_1265:
[----:B------:R-:W-:Y:S01]  /*3d00*/  BSSY.RECONVERGENT B0, `(.L_x_1266) ;  /* 0x0000011000007945 */ /* 0x000fe20003800200 */
[----:B0-----:R-:W-:Y:S01]  /*3d10*/  FFMA.FTZ R14, R12, R6, -R35 ;  /* 0x000000060c0e7223 */ /* 0x001fe20000010823 */
        /* <DEDUP_REMOVED lines=12> */
[----:B------:R-:W-:-:S04]  /*3de0*/  IADD3 R27, PT, PT, R3, R27, RZ ;  /* 0x0000001b031b7210 */ /* 0x000fc80007ffe0ff */
[----:B------:R-:W-:-:S05]  /*3df0*/  LEA.HI.X R7, R2, UR11, R27, 0x2, P1 ;  /* 0x0000000b02077c11 */ /* 0x000fca00088f141b */
[----:B------:R0:W-:Y:S02]  /*3e00*/  STG.E.64 desc[UR14][R6.64], R14 ;  /* 0x0000000e06007986 */ /* 0x0001e4000c101b0e */
.L_x_1267:
[----:B------:R-:W-:Y:S05]  /*3e10*/  BSYNC.RECONVERGENT B0 ;  /* 0x0000000000007941 */ /* 0x000fea0003800200 */
.L_x_1266:
[----:B------:R-:W-:Y:S05]  /*3e20*/  BRA.U !UP0, `(.L_x_1268) ;  /* 0x0000000108487547 */ /* 0x000fea000b800000 */
        /* <DEDUP_REMOVED lines=18> */
.L_x_1268:
[----:B------:R-:W-:Y:S01]  /*3f50*/  BSSY.RECONVERGENT B0, `(.L_x_1269) ;  /* 0x0000012000007945 */ /* 0x000fe20003800200 */
[----:B------:R-:W-:Y:S01]  /*3f60*/  FFMA.FTZ R23, R12, R8, -R23 ;  /* 0x000000080c177223 */ /* 0x000fe20000010817 */
[----:B------:R-:W-:Y:S01]  /*3f70*/  SHF.R.S32.HI R2, RZ, 0x1f, R16 ;  /* 0x0000001fff027819 */ /* 0x000fe20000011410 */
[----:B0-----:R-:W-:Y:S01]  /*3f80*/  FFMA.FTZ R15, R13, R9, -R24 ;  /* 0x000000090d0f7223 */ /* 0x001fe20000010818 */
        /* <DEDUP_REMOVED lines=14> */
.L_x_1270:
[----:B------:R-:W-:Y:S05]  /*4070*/  BSYNC.RECONVERGENT B0 ;  /* 0x0000000000007941 */ /* 0x000fea0003800200 */
.L_x_1269:
        /* <DEDUP_REMOVED lines=19> */
.L_x_1271:
[----:B------:R-:W-:Y:S01]  /*41b0*/  ISETP.GE.AND.EX P0, PT, R2, UR9, PT, P0 ;  /* 0x0000000902007c0c */ /* 0x000fe2000bf06300 */
[----:B------:R-:W-:Y:S01]  /*41c0*/  FFMA.FTZ R25, R12, R10, -R25 ;  /* 0x0000000a0c197223 */ /* 0x000fe20000010819 */
[----:B------:R-:W-:Y:S01]  /*41d0*/  FFMA.FTZ R26, R13, R11, -R26 ;  /* 0x0000000b0d1a7223 */ /* 0x000fe2000001081a */
[----:B------:R-:W-:Y:S02]  /*41e0*/  BSSY.RECONVERGENT B0, `(.L_x_1272) ;  /* 0x000000e000007945 */ /* 0x000fe40003800200 */
[----:B------:R-:W-:Y:S01]  /*41f0*/  FMUL.FTZ R4, R25, UR16 ;  /* 0x0000001019047c20 */ /* 0x000fe20008410000 */
[----:B------:R-:W-:-:S07]  /*4200*/  FMUL.FTZ R5, R26, UR16 ;  /* 0x000000101a057c20 */ /* 0x000fce0008410000 */
[----:B------:R-:W-:Y:S05]  /*4210*/  @P0 BRA `(.L_x_1273) ;  /* 0x0000000000280947 */ /* 0x000fea0003800000 */
[----:B------:R-:W1:Y:S01]  /*4220*/  LDCU.64 UR6, c[0x0][0x3f8] ;  /* 0x00007f00ff0677ac */ /* 0x000e620008000a00 */
[----:B------:R-:W-:Y:S01]  /*4230*/  MOV R28, R30 ;  /* 0x0000001e001c7202 */ /* 0x000fe20000000f00 */
[----:B------:R-:W2:Y:S01]  /*4240*/  LDCU.64 UR8, c[0x0][0x380] ;  /* 0x00007000ff0877ac */ /* 0x000ea20008000a00 */
[----:B-1----:R-:W-:-:S03]  /*4250*/  IMAD R3, R2, UR6, RZ ;  /* 0x0000000602037c24 */ /* 0x002fc6000f8e02ff */
[----:B------:R-:W-:-:S04]  /*4260*/  IMAD.WIDE.U32 R28, R16, UR6, R28 ;  /* 0x00000006101c7c25 */ /* 0x000fc8000f8e001c */
[----:B------:R-:W-:Y:S01]  /*4270*/  IMAD R3, R16, UR7, R3 ;  /* 0x0000000710037c24 */ /* 0x000fe2000f8e0203 */
[----:B--2---:R-:W-:-:S04]  /*4280*/  LEA R2, P0, R28, UR8, 0x2 ;  /* 0x000000081c027c11 */ /* 0x004fc8000f8010ff */
[----:B------:R-:W-:-:S04]  /*4290*/  IADD3 R3, PT, PT, R29, R3, RZ ;  /* 0x000000031d037210 */ /* 0x000fc80007ffe0ff */
[----:B------:R-:W-:-:S05]  /*42a0*/  LEA.HI.X R3, R28, UR9, R3, 0x2, P0 ;  /* 0x000000091c037c11 */ /* 0x000fca00080f1403 */
[----:B------:R1:W-:Y:S02]  /*42b0*/  STG.E.64 desc[UR14][R2.64], R4 ;  /* 0x0000000402007986 */ /* 0x0003e4000c101b0e */
.L_x_1273:
[----:B------:R-:W-:Y:S05]  /*42c0*/  BSYNC.RECONVERGENT B0 ;  /* 0x0000000000007941 */ /* 0x000fea0003800200 */
.L_x_1272:
[----:B------:R-:W2:Y:S01]  /*42d0*/  LDCU UR6, c[0x0][0x374] ;  /* 0x00006e80ff0677ac */ /* 0x000ea20008000800 */
[----:B------:R-:W3:Y:S01]  /*42e0*/  LDCU UR7, c[0x0][0x410] ;  /* 0x00008200ff0777ac */ /* 0x000ee20008000800 */
[----:B------:R-:W3:Y:S01]  /*42f0*/  LDCU UR8, c[0x0][0x3e0] ;  /* 0x00007c00ff0877ac */ /* 0x000ee20008000800 */
[----:B------:R-:W-:Y:S02]  /*4300*/  UIADD3 UR4, UPT, UPT, UR4, 0x1, URZ ;  /* 0x0000000104047890 */ /* 0x000fe4000fffe0ff */
[----:B--2---:R-:W-:Y:S02]  /*4310*/  UIADD3 UR5, UPT, UPT, UR6, UR5, URZ ;  /* 0x0000000506057290 */ /* 0x004fe4000fffe0ff */
[----:B---3--:R-:W-:-:S04]  /*4320*/  UIMAD UR7, UR7, UR8, URZ ;  /* 0x00000008070772a4 */ /* 0x008fc8000f8e02ff */
[----:B------:R-:W-:-:S09]  /*4330*/  UISETP.GE.AND UP0, UPT, UR5, UR7, UPT ;  /* 0x000000070500728c */ /* 0x000fd2000bf06270 */
[----:B------:R-:W-:Y:S05]  /*4340*/  BRA.U !UP0, `(.L_x_1274) ;  /* 0xffffffbd08807547 */ /* 0x000fea000b83ffff */
.L_x_1243:
[----:B------:R-:W2:Y:S01]  /*4350*/  LDC R6, c[0x0][0x370] ;  /* 0x0000dc00ff067b82 */ /* 0x000ea20000000800 */
[----:B------:R-:W-:Y:S01]  /*4360*/  ISETP.NE.AND P1, PT, R0, RZ, PT ;  /* 0x000000ff0000720c */ /* 0x000fe20003f25270 */
[----:B------:R-:W-:Y:S06]  /*4370*/  BSSY.RECONVERGENT B0, `(.L_x_1275) ;  /* 0x000000d000007945 */ /* 0x000fec0003800200 */
[----:B------:R-:W3:Y:S08]  /*4380*/  LDC R7, c[0x0][0x374] ;  /* 0x0000dd00ff077b82 */ /* 0x000ef00000000800 */
[----:B-1----:R-:W1:Y:S01]  /*4390*/  LDC.64 R2, c[0x0][0x3c8] ;  /* 0x0000f200ff027b82 */ /* 0x002e620000000a00 */
[----:B--2---:R-:W-:-:S02]  /*43a0*/  ISETP.NE.AND P0, PT, R6, 0x1, PT ;  /* 0x000000010600780c */ /* 0x004fc40003f05270 */
[----:B---3--:R-:W-:-:S04]  /*43b0*/  SHF.L.U32 R4, R7, 0x1, RZ ;  /* 0x0000000107047819 */ /* 0x008fc800000006ff */
[----:B------:R-:W-:-:S05]  /*43c0*/  SEL R5, R4, RZ, P0 ;  /* 0x000000ff04057207 */ /* 0x000fca0000000000 */
[----:B-1----:R-:W-:Y:S01]  /*43d0*/  IMAD.WIDE.U32 R2, R5, 0x4, R2 ;  /* 0x0000000405027825 */ /* 0x002fe200078e0002 */
[----:B------:R-:W-:Y:S06]  /*43e0*/  @P1 BRA `(.L_x_1276) ;  /* 0x0000000000141947 */ /* 0x000fec0003800000 */
[----:B------:R-:W-:Y:S01]  /*43f0*/  HFMA2 R5, -RZ, RZ, 0, 5.9604644775390625e-08 ;  /* 0x00000001ff057431 */ /* 0x000fe200000001ff */
[----:B------:R-:W-:Y:S06]  /*4400*/  MEMBAR.ALL.GPU ;  /* 0x0000000000007992 */ /* 0x000fec000000a000 */
[----:B------:R-:W-:-:S00]  /*4410*/  ERRBAR ;  /* 0x00000000000079ab */ /* 0x000fc00000000000 */
[----:B------:R-:W-:Y:S06]  /*4420*/  CGAERRBAR ;  /* 0x00000000000075ab */ /* 0x000fec0000000000 */
[----:B------:R1:W-:Y:S02]  /*4430*/  REDG.E.ADD.S32.STRONG.GPU desc[UR14][R2.64], R5 ;  /* 0x000000050200798e */ /* 0x0003e4000c12e30e */
.L_x_1276:
[----:B------:R-:W-:Y:S05]  /*4440*/  BSYNC.RECONVERGENT B0 ;  /* 0x0000000000007941 */ /* 0x000fea0003800200 */
.L_x_1275:
        /* <DEDUP_REMOVED lines=11> */
.L_x_1278:
[----:B------:R-:W2:Y:S04]  /*4500*/  LDG.E.STRONG.GPU R5, desc[UR14][R2.64] ;  /* 0x0000000e02057981 */ /* 0x000ea8000c1ef900 */
[----:B--2---:R-:W-:Y:S01]  /*4510*/  CCTL.IVALL ;  /* 0x00000000ff00798f */ /* 0x004fe20002000000 */
[----:B------:R-:W-:Y:S05]  /*4520*/  YIELD ;  /* 0x0000000000007946 */ /* 0x000fea0003800000 */
[----:B------:R-:W-:-:S13]  /*4530*/  ISETP.NE.AND P0, PT, R5, R4, PT ;  /* 0x000000040500720c */ /* 0x000fda0003f05270 */
[----:B------:R-:W-:Y:S05]  /*4540*/  @P0 BRA `(.L_x_1278) ;  /* 0xfffffffc00ec0947 */ /* 0x000fea000383ffff */
.L_x_1277:
        /* <DEDUP_REMOVED lines=14> */
[----:B0-----:R-:W-:-:S04]  /*4630*/  IADD3.X R9, PT, PT, RZ, R7, RZ, P1, !PT ;  /* 0x00000007ff097210 */ /* 0x001fc80000ffe4ff */
        /* <DEDUP_REMOVED lines=59> */
.L_x_1281:
        /* <DEDUP_REMOVED lines=27> */
.L_x_1280:
[----:B------:R-:W-:Y:S05]  /*4ba0*/  BSYNC.RECONVERGENT B0 ;  /* 0x0000000000007941 */ /* 0x000fea0003800200 */
.L_x_1279:
        /* <DEDUP_REMOVED lines=10> */
.L_x_1282:
        /* <DEDUP_REMOVED lines=82> */
.L_x_1283:
        /* <DEDUP_REMOVED lines=9> */
.L_x_4517:


//--------------------- .text._Z35group_norm_nhwc_bwd_one_pass_kernelI11Fp32IOFp32WLi128ELi80ELi640EEv26Group_norm_nhwc_bwd_params --------------------------
	.section	.text._Z35group_norm_nhwc_bwd_one_pass_kernelI11Fp32IOFp32WLi128ELi80ELi640EEv26Group_norm_nhwc_bwd_params,"ax",@progbits
	.align	128
        .global         _Z35group_norm_nhwc_bwd_one_pass_kernelI11Fp32IOFp32WLi128ELi80ELi640EEv26Group_norm_nhwc_bwd_params
        .type           _Z35group_norm_nhwc_bwd_one_pass_kernelI11Fp32IOFp32WLi128ELi80ELi640EEv26Group_norm_nhwc_bwd_params,@function
        .size           _Z35group_norm_nhwc_bwd_one_pass_kernelI11Fp32IOFp32WLi128ELi80ELi640EEv26Group_norm_nhwc_bwd_params,(.L_x_4518 - _Z35group_norm_nhwc_bwd_one_pass_kernelI11Fp32IOFp32WLi128ELi80ELi640EEv26Group_norm_nhwc_bwd_params)
        .other          _Z35group_norm_nhwc_bwd_one_pass_kernelI11Fp32IOFp32WLi128ELi80ELi640EEv26Group_norm_nhwc_bwd_params,@"STO_CUDA_ENTRY STV_DEFAULT"
_Z35group_norm_nhwc_bwd_one_pass_kernelI11Fp32IOFp32WLi128ELi80ELi640EEv26Group_norm_nhwc_bwd_params:
.text._Z35group_norm_nhwc_bwd_one_pass_kernelI11Fp32IOFp32WLi128ELi80ELi640EEv26Group_norm_nhwc_bwd_params:
        /* <DEDUP_REMOVED lines=27> */
[----:B------:R-:W-:Y:S01]  /*01b0*/  IADD3 R82, PT, PT, R86, 0x10, RZ ;  /* 0x0000001056527810 */ /* 0x000fe20007ffe0ff */
[----:B------:R-:W-:Y:S01]  /*01c0*/  IMAD R0, R0, 0x28, RZ ;  /* 0x0000002800007824 */ /* 0x000fe200078e02ff */
[C---:B------:R-:W-:Y:S01]  /*01d0*/  IADD3 R81, PT, PT, R86.reuse, 0x20, RZ ;  /* 0x0000002056517810 */ /* 0x040fe20007ffe0ff */
[----:B--2---:R-:W-:Y:S01]  /*01e0*/  ULEA UR6, UR7, UR6, 0x18 ;  /* 0x0000000607067291 */ /* 0x004fe2000f8ec0ff */
[C---:B------:R-:W-:Y:S01]  /*01f0*/  IADD3 R80, PT, PT, R86.reuse, 0x30, RZ ;  /* 0x0000003056507810 */ /* 0x040fe20007ffe0ff */
[----:B------:R-:W-:Y:S01]  /*0200*/  ULEA UR5, UR7, UR5, 0x18 ;  /* 0x0000000507057291 */ /* 0x000fe2000f8ec0ff */
[----:B------:R-:W-:Y:S02]  /*0210*/  IADD3 R0, PT, PT, RZ, -R0, RZ ;  /* 0x80000000ff007210 */ /* 0x000fe40007ffe0ff */
[----:B------:R-:W-:Y:S02]  /*0220*/  IADD3 R79, PT, PT, R86, 0x40, RZ ;  /* 0x00000040564f7810 */ /* 0x000fe40007ffe0ff */
[----:B------:R-:W-:Y:S01]  /*0230*/  PRMT R3, R0, 0x7710, RZ ;  /* 0x0000771000037816 */ /* 0x000fe200000000ff */
[----:B----4-:R-:W-:Y:S01]  /*0240*/  IMAD R74, R68, 0x7, R69 ;  /* 0x00000007444a7824 */ /* 0x010fe200078e0245 */
[----:B------:R-:W-:-:S02]  /*0250*/  IADD3 R78, PT, PT, R86, 0x50, RZ ;  /* 0x00000050564e7810 */ /* 0x000fc40007ffe0ff */
[----:B------:R-:W-:Y:S02]  /*0260*/  IADD3 R0, PT, PT, R3, R70, RZ ;  /* 0x0000004603007210 */ /* 0x000fe40007ffe0ff */
[C---:B------:R-:W-:Y:S02]  /*0270*/  IADD3 R77, PT, PT, R86.reuse, 0x60, RZ ;  /* 0x00000060564d7810 */ /* 0x040fe40007ffe0ff */
[----:B------:R-:W-:Y:S02]  /*0280*/  IADD3 R76, PT, PT, R86, 0x70, RZ ;  /* 0x00000070564c7810 */ /* 0x000fe40007ffe0ff */
[----:B------:R-:W-:Y:S02]  /*0290*/  SHF.L.U32 R65, R0, 0x1, RZ ;  /* 0x0000000100417819 */ /* 0x000fe400000006ff */
[----:B------:R-:W-:Y:S02]  /*02a0*/  LEA R73, R68, R69, 0x1 ;  /* 0x0000004544497211 */ /* 0x000fe400078e08ff */
[----:B0-----:R-:W-:-:S02]  /*02b0*/  LOP3.LUT R83, R66, 0x7, RZ, 0xc0, !PT ;  /* 0x0000000742537812 */ /* 0x001fc400078ec0ff */
[----:B------:R-:W-:Y:S02]  /*02c0*/  LOP3.LUT R75, R66, 0x7ffffff8, RZ, 0xc0, !PT ;  /* 0x7ffffff8424b7812 */ /* 0x000fe400078ec0ff */
[----:B------:R-:W-:Y:S02]  /*02d0*/  LEA R85, R70, UR6, 0x4 ;  /* 0x0000000646557c11 */ /* 0x000fe4000f8e20ff */
[----:B------:R-:W-:Y:S02]  /*02e0*/  SHF.R.S32.HI R64, RZ, 0x1f, R86 ;  /* 0x0000001fff407819 */ /* 0x000fe40000011456 */
[----:B------:R-:W-:Y:S02]  /*02f0*/  SHF.R.S32.HI R63, RZ, 0x1f, R82 ;  /* 0x0000001fff3f7819 */ /* 0x000fe40000011452 */
[----:B------:R-:W-:Y:S02]  /*0300*/  SHF.R.S32.HI R62, RZ, 0x1f, R81 ;  /* 0x0000001fff3e7819 */ /* 0x000fe40000011451 */
[----:B------:R-:W-:-:S02]  /*0310*/  SHF.R.S32.HI R61, RZ, 0x1f, R80 ;  /* 0x0000001fff3d7819 */ /* 0x000fc40000011450 */
[----:B------:R-:W-:Y:S02]  /*0320*/  SHF.R.S32.HI R60, RZ, 0x1f, R79 ;  /* 0x0000001fff3c7819 */ /* 0x000fe4000001144f */
[----:B------:R-:W-:Y:S02]  /*0330*/  SHF.R.S32.HI R59, RZ, 0x1f, R78 ;  /* 0x0000001fff3b7819 */ /* 0x000fe4000001144e */
[----:B------:R-:W-:Y:S02]  /*0340*/  SHF.R.S32.HI R58, RZ, 0x1f, R77 ;  /* 0x0000001fff3a7819 */ /* 0x000fe4000001144d */
[----:B------:R-:W-:Y:S02]  /*0350*/  SHF.R.S32.HI R0, RZ, 0x1f, R76 ;  /* 0x0000001fff007819 */ /* 0x000fe4000001144c */
[----:B-1-3--:R-:W-:-:S07]  /*0360*/  LOP3.LUT R65, R65, 0xffff, RZ, 0xc0, !PT ;  /* 0x0000ffff41417812 */ /* 0x00afce00078ec0ff */
.L_x_1327:
[----:B0-----:R-:W0:Y:S01]  /*0370*/  LDC R8, c[0x0][0x410] ;  /* 0x00010400ff087b82 */ /* 0x001e220000000800 */
[----:B-1----:R-:W1:Y:S01]  /*0380*/  LDCU.128 UR16, c[0x0][0x400] ;  /* 0x00008000ff1077ac */ /* 0x002e620008000c00 */
[----:B------:R-:W-:-:S06]  /*0390*/  ISETP.GE.AND P1, PT, R71, RZ, PT ;  /* 0x000000ff4700720c */ /* 0x000fcc0003f26270 */
[----:B------:R-:W2:Y:S01]  /*03a0*/  LDC.64 R56, c[0x0][0x3a8] ;  /* 0x0000ea00ff387b82 */ /* 0x000ea20000000a00 */
[----:B-1----:R-:W-:-:S04]  /*03b0*/  ISETP.GE.U32.AND P4, PT, R86, UR16, PT ;  /* 0x0000001056007c0c */ /* 0x002fc8000bf86070 */
[----:B------:R-:W-:Y:S02]  /*03c0*/  ISETP.GE.AND.EX P4, PT, R64, UR17, PT, P4 ;  /* 0x0000001140007c0c */ /* 0x000fe4000bf86340 */
[----:B0-----:R-:W-:-:S04]  /*03d0*/  IABS R5, R8 ;  /* 0x0000000800057213 */ /* 0x001fc80000000000 */
[----:B------:R-:W0:Y:S08]  /*03e0*/  I2F.RP R4, R5 ;  /* 0x0000000500047306 */ /* 0x000e300000209400 */
[----:B0-----:R-:W0:Y:S02]  /*03f0*/  MUFU.RCP R4, R4 ;  /* 0x0000000400047308 */ /* 0x001e240000001000 */
[----:B0-----:R-:W-:-:S06]  /*0400*/  IADD3 R2, PT, PT, R4, 0xffffffe, RZ ;  /* 0x0ffffffe04027810 */ /* 0x001fcc0007ffe0ff */
[----:B------:R0:W1:Y:S02]  /*0410*/  F2I.FTZ.U32.TRUNC.NTZ R3, R2 ;  /* 0x0000000200037305 */ /* 0x000064000021f000 */
[----:B0-----:R-:W-:Y:S02]  /*0420*/  MOV R2, RZ ;  /* 0x000000ff00027202 */ /* 0x001fe40000000f00 */
[----:B-1----:R-:W-:-:S05]  /*0430*/  IADD3 R6, PT, PT, RZ, -R3, RZ ;  /* 0x80000003ff067210 */ /* 0x002fca0007ffe0ff */
[----:B------:R-:W-:Y:S01]  /*0440*/  IMAD R7, R6, R5, RZ ;  /* 0x0000000506077224 */ /* 0x000fe200078e02ff */
[----:B------:R-:W-:-:S03]  /*0450*/  IABS R6, R71 ;  /* 0x0000004700067213 */ /* 0x000fc60000000000 */
[----:B------:R-:W-:Y:S01]  /*0460*/  IMAD.HI.U32 R3, R3, R7, R2 ;  /* 0x0000000703037227 */ /* 0x000fe200078e0002 */
[----:B------:R-:W-:-:S04]  /*0470*/  LOP3.LUT R2, R71, R8, RZ, 0x3c, !PT ;  /* 0x0000000847027212 */ /* 0x000fc800078e3cff */
[----:B------:R-:W-:Y:S01]  /*0480*/  ISETP.GE.AND P0, PT, R2, RZ, PT ;  /* 0x000000ff0200720c */ /* 0x000fe20003f06270 */
[----:B------:R-:W-:-:S05]  /*0490*/  IMAD.HI.U32 R3, R3, R6, RZ ;  /* 0x0000000603037227 */ /* 0x000fca00078e00ff */
[----:B------:R-:W-:-:S05]  /*04a0*/  IADD3 R4, PT, PT, -R3, RZ, RZ ;  /* 0x000000ff03047210 */ /* 0x000fca0007ffe1ff */
[----:B------:R-:W-:-:S05]  /*04b0*/  IMAD R4, R5, R4, R6 ;  /* 0x0000000405047224 */ /* 0x000fca00078e0206 */
[----:B------:R-:W-:-:S13]  /*04c0*/  ISETP.GT.U32.AND P3, PT, R5, R4, PT ;  /* 0x000000040500720c */ /* 0x000fda0003f64070 */
[-C--:B------:R-:W-:Y:S02]  /*04d0*/  @!P3 IADD3 R4, PT, PT, R4, -R5.reuse, RZ ;  /* 0x800000050404b210 */ /* 0x080fe40007ffe0ff */
[----:B------:R-:W-:Y:S02]  /*04e0*/  @!P3 IADD3 R3, PT, PT, R3, 0x1, RZ ;  /* 0x000000010303b810 */ /* 0x000fe40007ffe0ff */
[CC--:B------:R-:W-:Y:S02]  /*04f0*/  ISETP.GE.U32.AND P2, PT, R4.reuse, R5.reuse, PT ;  /* 0x000000050400720c */ /* 0x0c0fe40003f46070 */
[----:B------:R-:W-:Y:S02]  /*0500*/  ISETP.GT.U32.AND P5, PT, R5, R4, PT ;  /* 0x000000040500720c */ /* 0x000fe40003fa4070 */
[----:B------:R-:W-:Y:S02]  /*0510*/  IADD3 R5, PT, PT, R4, -R5, RZ ;  /* 0x8000000504057210 */ /* 0x000fe40007ffe0ff */
[----:B------:R-:W-:-:S02]  /*0520*/  ISETP.GE.U32.AND P3, PT, R80, UR16, PT ;  /* 0x0000001050007c0c */ /* 0x000fc4000bf66070 */
[----:B------:R-:W-:Y:S02]  /*0530*/  SEL R4, R5, R4, !P5 ;  /* 0x0000000405047207 */ /* 0x000fe40006800000 */
[----:B------:R-:W-:Y:S02]  /*0540*/  LOP3.LUT R5, RZ, R8, RZ, 0x33, !PT ;  /* 0x00000008ff057212 */ /* 0x000fe400078e33ff */
[----:B------:R-:W-:Y:S02]  /*0550*/  @!P1 IADD3 R4, PT, PT, -R4, RZ, RZ ;  /* 0x000000ff04049210 */ /* 0x000fe40007ffe1ff */
[----:B------:R-:W-:Y:S02]  /*0560*/  @P2 IADD3 R3, PT, PT, R3, 0x1, RZ ;  /* 0x0000000103032810 */ /* 0x000fe40007ffe0ff */
[----:B------:R-:W-:Y:S02]  /*0570*/  ISETP.NE.AND P2, PT, R8, RZ, PT ;  /* 0x000000ff0800720c */ /* 0x000fe40003f45270 */
[----:B------:R-:W-:Y:S01]  /*0580*/  ISETP.GE.U32.AND P5, PT, R82, UR16, PT ;  /* 0x0000001052007c0c */ /* 0x000fe2000bfa6070 */
[----:B------:R-:W0:Y:S01]  /*0590*/  @!P4 LDC.64 R8, c[0x0][0x3a0] ;  /* 0x0000e800ff08cb82 */ /* 0x000e220000000a00 */
[----:B------:R-:W-:-:S02]  /*05a0*/  MOV R6, R3 ;  /* 0x0000000300067202 */ /* 0x000fc40000000f00 */
[----:B------:R-:W-:Y:S02]  /*05b0*/  SEL R87, R5, R4, !P2 ;  /* 0x0000000405577207 */ /* 0x000fe40005000000 */
[----:B------:R-:W-:Y:S02]  /*05c0*/  ISETP.GE.AND.EX P5, PT, R63, UR17, PT, P5 ;  /* 0x000000113f007c0c */ /* 0x000fe4000bfa6350 */
[----:B------:R-:W-:Y:S01]  /*05d0*/  @!P0 IADD3 R6, PT, PT, -R6, RZ, RZ ;  /* 0x000000ff06068210 */ /* 0x000fe20007ffe1ff */
[----:B------:R-:W1:Y:S01]  /*05e0*/  @!P4 LDC.64 R2, c[0x0][0x3f8] ;  /* 0x0000fe00ff02cb82 */ /* 0x000e620000000a00 */
[----:B------:R-:W-:Y:S01]  /*05f0*/  IMAD R48, R87, 0x50, RZ ;  /* 0x0000005057307824 */ /* 0x000fe200078e02ff */
[----:B------:R-:W-:Y:S02]  /*0600*/  ISETP.GE.AND.EX P3, PT, R61, UR17, PT, P3 ;  /* 0x000000113d007c0c */ /* 0x000fe4000bf66330 */
[----:B------:R-:W-:Y:S02]  /*0610*/  SEL R5, R5, R6, !P2 ;  /* 0x0000000605057207 */ /* 0x000fe40005000000 */
[----:B------:R-:W-:-:S02]  /*0620*/  IADD3 R88, P0, PT, R48, R65, RZ ;  /* 0x0000004130587210 */ /* 0x000fc40007f1e0ff */
[----:B------:R-:W-:Y:S01]  /*0630*/  SHF.R.S32.HI R4, RZ, 0x1f, R5 ;  /* 0x0000001fff047819 */ /* 0x000fe20000011405 */
[----:B---3--:R-:W3:Y:S01]  /*0640*/  @!P4 LDC.64 R6, c[0x0][0x398] ;  /* 0x0000e600ff06cb82 */ /* 0x008ee20000000a00 */
[----:B------:R-:W-:Y:S02]  /*0650*/  LEA.HI.X.SX32 R89, R48, RZ, 0x1, P0 ;  /* 0x000000ff30597211 */ /* 0x000fe400000f0eff */
[----:B------:R-:W-:Y:S01]  /*0660*/  ISETP.GE.U32.AND P0, PT, R79, UR16, PT ;  /* 0x000000104f007c0c */ /* 0x000fe2000bf06070 */
[----:B------:R-:W-:Y:S01]  /*0670*/  IMAD R4, R4, UR18, RZ ;  /* 0x0000001204047c24 */ /* 0x000fe2000f8e02ff */
[----:B------:R-:W-:Y:S01]  /*0680*/  ISETP.GE.U32.AND P2, PT, R78, UR16, PT ;  /* 0x000000104e007c0c */ /* 0x000fe2000bf46070 */
[----:B------:R-:W-:Y:S01]  /*0690*/  IMAD.WIDE.U32 R88, R5, UR18, R88 ;  /* 0x0000001205587c25 */ /* 0x000fe2000f8e0058 */
[----:B------:R-:W-:Y:S01]  /*06a0*/  ISETP.GE.AND.EX P0, PT, R60, UR17, PT, P0 ;  /* 0x000000113c007c0c */ /* 0x000fe2000bf06300 */
[----:B------:R-:W4:Y:S01]  /*06b0*/  @!P5 LDC.64 R12, c[0x0][0x3f8] ;  /* 0x0000fe00ff0cdb82 */ /* 0x000f220000000a00 */
[----:B------:R-:W-:Y:S01]  /*06c0*/  ISETP.GE.AND.EX P2, PT, R59, UR17, PT, P2 ;  /* 0x000000113b007c0c */ /* 0x000fe2000bf46320 */
[----:B------:R-:W-:Y:S01]  /*06d0*/  IMAD R91, R5, UR19, R4 ;  /* 0x00000013055b7c24 */ /* 0x000fe2000f8e0204 */
[----:B------:R-:W-:Y:S01]  /*06e0*/  @!P4 MOV R90, R88 ;  /* 0x00000058005ac202 */ /* 0x000fe20000000f00 */
[----:B-1----:R-:W-:-:S03]  /*06f0*/  @!P4 IMAD R10, R64, R2, RZ ;  /* 0x00000002400ac224 */ /* 0x002fc600078e02ff */
[----:B------:R-:W-:Y:S01]  /*0700*/  IADD3 R91, PT, PT, R89, R91, RZ ;  /* 0x0000005b595b7210 */ /* 0x000fe20007ffe0ff */
[----:B------:R-:W1:Y:S01]  /*0710*/  @!P5 LDC.64 R20, c[0x0][0x3a0] ;  /* 0x0000e800ff14db82 */ /* 0x000e620000000a00 */
[C---:B------:R-:W-:Y:S02]  /*0720*/  @!P4 IMAD R15, R86.reuse, R3, R10 ;  /* 0x00000003560fc224 */ /* 0x040fe400078e020a */
[----:B------:R-:W-:-:S05]  /*0730*/  @!P4 IMAD.WIDE.U32 R2, R86, R2, R90 ;  /* 0x000000025602c225 */ /* 0x000fca00078e005a */
[----:B------:R-:W2:Y:S01]  /*0740*/  @!P5 LDC.64 R10, c[0x0][0x398] ;  /* 0x0000e600ff0adb82 */ /* 0x000ea20000000a00 */
[----:B------:R-:W-:Y:S02]  /*0750*/  @!P4 IADD3 R3, PT, PT, R3, R15, RZ ;  /* 0x0000000f0303c210 */ /* 0x000fe40007ffe0ff */
[C---:B------:R-:W-:Y:S02]  /*0760*/  @!P4 SHF.L.U32 R15, R2.reuse, 0x2, RZ ;  /* 0x00000002020fc819 */ /* 0x040fe400000006ff */
[----:B------:R-:W-:Y:S01]  /*0770*/  @!P4 SHF.L.U64.HI R18, R2, 0x2, R3 ;  /* 0x000000020212c819 */ /* 0x000fe20000010203 */
[----:B----4-:R-:W-:Y:S02]  /*0780*/  @!P5 IMAD R14, R63, R12, RZ ;  /* 0x0000000c3f0ed224 */ /* 0x010fe400078e02ff */
[----:B------:R-:W4:Y:S01]  /*0790*/  @!P3 LDC.64 R4, c[0x0][0x3f8] ;  /* 0x0000fe00ff04bb82 */ /* 0x000f220000000a00 */
[----:B------:R-:W-:Y:S02]  /*07a0*/  @!P5 MOV R2, R88 ;  /* 0x000000580002d202 */ /* 0x000fe40000000f00 */
[----:B------:R-:W-:Y:S01]  /*07b0*/  @!P5 MOV R3, R91 ;  /* 0x0000005b0003d202 */ /* 0x000fe20000000f00 */
[----:B------:R-:W-:Y:S01]  /*07c0*/  @!P5 IMAD R19, R82, R13, R14 ;  /* 0x0000000d5213d224 */ /* 0x000fe200078e020e */
[----:B0-----:R-:W-:-:S02]  /*07d0*/  @!P4 IADD3 R8, P1, PT, R15, R8, RZ ;  /* 0x000000080f08c210 */ /* 0x001fc40007f3e0ff */
[----:B---3--:R-:W-:Y:S01]  /*07e0*/  @!P4 IADD3 R6, P6, PT, R15, R6, RZ ;  /* 0x000000060f06c210 */ /* 0x008fe20007fde0ff */
[----:B------:R-:W-:Y:S01]  /*07f0*/  @!P5 IMAD.WIDE.U32 R12, R82, R12, R2 ;  /* 0x0000000c520cd225 */ /* 0x000fe200078e0002 */
[C---:B------:R-:W-:Y:S01]  /*0800*/  @!P4 IADD3.X R9, PT, PT, R18.reuse, R9, RZ, P1, !PT ;  /* 0x000000091209c210 */ /* 0x040fe20000ffe4ff */
[----:B------:R-:W0:Y:S01]  /*0810*/  @!P0 LDC.64 R2, c[0x0][0x3f8] ;  /* 0x0000fe00ff028b82 */ /* 0x000e220000000a00 */
[----:B------:R-:W-:Y:S02]  /*0820*/  @!P4 IADD3.X R7, PT, PT, R18, R7, RZ, P6, !PT ;  /* 0x000000071207c210 */ /* 0x000fe400037fe4ff */
[----:B------:R-:W-:Y:S02]  /*0830*/  @!P5 IADD3 R13, PT, PT, R13, R19, RZ ;  /* 0x000000130d0dd210 */ /* 0x000fe40007ffe0ff */
[C---:B------:R-:W-:Y:S02]  /*0840*/  @!P5 SHF.L.U32 R15, R12.reuse, 0x2, RZ ;  /* 0x000000020c0fd819 */ /* 0x040fe400000006ff */
[----:B------:R-:W-:Y:S01]  /*0850*/  @!P5 SHF.L.U64.HI R14, R12, 0x2, R13 ;  /* 0x000000020c0ed819 */ /* 0x000fe2000001020d */
[----:B------:R-:W3:Y:S01]  /*0860*/  @!P3 LDC.64 R16, c[0x0][0x3a0] ;  /* 0x0000e800ff10bb82 */ /* 0x000ee20000000a00 */
[----:B-1----:R-:W-:-:S02]  /*0870*/  @!P5 IADD3 R20, P1, PT, R15, R20, RZ ;  /* 0x000000140f14d210 */ /* 0x002fc40007f3e0ff */
[----:B--2---:R-:W-:Y:S02]  /*0880*/  @!P5 IADD3 R10, P6, PT, R15, R10, RZ ;  /* 0x0000000a0f0ad210 */ /* 0x004fe40007fde0ff */
[C---:B------:R-:W-:Y:S01]  /*0890*/  @!P5 IADD3.X R21, PT, PT, R14.reuse, R21, RZ, P1, !PT ;  /* 0x000000150e15d210 */ /* 0x040fe20000ffe4ff */
[----:B----4-:R-:W-:Y:S01]  /*08a0*/  @!P3 IMAD R19, R61, R4, RZ ;  /* 0x000000043d13b224 */ /* 0x010fe200078e02ff */
[----:B------:R-:W-:Y:S01]  /*08b0*/  @!P5 IADD3.X R11, PT, PT, R14, R11, RZ, P6, !PT ;  /* 0x0000000b0e0bd210 */ /* 0x000fe200037fe4ff */
[----:B------:R-:W1:Y:S01]  /*08c0*/  @!P3 LDC.64 R24, c[0x0][0x398] ;  /* 0x0000e600ff18bb82 */ /* 0x000e620000000a00 */
[----:B------:R-:W-:Y:S01]  /*08d0*/  @!P3 MOV R12, R88 ;  /* 0x00000058000cb202 */ /* 0x000fe20000000f00 */
[----:B------:R-:W-:Y:S01]  /*08e0*/  @!P3 IMAD R19, R80, R5, R19 ;  /* 0x000000055013b224 */ /* 0x000fe200078e0213 */
[----:B------:R-:W-:-:S05]  /*08f0*/  @!P3 MOV R13, R91 ;  /* 0x0000005b000db202 */ /* 0x000fca0000000f00 */
[----:B------:R-:W2:Y:S01]  /*0900*/  @!P2 LDC.64 R14, c[0x0][0x3f8] ;  /* 0x0000fe00ff0eab82 */ /* 0x000ea20000000a00 */
[----:B------:R-:W-:-:S04]  /*0910*/  @!P3 IMAD.WIDE.U32 R4, R80, R4, R12 ;  /* 0x000000045004b225 */ /* 0x000fc800078e000c */
[----:B0-----:R-:W-:Y:S01]  /*0920*/  @!P0 IMAD R12, R60, R2, RZ ;  /* 0x000000023c0c8224 */ /* 0x001fe200078e02ff */
[----:B------:R-:W-:Y:S02]  /*0930*/  @!P3 IADD3 R13, PT, PT, R5, R19, RZ ;  /* 0x00000013050db210 */ /* 0x000fe40007ffe0ff */
[C---:B------:R-:W-:Y:S01]  /*0940*/  @!P3 SHF.L.U32 R5, R4.reuse, 0x2, RZ ;  /* 0x000000020405b819 */ /* 0x040fe200000006ff */
[----:B------:R-:W-:Y:S01]  /*0950*/  @!P0 IMAD R19, R79, R3, R12 ;  /* 0x000000034f138224 */ /* 0x000fe200078e020c */
[----:B------:R-:W-:Y:S01]  /*0960*/  @!P3 SHF.L.U64.HI R4, R4, 0x2, R13 ;  /* 0x000000020404b819 */ /* 0x000fe2000001020d */
[----:B------:R-:W0:Y:S01]  /*0970*/  @!P0 LDC.64 R44, c[0x0][0x3a0] ;  /* 0x0000e800ff2c8b82 */ /* 0x000e220000000a00 */
[----:B------:R-:W-:Y:S02]  /*0980*/  @!P0 MOV R12, R88 ;  /* 0x00000058000c8202 */ /* 0x000fe40000000f00 */
[----:B------:R-:W-:Y:S02]  /*0990*/  @!P0 MOV R13, R91 ;  /* 0x0000005b000d8202 */ /* 0x000fe40000000f00 */
[----:B---3--:R-:W-:-:S02]  /*09a0*/  @!P3 IADD3 R16, P1, PT, R5, R16, RZ ;  /* 0x000000100510b210 */ /* 0x008fc40007f3e0ff */
[----:B-1----:R-:W-:Y:S01]  /*09b0*/  @!P3 IADD3 R24, P6, PT, R5, R24, RZ ;  /* 0x000000180518b210 */ /* 0x002fe20007fde0ff */
[----:B------:R-:W-:Y:S01]  /*09c0*/  @!P0 IMAD.WIDE.U32 R12, R79, R2, R12 ;  /* 0x000000024f0c8225 */ /* 0x000fe200078e000c */
[C---:B------:R-:W-:Y:S01]  /*09d0*/  @!P3 IADD3.X R17, PT, PT, R4.reuse, R17, RZ, P1, !PT ;  /* 0x000000110411b210 */ /* 0x040fe20000ffe4ff */
[----:B------:R-:W1:Y:S01]  /*09e0*/  @!P0 LDC.64 R42, c[0x0][0x398] ;  /* 0x0000e600ff2a8b82 */ /* 0x000e620000000a00 */
[----:B------:R-:W-:Y:S01]  /*09f0*/  ISETP.GE.U32.AND P1, PT, R77, UR16, PT ;  /* 0x000000104d007c0c */ /* 0x000fe2000bf26070 */
[----:B--2---:R-:W-:Y:S01]  /*0a00*/  @!P2 IMAD R18, R59, R14, RZ ;  /* 0x0000000e3b12a224 */ /* 0x004fe200078e02ff */
[----:B------:R-:W-:Y:S02]  /*0a10*/  @!P0 IADD3 R13, PT, PT, R13, R19, RZ ;  /* 0x000000130d0d8210 */ /* 0x000fe40007ffe0ff */
[----:B------:R-:W-:Y:S01]  /*0a20*/  @!P3 IADD3.X R25, PT, PT, R4, R25, RZ, P6, !PT ;  /* 0x000000190419b210 */ /* 0x000fe200037fe4ff */
[----:B------:R-:W-:Y:S01]  /*0a30*/  @!P2 IMAD R31, R78, R15, R18 ;  /* 0x0000000f4e1fa224 */ /* 0x000fe200078e0212 */
[----:B------:R-:W-:Y:S01]  /*0a40*/  CS2R R4, SRZ ;  /* 0x0000000000047805 */ /* 0x000fe2000001ff00 */
[----:B------:R-:W2:Y:S01]  /*0a50*/  LDC.64 R18, c[0x0][0x3b8] ;  /* 0x0000ee00ff127b82 */ /* 0x000ea20000000a00 */
[----:B------:R-:W-:-:S02]  /*0a60*/  MOV R3, RZ ;  /* 0x000000ff00037202 */ /* 0x000fc40000000f00 */
[----:B------:R-:W-:Y:S02]  /*0a70*/  MOV R2, RZ ;  /* 0x000000ff00027202 */ /* 0x000fe40000000f00 */
[----:B------:R-:W-:Y:S01]  /*0a80*/  ISETP.GE.AND.EX P1, PT, R58, UR17, PT, P1 ;  /* 0x000000113a007c0c */ /* 0x000fe2000bf26310 */
[----:B------:R3:W5:Y:S02]  /*0a90*/  @!P4 LDG.E.64 R4, desc[UR8][R8.64] ;  /* 0x000000080804c981 */ /* 0x000764000c1e1b00 */
[----:B------:R-:W4:Y:S02]  /*0aa0*/  @!P2 LDC.64 R34, c[0x0][0x3a0] ;  /* 0x0000e800ff22ab82 */ /* 0x000f240000000a00 */
[----:B------:R0:W5:Y:S01]  /*0ab0*/  @!P4 LDG.E.64 R2, desc[UR8][R6.64] ;  /* 0x000000080602c981 */ /* 0x000162000c1e1b00 */
[----:B------:R-:W-:Y:S02]  /*0ac0*/  ISETP.GE.U32.AND P4, PT, R81, UR16, PT ;  /* 0x0000001051007c0c */ /* 0x000fe4000bf86070 */
[----:B------:R-:W-:-:S02]  /*0ad0*/  @!P0 SHF.L.U32 R23, R12, 0x2, RZ ;  /* 0x000000020c178819 */ /* 0x000fc400000006ff */
[----:B------:R-:W-:Y:S02]  /*0ae0*/  ISETP.GE.AND.EX P4, PT, R62, UR17, PT, P4 ;  /* 0x000000113e007c0c */ /* 0x000fe4000bf86340 */
[----:B---3--:R-:W-:Y:S02]  /*0af0*/  CS2R R8, SRZ ;  /* 0x0000000000087805 */ /* 0x008fe4000001ff00 */
[----:B------:R-:W-:Y:S01]  /*0b00*/  @!P0 SHF.L.U64.HI R22, R12, 0x2, R13 ;  /* 0x000000020c168819 */ /* 0x000fe2000001020d */
[----:B------:R-:W3:Y:S01]  /*0b10*/  @!P2 LDC.64 R28, c[0x0][0x398] ;  /* 0x0000e600ff1cab82 */ /* 0x000ee20000000a00 */
[----:B0-----:R-:W-:Y:S02]  /*0b20*/  CS2R R6, SRZ ;  /* 0x0000000000067805 */ /* 0x001fe4000001ff00 */
[----:B------:R0:W5:Y:S01]  /*0b30*/  @!P5 LDG.E.64 R8, desc[UR8][R10.64] ;  /* 0x000000080a08d981 */ /* 0x000162000c1e1b00 */
[----:B--2---:R-:W-:-:S04]  /*0b40*/  IMAD.WIDE R18, R71, 0x8, R18 ;  /* 0x0000000847127825 */ /* 0x004fc800078e0212 */
[----:B------:R-:W2:Y:S01]  /*0b50*/  @!P1 LDC.64 R12, c[0x0][0x3f8] ;  /* 0x0000fe00ff0c9b82 */ /* 0x000ea20000000a00 */
[----:B------:R1:W5:Y:S04]  /*0b60*/  @!P5 LDG.E.64 R6, desc[UR8][R20.64] ;  /* 0x000000081406d981 */ /* 0x000368000c1e1b00 */
[----:B------:R4:W3:Y:S03]  /*0b70*/  LDG.E.64 R36, desc[UR8][R18.64] ;  /* 0x0000000812247981 */ /* 0x0008e6000c1e1b00 */
[----:B0-----:R-:W0:Y:S01]  /*0b80*/  @!P4 LDC.64 R10, c[0x0][0x3f8] ;  /* 0x0000fe00ff0acb82 */ /* 0x001e220000000a00 */
[----:B-1----:R-:W-:Y:S02]  /*0b90*/  @!P2 MOV R20, R88 ;  /* 0x000000580014a202 */ /* 0x002fe40000000f00 */
[----:B------:R-:W-:-:S02]  /*0ba0*/  @!P2 MOV R21, R91 ;  /* 0x0000005b0015a202 */ /* 0x000fc40000000f00 */
[----:B------:R-:W-:-:S03]  /*0bb0*/  ISETP.GE.U32.AND P5, PT, R76, UR16, PT ;  /* 0x000000104c007c0c */ /* 0x000fc6000bfa6070 */
[----:B------:R-:W1:Y:S01]  /*0bc0*/  @!P1 LDC.64 R26, c[0x0][0x3a0] ;  /* 0x0000e800ff1a9b82 */ /* 0x000e620000000a00 */
[C---:B------:R-:W-:Y:S01]  /*0bd0*/  @!P0 IADD3 R44, P6, PT, R23.reuse, R44, RZ ;  /* 0x0000002c172c8210 */ /* 0x040fe20007fde0ff */
[----:B------:R-:W-:Y:S01]  /*0be0*/  @!P2 IMAD.WIDE.U32 R14, R78, R14, R20 ;  /* 0x0000000e4e0ea225 */ /* 0x000fe200078e0014 */
[----:B------:R-:W-:Y:S02]  /*0bf0*/  ISETP.GE.AND.EX P5, PT, R0, UR17, PT, P5 ;  /* 0x0000001100007c0c */ /* 0x000fe4000bfa6350 */
[----:B------:R-:W-:Y:S02]  /*0c00*/  @!P0 IADD3.X R45, PT, PT, R22, R45, RZ, P6, !PT ;  /* 0x0000002d162d8210 */ /* 0x000fe400037fe4ff */
[----:B------:R-:W-:Y:S01]  /*0c10*/  @!P0 IADD3 R42, P6, PT, R23, R42, RZ ;  /* 0x0000002a172a8210 */ /* 0x000fe20007fde0ff */
[----:B----4-:R-:W4:Y:S01]  /*0c20*/  @!P4 LDC.64 R18, c[0x0][0x398] ;  /* 0x0000e600ff12cb82 */ /* 0x010f220000000a00 */
[----:B------:R-:W-:Y:S02]  /*0c30*/  @!P2 IADD3 R15, PT, PT, R15, R31, RZ ;  /* 0x0000001f0f0fa210 */ /* 0x000fe40007ffe0ff */
[----:B------:R-:W-:Y:S01]  /*0c40*/  @!P2 SHF.L.U32 R21, R14, 0x2, RZ ;  /* 0x000000020e15a819 */ /* 0x000fe200000006ff */
[----:B--2---:R-:W-:Y:S01]  /*0c50*/  @!P1 IMAD R20, R58, R12, RZ ;  /* 0x0000000c3a149224 */ /* 0x004fe200078e02ff */
[----:B------:R-:W-:-:S02]  /*0c60*/  @!P0 IADD3.X R43, PT, PT, R22, R43, RZ, P6, !PT ;  /* 0x0000002b162b8210 */ /* 0x000fc400037fe4ff */
[----:B------:R-:W-:Y:S01]  /*0c70*/  @!P2 SHF.L.U64.HI R30, R14, 0x2, R15 ;  /* 0x000000020e1ea819 */ /* 0x000fe2000001020f */
[----:B------:R-:W-:Y:S01]  /*0c80*/  @!P1 IMAD R31, R77, R13, R20 ;  /* 0x0000000d4d1f9224 */ /* 0x000fe200078e0214 */
[C---:B------:R-:W-:Y:S01]  /*0c90*/  @!P2 IADD3 R34, P6, PT, R21.reuse, R34, RZ ;  /* 0x000000221522a210 */ /* 0x040fe20007fde0ff */
[----:B------:R-:W2:Y:S01]  /*0ca0*/  @!P1 LDC.64 R22, c[0x0][0x398] ;  /* 0x0000e600ff169b82 */ /* 0x000ea20000000a00 */
[----:B------:R-:W-:Y:S02]  /*0cb0*/  @!P1 MOV R14, R88 ;  /* 0x00000058000e9202 */ /* 0x000fe40000000f00 */
[----:B------:R-:W-:Y:S02]  /*0cc0*/  @!P1 MOV R15, R91 ;  /* 0x0000005b000f9202 */ /* 0x000fe40000000f00 */
[----:B------:R-:W-:Y:S02]  /*0cd0*/  @!P2 IADD3.X R35, PT, PT, R30, R35, RZ, P6, !PT ;  /* 0x000000231e23a210 */ /* 0x000fe400037fe4ff */
[----:B---3--:R-:W-:-:S02]  /*0ce0*/  @!P2 IADD3 R28, P6, PT, R21, R28, RZ ;  /* 0x0000001c151ca210 */ /* 0x008fc40007fde0ff */
[----:B------:R-:W3:Y:S01]  /*0cf0*/  @!P5 LDC.64 R20, c[0x0][0x3f8] ;  /* 0x0000fe00ff14db82 */ /* 0x000ee20000000a00 */
[----:B------:R-:W-:Y:S01]  /*0d00*/  @!P1 IMAD.WIDE.U32 R12, R77, R12, R14 ;  /* 0x0000000c4d0c9225 */ /* 0x000fe200078e000e */
[----:B------:R-:W-:-:S03]  /*0d10*/  @!P4 MOV R32, R88 ;  /* 0x000000580020c202 */ /* 0x000fc60000000f00 */
[----:B0-----:R-:W-:Y:S01]  /*0d20*/  @!P4 IMAD R14, R62, R10, RZ ;  /* 0x0000000a3e0ec224 */ /* 0x001fe200078e02ff */
[----:B------:R-:W-:-:S03]  /*0d30*/  @!P4 MOV R33, R91 ;  /* 0x0000005b0021c202 */ /* 0x000fc60000000f00 */
[----:B------:R-:W-:Y:S01]  /*0d40*/  @!P4 IMAD R39, R81, R11, R14 ;  /* 0x0000000b5127c224 */ /* 0x000fe200078e020e */
[----:B------:R-:W-:Y:S01]  /*0d50*/  @!P1 IADD3 R13, PT, PT, R13, R31, RZ ;  /* 0x0000001f0d0d9210 */ /* 0x000fe20007ffe0ff */
[----:B------:R-:W0:Y:S01]  /*0d60*/  @!P4 LDC.64 R14, c[0x0][0x3a0] ;  /* 0x0000e800ff0ecb82 */ /* 0x000e220000000a00 */
[----:B------:R-:W-:Y:S01]  /*0d70*/  @!P4 IMAD.WIDE.U32 R32, R81, R10, R32 ;  /* 0x0000000a5120c225 */ /* 0x000fe200078e0020 */
[----:B------:R-:W-:Y:S02]  /*0d80*/  CS2R R10, SRZ ;  /* 0x00000000000a7805 */ /* 0x000fe4000001ff00 */
[C---:B------:R-:W-:Y:S02]  /*0d90*/  @!P1 SHF.L.U32 R31, R12.reuse, 0x2, RZ ;  /* 0x000000020c1f9819 */ /* 0x040fe400000006ff */
[----:B------:R-:W-:Y:S02]  /*0da0*/  @!P1 SHF.L.U64.HI R38, R12, 0x2, R13 ;  /* 0x000000020c269819 */ /* 0x000fe4000001020d */
[----:B------:R-:W-:-:S02]  /*0db0*/  CS2R R12, SRZ ;  /* 0x00000000000c7805 */ /* 0x000fc4000001ff00 */
[----:B------:R-:W-:Y:S01]  /*0dc0*/  @!P2 IADD3.X R29, PT, PT, R30, R29, RZ, P6, !PT ;  /* 0x0000001d1e1da210 */ /* 0x000fe200037fe4ff */
[----:B------:R4:W5:Y:S01]  /*0dd0*/  @!P3 LDG.E.64 R10, desc[UR8][R16.64] ;  /* 0x00000008100ab981 */ /* 0x000962000c1e1b00 */
[----:B-1----:R-:W-:-:S03]  /*0de0*/  @!P1 IADD3 R26, P6, PT, R31, R26, RZ ;  /* 0x0000001a1f1a9210 */ /* 0x002fc60007fde0ff */
[----:B------:R1:W5:Y:S01]  /*0df0*/  @!P3 LDG.E.64 R12, desc[UR8][R24.64] ;  /* 0x00000008180cb981 */ /* 0x000362000c1e1b00 */
[----:B------:R-:W-:Y:S02]  /*0e00*/  @!P1 IADD3.X R27, PT, PT, R38, R27, RZ, P6, !PT ;  /* 0x0000001b261b9210 */ /* 0x000fe400037fe4ff */
[----:B------:R-:W-:Y:S01]  /*0e10*/  ISETP.NE.AND P3, PT, RZ, UR12, PT ;  /* 0x0000000cff007c0c */ /* 0x000fe2000bf65270 */
[----:B----4-:R-:W4:Y:S01]  /*0e20*/  @!P5 LDC.64 R16, c[0x0][0x3a0] ;  /* 0x0000e800ff10db82 */ /* 0x010f220000000a00 */
[----:B--2---:R-:W-:Y:S01]  /*0e30*/  @!P1 IADD3 R30, P6, PT, R31, R22, RZ ;  /* 0x000000161f1e9210 */ /* 0x004fe20007fde0ff */
[----:B---3--:R-:W-:Y:S01]  /*0e40*/  @!P5 IMAD R22, R0, R20, RZ ;  /* 0x000000140016d224 */ /* 0x008fe200078e02ff */
[----:B------:R-:W-:-:S05]  /*0e50*/  @!P4 IADD3 R33, PT, PT, R33, R39, RZ ;  /* 0x000000272121c210 */ /* 0x000fca0007ffe0ff */
[----:B-1----:R-:W1:Y:S01]  /*0e60*/  @!P5 LDC.64 R24, c[0x0][0x398] ;  /* 0x0000e600ff18db82 */ /* 0x002e620000000a00 */
[----:B------:R-:W-:Y:S01]  /*0e70*/  @!P1 IADD3.X R31, PT, PT, R38, R23, RZ, P6, !PT ;  /* 0x00000017261f9210 */ /* 0x000fe200037fe4ff */
[----:B------:R-:W-:Y:S01]  /*0e80*/  @!P5 IMAD R39, R76, R21, R22 ;  /* 0x000000154c27d224 */ /* 0x000fe200078e0216 */
[C---:B------:R-:W-:Y:S02]  /*0e90*/  @!P4 SHF.L.U32 R47, R32.reuse, 0x2, RZ ;  /* 0x00000002202fc819 */ /* 0x040fe400000006ff */
[----:B------:R-:W-:Y:S02]  /*0ea0*/  @!P5 MOV R22, R88 ;  /* 0x000000580016d202 */ /* 0x000fe40000000f00 */
[----:B------:R-:W-:Y:S02]  /*0eb0*/  @!P5 MOV R23, R91 ;  /* 0x0000005b0017d202 */ /* 0x000fe40000000f00 */
[----:B------:R-:W-:Y:S02]  /*0ec0*/  @!P4 SHF.L.U64.HI R38, R32, 0x2, R33 ;  /* 0x000000022026c819 */ /* 0x000fe40000010221 */
[----:B0-----:R-:W-:Y:S01]  /*0ed0*/  @!P4 IADD3 R32, P6, PT, R47, R14, RZ ;  /* 0x0000000e2f20c210 */ /* 0x001fe20007fde0ff */
[----:B------:R-:W-:-:S02]  /*0ee0*/  @!P5 IMAD.WIDE.U32 R22, R76, R20, R22 ;  /* 0x000000144c16d225 */ /* 0x000fc400078e0016 */
[----:B------:R-:W0:Y:S01]  /*0ef0*/  @P3 LDC.64 R20, c[0x0][0x3b0] ;  /* 0x0000ec00ff143b82 */ /* 0x000e220000000a00 */
[----:B------:R-:W-:Y:S02]  /*0f00*/  @!P4 IADD3.X R33, PT, PT, R38, R15, RZ, P6, !PT ;  /* 0x0000000f2621c210 */ /* 0x000fe400037fe4ff */
[----:B------:R-:W-:Y:S02]  /*0f10*/  @!P4 IADD3 R46, P6, PT, R47, R18, RZ ;  /* 0x000000122f2ec210 */ /* 0x000fe40007fde0ff */
[----:B------:R-:W-:Y:S02]  /*0f20*/  @!P5 IADD3 R15, PT, PT, R23, R39, RZ ;  /* 0x00000027170fd210 */ /* 0x000fe40007ffe0ff */
[----:B------:R-:W-:Y:S02]  /*0f30*/  @!P5 SHF.L.U32 R41, R22, 0x2, RZ ;  /* 0x000000021629d819 */ /* 0x000fe400000006ff */
[----:B------:R-:W-:Y:S02]  /*0f40*/  @!P4 IADD3.X R47, PT, PT, R38, R19, RZ, P6, !PT ;  /* 0x00000013262fc210 */ /* 0x000fe400037fe4ff */
[----:B------:R-:W-:-:S02]  /*0f50*/  @!P5 SHF.L.U64.HI R22, R22, 0x2, R15 ;  /* 0x000000021616d819 */ /* 0x000fc4000001020f */
[----:B----4-:R-:W-:-:S04]  /*0f60*/  @!P5 IADD3 R38, P6, PT, R41, R16, RZ ;  /* 0x000000102926d210 */ /* 0x010fc80007fde0ff */
[----:B------:R-:W-:Y:S02]  /*0f70*/  @!P5 IADD3.X R39, PT, PT, R22, R17, RZ, P6, !PT ;  /* 0x000000111627d210 */ /* 0x000fe400037fe4ff */
[----:B-1----:R-:W-:Y:S02]  /*0f80*/  @!P5 IADD3 R40, P6, PT, R41, R24, RZ ;  /* 0x000000182928d210 */ /* 0x002fe40007fde0ff */
[----:B------:R-:W-:Y:S02]  /*0f90*/  IADD3 R49, PT, PT, R48, R65, RZ ;  /* 0x0000004130317210 */ /* 0x000fe40007ffe0ff */
[----:B------:R-:W-:Y:S02]  /*0fa0*/  @!P5 IADD3.X R41, PT, PT, R22, R25, RZ, P6, !PT ;  /* 0x000000191629d210 */ /* 0x000fe400037fe4ff */
[----:B------:R-:W-:Y:S01]  /*0fb0*/  CS2R R22, SRZ ;  /* 0x0000000000167805 */ /* 0x000fe2000001ff00 */
[----:B------:R-:W-:Y:S01]  /*0fc0*/  IMAD.WIDE R56, R49, 0x4, R56 ;  /* 0x0000000431387825 */ /* 0x000fe200078e0238 */
[----:B------:R-:W-:-:S02]  /*0fd0*/  CS2R R18, SRZ ;  /* 0x0000000000127805 */ /* 0x000fc4000001ff00 */
[----:B------:R-:W-:Y:S01]  /*0fe0*/  CS2R R24, SRZ ;  /* 0x0000000000187805 */ /* 0x000fe2000001ff00 */
[----:B0-----:R-:W-:Y:S01]  /*0ff0*/  @P3 IMAD.WIDE R48, R49, 0x4, R20 ;  /* 0x0000000431303825 */ /* 0x001fe200078e0214 */
[----:B------:R0:W5:Y:S01]  /*1000*/  @!P1 LDG.E.64 R22, desc[UR8][R26.64] ;  /* 0x000000081a169981 */ /* 0x000162000c1e1b00 */
[----:B------:R-:W-:-:S03]  /*1010*/  CS2R R20, SRZ ;  /* 0x0000000000147805 */ /* 0x000fc6000001ff00 */
[----:B------:R1:W5:Y:S04]  /*1020*/  @!P2 LDG.E.64 R18, desc[UR8][R34.64] ;  /* 0x000000082212a981 */ /* 0x000368000c1e1b00 */
[----:B------:R2:W5:Y:S01]  /*1030*/  @!P2 LDG.E.64 R20, desc[UR8][R28.64] ;  /* 0x000000081c14a981 */ /* 0x000562000c1e1b00 */
[----:B0-----:R-:W-:-:S03]  /*1040*/  CS2R R26, SRZ ;  /* 0x00000000001a7805 */ /* 0x001fc6000001ff00 */
[----:B------:R0:W5:Y:S01]  /*1050*/  @!P1 LDG.E.64 R24, desc[UR8][R30.64] ;  /* 0x000000081e189981 */ /* 0x000162000c1e1b00 */
[----:B-1----:R-:W-:-:S03]  /*1060*/  CS2R R34, SRZ ;  /* 0x0000000000227805 */ /* 0x002fc6000001ff00 */
[----:B------:R1:W5:Y:S01]  /*1070*/  @!P4 LDG.E.64 R26, desc[UR8][R32.64] ;  /* 0x00000008201ac981 */ /* 0x000362000c1e1b00 */
[----:B--2---:R-:W-:-:S03]  /*1080*/  CS2R R28, SRZ ;  /* 0x00000000001c7805 */ /* 0x004fc6000001ff00 */
[----:B------:R2:W5:Y:S01]  /*1090*/  @P3 LDG.E.64 R34, desc[UR8][R48.64] ;  /* 0x0000000830223981 */ /* 0x000562000c1e1b00 */
[----:B0-----:R-:W-:-:S03]  /*10a0*/  CS2R R30, SRZ ;  /* 0x00000000001e7805 */ /* 0x001fc6000001ff00 */
[----:B------:R2:W5:Y:S01]  /*10b0*/  @!P4 LDG.E.64 R28, desc[UR8][R46.64] ;  /* 0x000000082e1cc981 */ /* 0x000562000c1e1b00 */
[----:B-1----:R-:W-:-:S03]  /*10c0*/  CS2R R32, SRZ ;  /* 0x0000000000207805 */ /* 0x002fc6000001ff00 */
[----:B------:R2:W5:Y:S04]  /*10d0*/  @!P5 LDG.E.64 R30, desc[UR8][R38.64] ;  /* 0x00000008261ed981 */ /* 0x000568000c1e1b00 */
[----:B------:R2:W5:Y:S04]  /*10e0*/  @!P5 LDG.E.64 R32, desc[UR8][R40.64] ;  /* 0x000000082820d981 */ /* 0x000568000c1e1b00 */
[----:B------:R-:W5:Y:S01]  /*10f0*/  LDG.E.64 R56, desc[UR8][R56.64] ;  /* 0x0000000838387981 */ /* 0x000f62000c1e1b00 */
[----:B------:R-:W-:Y:S02]  /*1100*/  CS2R R14, SRZ ;  /* 0x00000000000e7805 */ /* 0x000fe4000001ff00 */
[----:B------:R-:W-:-:S04]  /*1110*/  CS2R R16, SRZ ;  /* 0x0000000000107805 */ /* 0x000fc8000001ff00 */
[----:B------:R2:W5:Y:S04]  /*1120*/  @!P0 LDG.E.64 R14, desc[UR8][R44.64] ;  /* 0x000000082c0e8981 */ /* 0x000568000c1e1b00 */
[----:B------:R2:W5:Y:S01]  /*1130*/  @!P0 LDG.E.64 R16, desc[UR8][R42.64] ;  /* 0x000000082a108981 */ /* 0x000562000c1e1b00 */
[----:B------:R-:W-:Y:S01]  /*1140*/  UISETP.NE.AND UP1, UPT, UR12, URZ, UPT ;  /* 0x000000ff0c00728c */ /* 0x000fe2000bf25270 */
[----:B------:R-:W-:Y:S01]  /*1150*/  UMOV UR10, 0x3f800000 ;  /* 0x3f800000000a7882 */ /* 0x000fe20000000000 */
[----:B------:R-:W-:-:S13]  /*1160*/  R2UR UR13, R36 ;  /* 0x00000000240d72ca */ /* 0x000fda00000e0000 */
[----:B------:R-:W-:-:S05]  /*1170*/  MOV R36, UR13 ;  /* 0x0000000d00247c02 */ /* 0x000fca0008000f00 */
[----:B------:R-:W-:-:S05]  /*1180*/  FFMA.FTZ R37, -R36, UR13, R37 ;  /* 0x0000000d24257c23 */ /* 0x000fca0008010125 */
[----:B------:R-:W-:-:S13]  /*1190*/  FSETP.GTU.FTZ.AND P0, PT, R37, RZ, PT ;  /* 0x000000ff2500720b */ /* 0x000fda0003f1c000 */
[----:B------:R-:W-:-:S05]  /*11a0*/  VOTEU.ANY UP0, P0 ;  /* 0x0000000000ff7886 */ /* 0x000fca0000000100 */
[----:B------:R-:W0:Y:S01]  /*11b0*/  @UP0 LDCU UR6, c[0x0][0x3c0] ;  /* 0x00007800ff0607ac */ /* 0x000e220008000800 */
[----:B------:R-:W-:-:S13]  /*11c0*/  PLOP3.LUT P0, PT, PT, PT, UP0, 0x80, 0x8 ;  /* 0x000000000008781c */ /* 0x000fda0003f0f008 */
[----:B0-----:R-:W-:-:S06]  /*11d0*/  @P0 FADD.FTZ R36, R37, UR6 ;  /* 0x0000000625240e21 */ /* 0x001fcc0008010000 */
[----:B------:R-:W0:Y:S02]  /*11e0*/  @P0 MUFU.RSQ R36, R36 ;  /* 0x0000002400240308 */ /* 0x000e240000001400 */
[----:B0-----:R-:W-:-:S13]  /*11f0*/  @P0 R2UR UR6, R36 ;  /* 0x00000000240602ca */ /* 0x001fda00000e0000 */
[----:B------:R-:W-:Y:S01]  /*1200*/  @UP0 UMOV UR10, UR6 ;  /* 0x00000006000a0c82 */ /* 0x000fe20008000000 */
[----:B--2---:R-:W-:Y:S05]  /*1210*/  BRA.U UP1, `(.L_x_1285) ;  /* 0x0000000501c47547 */ /* 0x004fea000b800000 */
[----:B-----5:R-:W-:Y:S01]  /*1220*/  FADD.FTZ R37, R4, -UR13 ;  /* 0x8000000d04257e21 */ /* 0x020fe20008010000 */
[----:B------:R-:W-:Y:S01]  /*1230*/  FMUL.FTZ R38, R2, R56 ;  /* 0x0000003802267220 */ /* 0x000fe20000410000 */
[----:B------:R-:W-:Y:S01]  /*1240*/  FADD.FTZ R36, R5, -UR13 ;  /* 0x8000000d05247e21 */ /* 0x000fe20008010000 */
[----:B------:R-:W-:Y:S01]  /*1250*/  FMUL.FTZ R39, R3, R57 ;  /* 0x0000003903277220 */ /* 0x000fe20000410000 */
[----:B------:R-:W-:Y:S01]  /*1260*/  FMUL.FTZ R37, R37, UR10 ;  /* 0x0000000a25257c20 */ /* 0x000fe20008410000 */
[----:B------:R-:W-:Y:S01]  /*1270*/  FADD.FTZ R42, R6, -UR13 ;  /* 0x8000000d062a7e21 */ /* 0x000fe20008010000 */
[----:B------:R-:W-:Y:S01]  /*1280*/  FMUL.FTZ R36, R36, UR10 ;  /* 0x0000000a24247c20 */ /* 0x000fe20008410000 */
[----:B------:R-:W-:Y:S01]  /*1290*/  FADD.FTZ R40, RZ, R38 ;  /* 0x00000026ff287221 */ /* 0x000fe20000010000 */
[----:B------:R-:W-:Y:S01]  /*12a0*/  FFMA.FTZ R41, R37, R38, RZ ;  /* 0x0000002625297223 */ /* 0x000fe200000100ff */
[----:B------:R-:W-:Y:S01]  /*12b0*/  FFMA.FTZ R43, R2, R37, RZ ;  /* 0x00000025022b7223 */ /* 0x000fe200000100ff */
[----:B------:R-:W-:Y:S01]  /*12c0*/  FADD.FTZ R37, R7, -UR13 ;  /* 0x8000000d07257e21 */ /* 0x000fe20008010000 */
[----:B------:R-:W-:Y:S01]  /*12d0*/  FMUL.FTZ R45, R8, R56 ;  /* 0x00000038082d7220 */ /* 0x000fe20000410000 */
[----:B------:R-:W-:Y:S01]  /*12e0*/  FMUL.FTZ R42, R42, UR10 ;  /* 0x0000000a2a2a7c20 */ /* 0x000fe20008410000 */
[----:B------:R-:W-:Y:S01]  /*12f0*/  FADD.FTZ R40, R39, R40 ;  /* 0x0000002827287221 */ /* 0x000fe20000010000 */
[----:B------:R-:W-:Y:S01]  /*1300*/  FFMA.FTZ R41, R36, R39, R41 ;  /* 0x0000002724297223 */ /* 0x000fe20000010029 */
[----:B------:R-:W-:Y:S01]  /*1310*/  FMUL.FTZ R38, R37, UR10 ;  /* 0x0000000a25267c20 */ /* 0x000fe20008410000 */
[----:B------:R-:W-:Y:S01]  /*1320*/  FADD.FTZ R39, R26, -UR13 ;  /* 0x8000000d1a277e21 */ /* 0x000fe20008010000 */
[----:B------:R-:W-:Y:S01]  /*1330*/  FADD.FTZ R40, R40, R45 ;  /* 0x0000002d28287221 */ /* 0x000fe20000010000 */
[----:B------:R-:W-:Y:S01]  /*1340*/  FFMA.FTZ R41, R42, R45, R41 ;  /* 0x0000002d2a297223 */ /* 0x000fe20000010029 */
[----:B------:R-:W-:Y:S01]  /*1350*/  FMUL.FTZ R37, R9, R57 ;  /* 0x0000003909257220 */ /* 0x000fe20000410000 */
[----:B------:R-:W-:Y:S01]  /*1360*/  FFMA.FTZ R43, R8, R42, R43 ;  /* 0x0000002a082b7223 */ /* 0x000fe2000001002b */
[----:B------:R-:W-:Y:S01]  /*1370*/  FFMA.FTZ R36, R3, R36, RZ ;  /* 0x0000002403247223 */ /* 0x000fe200000100ff */
[----:B------:R-:W-:Y:S01]  /*1380*/  FMUL.FTZ R45, R28, R56 ;  /* 0x000000381c2d7220 */ /* 0x000fe20000410000 */
[----:B------:R-:W-:Y:S01]  /*1390*/  FMUL.FTZ R42, R39, UR10 ;  /* 0x0000000a272a7c20 */ /* 0x000fe20008410000 */
[----:B------:R-:W-:Y:S01]  /*13a0*/  FADD.FTZ R40, R37, R40 ;  /* 0x0000002825287221 */ /* 0x000fe20000010000 */
[----:B------:R-:W-:Y:S01]  /*13b0*/  FFMA.FTZ R41, R38, R37, R41 ;  /* 0x0000002526297223 */ /* 0x000fe20000010029 */
[----:B------:R-:W-:Y:S01]  /*13c0*/  FADD.FTZ R37, R27, -UR13 ;  /* 0x8000000d1b257e21 */ /* 0x000fe20008010000 */
[----:B------:R-:W-:Y:S01]  /*13d0*/  FFMA.FTZ R36, R9, R38, R36 ;  /* 0x0000002609247223 */ /* 0x000fe20000010024 */
[----:B------:R-:W-:Y:S01]  /*13e0*/  FFMA.FTZ R43, R28, R42, R43 ;  /* 0x0000002a1c2b7223 */ /* 0x000fe2000001002b */
[----:B------:R-:W-:Y:S01]  /*13f0*/  FADD.FTZ R39, R40, R45 ;  /* 0x0000002d28277221 */ /* 0x000fe20000010000 */
[----:B------:R-:W-:Y:S01]  /*1400*/  FMUL.FTZ R38, R29, R57 ;  /* 0x000000391d267220 */ /* 0x000fe20000410000 */
[----:B------:R-:W-:Y:S01]  /*1410*/  FFMA.FTZ R42, R42, R45, R41 ;  /* 0x0000002d2a2a7223 */ /* 0x000fe20000010029 */
[----:B------:R-:W-:Y:S01]  /*1420*/  FMUL.FTZ R37, R37, UR10 ;  /* 0x0000000a25257c20 */ /* 0x000fe20008410000 */
[----:B------:R-:W-:Y:S01]  /*1430*/  FADD.FTZ R40, R10, -UR13 ;  /* 0x8000000d0a287e21 */ /* 0x000fe20008010000 */
[----:B------:R-:W-:Y:S01]  /*1440*/  FMUL.FTZ R44, R12, R56 ;  /* 0x000000380c2c7220 */ /* 0x000fe20000410000 */
[----:B------:R-:W-:Y:S01]  /*1450*/  FADD.FTZ R39, R38, R39 ;  /* 0x0000002726277221 */ /* 0x000fe20000010000 */
[----:B------:R-:W-:Y:S01]  /*1460*/  FFMA.FTZ R36, R29, R37, R36 ;  /* 0x000000251d247223 */ /* 0x000fe20000010024 */
[----:B------:R-:W-:Y:S01]  /*1470*/  FFMA.FTZ R42, R37, R38, R42 ;  /* 0x00000026252a7223 */ /* 0x000fe2000001002a */
[----:B------:R-:W-:Y:S01]  /*1480*/  FMUL.FTZ R41, R40, UR10 ;  /* 0x0000000a28297c20 */ /* 0x000fe20008410000 */
[----:B------:R-:W-:Y:S01]  /*1490*/  FADD.FTZ R37, R11, -UR13 ;  /* 0x8000000d0b257e21 */ /* 0x000fe20008010000 */
        /* <DEDUP_REMOVED lines=9> */
[----:B------:R-:W-:Y:S01]  /*1530*/  FFMA.FTZ R42, R37, R38, R42 ;  /* 0x00000026252a7223 */ /* 0x000fe2000001002a */
[----:B------:R-:W-:Y:S01]  /*1540*/  FMUL.FTZ R41, R40, UR10 ;  /* 0x0000000a28297c20 */ /* 0x000fe20008410000 */
[----:B------:R-:W-:Y:S01]  /*1550*/  FADD.FTZ R37, R15, -UR13 ;  /* 0x8000000d0f257e21 */ /* 0x000fe20008010000 */
[----:B------:R-:W-:Y:S01]  /*1560*/  FADD.FTZ R39, R39, R44 ;  /* 0x0000002c27277221 */ /* 0x000fe20000010000 */
[----:B------:R-:W-:Y:S01]  /*1570*/  FMUL.FTZ R38, R17, R57 ;  /* 0x0000003911267220 */ /* 0x000fe20000410000 */
[----:B------:R-:W-:Y:S01]  /*1580*/  FFMA.FTZ R42, R41, R44, R42 ;  /* 0x0000002c292a7223 */ /* 0x000fe2000001002a */
[----:B------:R-:W-:Y:S01]  /*1590*/  FADD.FTZ R40, R18, -UR13 ;  /* 0x8000000d12287e21 */ /* 0x000fe20008010000 */
[----:B------:R-:W-:Y:S01]  /*15a0*/  FMUL.FTZ R37, R37, UR10 ;  /* 0x0000000a25257c20 */ /* 0x000fe20008410000 */
[----:B------:R-:W-:Y:S01]  /*15b0*/  FMUL.FTZ R44, R20, R56 ;  /* 0x00000038142c7220 */ /* 0x000fe20000410000 */
[----:B------:R-:W-:Y:S01]  /*15c0*/  FADD.FTZ R39, R38, R39 ;  /* 0x0000002726277221 */ /* 0x000fe20000010000 */
[----:B------:R-:W-:Y:S01]  /*15d0*/  FFMA.FTZ R43, R16, R41, R43 ;  /* 0x00000029102b7223 */ /* 0x000fe2000001002b */
[----:B------:R-:W-:Y:S01]  /*15e0*/  FMUL.FTZ R41, R40, UR10 ;  /* 0x0000000a28297c20 */ /* 0x000fe20008410000 */
[----:B------:R-:W-:Y:S01]  /*15f0*/  FFMA.FTZ R36, R17, R37, R36 ;  /* 0x0000002511247223 */ /* 0x000fe20000010024 */
[----:B------:R-:W-:Y:S01]  /*1600*/  FFMA.FTZ R42, R37, R38, R42 ;  /* 0x00000026252a7223 */ /* 0x000fe2000001002a */
        /* <DEDUP_REMOVED lines=11> */
[----:B------:R-:W-:Y:S01]  /*16c0*/  FADD.FTZ R46, R39, R44 ;  /* 0x0000002c272e7221 */ /* 0x000fe20000010000 */
[----:B------:R-:W-:Y:S01]  /*16d0*/  FFMA.FTZ R38, R21, R37, R36 ;  /* 0x0000002515267223 */ /* 0x000fe20000010024 */
[----:B------:R-:W-:Y:S01]  /*16e0*/  FADD.FTZ R40, R23, -UR13 ;  /* 0x8000000d17287e21 */ /* 0x000fe20008010000 */
[----:B------:R-:W-:Y:S01]  /*16f0*/  FADD.FTZ R39, RZ, R2 ;  /* 0x00000002ff277221 */ /* 0x000fe20000010000 */
[----:B------:R-:W-:Y:S01]  /*1700*/  FADD.FTZ R36, RZ, R3 ;  /* 0x00000003ff247221 */ /* 0x000fe20000010000 */
[----:B------:R-:W-:Y:S01]  /*1710*/  FFMA.FTZ R37, R24, R41, R43 ;  /* 0x0000002918257223 */ /* 0x000fe2000001002b */
[----:B------:R-:W-:Y:S01]  /*1720*/  FFMA.FTZ R43, R41, R44, R42 ;  /* 0x0000002c292b7223 */ /* 0x000fe2000001002a */
[----:B------:R-:W-:Y:S01]  /*1730*/  FMUL.FTZ R40, R40, UR10 ;  /* 0x0000000a28287c20 */ /* 0x000fe20008410000 */
[----:B------:R-:W-:Y:S01]  /*1740*/  FMUL.FTZ R41, R25, R57 ;  /* 0x0000003919297220 */ /* 0x000fe20000410000 */
[----:B------:R-:W-:Y:S01]  /*1750*/  FADD.FTZ R39, R8, R39 ;  /* 0x0000002708277221 */ /* 0x000fe20000010000 */
[----:B------:R-:W-:Y:S01]  /*1760*/  FADD.FTZ R36, R9, R36 ;  /* 0x0000002409247221 */ /* 0x000fe20000010000 */
[----:B------:R-:W-:Y:S01]  /*1770*/  FFMA.FTZ R38, R25, R40, R38 ;  /* 0x0000002819267223 */ /* 0x000fe20000010026 */
[----:B------:R-:W-:Y:S01]  /*1780*/  FFMA.FTZ R43, R40, R41, R43 ;  /* 0x00000029282b7223 */ /* 0x000fe2000001002b */
[----:B------:R-:W-:Y:S01]  /*1790*/  FADD.FTZ R39, R28, R39 ;  /* 0x000000271c277221 */ /* 0x000fe20000010000 */
[----:B------:R-:W-:Y:S01]  /*17a0*/  FADD.FTZ R40, R29, R36 ;  /* 0x000000241d287221 */ /* 0x000fe20000010000 */
[----:B------:R-:W-:Y:S01]  /*17b0*/  FADD.FTZ R46, R41, R46 ;  /* 0x0000002e292e7221 */ /* 0x000fe20000010000 */
[----:B------:R-:W-:Y:S01]  /*17c0*/  FADD.FTZ R41, R30, -UR13 ;  /* 0x8000000d1e297e21 */ /* 0x000fe20008010000 */
[----:B------:R-:W-:Y:S01]  /*17d0*/  FADD.FTZ R39, R12, R39 ;  /* 0x000000270c277221 */ /* 0x000fe20000010000 */
[----:B------:R-:W-:Y:S01]  /*17e0*/  FADD.FTZ R40, R13, R40 ;  /* 0x000000280d287221 */ /* 0x000fe20000010000 */
[----:B------:R-:W-:Y:S01]  /*17f0*/  FMUL.FTZ R45, R32, R56 ;  /* 0x00000038202d7220 */ /* 0x000fe20000410000 */
[----:B------:R-:W-:Y:S01]  /*1800*/  FMUL.FTZ R36, R41, UR10 ;  /* 0x0000000a29247c20 */ /* 0x000fe20008410000 */
[----:B------:R-:W-:Y:S01]  /*1810*/  FADD.FTZ R39, R16, R39 ;  /* 0x0000002710277221 */ /* 0x000fe20000010000 */
[----:B------:R-:W-:Y:S01]  /*1820*/  FADD.FTZ R40, R17, R40 ;  /* 0x0000002811287221 */ /* 0x000fe20000010000 */
[----:B------:R-:W-:Y:S01]  /*1830*/  FADD.FTZ R41, R31, -UR13 ;  /* 0x8000000d1f297e21 */ /* 0x000fe20008010000 */
[----:B------:R-:W-:Y:S01]  /*1840*/  FADD.FTZ R47, R46, R45 ;  /* 0x0000002d2e2f7221 */ /* 0x000fe20000010000 */
[----:B------:R-:W-:Y:S01]  /*1850*/  FADD.FTZ R39, R20, R39 ;  /* 0x0000002714277221 */ /* 0x000fe20000010000 */
[----:B------:R-:W-:Y:S01]  /*1860*/  FADD.FTZ R42, R21, R40 ;  /* 0x00000028152a7221 */ /* 0x000fe20000010000 */
[----:B------:R-:W-:Y:S01]  /*1870*/  FFMA.FTZ R46, R36, R45, R43 ;  /* 0x0000002d242e7223 */ /* 0x000fe2000001002b */
[----:B------:R-:W-:Y:S01]  /*1880*/  FMUL.FTZ R43, R41, UR10 ;  /* 0x0000000a292b7c20 */ /* 0x000fe20008410000 */
[----:B------:R-:W-:Y:S01]  /*1890*/  FADD.FTZ R39, R24, R39 ;  /* 0x0000002718277221 */ /* 0x000fe20000010000 */
[----:B------:R-:W-:Y:S01]  /*18a0*/  FMUL.FTZ R44, R33, R57 ;  /* 0x00000039212c7220 */ /* 0x000fe20000410000 */
[----:B------:R-:W-:Y:S01]  /*18b0*/  FADD.FTZ R42, R25, R42 ;  /* 0x0000002a192a7221 */ /* 0x000fe20000010000 */
[C---:B------:R-:W-:Y:S01]  /*18c0*/  FFMA.FTZ R36, R32.reuse, R36, R37 ;  /* 0x0000002420247223 */ /* 0x040fe20000010025 */
[----:B------:R-:W-:Y:S01]  /*18d0*/  FFMA.FTZ R37, R33, R43, R38 ;  /* 0x0000002b21257223 */ /* 0x000fe20000010026 */
[----:B------:R-:W-:Y:S01]  /*18e0*/  FADD.FTZ R38, R32, R39 ;  /* 0x0000002720267221 */ /* 0x000fe20000010000 */
[----:B------:R-:W-:Y:S01]  /*18f0*/  FADD.FTZ R40, R44, R47 ;  /* 0x0000002f2c287221 */ /* 0x000fe20000010000 */
[----:B------:R-:W-:Y:S01]  /*1900*/  FFMA.FTZ R41, R43, R44, R46 ;  /* 0x0000002c2b297223 */ /* 0x000fe2000001002e */
[----:B------:R-:W-:Y:S01]  /*1910*/  FADD.FTZ R39, R33, R42 ;  /* 0x0000002a21277221 */ /* 0x000fe20000010000 */
[----:B------:R-:W-:Y:S06]  /*1920*/  BRA `(.L_x_1286) ;  /* 0x0000001000007947 */ /* 0x000fec0003800000 */
.L_x_1285:
[----:B-----5:R-:W-:Y:S01]  /*1930*/  FADD.FTZ R37, R4, -UR13 ;  /* 0x8000000d04257e21 */ /* 0x020fe20008010000 */
[----:B------:R-:W-:Y:S01]  /*1940*/  FADD.FTZ R45, R6, -UR13 ;  /* 0x8000000d062d7e21 */ /* 0x000fe20008010000 */
[----:B------:R-:W-:Y:S01]  /*1950*/  FADD.FTZ R36, R5, -UR13 ;  /* 0x8000000d05247e21 */ /* 0x000fe20008010000 */
[----:B------:R-:W-:Y:S01]  /*1960*/  FADD.FTZ R48, R7, -UR13 ;  /* 0x8000000d07307e21 */ /* 0x000fe20008010000 */
[----:B------:R-:W-:Y:S01]  /*1970*/  FMUL.FTZ R37, R37, UR10 ;  /* 0x0000000a25257c20 */ /* 0x000fe20008410000 */
[----:B------:R-:W-:Y:S01]  /*1980*/  FMUL.FTZ R45, R45, UR10 ;  /* 0x0000000a2d2d7c20 */ /* 0x000fe20008410000 */
[----:B------:R-:W-:Y:S01]  /*1990*/  FMUL.FTZ R36, R36, UR10 ;  /* 0x0000000a24247c20 */ /* 0x000fe20008410000 */
[----:B------:R-:W-:Y:S01]  /*19a0*/  FMUL.FTZ R48, R48, UR10 ;  /* 0x0000000a30307c20 */ /* 0x000fe20008410000 */
[C-C-:B------:R-:W-:Y:S01]  /*19b0*/  FFMA.FTZ R43, R56.reuse, R37, R34.reuse ;  /* 0x00000025382b7223 */ /* 0x140fe20000010022 */
[----:B------:R-:W-:Y:S01]  /*19c0*/  FFMA.FTZ R39, R56, R45, R34 ;  /* 0x0000002d38277223 */ /* 0x000fe20000010022 */
[--C-:B------:R-:W-:Y:S01]  /*19d0*/  FFMA.FTZ R41, R57, R36, R35.reuse ;  /* 0x0000002439297223 */ /* 0x100fe20000010023 */
[----:B------:R-:W-:Y:S01]  /*19e0*/  FADD.FTZ R49, R26, -UR13 ;  /* 0x8000000d1a317e21 */ /* 0x000fe20008010000 */
[----:B------:R-:W-:Y:S01]  /*19f0*/  FMUL.FTZ R38, R43, -1.4426950216293334961 ;  /* 0xbfb8aa3b2b267820 */ /* 0x000fe20000410000 */
[----:B------:R-:W-:Y:S01]  /*1a00*/  FMUL.FTZ R50, R39, -1.4426950216293334961 ;  /* 0xbfb8aa3b27327820 */ /* 0x000fe20000410000 */
[----:B------:R-:W-:Y:S01]  /*1a10*/  FFMA.FTZ R40, R57, R48, R35 ;  /* 0x0000003039287223 */ /* 0x000fe20000010023 */
[----:B------:R-:W-:Y:S01]  /*1a20*/  FMUL.FTZ R42, R41, -1.4426950216293334961 ;  /* 0xbfb8aa3b292a7820 */ /* 0x000fe20000410000 */
[----:B------:R-:W-:-:S02]  /*1a30*/  FMUL.FTZ R49, R49, UR10 ;  /* 0x0000000a31317c20 */ /* 0x000fc40008410000 */
[----:B------:R-:W0:Y:S01]  /*1a40*/  MUFU.EX2 R38, R38 ;  /* 0x0000002600267308 */ /* 0x000e220000000800 */
[----:B------:R-:W-:-:S07]  /*1a50*/  FMUL.FTZ R46, R40, -1.4426950216293334961 ;  /* 0xbfb8aa3b282e7820 */ /* 0x000fce0000410000 */
[----:B------:R-:W1:Y:S08]  /*1a60*/  MUFU.EX2 R50, R50 ;  /* 0x0000003200327308 */ /* 0x000e700000000800 */
[----:B------:R2:W3:Y:S01]  /*1a70*/  MUFU.EX2 R44, R42 ;  /* 0x0000002a002c7308 */ /* 0x0004e20000000800 */
[----:B0-----:R-:W-:Y:S01]  /*1a80*/  FADD.FTZ R47, R38, 1 ;  /* 0x3f800000262f7421 */ /* 0x001fe20000010000 */
[----:B------:R-:W-:-:S06]  /*1a90*/  FFMA.FTZ R38, R56, R49, R34 ;  /* 0x0000003138267223 */ /* 0x000fcc0000010022 */
[----:B------:R-:W0:Y:S01]  /*1aa0*/  MUFU.EX2 R46, R46 ;  /* 0x0000002e002e7308 */ /* 0x000e220000000800 */
[----:B--2---:R-:W-:Y:S01]  /*1ab0*/  FMUL.FTZ R42, R38, -1.4426950216293334961 ;  /* 0xbfb8aa3b262a7820 */ /* 0x004fe20000410000 */
[----:B-1----:R-:W-:-:S06]  /*1ac0*/  FADD.FTZ R53, R50, 1 ;  /* 0x3f80000032357421 */ /* 0x002fcc0000010000 */
[----:B------:R-:W1:Y:S01]  /*1ad0*/  MUFU.RCP R47, R47 ;  /* 0x0000002f002f7308 */ /* 0x000e620000001000 */
[----:B---3--:R-:W-:-:S07]  /*1ae0*/  FADD.FTZ R44, R44, 1 ;  /* 0x3f8000002c2c7421 */ /* 0x008fce0000010000 */
[----:B------:R-:W2:Y:S01]  /*1af0*/  MUFU.EX2 R42, R42 ;  /* 0x0000002a002a7308 */ /* 0x000ea20000000800 */
[----:B0-----:R-:W-:-:S07]  /*1b00*/  FADD.FTZ R52, R46, 1 ;  /* 0x3f8000002e347421 */ /* 0x001fce0000010000 */
[----:B------:R-:W0:Y:S01]  /*1b10*/  MUFU.RCP R53, R53 ;  /* 0x0000003500357308 */ /* 0x000e220000001000 */
[----:B-1----:R-:W-:Y:S01]  /*1b20*/  FADD.FTZ R46, -R47, 1 ;  /* 0x3f8000002f2e7421 */ /* 0x002fe20000010100 */
[----:B------:R-:W-:-:S03]  /*1b30*/  FMUL.FTZ R47, R2, R47 ;  /* 0x0000002f022f7220 */ /* 0x000fc60000410000 */
[----:B------:R-:W-:-:S03]  /*1b40*/  FFMA.FTZ R50, R43, R46, 1 ;  /* 0x3f8000002b327423 */ /* 0x000fc6000001002e */
[----:B------:R-:W1:Y:S01]  /*1b50*/  MUFU.RCP R44, R44 ;  /* 0x0000002c002c7308 */ /* 0x000e620000001000 */
[----:B--2---:R-:W-:Y:S01]  /*1b60*/  FADD.FTZ R43, R42, 1 ;  /* 0x3f8000002a2b7421 */ /* 0x004fe20000010000 */
[----:B------:R-:W-:-:S06]  /*1b70*/  FMUL.FTZ R47, R47, R50 ;  /* 0x000000322f2f7220 */ /* 0x000fcc0000410000 */
[----:B------:R-:W2:Y:S01]  /*1b80*/  MUFU.RCP R46, R52 ;  /* 0x00000034002e7308 */ /* 0x000ea20000001000 */
[----:B0-----:R-:W-:-:S07]  /*1b90*/  FADD.FTZ R42, -R53, 1 ;  /* 0x3f800000352a7421 */ /* 0x001fce0000010100 */
[----:B------:R-:W0:Y:S01]  /*1ba0*/  MUFU.RCP R43, R43 ;  /* 0x0000002b002b7308 */ /* 0x000e220000001000 */
[----:B-1----:R-:W-:Y:S01]  /*1bb0*/  FADD.FTZ R50, -R44, 1 ;  /* 0x3f8000002c327421 */ /* 0x002fe20000010100 */
[----:B------:R-:W-:Y:S01]  /*1bc0*/  FMUL.FTZ R51, R3, R44 ;  /* 0x0000002c03337220 */ /* 0x000fe20000410000 */
[----:B------:R-:W-:Y:S01]  /*1bd0*/  FFMA.FTZ R44, R39, R42, 1 ;  /* 0x3f800000272c7423 */ /* 0x000fe2000001002a */
[----:B------:R-:W-:Y:S01]  /*1be0*/  FADD.FTZ R42, R27, -UR13 ;  /* 0x8000000d1b2a7e21 */ /* 0x000fe20008010000 */
[----:B------:R-:W-:Y:S01]  /*1bf0*/  FFMA.FTZ R50, R41, R50, 1 ;  /* 0x3f80000029327423 */ /* 0x000fe20000010032 */
[----:B------:R-:W-:Y:S01]  /*1c00*/  FADD.FTZ R39, R10, -UR13 ;  /* 0x8000000d0a277e21 */ /* 0x000fe20008010000 */
[----:B------:R-:W-:Y:S01]  /*1c10*/  FMUL.FTZ R41, R8, R53 ;  /* 0x0000003508297220 */ /* 0x000fe20000410000 */
[----:B------:R-:W-:Y:S01]  /*1c20*/  FMUL.FTZ R42, R42, UR10 ;  /* 0x0000000a2a2a7c20 */ /* 0x000fe20008410000 */
[----:B--2---:R-:W-:Y:S01]  /*1c30*/  FADD.FTZ R55, -R46, 1 ;  /* 0x3f8000002e377421 */ /* 0x004fe20000010100 */
[----:B------:R-:W-:Y:S01]  /*1c40*/  FMUL.FTZ R46, R9, R46 ;  /* 0x0000002e092e7220 */ /* 0x000fe20000410000 */
[----:B------:R-:W-:Y:S01]  /*1c50*/  FMUL.FTZ R39, R39, UR10 ;  /* 0x0000000a27277c20 */ /* 0x000fe20008410000 */
[----:B------:R-:W-:Y:S01]  /*1c60*/  FMUL.FTZ R41, R41, R44 ;  /* 0x0000002c29297220 */ /* 0x000fe20000410000 */
[----:B------:R-:W-:Y:S01]  /*1c70*/  FFMA.FTZ R55, R40, R55, 1 ;  /* 0x3f80000028377423 */ /* 0x000fe20000010037 */
[----:B------:R-:W-:Y:S01]  /*1c80*/  FFMA.FTZ R40, R57, R42, R35 ;  /* 0x0000002a39287223 */ /* 0x000fe20000010023 */
[----:B------:R-:W-:Y:S01]  /*1c90*/  FMUL.FTZ R51, R51, R50 ;  /* 0x0000003233337220 */ /* 0x000fe20000410000 */
[----:B0-----:R-:W-:Y:S01]  /*1ca0*/  FADD.FTZ R53, -R43, 1 ;  /* 0x3f8000002b357421 */ /* 0x001fe20000010100 */
[----:B------:R-:W-:Y:S01]  /*1cb0*/  FMUL.FTZ R44, R46, R55 ;  /* 0x000000372e2c7220 */ /* 0x000fe20000410000 */
[----:B------:R-:W-:Y:S01]  /*1cc0*/  FMUL.FTZ R92, R40, -1.4426950216293334961 ;  /* 0xbfb8aa3b285c7820 */ /* 0x000fe20000410000 */
[----:B------:R-:W-:Y:S01]  /*1cd0*/  FMUL.FTZ R43, R28, R43 ;  /* 0x0000002b1c2b7220 */ /* 0x000fe20000410000 */
[----:B------:R-:W-:Y:S01]  /*1ce0*/  FFMA.FTZ R46, R38, R53, 1 ;  /* 0x3f800000262e7423 */ /* 0x000fe20000010035 */
[----:B------:R-:W-:Y:S01]  /*1cf0*/  FFMA.FTZ R53, R56, R39, R34 ;  /* 0x0000002738357223 */ /* 0x000fe20000010022 */
[----:B------:R-:W0:Y:S01]  /*1d00*/  MUFU.EX2 R52, R92 ;  /* 0x0000005c00347308 */ /* 0x000e220000000800 */
[----:B------:R-:W-:Y:S01]  /*1d10*/  FADD.FTZ R38, R11, -UR13 ;  /* 0x8000000d0b267e21 */ /* 0x000fe20008010000 */
[----:B------:R-:W-:Y:S01]  /*1d20*/  FMUL.FTZ R46, R43, R46 ;  /* 0x0000002e2b2e7220 */ /* 0x000fe20000410000 */
[----:B------:R-:W-:-:S02]  /*1d30*/  FMUL.FTZ R93, R53, -1.4426950216293334961 ;  /* 0xbfb8aa3b355d7820 */ /* 0x000fc40000410000 */
[----:B------:R-:W-:-:S03]  /*1d40*/  FMUL.FTZ R38, R38, UR10 ;  /* 0x0000000a26267c20 */ /* 0x000fc60008410000 */
[----:B------:R-:W1:Y:S01]  /*1d50*/  MUFU.EX2 R55, R93 ;  /* 0x0000005d00377308 */ /* 0x000e620000000800 */
[----:B------:R-:W-:-:S04]  /*1d60*/  FFMA.FTZ R50, R57, R38, R35 ;  /* 0x0000002639327223 */ /* 0x000fc80000010023 */
[----:B------:R-:W-:Y:S01]  /*1d70*/  FMUL.FTZ R54, R50, -1.4426950216293334961 ;  /* 0xbfb8aa3b32367820 */ /* 0x000fe20000410000 */
[----:B0-----:R-:W-:-:S05]  /*1d80*/  FADD.FTZ R52, R52, 1 ;  /* 0x3f80000034347421 */ /* 0x001fca0000010000 */
[----:B------:R-:W0:Y:S01]  /*1d90*/  MUFU.EX2 R54, R54 ;  /* 0x0000003600367308 */ /* 0x000e220000000800 */
[----:B-1----:R-:W-:-:S07]  /*1da0*/  FADD.FTZ R55, R55, 1 ;  /* 0x3f80000037377421 */ /* 0x002fce0000010000 */
[----:B------:R-:W1:Y:S08]  /*1db0*/  MUFU.RCP R52, R52 ;  /* 0x0000003400347308 */ /* 0x000e700000001000 */
[----:B------:R-:W2:Y:S01]  /*1dc0*/  MUFU.RCP R55, R55 ;  /* 0x0000003700377308 */ /* 0x000ea20000001000 */
[----:B0-----:R-:W-:-:S07]  /*1dd0*/  FADD.FTZ R93, R54, 1 ;  /* 0x3f800000365d7421 */ /* 0x001fce0000010000 */
[----:B------:R-:W0:Y:S01]  /*1de0*/  MUFU.RCP R54, R93 ;  /* 0x0000005d00367308 */ /* 0x000e220000001000 */
[----:B-1----:R-:W-:Y:S01]  /*1df0*/  FADD.FTZ R43, -R52, 1 ;  /* 0x3f800000342b7421 */ /* 0x002fe20000010100 */
[----:B------:R-:W-:-:S03]  /*1e00*/  FMUL.FTZ R52, R29, R52 ;  /* 0x000000341d347220 */ /* 0x000fc60000410000 */
[----:B------:R-:W-:Y:S01]  /*1e10*/  FFMA.FTZ R43, R40, R43, 1 ;  /* 0x3f800000282b7423 */ /* 0x000fe2000001002b */
[----:B--2---:R-:W-:-:S03]  /*1e20*/  FADD.FTZ R40, -R55, 1 ;  /* 0x3f80000037287421 */ /* 0x004fc60000010100 */
[----:B------:R-:W-:Y:S01]  /*1e30*/  FMUL.FTZ R43, R52, R43 ;  /* 0x0000002b342b7220 */ /* 0x000fe20000410000 */
[----:B------:R-:W-:Y:S01]  /*1e40*/  FMUL.FTZ R52, R56, R47 ;  /* 0x0000002f38347220 */ /* 0x000fe20000410000 */
[----:B------:R-:W-:Y:S01]  /*1e50*/  FFMA.FTZ R40, R53, R40, 1 ;  /* 0x3f80000035287423 */ /* 0x000fe20000010028 */
[----:B------:R-:W-:Y:S02]  /*1e60*/  FMUL.FTZ R53, R12, R55 ;  /* 0x000000370c357220 */ /* 0x000fe40000410000 */
[----:B------:R-:W-:Y:S01]  /*1e70*/  FFMA.FTZ R55, R37, R52, RZ ;  /* 0x0000003425377223 */ /* 0x000fe200000100ff */
[----:B------:R-:W-:Y:S01]  /*1e80*/  FADD.FTZ R92, RZ, R52 ;  /* 0x00000034ff5c7221 */ /* 0x000fe20000010000 */
[----:B------:R-:W-:Y:S01]  /*1e90*/  FMUL.FTZ R40, R53, R40 ;  /* 0x0000002835287220 */ /* 0x000fe20000410000 */
[----:B------:R-:W-:-:S04]  /*1ea0*/  FMUL.FTZ R53, R57, R51 ;  /* 0x0000003339357220 */ /* 0x000fc80000410000 */
[----:B------:R-:W-:Y:S01]  /*1eb0*/  FFMA.FTZ R52, R36, R53, R55 ;  /* 0x0000003524347223 */ /* 0x000fe20000010037 */
[----:B0-----:R-:W-:Y:S01]  /*1ec0*/  FADD.FTZ R55, -R54, 1 ;  /* 0x3f80000036377421 */ /* 0x001fe20000010100 */
[----:B------:R-:W-:-:S03]  /*1ed0*/  FADD.FTZ R53, R53, R92 ;  /* 0x0000005c35357221 */ /* 0x000fc60000010000 */
[----:B------:R-:W-:Y:S01]  /*1ee0*/  FFMA.FTZ R92, R50, R55, 1 ;  /* 0x3f800000325c7423 */ /* 0x000fe20000010037 */
[----:B------:R-:W-:Y:S01]  /*1ef0*/  FMUL.FTZ R55, R13, R54 ;  /* 0x000000360d377220 */ /* 0x000fe20000410000 */
[----:B------:R-:W-:Y:S01]  /*1f00*/  FADD.FTZ R54, RZ, R47 ;  /* 0x0000002fff367221 */ /* 0x000fe20000010000 */
[----:B------:R-:W-:Y:S02]  /*1f10*/  FFMA.FTZ R50, R37, R47, RZ ;  /* 0x0000002f25327223 */ /* 0x000fe400000100ff */
[----:B------:R-:W-:Y:S01]  /*1f20*/  FMUL.FTZ R37, R55, R92 ;  /* 0x0000005c37257220 */ /* 0x000fe20000410000 */
[----:B------:R-:W-:Y:S01]  /*1f30*/  FADD.FTZ R47, R54, R41 ;  /* 0x00000029362f7221 */ /* 0x000fe20000010000 */
[----:B------:R-:W-:Y:S01]  /*1f40*/  FADD.FTZ R54, R14, -UR13 ;  /* 0x8000000d0e367e21 */ /* 0x000fe20008010000 */
[-C--:B------:R-:W-:Y:S01]  /*1f50*/  FFMA.FTZ R50, R45, R41.reuse, R50 ;  /* 0x000000292d327223 */ /* 0x080fe20000010032 */
[----:B------:R-:W-:Y:S02]  /*1f60*/  FMUL.FTZ R55, R56, R41 ;  /* 0x0000002938377220 */ /* 0x000fe40000410000 */
[----:B------:R-:W-:-:S02]  /*1f70*/  FMUL.FTZ R41, R54, UR10 ;  /* 0x0000000a36297c20 */ /* 0x000fc40008410000 */
[----:B------:R-:W-:Y:S01]  /*1f80*/  FFMA.FTZ R45, R45, R55, R52 ;  /* 0x000000372d2d7223 */ /* 0x000fe20000010034 */
[----:B------:R-:W-:Y:S01]  /*1f90*/  FADD.FTZ R53, R53, R55 ;  /* 0x0000003735357221 */ /* 0x000fe20000010000 */
[----:B------:R-:W-:-:S04]  /*1fa0*/  FFMA.FTZ R52, R56, R41, R34 ;  /* 0x0000002938347223 */ /* 0x000fc80000010022 */
[----:B------:R-:W-:-:S06]  /*1fb0*/  FMUL.FTZ R92, R52, -1.4426950216293334961 ;  /* 0xbfb8aa3b345c7820 */ /* 0x000fcc0000410000 */
[----:B------:R-:W0:Y:S02]  /*1fc0*/  MUFU.EX2 R92, R92 ;  /* 0x0000005c005c7308 */ /* 0x000e240000000800 */
[----:B0-----:R-:W-:Y:S01]  /*1fd0*/  FADD.FTZ R93, R92, 1 ;  /* 0x3f8000005c5d7421 */ /* 0x001fe20000010000 */
[----:B------:R-:W-:-:S05]  /*1fe0*/  FADD.FTZ R92, R15, -UR13 ;  /* 0x8000000d0f5c7e21 */ /* 0x000fca0008010000 */
[----:B------:R-:W0:Y:S02]  /*1ff0*/  MUFU.RCP R93, R93 ;  /* 0x0000005d005d7308 */ /* 0x000e240000001000 */
[----:B0-----:R-:W-:-:S04]  /*2000*/  FADD.FTZ R55, -R93, 1 ;  /* 0x3f8000005d377421 */ /* 0x001fc80000010100 */
[----:B------:R-:W-:Y:S01]  /*2010*/  FFMA.FTZ R54, R52, R55, 1 ;  /* 0x3f80000034367423 */ /* 0x000fe20000010037 */
[----:B------:R-:W-:Y:S01]  /*2020*/  FMUL.FTZ R52, R16, R93 ;  /* 0x0000005d10347220 */ /* 0x000fe20000410000 */
[----:B------:R-:W-:Y:S01]  /*2030*/  FFMA.FTZ R55, R36, R51, RZ ;  /* 0x0000003324377223 */ /* 0x000fe200000100ff */
[----:B------:R-:W-:Y:S02]  /*2040*/  FADD.FTZ R51, RZ, R51 ;  /* 0x00000033ff337221 */ /* 0x000fe40000010000 */
[----:B------:R-:W-:Y:S01]  /*2050*/  FMUL.FTZ R36, R52, R54 ;  /* 0x0000003634247220 */ /* 0x000fe20000410000 */
[-C--:B------:R-:W-:Y:S01]  /*2060*/  FMUL.FTZ R52, R57, R44.reuse ;  /* 0x0000002c39347220 */ /* 0x080fe20000410000 */
[----:B------:R-:W-:Y:S01]  /*2070*/  FADD.FTZ R54, R51, R44 ;  /* 0x0000002c33367221 */ /* 0x000fe20000010000 */
[----:B------:R-:W-:Y:S01]  /*2080*/  FFMA.FTZ R51, R48, R44, R55 ;  /* 0x0000002c30337223 */ /* 0x000fe20000010037 */
[----:B------:R-:W-:Y:S01]  /*2090*/  FMUL.FTZ R44, R92, UR10 ;  /* 0x0000000a5c2c7c20 */ /* 0x000fe20008410000 */
[----:B------:R-:W-:Y:S01]  /*20a0*/  FFMA.FTZ R48, R48, R52, R45 ;  /* 0x0000003430307223 */ /* 0x000fe2000001002d */
[----:B------:R-:W-:Y:S01]  /*20b0*/  FADD.FTZ R55, R52, R53 ;  /* 0x0000003534377221 */ /* 0x000fe20000010000 */
        /* <DEDUP_REMOVED lines=8> */
[----:B0-----:R-:W-:-:S04]  /*2140*/  FADD.FTZ R52, -R92, 1 ;  /* 0x3f8000005c347421 */ /* 0x001fc80000010100 */
[----:B------:R-:W-:Y:S01]  /*2150*/  FFMA.FTZ R52, R45, R52, 1 ;  /* 0x3f8000002d347423 */ /* 0x000fe20000010034 */
[----:B------:R-:W-:Y:S01]  /*2160*/  FMUL.FTZ R45, R17, R92 ;  /* 0x0000005c112d7220 */ /* 0x000fe20000410000 */
[----:B------:R-:W-:-:S03]  /*2170*/  FMUL.FTZ R92, R57, R43 ;  /* 0x0000002b395c7220 */ /* 0x000fc60000410000 */
[----:B------:R-:W-:Y:S01]  /*2180*/  FMUL.FTZ R45, R45, R52 ;  /* 0x000000342d2d7220 */ /* 0x000fe20000410000 */
[-C--:B------:R-:W-:Y:S01]  /*2190*/  FFMA.FTZ R52, R49, R46.reuse, R50 ;  /* 0x0000002e31347223 */ /* 0x080fe20000010032 */
[----:B------:R-:W-:-:S03]  /*21a0*/  FMUL.FTZ R46, R56, R46 ;  /* 0x0000002e382e7220 */ /* 0x000fc60000410000 */
[----:B------:R-:W-:Y:S01]  /*21b0*/  FFMA.FTZ R52, R39, R40, R52 ;  /* 0x0000002827347223 */ /* 0x000fe20000010034 */
[----:B------:R-:W-:Y:S01]  /*21c0*/  FFMA.FTZ R93, R49, R46, R48 ;  /* 0x0000002e315d7223 */ /* 0x000fe20000010030 */
[----:B------:R-:W-:Y:S01]  /*21d0*/  FFMA.FTZ R48, R56, R47, R34 ;  /* 0x0000002f38307223 */ /* 0x000fe20000010022 */
[----:B------:R-:W-:Y:S01]  /*21e0*/  FADD.FTZ R55, R55, R46 ;  /* 0x0000002e37377221 */ /* 0x000fe20000010000 */
[----:B------:R-:W-:Y:S02]  /*21f0*/  FFMA.FTZ R52, R41, R36, R52 ;  /* 0x0000002429347223 */ /* 0x000fe40000010034 */
[----:B------:R-:W-:Y:S01]  /*2200*/  FMUL.FTZ R50, R48, -1.4426950216293334961 ;  /* 0xbfb8aa3b30327820 */ /* 0x000fe20000410000 */
[----:B------:R-:W-:-:S05]  /*2210*/  FADD.FTZ R55, R92, R55 ;  /* 0x000000375c377221 */ /* 0x000fca0000010000 */
[----:B------:R-:W0:Y:S02]  /*2220*/  MUFU.EX2 R50, R50 ;  /* 0x0000003200327308 */ /* 0x000e240000000800 */
[----:B0-----:R-:W-:-:S06]  /*2230*/  FADD.FTZ R49, R50, 1 ;  /* 0x3f80000032317421 */ /* 0x001fcc0000010000 */
[----:B------:R-:W0:Y:S02]  /*2240*/  MUFU.RCP R49, R49 ;  /* 0x0000003100317308 */ /* 0x000e240000001000 */
[----:B0-----:R-:W-:-:S04]  /*2250*/  FADD.FTZ R46, -R49, 1 ;  /* 0x3f800000312e7421 */ /* 0x001fc80000010100 */
[----:B------:R-:W-:Y:S01]  /*2260*/  FFMA.FTZ R48, R48, R46, 1 ;  /* 0x3f80000030307423 */ /* 0x000fe2000001002e */
[----:B------:R-:W-:Y:S01]  /*2270*/  FMUL.FTZ R46, R20, R49 ;  /* 0x00000031142e7220 */ /* 0x000fe20000410000 */
[----:B------:R-:W-:-:S03]  /*2280*/  FFMA.FTZ R49, R42, R43, R51 ;  /* 0x0000002b2a317223 */ /* 0x000fc60000010033 */
[----:B------:R-:W-:Y:S01]  /*2290*/  FMUL.FTZ R46, R46, R48 ;  /* 0x000000302e2e7220 */ /* 0x000fe20000410000 */
[----:B------:R-:W-:Y:S01]  /*22a0*/  FADD.FTZ R48, R54, R43 ;  /* 0x0000002b36307221 */ /* 0x000fe20000010000 */
[----:B------:R-:W-:Y:S01]  /*22b0*/  FADD.FTZ R54, R19, -UR13 ;  /* 0x8000000d13367e21 */ /* 0x000fe20008010000 */
[----:B------:R-:W-:Y:S01]  /*22c0*/  FFMA.FTZ R49, R38, R37, R49 ;  /* 0x0000002526317223 */ /* 0x000fe20000010031 */
[----:B------:R-:W-:Y:S01]  /*22d0*/  FFMA.FTZ R52, R47, R46, R52 ;  /* 0x0000002e2f347223 */ /* 0x000fe20000010034 */
[----:B------:R-:W-:Y:S01]  /*22e0*/  FADD.FTZ R48, R48, R37 ;  /* 0x0000002530307221 */ /* 0x000fe20000010000 */
[----:B------:R-:W-:Y:S01]  /*22f0*/  FMUL.FTZ R50, R54, UR10 ;  /* 0x0000000a36327c20 */ /* 0x000fe20008410000 */
[----:B------:R-:W-:Y:S01]  /*2300*/  FFMA.FTZ R54, R42, R92, R93 ;  /* 0x0000005c2a367223 */ /* 0x000fe2000001005d */
[----:B------:R-:W-:Y:S02]  /*2310*/  FFMA.FTZ R49, R44, R45, R49 ;  /* 0x0000002d2c317223 */ /* 0x000fe40000010031 */
[----:B------:R-:W-:-:S04]  /*2320*/  FFMA.FTZ R42, R57, R50, R35 ;  /* 0x00000032392a7223 */ /* 0x000fc80000010023 */
[----:B------:R-:W-:-:S06]  /*2330*/  FMUL.FTZ R51, R42, -1.4426950216293334961 ;  /* 0xbfb8aa3b2a337820 */ /* 0x000fcc0000410000 */
[----:B------:R-:W0:Y:S02]  /*2340*/  MUFU.EX2 R51, R51 ;  /* 0x0000003300337308 */ /* 0x000e240000000800 */
[----:B0-----:R-:W-:-:S06]  /*2350*/  FADD.FTZ R43, R51, 1 ;  /* 0x3f800000332b7421 */ /* 0x001fcc0000010000 */
[----:B------:R-:W0:Y:S02]  /*2360*/  MUFU.RCP R43, R43 ;  /* 0x0000002b002b7308 */ /* 0x000e240000001000 */
[----:B0-----:R-:W-:-:S04]  /*2370*/  FADD.FTZ R93, -R43, 1 ;  /* 0x3f8000002b5d7421 */ /* 0x001fc80000010100 */
[----:B------:R-:W-:Y:S01]  /*2380*/  FFMA.FTZ R93, R42, R93, 1 ;  /* 0x3f8000002a5d7423 */ /* 0x000fe2000001005d */
[----:B------:R-:W-:Y:S01]  /*2390*/  FMUL.FTZ R42, R21, R43 ;  /* 0x0000002b152a7220 */ /* 0x000fe20000410000 */
[----:B------:R-:W-:Y:S01]  /*23a0*/  FADD.FTZ R43, R53, R40 ;  /* 0x00000028352b7221 */ /* 0x000fe20000010000 */
[----:B------:R-:W-:Y:S02]  /*23b0*/  FADD.FTZ R53, R22, -UR13 ;  /* 0x8000000d16357e21 */ /* 0x000fe40008010000 */
[----:B------:R-:W-:Y:S01]  /*23c0*/  FMUL.FTZ R42, R42, R93 ;  /* 0x0000005d2a2a7220 */ /* 0x000fe20000410000 */
[C---:B------:R-:W-:Y:S01]  /*23d0*/  FMUL.FTZ R93, R56.reuse, R40 ;  /* 0x00000028385d7220 */ /* 0x040fe20000410000 */
[----:B------:R-:W-:Y:S01]  /*23e0*/  FMUL.FTZ R51, R53, UR10 ;  /* 0x0000000a35337c20 */ /* 0x000fe20008410000 */
[----:B------:R-:W-:Y:S01]  /*23f0*/  FADD.FTZ R43, R43, R36 ;  /* 0x000000242b2b7221 */ /* 0x000fe20000010000 */
[C---:B------:R-:W-:Y:S01]  /*2400*/  FMUL.FTZ R36, R56.reuse, R36 ;  /* 0x0000002438247220 */ /* 0x040fe20000410000 */
[----:B------:R-:W-:Y:S01]  /*2410*/  FFMA.FTZ R53, R39, R93, R54 ;  /* 0x0000005d27357223 */ /* 0x000fe20000010036 */
[----:B------:R-:W-:Y:S01]  /*2420*/  FFMA.FTZ R39, R56, R51, R34 ;  /* 0x0000003338277223 */ /* 0x000fe20000010022 */
[----:B------:R-:W-:Y:S01]  /*2430*/  FADD.FTZ R55, R55, R93 ;  /* 0x0000005d37377221 */ /* 0x000fe20000010000 */
[----:B------:R-:W-:-:S02]  /*2440*/  FFMA.FTZ R49, R50, R42, R49 ;  /* 0x0000002a32317223 */ /* 0x000fc40000010031 */
[----:B------:R-:W-:-:S06]  /*2450*/  FMUL.FTZ R54, R39, -1.4426950216293334961 ;  /* 0xbfb8aa3b27367820 */ /* 0x000fcc0000410000 */
[----:B------:R-:W0:Y:S02]  /*2460*/  MUFU.EX2 R54, R54 ;  /* 0x0000003600367308 */ /* 0x000e240000000800 */
[----:B0-----:R-:W-:Y:S01]  /*2470*/  FADD.FTZ R92, R54, 1 ;  /* 0x3f800000365c7421 */ /* 0x001fe20000010000 */
[----:B------:R-:W-:-:S05]  /*2480*/  FMUL.FTZ R54, R57, R37 ;  /* 0x0000002539367220 */ /* 0x000fca0000410000 */
[----:B------:R-:W0:Y:S01]  /*2490*/  MUFU.RCP R40, R92 ;  /* 0x0000005c00287308 */ /* 0x000e220000001000 */
[----:B------:R-:W-:Y:S01]  /*24a0*/  FFMA.FTZ R38, R38, R54, R53 ;  /* 0x0000003626267223 */ /* 0x000fe20000010035 */
[----:B------:R-:W-:-:S04]  /*24b0*/  FADD.FTZ R55, R54, R55 ;  /* 0x0000003736377221 */ /* 0x000fc80000010000 */
[----:B------:R-:W-:Y:S01]  /*24c0*/  FADD.FTZ R55, R55, R36 ;  /* 0x0000002437377221 */ /* 0x000fe20000010000 */
[----:B0-----:R-:W-:-:S04]  /*24d0*/  FADD.FTZ R93, -R40, 1 ;  /* 0x3f800000285d7421 */ /* 0x001fc80000010100 */
[----:B------:R-:W-:Y:S01]  /*24e0*/  FFMA.FTZ R93, R39, R93, 1 ;  /* 0x3f800000275d7423 */ /* 0x000fe2000001005d */
[----:B------:R-:W-:Y:S01]  /*24f0*/  FMUL.FTZ R39, R24, R40 ;  /* 0x0000002818277220 */ /* 0x000fe20000410000 */
[----:B------:R-:W-:-:S03]  /*2500*/  FADD.FTZ R40, R23, -UR13 ;  /* 0x8000000d17287e21 */ /* 0x000fc60008010000 */
[----:B------:R-:W-:Y:S01]  /*2510*/  FMUL.FTZ R39, R39, R93 ;  /* 0x0000005d27277220 */ /* 0x000fe20000410000 */
[----:B------:R-:W-:Y:S01]  /*2520*/  FMUL.FTZ R40, R40, UR10 ;  /* 0x0000000a28287c20 */ /* 0x000fe20008410000 */
[----:B------:R-:W-:Y:S02]  /*2530*/  FFMA.FTZ R93, R41, R36, R38 ;  /* 0x00000024295d7223 */ /* 0x000fe40000010026 */
[----:B------:R-:W-:Y:S01]  /*2540*/  FFMA.FTZ R52, R51, R39, R52 ;  /* 0x0000002733347223 */ /* 0x000fe20000010034 */
        /* <DEDUP_REMOVED lines=9> */
[----:B------:R-:W-:-:S03]  /*25e0*/  FADD.FTZ R54, R30, -UR13 ;  /* 0x8000000d1e367e21 */ /* 0x000fc60008010000 */
[----:B------:R-:W-:Y:S01]  /*25f0*/  FFMA.FTZ R49, R40, R37, R49 ;  /* 0x0000002528317223 */ /* 0x000fe20000010031 */
[----:B------:R-:W-:-:S04]  /*2600*/  FMUL.FTZ R53, R54, UR10 ;  /* 0x0000000a36357c20 */ /* 0x000fc80008410000 */
        /* <DEDUP_REMOVED lines=11> */
[----:B------:R-:W-:Y:S01]  /*26c0*/  FMUL.FTZ R36, R57, R45 ;  /* 0x0000002d39247220 */ /* 0x000fe20000410000 */
[----:B------:R-:W-:-:S03]  /*26d0*/  FMUL.FTZ R48, R48, UR10 ;  /* 0x0000000a30307c20 */ /* 0x000fc60008410000 */
[----:B------:R-:W-:Y:S01]  /*26e0*/  FFMA.FTZ R44, R44, R36, R93 ;  /* 0x000000242c2c7223 */ /* 0x000fe2000001005d */
[----:B------:R-:W-:Y:S01]  /*26f0*/  FFMA.FTZ R45, R57, R48, R35 ;  /* 0x00000030392d7223 */ /* 0x000fe20000010023 */
[----:B------:R-:W-:Y:S01]  /*2700*/  FADD.FTZ R55, R36, R55 ;  /* 0x0000003724377221 */ /* 0x000fe20000010000 */
[----:B------:R-:W-:Y:S02]  /*2710*/  FMUL.FTZ R93, R56, R46 ;  /* 0x0000002e385d7220 */ /* 0x000fe40000410000 */
        /* <DEDUP_REMOVED lines=8> */
[----:B------:R-:W-:Y:S01]  /*27a0*/  FFMA.FTZ R46, R47, R93, R44 ;  /* 0x0000005d2f2e7223 */ /* 0x000fe2000001002c */
[----:B------:R-:W-:Y:S01]  /*27b0*/  FADD.FTZ R44, R41, R42 ;  /* 0x0000002a292c7221 */ /* 0x000fe20000010000 */
[----:B------:R-:W-:Y:S01]  /*27c0*/  FMUL.FTZ R43, R54, R45 ;  /* 0x0000002d362b7220 */ /* 0x000fe20000410000 */
[----:B------:R-:W-:Y:S01]  /*27d0*/  FADD.FTZ R54, R55, R93 ;  /* 0x0000005d37367221 */ /* 0x000fe20000010000 */
[----:B------:R-:W-:Y:S01]  /*27e0*/  FMUL.FTZ R45, R57, R42 ;  /* 0x0000002a392d7220 */ /* 0x000fe20000410000 */
[----:B------:R-:W-:Y:S01]  /*27f0*/  FMUL.FTZ R41, R56, R39 ;  /* 0x0000002738297220 */ /* 0x000fe20000410000 */
[----:B------:R-:W-:Y:S01]  /*2800*/  FADD.FTZ R39, R36, R39 ;  /* 0x0000002724277221 */ /* 0x000fe20000010000 */
[----:B------:R-:W-:Y:S01]  /*2810*/  FADD.FTZ R44, R44, R37 ;  /* 0x000000252c2c7221 */ /* 0x000fe20000010000 */
[----:B------:R-:W-:Y:S01]  /*2820*/  FFMA.FTZ R46, R50, R45, R46 ;  /* 0x0000002d322e7223 */ /* 0x000fe2000001002e */
[----:B------:R-:W-:Y:S01]  /*2830*/  FADD.FTZ R54, R45, R54 ;  /* 0x000000362d367221 */ /* 0x000fe20000010000 */
[----:B------:R-:W-:-:S02]  /*2840*/  FFMA.FTZ R36, R53, R38, R52 ;  /* 0x0000002635247223 */ /* 0x000fc40000010034 */
[----:B------:R-:W-:Y:S01]  /*2850*/  FFMA.FTZ R45, R51, R41, R46 ;  /* 0x00000029332d7223 */ /* 0x000fe2000001002e */
[----:B------:R-:W-:Y:S01]  /*2860*/  FADD.FTZ R54, R54, R41 ;  /* 0x0000002936367221 */ /* 0x000fe20000010000 */
[----:B------:R-:W-:Y:S01]  /*2870*/  FMUL.FTZ R41, R57, R37 ;  /* 0x0000002539297220 */ /* 0x000fe20000410000 */
[----:B------:R-:W-:-:S03]  /*2880*/  FFMA.FTZ R37, R48, R43, R49 ;  /* 0x0000002b30257223 */ /* 0x000fc60000010031 */
[----:B------:R-:W-:Y:S01]  /*2890*/  FFMA.FTZ R42, R40, R41, R45 ;  /* 0x00000029282a7223 */ /* 0x000fe2000001002d */
[----:B------:R-:W-:Y:S01]  /*28a0*/  FADD.FTZ R54, R41, R54 ;  /* 0x0000003629367221 */ /* 0x000fe20000010000 */
[----:B------:R-:W-:Y:S01]  /*28b0*/  FMUL.FTZ R41, R56, R38 ;  /* 0x0000002638297220 */ /* 0x000fe20000410000 */
[----:B------:R-:W-:Y:S01]  /*28c0*/  FMUL.FTZ R45, R57, R43 ;  /* 0x0000002b392d7220 */ /* 0x000fe20000410000 */
[----:B------:R-:W-:Y:S01]  /*28d0*/  FADD.FTZ R38, R39, R38 ;  /* 0x0000002627267221 */ /* 0x000fe20000010000 */
[----:B------:R-:W-:Y:S01]  /*28e0*/  FADD.FTZ R39, R44, R43 ;  /* 0x0000002b2c277221 */ /* 0x000fe20000010000 */
[----:B------:R-:W-:Y:S01]  /*28f0*/  FFMA.FTZ R47, R53, R41, R42 ;  /* 0x00000029352f7223 */ /* 0x000fe2000001002a */
[----:B------:R-:W-:-:S03]  /*2900*/  FADD.FTZ R54, R54, R41 ;  /* 0x0000002936367221 */ /* 0x000fc60000010000 */
[----:B------:R-:W-:Y:S01]  /*2910*/  FFMA.FTZ R41, R48, R45, R47 ;  /* 0x0000002d30297223 */ /* 0x000fe2000001002f */
[----:B------:R-:W-:-:S07]  /*2920*/  FADD.FTZ R40, R45, R54 ;  /* 0x000000362d287221 */ /* 0x000fce0000010000 */
.L_x_1286:
[----:B------:R-:W-:Y:S01]  /*2930*/  MOV R43, R41 ;  /* 0x00000029002b7202 */ /* 0x000fe20000000f00 */
[----:B------:R-:W-:Y:S01]  /*2940*/  STS.128 [R85], R36 ;  /* 0x0000002455007388 */ /* 0x000fe20000000c00 */
[----:B------:R-:W-:Y:S01]  /*2950*/  MOV R42, R40 ;  /* 0x00000028002a7202 */ /* 0x000fe20000000f00 */
[----:B------:R-:W-:Y:S01]  /*2960*/  BSSY.RECONVERGENT B0, `(.L_x_1287) ;  /* 0x0000022000007945 */ /* 0x000fe20003800200 */
[C---:B------:R-:W-:Y:S01]  /*2970*/  ISETP.GT.AND P0, PT, R67.reuse, 0x1e, PT ;  /* 0x0000001e4300780c */ /* 0x040fe20003f04270 */
[----:B------:R-:W0:Y:S01]  /*2980*/  SHFL.DOWN PT, R40, R43, 0x1, 0x1f ;  /* 0x08201f002b287f89 */ /* 0x000e2200000e0000 */
[C---:B------:R-:W-:Y:S02]  /*2990*/  ISETP.GT.AND P6, PT, R67.reuse, 0xf, PT ;  /* 0x0000000f4300780c */ /* 0x040fe40003fc4270 */
[----:B------:R-:W-:Y:S01]  /*29a0*/  ISETP.GT.AND P5, PT, R67, 0x17, PT ;  /* 0x000000174300780c */ /* 0x000fe20003fa4270 */
[----:B------:R-:W1:Y:S01]  /*29b0*/  SHFL.DOWN PT, R41, R42, 0x1, 0x1f ;  /* 0x08201f002a297f89 */ /* 0x000e6200000e0000 */
[----:B------:R-:W-:-:S02]  /*29c0*/  ISETP.NE.AND P1, PT, R70, RZ, PT ;  /* 0x000000ff4600720c */ /* 0x000fc40003f25270 */
        /* <DEDUP_REMOVED lines=27> */
.L_x_1288:
[----:B------:R-:W-:Y:S05]  /*2b80*/  BSYNC.RECONVERGENT B0 ;  /* 0x0000000000007941 */ /* 0x000fea0003800200 */
.L_x_1287:
[----:B------:R-:W-:Y:S06]  /*2b90*/  BAR.SYNC.DEFER_BLOCKING 0x0 ;  /* 0x0000000000007b1d */ /* 0x000fec0000010000 */
[----:B------:R-:W-:Y:S04]  /*2ba0*/  BSSY.RECONVERGENT B0, `(.L_x_1289) ;  /* 0x0000035000007945 */ /* 0x000fe80003800200 */
[----:B------:R-:W-:Y:S05]  /*2bb0*/  @P1 BRA `(.L_x_1290) ;  /* 0x0000000000cc1947 */ /* 0x000fea0003800000 */
[----:B------:R-:W4:Y:S01]  /*2bc0*/  S2UR UR7, SR_CgaCtaId ;  /* 0x00000000000779c3 */ /* 0x000f220000008800 */
[----:B------:R-:W-:Y:S02]  /*2bd0*/  UMOV UR6, 0x400 ;  /* 0x0000040000067882 */ /* 0x000fe40000000000 */
[----:B----4-:R-:W-:-:S09]  /*2be0*/  ULEA UR6, UR7, UR6, 0x18 ;  /* 0x0000000607067291 */ /* 0x010fd2000f8ec0ff */
[----:B------:R-:W4:Y:S04]  /*2bf0*/  LDS.128 R44, [UR6+0x20] ;  /* 0x00002006ff2c7984 */ /* 0x000f280008000c00 */
[----:B------:R-:W5:Y:S04]  /*2c00*/  LDS.128 R48, [UR6+0x30] ;  /* 0x00003006ff307984 */ /* 0x000f680008000c00 */
[----:B-12---:R-:W1:Y:S01]  /*2c10*/  LDS.128 R40, [UR6+0x40] ;  /* 0x00004006ff287984 */ /* 0x006e620008000c00 */
[----:B----4-:R-:W-:Y:S01]  /*2c20*/  FADD.FTZ R55, R52, R44 ;  /* 0x0000002c34377221 */ /* 0x010fe20000010000 */
[----:B------:R-:W-:-:S03]  /*2c30*/  FADD.FTZ R44, R53, R45 ;  /* 0x0000002d352c7221 */ /* 0x000fc60000010000 */
[----:B------:R-:W-:Y:S01]  /*2c40*/  FADD.FTZ R55, R55, R46 ;  /* 0x0000002e37377221 */ /* 0x000fe20000010000 */
[----:B------:R-:W-:-:S03]  /*2c50*/  FADD.FTZ R44, R44, R47 ;  /* 0x0000002f2c2c7221 */ /* 0x000fc60000010000 */
[----:B-----5:R-:W-:Y:S01]  /*2c60*/  FADD.FTZ R55, R55, R48 ;  /* 0x0000003037377221 */ /* 0x020fe20000010000 */
[----:B------:R-:W-:Y:S02]  /*2c70*/  FADD.FTZ R48, R44, R49 ;  /* 0x000000312c307221 */ /* 0x000fe40000010000 */
[----:B------:R-:W2:Y:S01]  /*2c80*/  LDS.128 R44, [UR6+0x50] ;  /* 0x00005006ff2c7984 */ /* 0x000ea20008000c00 */
[----:B------:R-:W-:Y:S01]  /*2c90*/  FADD.FTZ R55, R55, R50 ;  /* 0x0000003237377221 */ /* 0x000fe20000010000 */
[----:B0--3--:R-:W-:Y:S02]  /*2ca0*/  FADD.FTZ R52, R48, R51 ;  /* 0x0000003330347221 */ /* 0x009fe40000010000 */
[----:B------:R-:W0:Y:S01]  /*2cb0*/  LDS.128 R48, [UR6+0x60] ;  /* 0x00006006ff307984 */ /* 0x000e220008000c00 */
[----:B-1----:R-:W-:Y:S01]  /*2cc0*/  FADD.FTZ R93, R55, R40 ;  /* 0x00000028375d7221 */ /* 0x002fe20000010000 */
[----:B------:R-:W-:Y:S02]  /*2cd0*/  FADD.FTZ R40, R52, R41 ;  /* 0x0000002934287221 */ /* 0x000fe40000010000 */
[----:B------:R-:W1:Y:S01]  /*2ce0*/  LDS.128 R52, [UR6+0x70] ;  /* 0x00007006ff347984 */ /* 0x000e620008000c00 */
[----:B------:R-:W-:Y:S01]  /*2cf0*/  FADD.FTZ R93, R93, R42 ;  /* 0x0000002a5d5d7221 */ /* 0x000fe20000010000 */
[----:B------:R-:W-:-:S04]  /*2d00*/  FADD.FTZ R40, R40, R43 ;  /* 0x0000002b28287221 */ /* 0x000fc80000010000 */
[----:B--2---:R-:W-:Y:S01]  /*2d10*/  FADD.FTZ R40, R40, R45 ;  /* 0x0000002d28287221 */ /* 0x004fe20000010000 */
[----:B------:R-:W-:-:S03]  /*2d20*/  FADD.FTZ R93, R93, R44 ;  /* 0x0000002c5d5d7221 */ /* 0x000fc60000010000 */
[----:B------:R-:W-:Y:S01]  /*2d30*/  FADD.FTZ R40, R40, R47 ;  /* 0x0000002f28287221 */ /* 0x000fe20000010000 */
[----:B------:R-:W-:-:S03]  /*2d40*/  FADD.FTZ R93, R93, R46 ;  /* 0x0000002e5d5d7221 */ /* 0x000fc60000010000 */
[----:B0-----:R-:W-:Y:S01]  /*2d50*/  FADD.FTZ R44, R40, R49 ;  /* 0x00000031282c7221 */ /* 0x001fe20000010000 */
[----:B------:R-:W-:Y:S01]  /*2d60*/  FADD.FTZ R93, R93, R48 ;  /* 0x000000305d5d7221 */ /* 0x000fe20000010000 */
[----:B------:R-:W0:Y:S02]  /*2d70*/  LDS.128 R40, [UR6+0x80] ;  /* 0x00008006ff287984 */ /* 0x000e240008000c00 */
[----:B------:R-:W-:Y:S01]  /*2d80*/  FADD.FTZ R44, R44, R51 ;  /* 0x000000332c2c7221 */ /* 0x000fe20000010000 */
[----:B------:R-:W-:-:S03]  /*2d90*/  FADD.FTZ R93, R93, R50 ;  /* 0x000000325d5d7221 */ /* 0x000fc60000010000 */
[----:B-1----:R-:W-:Y:S01]  /*2da0*/  FADD.FTZ R48, R44, R53 ;  /* 0x000000352c307221 */ /* 0x002fe20000010000 */
[----:B------:R-:W-:Y:S01]  /*2db0*/  FADD.FTZ R93, R93, R52 ;  /* 0x000000345d5d7221 */ /* 0x000fe20000010000 */
[----:B------:R-:W1:Y:S03]  /*2dc0*/  LDS.128 R44, [UR6+0x90] ;  /* 0x00009006ff2c7984 */ /* 0x000e660008000c00 */
[----:B------:R-:W-:Y:S01]  /*2dd0*/  FADD.FTZ R93, R93, R54 ;  /* 0x000000365d5d7221 */ /* 0x000fe20000010000 */
[----:B------:R-:W-:Y:S01]  /*2de0*/  FADD.FTZ R54, R48, R55 ;  /* 0x0000003730367221 */ /* 0x000fe20000010000 */
[----:B------:R-:W-:Y:S04]  /*2df0*/  LDS.64 R52, [UR6+0xb0] ;  /* 0x0000b006ff347984 */ /* 0x000fe80008000a00 */
        /* <DEDUP_REMOVED lines=13> */
[----:B------:R-:W-:Y:S01]  /*2ed0*/  FADD.FTZ R52, R93, R52 ;  /* 0x000000345d347221 */ /* 0x000fe20000010000 */
[----:B------:R-:W-:-:S07]  /*2ee0*/  FADD.FTZ R53, R54, R53 ;  /* 0x0000003536357221 */ /* 0x000fce0000010000 */
.L_x_1290:
[----:B------:R-:W-:Y:S05]  /*2ef0*/  BSYNC.RECONVERGENT B0 ;  /* 0x0000000000007941 */ /* 0x000fea0003800200 */
.L_x_1289:
[----:B------:R-:W-:Y:S06]  /*2f00*/  BAR.SYNC.DEFER_BLOCKING 0x0 ;  /* 0x0000000000007b1d */ /* 0x000fec0000010000 */
[----:B------:R-:W-:Y:S04]  /*2f10*/  BSSY.RECONVERGENT B0, `(.L_x_1291) ;  /* 0x000004d000007945 */ /* 0x000fe80003800200 */
[----:B------:R-:W-:Y:S05]  /*2f20*/  @P0 BRA `(.L_x_1292) ;  /* 0x00000004002c0947 */ /* 0x000fea0003800000 */
[----:B------:R-:W4:Y:S04]  /*2f30*/  LDS.128 R44, [R85+0x280] ;  /* 0x00028000552c7984 */ /* 0x000f280000000c00 */
[----:B------:R-:W5:Y:S04]  /*2f40*/  LDS.128 R48, [R85+0x500] ;  /* 0x0005000055307984 */ /* 0x000f680000000c00 */
[----:B-12---:R-:W1:Y:S01]  /*2f50*/  LDS.128 R40, [R85+0x780] ;  /* 0x0007800055287984 */ /* 0x006e620000000c00 */
[----:B----4-:R-:W-:Y:S01]  /*2f60*/  FADD.FTZ R55, R36, R44 ;  /* 0x0000002c24377221 */ /* 0x010fe20000010000 */
[----:B------:R-:W-:Y:S01]  /*2f70*/  FADD.FTZ R36, R37, R45 ;  /* 0x0000002d25247221 */ /* 0x000fe20000010000 */
[----:B------:R-:W-:Y:S01]  /*2f80*/  FADD.FTZ R37, R38, R46 ;  /* 0x0000002e26257221 */ /* 0x000fe20000010000 */
[----:B------:R-:W-:Y:S01]  /*2f90*/  FADD.FTZ R54, R39, R47 ;  /* 0x0000002f27367221 */ /* 0x000fe20000010000 */
[----:B-----5:R-:W-:Y:S01]  /*2fa0*/  FADD.FTZ R93, R55, R48 ;  /* 0x00000030375d7221 */ /* 0x020fe20000010000 */
[----:B------:R-:W2:Y:S01]  /*2fb0*/  LDS.128 R44, [R85+0xa00] ;  /* 0x000a0000552c7984 */ /* 0x000ea20000000c00 */
[----:B------:R-:W-:Y:S01]  /*2fc0*/  FADD.FTZ R36, R36, R49 ;  /* 0x0000003124247221 */ /* 0x000fe20000010000 */
[----:B------:R-:W-:Y:S01]  /*2fd0*/  FADD.FTZ R55, R37, R50 ;  /* 0x0000003225377221 */ /* 0x000fe20000010000 */
[----:B------:R-:W-:Y:S01]  /*2fe0*/  FADD.FTZ R54, R54, R51 ;  /* 0x0000003336367221 */ /* 0x000fe20000010000 */
[----:B-1----:R-:W-:Y:S01]  /*2ff0*/  FADD.FTZ R93, R93, R40 ;  /* 0x000000285d5d7221 */ /* 0x002fe20000010000 */
[----:B------:R-:W1:Y:S01]  /*3000*/  LDS.128 R48, [R85+0xc80] ;  /* 0x000c800055307984 */ /* 0x000e620000000c00 */
[----:B------:R-:W-:Y:S01]  /*3010*/  FADD.FTZ R40, R36, R41 ;  /* 0x0000002924287221 */ /* 0x000fe20000010000 */
[----:B------:R-:W-:Y:S01]  /*3020*/  FADD.FTZ R55, R55, R42 ;  /* 0x0000002a37377221 */ /* 0x000fe20000010000 */
[----:B------:R-:W-:Y:S01]  /*3030*/  FADD.FTZ R54, R54, R43 ;  /* 0x0000002b36367221 */ /* 0x000fe20000010000 */
[----:B------:R-:W4:Y:S01]  /*3040*/  LDS.128 R36, [R85+0xf00] ;  /* 0x000f000055247984 */ /* 0x000f220000000c00 */
        /* <DEDUP_REMOVED lines=8> */
[----:B------:R-:W-:Y:S01]  /*30d0*/  FADD.FTZ R54, R54, R51 ;  /* 0x0000003336367221 */ /* 0x000fe20000010000 */
[----:B----4-:R-:W-:Y:S01]  /*30e0*/  FADD.FTZ R93, R93, R36 ;  /* 0x000000245d5d7221 */ /* 0x010fe20000010000 */
        /* <DEDUP_REMOVED lines=23> */
[----:B------:R-:W-:Y:S01]  /*3260*/  FADD.FTZ R54, R54, R47 ;  /* 0x0000002f36367221 */ /* 0x000fe20000010000 */
[----:B-1----:R-:W-:Y:S01]  /*3270*/  FADD.FTZ R93, R93, R48 ;  /* 0x000000305d5d7221 */ /* 0x002fe20000010000 */
[----:B------:R-:W-:Y:S01]  /*3280*/  FADD.FTZ R44, R40, R49 ;  /* 0x00000031282c7221 */ /* 0x000fe20000010000 */
[----:B------:R-:W-:Y:S01]  /*3290*/  FADD.FTZ R55, R55, R50 ;  /* 0x0000003237377221 */ /* 0x000fe20000010000 */
[----:B------:R-:W1:Y:S01]  /*32a0*/  LDS.128 R40, [R85+0x2080] ;  /* 0x0020800055287984 */ /* 0x000e620000000c00 */
[----:B----4-:R-:W-:Y:S01]  /*32b0*/  FADD.FTZ R93, R93, R36 ;  /* 0x000000245d5d7221 */ /* 0x010fe20000010000 */
[----:B------:R-:W-:Y:S01]  /*32c0*/  FADD.FTZ R36, R44, R37 ;  /* 0x000000252c247221 */ /* 0x000fe20000010000 */
[----:B------:R-:W-:Y:S01]  /*32d0*/  FADD.FTZ R54, R54, R51 ;  /* 0x0000003336367221 */ /* 0x000fe20000010000 */
[----:B------:R-:W2:Y:S01]  /*32e0*/  LDS.128 R44, [R85+0x2300] ;  /* 0x00230000552c7984 */ /* 0x000ea20000000c00 */
[----:B------:R-:W-:-:S02]  /*32f0*/  FADD.FTZ R55, R55, R38 ;  /* 0x0000002637377221 */ /* 0x000fc40000010000 */
[----:B------:R-:W-:Y:S01]  /*3300*/  FADD.FTZ R54, R54, R39 ;  /* 0x0000002736367221 */ /* 0x000fe20000010000 */
[----:B------:R-:W4:Y:S01]  /*3310*/  LDS.128 R48, [R85+0x2580] ;  /* 0x0025800055307984 */ /* 0x000f220000000c00 */
        /* <DEDUP_REMOVED lines=8> */
[----:B----4-:R-:W-:Y:S01]  /*33a0*/  FADD.FTZ R37, R38, R49 ;  /* 0x0000003126257221 */ /* 0x010fe20000010000 */
[----:B------:R-:W-:Y:S01]  /*33b0*/  FADD.FTZ R36, R93, R48 ;  /* 0x000000305d247221 */ /* 0x000fe20000010000 */
[----:B------:R-:W-:Y:S01]  /*33c0*/  FADD.FTZ R38, R55, R50 ;  /* 0x0000003237267221 */ /* 0x000fe20000010000 */
[----:B------:R-:W-:-:S07]  /*33d0*/  FADD.FTZ R39, R54, R51 ;  /* 0x0000003336277221 */ /* 0x000fce0000010000 */
.L_x_1292:
[----:B------:R-:W-:Y:S05]  /*33e0*/  BSYNC.RECONVERGENT B0 ;  /* 0x0000000000007941 */ /* 0x000fea0003800200 */
.L_x_1291:
[----:B------:R-:W-:Y:S04]  /*33f0*/  BSSY.RECONVERGENT B0, `(.L_x_1293) ;  /* 0x000001d000007945 */ /* 0x000fe80003800200 */
[----:B------:R-:W-:Y:S05]  /*3400*/  @P0 BRA `(.L_x_1294) ;  /* 0x00000000006c0947 */ /* 0x000fea0003800000 */
[----:B------:R-:W4:Y:S01]  /*3410*/  LDC.64 R40, c[0x0][0x3f8] ;  /* 0x0000fe00ff287b82 */ /* 0x000f220000000a00 */
[----:B------:R-:W-:-:S07]  /*3420*/  IMAD R87, R87, 0x28, R70 ;  /* 0x0000002857577824 */ /* 0x000fce00078e0246 */
[----:B-12---:R-:W1:Y:S01]  /*3430*/  LDC.64 R42, c[0x0][0x3d8] ;  /* 0x0000f600ff2a7b82 */ /* 0x006e620000000a00 */
[----:B----4-:R-:W-:Y:S01]  /*3440*/  IMAD.WIDE.U32 R44, R40, 0x3, RZ ;  /* 0x00000003282c7825 */ /* 0x010fe200078e00ff */
        /* <DEDUP_REMOVED lines=23> */
.L_x_1294:
[----:B------:R-:W-:Y:S05]  /*35c0*/  BSYNC.RECONVERGENT B0 ;  /* 0x0000000000007941 */ /* 0x000fea0003800200 */
.L_x_1293:
[----:B------:R-:W-:Y:S05]  /*35d0*/  @!P2 BRA `(.L_x_1295) ;  /* 0x000000080090a947 */ /* 0x000fea0003800000 */
[----:B------:R-:W5:Y:S01]  /*35e0*/  LDC.64 R92, c[0x0][0x3d0] ;  /* 0x0000f400ff5c7b82 */ /* 0x000f620000000a00 */
[----:B----4-:R-:W-:Y:S02]  /*35f0*/  LOP3.LUT R37, R72, 0x1, RZ, 0xc0, !PT ;  /* 0x0000000148257812 */ /* 0x010fe400078ec0ff */
[----:B------:R-:W-:-:S03]  /*3600*/  ISETP.GE.U32.AND P2, PT, R66, 0x8, PT ;  /* 0x000000084200780c */ /* 0x000fc60003f46070 */
[----:B------:R-:W-:-:S04]  /*3610*/  IMAD R39, R37, R68, RZ ;  /* 0x0000004425277224 */ /* 0x000fc800078e02ff */
[----:B------:R-:W-:-:S05]  /*3620*/  IMAD R36, R39, R66, RZ ;  /* 0x0000004227247224 */ /* 0x000fca00078e02ff */
[----:B------:R-:W-:-:S05]  /*3630*/  SHF.L.U32 R37, R36, 0x1, RZ ;  /* 0x0000000124257819 */ /* 0x000fca00000006ff */
[----:B-----5:R-:W-:Y:S01]  /*3640*/  IMAD.WIDE R92, R37, 0x4, R92 ;  /* 0x00000004255c7825 */ /* 0x020fe200078e025c */
[----:B------:R-:W-:Y:S06]  /*3650*/  @P1 BRA `(.L_x_1296) ;  /* 0x0000000000501947 */ /* 0x000fec0003800000 */
[----:B------:R-:W4:Y:S01]  /*3660*/  LDC.64 R36, c[0x0][0x3c8] ;  /* 0x0000f200ff247b82 */ /* 0x000f220000000a00 */
[----:B------:R-:W-:Y:S01]  /*3670*/  LOP3.LUT P0, R40, R72, 0x2, RZ, 0xc0, !PT ;  /* 0x0000000248287812 */ /* 0x000fe2000780c0ff */
[----:B------:R-:W-:Y:S01]  /*3680*/  IMAD R41, R68, UR11, R69 ;  /* 0x0000000b44297c24 */ /* 0x000fe2000f8e0245 */
[----:B------:R-:W-:Y:S02]  /*3690*/  IADD3 R39, PT, PT, R39, R69, RZ ;  /* 0x0000004527277210 */ /* 0x000fe40007ffe0ff */
[----:B-1----:R-:W-:-:S04]  /*36a0*/  SEL R43, R66, RZ, !P0 ;  /* 0x000000ff422b7207 */ /* 0x002fc80004000000 */
[----:B------:R-:W-:Y:S01]  /*36b0*/  ISETP.NE.AND P0, PT, R43, -0x1, PT ;  /* 0xffffffff2b00780c */ /* 0x000fe20003f05270 */
[----:B----4-:R-:W-:-:S04]  /*36c0*/  IMAD.WIDE.U32 R36, R39, 0x4, R36 ;  /* 0x0000000427247825 */ /* 0x010fc800078e0024 */
        /* <DEDUP_REMOVED lines=8> */
.L_x_1297:
[----:B----4-:R-:W4:Y:S04]  /*3750*/  LDG.E.STRONG.GPU R38, desc[UR8][R36.64] ;  /* 0x0000000824267981 */ /* 0x010f28000c1ef900 */
[----:B----4-:R-:W-:Y:S01]  /*3760*/  CCTL.IVALL ;  /* 0x00000000ff00798f */ /* 0x010fe20002000000 */
[----:B------:R-:W-:Y:S05]  /*3770*/  YIELD ;  /* 0x0000000000007946 */ /* 0x000fea0003800000 */
[----:B------:R-:W-:-:S13]  /*3780*/  ISETP.NE.AND P0, PT, R38, R43, PT ;  /* 0x0000002b2600720c */ /* 0x000fda0003f05270 */
[----:B------:R-:W-:Y:S05]  /*3790*/  @P0 BRA `(.L_x_1297) ;  /* 0xfffffffc00ec0947 */ /* 0x000fea000383ffff */
.L_x_1296:
[----:B------:R-:W-:Y:S05]  /*37a0*/  WARPSYNC.ALL ;  /* 0x0000000000007948 */ /* 0x000fea0003800000 */
[----:B------:R-:W-:Y:S01]  /*37b0*/  BAR.SYNC.DEFER_BLOCKING 0x0 ;  /* 0x0000000000007b1d */ /* 0x000fe20000010000 */
[----:B--2---:R-:W-:-:S05]  /*37c0*/  HFMA2 R42, -RZ, RZ, 0, 0 ;  /* 0x00000000ff2a7431 */ /* 0x004fca00000001ff */
[----:B------:R-:W-:Y:S05]  /*37d0*/  @!P2 BRA `(.L_x_1298) ;  /* 0x000000040018a947 */ /* 0x000fea0003800000 */
[CC--:B------:R-:W-:Y:S01]  /*37e0*/  LEA R54, R68.reuse, R69.reuse, 0x2 ;  /* 0x0000004544367211 */ /* 0x0c0fe200078e10ff */
[C-C-:B------:R-:W-:Y:S01]  /*37f0*/  IMAD R51, R68.reuse, 0x6, R69.reuse ;  /* 0x0000000644337824 */ /* 0x140fe200078e0245 */
[----:B------:R-:W-:Y:S01]  /*3800*/  IADD3 R44, PT, PT, R69, R68, RZ ;  /* 0x00000044452c7210 */ /* 0x000fe20007ffe0ff */
[C-C-:B------:R-:W-:Y:S01]  /*3810*/  IMAD R50, R68.reuse, 0x5, R69.reuse ;  /* 0x0000000544327824 */ /* 0x140fe200078e0245 */
[----:B------:R-:W-:Y:S01]  /*3820*/  MOV R45, RZ ;  /* 0x000000ff002d7202 */ /* 0x000fe20000000f00 */
[----:B------:R-:W-:Y:S01]  /*3830*/  IMAD R49, R68, 0x3, R69 ;  /* 0x0000000344317824 */ /* 0x000fe200078e0245 */
[----:B------:R-:W-:Y:S01]  /*3840*/  MOV R46, R69 ;  /* 0x00000045002e7202 */ /* 0x000fe20000000f00 */
[----:B------:R-:W-:Y:S01]  /*3850*/  UIADD3 UR6, UPT, UPT, -UR11, URZ, URZ ;  /* 0x000000ff0b067290 */ /* 0x000fe2000fffe1ff */
[----:B------:R-:W-:Y:S02]  /*3860*/  MOV R47, R73 ;  /* 0x00000049002f7202 */ /* 0x000fe40000000f00 */
[----:B------:R-:W-:-:S09]  /*3870*/  MOV R48, R74 ;  /* 0x0000004a00307202 */ /* 0x000fd20000000f00 */
.L_x_1299:
[----:B------:R-:W-:Y:S02]  /*3880*/  ISETP.EQ.OR P0, PT, RZ, UR6, P1 ;  /* 0x00000006ff007c0c */ /* 0x000fe40008f02670 */
[C---:B----4-:R-:W-:Y:S02]  /*3890*/  IADD3 R36, PT, PT, R45.reuse, 0x1, RZ ;  /* 0x000000012d247810 */ /* 0x050fe40007ffe0ff */
[C---:B------:R-:W-:Y:S02]  /*38a0*/  IADD3 R38, PT, PT, R45.reuse, 0x3, RZ ;  /* 0x000000032d267810 */ /* 0x040fe40007ffe0ff */
[----:B------:R-:W-:Y:S02]  /*38b0*/  ISETP.EQ.OR P2, PT, R36, UR11, P1 ;  /* 0x0000000b24007c0c */ /* 0x000fe40008f42670 */
[----:B------:R-:W-:Y:S02]  /*38c0*/  IADD3 R36, PT, PT, R45, 0x2, RZ ;  /* 0x000000022d247810 */ /* 0x000fe40007ffe0ff */
[----:B------:R-:W-:-:S02]  /*38d0*/  ISETP.EQ.OR P5, PT, R38, UR11, P1 ;  /* 0x0000000b26007c0c */ /* 0x000fc40008fa2670 */
[----:B------:R-:W-:Y:S01]  /*38e0*/  ISETP.EQ.OR P6, PT, R36, UR11, P1 ;  /* 0x0000000b24007c0c */ /* 0x000fe20008fc2670 */
[----:B------:R-:W-:-:S06]  /*38f0*/  @!P0 IMAD.WIDE.U32 R36, R46, 0x8, R92 ;  /* 0x000000082e248825 */ /* 0x000fcc00078e005c */
[----:B------:R-:W0:Y:S01]  /*3900*/  @!P0 LDG.E.64 R36, desc[UR8][R36.64] ;  /* 0x0000000824248981 */ /* 0x000e22000c1e1b00 */
[----:B------:R-:W-:-:S05]  /*3910*/  @!P2 IMAD.WIDE.U32 R38, R44, 0x8, R92 ;  /* 0x000000082c26a825 */ /* 0x000fca00078e005c */
[--C-:B------:R-:W-:Y:S01]  /*3920*/  @!P6 IMAD.WIDE.U32 R40, R47, 0x8, R92.reuse ;  /* 0x000000082f28e825 */ /* 0x100fe200078e005c */
[----:B------:R-:W2:Y:S03]  /*3930*/  @!P2 LDG.E.64 R38, desc[UR8][R38.64] ;  /* 0x000000082626a981 */ /* 0x000ea6000c1e1b00 */
[----:B-1----:R-:W-:Y:S02]  /*3940*/  @!P5 IMAD.WIDE.U32 R42, R49, 0x8, R92 ;  /* 0x00000008312ad825 */ /* 0x002fe400078e005c */
[----:B------:R-:W4:Y:S04]  /*3950*/  @!P6 LDG.E.64 R40, desc[UR8][R40.64] ;  /* 0x000000082828e981 */ /* 0x000f28000c1e1b00 */
[----:B------:R-:W5:Y:S01]  /*3960*/  @!P5 LDG.E.64 R42, desc[UR8][R42.64] ;  /* 0x000000082a2ad981 */ /* 0x000f62000c1e1b00 */
[----:B0--3--:R-:W-:Y:S01]  /*3970*/  @!P0 FADD.FTZ R52, R52, R36 ;  /* 0x0000002434348221 */ /* 0x009fe20000010000 */
[----:B------:R-:W-:Y:S01]  /*3980*/  IADD3 R36, PT, PT, R45, 0x4, RZ ;  /* 0x000000042d247810 */ /* 0x000fe20007ffe0ff */
[----:B------:R-:W-:-:S03]  /*3990*/  @!P0 FADD.FTZ R53, R53, R37 ;  /* 0x0000002535358221 */ /* 0x000fc60000010000 */
[----:B------:R-:W-:Y:S02]  /*39a0*/  ISETP.EQ.OR P0, PT, R36, UR11, P1 ;  /* 0x0000000b24007c0c */ /* 0x000fe40008f02670 */
[----:B------:R-:W-:Y:S01]  /*39b0*/  IADD3 R36, PT, PT, R45, 0x5, RZ ;  /* 0x000000052d247810 */ /* 0x000fe20007ffe0ff */
[----:B--2---:R-:W-:Y:S01]  /*39c0*/  @!P2 FADD.FTZ R52, R52, R38 ;  /* 0x000000263434a221 */ /* 0x004fe20000010000 */
[----:B------:R-:W-:Y:S02]  /*39d0*/  @!P2 FADD.FTZ R53, R53, R39 ;  /* 0x000000273535a221 */ /* 0x000fe40000010000 */
[----:B------:R-:W-:Y:S02]  /*39e0*/  ISETP.EQ.OR P2, PT, R36, UR11, P1 ;  /* 0x0000000b24007c0c */ /* 0x000fe40008f42670 */
[----:B------:R-:W-:Y:S01]  /*39f0*/  IADD3 R36, PT, PT, R45, 0x6, RZ ;  /* 0x000000062d247810 */ /* 0x000fe20007ffe0ff */
[----:B----4-:R-:W-:Y:S01]  /*3a00*/  @!P6 FADD.FTZ R52, R52, R40 ;  /* 0x000000283434e221 */ /* 0x010fe20000010000 */
[----:B------:R-:W-:-:S02]  /*3a10*/  @!P6 FADD.FTZ R53, R53, R41 ;  /* 0x000000293535e221 */ /* 0x000fc40000010000 */
[----:B------:R-:W-:Y:S02]  /*3a20*/  ISETP.EQ.OR P6, PT, R36, UR11, P1 ;  /* 0x0000000b24007c0c */ /* 0x000fe40008fc2670 */
[----:B------:R-:W-:Y:S01]  /*3a30*/  IADD3 R36, PT, PT, R45, 0x7, RZ ;  /* 0x000000072d247810 */ /* 0x000fe20007ffe0ff */
[----:B-----5:R-:W-:Y:S01]  /*3a40*/  @!P5 FADD.FTZ R52, R52, R42 ;  /* 0x0000002a3434d221 */ /* 0x020fe20000010000 */
[----:B------:R-:W-:Y:S02]  /*3a50*/  @!P5 FADD.FTZ R53, R53, R43 ;  /* 0x0000002b3535d221 */ /* 0x000fe40000010000 */
[----:B------:R-:W-:Y:S01]  /*3a60*/  ISETP.EQ.OR P5, PT, R36, UR11, P1 ;  /* 0x0000000b24007c0c */ /* 0x000fe20008fa2670 */
[----:B------:R-:W-:-:S04]  /*3a70*/  @!P0 IMAD.WIDE.U32 R36, R54, 0x8, R92 ;  /* 0x0000000836248825 */ /* 0x000fc800078e005c */
[--C-:B------:R-:W-:Y:S02]  /*3a80*/  @!P2 IMAD.WIDE.U32 R38, R50, 0x8, R92.reuse ;  /* 0x000000083226a825 */ /* 0x100fe400078e005c */
[----:B------:R-:W2:Y:S02]  /*3a90*/  @!P0 LDG.E.64 R36, desc[UR8][R36.64] ;  /* 0x0000000824248981 */ /* 0x000ea4000c1e1b00 */
[--C-:B------:R-:W-:Y:S02]  /*3aa0*/  @!P6 IMAD.WIDE.U32 R40, R51, 0x8, R92.reuse ;  /* 0x000000083328e825 */ /* 0x100fe400078e005c */
[----:B------:R-:W3:Y:S02]  /*3ab0*/  @!P2 LDG.E.64 R38, desc[UR8][R38.64] ;  /* 0x000000082626a981 */ /* 0x000ee4000c1e1b00 */
[----:B------:R-:W-:Y:S02]  /*3ac0*/  @!P5 IMAD.WIDE.U32 R42, R48, 0x8, R92 ;  /* 0x00000008302ad825 */ /* 0x000fe400078e005c */
[----:B------:R-:W4:Y:S04]  /*3ad0*/  @!P6 LDG.E.64 R40, desc[UR8][R40.64] ;  /* 0x000000082828e981 */ /* 0x000f28000c1e1b00 */
[----:B------:R-:W5:Y:S01]  /*3ae0*/  @!P5 LDG.E.64 R42, desc[UR8][R42.64] ;  /* 0x000000082a2ad981 */ /* 0x000f62000c1e1b00 */
[----:B------:R-:W-:Y:S01]  /*3af0*/  IADD3 R45, PT, PT, R45, 0x8, RZ ;  /* 0x000000082d2d7810 */ /* 0x000fe20007ffe0ff */
[----:B------:R-:W-:Y:S01]  /*3b00*/  UIADD3 UR6, UPT, UPT, UR6, 0x8, URZ ;  /* 0x0000000806067890 */ /* 0x000fe2000fffe0ff */
[----:B------:R-:W-:-:S02]  /*3b10*/  LEA R46, R68, R46, 0x3 ;  /* 0x0000002e442e7211 */ /* 0x000fc400078e18ff */
        /* <DEDUP_REMOVED lines=8> */
[----:B------:R-:W-:Y:S01]  /*3ba0*/  @!P0 FADD.FTZ R53, R53, R37 ;  /* 0x0000002535358221 */ /* 0x000fe20000010000 */
[----:B------:R-:W-:Y:S02]  /*3bb0*/  ISETP.NE.AND P0, PT, R45, R75, PT ;  /* 0x0000004b2d00720c */ /* 0x000fe40003f05270 */
[----:B---3--:R-:W-:Y:S01]  /*3bc0*/  @!P2 FADD.FTZ R52, R52, R38 ;  /* 0x000000263434a221 */ /* 0x008fe20000010000 */
[----:B------:R-:W-:-:S03]  /*3bd0*/  @!P2 FADD.FTZ R53, R53, R39 ;  /* 0x000000273535a221 */ /* 0x000fc60000010000 */
[----:B----4-:R-:W-:Y:S01]  /*3be0*/  @!P6 FADD.FTZ R52, R52, R40 ;  /* 0x000000283434e221 */ /* 0x010fe20000010000 */
[----:B------:R-:W-:-:S03]  /*3bf0*/  @!P6 FADD.FTZ R53, R53, R41 ;  /* 0x000000293535e221 */ /* 0x000fc60000010000 */
[----:B-----5:R-:W-:Y:S01]  /*3c00*/  @!P5 FADD.FTZ R52, R52, R42 ;  /* 0x0000002a3434d221 */ /* 0x020fe20000010000 */
[----:B------:R-:W-:Y:S02]  /*3c10*/  @!P5 FADD.FTZ R53, R53, R43 ;  /* 0x0000002b3535d221 */ /* 0x000fe40000010000 */
[----:B------:R-:W-:Y:S05]  /*3c20*/  @P0 BRA `(.L_x_1299) ;  /* 0xfffffffc00140947 */ /* 0x000fea000383ffff */
[----:B------:R-:W-:-:S07]  /*3c30*/  MOV R42, R75 ;  /* 0x0000004b002a7202 */ /* 0x000fce0000000f00 */
.L_x_1298:
[----:B------:R-:W-:-:S13]  /*3c40*/  ISETP.NE.AND P0, PT, R83, RZ, PT ;  /* 0x000000ff5300720c */ /* 0x000fda0003f05270 */
[----:B------:R-:W-:Y:S05]  /*3c50*/  @!P0 BRA `(.L_x_1295) ;  /* 0x0000000000f08947 */ /* 0x000fea0003800000 */
[----:B----4-:R-:W-:Y:S02]  /*3c60*/  IADD3 R36, PT, PT, R83, -0x1, RZ ;  /* 0xffffffff53247810 */ /* 0x010fe40007ffe0ff */
[----:B-1----:R-:W-:Y:S02]  /*3c70*/  LOP3.LUT P0, R43, R66, 0x3, RZ, 0xc0, !PT ;  /* 0x00000003422b7812 */ /* 0x002fe4000780c0ff */
[----:B------:R-:W-:-:S13]  /*3c80*/  ISETP.GE.U32.AND P2, PT, R36, 0x3, PT ;  /* 0x000000032400780c */ /* 0x000fda0003f46070 */
[----:B------:R-:W-:Y:S05]  /*3c90*/  @!P2 BRA `(.L_x_1300) ;  /* 0x000000000070a947 */ /* 0x000fea0003800000 */
[----:B------:R-:W-:-:S13]  /*3ca0*/  ISETP.EQ.OR P6, PT, R42, UR11, P1 ;  /* 0x0000000b2a007c0c */ /* 0x000fda0008fc2670 */
[----:B------:R-:W-:-:S04]  /*3cb0*/  @!P6 IMAD R37, R42, R68, R69 ;  /* 0x000000442a25e224 */ /* 0x000fc800078e0245 */
[----:B------:R-:W-:-:S06]  /*3cc0*/  @!P6 IMAD.WIDE.U32 R36, R37, 0x8, R92 ;  /* 0x000000082524e825 */ /* 0x000fcc00078e005c */
[----:B------:R-:W0:Y:S01]  /*3cd0*/  @!P6 LDG.E.64 R36, desc[UR8][R36.64] ;  /* 0x000000082424e981 */ /* 0x000e22000c1e1b00 */
[C---:B------:R-:W-:Y:S02]  /*3ce0*/  IADD3 R39, PT, PT, R42.reuse, 0x1, RZ ;  /* 0x000000012a277810 */ /* 0x040fe40007ffe0ff */
[C---:B------:R-:W-:Y:S02]  /*3cf0*/  IADD3 R41, PT, PT, R42.reuse, 0x2, RZ ;  /* 0x000000022a297810 */ /* 0x040fe40007ffe0ff */
[----:B------:R-:W-:Y:S02]  /*3d00*/  ISETP.EQ.OR P5, PT, R39, UR11, P1 ;  /* 0x0000000b27007c0c */ /* 0x000fe40008fa2670 */
[----:B------:R-:W-:Y:S02]  /*3d10*/  IADD3 R45, PT, PT, R42, 0x3, RZ ;  /* 0x000000032a2d7810 */ /* 0x000fe40007ffe0ff */
[----:B------:R-:W-:-:S09]  /*3d20*/  ISETP.EQ.OR P2, PT, R41, UR11, P1 ;  /* 0x0000000b29007c0c */ /* 0x000fd20008f42670 */
[----:B------:R-:W-:-:S04]  /*3d30*/  @!P5 IMAD R39, R39, R68, R69 ;  /* 0x000000442727d224 */ /* 0x000fc800078e0245 */
[----:B------:R-:W-:Y:S02]  /*3d40*/  @!P2 IMAD R41, R41, R68, R69 ;  /* 0x000000442929a224 */ /* 0x000fe400078e0245 */
[----:B0--3--:R-:W-:Y:S01]  /*3d50*/  @!P6 FADD.FTZ R52, R52, R36 ;  /* 0x000000243434e221 */ /* 0x009fe20000010000 */
[----:B------:R-:W-:Y:S01]  /*3d60*/  @!P6 FADD.FTZ R53, R53, R37 ;  /* 0x000000253535e221 */ /* 0x000fe20000010000 */
[----:B------:R-:W-:Y:S01]  /*3d70*/  ISETP.EQ.OR P6, PT, R45, UR11, P1 ;  /* 0x0000000b2d007c0c */ /* 0x000fe20008fc2670 */
[----:B------:R-:W-:-:S04]  /*3d80*/  @!P5 IMAD.WIDE.U32 R36, R39, 0x8, R92 ;  /* 0x000000082724d825 */ /* 0x000fc800078e005c */
[----:B------:R-:W-:Y:S02]  /*3d90*/  @!P2 IMAD.WIDE.U32 R38, R41, 0x8, R92 ;  /* 0x000000082926a825 */ /* 0x000fe400078e005c */
[----:B------:R-:W2:Y:S04]  /*3da0*/  @!P5 LDG.E.64 R36, desc[UR8][R36.64] ;  /* 0x000000082424d981 */ /* 0x000ea8000c1e1b00 */
[----:B------:R-:W3:Y:S02]  /*3db0*/  @!P2 LDG.E.64 R38, desc[UR8][R38.64] ;  /* 0x000000082626a981 */ /* 0x000ee4000c1e1b00 */
[----:B------:R-:W-:-:S04]  /*3dc0*/  @!P6 IMAD R45, R45, R68, R69 ;  /* 0x000000442d2de224 */ /* 0x000fc800078e0245 */
[----:B------:R-:W-:-:S06]  /*3dd0*/  @!P6 IMAD.WIDE.U32 R40, R45, 0x8, R92 ;  /* 0x000000082d28e825 */ /* 0x000fcc00078e005c */
[----:B------:R-:W4:Y:S01]  /*3de0*/  @!P6 LDG.E.64 R40, desc[UR8][R40.64] ;  /* 0x000000082828e981 */ /* 0x000f22000c1e1b00 */
[----:B------:R-:W-:Y:S01]  /*3df0*/  IADD3 R42, PT, PT, R42, 0x4, RZ ;  /* 0x000000042a2a7810 */ /* 0x000fe20007ffe0ff */
[----:B--2---:R-:W-:Y:S01]  /*3e00*/  @!P5 FADD.FTZ R52, R52, R36 ;  /* 0x000000243434d221 */ /* 0x004fe20000010000 */
[----:B------:R-:W-:-:S03]  /*3e10*/  @!P5 FADD.FTZ R53, R53, R37 ;  /* 0x000000253535d221 */ /* 0x000fc60000010000 */
[----:B---3--:R-:W-:Y:S01]  /*3e20*/  @!P2 FADD.FTZ R52, R52, R38 ;  /* 0x000000263434a221 */ /* 0x008fe20000010000 */
[----:B------:R-:W-:-:S03]  /*3e30*/  @!P2 FADD.FTZ R53, R53, R39 ;  /* 0x000000273535a221 */ /* 0x000fc60000010000 */
[----:B----4-:R-:W-:Y:S01]  /*3e40*/  @!P6 FADD.FTZ R52, R52, R40 ;  /* 0x000000283434e221 */ /* 0x010fe20000010000 */
[----:B------:R-:W-:-:S07]  /*3e50*/  @!P6 FADD.FTZ R53, R53, R41 ;  /* 0x000000293535e221 */ /* 0x000fce0000010000 */
.L_x_1300:
[----:B------:R-:W-:Y:S05]  /*3e60*/  @!P0 BRA `(.L_x_1295) ;  /* 0x00000000006c8947 */ /* 0x000fea0003800000 */
[----:B------:R-:W-:Y:S02]  /*3e70*/  ISETP.NE.AND P0, PT, R43, 0x1, PT ;  /* 0x000000012b00780c */ /* 0x000fe40003f05270 */
[----:B------:R-:W-:-:S11]  /*3e80*/  LOP3.LUT R40, R66, 0x1, RZ, 0xc0, !PT ;  /* 0x0000000142287812 */ /* 0x000fd600078ec0ff */
[----:B------:R-:W-:Y:S05]  /*3e90*/  @!P0 BRA `(.L_x_1301) ;  /* 0x0000000000388947 */ /* 0x000fea0003800000 */
[C---:B------:R-:W-:Y:S02]  /*3ea0*/  IADD3 R39, PT, PT, R42.reuse, 0x1, RZ ;  /* 0x000000012a277810 */ /* 0x040fe40007ffe0ff */
[----:B------:R-:W-:Y:S02]  /*3eb0*/  ISETP.EQ.OR P2, PT, R42, UR11, P1 ;  /* 0x0000000b2a007c0c */ /* 0x000fe40008f42670 */
[----:B------:R-:W-:-:S11]  /*3ec0*/  ISETP.EQ.OR P0, PT, R39, UR11, P1 ;  /* 0x0000000b27007c0c */ /* 0x000fd60008f02670 */
[-CC-:B------:R-:W-:Y:S02]  /*3ed0*/  @!P2 IMAD R37, R42, R68.reuse, R69.reuse ;  /* 0x000000442a25a224 */ /* 0x180fe400078e0245 */
[----:B------:R-:W-:Y:S02]  /*3ee0*/  @!P0 IMAD R39, R39, R68, R69 ;  /* 0x0000004427278224 */ /* 0x000fe400078e0245 */
[----:B------:R-:W-:-:S04]  /*3ef0*/  @!P2 IMAD.WIDE.U32 R36, R37, 0x8, R92 ;  /* 0x000000082524a825 */ /* 0x000fc800078e005c */
[----:B------:R-:W-:Y:S02]  /*3f00*/  @!P0 IMAD.WIDE.U32 R38, R39, 0x8, R92 ;  /* 0x0000000827268825 */ /* 0x000fe400078e005c */
[----:B------:R-:W0:Y:S04]  /*3f10*/  @!P2 LDG.E.64 R36, desc[UR8][R36.64] ;  /* 0x000000082424a981 */ /* 0x000e28000c1e1b00 */
[----:B------:R-:W2:Y:S01]  /*3f20*/  @!P0 LDG.E.64 R38, desc[UR8][R38.64] ;  /* 0x0000000826268981 */ /* 0x000ea2000c1e1b00 */
[----:B------:R-:W-:Y:S01]  /*3f30*/  IADD3 R42, PT, PT, R42, 0x2, RZ ;  /* 0x000000022a2a7810 */ /* 0x000fe20007ffe0ff */
[----:B0--3--:R-:W-:Y:S01]  /*3f40*/  @!P2 FADD.FTZ R52, R52, R36 ;  /* 0x000000243434a221 */ /* 0x009fe20000010000 */
[----:B------:R-:W-:-:S03]  /*3f50*/  @!P2 FADD.FTZ R53, R53, R37 ;  /* 0x000000253535a221 */ /* 0x000fc60000010000 */
[----:B--2---:R-:W-:Y:S01]  /*3f60*/  @!P0 FADD.FTZ R52, R52, R38 ;  /* 0x0000002634348221 */ /* 0x004fe20000010000 */
[----:B------:R-:W-:-:S07]  /*3f70*/  @!P0 FADD.FTZ R53, R53, R39 ;  /* 0x0000002735358221 */ /* 0x000fce0000010000 */
.L_x_1301:
        /* <DEDUP_REMOVED lines=9> */
.L_x_1302:
[----:B------:R-:W-:Y:S05]  /*4010*/  BSYNC.RECONVERGENT B0 ;  /* 0x0000000000007941 */ /* 0x000fea0003800200 */
.L_x_1295:
[----:B------:R-:W5:Y:S01]  /*4020*/  S2UR UR7, SR_CgaCtaId ;  /* 0x00000000000779c3 */ /* 0x000f620000008800 */
[----:B------:R-:W-:Y:S01]  /*4030*/  UMOV UR6, 0x400 ;  /* 0x0000040000067882 */ /* 0x000fe20000000000 */
[----:B------:R-:W0:Y:S01]  /*4040*/  LDCU.64 UR14, c[0x0][0x400] ;  /* 0x00008000ff0e77ac */ /* 0x000e220008000a00 */
[----:B------:R-:W-:Y:S01]  /*4050*/  FADD.FTZ R4, R4, -UR13 ;  /* 0x8000000d04047e21 */ /* 0x000fe20008010000 */
[----:B------:R-:W-:-:S03]  /*4060*/  FADD.FTZ R5, R5, -UR13 ;  /* 0x8000000d05057e21 */ /* 0x000fc60008010000 */
[----:B----4-:R-:W-:Y:S01]  /*4070*/  FMUL.FTZ R39, R4, UR10 ;  /* 0x0000000a04277c20 */ /* 0x010fe20008410000 */
[----:B------:R-:W-:Y:S01]  /*4080*/  FMUL.FTZ R46, R5, UR10 ;  /* 0x0000000a052e7c20 */ /* 0x000fe20008410000 */
[----:B0-----:R-:W-:Y:S01]  /*4090*/  ISETP.GE.U32.AND P0, PT, R86, UR14, PT ;  /* 0x0000000e56007c0c */ /* 0x001fe2000bf06070 */
[----:B-----5:R-:W-:-:S03]  /*40a0*/  ULEA UR6, UR7, UR6, 0x18 ;  /* 0x0000000607067291 */ /* 0x020fc6000f8ec0ff */
[----:B------:R-:W-:-:S06]  /*40b0*/  ISETP.GE.AND.EX P0, PT, R64, UR15, PT, P0 ;  /* 0x0000000f40007c0c */ /* 0x000fcc000bf06300 */
[----:B------:R-:W-:Y:S01]  /*40c0*/  @!P1 STS.64 [UR6+0xc0], R52 ;  /* 0x0000c034ff009988 */ /* 0x000fe20008000a06 */
[----:B------:R-:W-:Y:S01]  /*40d0*/  BAR.SYNC.DEFER_BLOCKING 0x0 ;  /* 0x0000000000007b1d */ /* 0x000fe20000010000 */
[----:B------:R-:W-:-:S04]  /*40e0*/  ISETP.GE.U32.AND P1, PT, R82, UR14, PT ;  /* 0x0000000e52007c0c */ /* 0x000fc8000bf26070 */
[----:B------:R-:W-:Y:S01]  /*40f0*/  ISETP.GE.AND.EX P1, PT, R63, UR15, PT, P1 ;  /* 0x0000000f3f007c0c */ /* 0x000fe2000bf26310 */
[----:B------:R-:W0:Y:S01]  /*4100*/  LDS.64 R36, [UR6+0xc0] ;  /* 0x0000c006ff247984 */ /* 0x000e220008000a00 */
[----:B------:R-:W0:Y:S02]  /*4110*/  LDCU UR6, c[0x0][0x42c] ;  /* 0x00008580ff0677ac */ /* 0x000e240008000800 */
[----:B0-----:R-:W-:Y:S01]  /*4120*/  FMUL.FTZ R36, R36, UR6 ;  /* 0x0000000624247c20 */ /* 0x001fe20008410000 */
[----:B------:R-:W-:-:S04]  /*4130*/  FMUL.FTZ R37, R37, UR6 ;  /* 0x0000000625257c20 */ /* 0x000fc80008410000 */
[----:B------:R-:W-:Y:S01]  /*4140*/  FFMA.FTZ R45, R36, R39, R37 ;  /* 0x00000027242d7223 */ /* 0x000fe20000010025 */
[----:B------:R-:W-:Y:S06]  /*4150*/  @!P3 BRA `(.L_x_1303) ;  /* 0x000000000048b947 */ /* 0x000fec0003800000 */
[----:B------:R-:W-:Y:S01]  /*4160*/  FFMA.FTZ R4, R56, R39, R34 ;  /* 0x0000002738047223 */ /* 0x000fe20000010022 */
[----:B------:R-:W-:-:S03]  /*4170*/  FFMA.FTZ R5, R57, R46, R35 ;  /* 0x0000002e39057223 */ /* 0x000fc60000010023 */
[----:B------:R-:W-:Y:S01]  /*4180*/  FMUL.FTZ R38, R4, -1.4426950216293334961 ;  /* 0xbfb8aa3b04267820 */ /* 0x000fe20000410000 */
[----:B------:R-:W-:-:S05]  /*4190*/  FMUL.FTZ R40, R5, -1.4426950216293334961 ;  /* 0xbfb8aa3b05287820 */ /* 0x000fca0000410000 */
[----:B------:R-:W0:Y:S08]  /*41a0*/  MUFU.EX2 R38, R38 ;  /* 0x0000002600267308 */ /* 0x000e300000000800 */
[----:B------:R-:W4:Y:S01]  /*41b0*/  MUFU.EX2 R40, R40 ;  /* 0x0000002800287308 */ /* 0x000f220000000800 */
[----:B0-----:R-:W-:-:S07]  /*41c0*/  FADD.FTZ R39, R38, 1 ;  /* 0x3f80000026277421 */ /* 0x001fce0000010000 */
[----:B------:R-:W1:Y:S01]  /*41d0*/  MUFU.RCP R39, R39 ;  /* 0x0000002700277308 */ /* 0x000e620000001000 */
[----:B----4-:R-:W-:-:S07]  /*41e0*/  FADD.FTZ R41, R40, 1 ;  /* 0x3f80000028297421 */ /* 0x010fce0000010000 */
[----:B--2---:R-:W0:Y:S01]  /*41f0*/  MUFU.RCP R42, R41 ;  /* 0x00000029002a7308 */ /* 0x004e220000001000 */
        /* <DEDUP_REMOVED lines=8> */
.L_x_1303:
[----:B------:R-:W-:Y:S01]  /*4280*/  FADD.FTZ R6, R6, -UR13 ;  /* 0x8000000d06067e21 */ /* 0x000fe20008010000 */
[----:B------:R-:W-:Y:S01]  /*4290*/  FFMA.FTZ R4, R36, R46, R37 ;  /* 0x0000002e24047223 */ /* 0x000fe20000010025 */
[----:B------:R-:W-:Y:S01]  /*42a0*/  BSSY.RECONVERGENT B0, `(.L_x_1304) ;  /* 0x0000013000007945 */ /* 0x000fe20003800200 */
[----:B------:R-:W-:Y:S01]  /*42b0*/  FFMA.FTZ R2, R56, R2, -R45 ;  /* 0x0000000238027223 */ /* 0x000fe2000001082d */
[----:B------:R-:W-:Y:S01]  /*42c0*/  FADD.FTZ R38, R7, -UR13 ;  /* 0x8000000d07267e21 */ /* 0x000fe20008010000 */
[----:B------:R-:W-:Y:S01]  /*42d0*/  FMUL.FTZ R39, R6, UR10 ;  /* 0x0000000a06277c20 */ /* 0x000fe20008410000 */
[----:B------:R-:W-:Y:S01]  /*42e0*/  FFMA.FTZ R3, R57, R3, -R4 ;  /* 0x0000000339037223 */ /* 0x000fe20000010804 */
[----:B------:R-:W-:Y:S06]  /*42f0*/  @P0 BRA `(.L_x_1305) ;  /* 0x0000000000340947 */ /* 0x000fec0003800000 */
[----:B------:R-:W0:Y:S01]  /*4300*/  LDCU.64 UR16, c[0x0][0x3f8] ;  /* 0x00007f00ff1077ac */ /* 0x000e220008000a00 */
[----:B------:R-:W-:Y:S01]  /*4310*/  MOV R4, R88 ;  /* 0x0000005800047202 */ /* 0x000fe20000000f00 */
[----:B------:R-:W-:Y:S01]  /*4320*/  FMUL.FTZ R2, R2, UR10 ;  /* 0x0000000a02027c20 */ /* 0x000fe20008410000 */
[----:B------:R-:W-:Y:S01]  /*4330*/  MOV R5, R91 ;  /* 0x0000005b00057202 */ /* 0x000fe20000000f00 */
[----:B------:R-:W4:Y:S01]  /*4340*/  LDCU.64 UR6, c[0x0][0x380] ;  /* 0x00007000ff0677ac */ /* 0x000f220008000a00 */
[----:B------:R-:W-:Y:S01]  /*4350*/  FMUL.FTZ R3, R3, UR10 ;  /* 0x0000000a03037c20 */ /* 0x000fe20008410000 */
[----:B0-----:R-:W-:Y:S02]  /*4360*/  IMAD R7, R64, UR16, RZ ;  /* 0x0000001040077c24 */ /* 0x001fe4000f8e02ff */
[----:B------:R-:W-:-:S04]  /*4370*/  IMAD.WIDE.U32 R4, R86, UR16, R4 ;  /* 0x0000001056047c25 */ /* 0x000fc8000f8e0004 */
[----:B------:R-:W-:Y:S01]  /*4380*/  IMAD R7, R86, UR17, R7 ;  /* 0x0000001156077c24 */ /* 0x000fe2000f8e0207 */
[----:B----4-:R-:W-:-:S04]  /*4390*/  LEA R6, P0, R4, UR6, 0x2 ;  /* 0x0000000604067c11 */ /* 0x010fc8000f8010ff */
[----:B------:R-:W-:-:S04]  /*43a0*/  IADD3 R7, PT, PT, R5, R7, RZ ;  /* 0x0000000705077210 */ /* 0x000fc80007ffe0ff */
[----:B------:R-:W-:-:S05]  /*43b0*/  LEA.HI.X R7, R4, UR7, R7, 0x2, P0 ;  /* 0x0000000704077c11 */ /* 0x000fca00080f1407 */
[----:B------:R0:W-:Y:S02]  /*43c0*/  STG.E.64 desc[UR8][R6.64], R2 ;  /* 0x0000000206007986 */ /* 0x0001e4000c101b08 */
.L_x_1305:
[----:B------:R-:W-:Y:S05]  /*43d0*/  BSYNC.RECONVERGENT B0 ;  /* 0x0000000000007941 */ /* 0x000fea0003800200 */
.L_x_1304:
[----:B------:R-:W-:Y:S01]  /*43e0*/  FFMA.FTZ R41, R36, R39, R37 ;  /* 0x0000002724297223 */ /* 0x000fe20000010025 */
[----:B--2---:R-:W-:Y:S01]  /*43f0*/  FMUL.FTZ R42, R38, UR10 ;  /* 0x0000000a262a7c20 */ /* 0x004fe20008410000 */
[----:B------:R-:W-:Y:S06]  /*4400*/  @!P3 BRA `(.L_x_1306) ;  /* 0x000000000048b947 */ /* 0x000fec0003800000 */
[----:B0-----:R-:W-:Y:S01]  /*4410*/  FFMA.FTZ R2, R56, R39, R34 ;  /* 0x0000002738027223 */ /* 0x001fe20000010022 */
        /* <DEDUP_REMOVED lines=17> */
.L_x_1306:
[----:B------:R-:W-:Y:S01]  /*4530*/  FFMA.FTZ R4, R36, R42, R37 ;  /* 0x0000002a24047223 */ /* 0x000fe20000010025 */
[----:B------:R-:W-:Y:S01]  /*4540*/  BSSY.RECONVERGENT B0, `(.L_x_1307) ;  /* 0x0000013000007945 */ /* 0x000fe20003800200 */
[----:B0-----:R-:W-:Y:S01]  /*4550*/  FFMA.FTZ R2, R56, R8, -R41 ;  /* 0x0000000838027223 */ /* 0x001fe20000010829 */
[----:B------:R-:W-:Y:S01]  /*4560*/  FADD.FTZ R26, R26, -UR13 ;  /* 0x8000000d1a1a7e21 */ /* 0x000fe20008010000 */
[----:B------:R-:W-:Y:S01]  /*4570*/  FADD.FTZ R27, R27, -UR13 ;  /* 0x8000000d1b1b7e21 */ /* 0x000fe20008010000 */
[----:B------:R-:W-:Y:S01]  /*4580*/  FFMA.FTZ R3, R57, R9, -R4 ;  /* 0x0000000939037223 */ /* 0x000fe20000010804 */
[----:B------:R-:W-:Y:S06]  /*4590*/  @P1 BRA `(.L_x_1308) ;  /* 0x0000000000341947 */ /* 0x000fec0003800000 */
[----:B------:R-:W0:Y:S01]  /*45a0*/  LDCU.64 UR6, c[0x0][0x3f8] ;  /* 0x00007f00ff0677ac */ /* 0x000e220008000a00 */
[----:B------:R-:W-:Y:S01]  /*45b0*/  MOV R4, R88 ;  /* 0x0000005800047202 */ /* 0x000fe20000000f00 */
[----:B------:R-:W-:Y:S01]  /*45c0*/  FMUL.FTZ R2, R2, UR10 ;  /* 0x0000000a02027c20 */ /* 0x000fe20008410000 */
[----:B------:R-:W-:Y:S01]  /*45d0*/  MOV R5, R91 ;  /* 0x0000005b00057202 */ /* 0x000fe20000000f00 */
[----:B------:R-:W2:Y:S01]  /*45e0*/  LDCU.64 UR16, c[0x0][0x380] ;  /* 0x00007000ff1077ac */ /* 0x000ea20008000a00 */
[----:B------:R-:W-:Y:S01]  /*45f0*/  FMUL.FTZ R3, R3, UR10 ;  /* 0x0000000a03037c20 */ /* 0x000fe20008410000 */
[----:B0-----:R-:W-:Y:S02]  /*4600*/  IMAD R7, R63, UR6, RZ ;  /* 0x000000063f077c24 */ /* 0x001fe4000f8e02ff */
[----:B------:R-:W-:-:S04]  /*4610*/  IMAD.WIDE.U32 R4, R82, UR6, R4 ;  /* 0x0000000652047c25 */ /* 0x000fc8000f8e0004 */
[----:B------:R-:W-:Y:S01]  /*4620*/  IMAD R7, R82, UR7, R7 ;  /* 0x0000000752077c24 */ /* 0x000fe2000f8e0207 */
[----:B--2---:R-:W-:-:S04]  /*4630*/  LEA R6, P0, R4, UR16, 0x2 ;  /* 0x0000001004067c11 */ /* 0x004fc8000f8010ff */
[----:B------:R-:W-:-:S04]  /*4640*/  IADD3 R7, PT, PT, R5, R7, RZ ;  /* 0x0000000705077210 */ /* 0x000fc80007ffe0ff */
[----:B------:R-:W-:-:S05]  /*4650*/  LEA.HI.X R7, R4, UR17, R7, 0x2, P0 ;  /* 0x0000001104077c11 */ /* 0x000fca00080f1407 */
[----:B------:R0:W-:Y:S02]  /*4660*/  STG.E.64 desc[UR8][R6.64], R2 ;  /* 0x0000000206007986 */ /* 0x0001e4000c101b08 */
.L_x_1308:
[----:B------:R-:W-:Y:S05]  /*4670*/  BSYNC.RECONVERGENT B0 ;  /* 0x0000000000007941 */ /* 0x000fea0003800200 */
.L_x_1307:
[----:B------:R-:W-:Y:S01]  /*4680*/  FADD.FTZ R10, R10, -UR13 ;  /* 0x8000000d0a0a7e21 */ /* 0x000fe20008010000 */
[----:B------:R-:W-:Y:S01]  /*4690*/  FADD.FTZ R11, R11, -UR13 ;  /* 0x8000000d0b0b7e21 */ /* 0x000fe20008010000 */
[----:B------:R-:W-:Y:S01]  /*46a0*/  FMUL.FTZ R39, R26, UR10 ;  /* 0x0000000a1a277c20 */ /* 0x000fe20008410000 */
[----:B------:R-:W-:Y:S01]  /*46b0*/  FMUL.FTZ R38, R27, UR10 ;  /* 0x0000000a1b267c20 */ /* 0x000fe20008410000 */
        /* <DEDUP_REMOVED lines=19> */
.L_x_1309:
[----:B------:R-:W-:Y:S04]  /*47f0*/  BSSY.RECONVERGENT B0, `(.L_x_1310) ;  /* 0x0000013000007945 */ /* 0x000fe80003800200 */
[----:B------:R-:W-:Y:S05]  /*4800*/  @P4 BRA `(.L_x_1311) ;  /* 0x0000000000444947 */ /* 0x000fea0003800000 */
[----:B------:R-:W2:Y:S01]  /*4810*/  LDCU.64 UR6, c[0x0][0x3f8] ;  /* 0x00007f00ff0677ac */ /* 0x000ea20008000a00 */
[----:B------:R-:W-:Y:S01]  /*4820*/  MOV R4, R88 ;  /* 0x0000005800047202 */ /* 0x000fe20000000f00 */
[C-C-:B0-----:R-:W-:Y:S01]  /*4830*/  FFMA.FTZ R3, R36.reuse, R39, R37.reuse ;  /* 0x0000002724037223 */ /* 0x141fe20000010025 */
[----:B------:R-:W-:Y:S01]  /*4840*/  MOV R5, R91 ;  /* 0x0000005b00057202 */ /* 0x000fe20000000f00 */
[----:B------:R-:W0:Y:S01]  /*4850*/  LDCU.64 UR16, c[0x0][0x380] ;  /* 0x00007000ff1077ac */ /* 0x000e220008000a00 */
[----:B------:R-:W-:Y:S01]  /*4860*/  FFMA.FTZ R6, R36, R38, R37 ;  /* 0x0000002624067223 */ /* 0x000fe20000010025 */
[----:B------:R-:W-:Y:S01]  /*4870*/  FFMA.FTZ R3, R56, R28, -R3 ;  /* 0x0000001c38037223 */ /* 0x000fe20000010803 */
[----:B--2---:R-:W-:Y:S02]  /*4880*/  IMAD R2, R62, UR6, RZ ;  /* 0x000000063e027c24 */ /* 0x004fe4000f8e02ff */
[----:B------:R-:W-:-:S04]  /*4890*/  IMAD.WIDE.U32 R4, R81, UR6, R4 ;  /* 0x0000000651047c25 */ /* 0x000fc8000f8e0004 */
[----:B------:R-:W-:Y:S01]  /*48a0*/  IMAD R7, R81, UR7, R2 ;  /* 0x0000000751077c24 */ /* 0x000fe2000f8e0202 */
[----:B0-----:R-:W-:-:S04]  /*48b0*/  LEA R2, P0, R4, UR16, 0x2 ;  /* 0x0000001004027c11 */ /* 0x001fc8000f8010ff */
[----:B------:R-:W-:Y:S01]  /*48c0*/  IADD3 R5, PT, PT, R5, R7, RZ ;  /* 0x0000000705057210 */ /* 0x000fe20007ffe0ff */
[----:B------:R-:W-:Y:S01]  /*48d0*/  FFMA.FTZ R7, R57, R29, -R6 ;  /* 0x0000001d39077223 */ /* 0x000fe20000010806 */
[----:B------:R-:W-:Y:S02]  /*48e0*/  FMUL.FTZ R6, R3, UR10 ;  /* 0x0000000a03067c20 */ /* 0x000fe40008410000 */
[----:B------:R-:W-:Y:S01]  /*48f0*/  LEA.HI.X R3, R4, UR17, R5, 0x2, P0 ;  /* 0x0000001104037c11 */ /* 0x000fe200080f1405 */
[----:B------:R-:W-:-:S05]  /*4900*/  FMUL.FTZ R7, R7, UR10 ;  /* 0x0000000a07077c20 */ /* 0x000fca0008410000 */
[----:B------:R2:W-:Y:S02]  /*4910*/  STG.E.64 desc[UR8][R2.64], R6 ;  /* 0x0000000602007986 */ /* 0x0005e4000c101b08 */
.L_x_1311:
[----:B------:R-:W-:Y:S05]  /*4920*/  BSYNC.RECONVERGENT B0 ;  /* 0x0000000000007941 */ /* 0x000fea0003800200 */
.L_x_1310:
[----:B------:R-:W-:Y:S01]  /*4930*/  UISETP.NE.AND UP0, UPT, UR12, URZ, UPT ;  /* 0x000000ff0c00728c */ /* 0x000fe2000bf05270 */
[----:B------:R-:W-:Y:S01]  /*4940*/  FADD.FTZ R29, R14, -UR13 ;  /* 0x8000000d0e1d7e21 */ /* 0x000fe20008010000 */
[----:B------:R-:W-:Y:S01]  /*4950*/  FADD.FTZ R15, R15, -UR13 ;  /* 0x8000000d0f0f7e21 */ /* 0x000fe20008010000 */
[----:B------:R-:W-:Y:S01]  /*4960*/  FADD.FTZ R18, R18, -UR13 ;  /* 0x8000000d12127e21 */ /* 0x000fe20008010000 */
[----:B0-2---:R-:W-:Y:S01]  /*4970*/  FADD.FTZ R2, R19, -UR13 ;  /* 0x8000000d13027e21 */ /* 0x005fe20008010000 */
[----:B------:R-:W-:Y:S01]  /*4980*/  FADD.FTZ R4, R22, -UR13 ;  /* 0x8000000d16047e21 */ /* 0x000fe20008010000 */
[----:B------:R-:W-:Y:S01]  /*4990*/  FADD.FTZ R14, R23, -UR13 ;  /* 0x8000000d170e7e21 */ /* 0x000fe20008010000 */
        /* <DEDUP_REMOVED lines=11> */
[----:B------:R-:W-:Y:S01]  /*4a50*/  ISETP.GE.U32.AND P1, PT, R80, UR14, PT ;  /* 0x0000000e50007c0c */ /* 0x000fe2000bf26070 */
[----:B------:R-:W-:Y:S01]  /*4a60*/  FMUL.FTZ R10, R31, UR10 ;  /* 0x0000000a1f0a7c20 */ /* 0x000fe20008410000 */
[----:B------:R-:W-:Y:S01]  /*4a70*/  ISETP.GE.U32.AND P3, PT, R79, UR14, PT ;  /* 0x0000000e4f007c0c */ /* 0x000fe2000bf66070 */
[--C-:B------:R-:W-:Y:S01]  /*4a80*/  FFMA.FTZ R39, R36, R3, R37.reuse ;  /* 0x0000000324277223 */ /* 0x100fe20000010025 */
[----:B------:R-:W-:Y:S01]  /*4a90*/  ISETP.GE.U32.AND P4, PT, R78, UR14, PT ;  /* 0x0000000e4e007c0c */ /* 0x000fe2000bf86070 */
[C-C-:B------:R-:W-:Y:S01]  /*4aa0*/  FFMA.FTZ R42, R36.reuse, R6, R37.reuse ;  /* 0x00000006242a7223 */ /* 0x140fe20000010025 */
[----:B------:R-:W-:Y:S01]  /*4ab0*/  ISETP.GE.U32.AND P2, PT, R77, UR14, PT ;  /* 0x0000000e4d007c0c */ /* 0x000fe2000bf46070 */
[C-C-:B------:R-:W-:Y:S01]  /*4ac0*/  FFMA.FTZ R27, R36.reuse, R29, R37.reuse ;  /* 0x0000001d241b7223 */ /* 0x140fe20000010025 */
[C-C-:B------:R-:W-:Y:S01]  /*4ad0*/  FFMA.FTZ R28, R36.reuse, R30, R37.reuse ;  /* 0x0000001e241c7223 */ /* 0x140fe20000010025 */
        /* <DEDUP_REMOVED lines=30> */
.L_x_1312:
        /* <DEDUP_REMOVED lines=17> */
.L_x_1314:
[----:B------:R-:W-:Y:S05]  /*4dd0*/  BSYNC.RECONVERGENT B0 ;  /* 0x0000000000007941 */ /* 0x000fea0003800200 */
.L_x_1313:
[----:B------:R-:W-:Y:S05]  /*4de0*/  BRA.U !UP0, `(.L_x_1315) ;  /* 0x0000000108487547 */ /* 0x000fea000b800000 */
[----:B------:R-:W-:Y:S01]  /*4df0*/  FFMA.FTZ R29, R56, R29, R34 ;  /* 0x0000001d381d7223 */ /* 0x000fe20000010022 */
[----:B------:R-:W-:-:S03]  /*4e00*/  FFMA.FTZ R30, R57, R30, R35 ;  /* 0x0000001e391e7223 */ /* 0x000fc60000010023 */
[----:B------:R-:W-:Y:S01]  /*4e10*/  FMUL.FTZ R2, R29, -1.4426950216293334961 ;  /* 0xbfb8aa3b1d027820 */ /* 0x000fe20000410000 */
[----:B0-----:R-:W-:-:S05]  /*4e20*/  FMUL.FTZ R4, R30, -1.4426950216293334961 ;  /* 0xbfb8aa3b1e047820 */ /* 0x001fca0000410000 */
        /* <DEDUP_REMOVED lines=14> */
.L_x_1315:
        /* <DEDUP_REMOVED lines=17> */
.L_x_1317:
[----:B------:R-:W-:Y:S05]  /*5020*/  BSYNC.RECONVERGENT B0 ;  /* 0x0000000000007941 */ /* 0x000fea0003800200 */
.L_x_1316:
        /* <DEDUP_REMOVED lines=19> */
.L_x_1318:
        /* <DEDUP_REMOVED lines=17> */
.L_x_1320:
[----:B------:R-:W-:Y:S05]  /*5270*/  BSYNC.RECONVERGENT B0 ;  /* 0x0000000000007941 */ /* 0x000fea0003800200 */
.L_x_1319:
        /* <DEDUP_REMOVED lines=19> */
.L_x_1321:
[----:B------:R-:W-:Y:S01]  /*53b0*/  BSSY.RECONVERGENT B0, `(.L_x_1322) ;  /* 0x0000011000007945 */ /* 0x000fe20003800200 */
[----:B------:R-:W-:Y:S01]  /*53c0*/  FFMA.FTZ R15, R56, R24, -R15 ;  /* 0x00000018380f7223 */ /* 0x000fe2000001080f */
[----:B0-----:R-:W-:Y:S02]  /*53d0*/  FFMA.FTZ R7, R57, R25, -R18 ;  /* 0x0000001939077223 */ /* 0x001fe40000010812 */
        /* <DEDUP_REMOVED lines=14> */
.L_x_1323:
[----:B------:R-:W-:Y:S05]  /*54c0*/  BSYNC.RECONVERGENT B0 ;  /* 0x0000000000007941 */ /* 0x000fea0003800200 */
.L_x_1322:
        /* <DEDUP_REMOVED lines=19> */
.L_x_1324:
[----:B------:R-:W-:Y:S01]  /*5600*/  ISETP.GE.AND.EX P0, PT, R0, UR15, PT, P0 ;  /* 0x0000000f00007c0c */ /* 0x000fe2000bf06300 */
[----:B------:R-:W-:Y:S01]  /*5610*/  FFMA.FTZ R9, R56, R32, -R9 ;  /* 0x0000002038097223 */ /* 0x000fe20000010809 */
[----:B------:R-:W-:Y:S01]  /*5620*/  FFMA.FTZ R36, R57, R33, -R36 ;  /* 0x0000002139247223 */ /* 0x000fe20000010824 */
[----:B------:R-:W-:Y:S02]  /*5630*/  BSSY.RECONVERGENT B0, `(.L_x_1325) ;  /* 0x000000e000007945 */ /* 0x000fe40003800200 */
[----:B0-----:R-:W-:Y:S01]  /*5640*/  FMUL.FTZ R4, R9, UR10 ;  /* 0x0000000a09047c20 */ /* 0x001fe20008410000 */
[----:B------:R-:W-:-:S07]  /*5650*/  FMUL.FTZ R5, R36, UR10 ;  /* 0x0000000a24057c20 */ /* 0x000fce0008410000 */
[----:B------:R-:W-:Y:S05]  /*5660*/  @P0 BRA `(.L_x_1326) ;  /* 0x0000000000280947 */ /* 0x000fea0003800000 */
[----:B------:R-:W0:Y:S01]  /*5670*/  LDCU.64 UR6, c[0x0][0x3f8] ;  /* 0x00007f00ff0677ac */ /* 0x000e220008000a00 */
[----:B------:R-:W-:Y:S01]  /*5680*/  MOV R89, R91 ;  /* 0x0000005b00597202 */ /* 0x000fe20000000f00 */
[----:B------:R-:W2:Y:S01]  /*5690*/  LDCU.64 UR14, c[0x0][0x380] ;  /* 0x00007000ff0e77ac */ /* 0x000ea20008000a00 */
[----:B0-----:R-:W-:Y:S02]  /*56a0*/  IMAD R3, R0, UR6, RZ ;  /* 0x0000000600037c24 */ /* 0x001fe4000f8e02ff */
[----:B------:R-:W-:-:S04]  /*56b0*/  IMAD.WIDE.U32 R88, R76, UR6, R88 ;  /* 0x000000064c587c25 */ /* 0x000fc8000f8e0058 */
[----:B------:R-:W-:Y:S01]  /*56c0*/  IMAD R3, R76, UR7, R3 ;  /* 0x000000074c037c24 */ /* 0x000fe2000f8e0203 */
[----:B--2---:R-:W-:-:S04]  /*56d0*/  LEA R2, P0, R88, UR14, 0x2 ;  /* 0x0000000e58027c11 */ /* 0x004fc8000f8010ff */
[----:B------:R-:W-:-:S04]  /*56e0*/  IADD3 R3, PT, PT, R89, R3, RZ ;  /* 0x0000000359037210 */ /* 0x000fc80007ffe0ff */
[----:B------:R-:W-:-:S05]  /*56f0*/  LEA.HI.X R3, R88, UR15, R3, 0x2, P0 ;  /* 0x0000000f58037c11 */ /* 0x000fca00080f1403 */
[----:B------:R0:W-:Y:S02]  /*5700*/  STG.E.64 desc[UR8][R2.64], R4 ;  /* 0x0000000402007986 */ /* 0x0001e4000c101b08 */
.L_x_1326:
[----:B------:R-:W-:Y:S05]  /*5710*/  BSYNC.RECONVERGENT B0 ;  /* 0x0000000000007941 */ /* 0x000fea0003800200 */
.L_x_1325:
[----:B------:R-:W-:Y:S02]  /*5720*/  IADD3 R71, PT, PT, R68, R71, RZ ;  /* 0x0000004744477210 */ /* 0x000fe40007ffe0ff */
[----:B------:R-:W-:Y:S02]  /*5730*/  IADD3 R72, PT, PT, R72, 0x1, RZ ;  /* 0x0000000148487810 */ /* 0x000fe40007ffe0ff */
[----:B------:R-:W-:-:S13]  /*5740*/  ISETP.GE.AND P0, PT, R71, UR4, PT ;  /* 0x0000000447007c0c */ /* 0x000fda000bf06270 */
[----:B------:R-:W-:Y:S05]  /*5750*/  @!P0 BRA `(.L_x_1327) ;  /* 0xffffffac00048947 */ /* 0x000fea000383ffff */
.L_x_1284:
[----:B0-----:R-:W0:Y:S01]  /*5760*/  LDC R4, c[0x0][0x370] ;  /* 0x0000dc00ff047b82 */ /* 0x001e220000000800 */
[----:B------:R-:W-:Y:S01]  /*5770*/  ISETP.NE.AND P2, PT, R70, RZ, PT ;  /* 0x000000ff4600720c */ /* 0x000fe20003f45270 */
[----:B------:R-:W-:Y:S06]  /*5780*/  BSSY.RECONVERGENT B0, `(.L_x_1328) ;  /* 0x0000011000007945 */ /* 0x000fec0003800200 */
[----:B------:R-:W2:Y:S08]  /*5790*/  LDC R7, c[0x0][0x374] ;  /* 0x0000dd00ff077b82 */ /* 0x000eb00000000800 */
[----:B------:R-:W4:Y:S01]  /*57a0*/  LDC.64 R2, c[0x0][0x3c8] ;  /* 0x0000f200ff027b82 */ /* 0x000f220000000a00 */
[----:B0-----:R-:W-:-:S02]  /*57b0*/  IADD3 R5, PT, PT, R4, -0x1, RZ ;  /* 0xffffffff04057810 */ /* 0x001fc40007ffe0ff */
[----:B------:R-:W-:Y:S02]  /*57c0*/  ISETP.NE.AND P1, PT, R4, 0x1, PT ;  /* 0x000000010400780c */ /* 0x000fe40003f25270 */
[----:B--2---:R-:W-:-:S04]  /*57d0*/  IADD3 R0, PT, PT, R7, -0x1, RZ ;  /* 0xffffffff07007810 */ /* 0x004fc80007ffe0ff */
        /* <DEDUP_REMOVED lines=11> */
.L_x_1329:
[----:B------:R-:W-:Y:S05]  /*5890*/  BSYNC.RECONVERGENT B0 ;  /* 0x0000000000007941 */ /* 0x000fea0003800200 */
.L_x_1328:
[----:B------:R-:W-:Y:S05]  /*58a0*/  @P0 EXIT ;  /* 0x000000000000094d */ /* 0x000fea0003800000 */
[----:B------:R-:W-:Y:S05]  /*58b0*/  @P2 BRA `(.L_x_1330) ;  /* 0x0000000000202947 */ /* 0x000fea0003800000 */
[----:B------:R-:W-:-:S05]  /*58c0*/  IMAD R0, R4, R7, RZ ;  /* 0x0000000704007224 */ /* 0x000fca00078e02ff */
[----:B------:R-:W-:-:S13]  /*58d0*/  ISETP.NE.AND P0, PT, R0, -0x1, PT ;  /* 0xffffffff0000780c */ /* 0x000fda0003f05270 */
[----:B------:R-:W-:Y:S05]  /*58e0*/  @!P0 BRA `(.L_x_1330) ;  /* 0x0000000000148947 */ /* 0x000fea0003800000 */
.L_x_1331:
[----:B0-----:R-:W2:Y:S04]  /*58f0*/  LDG.E.STRONG.GPU R5, desc[UR8][R2.64] ;  /* 0x0000000802057981 */ /* 0x001ea8000c1ef900 */
[----:B--2---:R-:W-:Y:S01]  /*5900*/  CCTL.IVALL ;  /* 0x00000000ff00798f */ /* 0x004fe20002000000 */
[----:B------:R-:W-:Y:S05]  /*5910*/  YIELD ;  /* 0x0000000000007946 */ /* 0x000fea0003800000 */
[----:B------:R-:W-:-:S13]  /*5920*/  ISETP.NE.AND P0, PT, R5, R0, PT ;  /* 0x000000000500720c */ /* 0x000fda0003f05270 */
[----:B------:R-:W-:Y:S05]  /*5930*/  @P0 BRA `(.L_x_1331) ;  /* 0xfffffffc00ec0947 */ /* 0x000fea000383ffff */
.L_x_1330:
[----:B------:R-:W-:Y:S05]  /*5940*/  WARPSYNC.ALL ;  /* 0x0000000000007948 */ /* 0x000fea0003800000 */
[----:B0-----:R-:W0:Y:S08]  /*5950*/  LDC.64 R4, c[0x0][0x3f8] ;  /* 0x0000fe00ff047b82 */ /* 0x001e300000000a00 */
        /* <DEDUP_REMOVED lines=49> */
[----:B------:R-:W2:Y:S01]  /*5c70*/  LDCU.64 UR6, c[0x0][0x390] ;  /* 0x00007200ff0677ac */ /* 0x000ea20008000a00 */
[----:B------:R-:W-:Y:S02]  /*5c80*/  LOP3.LUT R9, R9, 0x3, RZ, 0xc0, !PT ;  /* 0x0000000309097812 */ /* 0x000fe400078ec0ff */
[--C-:B------:R-:W-:Y:S01]  /*5c90*/  SHF.L.U64.HI R22, R70, 0x3, R71.reuse ;  /* 0x0000000346167819 */ /* 0x100fe20000010247 */
[----:B------:R-:W4:Y:S01]  /*5ca0*/  LDCU.64 UR10, c[0x0][0x388] ;  /* 0x00007100ff0a77ac */ /* 0x000f220008000a00 */
[----:B------:R-:W-:Y:S01]  /*5cb0*/  SHF.L.U32 R29, R5, 0x2, RZ ;  /* 0x00000002051d7819 */ /* 0x000fe200000006ff */
[----:B------:R-:W-:Y:S01]  /*5cc0*/  IMAD.WIDE.U32 R6, R9, 0x280, R70 ;  /* 0x0000028009067825 */ /* 0x000fe200078e0046 */
[----:B------:R-:W-:-:S02]  /*5cd0*/  SHF.L.U64.HI R31, R3, 0x2, R0 ;  /* 0x00000002031f7819 */ /* 0x000fc40000010200 */
[----:B------:R-:W-:Y:S02]  /*5ce0*/  SHF.L.U64.HI R27, R28, 0x2, R33 ;  /* 0x000000021c1b7819 */ /* 0x000fe40000010221 */
[C---:B0-----:R-:W-:Y:S01]  /*5cf0*/  LEA R25, P1, R70.reuse, UR4, 0x2 ;  /* 0x0000000446197c11 */ /* 0x041fe2000f8210ff */
[----:B------:R-:W-:Y:S01]  /*5d00*/  UMOV UR4, URZ ;  /* 0x000000ff00047c82 */ /* 0x000fe20008000000 */
[----:B--2---:R-:W-:Y:S02]  /*5d10*/  IADD3 R23, P2, PT, R21, UR6, RZ ;  /* 0x0000000615177c10 */ /* 0x004fe4000ff5e0ff */
[----:B------:R-:W-:Y:S02]  /*5d20*/  LEA.HI.X R26, R70, UR5, R71, 0x2, P1 ;  /* 0x00000005461a7c11 */ /* 0x000fe400088f1447 */
[----:B------:R-:W-:Y:S02]  /*5d30*/  IADD3 R71, PT, PT, R7, UR4, RZ ;  /* 0x0000000407477c10 */ /* 0x000fe4000fffe0ff */
[----:B------:R-:W-:Y:S01]  /*5d40*/  MOV R70, R6 ;  /* 0x0000000600467202 */ /* 0x000fe20000000f00 */
[----:B------:R-:W-:Y:S01]  /*5d50*/  IMAD.WIDE.U32 R6, R4, 0x4, RZ ;  /* 0x0000000404067825 */ /* 0x000fe200078e00ff */
[----:B------:R-:W-:-:S02]  /*5d60*/  IADD3.X R24, PT, PT, R22, UR7, RZ, P2, !PT ;  /* 0x0000000716187c10 */ /* 0x000fc400097fe4ff */
[----:B----4-:R-:W-:Y:S02]  /*5d70*/  IADD3 R21, P1, PT, R21, UR10, RZ ;  /* 0x0000000a15157c10 */ /* 0x010fe4000ff3e0ff */
[----:B------:R-:W-:Y:S02]  /*5d80*/  IADD3 R2, P2, PT, RZ, -R9, RZ ;  /* 0x80000009ff027210 */ /* 0x000fe40007f5e0ff */
[----:B------:R-:W-:Y:S02]  /*5d90*/  IADD3.X R22, PT, PT, R22, UR11, RZ, P1, !PT ;  /* 0x0000000b16167c10 */ /* 0x000fe40008ffe4ff */
[----:B------:R-:W-:Y:S02]  /*5da0*/  IADD3 R29, PT, PT, R7, R29, RZ ;  /* 0x0000001d071d7210 */ /* 0x000fe40007ffe0ff */
[----:B------:R-:W-:-:S07]  /*5db0*/  IADD3.X R20, PT, PT, RZ, -0x1, RZ, P2, !PT ;  /* 0xffffffffff147810 */ /* 0x000fce00017fe4ff */
.L_x_1334:
        /* <DEDUP_REMOVED lines=10> */
[----:B------:R-:W5:Y:S04]  /*5e60*/  LDG.E R18, desc[UR8][R12.64] ;  /* 0x000000080c127981 */ /* 0x000f68000c1e1900 */
[----:B------:R-:W5:Y:S01]  /*5e70*/  LDG.E R19, desc[UR8][R14.64] ;  /* 0x000000080e137981 */ /* 0x000f62000c1e1900 */
[----:B0-----:R-:W-:-:S02]  /*5e80*/  MOV R10, R23 ;  /* 0x00000017000a7202 */ /* 0x001fc40000000f00 */
[----:B----4-:R-:W-:Y:S02]  /*5e90*/  MOV R8, R21 ;  /* 0x0000001500087202 */ /* 0x010fe40000000f00 */
        /* <DEDUP_REMOVED lines=13> */
[----:B-----5:R0:W-:Y:S01]  /*5f70*/  STG.E.64 desc[UR8][R10.64], R18 ;  /* 0x000000120a007986 */ /* 0x0201e2000c101b08 */
[----:B------:R-:W-:Y:S05]  /*5f80*/  @P1 BRA `(.L_x_1334) ;  /* 0xfffffffc008c1947 */ /* 0x000fea000383ffff */
.L_x_1333:
[----:B------:R-:W-:Y:S05]  /*5f90*/  BSYNC.RECONVERGENT B0 ;  /* 0x0000000000007941 */ /* 0x000fea0003800200 */
.L_x_1332:
[----:B------:R-:W-:Y:S05]  /*5fa0*/  @!P0 EXIT ;  /* 0x000000000000894d */ /* 0x000fea0003800000 */
[----:B------:R-:W-:Y:S01]  /*5fb0*/  SHF.L.U64.HI R37, R28, 0x2, R33 ;  /* 0x000000021c257819 */ /* 0x000fe20000010221 */
[----:B------:R-:W2:Y:S01]  /*5fc0*/  LDCU.64 UR4, c[0x0][0x3d8] ;  /* 0x00007b00ff0477ac */ /* 0x000ea20008000a00 */
[C---:B------:R-:W-:Y:S02]  /*5fd0*/  SHF.L.U64.HI R31, R4.reuse, 0x2, R5 ;  /* 0x00000002041f7819 */ /* 0x040fe40000010205 */
[----:B------:R-:W-:Y:S01]  /*5fe0*/  SHF.L.U32 R29, R4, 0x2, RZ ;  /* 0x00000002041d7819 */ /* 0x000fe200000006ff */
[----:B------:R-:W4:Y:S01]  /*5ff0*/  LDCU.64 UR6, c[0x0][0x388] ;  /* 0x00007100ff0677ac */ /* 0x000f220008000a00 */
[----:B------:R-:W-:Y:S02]  /*6000*/  SHF.L.U32 R39, R28, 0x2, RZ ;  /* 0x000000021c277819 */ /* 0x000fe400000006ff */
[C---:B------:R-:W-:Y:S01]  /*6010*/  SHF.L.U64.HI R33, R3.reuse, 0x2, R0 ;  /* 0x0000000203217819 */ /* 0x040fe20000010200 */
[----:B------:R-:W0:Y:S01]  /*6020*/  LDCU.64 UR10, c[0x0][0x390] ;  /* 0x00007200ff0a77ac */ /* 0x000e220008000a00 */
[----:B------:R-:W-:-:S07]  /*6030*/  SHF.L.U32 R35, R3, 0x2, RZ ;  /* 0x0000000203237819 */ /* 0x000fce00000006ff */
.L_x_1335:
[C---:B0-----:R-:W-:Y:S02]  /*6040*/  SHF.L.U32 R16, R70.reuse, 0x2, RZ ;  /* 0x0000000246107819 */ /* 0x041fe400000006ff */
[----:B------:R-:W-:Y:S02]  /*6050*/  SHF.L.U64.HI R2, R70, 0x2, R71 ;  /* 0x0000000246027819 */ /* 0x000fe40000010247 */
[----:B--2---:R-:W-:-:S04]  /*6060*/  IADD3 R4, P0, PT, R16, UR4, RZ ;  /* 0x0000000410047c10 */ /* 0x004fc8000ff1e0ff */
[----:B------:R-:W-:Y:S02]  /*6070*/  IADD3.X R5, PT, PT, R2, UR5, RZ, P0, !PT ;  /* 0x0000000502057c10 */ /* 0x000fe400087fe4ff */
[C---:B------:R-:W-:Y:S02]  /*6080*/  IADD3 R6, P0, PT, R4.reuse, R35, RZ ;  /* 0x0000002304067210 */ /* 0x040fe40007f1e0ff */
[C---:B-1----:R-:W-:Y:S01]  /*6090*/  IADD3 R10, P1, PT, R4.reuse, R39, RZ ;  /* 0x00000027040a7210 */ /* 0x042fe20007f3e0ff */
[----:B------:R0:W2:Y:S01]  /*60a0*/  LDG.E R18, desc[UR8][R4.64] ;  /* 0x0000000804127981 */ /* 0x0000a2000c1e1900 */
[C---:B------:R-:W-:Y:S02]  /*60b0*/  IADD3.X R7, PT, PT, R5.reuse, R33, RZ, P0, !PT ;  /* 0x0000002105077210 */ /* 0x040fe400007fe4ff */
[----:B------:R-:W-:Y:S02]  /*60c0*/  IADD3 R8, P0, PT, R4, R29, RZ ;  /* 0x0000001d04087210 */ /* 0x000fe40007f1e0ff */
[C---:B------:R-:W-:Y:S01]  /*60d0*/  IADD3.X R11, PT, PT, R5.reuse, R37, RZ, P1, !PT ;  /* 0x00000025050b7210 */ /* 0x040fe20000ffe4ff */
[----:B------:R5:W2:Y:S01]  /*60e0*/  LDG.E R19, desc[UR8][R6.64] ;  /* 0x0000000806137981 */ /* 0x000aa2000c1e1900 */
[----:B------:R-:W-:-:S03]  /*60f0*/  IADD3.X R9, PT, PT, R5, R31, RZ, P0, !PT ;  /* 0x0000001f05097210 */ /* 0x000fc600007fe4ff */
[----:B------:R-:W3:Y:S04]  /*6100*/  LDG.E R21, desc[UR8][R10.64] ;  /* 0x000000080a157981 */ /* 0x000ee8000c1e1900 */
[----:B------:R1:W3:Y:S01]  /*6110*/  LDG.E R20, desc[UR8][R8.64] ;  /* 0x0000000808147981 */ /* 0x0002e2000c1e1900 */
[C---:B------:R-:W-:Y:S02]  /*6120*/  SHF.L.U32 R27, R70.reuse, 0x3, RZ ;  /* 0x00000003461b7819 */ /* 0x040fe400000006ff */
[----:B------:R-:W-:Y:S02]  /*6130*/  SHF.L.U64.HI R71, R70, 0x3, R71 ;  /* 0x0000000346477819 */ /* 0x000fe40000010247 */
[----:B------:R-:W-:Y:S02]  /*6140*/  LOP3.LUT R14, R27, 0xfffffff8, RZ, 0xc0, !PT ;  /* 0xfffffff81b0e7812 */ /* 0x000fe400078ec0ff */
[----:B------:R-:W-:-:S02]  /*6150*/  LOP3.LUT R16, R16, 0xfffffffc, RZ, 0xc0, !PT ;  /* 0xfffffffc10107812 */ /* 0x000fc400078ec0ff */
[C---:B----4-:R-:W-:Y:S02]  /*6160*/  IADD3 R12, P0, PT, R14.reuse, UR6, RZ ;  /* 0x000000060e0c7c10 */ /* 0x050fe4000ff1e0ff */
[----:B0-----:R-:W-:Y:S02]  /*6170*/  LOP3.LUT R4, R71, 0x3, RZ, 0xc0, !PT ;  /* 0x0000000347047812 */ /* 0x001fe400078ec0ff */
[----:B------:R-:W-:Y:S02]  /*6180*/  IADD3 R14, P1, PT, R14, UR10, RZ ;  /* 0x0000000a0e0e7c10 */ /* 0x000fe4000ff3e0ff */
[----:B------:R-:W-:Y:S02]  /*6190*/  LOP3.LUT R2, R2, 0x3, RZ, 0xc0, !PT ;  /* 0x0000000302027812 */ /* 0x000fe400078ec0ff */
[----:B------:R-:W-:Y:S02]  /*61a0*/  IADD3 R16, P2, PT, R16, UR4, RZ ;  /* 0x0000000410107c10 */ /* 0x000fe4000ff5e0ff */
[----:B------:R-:W-:-:S02]  /*61b0*/  IADD3.X R13, PT, PT, R4, UR7, RZ, P0, !PT ;  /* 0x00000007040d7c10 */ /* 0x000fc400087fe4ff */
[----:B------:R-:W-:Y:S02]  /*61c0*/  IADD3.X R15, PT, PT, R4, UR11, RZ, P1, !PT ;  /* 0x0000000b040f7c10 */ /* 0x000fe40008ffe4ff */
[----:B------:R-:W-:Y:S02]  /*61d0*/  IADD3.X R17, PT, PT, R2, UR5, RZ, P2, !PT ;  /* 0x0000000502117c10 */ /* 0x000fe400097fe4ff */
[C---:B------:R-:W-:Y:S02]  /*61e0*/  IADD3 R4, P0, PT, R16.reuse, R35, RZ ;  /* 0x0000002310047210 */ /* 0x040fe40007f1e0ff */
[C---:B-----5:R-:W-:Y:S02]  /*61f0*/  IADD3 R6, P1, PT, R16.reuse, R29, RZ ;  /* 0x0000001d10067210 */ /* 0x060fe40007f3e0ff */
[----:B-1----:R-:W-:Y:S02]  /*6200*/  IADD3 R8, P2, PT, R16, R39, RZ ;  /* 0x0000002710087210 */ /* 0x002fe40007f5e0ff */
[----:B------:R-:W-:-:S02]  /*6210*/  IADD3.X R5, PT, PT, R17, R33, RZ, P0, !PT ;  /* 0x0000002111057210 */ /* 0x000fc400007fe4ff */
[C---:B------:R-:W-:Y:S02]  /*6220*/  IADD3.X R7, PT, PT, R17.reuse, R31, RZ, P1, !PT ;  /* 0x0000001f11077210 */ /* 0x040fe40000ffe4ff */
[----:B------:R-:W-:Y:S01]  /*6230*/  IADD3.X R9, PT, PT, R17, R37, RZ, P2, !PT ;  /* 0x0000002511097210 */ /* 0x000fe200017fe4ff */
[----:B--2---:R0:W-:Y:S04]  /*6240*/  STG.E.64 desc[UR8][R12.64], R18 ;  /* 0x000000120c007986 */ /* 0x0041e8000c101b08 */
[----:B---3--:R1:W-:Y:S04]  /*6250*/  STG.E.64 desc[UR8][R14.64], R20 ;  /* 0x000000140e007986 */ /* 0x0083e8000c101b08 */
        /* <DEDUP_REMOVED lines=48> */
.L_x_1336:
        /* <DEDUP_REMOVED lines=10> */
.L_x_4518:


//--------------------- .text._Z35group_norm_nhwc_bwd_one_pass_kernelI11Fp32IOFp32WLi256ELi80ELi640EEv26Group_norm_nhwc_bwd_params --------------------------
	.section	.text._Z35group_norm_nhwc_bwd_one_pass_kernelI11Fp32IOFp32WLi256ELi80ELi640EEv26Group_norm_nhwc_bwd_params,"ax",@progbits
	.align	128
        .global         _Z35group_norm_nhwc_bwd_one_pass_kernelI11Fp32IOFp32WLi256ELi80ELi640EEv26Group_norm_nhwc_bwd_params
        .type           _Z35group_norm_nhwc_bwd_one_pass_kernelI11Fp32IOFp32WLi256ELi80ELi640EEv26Group_norm_nhwc_bwd_params,@function
        .size           _Z35group_norm_nhwc_bwd_one_pass_kernelI11Fp32IOFp32WLi256ELi80ELi640EEv26Group_norm_nhwc_bwd_params,(.L_x_4519 - _Z35group_norm_nhwc_bwd_one_pass_kernelI11Fp32IOFp32WLi256ELi80ELi640EEv26Group_norm_nhwc_bwd_params)
        .other          _Z35group_norm_nhwc_bwd_one_pass_kernelI11Fp32IOFp32WLi256ELi80ELi640EEv26Group_norm_nhwc_bwd_params,@"STO_CUDA_ENTRY STV_DEFAULT"
_Z35group_norm_nhwc_bwd_one_pass_kernelI11Fp32IOFp32WLi256ELi80ELi640EEv26Group_norm_nhwc_bwd_params:
.text._Z35group_norm_nhwc_bwd_one_pass_kernelI11Fp32IOFp32WLi256ELi80ELi640EEv26Group_norm_nhwc_bwd_params:
        /* <DEDUP_REMOVED lines=10> */
[----:B------:R-:W-:-:S04]  /*00a0*/  UMOV UR4, URZ ;  /* 0x000000ff00047c82 */ /* 0x000fc80008000000 */
        /* <DEDUP_REMOVED lines=8> */
[----:B------:R-:W-:-:S07]  /*0130*/  LOP3.LUT R85, R84, 0xffff, RZ, 0xc0, !PT ;  /* 0x0000ffff54557812 */ /* 0x000fce00078ec0ff */
.L_x_1404:
[----:B0-----:R-:W0:Y:S01]  /*0140*/  LDC R6, c[0x0][0x410] ;  /* 0x00010400ff067b82 */ /* 0x001e220000000800 */
[----:B------:R-:W1:Y:S01]  /*0150*/  LDCU.128 UR16, c[0x0][0x400] ;  /* 0x00008000ff1077ac */ /* 0x000e620008000c00 */
[----:B------:R-:W-:Y:S01]  /*0160*/  ISETP.LE.AND P0, PT, RZ, UR5, PT ;  /* 0x00000005ff007c0c */ /* 0x000fe2000bf03270 */
[----:B------:R-:W2:Y:S05]  /*0170*/  LDCU.U8 UR9, c[0x0][0x414] ;  /* 0x00008280ff0977ac */ /* 0x000eaa0008000000 */
[----:B------:R-:W3:Y:S08]  /*0180*/  S2UR UR8, SR_CTAID.X ;  /* 0x00000000000879c3 */ /* 0x000ef00000002500 */
[----:B------:R-:W3:Y:S01]  /*0190*/  LDC R21, c[0x0][0x41c] ;  /* 0x00010700ff157b82 */ /* 0x000ee20000000800 */
[----:B------:R-:W-:-:S02]  /*01a0*/  CS2R R80, SRZ ;  /* 0x0000000000507805 */ /* 0x000fc4000001ff00 */
[----:B------:R-:W-:Y:S02]  /*01b0*/  CS2R R78, SRZ ;  /* 0x00000000004e7805 */ /* 0x000fe4000001ff00 */
[----:B------:R-:W-:Y:S02]  /*01c0*/  CS2R R76, SRZ ;  /* 0x00000000004c7805 */ /* 0x000fe4000001ff00 */
[----:B------:R-:W-:Y:S02]  /*01d0*/  CS2R R74, SRZ ;  /* 0x00000000004a7805 */ /* 0x000fe4000001ff00 */
[----:B------:R-:W-:Y:S02]  /*01e0*/  CS2R R70, SRZ ;  /* 0x0000000000467805 */ /* 0x000fe4000001ff00 */
[----:B------:R-:W-:Y:S02]  /*01f0*/  CS2R R72, SRZ ;  /* 0x0000000000487805 */ /* 0x000fe4000001ff00 */
[----:B------:R-:W-:-:S02]  /*0200*/  CS2R R68, SRZ ;  /* 0x0000000000447805 */ /* 0x000fc4000001ff00 */
[----:B0-----:R-:W-:Y:S02]  /*0210*/  IABS R5, R6 ;  /* 0x0000000600057213 */ /* 0x001fe40000000000 */
[----:B------:R-:W-:Y:S02]  /*0220*/  CS2R R66, SRZ ;  /* 0x0000000000427805 */ /* 0x000fe4000001ff00 */
[----:B------:R-:W-:Y:S02]  /*0230*/  CS2R R64, SRZ ;  /* 0x0000000000407805 */ /* 0x000fe4000001ff00 */
[----:B------:R-:W-:Y:S01]  /*0240*/  CS2R R62, SRZ ;  /* 0x00000000003e7805 */ /* 0x000fe2000001ff00 */
[----:B------:R-:W0:Y:S01]  /*0250*/  I2F.RP R0, R5 ;  /* 0x0000000500007306 */ /* 0x000e220000209400 */
[----:B------:R-:W-:Y:S02]  /*0260*/  CS2R R60, SRZ ;  /* 0x00000000003c7805 */ /* 0x000fe4000001ff00 */
[----:B------:R-:W-:-:S02]  /*0270*/  CS2R R58, SRZ ;  /* 0x00000000003a7805 */ /* 0x000fc4000001ff00 */
[----:B------:R-:W-:Y:S02]  /*0280*/  CS2R R56, SRZ ;  /* 0x0000000000387805 */ /* 0x000fe4000001ff00 */
[----:B------:R-:W-:Y:S01]  /*0290*/  CS2R R54, SRZ ;  /* 0x0000000000367805 */ /* 0x000fe2000001ff00 */
[----:B------:R-:W4:Y:S01]  /*02a0*/  LDCU.64 UR6, c[0x0][0x3b8] ;  /* 0x00007700ff0677ac */ /* 0x000f220008000a00 */
[----:B---3--:R-:W-:Y:S01]  /*02b0*/  IMAD R21, R21, UR8, R86 ;  /* 0x0000000815157c24 */ /* 0x008fe2000f8e0256 */
[----:B0-----:R-:W0:Y:S04]  /*02c0*/  MUFU.RCP R0, R0 ;  /* 0x0000000000007308 */ /* 0x001e280000001000 */
[----:B-1----:R-:W-:Y:S02]  /*02d0*/  ISETP.GE.U32.AND P1, PT, R21, UR16, PT ;  /* 0x0000001015007c0c */ /* 0x002fe4000bf26070 */
[----:B------:R-:W-:-:S02]  /*02e0*/  SHF.R.S32.HI R9, RZ, 0x1f, R21 ;  /* 0x0000001fff097819 */ /* 0x000fc40000011415 */
[----:B------:R-:W-:Y:S02]  /*02f0*/  IADD3 R25, PT, PT, R21, 0x40, RZ ;  /* 0x0000004015197810 */ /* 0x000fe40007ffe0ff */
[----:B------:R-:W-:Y:S02]  /*0300*/  ISETP.GE.AND.EX P1, PT, R9, UR17, PT, P1 ;  /* 0x0000001109007c0c */ /* 0x000fe4000bf26310 */
[----:B------:R-:W-:Y:S02]  /*0310*/  SHF.R.S32.HI R31, RZ, 0x1f, R25 ;  /* 0x0000001fff1f7819 */ /* 0x000fe40000011419 */
[----:B0-----:R-:W-:-:S04]  /*0320*/  IADD3 R2, PT, PT, R0, 0xffffffe, RZ ;  /* 0x0ffffffe00027810 */ /* 0x001fc80007ffe0ff */
[----:B------:R0:W1:Y:S05]  /*0330*/  F2I.FTZ.U32.TRUNC.NTZ R3, R2 ;  /* 0x0000000200037305 */ /* 0x00006a000021f000 */
[----:B------:R-:W3:Y:S01]  /*0340*/  @!P1 LDC.64 R12, c[0x0][0x3f8] ;  /* 0x0000fe00ff0c9b82 */ /* 0x000ee20000000a00 */
[----:B0-----:R-:W-:-:S07]  /*0350*/  HFMA2 R2, -RZ, RZ, 0, 0 ;  /* 0x00000000ff027431 */ /* 0x001fce00000001ff */
[----:B------:R-:W0:Y:S01]  /*0360*/  @!P1 LDC.64 R26, c[0x0][0x3a0] ;  /* 0x0000e800ff1a9b82 */ /* 0x000e220000000a00 */
[----:B-1----:R-:W-:-:S07]  /*0370*/  IADD3 R4, PT, PT, RZ, -R3, RZ ;  /* 0x80000003ff047210 */ /* 0x002fce0007ffe0ff */
[----:B------:R-:W1:Y:S01]  /*0380*/  @!P1 LDC.64 R16, c[0x0][0x398] ;  /* 0x0000e600ff109b82 */ /* 0x000e620000000a00 */
[----:B------:R-:W-:Y:S01]  /*0390*/  IMAD R7, R4, R5, RZ ;  /* 0x0000000504077224 */ /* 0x000fe200078e02ff */
[----:B------:R-:W-:-:S03]  /*03a0*/  IABS R4, UR5 ;  /* 0x0000000500047c13 */ /* 0x000fc60008000000 */
[----:B------:R-:W-:Y:S01]  /*03b0*/  IMAD.HI.U32 R3, R3, R7, R2 ;  /* 0x0000000703037227 */ /* 0x000fe200078e0002 */
[----:B------:R-:W-:Y:S02]  /*03c0*/  LOP3.LUT R2, R6, UR5, RZ, 0x3c, !PT ;  /* 0x0000000506027c12 */ /* 0x000fe4000f8e3cff */
[----:B------:R-:W-:Y:S02]  /*03d0*/  IADD3 R7, PT, PT, R21, 0x10, RZ ;  /* 0x0000001015077810 */ /* 0x000fe40007ffe0ff */
[----:B------:R-:W-:Y:S01]  /*03e0*/  ISETP.GE.AND P4, PT, R2, RZ, PT ;  /* 0x000000ff0200720c */ /* 0x000fe20003f86270 */
[----:B------:R-:W-:Y:S01]  /*03f0*/  IMAD.HI.U32 R3, R3, R4, RZ ;  /* 0x0000000403037227 */ /* 0x000fe200078e00ff */
[----:B------:R-:W-:-:S04]  /*0400*/  SHF.R.S32.HI R11, RZ, 0x1f, R7 ;  /* 0x0000001fff0b7819 */ /* 0x000fc80000011407 */
        /* <DEDUP_REMOVED lines=10> */
[----:B------:R-:W-:Y:S02]  /*04b0*/  ISETP.NE.AND P5, PT, R6, RZ, PT ;  /* 0x000000ff0600720c */ /* 0x000fe40003fa5270 */
[----:B------:R-:W-:Y:S02]  /*04c0*/  LOP3.LUT R5, RZ, R6, RZ, 0x33, !PT ;  /* 0x00000006ff057212 */ /* 0x000fe400078e33ff */
[----:B------:R-:W-:Y:S02]  /*04d0*/  @!P0 IADD3 R0, PT, PT, -R0, RZ, RZ ;  /* 0x000000ff00008210 */ /* 0x000fe40007ffe1ff */
[----:B------:R-:W-:Y:S02]  /*04e0*/  ISETP.GE.AND.EX P2, PT, R11, UR17, PT, P2 ;  /* 0x000000110b007c0c */ /* 0x000fe4000bf46320 */
[----:B------:R-:W-:-:S02]  /*04f0*/  @P3 IADD3 R3, PT, PT, R3, 0x1, RZ ;  /* 0x0000000103033810 */ /* 0x000fc40007ffe0ff */
[----:B------:R-:W-:Y:S02]  /*0500*/  SEL R0, R5, R0, !P5 ;  /* 0x0000000005007207 */ /* 0x000fe40006800000 */
[----:B------:R-:W-:-:S03]  /*0510*/  @!P4 IADD3 R3, PT, PT, -R3, RZ, RZ ;  /* 0x000000ff0303c210 */ /* 0x000fc60007ffe1ff */
[----:B------:R-:W-:Y:S01]  /*0520*/  IMAD R2, R0, 0x50, RZ ;  /* 0x0000005000027824 */ /* 0x000fe200078e02ff */
[----:B------:R-:W-:Y:S02]  /*0530*/  SEL R3, R5, R3, !P5 ;  /* 0x0000000305037207 */ /* 0x000fe40006800000 */
[----:B------:R-:W-:Y:S01]  /*0540*/  IADD3 R5, PT, PT, R21, 0x20, RZ ;  /* 0x0000002015057810 */ /* 0x000fe20007ffe0ff */
[----:B------:R-:W4:Y:S01]  /*0550*/  @!P2 LDC.64 R14, c[0x0][0x3f8] ;  /* 0x0000fe00ff0eab82 */ /* 0x000f220000000a00 */
[C---:B------:R-:W-:Y:S02]  /*0560*/  IADD3 R90, P0, PT, R2.reuse, R85, RZ ;  /* 0x00000055025a7210 */ /* 0x040fe40007f1e0ff */
[----:B------:R-:W-:Y:S02]  /*0570*/  SHF.R.S32.HI R4, RZ, 0x1f, R3 ;  /* 0x0000001fff047819 */ /* 0x000fe40000011403 */
[----:B------:R-:W-:Y:S01]  /*0580*/  LEA.HI.X.SX32 R91, R2, RZ, 0x1, P0 ;  /* 0x000000ff025b7211 */ /* 0x000fe200000f0eff */
[----:B---3--:R-:W-:Y:S01]  /*0590*/  @!P1 IMAD R2, R9, R12, RZ ;  /* 0x0000000c09029224 */ /* 0x008fe200078e02ff */
[----:B------:R-:W-:Y:S01]  /*05a0*/  ISETP.GE.U32.AND P3, PT, R5, UR16, PT ;  /* 0x0000001005007c0c */ /* 0x000fe2000bf66070 */
[----:B------:R-:W-:Y:S01]  /*05b0*/  IMAD R4, R4, UR18, RZ ;  /* 0x0000001204047c24 */ /* 0x000fe2000f8e02ff */
[----:B------:R-:W-:Y:S01]  /*05c0*/  SHF.R.S32.HI R9, RZ, 0x1f, R5 ;  /* 0x0000001fff097819 */ /* 0x000fe20000011405 */
[----:B------:R-:W-:Y:S01]  /*05d0*/  IMAD.WIDE.U32 R90, R3, UR18, R90 ;  /* 0x00000012035a7c25 */ /* 0x000fe2000f8e005a */
[----:B------:R-:W3:Y:S01]  /*05e0*/  @!P2 LDC.64 R22, c[0x0][0x3a0] ;  /* 0x0000e800ff16ab82 */ /* 0x000ee20000000a00 */
[----:B--2---:R-:W-:-:S02]  /*05f0*/  ISETP.NE.AND P0, PT, RZ, UR9, PT ;  /* 0x00000009ff007c0c */ /* 0x004fc4000bf05270 */
[----:B------:R-:W-:Y:S01]  /*0600*/  IMAD R93, R3, UR19, R4 ;  /* 0x00000013035d7c24 */ /* 0x000fe2000f8e0204 */
[----:B------:R-:W-:Y:S01]  /*0610*/  @!P1 MOV R92, R90 ;  /* 0x0000005a005c9202 */ /* 0x000fe20000000f00 */
[----:B------:R-:W-:Y:S01]  /*0620*/  @!P1 IMAD R13, R21, R13, R2 ;  /* 0x0000000d150d9224 */ /* 0x000fe200078e0202 */
[----:B------:R-:W-:Y:S02]  /*0630*/  ISETP.GE.AND.EX P3, PT, R9, UR17, PT, P3 ;  /* 0x0000001109007c0c */ /* 0x000fe4000bf66330 */
[----:B------:R-:W-:Y:S01]  /*0640*/  IADD3 R93, PT, PT, R91, R93, RZ ;  /* 0x0000005d5b5d7210 */ /* 0x000fe20007ffe0ff */
[----:B------:R-:W2:Y:S01]  /*0650*/  @!P2 LDC.64 R28, c[0x0][0x398] ;  /* 0x0000e600ff1cab82 */ /* 0x000ea20000000a00 */
[----:B------:R-:W-:Y:S01]  /*0660*/  LOP3.LUT R85, R84, 0xffff, RZ, 0xc0, !PT ;  /* 0x0000ffff54557812 */ /* 0x000fe200078ec0ff */
[----:B------:R-:W-:-:S04]  /*0670*/  @!P1 IMAD.WIDE.U32 R2, R21, R12, R92 ;  /* 0x0000000c15029225 */ /* 0x000fc800078e005c */
[----:B----4-:R-:W-:Y:S01]  /*0680*/  @!P2 IMAD R6, R11, R14, RZ ;  /* 0x0000000e0b06a224 */ /* 0x010fe200078e02ff */
[----:B------:R-:W-:-:S03]  /*0690*/  @!P1 IADD3 R3, PT, PT, R3, R13, RZ ;  /* 0x0000000d03039210 */ /* 0x000fc60007ffe0ff */
[----:B------:R-:W4:Y:S01]  /*06a0*/  @!P3 LDC.64 R32, c[0x0][0x3f8] ;  /* 0x0000fe00ff20bb82 */ /* 0x000f220000000a00 */
[----:B------:R-:W-:Y:S01]  /*06b0*/  IADD3 R13, PT, PT, R21, 0x30, RZ ;  /* 0x00000030150d7810 */ /* 0x000fe20007ffe0ff */
[----:B------:R-:W-:Y:S01]  /*06c0*/  @!P2 IMAD R11, R7, R15, R6 ;  /* 0x0000000f070ba224 */ /* 0x000fe200078e0206 */
[C---:B------:R-:W-:Y:S02]  /*06d0*/  @!P1 SHF.L.U32 R19, R2.reuse, 0x2, RZ ;  /* 0x0000000202139819 */ /* 0x040fe400000006ff */
[----:B------:R-:W-:Y:S02]  /*06e0*/  ISETP.GE.U32.AND P5, PT, R13, UR16, PT ;  /* 0x000000100d007c0c */ /* 0x000fe4000bfa6070 */
[----:B------:R-:W-:Y:S01]  /*06f0*/  SHF.R.S32.HI R15, RZ, 0x1f, R13 ;  /* 0x0000001fff0f7819 */ /* 0x000fe2000001140d */
[----:B------:R-:W2:Y:S01]  /*0700*/  @!P3 LDC.64 R36, c[0x0][0x3a0] ;  /* 0x0000e800ff24bb82 */ /* 0x000ea20000000a00 */
[----:B------:R-:W-:Y:S02]  /*0710*/  @!P1 SHF.L.U64.HI R4, R2, 0x2, R3 ;  /* 0x0000000202049819 */ /* 0x000fe40000010203 */
[----:B------:R-:W-:-:S02]  /*0720*/  ISETP.GE.AND.EX P5, PT, R15, UR17, PT, P5 ;  /* 0x000000110f007c0c */ /* 0x000fc4000bfa6350 */
[----:B0-----:R-:W-:Y:S02]  /*0730*/  @!P1 IADD3 R26, P4, PT, R19, R26, RZ ;  /* 0x0000001a131a9210 */ /* 0x001fe40007f9e0ff */
[----:B------:R-:W-:Y:S01]  /*0740*/  @!P2 MOV R2, R90 ;  /* 0x0000005a0002a202 */ /* 0x000fe20000000f00 */
[----:B------:R-:W0:Y:S01]  /*0750*/  @!P3 LDC.64 R38, c[0x0][0x398] ;  /* 0x0000e600ff26bb82 */ /* 0x000e220000000a00 */
[C---:B------:R-:W-:Y:S02]  /*0760*/  @!P1 IADD3.X R27, PT, PT, R4.reuse, R27, RZ, P4, !PT ;  /* 0x0000001b041b9210 */ /* 0x040fe400027fe4ff */
[----:B------:R-:W-:Y:S02]  /*0770*/  @!P2 MOV R3, R93 ;  /* 0x0000005d0003a202 */ /* 0x000fe40000000f00 */
[----:B------:R-:W-:Y:S01]  /*0780*/  ISETP.GE.U32.AND P4, PT, R25, UR16, PT ;  /* 0x0000001019007c0c */ /* 0x000fe2000bf86070 */
[----:B------:R-:W5:Y:S01]  /*0790*/  @!P1 LDG.E.64 R80, desc[UR12][R26.64] ;  /* 0x0000000c1a509981 */ /* 0x000f62000c1e1b00 */
[----:B-1----:R-:W-:Y:S01]  /*07a0*/  @!P1 IADD3 R18, P6, PT, R19, R16, RZ ;  /* 0x0000001013129210 */ /* 0x002fe20007fde0ff */
[----:B------:R-:W-:Y:S01]  /*07b0*/  @!P2 IMAD.WIDE.U32 R2, R7, R14, R2 ;  /* 0x0000000e0702a225 */ /* 0x000fe200078e0002 */
[----:B------:R-:W-:Y:S01]  /*07c0*/  ISETP.GE.AND.EX P4, PT, R31, UR17, PT, P4 ;  /* 0x000000111f007c0c */ /* 0x000fe2000bf86340 */
[----:B------:R-:W1:Y:S01]  /*07d0*/  @!P5 LDC.64 R40, c[0x0][0x3f8] ;  /* 0x0000fe00ff28db82 */ /* 0x000e620000000a00 */
[----:B------:R-:W-:-:S02]  /*07e0*/  @!P1 IADD3.X R19, PT, PT, R4, R17, RZ, P6, !PT ;  /* 0x0000001104139210 */ /* 0x000fc400037fe4ff */
[----:B------:R-:W-:Y:S02]  /*07f0*/  @!P2 IADD3 R3, PT, PT, R3, R11, RZ ;  /* 0x0000000b0303a210 */ /* 0x000fe40007ffe0ff */
[C---:B------:R-:W-:Y:S01]  /*0800*/  @!P2 SHF.L.U32 R11, R2.reuse, 0x2, RZ ;  /* 0x00000002020ba819 */ /* 0x040fe200000006ff */
[----:B------:R-:W5:Y:S01]  /*0810*/  @!P1 LDG.E.64 R78, desc[UR12][R18.64] ;  /* 0x0000000c124e9981 */ /* 0x000f62000c1e1b00 */
[----:B------:R-:W-:Y:S01]  /*0820*/  @!P2 SHF.L.U64.HI R4, R2, 0x2, R3 ;  /* 0x000000020204a819 */ /* 0x000fe20000010203 */
[----:B------:R-:W0:Y:S01]  /*0830*/  @P0 LDC.64 R6, c[0x0][0x3b0] ;  /* 0x0000ec00ff060b82 */ /* 0x000e220000000a00 */
[----:B----4-:R-:W-:Y:S01]  /*0840*/  @!P3 IMAD R2, R9, R32, RZ ;  /* 0x000000200902b224 */ /* 0x010fe200078e02ff */
[----:B---3--:R-:W-:Y:S02]  /*0850*/  @!P2 IADD3 R8, P6, PT, R11, R22, RZ ;  /* 0x000000160b08a210 */ /* 0x008fe40007fde0ff */
[----:B------:R-:W-:Y:S01]  /*0860*/  @!P3 MOV R3, R93 ;  /* 0x0000005d0003b202 */ /* 0x000fe20000000f00 */
[----:B------:R-:W-:Y:S01]  /*0870*/  @!P3 IMAD R17, R5, R33, R2 ;  /* 0x000000210511b224 */ /* 0x000fe200078e0202 */
[----:B------:R-:W-:-:S02]  /*0880*/  @!P3 MOV R2, R90 ;  /* 0x0000005a0002b202 */ /* 0x000fc40000000f00 */
[----:B------:R-:W3:Y:S01]  /*0890*/  @!P4 LDC.64 R44, c[0x0][0x3f8] ;  /* 0x0000fe00ff2ccb82 */ /* 0x000ee20000000a00 */
[C---:B------:R-:W-:Y:S02]  /*08a0*/  @!P2 IADD3.X R9, PT, PT, R4.reuse, R23, RZ, P6, !PT ;  /* 0x000000170409a210 */ /* 0x040fe400037fe4ff */
[----:B--2---:R-:W-:Y:S01]  /*08b0*/  @!P2 IADD3 R10, P6, PT, R11, R28, RZ ;  /* 0x0000001c0b0aa210 */ /* 0x004fe20007fde0ff */
[----:B------:R-:W-:Y:S01]  /*08c0*/  @!P3 IMAD.WIDE.U32 R2, R5, R32, R2 ;  /* 0x000000200502b225 */ /* 0x000fe200078e0002 */
[----:B------:R-:W-:Y:S01]  /*08d0*/  @!P5 MOV R22, R90 ;  /* 0x0000005a0016d202 */ /* 0x000fe20000000f00 */
[----:B------:R-:W5:Y:S01]  /*08e0*/  @!P2 LDG.E.64 R76, desc[UR12][R8.64] ;  /* 0x0000000c084ca981 */ /* 0x000f62000c1e1b00 */
[----:B------:R-:W-:Y:S01]  /*08f0*/  @!P2 IADD3.X R11, PT, PT, R4, R29, RZ, P6, !PT ;  /* 0x0000001d040ba210 */ /* 0x000fe200037fe4ff */
[----:B------:R-:W2:Y:S01]  /*0900*/  @!P5 LDC.64 R42, c[0x0][0x3a0] ;  /* 0x0000e800ff2adb82 */ /* 0x000ea20000000a00 */
[----:B-1----:R-:W-:Y:S01]  /*0910*/  @!P5 IMAD R12, R15, R40, RZ ;  /* 0x000000280f0cd224 */ /* 0x002fe200078e02ff */
[----:B------:R-:W-:Y:S01]  /*0920*/  @!P3 IADD3 R3, PT, PT, R3, R17, RZ ;  /* 0x000000110303b210 */ /* 0x000fe20007ffe0ff */
[----:B------:R-:W-:Y:S01]  /*0930*/  IMAD R17, R0, 0x50, R85 ;  /* 0x0000005000117824 */ /* 0x000fe200078e0255 */
[C---:B------:R-:W-:Y:S01]  /*0940*/  @!P3 SHF.L.U32 R35, R2.reuse, 0x2, RZ ;  /* 0x000000020223b819 */ /* 0x040fe200000006ff */
[----:B------:R-:W-:Y:S01]  /*0950*/  @!P5 IMAD R15, R13, R41, R12 ;  /* 0x000000290d0fd224 */ /* 0x000fe200078e020c */
[----:B------:R-:W-:Y:S01]  /*0960*/  @!P5 MOV R23, R93 ;  /* 0x0000005d0017d202 */ /* 0x000fe20000000f00 */
[----:B------:R-:W5:Y:S01]  /*0970*/  @!P2 LDG.E.64 R74, desc[UR12][R10.64] ;  /* 0x0000000c0a4aa981 */ /* 0x000f62000c1e1b00 */
[----:B------:R-:W1:Y:S01]  /*0980*/  @!P5 LDC.64 R4, c[0x0][0x398] ;  /* 0x0000e600ff04db82 */ /* 0x000e620000000a00 */
[----:B------:R-:W-:-:S02]  /*0990*/  @!P3 SHF.L.U64.HI R16, R2, 0x2, R3 ;  /* 0x000000020210b819 */ /* 0x000fc40000010203 */
[----:B------:R-:W-:Y:S02]  /*09a0*/  CS2R R2, SRZ ;  /* 0x0000000000027805 */ /* 0x000fe4000001ff00 */
[----:B------:R-:W-:Y:S01]  /*09b0*/  @!P3 IADD3 R12, P6, PT, R35, R36, RZ ;  /* 0x00000024230cb210 */ /* 0x000fe20007fde0ff */
[----:B------:R-:W-:Y:S01]  /*09c0*/  @!P5 IMAD.WIDE.U32 R22, R13, R40, R22 ;  /* 0x000000280d16d225 */ /* 0x000fe200078e0016 */
[----:B------:R-:W-:Y:S02]  /*09d0*/  IADD3 R29, PT, PT, R21, 0x50, RZ ;  /* 0x00000050151d7810 */ /* 0x000fe40007ffe0ff */
[----:B------:R-:W-:Y:S01]  /*09e0*/  @!P3 IADD3.X R13, PT, PT, R16, R37, RZ, P6, !PT ;  /* 0x00000025100db210 */ /* 0x000fe200037fe4ff */
[----:B0-----:R-:W-:Y:S01]  /*09f0*/  @P0 IMAD.WIDE R6, R17, 0x4, R6 ;  /* 0x0000000411060825 */ /* 0x001fe200078e0206 */
[----:B------:R-:W-:Y:S01]  /*0a00*/  @!P3 IADD3 R14, P6, PT, R35, R38, RZ ;  /* 0x00000026230eb210 */ /* 0x000fe20007fde0ff */
[----:B------:R-:W0:Y:S01]  /*0a10*/  @!P4 LDC.64 R36, c[0x0][0x3a0] ;  /* 0x0000e800ff24cb82 */ /* 0x000e220000000a00 */
[----:B------:R-:W-:Y:S01]  /*0a20*/  @!P5 IADD3 R23, PT, PT, R23, R15, RZ ;  /* 0x0000000f1717d210 */ /* 0x000fe20007ffe0ff */
[----:B---3--:R-:W-:Y:S01]  /*0a30*/  @!P4 IMAD R20, R31, R44, RZ ;  /* 0x0000002c1f14c224 */ /* 0x008fe200078e02ff */
[----:B------:R-:W-:Y:S01]  /*0a40*/  @!P5 SHF.L.U32 R31, R22, 0x2, RZ ;  /* 0x00000002161fd819 */ /* 0x000fe200000006ff */
[----:B------:R2:W5:Y:S01]  /*0a50*/  @P0 LDG.E.64 R2, desc[UR12][R6.64] ;  /* 0x0000000c06020981 */ /* 0x000562000c1e1b00 */
[----:B------:R-:W-:Y:S01]  /*0a60*/  @!P3 IADD3.X R15, PT, PT, R16, R39, RZ, P6, !PT ;  /* 0x00000027100fb210 */ /* 0x000fe200037fe4ff */
[----:B------:R-:W-:Y:S01]  /*0a70*/  @!P4 IMAD R35, R25, R45, R20 ;  /* 0x0000002d1923c224 */ /* 0x000fe200078e0214 */
[----:B------:R-:W-:Y:S01]  /*0a80*/  ISETP.GE.U32.AND P0, PT, R29, UR16, PT ;  /* 0x000000101d007c0c */ /* 0x000fe2000bf06070 */
[----:B------:R-:W3:Y:S01]  /*0a90*/  @!P4 LDC.64 R38, c[0x0][0x398] ;  /* 0x0000e600ff26cb82 */ /* 0x000ee20000000a00 */
[----:B------:R-:W-:Y:S01]  /*0aa0*/  SHF.R.S32.HI R33, RZ, 0x1f, R29 ;  /* 0x0000001fff217819 */ /* 0x000fe2000001141d */
[----:B------:R4:W5:Y:S01]  /*0ab0*/  @!P3 LDG.E.64 R70, desc[UR12][R14.64] ;  /* 0x0000000c0e46b981 */ /* 0x000962000c1e1b00 */
[----:B------:R-:W-:-:S02]  /*0ac0*/  @!P5 SHF.L.U64.HI R16, R22, 0x2, R23 ;  /* 0x000000021610d819 */ /* 0x000fc40000010217 */
[----:B------:R-:W-:Y:S01]  /*0ad0*/  @!P4 MOV R22, R90 ;  /* 0x0000005a0016c202 */ /* 0x000fe20000000f00 */
[----:B------:R4:W5:Y:S01]  /*0ae0*/  @!P3 LDG.E.64 R72, desc[UR12][R12.64] ;  /* 0x0000000c0c48b981 */ /* 0x000962000c1e1b00 */
[----:B------:R-:W-:Y:S02]  /*0af0*/  @!P4 MOV R23, R93 ;  /* 0x0000005d0017c202 */ /* 0x000fe40000000f00 */
[----:B--2---:R-:W-:Y:S02]  /*0b00*/  @!P5 IADD3 R6, P6, PT, R31, R42, RZ ;  /* 0x0000002a1f06d210 */ /* 0x004fe40007fde0ff */
[----:B------:R-:W-:Y:S01]  /*0b10*/  ISETP.GE.AND.EX P0, PT, R33, UR17, PT, P0 ;  /* 0x0000001121007c0c */ /* 0x000fe2000bf06300 */
[----:B------:R-:W-:Y:S01]  /*0b20*/  @!P4 IMAD.WIDE.U32 R22, R25, R44, R22 ;  /* 0x0000002c1916c225 */ /* 0x000fe200078e0016 */
[----:B------:R-:W-:Y:S02]  /*0b30*/  @!P5 IADD3.X R7, PT, PT, R16, R43, RZ, P6, !PT ;  /* 0x0000002b1007d210 */ /* 0x000fe400037fe4ff */
[----:B-1----:R-:W-:-:S02]  /*0b40*/  @!P5 IADD3 R4, P6, PT, R31, R4, RZ ;  /* 0x000000041f04d210 */ /* 0x002fc40007fde0ff */
[----:B------:R-:W-:Y:S01]  /*0b50*/  IADD3 R31, PT, PT, R21, 0x60, RZ ;  /* 0x00000060151f7810 */ /* 0x000fe20007ffe0ff */
[----:B------:R1:W5:Y:S01]  /*0b60*/  @!P5 LDG.E.64 R68, desc[UR12][R6.64] ;  /* 0x0000000c0644d981 */ /* 0x000362000c1e1b00 */
[----:B------:R-:W-:Y:S02]  /*0b70*/  @!P4 IADD3 R25, PT, PT, R23, R35, RZ ;  /* 0x000000231719c210 */ /* 0x000fe40007ffe0ff */
[----:B------:R-:W-:Y:S02]  /*0b80*/  ISETP.GE.U32.AND P1, PT, R31, UR16, PT ;  /* 0x000000101f007c0c */ /* 0x000fe4000bf26070 */
[----:B------:R-:W-:Y:S01]  /*0b90*/  SHF.R.S32.HI R35, RZ, 0x1f, R31 ;  /* 0x0000001fff237819 */ /* 0x000fe2000001141f */
[----:B------:R-:W2:Y:S01]  /*0ba0*/  @!P0 LDC.64 R40, c[0x0][0x3f8] ;  /* 0x0000fe00ff288b82 */ /* 0x000ea20000000a00 */
[----:B------:R-:W-:Y:S02]  /*0bb0*/  @!P4 SHF.L.U32 R23, R22, 0x2, RZ ;  /* 0x000000021617c819 */ /* 0x000fe400000006ff */
[----:B------:R-:W-:-:S02]  /*0bc0*/  ISETP.GE.AND.EX P1, PT, R35, UR17, PT, P1 ;  /* 0x0000001123007c0c */ /* 0x000fc4000bf26310 */
[----:B------:R-:W-:Y:S02]  /*0bd0*/  @!P5 IADD3.X R5, PT, PT, R16, R5, RZ, P6, !PT ;  /* 0x000000051005d210 */ /* 0x000fe400037fe4ff */
[----:B------:R-:W-:Y:S01]  /*0be0*/  @!P4 SHF.L.U64.HI R16, R22, 0x2, R25 ;  /* 0x000000021610c819 */ /* 0x000fe20000010219 */
[----:B------:R-:W1:Y:S01]  /*0bf0*/  @!P0 LDC.64 R42, c[0x0][0x3a0] ;  /* 0x0000e800ff2a8b82 */ /* 0x000e620000000a00 */
[----:B0-----:R-:W-:Y:S01]  /*0c00*/  @!P4 IADD3 R24, P6, PT, R23, R36, RZ ;  /* 0x000000241718c210 */ /* 0x001fe20007fde0ff */
[----:B------:R-:W5:Y:S06]  /*0c10*/  @!P5 LDG.E.64 R66, desc[UR12][R4.64] ;  /* 0x0000000c0442d981 */ /* 0x000f6c000c1e1b00 */
[----:B------:R-:W0:Y:S01]  /*0c20*/  @!P1 LDC.64 R44, c[0x0][0x3f8] ;  /* 0x0000fe00ff2c9b82 */ /* 0x000e220000000a00 */
[----:B------:R-:W-:-:S02]  /*0c30*/  @!P4 IADD3.X R25, PT, PT, R16, R37, RZ, P6, !PT ;  /* 0x000000251019c210 */ /* 0x000fc400037fe4ff */
[----:B---3--:R-:W-:Y:S02]  /*0c40*/  @!P4 IADD3 R22, P6, PT, R23, R38, RZ ;  /* 0x000000261716c210 */ /* 0x008fe40007fde0ff */
[----:B------:R-:W-:Y:S01]  /*0c50*/  IADD3 R37, PT, PT, R21, 0x70, RZ ;  /* 0x0000007015257810 */ /* 0x000fe20007ffe0ff */
[----:B------:R-:W5:Y:S01]  /*0c60*/  @!P4 LDG.E.64 R64, desc[UR12][R24.64] ;  /* 0x0000000c1840c981 */ /* 0x000f62000c1e1b00 */
[----:B------:R-:W-:Y:S01]  /*0c70*/  @!P4 IADD3.X R23, PT, PT, R16, R39, RZ, P6, !PT ;  /* 0x000000271017c210 */ /* 0x000fe200037fe4ff */
[----:B------:R-:W3:Y:S01]  /*0c80*/  @!P0 LDC.64 R18, c[0x0][0x398] ;  /* 0x0000e600ff128b82 */ /* 0x000ee20000000a00 */
[----:B------:R-:W-:Y:S02]  /*0c90*/  ISETP.GE.U32.AND P2, PT, R37, UR16, PT ;  /* 0x0000001025007c0c */ /* 0x000fe4000bf46070 */
[----:B------:R-:W-:Y:S01]  /*0ca0*/  SHF.R.S32.HI R39, RZ, 0x1f, R37 ;  /* 0x0000001fff277819 */ /* 0x000fe20000011425 */
[----:B--2---:R-:W-:Y:S01]  /*0cb0*/  @!P0 IMAD R20, R33, R40, RZ ;  /* 0x0000002821148224 */ /* 0x004fe200078e02ff */
[----:B------:R-:W-:Y:S01]  /*0cc0*/  @!P0 MOV R26, R90 ;  /* 0x0000005a001a8202 */ /* 0x000fe20000000f00 */
[----:B------:R2:W5:Y:S01]  /*0cd0*/  @!P4 LDG.E.64 R62, desc[UR12][R22.64] ;  /* 0x0000000c163ec981 */ /* 0x000562000c1e1b00 */
[----:B------:R-:W-:-:S02]  /*0ce0*/  @!P0 MOV R27, R93 ;  /* 0x0000005d001b8202 */ /* 0x000fc40000000f00 */
[----:B------:R-:W-:Y:S01]  /*0cf0*/  ISETP.GE.AND.EX P2, PT, R39, UR17, PT, P2 ;  /* 0x0000001127007c0c */ /* 0x000fe2000bf46320 */
[C---:B------:R-:W-:Y:S02]  /*0d00*/  @!P0 IMAD R41, R29.reuse, R41, R20 ;  /* 0x000000291d298224 */ /* 0x040fe400078e0214 */
[----:B------:R-:W-:Y:S01]  /*0d10*/  @!P0 IMAD.WIDE.U32 R26, R29, R40, R26 ;  /* 0x000000281d1a8225 */ /* 0x000fe200078e001a */
[----:B----4-:R-:W-:Y:S02]  /*0d20*/  @!P1 MOV R14, R90 ;  /* 0x0000005a000e9202 */ /* 0x010fe40000000f00 */
[----:B------:R-:W-:Y:S02]  /*0d30*/  @!P1 MOV R15, R93 ;  /* 0x0000005d000f9202 */ /* 0x000fe40000000f00 */
[----:B------:R-:W-:Y:S01]  /*0d40*/  @!P0 IADD3 R9, PT, PT, R27, R41, RZ ;  /* 0x000000291b098210 */ /* 0x000fe20007ffe0ff */
[----:B0-----:R-:W-:-:S03]  /*0d50*/  @!P1 IMAD R10, R35, R44, RZ ;  /* 0x0000002c230a9224 */ /* 0x001fc600078e02ff */
[C---:B------:R-:W-:Y:S01]  /*0d60*/  @!P0 SHF.L.U64.HI R28, R26.reuse, 0x2, R9 ;  /* 0x000000021a1c8819 */ /* 0x040fe20000010209 */
[C---:B------:R-:W-:Y:S01]  /*0d70*/  @!P1 IMAD R41, R31.reuse, R45, R10 ;  /* 0x0000002d1f299224 */ /* 0x040fe200078e020a */
[----:B------:R-:W0:Y:S01]  /*0d80*/  @!P2 LDC.64 R8, c[0x0][0x3f8] ;  /* 0x0000fe00ff08ab82 */ /* 0x000e220000000a00 */
[----:B------:R-:W-:Y:S01]  /*0d90*/  @!P1 IMAD.WIDE.U32 R14, R31, R44, R14 ;  /* 0x0000002c1f0e9225 */ /* 0x000fe200078e000e */
[----:B------:R-:W-:Y:S02]  /*0da0*/  IADD3 R20, PT, PT, R21, 0x80, RZ ;  /* 0x0000008015147810 */ /* 0x000fe40007ffe0ff */
[----:B------:R-:W-:-:S04]  /*0db0*/  @!P0 SHF.L.U32 R35, R26, 0x2, RZ ;  /* 0x000000021a238819 */ /* 0x000fc800000006ff */
[----:B------:R-:W4:Y:S01]  /*0dc0*/  @!P1 LDC.64 R30, c[0x0][0x3a0] ;  /* 0x0000e800ff1e9b82 */ /* 0x000f220000000a00 */
[----:B------:R-:W-:Y:S02]  /*0dd0*/  ISETP.GE.U32.AND P3, PT, R20, UR16, PT ;  /* 0x0000001014007c0c */ /* 0x000fe4000bf66070 */
[----:B------:R-:W-:-:S05]  /*0de0*/  SHF.R.S32.HI R33, RZ, 0x1f, R20 ;  /* 0x0000001fff217819 */ /* 0x000fca0000011414 */
[----:B------:R-:W4:Y:S01]  /*0df0*/  @!P1 LDC.64 R26, c[0x0][0x398] ;  /* 0x0000e600ff1a9b82 */ /* 0x000f220000000a00 */
[----:B------:R-:W-:Y:S02]  /*0e00*/  ISETP.GE.AND.EX P3, PT, R33, UR17, PT, P3 ;  /* 0x0000001121007c0c */ /* 0x000fe4000bf66330 */
[----:B------:R-:W-:Y:S02]  /*0e10*/  IADD3 R16, PT, PT, R21, 0x90, RZ ;  /* 0x0000009015107810 */ /* 0x000fe40007ffe0ff */
[----:B-1----:R-:W-:Y:S02]  /*0e20*/  @!P0 IADD3 R10, P6, PT, R35, R42, RZ ;  /* 0x0000002a230a8210 */ /* 0x002fe40007fde0ff */
[----:B------:R-:W-:Y:S02]  /*0e30*/  ISETP.GE.U32.AND P5, PT, R16, UR16, PT ;  /* 0x0000001010007c0c */ /* 0x000fe4000bfa6070 */
[----:B------:R-:W-:Y:S02]  /*0e40*/  SHF.R.S32.HI R29, RZ, 0x1f, R16 ;  /* 0x0000001fff1d7819 */ /* 0x000fe40000011410 */
[----:B------:R-:W-:-:S02]  /*0e50*/  @!P0 IADD3.X R11, PT, PT, R28, R43, RZ, P6, !PT ;  /* 0x0000002b1c0b8210 */ /* 0x000fc400037fe4ff */
[----:B---3--:R-:W-:Y:S01]  /*0e60*/  @!P0 IADD3 R18, P6, PT, R35, R18, RZ ;  /* 0x0000001223128210 */ /* 0x008fe20007fde0ff */
[----:B------:R-:W1:Y:S01]  /*0e70*/  @!P3 LDC.64 R12, c[0x0][0x3f8] ;  /* 0x0000fe00ff0cbb82 */ /* 0x000e620000000a00 */
[----:B------:R-:W-:Y:S01]  /*0e80*/  @!P1 IADD3 R15, PT, PT, R15, R41, RZ ;  /* 0x000000290f0f9210 */ /* 0x000fe20007ffe0ff */
[----:B0-----:R-:W-:Y:S01]  /*0e90*/  @!P2 IMAD R6, R39, R8, RZ ;  /* 0x000000082706a224 */ /* 0x001fe200078e02ff */
[----:B------:R-:W-:Y:S01]  /*0ea0*/  @!P1 SHF.L.U32 R7, R14, 0x2, RZ ;  /* 0x000000020e079819 */ /* 0x000fe200000006ff */
[----:B------:R0:W5:Y:S01]  /*0eb0*/  @!P0 LDG.E.64 R60, desc[UR12][R10.64] ;  /* 0x0000000c0a3c8981 */ /* 0x000162000c1e1b00 */
[----:B------:R-:W-:Y:S02]  /*0ec0*/  @!P2 MOV R34, R90 ;  /* 0x0000005a0022a202 */ /* 0x000fe40000000f00 */
[----:B------:R-:W-:Y:S01]  /*0ed0*/  @!P2 MOV R35, R93 ;  /* 0x0000005d0023a202 */ /* 0x000fe20000000f00 */
[----:B--2---:R-:W2:Y:S01]  /*0ee0*/  @!P3 LDC.64 R22, c[0x0][0x398] ;  /* 0x0000e600ff16bb82 */ /* 0x004ea20000000a00 */
[----:B------:R-:W-:-:S02]  /*0ef0*/  ISETP.GE.AND.EX P5, PT, R29, UR17, PT, P5 ;  /* 0x000000111d007c0c */ /* 0x000fc4000bfa6350 */
[----:B------:R-:W-:Y:S02]  /*0f00*/  @!P0 IADD3.X R19, PT, PT, R28, R19, RZ, P6, !PT ;  /* 0x000000131c138210 */ /* 0x000fe400037fe4ff */
[----:B------:R-:W-:Y:S02]  /*0f10*/  @!P1 SHF.L.U64.HI R28, R14, 0x2, R15 ;  /* 0x000000020e1c9819 */ /* 0x000fe4000001020f */
[----:B----4-:R-:W-:Y:S01]  /*0f20*/  @!P1 IADD3 R4, P6, PT, R7, R30, RZ ;  /* 0x0000001e07049210 */ /* 0x010fe20007fde0ff */
[C---:B------:R-:W-:Y:S01]  /*0f30*/  @!P2 IMAD R39, R37.reuse, R9, R6 ;  /* 0x000000092527a224 */ /* 0x040fe200078e0206 */
[----:B------:R-:W3:Y:S01]  /*0f40*/  @!P2 LDC.64 R14, c[0x0][0x3a0] ;  /* 0x0000e800ff0eab82 */ /* 0x000ee20000000a00 */
[----:B------:R-:W-:Y:S01]  /*0f50*/  @!P2 IMAD.WIDE.U32 R34, R37, R8, R34 ;  /* 0x000000082522a225 */ /* 0x000fe200078e0022 */
[----:B------:R-:W-:Y:S01]  /*0f60*/  @!P1 IADD3.X R5, PT, PT, R28, R31, RZ, P6, !PT ;  /* 0x0000001f1c059210 */ /* 0x000fe200037fe4ff */
[----:B------:R-:W5:Y:S01]  /*0f70*/  @!P0 LDG.E.64 R58, desc[UR12][R18.64] ;  /* 0x0000000c123a8981 */ /* 0x000f62000c1e1b00 */
[----:B------:R-:W-:-:S02]  /*0f80*/  @!P1 IADD3 R6, P6, PT, R7, R26, RZ ;  /* 0x0000001a07069210 */ /* 0x000fc40007fde0ff */
[----:B------:R-:W-:Y:S01]  /*0f90*/  @!P2 IADD3 R35, PT, PT, R35, R39, RZ ;  /* 0x000000272323a210 */ /* 0x000fe20007ffe0ff */
[----:B-1----:R-:W-:Y:S01]  /*0fa0*/  @!P3 IMAD R33, R33, R12, RZ ;  /* 0x0000000c2121b224 */ /* 0x002fe200078e02ff */
[----:B------:R-:W-:Y:S01]  /*0fb0*/  IADD3 R26, PT, PT, R21, 0xa0, RZ ;  /* 0x000000a0151a7810 */ /* 0x000fe20007ffe0ff */
[----:B------:R-:W1:Y:S01]  /*0fc0*/  @!P2 LDC.64 R30, c[0x0][0x398] ;  /* 0x0000e600ff1eab82 */ /* 0x000e620000000a00 */
[----:B------:R-:W-:Y:S01]  /*0fd0*/  @!P1 IADD3.X R7, PT, PT, R28, R27, RZ, P6, !PT ;  /* 0x0000001b1c079210 */ /* 0x000fe200037fe4ff */
[----:B------:R4:W5:Y:S01]  /*0fe0*/  @!P1 LDG.E.64 R56, desc[UR12][R4.64] ;  /* 0x0000000c04389981 */ /* 0x000962000c1e1b00 */
[C---:B------:R-:W-:Y:S02]  /*0ff0*/  @!P2 SHF.L.U32 R27, R34.reuse, 0x2, RZ ;  /* 0x00000002221ba819 */ /* 0x040fe400000006ff */
[----:B------:R-:W-:-:S03]  /*1000*/  @!P2 SHF.L.U64.HI R34, R34, 0x2, R35 ;  /* 0x000000022222a819 */ /* 0x000fc60000010223 */
[----:B------:R-:W0:Y:S01]  /*1010*/  @!P5 LDC.64 R8, c[0x0][0x3f8] ;  /* 0x0000fe00ff08db82 */ /* 0x000e220000000a00 */
[----:B------:R-:W-:Y:S01]  /*1020*/  ISETP.GE.U32.AND P4, PT, R26, UR16, PT ;  /* 0x000000101a007c0c */ /* 0x000fe2000bf86070 */
[----:B------:R-:W-:Y:S01]  /*1030*/  @!P3 IMAD R13, R20, R13, R33 ;  /* 0x0000000d140db224 */ /* 0x000fe200078e0221 */
[----:B------:R-:W-:Y:S01]  /*1040*/  SHF.R.S32.HI R35, RZ, 0x1f, R26 ;  /* 0x0000001fff237819 */ /* 0x000fe2000001141a */
[----:B------:R2:W5:Y:S03]  /*1050*/  @!P1 LDG.E.64 R54, desc[UR12][R6.64] ;  /* 0x0000000c06369981 */ /* 0x000566000c1e1b00 */
[----:B------:R-:W-:Y:S01]  /*1060*/  ISETP.GE.AND.EX P4, PT, R35, UR17, PT, P4 ;  /* 0x0000001123007c0c */ /* 0x000fe2000bf86340 */
[----:B------:R-:W2:Y:S01]  /*1070*/  @!P3 LDC.64 R36, c[0x0][0x3a0] ;  /* 0x0000e800ff24bb82 */ /* 0x000ea20000000a00 */
[----:B------:R-:W-:Y:S02]  /*1080*/  @!P3 MOV R32, R90 ;  /* 0x0000005a0020b202 */ /* 0x000fe40000000f00 */
[----:B------:R-:W-:-:S02]  /*1090*/  @!P3 MOV R33, R93 ;  /* 0x0000005d0021b202 */ /* 0x000fc40000000f00 */
[C---:B---3--:R-:W-:Y:S01]  /*10a0*/  @!P2 IADD3 R14, P6, PT, R27.reuse, R14, RZ ;  /* 0x0000000e1b0ea210 */ /* 0x048fe20007fde0ff */
[----:B------:R-:W-:Y:S02]  /*10b0*/  @!P3 IMAD.WIDE.U32 R32, R20, R12, R32 ;  /* 0x0000000c1420b225 */ /* 0x000fe400078e0020 */
[----:B------:R-:W3:Y:S01]  /*10c0*/  @!P5 LDC.64 R48, c[0x0][0x3a0] ;  /* 0x0000e800ff30db82 */ /* 0x000ee20000000a00 */
[----:B------:R-:W-:Y:S02]  /*10d0*/  @!P2 IADD3.X R15, PT, PT, R34, R15, RZ, P6, !PT ;  /* 0x0000000f220fa210 */ /* 0x000fe400037fe4ff */
[----:B-1----:R-:W-:-:S05]  /*10e0*/  @!P2 IADD3 R12, P6, PT, R27, R30, RZ ;  /* 0x0000001e1b0ca210 */ /* 0x002fca0007fde0ff */
[----:B------:R-:W1:Y:S01]  /*10f0*/  @!P4 LDC.64 R24, c[0x0][0x3f8] ;  /* 0x0000fe00ff18cb82 */ /* 0x000e620000000a00 */
[----:B0-----:R-:W-:Y:S01]  /*1100*/  @!P5 IMAD R20, R29, R8, RZ ;  /* 0x000000081d14d224 */ /* 0x001fe200078e02ff */
[----:B------:R-:W-:Y:S02]  /*1110*/  @!P3 IADD3 R27, PT, PT, R33, R13, RZ ;  /* 0x0000000d211bb210 */ /* 0x000fe40007ffe0ff */
[----:B------:R-:W-:Y:S01]  /*1120*/  @!P2 IADD3.X R13, PT, PT, R34, R31, RZ, P6, !PT ;  /* 0x0000001f220da210 */ /* 0x000fe200037fe4ff */
[----:B------:R-:W-:Y:S01]  /*1130*/  @!P5 IMAD R31, R16, R9, R20 ;  /* 0x00000009101fd224 */ /* 0x000fe200078e0214 */
[----:B------:R-:W-:Y:S02]  /*1140*/  IADD3 R20, PT, PT, R21, 0xb0, RZ ;  /* 0x000000b015147810 */ /* 0x000fe40007ffe0ff */
[----:B------:R-:W-:Y:S01]  /*1150*/  @!P3 SHF.L.U64.HI R30, R32, 0x2, R27 ;  /* 0x00000002201eb819 */ /* 0x000fe2000001021b */
[----:B------:R-:W0:Y:S01]  /*1160*/  @!P5 LDC.64 R40, c[0x0][0x398] ;  /* 0x0000e600ff28db82 */ /* 0x000e220000000a00 */
[----:B------:R-:W-:-:S02]  /*1170*/  ISETP.GE.U32.AND P0, PT, R20, UR16, PT ;  /* 0x0000001014007c0c */ /* 0x000fc4000bf06070 */
[----:B------:R-:W-:Y:S02]  /*1180*/  SHF.R.S32.HI R27, RZ, 0x1f, R20 ;  /* 0x0000001fff1b7819 */ /* 0x000fe40000011414 */
[----:B------:R-:W-:Y:S02]  /*1190*/  @!P5 MOV R10, R90 ;  /* 0x0000005a000ad202 */ /* 0x000fe40000000f00 */
[-C--:B------:R-:W-:Y:S02]  /*11a0*/  @!P5 MOV R11, R93.reuse ;  /* 0x0000005d000bd202 */ /* 0x080fe40000000f00 */
[----:B------:R-:W-:Y:S02]  /*11b0*/  ISETP.GE.AND.EX P0, PT, R27, UR17, PT, P0 ;  /* 0x000000111b007c0c */ /* 0x000fe4000bf06300 */
[----:B------:R-:W-:Y:S01]  /*11c0*/  @!P3 SHF.L.U32 R29, R32, 0x2, RZ ;  /* 0x00000002201db819 */ /* 0x000fe200000006ff */
[----:B------:R-:W-:Y:S01]  /*11d0*/  @!P5 IMAD.WIDE.U32 R10, R16, R8, R10 ;  /* 0x00000008100ad225 */ /* 0x000fe200078e000a */
[----:B----4-:R-:W-:Y:S01]  /*11e0*/  @!P4 MOV R4, R90 ;  /* 0x0000005a0004c202 */ /* 0x010fe20000000f00 */
[----:B------:R-:W4:Y:S01]  /*11f0*/  @!P4 LDC.64 R32, c[0x0][0x3a0] ;  /* 0x0000e800ff20cb82 */ /* 0x000f220000000a00 */
[----:B------:R-:W-:Y:S01]  /*1200*/  @!P4 MOV R5, R93 ;  /* 0x0000005d0005c202 */ /* 0x000fe20000000f00 */
[----:B-1----:R-:W-:Y:S01]  /*1210*/  @!P4 IMAD R35, R35, R24, RZ ;  /* 0x000000182323c224 */ /* 0x002fe200078e02ff */
[----:B--2---:R-:W-:-:S02]  /*1220*/  @!P3 IADD3 R36, P1, PT, R29, R36, RZ ;  /* 0x000000241d24b210 */ /* 0x004fc40007f3e0ff */
[----:B------:R-:W-:Y:S02]  /*1230*/  @!P5 IADD3 R19, PT, PT, R11, R31, RZ ;  /* 0x0000001f0b13d210 */ /* 0x000fe40007ffe0ff */
[----:B------:R-:W-:Y:S01]  /*1240*/  @!P5 SHF.L.U32 R11, R10, 0x2, RZ ;  /* 0x000000020a0bd819 */ /* 0x000fe200000006ff */
[----:B------:R-:W-:Y:S01]  /*1250*/  @!P4 IMAD R35, R26, R25, R35 ;  /* 0x000000191a23c224 */ /* 0x000fe200078e0223 */
[----:B------:R-:W-:Y:S01]  /*1260*/  @!P3 IADD3.X R37, PT, PT, R30, R37, RZ, P1, !PT ;  /* 0x000000251e25b210 */ /* 0x000fe20000ffe4ff */
[----:B------:R-:W-:Y:S01]  /*1270*/  @!P4 IMAD.WIDE.U32 R24, R26, R24, R4 ;  /* 0x000000181a18c225 */ /* 0x000fe200078e0004 */
[----:B------:R-:W-:Y:S01]  /*1280*/  @!P3 IADD3 R22, P6, PT, R29, R22, RZ ;  /* 0x000000161d16b210 */ /* 0x000fe20007fde0ff */
[----:B------:R-:W1:Y:S01]  /*1290*/  @!P0 LDC.64 R8, c[0x0][0x3f8] ;  /* 0x0000fe00ff088b82 */ /* 0x000e620000000a00 */
[----:B------:R-:W-:Y:S02]  /*12a0*/  @!P5 SHF.L.U64.HI R10, R10, 0x2, R19 ;  /* 0x000000020a0ad819 */ /* 0x000fe40000010213 */
[----:B---3--:R-:W-:-:S02]  /*12b0*/  @!P5 IADD3 R48, P1, PT, R11, R48, RZ ;  /* 0x000000300b30d210 */ /* 0x008fc40007f3e0ff */
[----:B------:R-:W-:-:S03]  /*12c0*/  IADD3 R53, PT, PT, R21, 0xc0, RZ ;  /* 0x000000c015357810 */ /* 0x000fc60007ffe0ff */
[----:B------:R-:W2:Y:S01]  /*12d0*/  @!P4 LDC.64 R28, c[0x0][0x398] ;  /* 0x0000e600ff1ccb82 */ /* 0x000ea20000000a00 */
[----:B------:R-:W-:Y:S02]  /*12e0*/  @!P5 IADD3.X R49, PT, PT, R10, R49, RZ, P1, !PT ;  /* 0x000000310a31d210 */ /* 0x000fe40000ffe4ff */
[----:B------:R-:W-:Y:S02]  /*12f0*/  @!P4 IADD3 R7, PT, PT, R25, R35, RZ ;  /* 0x000000231907c210 */ /* 0x000fe40007ffe0ff */
[----:B------:R-:W-:Y:S02]  /*1300*/  ISETP.GE.U32.AND P1, PT, R53, UR16, PT ;  /* 0x0000001035007c0c */ /* 0x000fe4000bf26070 */
[----:B------:R-:W-:Y:S01]  /*1310*/  SHF.R.S32.HI R25, RZ, 0x1f, R53 ;  /* 0x0000001fff197819 */ /* 0x000fe20000011435 */
[----:B------:R-:W3:Y:S03]  /*1320*/  @!P0 LDC.64 R34, c[0x0][0x398] ;  /* 0x0000e600ff228b82 */ /* 0x000ee60000000a00 */
[----:B------:R-:W-:-:S02]  /*1330*/  ISETP.GE.AND.EX P1, PT, R25, UR17, PT, P1 ;  /* 0x0000001119007c0c */ /* 0x000fc4000bf26310 */
[----:B------:R-:W-:Y:S02]  /*1340*/  @!P3 IADD3.X R23, PT, PT, R30, R23, RZ, P6, !PT ;  /* 0x000000171e17b210 */ /* 0x000fe400037fe4ff */
[----:B0-----:R-:W-:Y:S02]  /*1350*/  @!P5 IADD3 R40, P6, PT, R11, R40, RZ ;  /* 0x000000280b28d210 */ /* 0x001fe40007fde0ff */
[----:B------:R-:W-:Y:S01]  /*1360*/  @!P4 SHF.L.U32 R5, R24, 0x2, RZ ;  /* 0x000000021805c819 */ /* 0x000fe200000006ff */
[----:B-1----:R-:W-:Y:S01]  /*1370*/  @!P0 IMAD R27, R27, R8, RZ ;  /* 0x000000081b1b8224 */ /* 0x002fe200078e02ff */
[----:B------:R-:W-:Y:S01]  /*1380*/  @!P5 IADD3.X R41, PT, PT, R10, R41, RZ, P6, !PT ;  /* 0x000000290a29d210 */ /* 0x000fe200037fe4ff */
[----:B------:R-:W0:Y:S01]  /*1390*/  @!P0 LDC.64 R30, c[0x0][0x3a0] ;  /* 0x0000e800ff1e8b82 */ /* 0x000e220000000a00 */
[----:B------:R-:W-:Y:S02]  /*13a0*/  @!P4 SHF.L.U64.HI R24, R24, 0x2, R7 ;  /* 0x000000021818c819 */ /* 0x000fe40000010207 */
[----:B----4-:R-:W-:-:S05]  /*13b0*/  @!P4 IADD3 R32, P6, PT, R5, R32, RZ ;  /* 0x000000200520c210 */ /* 0x010fca0007fde0ff */
[----:B------:R-:W1:Y:S01]  /*13c0*/  @!P1 LDC.64 R18, c[0x0][0x3f8] ;  /* 0x0000fe00ff129b82 */ /* 0x000e620000000a00 */
[----:B------:R-:W-:Y:S02]  /*13d0*/  @!P4 IADD3.X R33, PT, PT, R24, R33, RZ, P6, !PT ;  /* 0x000000211821c210 */ /* 0x000fe400037fe4ff */
[----:B--2---:R-:W-:Y:S02]  /*13e0*/  @!P4 IADD3 R28, P6, PT, R5, R28, RZ ;  /* 0x0000001c051cc210 */ /* 0x004fe40007fde0ff */
[----:B------:R-:W-:Y:S02]  /*13f0*/  @!P0 MOV R4, R90 ;  /* 0x0000005a00048202 */ /* 0x000fe40000000f00 */
[----:B------:R-:W-:Y:S01]  /*1400*/  @!P0 MOV R5, R93 ;  /* 0x0000005d00058202 */ /* 0x000fe20000000f00 */
[C---:B------:R-:W-:Y:S01]  /*1410*/  @!P0 IMAD R27, R20.reuse, R9, R27 ;  /* 0x00000009141b8224 */ /* 0x040fe200078e021b */
[C---:B------:R-:W-:Y:S01]  /*1420*/  IADD3 R47, PT, PT, R21.reuse, 0xd0, RZ ;  /* 0x000000d0152f7810 */ /* 0x040fe20007ffe0ff */
[----:B------:R-:W-:Y:S01]  /*1430*/  UIMAD.WIDE UR6, UR5, 0x8, UR6 ;  /* 0x00000008050678a5 */ /* 0x000fe2000f8e0206 */
[----:B------:R-:W-:Y:S01]  /*1440*/  IADD3 R43, PT, PT, R21, 0xe0, RZ ;  /* 0x000000e0152b7810 */ /* 0x000fe20007ffe0ff */
[----:B------:R-:W-:Y:S01]  /*1450*/  @!P0 IMAD.WIDE.U32 R8, R20, R8, R4 ;  /* 0x0000000814088225 */ /* 0x000fe200078e0004 */
[----:B------:R-:W-:-:S02]  /*1460*/  CS2R R4, SRZ ;  /* 0x0000000000047805 */ /* 0x000fc4000001ff00 */
[----:B------:R-:W-:Y:S02]  /*1470*/  CS2R R6, SRZ ;  /* 0x0000000000067805 */ /* 0x000fe4000001ff00 */
[----:B------:R-:W-:Y:S01]  /*1480*/  IADD3 R16, PT, PT, R21, 0xf0, RZ ;  /* 0x000000f015107810 */ /* 0x000fe20007ffe0ff */
[----:B------:R-:W2:Y:S01]  /*1490*/  @!P1 LDC.64 R38, c[0x0][0x398] ;  /* 0x0000e600ff269b82 */ /* 0x000ea20000000a00 */
[----:B------:R4:W5:Y:S01]  /*14a0*/  @!P2 LDG.E.64 R4, desc[UR12][R14.64] ;  /* 0x0000000c0e04a981 */ /* 0x000962000c1e1b00 */
[----:B------:R-:W-:Y:S02]  /*14b0*/  @!P0 IADD3 R9, PT, PT, R9, R27, RZ ;  /* 0x0000001b09098210 */ /* 0x000fe40007ffe0ff */
[----:B------:R-:W-:Y:S01]  /*14c0*/  @!P0 SHF.L.U32 R51, R8, 0x2, RZ ;  /* 0x0000000208338819 */ /* 0x000fe200000006ff */
[----:B------:R1:W5:Y:S01]  /*14d0*/  @!P2 LDG.E.64 R6, desc[UR12][R12.64] ;  /* 0x0000000c0c06a981 */ /* 0x000362000c1e1b00 */
[----:B----4-:R-:W-:Y:S02]  /*14e0*/  CS2R R14, SRZ ;  /* 0x00000000000e7805 */ /* 0x010fe4000001ff00 */
[----:B------:R-:W-:Y:S01]  /*14f0*/  @!P4 IADD3.X R29, PT, PT, R24, R29, RZ, P6, !PT ;  /* 0x0000001d181dc210 */ /* 0x000fe200037fe4ff */
[----:B-1----:R-:W-:-:S03]  /*1500*/  @!P1 IMAD R12, R25, R18, RZ ;  /* 0x00000012190c9224 */ /* 0x002fc600078e02ff */
[----:B------:R1:W5:Y:S01]  /*1510*/  @!P5 LDG.E.64 R14, desc[UR12][R40.64] ;  /* 0x0000000c280ed981 */ /* 0x000362000c1e1b00 */
[----:B------:R-:W-:Y:S02]  /*1520*/  @!P0 SHF.L.U64.HI R24, R8, 0x2, R9 ;  /* 0x0000000208188819 */ /* 0x000fe40000010209 */
[----:B------:R-:W-:Y:S02]  /*1530*/  CS2R R8, SRZ ;  /* 0x0000000000087805 */ /* 0x000fe4000001ff00 */
[----:B------:R-:W-:Y:S01]  /*1540*/  CS2R R10, SRZ ;  /* 0x00000000000a7805 */ /* 0x000fe2000001ff00 */
[----:B------:R-:W-:Y:S01]  /*1550*/  @!P1 IMAD R83, R53, R19, R12 ;  /* 0x0000001335539224 */ /* 0x000fe200078e020c */
[----:B0-----:R-:W-:Y:S02]  /*1560*/  @!P0 IADD3 R30, P6, PT, R51, R30, RZ ;  /* 0x0000001e331e8210 */ /* 0x001fe40007fde0ff */
[----:B------:R-:W-:Y:S01]  /*1570*/  ISETP.GE.U32.AND P2, PT, R47, UR16, PT ;  /* 0x000000102f007c0c */ /* 0x000fe2000bf46070 */
[----:B------:R0:W5:Y:S01]  /*1580*/  @!P3 LDG.E.64 R8, desc[UR12][R36.64] ;  /* 0x0000000c2408b981 */ /* 0x000162000c1e1b00 */
[----:B-1----:R-:W-:-:S02]  /*1590*/  @!P1 MOV R40, R90 ;  /* 0x0000005a00289202 */ /* 0x002fc40000000f00 */
[----:B------:R-:W-:Y:S01]  /*15a0*/  @!P1 MOV R41, R93 ;  /* 0x0000005d00299202 */ /* 0x000fe20000000f00 */
[----:B------:R1:W5:Y:S01]  /*15b0*/  @!P3 LDG.E.64 R10, desc[UR12][R22.64] ;  /* 0x0000000c160ab981 */ /* 0x000362000c1e1b00 */
[----:B------:R-:W-:Y:S01]  /*15c0*/  @!P0 IADD3.X R31, PT, PT, R24, R31, RZ, P6, !PT ;  /* 0x0000001f181f8210 */ /* 0x000fe200037fe4ff */
[----:B------:R-:W-:Y:S01]  /*15d0*/  @!P1 IMAD.WIDE.U32 R18, R53, R18, R40 ;  /* 0x0000001235129225 */ /* 0x000fe200078e0028 */
[----:B------:R-:W-:Y:S01]  /*15e0*/  SHF.R.S32.HI R45, RZ, 0x1f, R47 ;  /* 0x0000001fff2d7819 */ /* 0x000fe2000001142f */
[----:B0-----:R-:W0:Y:S01]  /*15f0*/  @!P1 LDC.64 R36, c[0x0][0x3a0] ;  /* 0x0000e800ff249b82 */ /* 0x001e220000000a00 */
[----:B---3--:R-:W-:Y:S02]  /*1600*/  @!P0 IADD3 R34, P6, PT, R51, R34, RZ ;  /* 0x0000002233228210 */ /* 0x008fe40007fde0ff */
[----:B------:R-:W-:Y:S02]  /*1610*/  @!P1 IADD3 R41, PT, PT, R19, R83, RZ ;  /* 0x0000005313299210 */ /* 0x000fe40007ffe0ff */
[----:B------:R-:W-:-:S02]  /*1620*/  ISETP.GE.U32.AND P3, PT, R43, UR16, PT ;  /* 0x000000102b007c0c */ /* 0x000fc4000bf66070 */
[----:B------:R-:W-:Y:S02]  /*1630*/  SHF.R.S32.HI R27, RZ, 0x1f, R43 ;  /* 0x0000001fff1b7819 */ /* 0x000fe4000001142b */
[----:B------:R-:W-:Y:S02]  /*1640*/  CS2R R12, SRZ ;  /* 0x00000000000c7805 */ /* 0x000fe4000001ff00 */
[----:B------:R-:W-:Y:S01]  /*1650*/  ISETP.GE.AND.EX P2, PT, R45, UR17, PT, P2 ;  /* 0x000000112d007c0c */ /* 0x000fe2000bf46320 */
[----:B------:R-:W3:Y:S01]  /*1660*/  LDC.64 R52, c[0x0][0x3a8] ;  /* 0x0000ea00ff347b82 */ /* 0x000ee20000000a00 */
[----:B------:R-:W-:Y:S02]  /*1670*/  @!P0 IADD3.X R35, PT, PT, R24, R35, RZ, P6, !PT ;  /* 0x0000002318238210 */ /* 0x000fe400037fe4ff */
[----:B------:R-:W-:Y:S01]  /*1680*/  @!P1 SHF.L.U64.HI R24, R18, 0x2, R41 ;  /* 0x0000000212189819 */ /* 0x000fe20000010229 */
[----:B------:R4:W5:Y:S01]  /*1690*/  @!P5 LDG.E.64 R12, desc[UR12][R48.64] ;  /* 0x0000000c300cd981 */ /* 0x000962000c1e1b00 */
[----:B------:R-:W-:-:S02]  /*16a0*/  ISETP.GE.AND.EX P3, PT, R27, UR17, PT, P3 ;  /* 0x000000111b007c0c */ /* 0x000fc4000bf66330 */
[----:B------:R-:W-:Y:S02]  /*16b0*/  MOV R40, UR6 ;  /* 0x0000000600287c02 */ /* 0x000fe40008000f00 */
[----:B------:R-:W-:-:S03]  /*16c0*/  MOV R41, UR7 ;  /* 0x0000000700297c02 */ /* 0x000fc60008000f00 */
[----:B-1----:R-:W1:Y:S03]  /*16d0*/  @!P2 LDC.64 R22, c[0x0][0x3f8] ;  /* 0x0000fe00ff16ab82 */ /* 0x002e660000000a00 */
[----:B------:R-:W3:Y:S05]  /*16e0*/  LDG.E.64 R40, desc[UR12][R40.64] ;  /* 0x0000000c28287981 */ /* 0x000eea000c1e1b00 */
[----:B------:R-:W2:Y:S01]  /*16f0*/  @!P3 LDC.64 R20, c[0x0][0x3f8] ;  /* 0x0000fe00ff14bb82 */ /* 0x000ea20000000a00 */
[----:B------:R-:W-:Y:S02]  /*1700*/  ISETP.GE.U32.AND P5, PT, R16, UR16, PT ;  /* 0x0000001010007c0c */ /* 0x000fe4000bfa6070 */
[----:B------:R-:W-:-:S04]  /*1710*/  SHF.R.S32.HI R25, RZ, 0x1f, R16 ;  /* 0x0000001fff197819 */ /* 0x000fc80000011410 */
[----:B------:R-:W-:Y:S01]  /*1720*/  ISETP.GE.AND.EX P5, PT, R25, UR17, PT, P5 ;  /* 0x0000001119007c0c */ /* 0x000fe2000bfa6350 */
[----:B----4-:R-:W4:Y:S01]  /*1730*/  @!P2 LDC.64 R48, c[0x0][0x3a0] ;  /* 0x0000e800ff30ab82 */ /* 0x010f220000000a00 */
[----:B------:R-:W-:-:S04]  /*1740*/  @!P1 SHF.L.U32 R19, R18, 0x2, RZ ;  /* 0x0000000212139819 */ /* 0x000fc800000006ff */
[----:B0-----:R-:W-:Y:S01]  /*1750*/  @!P1 IADD3 R36, P6, PT, R19, R36, RZ ;  /* 0x0000002413249210 */ /* 0x001fe20007fde0ff */
[----:B-1----:R-:W-:Y:S02]  /*1760*/  @!P2 IMAD R18, R45, R22, RZ ;  /* 0x000000162d12a224 */ /* 0x002fe400078e02ff */
[----:B------:R-:W0:Y:S01]  /*1770*/  @!P2 LDC.64 R50, c[0x0][0x398] ;  /* 0x0000e600ff32ab82 */ /* 0x000e220000000a00 */
[----:B------:R-:W-:Y:S02]  /*1780*/  @!P2 MOV R26, R90 ;  /* 0x0000005a001aa202 */ /* 0x000fe40000000f00 */
[----:B------:R-:W-:Y:S01]  /*1790*/  @!P1 IADD3.X R37, PT, PT, R24, R37, RZ, P6, !PT ;  /* 0x0000002518259210 */ /* 0x000fe200037fe4ff */
[----:B------:R-:W-:Y:S02]  /*17a0*/  @!P2 IMAD R45, R47, R23, R18 ;  /* 0x000000172f2da224 */ /* 0x000fe400078e0212 */
[----:B--2---:R-:W-:Y:S01]  /*17b0*/  @!P3 IMAD R42, R27, R20, RZ ;  /* 0x000000141b2ab224 */ /* 0x004fe200078e02ff */
[----:B------:R-:W-:Y:S01]  /*17c0*/  @!P2 MOV R27, R93 ;  /* 0x0000005d001ba202 */ /* 0x000fe20000000f00 */
[----:B------:R-:W1:Y:S01]  /*17d0*/  @!P3 LDC.64 R82, c[0x0][0x3a0] ;  /* 0x0000e800ff52bb82 */ /* 0x000e620000000a00 */
[----:B------:R-:W-:Y:S01]  /*17e0*/  @!P1 IADD3 R38, P6, PT, R19, R38, RZ ;  /* 0x0000002613269210 */ /* 0x000fe20007fde0ff */
[----:B------:R-:W-:Y:S01]  /*17f0*/  @!P2 IMAD.WIDE.U32 R22, R47, R22, R26 ;  /* 0x000000162f16a225 */ /* 0x000fe200078e001a */
[----:B------:R-:W-:-:S05]  /*1800*/  @!P3 MOV R26, R90 ;  /* 0x0000005a001ab202 */ /* 0x000fca0000000f00 */
[----:B------:R-:W2:Y:S01]  /*1810*/  @!P5 LDC.64 R18, c[0x0][0x3f8] ;  /* 0x0000fe00ff12db82 */ /* 0x000ea20000000a00 */
[----:B------:R-:W-:Y:S01]  /*1820*/  @!P3 MOV R27, R93 ;  /* 0x0000005d001bb202 */ /* 0x000fe20000000f00 */
[----:B------:R-:W-:Y:S01]  /*1830*/  @!P3 IMAD R47, R43, R21, R42 ;  /* 0x000000152b2fb224 */ /* 0x000fe200078e022a */
[----:B------:R-:W-:Y:S01]  /*1840*/  @!P2 IADD3 R45, PT, PT, R23, R45, RZ ;  /* 0x0000002d172da210 */ /* 0x000fe20007ffe0ff */
[----:B------:R-:W-:-:S04]  /*1850*/  @!P3 IMAD.WIDE.U32 R20, R43, R20, R26 ;  /* 0x000000142b14b225 */ /* 0x000fc800078e001a */
[----:B------:R-:W1:Y:S01]  /*1860*/  @!P3 LDC.64 R42, c[0x0][0x398] ;  /* 0x0000e600ff2abb82 */ /* 0x000e620000000a00 */
[----:B------:R-:W-:Y:S02]  /*1870*/  @!P2 SHF.L.U32 R23, R22, 0x2, RZ ;  /* 0x000000021617a819 */ /* 0x000fe400000006ff */
[----:B------:R-:W-:Y:S02]  /*1880*/  @!P1 IADD3.X R39, PT, PT, R24, R39, RZ, P6, !PT ;  /* 0x0000002718279210 */ /* 0x000fe400037fe4ff */
[----:B------:R-:W-:-:S03]  /*1890*/  @!P2 SHF.L.U64.HI R24, R22, 0x2, R45 ;  /* 0x000000021618a819 */ /* 0x000fc6000001022d */
[----:B------:R-:W3:Y:S01]  /*18a0*/  @!P5 LDC.64 R44, c[0x0][0x3a0] ;  /* 0x0000e800ff2cdb82 */ /* 0x000ee20000000a00 */
[----:B----4-:R-:W-:Y:S02]  /*18b0*/  @!P2 IADD3 R48, P6, PT, R23, R48, RZ ;  /* 0x000000301730a210 */ /* 0x010fe40007fde0ff */
[----:B------:R-:W-:Y:S02]  /*18c0*/  @!P3 IADD3 R21, PT, PT, R21, R47, RZ ;  /* 0x0000002f1515b210 */ /* 0x000fe40007ffe0ff */
[----:B------:R-:W-:-:S03]  /*18d0*/  @!P2 IADD3.X R49, PT, PT, R24, R49, RZ, P6, !PT ;  /* 0x000000311831a210 */ /* 0x000fc600037fe4ff */
[----:B------:R-:W4:Y:S01]  /*18e0*/  @!P5 LDC.64 R46, c[0x0][0x398] ;  /* 0x0000e600ff2edb82 */ /* 0x000f220000000a00 */
[----:B0-----:R-:W-:Y:S02]  /*18f0*/  @!P2 IADD3 R50, P6, PT, R23, R50, RZ ;  /* 0x000000321732a210 */ /* 0x001fe40007fde0ff */
[C---:B------:R-:W-:Y:S02]  /*1900*/  @!P3 SHF.L.U64.HI R22, R20.reuse, 0x2, R21 ;  /* 0x000000021416b819 */ /* 0x040fe40000010215 */
[----:B------:R-:W-:Y:S01]  /*1910*/  @!P3 SHF.L.U32 R23, R20, 0x2, RZ ;  /* 0x000000021417b819 */ /* 0x000fe200000006ff */
[----:B--2---:R-:W-:Y:S01]  /*1920*/  @!P5 IMAD R25, R25, R18, RZ ;  /* 0x000000121919d224 */ /* 0x004fe200078e02ff */
[----:B------:R-:W-:Y:S02]  /*1930*/  @!P5 MOV R20, R90 ;  /* 0x0000005a0014d202 */ /* 0x000fe40000000f00 */
[----:B------:R-:W-:Y:S01]  /*1940*/  @!P5 MOV R21, R93 ;  /* 0x0000005d0015d202 */ /* 0x000fe20000000f00 */
[----:B------:R-:W-:Y:S01]  /*1950*/  @!P5 IMAD R19, R16, R19, R25 ;  /* 0x000000131013d224 */ /* 0x000fe200078e0219 */
[----:B------:R-:W-:-:S02]  /*1960*/  @!P2 IADD3.X R51, PT, PT, R24, R51, RZ, P6, !PT ;  /* 0x000000331833a210 */ /* 0x000fc400037fe4ff */
[----:B-1----:R-:W-:Y:S01]  /*1970*/  @!P3 IADD3 R82, P6, PT, R23, R82, RZ ;  /* 0x000000521752b210 */ /* 0x002fe20007fde0ff */
[----:B------:R-:W-:-:S03]  /*1980*/  @!P5 IMAD.WIDE.U32 R20, R16, R18, R20 ;  /* 0x000000121014d225 */ /* 0x000fc600078e0014 */
[----:B------:R-:W-:Y:S02]  /*1990*/  @!P3 IADD3.X R83, PT, PT, R22, R83, RZ, P6, !PT ;  /* 0x000000531653b210 */ /* 0x000fe400037fe4ff */
[----:B------:R-:W-:Y:S02]  /*19a0*/  @!P3 IADD3 R42, P6, PT, R23, R42, RZ ;  /* 0x0000002a172ab210 */ /* 0x000fe40007fde0ff */
[----:B------:R-:W-:Y:S02]  /*19b0*/  @!P5 IADD3 R21, PT, PT, R21, R19, RZ ;  /* 0x000000131515d210 */ /* 0x000fe40007ffe0ff */
[----:B------:R-:W-:Y:S02]  /*19c0*/  @!P5 SHF.L.U32 R19, R20, 0x2, RZ ;  /* 0x000000021413d819 */ /* 0x000fe400000006ff */
[----:B------:R-:W-:Y:S02]  /*19d0*/  @!P3 IADD3.X R43, PT, PT, R22, R43, RZ, P6, !PT ;  /* 0x0000002b162bb210 */ /* 0x000fe400037fe4ff */
[----:B------:R-:W-:-:S02]  /*19e0*/  @!P5 SHF.L.U64.HI R20, R20, 0x2, R21 ;  /* 0x000000021414d819 */ /* 0x000fc40000010215 */
[----:B---3--:R-:W-:-:S04]  /*19f0*/  @!P5 IADD3 R44, P6, PT, R19, R44, RZ ;  /* 0x0000002c132cd210 */ /* 0x008fc80007fde0ff */
[C---:B------:R-:W-:Y:S02]  /*1a00*/  @!P5 IADD3.X R45, PT, PT, R20.reuse, R45, RZ, P6, !PT ;  /* 0x0000002d142dd210 */ /* 0x040fe400037fe4ff */
[----:B----4-:R-:W-:Y:S01]  /*1a10*/  @!P5 IADD3 R46, P6, PT, R19, R46, RZ ;  /* 0x0000002e132ed210 */ /* 0x010fe20007fde0ff */
[----:B------:R-:W-:Y:S01]  /*1a20*/  IMAD.WIDE R52, R17, 0x4, R52 ;  /* 0x0000000411347825 */ /* 0x000fe200078e0234 */
[----:B------:R-:W-:Y:S02]  /*1a30*/  CS2R R16, SRZ ;  /* 0x0000000000107805 */ /* 0x000fe4000001ff00 */
[----:B------:R-:W-:Y:S02]  /*1a40*/  CS2R R18, SRZ ;  /* 0x0000000000127805 */ /* 0x000fe4000001ff00 */
[----:B------:R-:W-:Y:S02]  /*1a50*/  @!P5 IADD3.X R47, PT, PT, R20, R47, RZ, P6, !PT ;  /* 0x0000002f142fd210 */ /* 0x000fe400037fe4ff */
[----:B------:R-:W-:-:S02]  /*1a60*/  CS2R R20, SRZ ;  /* 0x0000000000147805 */ /* 0x000fc4000001ff00 */
[----:B------:R-:W-:Y:S02]  /*1a70*/  CS2R R22, SRZ ;  /* 0x0000000000167805 */ /* 0x000fe4000001ff00 */
[----:B------:R-:W-:Y:S02]  /*1a80*/  CS2R R24, SRZ ;  /* 0x0000000000187805 */ /* 0x000fe4000001ff00 */
[----:B------:R-:W-:Y:S01]  /*1a90*/  CS2R R26, SRZ ;  /* 0x00000000001a7805 */ /* 0x000fe2000001ff00 */
[----:B------:R0:W5:Y:S04]  /*1aa0*/  @!P4 LDG.E.64 R16, desc[UR12][R32.64] ;  /* 0x0000000c2010c981 */ /* 0x000168000c1e1b00 */
[----:B------:R1:W5:Y:S04]  /*1ab0*/  @!P4 LDG.E.64 R18, desc[UR12][R28.64] ;  /* 0x0000000c1c12c981 */ /* 0x000368000c1e1b00 */
[----:B------:R2:W5:Y:S01]  /*1ac0*/  @!P0 LDG.E.64 R20, desc[UR12][R30.64] ;  /* 0x0000000c1e148981 */ /* 0x000562000c1e1b00 */
[----:B0-----:R-:W-:-:S03]  /*1ad0*/  CS2R R32, SRZ ;  /* 0x0000000000207805 */ /* 0x001fc6000001ff00 */
[----:B------:R0:W5:Y:S01]  /*1ae0*/  @!P0 LDG.E.64 R22, desc[UR12][R34.64] ;  /* 0x0000000c22168981 */ /* 0x000162000c1e1b00 */
[----:B-1----:R-:W-:-:S03]  /*1af0*/  CS2R R28, SRZ ;  /* 0x00000000001c7805 */ /* 0x002fc6000001ff00 */
[----:B------:R1:W5:Y:S01]  /*1b00*/  @!P1 LDG.E.64 R24, desc[UR12][R36.64] ;  /* 0x0000000c24189981 */ /* 0x000362000c1e1b00 */
[----:B--2---:R-:W-:-:S03]  /*1b10*/  CS2R R30, SRZ ;  /* 0x00000000001e7805 */ /* 0x004fc6000001ff00 */
[----:B------:R2:W5:Y:S01]  /*1b20*/  @!P1 LDG.E.64 R26, desc[UR12][R38.64] ;  /* 0x0000000c261a9981 */ /* 0x000562000c1e1b00 */
[----:B0-----:R-:W-:-:S03]  /*1b30*/  CS2R R34, SRZ ;  /* 0x0000000000227805 */ /* 0x001fc6000001ff00 */
[----:B------:R0:W5:Y:S01]  /*1b40*/  @!P2 LDG.E.64 R28, desc[UR12][R48.64] ;  /* 0x0000000c301ca981 */ /* 0x000162000c1e1b00 */
[----:B-1----:R-:W-:-:S03]  /*1b50*/  CS2R R36, SRZ ;  /* 0x0000000000247805 */ /* 0x002fc6000001ff00 */
[----:B------:R0:W5:Y:S01]  /*1b60*/  @!P2 LDG.E.64 R30, desc[UR12][R50.64] ;  /* 0x0000000c321ea981 */ /* 0x000162000c1e1b00 */
[----:B--2---:R-:W-:-:S03]  /*1b70*/  CS2R R38, SRZ ;  /* 0x0000000000267805 */ /* 0x004fc6000001ff00 */
[----:B------:R0:W5:Y:S04]  /*1b80*/  @!P3 LDG.E.64 R32, desc[UR12][R82.64] ;  /* 0x0000000c5220b981 */ /* 0x000168000c1e1b00 */
[----:B------:R0:W5:Y:S04]  /*1b90*/  @!P3 LDG.E.64 R34, desc[UR12][R42.64] ;  /* 0x0000000c2a22b981 */ /* 0x000168000c1e1b00 */
[----:B------:R0:W5:Y:S04]  /*1ba0*/  @!P5 LDG.E.64 R36, desc[UR12][R44.64] ;  /* 0x0000000c2c24d981 */ /* 0x000168000c1e1b00 */
[----:B------:R0:W5:Y:S04]  /*1bb0*/  @!P5 LDG.E.64 R38, desc[UR12][R46.64] ;  /* 0x0000000c2e26d981 */ /* 0x000168000c1e1b00 */
[----:B------:R-:W5:Y:S01]  /*1bc0*/  LDG.E.64 R52, desc[UR12][R52.64] ;  /* 0x0000000c34347981 */ /* 0x000f62000c1e1b00 */
        /* <DEDUP_REMOVED lines=14> */
[----:B-----5:R-:W-:Y:S01]  /*1cb0*/  FADD.FTZ R41, R80, -UR11 ;  /* 0x8000000b50297e21 */ /* 0x020fe20008010000 */
[-C--:B------:R-:W-:Y:S01]  /*1cc0*/  FMUL.FTZ R42, R78, R52.reuse ;  /* 0x000000344e2a7220 */ /* 0x080fe20000410000 */
[----:B------:R-:W-:Y:S01]  /*1cd0*/  FADD.FTZ R40, R81, -UR11 ;  /* 0x8000000b51287e21 */ /* 0x000fe20008010000 */
[----:B------:R-:W-:Y:S01]  /*1ce0*/  FMUL.FTZ R43, R79, R53 ;  /* 0x000000354f2b7220 */ /* 0x000fe20000410000 */
[----:B------:R-:W-:Y:S01]  /*1cf0*/  FMUL.FTZ R41, R41, UR14 ;  /* 0x0000000e29297c20 */ /* 0x000fe20008410000 */
[----:B------:R-:W-:Y:S01]  /*1d00*/  FADD.FTZ R44, RZ, R42 ;  /* 0x0000002aff2c7221 */ /* 0x000fe20000010000 */
[----:B------:R-:W-:Y:S01]  /*1d10*/  FMUL.FTZ R40, R40, UR14 ;  /* 0x0000000e28287c20 */ /* 0x000fe20008410000 */
[----:B------:R-:W-:Y:S01]  /*1d20*/  FMUL.FTZ R47, R74, R52 ;  /* 0x000000344a2f7220 */ /* 0x000fe20000410000 */
[----:B------:R-:W-:Y:S01]  /*1d30*/  FFMA.FTZ R45, R41, R42, RZ ;  /* 0x0000002a292d7223 */ /* 0x000fe200000100ff */
[----:B------:R-:W-:Y:S01]  /*1d40*/  FADD.FTZ R42, R76, -UR11 ;  /* 0x8000000b4c2a7e21 */ /* 0x000fe20008010000 */
[----:B------:R-:W-:Y:S01]  /*1d50*/  FADD.FTZ R44, R43, R44 ;  /* 0x0000002c2b2c7221 */ /* 0x000fe20000010000 */
[----:B------:R-:W-:Y:S01]  /*1d60*/  FFMA.FTZ R41, R78, R41, RZ ;  /* 0x000000294e297223 */ /* 0x000fe200000100ff */
[----:B------:R-:W-:Y:S01]  /*1d70*/  FFMA.FTZ R45, R40, R43, R45 ;  /* 0x0000002b282d7223 */ /* 0x000fe2000001002d */
[----:B------:R-:W-:Y:S01]  /*1d80*/  FMUL.FTZ R42, R42, UR14 ;  /* 0x0000000e2a2a7c20 */ /* 0x000fe20008410000 */
[----:B------:R-:W-:Y:S01]  /*1d90*/  FADD.FTZ R43, R77, -UR11 ;  /* 0x8000000b4d2b7e21 */ /* 0x000fe20008010000 */
[----:B------:R-:W-:Y:S01]  /*1da0*/  FMUL.FTZ R49, R75, R53 ;  /* 0x000000354b317220 */ /* 0x000fe20000410000 */
[----:B------:R-:W-:Y:S01]  /*1db0*/  FADD.FTZ R44, R44, R47 ;  /* 0x0000002f2c2c7221 */ /* 0x000fe20000010000 */
[----:B------:R-:W-:Y:S01]  /*1dc0*/  FFMA.FTZ R41, R74, R42, R41 ;  /* 0x0000002a4a297223 */ /* 0x000fe20000010029 */
[----:B------:R-:W-:Y:S01]  /*1dd0*/  FFMA.FTZ R45, R42, R47, R45 ;  /* 0x0000002f2a2d7223 */ /* 0x000fe2000001002d */
[----:B------:R-:W-:Y:S01]  /*1de0*/  FADD.FTZ R42, R72, -UR11 ;  /* 0x8000000b482a7e21 */ /* 0x000fe20008010000 */
[----:B------:R-:W-:Y:S01]  /*1df0*/  FMUL.FTZ R46, R43, UR14 ;  /* 0x0000000e2b2e7c20 */ /* 0x000fe20008410000 */
[----:B------:R-:W-:Y:S01]  /*1e00*/  FADD.FTZ R44, R49, R44 ;  /* 0x0000002c312c7221 */ /* 0x000fe20000010000 */
[----:B------:R-:W-:Y:S01]  /*1e10*/  FMUL.FTZ R47, R70, R52 ;  /* 0x00000034462f7220 */ /* 0x000fe20000410000 */
[----:B------:R-:W-:Y:S01]  /*1e20*/  FFMA.FTZ R40, R79, R40, RZ ;  /* 0x000000284f287223 */ /* 0x000fe200000100ff */
[----:B------:R-:W-:Y:S01]  /*1e30*/  FMUL.FTZ R42, R42, UR14 ;  /* 0x0000000e2a2a7c20 */ /* 0x000fe20008410000 */
[----:B------:R-:W-:Y:S01]  /*1e40*/  FFMA.FTZ R45, R46, R49, R45 ;  /* 0x000000312e2d7223 */ /* 0x000fe2000001002d */
[----:B------:R-:W-:Y:S01]  /*1e50*/  FADD.FTZ R43, R73, -UR11 ;  /* 0x8000000b492b7e21 */ /* 0x000fe20008010000 */
[----:B------:R-:W-:Y:S01]  /*1e60*/  FADD.FTZ R49, R44, R47 ;  /* 0x0000002f2c317221 */ /* 0x000fe20000010000 */
[----:B------:R-:W-:Y:S01]  /*1e70*/  FFMA.FTZ R40, R75, R46, R40 ;  /* 0x0000002e4b287223 */ /* 0x000fe20000010028 */
[----:B------:R-:W-:Y:S01]  /*1e80*/  FFMA.FTZ R41, R70, R42, R41 ;  /* 0x0000002a46297223 */ /* 0x000fe20000010029 */
[----:B------:R-:W-:Y:S01]  /*1e90*/  FADD.FTZ R44, R68, -UR11 ;  /* 0x8000000b442c7e21 */ /* 0x000fe20008010000 */
[----:B------:R-:W-:Y:S01]  /*1ea0*/  FMUL.FTZ R46, R71, R53 ;  /* 0x00000035472e7220 */ /* 0x000fe20000410000 */
[----:B------:R-:W-:Y:S01]  /*1eb0*/  FMUL.FTZ R43, R43, UR14 ;  /* 0x0000000e2b2b7c20 */ /* 0x000fe20008410000 */
[----:B------:R-:W-:Y:S01]  /*1ec0*/  FFMA.FTZ R42, R42, R47, R45 ;  /* 0x0000002f2a2a7223 */ /* 0x000fe2000001002d */
[----:B------:R-:W-:Y:S01]  /*1ed0*/  FMUL.FTZ R45, R44, UR14 ;  /* 0x0000000e2c2d7c20 */ /* 0x000fe20008410000 */
[----:B------:R-:W-:Y:S01]  /*1ee0*/  FADD.FTZ R49, R46, R49 ;  /* 0x000000312e317221 */ /* 0x000fe20000010000 */
[----:B------:R-:W-:Y:S01]  /*1ef0*/  FMUL.FTZ R44, R66, R52 ;  /* 0x00000034422c7220 */ /* 0x000fe20000410000 */
[----:B------:R-:W-:Y:S01]  /*1f00*/  FFMA.FTZ R42, R43, R46, R42 ;  /* 0x0000002e2b2a7223 */ /* 0x000fe2000001002a */
[----:B------:R-:W-:Y:S01]  /*1f10*/  FFMA.FTZ R40, R71, R43, R40 ;  /* 0x0000002b47287223 */ /* 0x000fe20000010028 */
[----:B------:R-:W-:Y:S01]  /*1f20*/  FADD.FTZ R43, R69, -UR11 ;  /* 0x8000000b452b7e21 */ /* 0x000fe20008010000 */
[----:B------:R-:W-:Y:S01]  /*1f30*/  FADD.FTZ R49, R49, R44 ;  /* 0x0000002c31317221 */ /* 0x000fe20000010000 */
[----:B------:R-:W-:Y:S01]  /*1f40*/  FFMA.FTZ R42, R45, R44, R42 ;  /* 0x0000002c2d2a7223 */ /* 0x000fe2000001002a */
[----:B------:R-:W-:Y:S01]  /*1f50*/  FADD.FTZ R44, R64, -UR11 ;  /* 0x8000000b402c7e21 */ /* 0x000fe20008010000 */
[----:B------:R-:W-:Y:S01]  /*1f60*/  FMUL.FTZ R46, R67, R53 ;  /* 0x00000035432e7220 */ /* 0x000fe20000410000 */
[----:B------:R-:W-:Y:S01]  /*1f70*/  FMUL.FTZ R43, R43, UR14 ;  /* 0x0000000e2b2b7c20 */ /* 0x000fe20008410000 */
[----:B------:R-:W-:Y:S01]  /*1f80*/  FFMA.FTZ R41, R66, R45, R41 ;  /* 0x0000002d42297223 */ /* 0x000fe20000010029 */
[----:B------:R-:W-:Y:S01]  /*1f90*/  FMUL.FTZ R45, R44, UR14 ;  /* 0x0000000e2c2d7c20 */ /* 0x000fe20008410000 */
[----:B------:R-:W-:Y:S01]  /*1fa0*/  FADD.FTZ R49, R46, R49 ;  /* 0x000000312e317221 */ /* 0x000fe20000010000 */
[----:B------:R-:W-:Y:S01]  /*1fb0*/  FFMA.FTZ R42, R43, R46, R42 ;  /* 0x0000002e2b2a7223 */ /* 0x000fe2000001002a */
[----:B------:R-:W-:Y:S01]  /*1fc0*/  FMUL.FTZ R44, R62, R52 ;  /* 0x000000343e2c7220 */ /* 0x000fe20000410000 */
[----:B------:R-:W-:Y:S01]  /*1fd0*/  FFMA.FTZ R40, R67, R43, R40 ;  /* 0x0000002b43287223 */ /* 0x000fe20000010028 */
[----:B------:R-:W-:Y:S01]  /*1fe0*/  FADD.FTZ R43, R65, -UR11 ;  /* 0x8000000b412b7e21 */ /* 0x000fe20008010000 */
[----:B------:R-:W-:Y:S01]  /*1ff0*/  FMUL.FTZ R46, R63, R53 ;  /* 0x000000353f2e7220 */ /* 0x000fe20000410000 */
[----:B------:R-:W-:Y:S01]  /*2000*/  FADD.FTZ R49, R49, R44 ;  /* 0x0000002c31317221 */ /* 0x000fe20000010000 */
[----:B------:R-:W-:Y:S01]  /*2010*/  FFMA.FTZ R42, R45, R44, R42 ;  /* 0x0000002c2d2a7223 */ /* 0x000fe2000001002a */
[----:B------:R-:W-:Y:S01]  /*2020*/  FADD.FTZ R44, R60, -UR11 ;  /* 0x8000000b3c2c7e21 */ /* 0x000fe20008010000 */
[----:B------:R-:W-:Y:S01]  /*2030*/  FMUL.FTZ R43, R43, UR14 ;  /* 0x0000000e2b2b7c20 */ /* 0x000fe20008410000 */
[----:B------:R-:W-:Y:S01]  /*2040*/  FFMA.FTZ R41, R62, R45, R41 ;  /* 0x0000002d3e297223 */ /* 0x000fe20000010029 */
[----:B------:R-:W-:Y:S01]  /*2050*/  FADD.FTZ R49, R46, R49 ;  /* 0x000000312e317221 */ /* 0x000fe20000010000 */
[----:B------:R-:W-:Y:S01]  /*2060*/  FMUL.FTZ R45, R44, UR14 ;  /* 0x0000000e2c2d7c20 */ /* 0x000fe20008410000 */
        /* <DEDUP_REMOVED lines=61> */
[----:B------:R-:W-:Y:S01]  /*2440*/  FFMA.FTZ R42, R43, R46, R42 ;  /* 0x0000002e2b2a7223 */ /* 0x000fe2000001002a */
[C---:B------:R-:W-:Y:S01]  /*2450*/  FMUL.FTZ R44, R18.reuse, R52 ;  /* 0x00000034122c7220 */ /* 0x040fe20000410000 */
[----:B------:R-:W-:Y:S01]  /*2460*/  FADD.FTZ R43, R17, -UR11 ;  /* 0x8000000b112b7e21 */ /* 0x000fe20008010000 */
[----:B------:R-:W-:Y:S01]  /*2470*/  FMUL.FTZ R46, R19, R53 ;  /* 0x00000035132e7220 */ /* 0x000fe20000410000 */
[----:B------:R-:W-:Y:S01]  /*2480*/  FFMA.FTZ R41, R18, R45, R41 ;  /* 0x0000002d12297223 */ /* 0x000fe20000010029 */
[----:B------:R-:W-:Y:S01]  /*2490*/  FADD.FTZ R49, R49, R44 ;  /* 0x0000002c31317221 */ /* 0x000fe20000010000 */
[----:B------:R-:W-:Y:S01]  /*24a0*/  FFMA.FTZ R42, R45, R44, R42 ;  /* 0x0000002c2d2a7223 */ /* 0x000fe2000001002a */
[----:B------:R-:W-:Y:S01]  /*24b0*/  FMUL.FTZ R43, R43, UR14 ;  /* 0x0000000e2b2b7c20 */ /* 0x000fe20008410000 */
[----:B------:R-:W-:Y:S01]  /*24c0*/  FADD.FTZ R44, R20, -UR11 ;  /* 0x8000000b142c7e21 */ /* 0x000fe20008010000 */
[----:B------:R-:W-:-:S02]  /*24d0*/  FADD.FTZ R49, R46, R49 ;  /* 0x000000312e317221 */ /* 0x000fc40000010000 */
[----:B------:R-:W-:Y:S01]  /*24e0*/  FFMA.FTZ R40, R19, R43, R40 ;  /* 0x0000002b13287223 */ /* 0x000fe20000010028 */
[----:B------:R-:W-:Y:S01]  /*24f0*/  FFMA.FTZ R42, R43, R46, R42 ;  /* 0x0000002e2b2a7223 */ /* 0x000fe2000001002a */
[----:B------:R-:W-:Y:S01]  /*2500*/  FMUL.FTZ R45, R44, UR14 ;  /* 0x0000000e2c2d7c20 */ /* 0x000fe20008410000 */
[----:B------:R-:W-:Y:S01]  /*2510*/  FADD.FTZ R43, R21, -UR11 ;  /* 0x8000000b152b7e21 */ /* 0x000fe20008010000 */
[C---:B------:R-:W-:Y:S01]  /*2520*/  FMUL.FTZ R44, R22.reuse, R52 ;  /* 0x00000034162c7220 */ /* 0x040fe20000410000 */
[----:B------:R-:W-:Y:S01]  /*2530*/  FMUL.FTZ R46, R23, R53 ;  /* 0x00000035172e7220 */ /* 0x000fe20000410000 */
[----:B------:R-:W-:Y:S01]  /*2540*/  FFMA.FTZ R41, R22, R45, R41 ;  /* 0x0000002d16297223 */ /* 0x000fe20000010029 */
[----:B------:R-:W-:Y:S01]  /*2550*/  FMUL.FTZ R43, R43, UR14 ;  /* 0x0000000e2b2b7c20 */ /* 0x000fe20008410000 */
[----:B------:R-:W-:Y:S01]  /*2560*/  FADD.FTZ R49, R49, R44 ;  /* 0x0000002c31317221 */ /* 0x000fe20000010000 */
[----:B------:R-:W-:Y:S01]  /*2570*/  FFMA.FTZ R42, R45, R44, R42 ;  /* 0x0000002c2d2a7223 */ /* 0x000fe2000001002a */
[----:B------:R-:W-:Y:S01]  /*2580*/  FADD.FTZ R44, R24, -UR11 ;  /* 0x8000000b182c7e21 */ /* 0x000fe20008010000 */
[----:B------:R-:W-:Y:S01]  /*2590*/  FFMA.FTZ R40, R23, R43, R40 ;  /* 0x0000002b17287223 */ /* 0x000fe20000010028 */
[----:B------:R-:W-:Y:S01]  /*25a0*/  FADD.FTZ R49, R46, R49 ;  /* 0x000000312e317221 */ /* 0x000fe20000010000 */
[----:B------:R-:W-:Y:S01]  /*25b0*/  FFMA.FTZ R42, R43, R46, R42 ;  /* 0x0000002e2b2a7223 */ /* 0x000fe2000001002a */
[----:B------:R-:W-:Y:S01]  /*25c0*/  FMUL.FTZ R46, R26, R52 ;  /* 0x000000341a2e7220 */ /* 0x000fe20000410000 */
[----:B------:R-:W-:Y:S01]  /*25d0*/  FADD.FTZ R43, R25, -UR11 ;  /* 0x8000000b192b7e21 */ /* 0x000fe20008010000 */
[----:B------:R-:W-:Y:S01]  /*25e0*/  FMUL.FTZ R45, R44, UR14 ;  /* 0x0000000e2c2d7c20 */ /* 0x000fe20008410000 */
[----:B------:R-:W-:Y:S01]  /*25f0*/  FMUL.FTZ R44, R27, R53 ;  /* 0x000000351b2c7220 */ /* 0x000fe20000410000 */
[----:B------:R-:W-:Y:S01]  /*2600*/  FADD.FTZ R49, R49, R46 ;  /* 0x0000002e31317221 */ /* 0x000fe20000010000 */
[----:B------:R-:W-:Y:S01]  /*2610*/  FMUL.FTZ R43, R43, UR14 ;  /* 0x0000000e2b2b7c20 */ /* 0x000fe20008410000 */
[----:B------:R-:W-:Y:S01]  /*2620*/  FFMA.FTZ R46, R45, R46, R42 ;  /* 0x0000002e2d2e7223 */ /* 0x000fe2000001002a */
[----:B------:R-:W-:Y:S01]  /*2630*/  FFMA.FTZ R41, R26, R45, R41 ;  /* 0x0000002d1a297223 */ /* 0x000fe20000010029 */
[----:B------:R-:W-:Y:S01]  /*2640*/  FADD.FTZ R42, R44, R49 ;  /* 0x000000312c2a7221 */ /* 0x000fe20000010000 */
[----:B------:R-:W-:Y:S01]  /*2650*/  FFMA.FTZ R40, R27, R43, R40 ;  /* 0x0000002b1b287223 */ /* 0x000fe20000010028 */
[----:B------:R-:W-:Y:S01]  /*2660*/  FFMA.FTZ R46, R43, R44, R46 ;  /* 0x0000002c2b2e7223 */ /* 0x000fe2000001002e */
[----:B------:R-:W-:Y:S01]  /*2670*/  FADD.FTZ R43, RZ, R78 ;  /* 0x0000004eff2b7221 */ /* 0x000fe20000010000 */
[----:B------:R-:W-:Y:S01]  /*2680*/  FADD.FTZ R44, RZ, R79 ;  /* 0x0000004fff2c7221 */ /* 0x000fe20000010000 */
[----:B------:R-:W-:Y:S01]  /*2690*/  FADD.FTZ R45, R28, -UR11 ;  /* 0x8000000b1c2d7e21 */ /* 0x000fe20008010000 */
[----:B------:R-:W-:Y:S01]  /*26a0*/  FMUL.FTZ R49, R30, R52 ;  /* 0x000000341e317220 */ /* 0x000fe20000410000 */
[----:B------:R-:W-:Y:S01]  /*26b0*/  FADD.FTZ R43, R74, R43 ;  /* 0x0000002b4a2b7221 */ /* 0x000fe20000010000 */
[----:B------:R-:W-:Y:S01]  /*26c0*/  FADD.FTZ R44, R75, R44 ;  /* 0x0000002c4b2c7221 */ /* 0x000fe20000010000 */
[----:B------:R-:W-:Y:S01]  /*26d0*/  FMUL.FTZ R47, R45, UR14 ;  /* 0x0000000e2d2f7c20 */ /* 0x000fe20008410000 */
[----:B------:R-:W-:Y:S01]  /*26e0*/  FADD.FTZ R45, R29, -UR11 ;  /* 0x8000000b1d2d7e21 */ /* 0x000fe20008010000 */
[----:B------:R-:W-:Y:S01]  /*26f0*/  FADD.FTZ R43, R70, R43 ;  /* 0x0000002b462b7221 */ /* 0x000fe20000010000 */
[----:B------:R-:W-:Y:S01]  /*2700*/  FADD.FTZ R44, R71, R44 ;  /* 0x0000002c472c7221 */ /* 0x000fe20000010000 */
[----:B------:R-:W-:Y:S01]  /*2710*/  FADD.FTZ R42, R42, R49 ;  /* 0x000000312a2a7221 */ /* 0x000fe20000010000 */
[----:B------:R-:W-:Y:S01]  /*2720*/  FFMA.FTZ R49, R47, R49, R46 ;  /* 0x000000312f317223 */ /* 0x000fe2000001002e */
[----:B------:R-:W-:Y:S01]  /*2730*/  FADD.FTZ R43, R66, R43 ;  /* 0x0000002b422b7221 */ /* 0x000fe20000010000 */
[----:B------:R-:W-:Y:S01]  /*2740*/  FADD.FTZ R44, R67, R44 ;  /* 0x0000002c432c7221 */ /* 0x000fe20000010000 */
[----:B------:R-:W-:Y:S01]  /*2750*/  FMUL.FTZ R46, R45, UR14 ;  /* 0x0000000e2d2e7c20 */ /* 0x000fe20008410000 */
[----:B------:R-:W-:Y:S01]  /*2760*/  FFMA.FTZ R41, R30, R47, R41 ;  /* 0x0000002f1e297223 */ /* 0x000fe20000010029 */
[----:B------:R-:W-:Y:S01]  /*2770*/  FADD.FTZ R45, R62, R43 ;  /* 0x0000002b3e2d7221 */ /* 0x000fe20000010000 */
[----:B------:R-:W-:Y:S01]  /*2780*/  FADD.FTZ R44, R63, R44 ;  /* 0x0000002c3f2c7221 */ /* 0x000fe20000010000 */
[C---:B------:R-:W-:Y:S01]  /*2790*/  FMUL.FTZ R47, R31.reuse, R53 ;  /* 0x000000351f2f7220 */ /* 0x040fe20000410000 */
[----:B------:R-:W-:Y:S01]  /*27a0*/  FFMA.FTZ R40, R31, R46, R40 ;  /* 0x0000002e1f287223 */ /* 0x000fe20000010028 */
[----:B------:R-:W-:Y:S01]  /*27b0*/  FADD.FTZ R45, R58, R45 ;  /* 0x0000002d3a2d7221 */ /* 0x000fe20000010000 */
[----:B------:R-:W-:Y:S01]  /*27c0*/  FADD.FTZ R44, R59, R44 ;  /* 0x0000002c3b2c7221 */ /* 0x000fe20000010000 */
[----:B------:R-:W-:Y:S01]  /*27d0*/  FFMA.FTZ R43, R46, R47, R49 ;  /* 0x0000002f2e2b7223 */ /* 0x000fe20000010031 */
[----:B------:R-:W-:Y:S01]  /*27e0*/  FADD.FTZ R46, R32, -UR11 ;  /* 0x8000000b202e7e21 */ /* 0x000fe20008010000 */
[----:B------:R-:W-:Y:S01]  /*27f0*/  FADD.FTZ R45, R54, R45 ;  /* 0x0000002d362d7221 */ /* 0x000fe20000010000 */
[----:B------:R-:W-:Y:S01]  /*2800*/  FADD.FTZ R44, R55, R44 ;  /* 0x0000002c372c7221 */ /* 0x000fe20000010000 */
[----:B------:R-:W-:Y:S01]  /*2810*/  FADD.FTZ R42, R47, R42 ;  /* 0x0000002a2f2a7221 */ /* 0x000fe20000010000 */
[----:B------:R-:W-:Y:S01]  /*2820*/  FMUL.FTZ R48, R46, UR14 ;  /* 0x0000000e2e307c20 */ /* 0x000fe20008410000 */
[----:B------:R-:W-:Y:S01]  /*2830*/  FADD.FTZ R45, R6, R45 ;  /* 0x0000002d062d7221 */ /* 0x000fe20000010000 */
[----:B------:R-:W-:Y:S01]  /*2840*/  FADD.FTZ R44, R7, R44 ;  /* 0x0000002c072c7221 */ /* 0x000fe20000010000 */
[----:B------:R-:W-:Y:S01]  /*2850*/  FMUL.FTZ R47, R34, R52 ;  /* 0x00000034222f7220 */ /* 0x000fe20000410000 */
[----:B------:R-:W-:Y:S01]  /*2860*/  FADD.FTZ R46, R33, -UR11 ;  /* 0x8000000b212e7e21 */ /* 0x000fe20008010000 */
[----:B------:R-:W-:Y:S01]  /*2870*/  FADD.FTZ R45, R10, R45 ;  /* 0x0000002d0a2d7221 */ /* 0x000fe20000010000 */
[----:B------:R-:W-:Y:S01]  /*2880*/  FADD.FTZ R44, R11, R44 ;  /* 0x0000002c0b2c7221 */ /* 0x000fe20000010000 */
[----:B------:R-:W-:Y:S01]  /*2890*/  FADD.FTZ R50, R42, R47 ;  /* 0x0000002f2a327221 */ /* 0x000fe20000010000 */
[----:B------:R-:W-:Y:S01]  /*28a0*/  FMUL.FTZ R46, R46, UR14 ;  /* 0x0000000e2e2e7c20 */ /* 0x000fe20008410000 */
[----:B------:R-:W-:Y:S01]  /*28b0*/  FADD.FTZ R45, R14, R45 ;  /* 0x0000002d0e2d7221 */ /* 0x000fe20000010000 */
[----:B------:R-:W-:Y:S01]  /*28c0*/  FFMA.FTZ R47, R48, R47, R43 ;  /* 0x0000002f302f7223 */ /* 0x000fe2000001002b */
[----:B------:R-:W-:Y:S01]  /*28d0*/  FADD.FTZ R44, R15, R44 ;  /* 0x0000002c0f2c7221 */ /* 0x000fe20000010000 */
[C---:B------:R-:W-:Y:S01]  /*28e0*/  FMUL.FTZ R43, R35.reuse, R53 ;  /* 0x00000035232b7220 */ /* 0x040fe20000410000 */
[----:B------:R-:W-:Y:S01]  /*28f0*/  FFMA.FTZ R42, R35, R46, R40 ;  /* 0x0000002e232a7223 */ /* 0x000fe20000010028 */
[----:B------:R-:W-:Y:S01]  /*2900*/  FADD.FTZ R45, R18, R45 ;  /* 0x0000002d122d7221 */ /* 0x000fe20000010000 */
[----:B------:R-:W-:Y:S01]  /*2910*/  FADD.FTZ R40, R19, R44 ;  /* 0x0000002c13287221 */ /* 0x000fe20000010000 */
[----:B------:R-:W-:Y:S01]  /*2920*/  FADD.FTZ R50, R43, R50 ;  /* 0x000000322b327221 */ /* 0x000fe20000010000 */
[----:B------:R-:W-:Y:S01]  /*2930*/  FFMA.FTZ R47, R46, R43, R47 ;  /* 0x0000002b2e2f7223 */ /* 0x000fe2000001002f */
[----:B------:R-:W-:Y:S01]  /*2940*/  FADD.FTZ R43, R36, -UR11 ;  /* 0x8000000b242b7e21 */ /* 0x000fe20008010000 */
[----:B------:R-:W-:Y:S01]  /*2950*/  FADD.FTZ R45, R22, R45 ;  /* 0x0000002d162d7221 */ /* 0x000fe20000010000 */
[----:B------:R-:W-:Y:S01]  /*2960*/  FADD.FTZ R40, R23, R40 ;  /* 0x0000002817287221 */ /* 0x000fe20000010000 */
[----:B------:R-:W-:Y:S01]  /*2970*/  FMUL.FTZ R49, R38, R52 ;  /* 0x0000003426317220 */ /* 0x000fe20000410000 */
[----:B------:R-:W-:Y:S01]  /*2980*/  FMUL.FTZ R44, R43, UR14 ;  /* 0x0000000e2b2c7c20 */ /* 0x000fe20008410000 */
[----:B------:R-:W-:Y:S01]  /*2990*/  FADD.FTZ R43, R37, -UR11 ;  /* 0x8000000b252b7e21 */ /* 0x000fe20008010000 */
[----:B------:R-:W-:Y:S01]  /*29a0*/  FADD.FTZ R45, R26, R45 ;  /* 0x0000002d1a2d7221 */ /* 0x000fe20000010000 */
[----:B------:R-:W-:Y:S01]  /*29b0*/  FADD.FTZ R40, R27, R40 ;  /* 0x000000281b287221 */ /* 0x000fe20000010000 */
[----:B------:R-:W-:Y:S01]  /*29c0*/  FADD.FTZ R51, R50, R49 ;  /* 0x0000003132337221 */ /* 0x000fe20000010000 */
[----:B------:R-:W-:Y:S01]  /*29d0*/  FFMA.FTZ R41, R34, R48, R41 ;  /* 0x0000003022297223 */ /* 0x000fe20000010029 */
[----:B------:R-:W-:Y:S01]  /*29e0*/  FFMA.FTZ R50, R44, R49, R47 ;  /* 0x000000312c327223 */ /* 0x000fe2000001002f */
[----:B------:R-:W-:Y:S01]  /*29f0*/  FMUL.FTZ R48, R39, R53 ;  /* 0x0000003527307220 */ /* 0x000fe20000410000 */
        /* <DEDUP_REMOVED lines=12> */
.L_x_1338:
        /* <DEDUP_REMOVED lines=10> */
[----:B------:R-:W-:-:S02]  /*2b60*/  FFMA.FTZ R49, R52, R47, R2 ;  /* 0x0000002f34317223 */ /* 0x000fc40000010002 */
[----:B------:R-:W-:Y:S01]  /*2b70*/  FMUL.FTZ R42, R48, -1.4426950216293334961 ;  /* 0xbfb8aa3b302a7820 */ /* 0x000fe20000410000 */
[----:B------:R-:W-:Y:S01]  /*2b80*/  FMUL.FTZ R51, R45, -1.4426950216293334961 ;  /* 0xbfb8aa3b2d337820 */ /* 0x000fe20000410000 */
[----:B------:R-:W-:-:S04]  /*2b90*/  FMUL.FTZ R88, R49, -1.4426950216293334961 ;  /* 0xbfb8aa3b31587820 */ /* 0x000fc80000410000 */
        /* <DEDUP_REMOVED lines=10> */
[----:B------:R-:W-:Y:S01]  /*2c40*/  MUFU.RCP R82, R82 ;  /* 0x0000005200527308 */ /* 0x000fe20000001000 */
[----:B0-----:R-:W-:Y:S01]  /*2c50*/  FADD.FTZ R43, -R83, 1 ;  /* 0x3f800000532b7421 */ /* 0x001fe20000010100 */
[----:B------:R-:W-:-:S03]  /*2c60*/  FMUL.FTZ R83, R78, R83 ;  /* 0x000000534e537220 */ /* 0x000fc60000410000 */
[----:B------:R-:W-:Y:S01]  /*2c70*/  FFMA.FTZ R48, R48, R43, 1 ;  /* 0x3f80000030307423 */ /* 0x000fe2000001002b */
[----:B------:R-:W-:Y:S02]  /*2c80*/  FADD.FTZ R43, R72, -UR11 ;  /* 0x8000000b482b7e21 */ /* 0x000fe40008010000 */
[----:B------:R-:W-:Y:S01]  /*2c90*/  MUFU.RCP R51, R51 ;  /* 0x0000003300337308 */ /* 0x000fe20000001000 */
[----:B-1----:R-:W-:Y:S01]  /*2ca0*/  FADD.FTZ R88, R87, 1 ;  /* 0x3f80000057587421 */ /* 0x002fe20000010000 */
[----:B------:R-:W-:Y:S01]  /*2cb0*/  FMUL.FTZ R43, R43, UR14 ;  /* 0x0000000e2b2b7c20 */ /* 0x000fe20008410000 */
[----:B------:R-:W-:-:S03]  /*2cc0*/  FMUL.FTZ R48, R83, R48 ;  /* 0x0000003053307220 */ /* 0x000fc60000410000 */
[----:B------:R-:W-:Y:S02]  /*2cd0*/  FFMA.FTZ R44, R52, R43, R2 ;  /* 0x0000002b342c7223 */ /* 0x000fe40000010002 */
[----:B------:R-:W-:Y:S02]  /*2ce0*/  MUFU.RCP R88, R88 ;  /* 0x0000005800587308 */ /* 0x000fe40000001000 */
[----:B------:R-:W-:-:S06]  /*2cf0*/  FMUL.FTZ R89, R44, -1.4426950216293334961 ;  /* 0xbfb8aa3b2c597820 */ /* 0x000fcc0000410000 */
[----:B------:R-:W0:Y:S02]  /*2d00*/  MUFU.EX2 R50, R89 ;  /* 0x0000005900327308 */ /* 0x000e240000000800 */
[----:B0-----:R-:W-:Y:S01]  /*2d10*/  FADD.FTZ R87, R50, 1 ;  /* 0x3f80000032577421 */ /* 0x001fe20000010000 */
[----:B------:R-:W-:Y:S01]  /*2d20*/  FADD.FTZ R50, -R82, 1 ;  /* 0x3f80000052327421 */ /* 0x000fe20000010100 */
[----:B------:R-:W-:-:S03]  /*2d30*/  FMUL.FTZ R82, R79, R82 ;  /* 0x000000524f527220 */ /* 0x000fc60000410000 */
[----:B------:R-:W-:Y:S01]  /*2d40*/  FFMA.FTZ R83, R45, R50, 1 ;  /* 0x3f8000002d537423 */ /* 0x000fe20000010032 */
[----:B------:R-:W-:Y:S01]  /*2d50*/  FADD.FTZ R50, -R51, 1 ;  /* 0x3f80000033327421 */ /* 0x000fe20000010100 */
[----:B------:R-:W0:Y:S02]  /*2d60*/  MUFU.RCP R45, R87 ;  /* 0x00000057002d7308 */ /* 0x000e240000001000 */
[----:B------:R-:W-:Y:S01]  /*2d70*/  FMUL.FTZ R83, R82, R83 ;  /* 0x0000005352537220 */ /* 0x000fe20000410000 */
[----:B------:R-:W-:Y:S01]  /*2d80*/  FFMA.FTZ R50, R49, R50, 1 ;  /* 0x3f80000031327423 */ /* 0x000fe20000010032 */
[----:B------:R-:W-:Y:S01]  /*2d90*/  FMUL.FTZ R49, R74, R51 ;  /* 0x000000334a317220 */ /* 0x000fe20000410000 */
[----:B------:R-:W-:-:S03]  /*2da0*/  FADD.FTZ R51, -R88, 1 ;  /* 0x3f80000058337421 */ /* 0x000fc60000010100 */
[----:B------:R-:W-:Y:S01]  /*2db0*/  FMUL.FTZ R49, R49, R50 ;  /* 0x0000003231317220 */ /* 0x000fe20000410000 */
[----:B------:R-:W-:Y:S01]  /*2dc0*/  FFMA.FTZ R42, R42, R51, 1 ;  /* 0x3f8000002a2a7423 */ /* 0x000fe20000010033 */
[----:B0-----:R-:W-:Y:S01]  /*2dd0*/  FADD.FTZ R51, -R45, 1 ;  /* 0x3f8000002d337421 */ /* 0x001fe20000010100 */
[----:B------:R-:W-:-:S03]  /*2de0*/  FMUL.FTZ R45, R70, R45 ;  /* 0x0000002d462d7220 */ /* 0x000fc60000410000 */
[----:B------:R-:W-:Y:S01]  /*2df0*/  FFMA.FTZ R44, R44, R51, 1 ;  /* 0x3f8000002c2c7423 */ /* 0x000fe20000010033 */
[----:B------:R-:W-:-:S04]  /*2e00*/  FMUL.FTZ R51, R75, R88 ;  /* 0x000000584b337220 */ /* 0x000fc80000410000 */
[----:B------:R-:W-:Y:S01]  /*2e10*/  FMUL.FTZ R51, R51, R42 ;  /* 0x0000002a33337220 */ /* 0x000fe20000410000 */
[----:B------:R-:W-:Y:S01]  /*2e20*/  FMUL.FTZ R42, R45, R44 ;  /* 0x0000002c2d2a7220 */ /* 0x000fe20000410000 */
[----:B------:R-:W-:Y:S01]  /*2e30*/  FMUL.FTZ R44, R52, R48 ;  /* 0x00000030342c7220 */ /* 0x000fe20000410000 */
[----:B------:R-:W-:-:S03]  /*2e40*/  FMUL.FTZ R45, R53, R83 ;  /* 0x00000053352d7220 */ /* 0x000fc60000410000 */
[----:B------:R-:W-:Y:S01]  /*2e50*/  FFMA.FTZ R87, R41, R44, RZ ;  /* 0x0000002c29577223 */ /* 0x000fe200000100ff */
[----:B------:R-:W-:Y:S01]  /*2e60*/  FADD.FTZ R50, RZ, R44 ;  /* 0x0000002cff327221 */ /* 0x000fe20000010000 */
[----:B------:R-:W-:Y:S01]  /*2e70*/  FADD.FTZ R44, R73, -UR11 ;  /* 0x8000000b492c7e21 */ /* 0x000fe20008010000 */
[----:B------:R-:W-:Y:S01]  /*2e80*/  FFMA.FTZ R41, R41, R48, RZ ;  /* 0x0000003029297223 */ /* 0x000fe200000100ff */
[----:B------:R-:W-:Y:S01]  /*2e90*/  FFMA.FTZ R82, R40, R45, R87 ;  /* 0x0000002d28527223 */ /* 0x000fe20000010057 */
[----:B------:R-:W-:Y:S01]  /*2ea0*/  FADD.FTZ R50, R45, R50 ;  /* 0x000000322d327221 */ /* 0x000fe20000010000 */
[----:B------:R-:W-:Y:S01]  /*2eb0*/  FMUL.FTZ R44, R44, UR14 ;  /* 0x0000000e2c2c7c20 */ /* 0x000fe20008410000 */
[----:B------:R-:W-:-:S03]  /*2ec0*/  FADD.FTZ R48, RZ, R48 ;  /* 0x00000030ff307221 */ /* 0x000fc60000010000 */
[----:B------:R-:W-:Y:S01]  /*2ed0*/  FFMA.FTZ R45, R53, R44, R3 ;  /* 0x0000002c352d7223 */ /* 0x000fe20000010003 */
[----:B------:R-:W-:Y:S01]  /*2ee0*/  FADD.FTZ R87, R48, R49 ;  /* 0x0000003130577221 */ /* 0x000fe20000010000 */
[-C--:B------:R-:W-:Y:S01]  /*2ef0*/  FFMA.FTZ R48, R47, R49.reuse, R41 ;  /* 0x000000312f307223 */ /* 0x080fe20000010029 */
[----:B------:R-:W-:Y:S01]  /*2f00*/  FMUL.FTZ R41, R52, R49 ;  /* 0x0000003134297220 */ /* 0x000fe20000410000 */
[----:B------:R-:W-:Y:S02]  /*2f10*/  FMUL.FTZ R89, R45, -1.4426950216293334961 ;  /* 0xbfb8aa3b2d597820 */ /* 0x000fe40000410000 */
[----:B------:R-:W-:Y:S01]  /*2f20*/  FFMA.FTZ R48, R43, R42, R48 ;  /* 0x0000002a2b307223 */ /* 0x000fe20000010030 */
[----:B------:R-:W-:Y:S01]  /*2f30*/  FFMA.FTZ R82, R47, R41, R82 ;  /* 0x000000292f527223 */ /* 0x000fe20000010052 */
[----:B------:R-:W-:Y:S02]  /*2f40*/  FADD.FTZ R50, R50, R41 ;  /* 0x0000002932327221 */ /* 0x000fe40000010000 */
[----:B------:R-:W0:Y:S02]  /*2f50*/  MUFU.EX2 R89, R89 ;  /* 0x0000005900597308 */ /* 0x000e240000000800 */
[----:B0-----:R-:W-:Y:S01]  /*2f60*/  FADD.FTZ R88, R89, 1 ;  /* 0x3f80000059587421 */ /* 0x001fe20000010000 */
[----:B------:R-:W-:Y:S01]  /*2f70*/  FFMA.FTZ R89, R40, R83, RZ ;  /* 0x0000005328597223 */ /* 0x000fe200000100ff */
[----:B------:R-:W-:-:S03]  /*2f80*/  FADD.FTZ R40, RZ, R83 ;  /* 0x00000053ff287221 */ /* 0x000fc60000010000 */
[-C--:B------:R-:W-:Y:S01]  /*2f90*/  FFMA.FTZ R89, R46, R51.reuse, R89 ;  /* 0x000000332e597223 */ /* 0x080fe20000010059 */
[----:B------:R-:W0:Y:S01]  /*2fa0*/  MUFU.RCP R88, R88 ;  /* 0x0000005800587308 */ /* 0x000e220000001000 */
[----:B------:R-:W-:Y:S01]  /*2fb0*/  FADD.FTZ R40, R40, R51 ;  /* 0x0000003328287221 */ /* 0x000fe20000010000 */
[----:B------:R-:W-:-:S04]  /*2fc0*/  FMUL.FTZ R51, R53, R51 ;  /* 0x0000003335337220 */ /* 0x000fc80000410000 */
[----:B------:R-:W-:Y:S01]  /*2fd0*/  FFMA.FTZ R83, R46, R51, R82 ;  /* 0x000000332e537223 */ /* 0x000fe20000010052 */
[----:B------:R-:W-:Y:S01]  /*2fe0*/  FADD.FTZ R82, R69, -UR11 ;  /* 0x8000000b45527e21 */ /* 0x000fe20008010000 */
[----:B------:R-:W-:-:S03]  /*2ff0*/  FADD.FTZ R50, R51, R50 ;  /* 0x0000003233327221 */ /* 0x000fc60000010000 */
[----:B------:R-:W-:Y:S01]  /*3000*/  FMUL.FTZ R82, R82, UR14 ;  /* 0x0000000e52527c20 */ /* 0x000fe20008410000 */
[----:B0-----:R-:W-:Y:S01]  /*3010*/  FADD.FTZ R47, -R88, 1 ;  /* 0x3f800000582f7421 */ /* 0x001fe20000010100 */
[----:B------:R-:W-:-:S03]  /*3020*/  FMUL.FTZ R49, R71, R88 ;  /* 0x0000005847317220 */ /* 0x000fc60000410000 */
[----:B------:R-:W-:-:S04]  /*3030*/  FFMA.FTZ R47, R45, R47, 1 ;  /* 0x3f8000002d2f7423 */ /* 0x000fc8000001002f */
[----:B------:R-:W-:Y:S01]  /*3040*/  FMUL.FTZ R49, R49, R47 ;  /* 0x0000002f31317220 */ /* 0x000fe20000410000 */
[----:B------:R-:W-:-:S03]  /*3050*/  FADD.FTZ R47, R68, -UR11 ;  /* 0x8000000b442f7e21 */ /* 0x000fc60008010000 */
[----:B------:R-:W-:Y:S01]  /*3060*/  FADD.FTZ R40, R40, R49 ;  /* 0x0000003128287221 */ /* 0x000fe20000010000 */
[----:B------:R-:W-:Y:S01]  /*3070*/  FMUL.FTZ R47, R47, UR14 ;  /* 0x0000000e2f2f7c20 */ /* 0x000fe20008410000 */
[-C--:B------:R-:W-:Y:S01]  /*3080*/  FFMA.FTZ R89, R44, R49.reuse, R89 ;  /* 0x000000312c597223 */ /* 0x080fe20000010059 */
[----:B------:R-:W-:Y:S02]  /*3090*/  FMUL.FTZ R49, R53, R49 ;  /* 0x0000003135317220 */ /* 0x000fe40000410000 */
[----:B------:R-:W-:-:S04]  /*30a0*/  FFMA.FTZ R41, R52, R47, R2 ;  /* 0x0000002f34297223 */ /* 0x000fc80000010002 */
[----:B------:R-:W-:-:S06]  /*30b0*/  FMUL.FTZ R88, R41, -1.4426950216293334961 ;  /* 0xbfb8aa3b29587820 */ /* 0x000fcc0000410000 */
[----:B------:R-:W0:Y:S02]  /*30c0*/  MUFU.EX2 R88, R88 ;  /* 0x0000005800587308 */ /* 0x000e240000000800 */
[----:B0-----:R-:W-:Y:S01]  /*30d0*/  FADD.FTZ R45, R88, 1 ;  /* 0x3f800000582d7421 */ /* 0x001fe20000010000 */
[----:B------:R-:W-:Y:S01]  /*30e0*/  FADD.FTZ R88, R87, R42 ;  /* 0x0000002a57587221 */ /* 0x000fe20000010000 */
[----:B------:R-:W-:-:S04]  /*30f0*/  FMUL.FTZ R42, R52, R42 ;  /* 0x0000002a342a7220 */ /* 0x000fc80000410000 */
[----:B------:R-:W0:Y:S01]  /*3100*/  MUFU.RCP R45, R45 ;  /* 0x0000002d002d7308 */ /* 0x000e220000001000 */
[----:B------:R-:W-:-:S04]  /*3110*/  FADD.FTZ R50, R50, R42 ;  /* 0x0000002a32327221 */ /* 0x000fc80000010000 */
[----:B------:R-:W-:Y:S01]  /*3120*/  FADD.FTZ R50, R49, R50 ;  /* 0x0000003231327221 */ /* 0x000fe20000010000 */
[----:B0-----:R-:W-:-:S04]  /*3130*/  FADD.FTZ R46, -R45, 1 ;  /* 0x3f8000002d2e7421 */ /* 0x001fc80000010100 */
[----:B------:R-:W-:Y:S01]  /*3140*/  FFMA.FTZ R46, R41, R46, 1 ;  /* 0x3f800000292e7423 */ /* 0x000fe2000001002e */
[----:B------:R-:W-:Y:S01]  /*3150*/  FMUL.FTZ R41, R66, R45 ;  /* 0x0000002d42297220 */ /* 0x000fe20000410000 */
[----:B------:R-:W-:-:S03]  /*3160*/  FFMA.FTZ R45, R53, R82, R3 ;  /* 0x00000052352d7223 */ /* 0x000fc60000010003 */
[----:B------:R-:W-:Y:S01]  /*3170*/  FMUL.FTZ R41, R41, R46 ;  /* 0x0000002e29297220 */ /* 0x000fe20000410000 */
[----:B------:R-:W-:-:S03]  /*3180*/  FMUL.FTZ R46, R45, -1.4426950216293334961 ;  /* 0xbfb8aa3b2d2e7820 */ /* 0x000fc60000410000 */
[----:B------:R-:W-:Y:S01]  /*3190*/  FADD.FTZ R88, R88, R41 ;  /* 0x0000002958587221 */ /* 0x000fe20000010000 */
[-C--:B------:R-:W-:Y:S01]  /*31a0*/  FFMA.FTZ R48, R47, R41.reuse, R48 ;  /* 0x000000292f307223 */ /* 0x080fe20000010030 */
[----:B------:R-:W-:Y:S01]  /*31b0*/  FMUL.FTZ R41, R52, R41 ;  /* 0x0000002934297220 */ /* 0x000fe20000410000 */
[----:B------:R-:W0:Y:S03]  /*31c0*/  MUFU.EX2 R46, R46 ;  /* 0x0000002e002e7308 */ /* 0x000e260000000800 */
[----:B------:R-:W-:Y:S01]  /*31d0*/  FADD.FTZ R50, R50, R41 ;  /* 0x0000002932327221 */ /* 0x000fe20000010000 */
[----:B0-----:R-:W-:Y:S01]  /*31e0*/  FADD.FTZ R51, R46, 1 ;  /* 0x3f8000002e337421 */ /* 0x001fe20000010000 */
[----:B------:R-:W-:-:S04]  /*31f0*/  FFMA.FTZ R46, R43, R42, R83 ;  /* 0x0000002a2b2e7223 */ /* 0x000fc80000010053 */
[----:B------:R-:W-:Y:S01]  /*3200*/  FFMA.FTZ R44, R44, R49, R46 ;  /* 0x000000312c2c7223 */ /* 0x000fe2000001002e */
[----:B------:R-:W0:Y:S03]  /*3210*/  MUFU.RCP R51, R51 ;  /* 0x0000003300337308 */ /* 0x000e260000001000 */
[----:B------:R-:W-:Y:S01]  /*3220*/  FFMA.FTZ R44, R47, R41, R44 ;  /* 0x000000292f2c7223 */ /* 0x000fe2000001002c */
[----:B0-----:R-:W-:-:S04]  /*3230*/  FADD.FTZ R43, -R51, 1 ;  /* 0x3f800000332b7421 */ /* 0x001fc80000010100 */
[----:B------:R-:W-:Y:S01]  /*3240*/  FFMA.FTZ R45, R45, R43, 1 ;  /* 0x3f8000002d2d7423 */ /* 0x000fe2000001002b */
[----:B------:R-:W-:-:S04]  /*3250*/  FMUL.FTZ R43, R67, R51 ;  /* 0x00000033432b7220 */ /* 0x000fc80000410000 */
[----:B------:R-:W-:Y:S01]  /*3260*/  FMUL.FTZ R43, R43, R45 ;  /* 0x0000002d2b2b7220 */ /* 0x000fe20000410000 */
[----:B------:R-:W-:-:S03]  /*3270*/  FADD.FTZ R45, R64, -UR11 ;  /* 0x8000000b402d7e21 */ /* 0x000fc60008010000 */
[----:B------:R-:W-:Y:S01]  /*3280*/  FADD.FTZ R40, R40, R43 ;  /* 0x0000002b28287221 */ /* 0x000fe20000010000 */
[----:B------:R-:W-:Y:S01]  /*3290*/  FMUL.FTZ R45, R45, UR14 ;  /* 0x0000000e2d2d7c20 */ /* 0x000fe20008410000 */
[-C--:B------:R-:W-:Y:S01]  /*32a0*/  FFMA.FTZ R89, R82, R43.reuse, R89 ;  /* 0x0000002b52597223 */ /* 0x080fe20000010059 */
[----:B------:R-:W-:Y:S02]  /*32b0*/  FMUL.FTZ R43, R53, R43 ;  /* 0x0000002b352b7220 */ /* 0x000fe40000410000 */
[----:B------:R-:W-:Y:S02]  /*32c0*/  FFMA.FTZ R42, R52, R45, R2 ;  /* 0x0000002d342a7223 */ /* 0x000fe40000010002 */
[----:B------:R-:W-:Y:S01]  /*32d0*/  FFMA.FTZ R82, R82, R43, R44 ;  /* 0x0000002b52527223 */ /* 0x000fe2000001002c */
        /* <DEDUP_REMOVED lines=8> */
[----:B------:R-:W-:-:S03]  /*3360*/  FADD.FTZ R42, R65, -UR11 ;  /* 0x8000000b412a7e21 */ /* 0x000fc60008010000 */
        /* <DEDUP_REMOVED lines=8> */
[----:B------:R-:W-:-:S03]  /*33f0*/  FADD.FTZ R50, R50, R51 ;  /* 0x0000003332327221 */ /* 0x000fc60000010000 */
[----:B------:R-:W0:Y:S02]  /*3400*/  MUFU.EX2 R83, R83 ;  /* 0x0000005300537308 */ /* 0x000e240000000800 */
[----:B0-----:R-:W-:-:S06]  /*3410*/  FADD.FTZ R87, R83, 1 ;  /* 0x3f80000053577421 */ /* 0x001fcc0000010000 */
[----:B------:R-:W0:Y:S02]  /*3420*/  MUFU.RCP R49, R87 ;  /* 0x0000005700317308 */ /* 0x000e240000001000 */
[----:B0-----:R-:W-:-:S04]  /*3430*/  FADD.FTZ R47, -R49, 1 ;  /* 0x3f800000312f7421 */ /* 0x001fc80000010100 */
[----:B------:R-:W-:Y:S01]  /*3440*/  FFMA.FTZ R46, R46, R47, 1 ;  /* 0x3f8000002e2e7423 */ /* 0x000fe2000001002f */
[----:B------:R-:W-:Y:S01]  /*3450*/  FMUL.FTZ R47, R63, R49 ;  /* 0x000000313f2f7220 */ /* 0x000fe20000410000 */
        /* <DEDUP_REMOVED lines=9> */
[----:B------:R-:W-:Y:S01]  /*34f0*/  FADD.FTZ R82, R57, -UR11 ;  /* 0x8000000b39527e21 */ /* 0x000fe20008010000 */
[----:B------:R-:W-:Y:S02]  /*3500*/  FADD.FTZ R50, R47, R50 ;  /* 0x000000322f327221 */ /* 0x000fe40000010000 */
[----:B------:R-:W0:Y:S01]  /*3510*/  MUFU.EX2 R46, R46 ;  /* 0x0000002e002e7308 */ /* 0x000e220000000800 */
[----:B------:R-:W-:Y:S01]  /*3520*/  FMUL.FTZ R82, R82, UR14 ;  /* 0x0000000e52527c20 */ /* 0x000fe20008410000 */
[----:B0-----:R-:W-:Y:S01]  /*3530*/  FADD.FTZ R83, R46, 1 ;  /* 0x3f8000002e537421 */ /* 0x001fe20000010000 */
[----:B------:R-:W-:-:S04]  /*3540*/  FADD.FTZ R46, R61, -UR11 ;  /* 0x8000000b3d2e7e21 */ /* 0x000fc80008010000 */
[----:B------:R-:W-:Y:S01]  /*3550*/  FMUL.FTZ R46, R46, UR14 ;  /* 0x0000000e2e2e7c20 */ /* 0x000fe20008410000 */
[----:B------:R-:W0:Y:S03]  /*3560*/  MUFU.RCP R83, R83 ;  /* 0x0000005300537308 */ /* 0x000e260000001000 */
[----:B------:R-:W-:Y:S01]  /*3570*/  FFMA.FTZ R43, R53, R46, R3 ;  /* 0x0000002e352b7223 */ /* 0x000fe20000010003 */
[----:B0-----:R-:W-:-:S04]  /*3580*/  FADD.FTZ R44, -R83, 1 ;  /* 0x3f800000532c7421 */ /* 0x001fc80000010100 */
[----:B------:R-:W-:Y:S01]  /*3590*/  FFMA.FTZ R44, R41, R44, 1 ;  /* 0x3f800000292c7423 */ /* 0x000fe2000001002c */
[----:B------:R-:W-:Y:S01]  /*35a0*/  FMUL.FTZ R41, R58, R83 ;  /* 0x000000533a297220 */ /* 0x000fe20000410000 */
[----:B------:R-:W-:-:S03]  /*35b0*/  FMUL.FTZ R83, R43, -1.4426950216293334961 ;  /* 0xbfb8aa3b2b537820 */ /* 0x000fc60000410000 */
[----:B------:R-:W-:-:S03]  /*35c0*/  FMUL.FTZ R41, R41, R44 ;  /* 0x0000002c29297220 */ /* 0x000fc60000410000 */
[----:B------:R-:W0:Y:S01]  /*35d0*/  MUFU.EX2 R83, R83 ;  /* 0x0000005300537308 */ /* 0x000e220000000800 */
[----:B------:R-:W-:Y:S01]  /*35e0*/  FADD.FTZ R88, R88, R41 ;  /* 0x0000002958587221 */ /* 0x000fe20000010000 */
[-C--:B------:R-:W-:Y:S01]  /*35f0*/  FFMA.FTZ R48, R49, R41.reuse, R48 ;  /* 0x0000002931307223 */ /* 0x080fe20000010030 */
[----:B------:R-:W-:-:S04]  /*3600*/  FMUL.FTZ R41, R52, R41 ;  /* 0x0000002934297220 */ /* 0x000fc80000410000 */
[----:B------:R-:W-:Y:S01]  /*3610*/  FFMA.FTZ R42, R49, R41, R42 ;  /* 0x00000029312a7223 */ /* 0x000fe2000001002a */
[----:B------:R-:W-:Y:S01]  /*3620*/  FADD.FTZ R50, R50, R41 ;  /* 0x0000002932327221 */ /* 0x000fe20000010000 */
[----:B0-----:R-:W-:-:S06]  /*3630*/  FADD.FTZ R44, R83, 1 ;  /* 0x3f800000532c7421 */ /* 0x001fcc0000010000 */
[----:B------:R-:W0:Y:S02]  /*3640*/  MUFU.RCP R44, R44 ;  /* 0x0000002c002c7308 */ /* 0x000e240000001000 */
        /* <DEDUP_REMOVED lines=20> */
[----:B------:R-:W-:-:S03]  /*3790*/  FFMA.FTZ R44, R53, R82, R3 ;  /* 0x00000052352c7223 */ /* 0x000fc60000010003 */
[----:B------:R-:W-:Y:S01]  /*37a0*/  FADD.FTZ R43, R88, R87 ;  /* 0x00000057582b7221 */ /* 0x000fe20000010000 */
[----:B------:R-:W-:Y:S01]  /*37b0*/  FMUL.FTZ R83, R44, -1.4426950216293334961 ;  /* 0xbfb8aa3b2c537820 */ /* 0x000fe20000410000 */
[-C--:B------:R-:W-:Y:S01]  /*37c0*/  FFMA.FTZ R48, R45, R87.reuse, R48 ;  /* 0x000000572d307223 */ /* 0x080fe20000010030 */
[----:B------:R-:W-:-:S04]  /*37d0*/  FMUL.FTZ R87, R52, R87 ;  /* 0x0000005734577220 */ /* 0x000fc80000410000 */
[----:B------:R-:W0:Y:S01]  /*37e0*/  MUFU.EX2 R83, R83 ;  /* 0x0000005300537308 */ /* 0x000e220000000800 */
[----:B------:R-:W-:Y:S01]  /*37f0*/  FFMA.FTZ R46, R45, R87, R46 ;  /* 0x000000572d2e7223 */ /* 0x000fe2000001002e */
[----:B------:R-:W-:Y:S01]  /*3800*/  FADD.FTZ R50, R50, R87 ;  /* 0x0000005732327221 */ /* 0x000fe20000010000 */
[----:B0-----:R-:W-:Y:S01]  /*3810*/  FADD.FTZ R47, R83, 1 ;  /* 0x3f800000532f7421 */ /* 0x001fe20000010000 */
[----:B------:R-:W-:-:S04]  /*3820*/  FADD.FTZ R83, R4, -UR11 ;  /* 0x8000000b04537e21 */ /* 0x000fc80008010000 */
[----:B------:R-:W-:Y:S01]  /*3830*/  FMUL.FTZ R83, R83, UR14 ;  /* 0x0000000e53537c20 */ /* 0x000fe20008410000 */
[----:B------:R-:W0:Y:S03]  /*3840*/  MUFU.RCP R47, R47 ;  /* 0x0000002f002f7308 */ /* 0x000e260000001000 */
[----:B------:R-:W-:Y:S01]  /*3850*/  FFMA.FTZ R41, R52, R83, R2 ;  /* 0x0000005334297223 */ /* 0x000fe20000010002 */
[----:B0-----:R-:W-:Y:S01]  /*3860*/  FADD.FTZ R49, -R47, 1 ;  /* 0x3f8000002f317421 */ /* 0x001fe20000010100 */
[----:B------:R-:W-:-:S03]  /*3870*/  FMUL.FTZ R51, R55, R47 ;  /* 0x0000002f37337220 */ /* 0x000fc60000410000 */
[----:B------:R-:W-:Y:S01]  /*3880*/  FFMA.FTZ R44, R44, R49, 1 ;  /* 0x3f8000002c2c7423 */ /* 0x000fe20000010031 */
[----:B------:R-:W-:-:S03]  /*3890*/  FADD.FTZ R49, R5, -UR11 ;  /* 0x8000000b05317e21 */ /* 0x000fc60008010000 */
[----:B------:R-:W-:Y:S01]  /*38a0*/  FMUL.FTZ R51, R51, R44 ;  /* 0x0000002c33337220 */ /* 0x000fe20000410000 */
[----:B------:R-:W-:Y:S01]  /*38b0*/  FMUL.FTZ R44, R41, -1.4426950216293334961 ;  /* 0xbfb8aa3b292c7820 */ /* 0x000fe20000410000 */
[----:B------:R-:W-:Y:S02]  /*38c0*/  FMUL.FTZ R49, R49, UR14 ;  /* 0x0000000e31317c20 */ /* 0x000fe40008410000 */
[----:B------:R-:W-:-:S03]  /*38d0*/  FADD.FTZ R40, R40, R51 ;  /* 0x0000003328287221 */ /* 0x000fc60000010000 */
        /* <DEDUP_REMOVED lines=12> */
[----:B------:R-:W0:Y:S02]  /*39a0*/  MUFU.EX2 R47, R47 ;  /* 0x0000002f002f7308 */ /* 0x000e240000000800 */
[----:B0-----:R-:W-:Y:S01]  /*39b0*/  FADD.FTZ R44, R47, 1 ;  /* 0x3f8000002f2c7421 */ /* 0x001fe20000010000 */
[----:B------:R-:W-:-:S04]  /*39c0*/  FADD.FTZ R47, R8, -UR11 ;  /* 0x8000000b082f7e21 */ /* 0x000fc80008010000 */
[----:B------:R-:W-:Y:S01]  /*39d0*/  FMUL.FTZ R47, R47, UR14 ;  /* 0x0000000e2f2f7c20 */ /* 0x000fe20008410000 */
[----:B------:R-:W0:Y:S02]  /*39e0*/  MUFU.RCP R44, R44 ;  /* 0x0000002c002c7308 */ /* 0x000e240000001000 */
[----:B0-----:R-:W-:-:S04]  /*39f0*/  FADD.FTZ R45, -R44, 1 ;  /* 0x3f8000002c2d7421 */ /* 0x001fc80000010100 */
[----:B------:R-:W-:Y:S01]  /*3a00*/  FFMA.FTZ R42, R42, R45, 1 ;  /* 0x3f8000002a2a7423 */ /* 0x000fe2000001002d */
[----:B------:R-:W-:Y:S01]  /*3a10*/  FMUL.FTZ R45, R7, R44 ;  /* 0x0000002c072d7220 */ /* 0x000fe20000410000 */
[----:B------:R-:W-:-:S03]  /*3a20*/  FFMA.FTZ R44, R52, R47, R2 ;  /* 0x0000002f342c7223 */ /* 0x000fc60000010002 */
[----:B------:R-:W-:Y:S01]  /*3a30*/  FMUL.FTZ R45, R45, R42 ;  /* 0x0000002a2d2d7220 */ /* 0x000fe20000410000 */
[----:B------:R-:W-:Y:S01]  /*3a40*/  FMUL.FTZ R88, R44, -1.4426950216293334961 ;  /* 0xbfb8aa3b2c587820 */ /* 0x000fe20000410000 */
[-C--:B------:R-:W-:Y:S01]  /*3a50*/  FFMA.FTZ R42, R82, R51.reuse, R89 ;  /* 0x00000033522a7223 */ /* 0x080fe20000010059 */
[----:B------:R-:W-:Y:S01]  /*3a60*/  FMUL.FTZ R51, R53, R51 ;  /* 0x0000003335337220 */ /* 0x000fe20000410000 */
[----:B------:R-:W-:-:S03]  /*3a70*/  FADD.FTZ R40, R40, R45 ;  /* 0x0000002d28287221 */ /* 0x000fc60000010000 */
[----:B------:R-:W0:Y:S01]  /*3a80*/  MUFU.EX2 R88, R88 ;  /* 0x0000005800587308 */ /* 0x000e220000000800 */
[----:B------:R-:W-:Y:S01]  /*3a90*/  FFMA.FTZ R82, R82, R51, R46 ;  /* 0x0000003352527223 */ /* 0x000fe2000001002e */
[----:B------:R-:W-:Y:S01]  /*3aa0*/  FADD.FTZ R46, R9, -UR11 ;  /* 0x8000000b092e7e21 */ /* 0x000fe20008010000 */
[----:B------:R-:W-:Y:S02]  /*3ab0*/  FADD.FTZ R50, R51, R50 ;  /* 0x0000003233327221 */ /* 0x000fe40000010000 */
[----:B------:R-:W-:Y:S01]  /*3ac0*/  FFMA.FTZ R82, R83, R41, R82 ;  /* 0x0000002953527223 */ /* 0x000fe20000010052 */
[----:B------:R-:W-:Y:S01]  /*3ad0*/  FMUL.FTZ R46, R46, UR14 ;  /* 0x0000000e2e2e7c20 */ /* 0x000fe20008410000 */
[----:B------:R-:W-:-:S03]  /*3ae0*/  FADD.FTZ R50, R50, R41 ;  /* 0x0000002932327221 */ /* 0x000fc60000010000 */
[----:B------:R-:W-:Y:S01]  /*3af0*/  FFMA.FTZ R51, R53, R46, R3 ;  /* 0x0000002e35337223 */ /* 0x000fe20000010003 */
[----:B0-----:R-:W-:-:S06]  /*3b00*/  FADD.FTZ R87, R88, 1 ;  /* 0x3f80000058577421 */ /* 0x001fcc0000010000 */
[----:B------:R-:W0:Y:S02]  /*3b10*/  MUFU.RCP R87, R87 ;  /* 0x0000005700577308 */ /* 0x000e240000001000 */
[----:B0-----:R-:W-:-:S04]  /*3b20*/  FADD.FTZ R89, -R87, 1 ;  /* 0x3f80000057597421 */ /* 0x001fc80000010100 */
[----:B------:R-:W-:Y:S01]  /*3b30*/  FFMA.FTZ R89, R44, R89, 1 ;  /* 0x3f8000002c597423 */ /* 0x000fe20000010059 */
[----:B------:R-:W-:Y:S01]  /*3b40*/  FMUL.FTZ R44, R10, R87 ;  /* 0x000000570a2c7220 */ /* 0x000fe20000410000 */
[----:B------:R-:W-:-:S03]  /*3b50*/  FMUL.FTZ R87, R51, -1.4426950216293334961 ;  /* 0xbfb8aa3b33577820 */ /* 0x000fc60000410000 */
[----:B------:R-:W-:Y:S01]  /*3b60*/  FMUL.FTZ R44, R44, R89 ;  /* 0x000000592c2c7220 */ /* 0x000fe20000410000 */
[-C--:B------:R-:W-:Y:S01]  /*3b70*/  FFMA.FTZ R89, R49, R45.reuse, R42 ;  /* 0x0000002d31597223 */ /* 0x080fe2000001002a */
[----:B------:R-:W-:Y:S01]  /*3b80*/  FMUL.FTZ R45, R53, R45 ;  /* 0x0000002d352d7220 */ /* 0x000fe20000410000 */
[----:B------:R-:W0:Y:S01]  /*3b90*/  MUFU.EX2 R87, R87 ;  /* 0x0000005700577308 */ /* 0x000e220000000800 */
[----:B------:R-:W-:Y:S01]  /*3ba0*/  FADD.FTZ R43, R43, R44 ;  /* 0x0000002c2b2b7221 */ /* 0x000fe20000010000 */
[-C--:B------:R-:W-:Y:S01]  /*3bb0*/  FFMA.FTZ R48, R47, R44.reuse, R48 ;  /* 0x0000002c2f307223 */ /* 0x080fe20000010030 */
[----:B------:R-:W-:Y:S01]  /*3bc0*/  FFMA.FTZ R82, R49, R45, R82 ;  /* 0x0000002d31527223 */ /* 0x000fe20000010052 */
[----:B------:R-:W-:Y:S01]  /*3bd0*/  FADD.FTZ R50, R45, R50 ;  /* 0x000000322d327221 */ /* 0x000fe20000010000 */
        /* <DEDUP_REMOVED lines=10> */
[-C--:B------:R-:W-:Y:S01]  /*3c80*/  FMUL.FTZ R82, R53, R83.reuse ;  /* 0x0000005335527220 */ /* 0x080fe20000410000 */
[----:B------:R-:W-:Y:S01]  /*3c90*/  FMUL.FTZ R51, R51, UR14 ;  /* 0x0000000e33337c20 */ /* 0x000fe20008410000 */
[----:B------:R-:W-:Y:S01]  /*3ca0*/  FFMA.FTZ R89, R46, R83, R89 ;  /* 0x000000532e597223 */ /* 0x000fe20000010059 */
[----:B------:R-:W-:Y:S01]  /*3cb0*/  FADD.FTZ R40, R40, R83 ;  /* 0x0000005328287221 */ /* 0x000fe20000010000 */
        /* <DEDUP_REMOVED lines=40> */
[----:B------:R-:W-:Y:S01]  /*3f40*/  FADD.FTZ R87, R40, R44 ;  /* 0x0000002c28577221 */ /* 0x000fe20000010000 */
[----:B------:R-:W-:Y:S02]  /*3f50*/  FMUL.FTZ R44, R53, R44 ;  /* 0x0000002c352c7220 */ /* 0x000fe40000410000 */
[----:B------:R-:W-:Y:S01]  /*3f60*/  FMUL.FTZ R47, R47, R49 ;  /* 0x000000312f2f7220 */ /* 0x000fe20000410000 */
[----:B------:R-:W-:Y:S01]  /*3f70*/  FFMA.FTZ R49, R53, R88, R3 ;  /* 0x0000005835317223 */ /* 0x000fe20000010003 */
[----:B------:R-:W-:Y:S01]  /*3f80*/  FFMA.FTZ R42, R42, R44, R51 ;  /* 0x0000002c2a2a7223 */ /* 0x000fe20000010033 */
[----:B------:R-:W-:Y:S01]  /*3f90*/  FADD.FTZ R50, R44, R50 ;  /* 0x000000322c327221 */ /* 0x000fe20000010000 */
[----:B------:R-:W-:Y:S01]  /*3fa0*/  FADD.FTZ R43, R43, R47 ;  /* 0x0000002f2b2b7221 */ /* 0x000fe20000010000 */
[----:B------:R-:W-:Y:S01]  /*3fb0*/  FMUL.FTZ R83, R49, -1.4426950216293334961 ;  /* 0xbfb8aa3b31537820 */ /* 0x000fe20000410000 */
[-C--:B------:R-:W-:Y:S01]  /*3fc0*/  FFMA.FTZ R48, R45, R47.reuse, R48 ;  /* 0x0000002f2d307223 */ /* 0x080fe20000010030 */
[----:B------:R-:W-:-:S04]  /*3fd0*/  FMUL.FTZ R47, R52, R47 ;  /* 0x0000002f342f7220 */ /* 0x000fc80000410000 */
[----:B------:R-:W0:Y:S01]  /*3fe0*/  MUFU.EX2 R83, R83 ;  /* 0x0000005300537308 */ /* 0x000e220000000800 */
        /* <DEDUP_REMOVED lines=29> */
[----:B------:R-:W-:-:S05]  /*41c0*/  FFMA.FTZ R48, R49, R40, R48 ;  /* 0x0000002831307223 */ /* 0x000fca0000010030 */
        /* <DEDUP_REMOVED lines=16> */
[----:B------:R-:W-:-:S04]  /*42d0*/  FMUL.FTZ R51, R52, R40 ;  /* 0x0000002834337220 */ /* 0x000fc80000410000 */
[----:B------:R-:W-:Y:S01]  /*42e0*/  FFMA.FTZ R49, R49, R51, R88 ;  /* 0x0000003331317223 */ /* 0x000fe20000010058 */
[----:B------:R-:W0:Y:S01]  /*42f0*/  MUFU.RCP R47, R47 ;  /* 0x0000002f002f7308 */ /* 0x000e220000001000 */
[----:B------:R-:W-:Y:S02]  /*4300*/  FADD.FTZ R50, R50, R51 ;  /* 0x0000003332327221 */ /* 0x000fe40000010000 */
[----:B------:R-:W-:Y:S02]  /*4310*/  FFMA.FTZ R82, R82, R42, R49 ;  /* 0x0000002a52527223 */ /* 0x000fe40000010031 */
[----:B------:R-:W-:Y:S01]  /*4320*/  FADD.FTZ R50, R42, R50 ;  /* 0x000000322a327221 */ /* 0x000fe20000010000 */
        /* <DEDUP_REMOVED lines=49> */
[----:B------:R-:W0:Y:S03]  /*4640*/  MUFU.RCP R88, R88 ;  /* 0x0000005800587308 */ /* 0x000e260000001000 */
[----:B------:R-:W-:-:S04]  /*4650*/  FFMA.FTZ R45, R52, R51, R2 ;  /* 0x00000033342d7223 */ /* 0x000fc80000010002 */
[----:B------:R-:W-:-:S06]  /*4660*/  FMUL.FTZ R82, R45, -1.4426950216293334961 ;  /* 0xbfb8aa3b2d527820 */ /* 0x000fcc0000410000 */
[----:B------:R-:W1:Y:S01]  /*4670*/  MUFU.EX2 R82, R82 ;  /* 0x0000005200527308 */ /* 0x000e620000000800 */
[----:B0-----:R-:W-:-:S04]  /*4680*/  FADD.FTZ R83, -R88, 1 ;  /* 0x3f80000058537421 */ /* 0x001fc80000010100 */
[----:B------:R-:W-:Y:S01]  /*4690*/  FFMA.FTZ R83, R42, R83, 1 ;  /* 0x3f8000002a537423 */ /* 0x000fe20000010053 */
[----:B------:R-:W-:-:S04]  /*46a0*/  FMUL.FTZ R42, R31, R88 ;  /* 0x000000581f2a7220 */ /* 0x000fc80000410000 */
[----:B------:R-:W-:Y:S01]  /*46b0*/  FMUL.FTZ R42, R42, R83 ;  /* 0x000000532a2a7220 */ /* 0x000fe20000410000 */
[----:B-1----:R-:W-:Y:S01]  /*46c0*/  FADD.FTZ R83, R82, 1 ;  /* 0x3f80000052537421 */ /* 0x002fe20000010000 */
[----:B------:R-:W-:Y:S02]  /*46d0*/  FADD.FTZ R82, R33, -UR11 ;  /* 0x8000000b21527e21 */ /* 0x000fe40008010000 */
[----:B------:R-:W-:Y:S01]  /*46e0*/  FADD.FTZ R87, R87, R42 ;  /* 0x0000002a57577221 */ /* 0x000fe20000010000 */
[-C--:B------:R-:W-:Y:S01]  /*46f0*/  FFMA.FTZ R89, R46, R42.reuse, R89 ;  /* 0x0000002a2e597223 */ /* 0x080fe20000010059 */
[C---:B------:R-:W-:Y:S01]  /*4700*/  FMUL.FTZ R42, R53.reuse, R42 ;  /* 0x0000002a352a7220 */ /* 0x040fe20000410000 */
[----:B------:R-:W-:Y:S01]  /*4710*/  FMUL.FTZ R82, R82, UR14 ;  /* 0x0000000e52527c20 */ /* 0x000fe20008410000 */
[----:B------:R-:W0:Y:S02]  /*4720*/  MUFU.RCP R83, R83 ;  /* 0x0000005300537308 */ /* 0x000e240000001000 */
[----:B------:R-:W-:Y:S01]  /*4730*/  FFMA.FTZ R46, R46, R42, R47 ;  /* 0x0000002a2e2e7223 */ /* 0x000fe2000001002f */
[----:B------:R-:W-:Y:S01]  /*4740*/  FFMA.FTZ R40, R53, R82, R3 ;  /* 0x0000005235287223 */ /* 0x000fe20000010003 */
[----:B------:R-:W-:Y:S01]  /*4750*/  FADD.FTZ R50, R42, R50 ;  /* 0x000000322a327221 */ /* 0x000fe20000010000 */
[----:B0-----:R-:W-:Y:S01]  /*4760*/  FADD.FTZ R88, -R83, 1 ;  /* 0x3f80000053587421 */ /* 0x001fe20000010100 */
[----:B------:R-:W-:-:S03]  /*4770*/  FMUL.FTZ R41, R34, R83 ;  /* 0x0000005322297220 */ /* 0x000fc60000410000 */
[----:B------:R-:W-:Y:S01]  /*4780*/  FFMA.FTZ R88, R45, R88, 1 ;  /* 0x3f8000002d587423 */ /* 0x000fe20000010058 */
[----:B------:R-:W-:-:S03]  /*4790*/  FMUL.FTZ R45, R40, -1.4426950216293334961 ;  /* 0xbfb8aa3b282d7820 */ /* 0x000fc60000410000 */
[----:B------:R-:W-:-:S03]  /*47a0*/  FMUL.FTZ R41, R41, R88 ;  /* 0x0000005829297220 */ /* 0x000fc60000410000 */
[----:B------:R-:W0:Y:S01]  /*47b0*/  MUFU.EX2 R45, R45 ;  /* 0x0000002d002d7308 */ /* 0x000e220000000800 */
[----:B------:R-:W-:Y:S01]  /*47c0*/  FADD.FTZ R42, R43, R41 ;  /* 0x000000292b2a7221 */ /* 0x000fe20000010000 */
[-C--:B------:R-:W-:Y:S01]  /*47d0*/  FMUL.FTZ R43, R52, R41.reuse ;  /* 0x00000029342b7220 */ /* 0x080fe20000410000 */
[----:B------:R-:W-:-:S03]  /*47e0*/  FFMA.FTZ R48, R51, R41, R48 ;  /* 0x0000002933307223 */ /* 0x000fc60000010030 */
[----:B------:R-:W-:Y:S01]  /*47f0*/  FFMA.FTZ R51, R51, R43, R46 ;  /* 0x0000002b33337223 */ /* 0x000fe2000001002e */
[----:B------:R-:W-:Y:S01]  /*4800*/  FADD.FTZ R43, R50, R43 ;  /* 0x0000002b322b7221 */ /* 0x000fe20000010000 */
        /* <DEDUP_REMOVED lines=8> */
[----:B------:R-:W-:-:S03]  /*4890*/  FADD.FTZ R88, R37, -UR11 ;  /* 0x8000000b25587e21 */ /* 0x000fc60008010000 */
[----:B------:R-:W-:Y:S01]  /*48a0*/  FMUL.FTZ R40, R40, R83 ;  /* 0x0000005328287220 */ /* 0x000fe20000410000 */
[----:B------:R-:W-:Y:S01]  /*48b0*/  FMUL.FTZ R83, R44, -1.4426950216293334961 ;  /* 0xbfb8aa3b2c537820 */ /* 0x000fe20000410000 */
[----:B------:R-:W-:Y:S02]  /*48c0*/  FMUL.FTZ R88, R88, UR14 ;  /* 0x0000000e58587c20 */ /* 0x000fe40008410000 */
[----:B------:R-:W-:Y:S01]  /*48d0*/  FADD.FTZ R50, R87, R40 ;  /* 0x0000002857327221 */ /* 0x000fe20000010000 */
[----:B------:R-:W-:Y:S02]  /*48e0*/  FFMA.FTZ R89, R82, R40, R89 ;  /* 0x0000002852597223 */ /* 0x000fe40000010059 */
        /* <DEDUP_REMOVED lines=8> */
[----:B------:R-:W-:-:S06]  /*4970*/  FMUL.FTZ R83, R49, -1.4426950216293334961 ;  /* 0xbfb8aa3b31537820 */ /* 0x000fcc0000410000 */
[----:B------:R-:W0:Y:S02]  /*4980*/  MUFU.EX2 R83, R83 ;  /* 0x0000005300537308 */ /* 0x000e240000000800 */
[----:B0-----:R-:W-:-:S06]  /*4990*/  FADD.FTZ R44, R83, 1 ;  /* 0x3f800000532c7421 */ /* 0x001fcc0000010000 */
[----:B------:R-:W0:Y:S02]  /*49a0*/  MUFU.RCP R44, R44 ;  /* 0x0000002c002c7308 */ /* 0x000e240000001000 */
[----:B0-----:R-:W-:Y:S01]  /*49b0*/  FADD.FTZ R46, -R44, 1 ;  /* 0x3f8000002c2e7421 */ /* 0x001fe20000010100 */
[----:B------:R-:W-:Y:S01]  /*49c0*/  FMUL.FTZ R41, R39, R44 ;  /* 0x0000002c27297220 */ /* 0x000fe20000410000 */
[----:B------:R-:W-:Y:S01]  /*49d0*/  FMUL.FTZ R44, R53, R40 ;  /* 0x00000028352c7220 */ /* 0x000fe20000410000 */
[-C--:B------:R-:W-:Y:S01]  /*49e0*/  FMUL.FTZ R40, R52, R47.reuse ;  /* 0x0000002f34287220 */ /* 0x080fe20000410000 */
[----:B------:R-:W-:Y:S02]  /*49f0*/  FFMA.FTZ R46, R49, R46, 1 ;  /* 0x3f800000312e7423 */ /* 0x000fe4000001002e */
[----:B------:R-:W-:Y:S01]  /*4a00*/  FFMA.FTZ R82, R82, R44, R51 ;  /* 0x0000002c52527223 */ /* 0x000fe20000010033 */
[----:B------:R-:W-:Y:S01]  /*4a10*/  FADD.FTZ R43, R44, R43 ;  /* 0x0000002b2c2b7221 */ /* 0x000fe20000010000 */
[----:B------:R-:W-:Y:S01]  /*4a20*/  FMUL.FTZ R41, R41, R46 ;  /* 0x0000002e29297220 */ /* 0x000fe20000410000 */
[C---:B------:R-:W-:Y:S01]  /*4a30*/  FFMA.FTZ R44, R45.reuse, R47, R48 ;  /* 0x0000002f2d2c7223 */ /* 0x040fe20000010030 */
[----:B------:R-:W-:Y:S01]  /*4a40*/  FFMA.FTZ R51, R45, R40, R82 ;  /* 0x000000282d337223 */ /* 0x000fe20000010052 */
[----:B------:R-:W-:Y:S01]  /*4a50*/  FADD.FTZ R40, R43, R40 ;  /* 0x000000282b287221 */ /* 0x000fe20000010000 */
[-C--:B------:R-:W-:Y:S01]  /*4a60*/  FMUL.FTZ R49, R53, R41.reuse ;  /* 0x0000002935317220 */ /* 0x080fe20000410000 */
[----:B------:R-:W-:Y:S01]  /*4a70*/  FADD.FTZ R46, R42, R47 ;  /* 0x0000002f2a2e7221 */ /* 0x000fe20000010000 */
[----:B------:R-:W-:Y:S01]  /*4a80*/  FFMA.FTZ R45, R88, R41, R89 ;  /* 0x00000029582d7223 */ /* 0x000fe20000010059 */
[----:B------:R-:W-:Y:S01]  /*4a90*/  FADD.FTZ R47, R50, R41 ;  /* 0x00000029322f7221 */ /* 0x000fe20000010000 */
[----:B------:R-:W-:Y:S01]  /*4aa0*/  FFMA.FTZ R43, R88, R49, R51 ;  /* 0x00000031582b7223 */ /* 0x000fe20000010033 */
[----:B------:R-:W-:-:S07]  /*4ab0*/  FADD.FTZ R40, R49, R40 ;  /* 0x0000002831287221 */ /* 0x000fce0000010000 */
.L_x_1339:
[----:B------:R-:W0:Y:S01]  /*4ac0*/  S2R R48, SR_LANEID ;  /* 0x0000000000307919 */ /* 0x000e220000000000 */
[----:B------:R-:W1:Y:S01]  /*4ad0*/  S2UR UR9, SR_CgaCtaId ;  /* 0x00000000000979c3 */ /* 0x000e620000008800 */
[----:B------:R-:W-:Y:S01]  /*4ae0*/  UMOV UR7, 0x400 ;  /* 0x0000040000077882 */ /* 0x000fe20000000000 */
[----:B------:R-:W-:Y:S01]  /*4af0*/  BSSY.RECONVERGENT B0, `(.L_x_1340) ;  /* 0x000002b000007945 */ /* 0x000fe20003800200 */
[----:B------:R-:W2:Y:S01]  /*4b00*/  SHFL.DOWN PT, R42, R43, 0x1, 0x1f ;  /* 0x08201f002b2a7f89 */ /* 0x000ea200000e0000 */
[----:B------:R-:W-:-:S03]  /*4b10*/  UIADD3 UR6, UPT, UPT, UR7, 0xd0, URZ ;  /* 0x000000d007067890 */ /* 0x000fc6000fffe0ff */
[----:B------:R-:W3:Y:S01]  /*4b20*/  SHFL.DOWN PT, R41, R40, 0x1, 0x1f ;  /* 0x08201f0028297f89 */ /* 0x000ee200000e0000 */
[----:B------:R-:W4:Y:S01]  /*4b30*/  S2R R87, SR_TID.X ;  /* 0x0000000000577919 */ /* 0x000f220000002100 */
[----:B-1----:R-:W-:Y:S01]  /*4b40*/  ULEA UR6, UR9, UR6, 0x18 ;  /* 0x0000000609067291 */ /* 0x002fe2000f8ec0ff */
[C---:B0-----:R-:W-:Y:S02]  /*4b50*/  ISETP.GT.AND P0, PT, R48.reuse, 0x1e, PT ;  /* 0x0000001e3000780c */ /* 0x041fe40003f04270 */
[C---:B------:R-:W-:Y:S02]  /*4b60*/  ISETP.GT.AND P2, PT, R48.reuse, 0xf, PT ;  /* 0x0000000f3000780c */ /* 0x040fe40003f44270 */
[----:B------:R-:W-:Y:S02]  /*4b70*/  ISETP.GT.AND P1, PT, R48, 0x17, PT ;  /* 0x000000173000780c */ /* 0x000fe40003f24270 */
[----:B----4-:R-:W-:-:S07]  /*4b80*/  LEA R88, R87, UR6, 0x4 ;  /* 0x0000000657587c11 */ /* 0x010fce000f8e20ff */
[----:B--2---:R-:W-:Y:S01]  /*4b90*/  @!P0 FADD.FTZ R43, R42, R43 ;  /* 0x0000002b2a2b8221 */ /* 0x004fe20000010000 */
[----:B---3--:R-:W-:Y:S01]  /*4ba0*/  @!P0 FADD.FTZ R40, R41, R40 ;  /* 0x0000002829288221 */ /* 0x008fe20000010000 */
        /* <DEDUP_REMOVED lines=22> */
[----:B------:R-:W3:Y:S01]  /*4d10*/  S2R R40, SR_LANEID ;  /* 0x0000000000287919 */ /* 0x000ee20000000000 */
[----:B01----:R-:W-:Y:S01]  /*4d20*/  FADD.FTZ R82, R42, R43 ;  /* 0x0000002b2a527221 */ /* 0x003fe20000010000 */
[----:B--2---:R-:W-:Y:S01]  /*4d30*/  FADD.FTZ R83, R41, R48 ;  /* 0x0000003029537221 */ /* 0x004fe20000010000 */
[----:B---3--:R-:W-:-:S13]  /*4d40*/  ISETP.NE.AND P1, PT, R40, RZ, PT ;  /* 0x000000ff2800720c */ /* 0x008fda0003f25270 */
[----:B------:R-:W-:Y:S01]  /*4d50*/  VOTEU.ALL UP0, P1 ;  /* 0x0000000000ff7886 */ /* 0x000fe20000800000 */
[----:B------:R-:W-:-:S04]  /*4d60*/  @!P1 SHF.R.U32.HI R40, RZ, 0x2, R87 ;  /* 0x00000002ff289819 */ /* 0x000fc80000011657 */
[----:B------:R-:W-:Y:S01]  /*4d70*/  @!UP0 ULEA UR6, UR9, UR7, 0x18 ;  /* 0x0000000709068291 */ /* 0x000fe2000f8ec0ff */
[----:B------:R-:W-:-:S08]  /*4d80*/  @!P1 LOP3.LUT R40, R40, 0xf8, RZ, 0xc0, !PT ;  /* 0x000000f828289812 */ /* 0x000fd000078ec0ff */
[----:B------:R3:W-:Y:S03]  /*4d90*/  @!P1 STS.64 [R40+UR6+0x18], R82 ;  /* 0x0000185228009988 */ /* 0x0007e60008000a06 */
.L_x_1341:
[----:B------:R-:W-:Y:S05]  /*4da0*/  BSYNC.RECONVERGENT B0 ;  /* 0x0000000000007941 */ /* 0x000fea0003800200 */
.L_x_1340:
[----:B------:R-:W-:Y:S06]  /*4db0*/  BAR.SYNC.DEFER_BLOCKING 0x0 ;  /* 0x0000000000007b1d */ /* 0x000fec0000010000 */
[----:B------:R-:W-:Y:S04]  /*4dc0*/  BSSY.RECONVERGENT B0, `(.L_x_1342) ;  /* 0x0000033000007945 */ /* 0x000fe80003800200 */
[----:B------:R-:W-:Y:S05]  /*4dd0*/  @P0 BRA `(.L_x_1343) ;  /* 0x0000000000c40947 */ /* 0x000fea0003800000 */
[----:B------:R-:W-:-:S09]  /*4de0*/  ULEA UR6, UR9, UR7, 0x18 ;  /* 0x0000000709067291 */ /* 0x000fd2000f8ec0ff */
[----:B-1-3--:R-:W1:Y:S04]  /*4df0*/  LDS.128 R40, [UR6+0x20] ;  /* 0x00002006ff287984 */ /* 0x00ae680008000c00 */
[----:B--2---:R-:W2:Y:S01]  /*4e00*/  LDS.128 R48, [UR6+0x30] ;  /* 0x00003006ff307984 */ /* 0x004ea20008000c00 */
[----:B-1----:R-:W-:Y:S01]  /*4e10*/  FADD.FTZ R89, R82, R40 ;  /* 0x0000002852597221 */ /* 0x002fe20000010000 */
[----:B------:R-:W-:-:S03]  /*4e20*/  FADD.FTZ R40, R83, R41 ;  /* 0x0000002953287221 */ /* 0x000fc60000010000 */
[----:B------:R-:W-:Y:S01]  /*4e30*/  FADD.FTZ R89, R89, R42 ;  /* 0x0000002a59597221 */ /* 0x000fe20000010000 */
[----:B0-----:R-:W-:Y:S02]  /*4e40*/  FADD.FTZ R82, R40, R43 ;  /* 0x0000002b28527221 */ /* 0x001fe40000010000 */
        /* <DEDUP_REMOVED lines=42> */
.L_x_1343:
[----:B------:R-:W-:Y:S05]  /*50f0*/  BSYNC.RECONVERGENT B0 ;  /* 0x0000000000007941 */ /* 0x000fea0003800200 */
.L_x_1342:
[----:B------:R-:W-:Y:S06]  /*5100*/  BAR.SYNC.DEFER_BLOCKING 0x0 ;  /* 0x0000000000007b1d */ /* 0x000fec0000010000 */
[----:B------:R-:W-:Y:S04]  /*5110*/  BSSY.RECONVERGENT B0, `(.L_x_1344) ;  /* 0x000004d000007945 */ /* 0x000fe80003800200 */
[----:B------:R-:W-:Y:S05]  /*5120*/  @P3 BRA `(.L_x_1345) ;  /* 0x00000004002c3947 */ /* 0x000fea0003800000 */
[----:B-1-3--:R-:W1:Y:S04]  /*5130*/  LDS.128 R40, [R88+0x280] ;  /* 0x0002800058287984 */ /* 0x00ae680000000c00 */
[----:B--2---:R-:W2:Y:S01]  /*5140*/  LDS.128 R48, [R88+0x500] ;  /* 0x0005000058307984 */ /* 0x004ea20000000c00 */
        /* <DEDUP_REMOVED lines=59> */
[----:B------:R-:W-:Y:S01]  /*5500*/  LDS.128 R44, [R88+0x2580] ;  /* 0x00258000582c7984 */ /* 0x000fe20000000c00 */
[----:B-1----:R-:W-:Y:S01]  /*5510*/  FADD.FTZ R49, R89, R40 ;  /* 0x0000002859317221 */ /* 0x002fe20000010000 */
[----:B------:R-:W-:Y:S01]  /*5520*/  FADD.FTZ R48, R48, R41 ;  /* 0x0000002930307221 */ /* 0x000fe20000010000 */
[----:B------:R-:W-:Y:S01]  /*5530*/  FADD.FTZ R51, R51, R42 ;  /* 0x0000002a33337221 */ /* 0x000fe20000010000 */
[----:B------:R-:W-:Y:S02]  /*5540*/  FADD.FTZ R50, R50, R43 ;  /* 0x0000002b32327221 */ /* 0x000fe40000010000 */
        /* <DEDUP_REMOVED lines=9> */
.L_x_1345:
[----:B------:R-:W-:Y:S05]  /*55e0*/  BSYNC.RECONVERGENT B0 ;  /* 0x0000000000007941 */ /* 0x000fea0003800200 */
.L_x_1344:
[----:B------:R-:W-:Y:S04]  /*55f0*/  BSSY.RECONVERGENT B0, `(.L_x_1346) ;  /* 0x000001d000007945 */ /* 0x000fe80003800200 */
[----:B------:R-:W-:Y:S05]  /*5600*/  @P3 BRA `(.L_x_1347) ;  /* 0x00000000006c3947 */ /* 0x000fea0003800000 */
[----:B--2---:R-:W2:Y:S01]  /*5610*/  LDC.64 R48, c[0x0][0x3d8] ;  /* 0x0000f600ff307b82 */ /* 0x004ea20000000a00 */
[----:B-1----:R-:W-:-:S07]  /*5620*/  IMAD R43, R0, 0x28, R87 ;  /* 0x00000028002b7824 */ /* 0x002fce00078e0257 */
[----:B---3--:R-:W1:Y:S01]  /*5630*/  LDC.64 R40, c[0x0][0x3f8] ;  /* 0x0000fe00ff287b82 */ /* 0x008e620000000a00 */
[----:B--2---:R-:W-:-:S05]  /*5640*/  IMAD.WIDE R48, R43, 0x4, R48 ;  /* 0x000000042b307825 */ /* 0x004fca00078e0230 */
[----:B------:R4:W-:Y:S01]  /*5650*/  REDG.E.ADD.F32.FTZ.RN.STRONG.GPU desc[UR12][R48.64], R44 ;  /* 0x0000002c300079a6 */ /* 0x0009e2000c12f30c */
[----:B-1----:R-:W-:Y:S01]  /*5660*/  IMAD.WIDE.U32 R42, R40, 0x3, RZ ;  /* 0x00000003282a7825 */ /* 0x002fe200078e00ff */
[C---:B------:R-:W-:Y:S02]  /*5670*/  LEA R89, R41.reuse, R41, 0x1 ;  /* 0x0000002929597211 */ /* 0x040fe400078e08ff */
[----:B------:R-:W-:Y:S02]  /*5680*/  LEA.HI R50, P1, R41, R40, RZ, 0x1 ;  /* 0x0000002829327211 */ /* 0x000fe400078308ff */
[----:B------:R-:W-:Y:S02]  /*5690*/  IADD3 R89, PT, PT, R43, R89, RZ ;  /* 0x000000592b597210 */ /* 0x000fe40007ffe0ff */
[----:B------:R-:W-:Y:S02]  /*56a0*/  IADD3.X R51, PT, PT, RZ, R41, RZ, P1, !PT ;  /* 0x00000029ff337210 */ /* 0x000fe40000ffe4ff */
[----:B------:R-:W-:-:S02]  /*56b0*/  LEA.HI R0, P3, R89, R42, RZ, 0x1 ;  /* 0x0000002a59007211 */ /* 0x000fc400078708ff */
[----:B------:R-:W-:Y:S02]  /*56c0*/  LEA R42, P2, R40, R48, 0x2 ;  /* 0x00000030282a7211 */ /* 0x000fe400078410ff */
[C---:B------:R-:W-:Y:S02]  /*56d0*/  SHF.L.U64.HI R51, R50.reuse, 0x1, R51 ;  /* 0x0000000132337819 */ /* 0x040fe40000010233 */
[----:B------:R-:W-:Y:S02]  /*56e0*/  SHF.L.U32 R50, R50, 0x1, RZ ;  /* 0x0000000132327819 */ /* 0x000fe400000006ff */
[----:B------:R-:W-:Y:S02]  /*56f0*/  LEA.HI.X R43, R40, R49, R41, 0x2, P2 ;  /* 0x00000031282b7211 */ /* 0x000fe400010f1429 */
[----:B------:R-:W-:Y:S02]  /*5700*/  IADD3.X R41, PT, PT, RZ, R89, RZ, P3, !PT ;  /* 0x00000059ff297210 */ /* 0x000fe40001ffe4ff */
[----:B------:R-:W-:-:S02]  /*5710*/  LOP3.LUT R50, R50, 0xfffffffc, RZ, 0xc0, !PT ;  /* 0xfffffffc32327812 */ /* 0x000fc400078ec0ff */
[----:B------:R-:W-:Y:S02]  /*5720*/  SHF.L.U32 R89, R0, 0x1, RZ ;  /* 0x0000000100597819 */ /* 0x000fe400000006ff */
[----:B------:R-:W-:Y:S02]  /*5730*/  IADD3 R50, P1, PT, R48, R50, RZ ;  /* 0x0000003230327210 */ /* 0x000fe40007f3e0ff */
[----:B------:R-:W-:Y:S02]  /*5740*/  LOP3.LUT R89, R89, 0xfffffffc, RZ, 0xc0, !PT ;  /* 0xfffffffc59597812 */ /* 0x000fe400078ec0ff */
[C---:B------:R-:W-:Y:S02]  /*5750*/  IADD3.X R51, PT, PT, R49.reuse, R51, RZ, P1, !PT ;  /* 0x0000003331337210 */ /* 0x040fe40000ffe4ff */
[----:B------:R-:W-:Y:S02]  /*5760*/  SHF.L.U64.HI R41, R0, 0x1, R41 ;  /* 0x0000000100297819 */ /* 0x000fe40000010229 */
[----:B------:R-:W-:Y:S01]  /*5770*/  IADD3 R40, P1, PT, R48, R89, RZ ;  /* 0x0000005930287210 */ /* 0x000fe20007f3e0ff */
[----:B------:R4:W-:Y:S03]  /*5780*/  REDG.E.ADD.F32.FTZ.RN.STRONG.GPU desc[UR12][R50.64], R45 ;  /* 0x0000002d320079a6 */ /* 0x0009e6000c12f30c */
[----:B------:R-:W-:Y:S01]  /*5790*/  IADD3.X R41, PT, PT, R49, R41, RZ, P1, !PT ;  /* 0x0000002931297210 */ /* 0x000fe20000ffe4ff */
[----:B------:R4:W-:Y:S04]  /*57a0*/  REDG.E.ADD.F32.FTZ.RN.STRONG.GPU desc[UR12][R42.64], R46 ;  /* 0x0000002e2a0079a6 */ /* 0x0009e8000c12f30c */
[----:B------:R4:W-:Y:S04]  /*57b0*/  REDG.E.ADD.F32.FTZ.RN.STRONG.GPU desc[UR12][R40.64], R47 ;  /* 0x0000002f280079a6 */ /* 0x0009e8000c12f30c */
.L_x_1347:
[----:B------:R-:W-:Y:S05]  /*57c0*/  BSYNC.RECONVERGENT B0 ;  /* 0x0000000000007941 */ /* 0x000fea0003800200 */
.L_x_1346:
[----:B------:R-:W5:Y:S02]  /*57d0*/  LDC R0, c[0x0][0x370] ;  /* 0x0000dc00ff007b82 */ /* 0x000f640000000800 */
[----:B-----5:R-:W-:-:S13]  /*57e0*/  ISETP.GE.U32.AND P1, PT, R0, 0x2, PT ;  /* 0x000000020000780c */ /* 0x020fda0003f26070 */
[----:B------:R-:W-:Y:S05]  /*57f0*/  @!P1 BRA `(.L_x_1348) ;  /* 0x0000001400489947 */ /* 0x000fea0003800000 */
[----:B------:R-:W-:Y:S05]  /*5800*/  @P0 BRA `(.L_x_1349) ;  /* 0x0000000000900947 */ /* 0x000fea0003800000 */
[----:B----4-:R-:W4:Y:S01]  /*5810*/  LDC R47, c[0x0][0x374] ;  /* 0x0000dd00ff2f7b82 */ /* 0x010f220000000800 */
[----:B------:R-:W5:Y:S01]  /*5820*/  S2R R46, SR_CTAID.Y ;  /* 0x00000000002e7919 */ /* 0x000f620000002600 */
[----:B------:R-:W-:-:S06]  /*5830*/  ULOP3.LUT UR6, UR4, 0x1, URZ, 0xc0, !UPT ;  /* 0x0000000104067892 */ /* 0x000fcc000f8ec0ff */
[----:B-1----:R-:W1:Y:S08]  /*5840*/  LDC.64 R42, c[0x0][0x3d0] ;  /* 0x0000f400ff2a7b82 */ /* 0x002e700000000a00 */
[----:B---3--:R-:W3:Y:S01]  /*5850*/  LDC.64 R40, c[0x0][0x3c8] ;  /* 0x0000f200ff287b82 */ /* 0x008ee20000000a00 */
[----:B----4-:R-:W-:-:S04]  /*5860*/  IMAD R45, R47, UR6, RZ ;  /* 0x000000062f2d7c24 */ /* 0x010fc8000f8e02ff */
[----:B------:R-:W-:-:S05]  /*5870*/  IMAD R44, R45, R0, RZ ;  /* 0x000000002d2c7224 */ /* 0x000fca00078e02ff */
[----:B------:R-:W-:Y:S01]  /*5880*/  SHF.L.U32 R49, R44, 0x1, RZ ;  /* 0x000000012c317819 */ /* 0x000fe200000006ff */
[----:B-----5:R-:W-:Y:S01]  /*5890*/  IMAD R47, R47, UR8, R46 ;  /* 0x000000082f2f7c24 */ /* 0x020fe2000f8e022e */
[----:B------:R-:W-:Y:S02]  /*58a0*/  MOV R44, UR4 ;  /* 0x00000004002c7c02 */ /* 0x000fe40008000f00 */
[----:B------:R-:W-:Y:S01]  /*58b0*/  IADD3 R45, PT, PT, R45, R46, RZ ;  /* 0x0000002e2d2d7210 */ /* 0x000fe20007ffe0ff */
[----:B-1----:R-:W-:Y:S01]  /*58c0*/  IMAD.WIDE R42, R49, 0x4, R42 ;  /* 0x00000004312a7825 */ /* 0x002fe200078e022a */
[----:B------:R-:W-:-:S03]  /*58d0*/  LOP3.LUT P1, R44, R44, 0x2, RZ, 0xc0, !PT ;  /* 0x000000022c2c7812 */ /* 0x000fc6000782c0ff */
[----:B---3--:R-:W-:-:S04]  /*58e0*/  IMAD.WIDE.U32 R40, R45, 0x4, R40 ;  /* 0x000000042d287825 */ /* 0x008fc800078e0028 */
[----:B------:R-:W-:Y:S01]  /*58f0*/  IMAD.WIDE.U32 R42, R47, 0x8, R42 ;  /* 0x000000082f2a7825 */ /* 0x000fe200078e002a */
[----:B------:R-:W-:Y:S02]  /*5900*/  IADD3 R47, PT, PT, -R44, 0x1, RZ ;  /* 0x000000012c2f7810 */ /* 0x000fe40007ffe1ff */
[----:B------:R-:W-:Y:S02]  /*5910*/  SEL R44, R0, RZ, !P1 ;  /* 0x000000ff002c7207 */ /* 0x000fe40004800000 */
[----:B------:R1:W-:Y:S02]  /*5920*/  STG.E.64 desc[UR12][R42.64], R82 ;  /* 0x000000522a007986 */ /* 0x0003e4000c101b0c */
[----:B------:R-:W-:Y:S01]  /*5930*/  ISETP.NE.AND P0, PT, R44, -0x1, PT ;  /* 0xffffffff2c00780c */ /* 0x000fe20003f05270 */
[----:B------:R-:W-:Y:S06]  /*5940*/  MEMBAR.ALL.GPU ;  /* 0x0000000000007992 */ /* 0x000fec000000a000 */
[----:B------:R-:W-:-:S00]  /*5950*/  ERRBAR ;  /* 0x00000000000079ab */ /* 0x000fc00000000000 */
[----:B------:R-:W-:Y:S06]  /*5960*/  CGAERRBAR ;  /* 0x00000000000075ab */ /* 0x000fec0000000000 */
[----:B------:R1:W-:Y:S01]  /*5970*/  REDG.E.ADD.S32.STRONG.GPU desc[UR12][R40.64], R47 ;  /* 0x0000002f2800798e */ /* 0x0003e2000c12e30c */
[----:B------:R-:W-:Y:S05]  /*5980*/  @!P0 BRA `(.L_x_1349) ;  /* 0x0000000000308947 */ /* 0x000fea0003800000 */
[----:B------:R-:W3:Y:S01]  /*5990*/  LDC R46, c[0x0][0x2f8] ;  /* 0x0000be00ff2e7b82 */ /* 0x000ee20000000800 */
[----:B-1----:R-:W-:-:S07]  /*59a0*/  MOV R43, 0xffffffff ;  /* 0xffffffff002b7802 */ /* 0x002fce0000000f00 */
.L_x_1350:
[----:B------:R-:W4:Y:S04]  /*59b0*/  LDG.E.STRONG.GPU R45, desc[UR12][R40.64] ;  /* 0x0000000c282d7981 */ /* 0x000f28000c1ef900 */
[----:B----4-:R-:W-:Y:S01]  /*59c0*/  CCTL.IVALL ;  /* 0x00000000ff00798f */ /* 0x010fe20002000000 */
[----:B------:R-:W1:Y:S01]  /*59d0*/  LDC R42, c[0x0][0x370] ;  /* 0x0000dc00ff2a7b82 */ /* 0x000e620000000800 */
[----:B---3--:R-:W-:Y:S01]  /*59e0*/  IADD3 R44, PT, PT, R46, -R46, RZ ;  /* 0x8000002e2e2c7210 */ /* 0x008fe20007ffe0ff */
[----:B------:R-:W-:Y:S05]  /*59f0*/  YIELD ;  /* 0x0000000000007946 */ /* 0x000fea0003800000 */
[----:B------:R-:W-:-:S02]  /*5a00*/  ISETP.EQ.AND P0, PT, R44, RZ, PT ;  /* 0x000000ff2c00720c */ /* 0x000fc40003f02270 */
[----:B-1----:R-:W-:-:S11]  /*5a10*/  SEL R42, R42, RZ, !P1 ;  /* 0x000000ff2a2a7207 */ /* 0x002fd60004800000 */
[----:B------:R-:W-:-:S04]  /*5a20*/  @P0 MOV R43, R45 ;  /* 0x0000002d002b0202 */ /* 0x000fc80000000f00 */
[----:B------:R-:W-:-:S13]  /*5a30*/  ISETP.NE.AND P0, PT, R43, R42, PT ;  /* 0x0000002a2b00720c */ /* 0x000fda0003f05270 */
[----:B------:R-:W-:Y:S05]  /*5a40*/  @P0 BRA `(.L_x_1350) ;  /* 0xfffffffc00d80947 */ /* 0x000fea000383ffff */
.L_x_1349:
[----:B------:R-:W-:Y:S05]  /*5a50*/  WARPSYNC.ALL ;  /* 0x0000000000007948 */ /* 0x000fea0003800000 */
[----:B------:R-:W-:Y:S01]  /*5a60*/  ISETP.GE.U32.AND P0, PT, R0, 0x8, PT ;  /* 0x000000080000780c */ /* 0x000fe20003f06070 */
[----:B------:R-:W-:Y:S01]  /*5a70*/  BAR.SYNC.DEFER_BLOCKING 0x0 ;  /* 0x0000000000007b1d */ /* 0x000fe20000010000 */
[----:B--2-4-:R-:W-:-:S11]  /*5a80*/  HFMA2 R48, -RZ, RZ, 0, 0 ;  /* 0x00000000ff307431 */ /* 0x014fd600000001ff */
[----:B------:R-:W-:Y:S05]  /*5a90*/  @!P0 BRA `(.L_x_1351) ;  /* 0x0000000800988947 */ /* 0x000fea0003800000 */
[----:B------:R-:W2:Y:S01]  /*5aa0*/  S2UR UR6, SR_CTAID.Y ;  /* 0x00000000000679c3 */ /* 0x000ea20000002600 */
[----:B------:R-:W4:Y:S01]  /*5ab0*/  S2R R0, SR_TID.X ;  /* 0x0000000000007919 */ /* 0x000f220000002100 */
[----:B------:R-:W2:Y:S01]  /*5ac0*/  LDCU UR7, c[0x0][0x374] ;  /* 0x00006e80ff0777ac */ /* 0x000ea20008000800 */
[----:B------:R-:W-:Y:S01]  /*5ad0*/  MOV R50, RZ ;  /* 0x000000ff00327202 */ /* 0x000fe20000000f00 */
[----:B------:R-:W-:-:S04]  /*5ae0*/  UIADD3 UR21, UPT, UPT, -UR8, URZ, URZ ;  /* 0x000000ff08157290 */ /* 0x000fc8000fffe1ff */
[----:B------:R-:W0:Y:S01]  /*5af0*/  S2UR UR10, SR_CTAID.X ;  /* 0x00000000000a79c3 */ /* 0x000e220000002500 */
[----:B--2---:R-:W-:Y:S02]  /*5b00*/  UIMAD UR15, UR7, 0x3, UR6 ;  /* 0x00000003070f78a4 */ /* 0x004fe4000f8e0206 */
[----:B------:R-:W-:Y:S02]  /*5b10*/  ULEA UR16, UR7, UR6, 0x1 ;  /* 0x0000000607107291 */ /* 0x000fe4000f8e08ff */
[----:B------:R-:W-:Y:S02]  /*5b20*/  UIMAD UR17, UR7, 0x7, UR6 ;  /* 0x00000007071178a4 */ /* 0x000fe4000f8e0206 */
[----:B------:R-:W-:Y:S02]  /*5b30*/  UIMAD UR18, UR7, 0x6, UR6 ;  /* 0x00000006071278a4 */ /* 0x000fe4000f8e0206 */
[----:B------:R-:W-:Y:S02]  /*5b40*/  UIMAD UR19, UR7, 0x5, UR6 ;  /* 0x00000005071378a4 */ /* 0x000fe4000f8e0206 */
[----:B------:R-:W-:-:S02]  /*5b50*/  ULEA UR20, UR7, UR6, 0x2 ;  /* 0x0000000607147291 */ /* 0x000fc4000f8e10ff */
[----:B0---4-:R-:W-:-:S12]  /*5b60*/  UIADD3 UR7, UPT, UPT, UR6, UR7, URZ ;  /* 0x0000000706077290 */ /* 0x011fd8000fffe0ff */
.L_x_1352:
[----:B------:R-:W-:Y:S01]  /*5b70*/  ISETP.NE.AND P5, PT, RZ, UR21, PT ;  /* 0x00000015ff007c0c */ /* 0x000fe2000bfa5270 */
[----:B------:R-:W-:Y:S01]  /*5b80*/  UMOV UR8, UR10 ;  /* 0x0000000a00087c82 */ /* 0x000fe20008000000 */
[----:B-1----:R-:W-:Y:S02]  /*5b90*/  IADD3 R41, PT, PT, R50, 0x1, RZ ;  /* 0x0000000132297810 */ /* 0x002fe40007ffe0ff */
[----:B------:R-:W-:Y:S02]  /*5ba0*/  ISETP.NE.OR P5, PT, R87, RZ, !P5 ;  /* 0x000000ff5700720c */ /* 0x000fe40006fa5670 */
[----:B------:R-:W-:Y:S02]  /*5bb0*/  ISETP.NE.AND P6, PT, R41, UR8, PT ;  /* 0x0000000829007c0c */ /* 0x000fe4000bfc5270 */
[----:B------:R-:W-:Y:S02]  /*5bc0*/  MOV R87, R0 ;  /* 0x0000000000577202 */ /* 0x000fe40000000f00 */
[----:B------:R-:W-:-:S02]  /*5bd0*/  MOV R43, UR4 ;  /* 0x00000004002b7c02 */ /* 0x000fc40008000f00 */
[----:B------:R-:W-:Y:S02]  /*5be0*/  ISETP.NE.OR P6, PT, R87, RZ, !P6 ;  /* 0x000000ff5700720c */ /* 0x000fe400077c5670 */
[----:B------:R-:W-:-:S03]  /*5bf0*/  MOV R51, UR4 ;  /* 0x0000000400337c02 */ /* 0x000fc60008000f00 */
[----:B---3--:R-:W0:Y:S01]  /*5c00*/  @!P5 LDC R40, c[0x0][0x374] ;  /* 0x0000dd00ff28db82 */ /* 0x008e220000000800 */
[----:B------:R-:W-:-:S07]  /*5c10*/  @!P5 LOP3.LUT R43, R43, 0x1, RZ, 0xc0, !PT ;  /* 0x000000012b2bd812 */ /* 0x000fce00078ec0ff */
[----:B------:R-:W1:Y:S08]  /*5c20*/  @!P5 LDC R41, c[0x0][0x370] ;  /* 0x0000dc00ff29db82 */ /* 0x000e700000000800 */
[----:B------:R-:W2:Y:S01]  /*5c30*/  @!P6 LDC R46, c[0x0][0x374] ;  /* 0x0000dd00ff2eeb82 */ /* 0x000ea20000000800 */
[----:B0-----:R-:W-:-:S07]  /*5c40*/  @!P5 IMAD R40, R43, R40, RZ ;  /* 0x000000282b28d224 */ /* 0x001fce00078e02ff */
[----:B------:R-:W0:Y:S01]  /*5c50*/  @!P5 LDC.64 R44, c[0x0][0x3d0] ;  /* 0x0000f400ff2cdb82 */ /* 0x000e220000000a00 */
[----:B-1----:R-:W-:Y:S01]  /*5c60*/  @!P5 IMAD R40, R40, R41, RZ ;  /* 0x000000292828d224 */ /* 0x002fe200078e02ff */
[----:B------:R-:W-:-:S06]  /*5c70*/  IADD3 R41, PT, PT, R50, 0x2, RZ ;  /* 0x0000000232297810 */ /* 0x000fcc0007ffe0ff */
[----:B------:R-:W1:Y:S01]  /*5c80*/  @!P6 LDC R43, c[0x0][0x370] ;  /* 0x0000dc00ff2beb82 */ /* 0x000e620000000800 */
[----:B------:R-:W-:Y:S02]  /*5c90*/  ISETP.NE.AND P4, PT, R41, UR8, PT ;  /* 0x0000000829007c0c */ /* 0x000fe4000bf85270 */
[----:B------:R-:W-:Y:S02]  /*5ca0*/  MOV R41, UR4 ;  /* 0x0000000400297c02 */ /* 0x000fe40008000f00 */
[----:B------:R-:W-:Y:S02]  /*5cb0*/  ISETP.NE.OR P4, PT, R87, RZ, !P4 ;  /* 0x000000ff5700720c */ /* 0x000fe40006785670 */
[----:B------:R-:W-:-:S05]  /*5cc0*/  @!P6 LOP3.LUT R41, R41, 0x1, RZ, 0xc0, !PT ;  /* 0x000000012929e812 */ /* 0x000fca00078ec0ff */
[----:B--2---:R-:W-:Y:S01]  /*5cd0*/  @!P6 IMAD R46, R41, R46, RZ ;  /* 0x0000002e292ee224 */ /* 0x004fe200078e02ff */
[----:B------:R-:W-:-:S05]  /*5ce0*/  @!P5 SHF.L.U32 R41, R40, 0x1, RZ ;  /* 0x000000012829d819 */ /* 0x000fca00000006ff */
[----:B------:R-:W2:Y:S01]  /*5cf0*/  @!P4 LDC R48, c[0x0][0x374] ;  /* 0x0000dd00ff30cb82 */ /* 0x000ea20000000800 */
[----:B0-----:R-:W-:Y:S01]  /*5d00*/  @!P5 IMAD.WIDE R44, R41, 0x4, R44 ;  /* 0x00000004292cd825 */ /* 0x001fe200078e022c */
[----:B------:R-:W-:-:S03]  /*5d10*/  @!P4 LOP3.LUT R51, R51, 0x1, RZ, 0xc0, !PT ;  /* 0x000000013333c812 */ /* 0x000fc600078ec0ff */
[----:B-1----:R-:W-:Y:S01]  /*5d20*/  @!P6 IMAD R46, R46, R43, RZ ;  /* 0x0000002b2e2ee224 */ /* 0x002fe200078e02ff */
[----:B------:R-:W-:Y:S02]  /*5d30*/  MOV R43, UR6 ;  /* 0x00000006002b7c02 */ /* 0x000fe40008000f00 */
[----:B------:R-:W0:Y:S03]  /*5d40*/  @!P4 LDC R47, c[0x0][0x370] ;  /* 0x0000dc00ff2fcb82 */ /* 0x000e260000000800 */
[----:B------:R-:W-:-:S05]  /*5d50*/  @!P5 IMAD.WIDE.U32 R44, R43, 0x8, R44 ;  /* 0x000000082b2cd825 */ /* 0x000fca00078e002c */
[----:B------:R-:W1:Y:S01]  /*5d60*/  @!P6 LDC.64 R40, c[0x0][0x3d0] ;  /* 0x0000f400ff28eb82 */ /* 0x000e620000000a00 */
[----:B------:R-:W3:Y:S01]  /*5d70*/  @!P5 LDG.E.64 R44, desc[UR12][R44.64] ;  /* 0x0000000c2c2cd981 */ /* 0x000ee2000c1e1b00 */
[----:B------:R-:W-:-:S06]  /*5d80*/  @!P6 SHF.L.U32 R49, R46, 0x1, RZ ;  /* 0x000000012e31e819 */ /* 0x000fcc00000006ff */
[----:B------:R-:W4:Y:S01]  /*5d90*/  @!P4 LDC.64 R42, c[0x0][0x3d0] ;  /* 0x0000f400ff2acb82 */ /* 0x000f220000000a00 */
[----:B--2---:R-:W-:-:S04]  /*5da0*/  @!P4 IMAD R48, R51, R48, RZ ;  /* 0x000000303330c224 */ /* 0x004fc800078e02ff */
[----:B0-----:R-:W-:-:S05]  /*5db0*/  @!P4 IMAD R47, R48, R47, RZ ;  /* 0x0000002f302fc224 */ /* 0x001fca00078e02ff */
[----:B------:R-:W-:Y:S01]  /*5dc0*/  @!P4 SHF.L.U32 R47, R47, 0x1, RZ ;  /* 0x000000012f2fc819 */ /* 0x000fe200000006ff */
[----:B-1----:R-:W-:Y:S01]  /*5dd0*/  @!P6 IMAD.WIDE R40, R49, 0x4, R40 ;  /* 0x000000043128e825 */ /* 0x002fe200078e0228 */
[----:B------:R-:W-:-:S05]  /*5de0*/  MOV R49, UR7 ;  /* 0x0000000700317c02 */ /* 0x000fca0008000f00 */
[----:B------:R-:W-:-:S04]  /*5df0*/  @!P6 IMAD.WIDE.U32 R40, R49, 0x8, R40 ;  /* 0x000000083128e825 */ /* 0x000fc800078e0028 */
[----:B----4-:R-:W-:Y:S01]  /*5e00*/  @!P4 IMAD.WIDE R42, R47, 0x4, R42 ;  /* 0x000000042f2ac825 */ /* 0x010fe200078e022a */
[----:B------:R-:W-:Y:S01]  /*5e10*/  MOV R47, UR16 ;  /* 0x00000010002f7c02 */ /* 0x000fe20008000f00 */
[----:B------:R-:W2:Y:S04]  /*5e20*/  @!P6 LDG.E.64 R40, desc[UR12][R40.64] ;  /* 0x0000000c2828e981 */ /* 0x000ea8000c1e1b00 */
[----:B------:R-:W-:-:S06]  /*5e30*/  @!P4 IMAD.WIDE.U32 R42, R47, 0x8, R42 ;  /* 0x000000082f2ac825 */ /* 0x000fcc00078e002a */
[----:B------:R-:W4:Y:S01]  /*5e40*/  @!P4 LDG.E.64 R42, desc[UR12][R42.64] ;  /* 0x0000000c2a2ac981 */ /* 0x000f22000c1e1b00 */
[C---:B------:R-:W-:Y:S02]  /*5e50*/  IADD3 R46, PT, PT, R50.reuse, 0x3, RZ ;  /* 0x00000003322e7810 */ /* 0x040fe40007ffe0ff */
[----:B------:R-:W-:Y:S02]  /*5e60*/  IADD3 R47, PT, PT, R50, 0x5, RZ ;  /* 0x00000005322f7810 */ /* 0x000fe40007ffe0ff */
[----:B------:R-:W-:Y:S02]  /*5e70*/  ISETP.NE.AND P3, PT, R46, UR8, PT ;  /* 0x000000082e007c0c */ /* 0x000fe4000bf65270 */
[----:B------:R-:W-:Y:S02]  /*5e80*/  IADD3 R46, PT, PT, R50, 0x4, RZ ;  /* 0x00000004322e7810 */ /* 0x000fe40007ffe0ff */
[----:B------:R-:W-:Y:S02]  /*5e90*/  ISETP.NE.OR P3, PT, R87, RZ, !P3 ;  /* 0x000000ff5700720c */ /* 0x000fe40005f65670 */
[----:B------:R-:W-:-:S02]  /*5ea0*/  ISETP.NE.AND P2, PT, R46, UR8, PT ;  /* 0x000000082e007c0c */ /* 0x000fc4000bf45270 */
[----:B------:R-:W-:Y:S02]  /*5eb0*/  MOV R46, UR4 ;  /* 0x00000004002e7c02 */ /* 0x000fe40008000f00 */
[----:B------:R-:W-:Y:S02]  /*5ec0*/  ISETP.NE.OR P2, PT, R87, RZ, !P2 ;  /* 0x000000ff5700720c */ /* 0x000fe40005745670 */
[----:B------:R-:W-:Y:S02]  /*5ed0*/  ISETP.NE.AND P1, PT, R47, UR8, PT ;  /* 0x000000082f007c0c */ /* 0x000fe4000bf25270 */
[----:B------:R-:W-:Y:S02]  /*5ee0*/  MOV R51, UR4 ;  /* 0x0000000400337c02 */ /* 0x000fe40008000f00 */
[----:B------:R-:W-:Y:S01]  /*5ef0*/  ISETP.NE.OR P1, PT, R87, RZ, !P1 ;  /* 0x000000ff5700720c */ /* 0x000fe20004f25670 */
[----:B------:R-:W0:Y:S01]  /*5f00*/  @!P3 LDC R49, c[0x0][0x374] ;  /* 0x0000dd00ff31bb82 */ /* 0x000e220000000800 */
[----:B------:R-:W-:-:S02]  /*5f10*/  @!P3 LOP3.LUT R46, R46, 0x1, RZ, 0xc0, !PT ;  /* 0x000000012e2eb812 */ /* 0x000fc400078ec0ff */
[----:B------:R-:W-:-:S03]  /*5f20*/  MOV R88, UR4 ;  /* 0x0000000400587c02 */ /* 0x000fc60008000f00 */
[----:B------:R-:W-:Y:S02]  /*5f30*/  @!P2 LOP3.LUT R51, R51, 0x1, RZ, 0xc0, !PT ;  /* 0x000000013333a812 */ /* 0x000fe400078ec0ff */
[----:B------:R-:W1:Y:S01]  /*5f40*/  @!P3 LDC R48, c[0x0][0x370] ;  /* 0x0000dc00ff30bb82 */ /* 0x000e620000000800 */
[----:B0-----:R-:W-:-:S07]  /*5f50*/  @!P3 IMAD R49, R46, R49, RZ ;  /* 0x000000312e31b224 */ /* 0x001fce00078e02ff */
[----:B------:R-:W0:Y:S01]  /*5f60*/  @!P2 LDC R46, c[0x0][0x374] ;  /* 0x0000dd00ff2eab82 */ /* 0x000e220000000800 */
[----:B-1----:R-:W-:-:S07]  /*5f70*/  @!P3 IMAD R49, R49, R48, RZ ;  /* 0x000000303131b224 */ /* 0x002fce00078e02ff */
[----:B------:R-:W1:Y:S08]  /*5f80*/  @!P2 LDC R48, c[0x0][0x370] ;  /* 0x0000dc00ff30ab82 */ /* 0x000e700000000800 */
[----:B------:R-:W5:Y:S01]  /*5f90*/  @!P1 LDC R47, c[0x0][0x374] ;  /* 0x0000dd00ff2f9b82 */ /* 0x000f620000000800 */
[----:B0-----:R-:W-:Y:S01]  /*5fa0*/  @!P2 IMAD R51, R51, R46, RZ ;  /* 0x0000002e3333a224 */ /* 0x001fe200078e02ff */
[----:B------:R-:W-:-:S04]  /*5fb0*/  IADD3 R46, PT, PT, R50, 0x6, RZ ;  /* 0x00000006322e7810 */ /* 0x000fc80007ffe0ff */
[----:B------:R-:W-:Y:S01]  /*5fc0*/  ISETP.NE.AND P0, PT, R46, UR8, PT ;  /* 0x000000082e007c0c */ /* 0x000fe2000bf05270 */
[----:B-1----:R-:W-:-:S03]  /*5fd0*/  @!P2 IMAD R46, R51, R48, RZ ;  /* 0x00000030332ea224 */ /* 0x002fc600078e02ff */
[----:B------:R-:W-:Y:S02]  /*5fe0*/  ISETP.NE.OR P0, PT, R87, RZ, !P0 ;  /* 0x000000ff5700720c */ /* 0x000fe40004705670 */
[----:B------:R-:W-:Y:S02]  /*5ff0*/  MOV R48, UR4 ;  /* 0x0000000400307c02 */ /* 0x000fe40008000f00 */
[----:B------:R-:W-:Y:S02]  /*6000*/  @!P2 SHF.L.U32 R89, R46, 0x1, RZ ;  /* 0x000000012e59a819 */ /* 0x000fe400000006ff */
[----:B------:R-:W-:-:S05]  /*6010*/  @!P1 LOP3.LUT R48, R48, 0x1, RZ, 0xc0, !PT ;  /* 0x0000000130309812 */ /* 0x000fca00078ec0ff */
[----:B-----5:R-:W-:Y:S02]  /*6020*/  @!P1 IMAD R47, R48, R47, RZ ;  /* 0x0000002f302f9224 */ /* 0x020fe400078e02ff */
[----:B------:R-:W0:Y:S08]  /*6030*/  @!P1 LDC R48, c[0x0][0x370] ;  /* 0x0000dc00ff309b82 */ /* 0x000e300000000800 */
[----:B------:R-:W1:Y:S01]  /*6040*/  @!P0 LDC R51, c[0x0][0x374] ;  /* 0x0000dd00ff338b82 */ /* 0x000e620000000800 */
[----:B0-----:R-:W-:-:S02]  /*6050*/  @!P1 IMAD R48, R47, R48, RZ ;  /* 0x000000302f309224 */ /* 0x001fc400078e02ff */
[----:B---3--:R-:W-:Y:S01]  /*6060*/  @!P5 FADD.FTZ R82, R82, R44 ;  /* 0x0000002c5252d221 */ /* 0x008fe20000010000 */
[----:B------:R-:W-:Y:S01]  /*6070*/  MOV R44, UR4 ;  /* 0x00000004002c7c02 */ /* 0x000fe20008000f00 */
[----:B------:R-:W-:-:S03]  /*6080*/  @!P5 FADD.FTZ R83, R83, R45 ;  /* 0x0000002d5353d221 */ /* 0x000fc60000010000 */
[----:B------:R-:W0:Y:S01]  /*6090*/  @!P0 LDC R45, c[0x0][0x370] ;  /* 0x0000dc00ff2d8b82 */ /* 0x000e220000000800 */
[----:B------:R-:W-:-:S05]  /*60a0*/  @!P0 LOP3.LUT R44, R44, 0x1, RZ, 0xc0, !PT ;  /* 0x000000012c2c8812 */ /* 0x000fca00078ec0ff */
[----:B-1----:R-:W-:Y:S01]  /*60b0*/  @!P0 IMAD R44, R44, R51, RZ ;  /* 0x000000332c2c8224 */ /* 0x002fe200078e02ff */
[----:B------:R-:W-:-:S04]  /*60c0*/  IADD3 R51, PT, PT, R50, 0x7, RZ ;  /* 0x0000000732337810 */ /* 0x000fc80007ffe0ff */
[----:B------:R-:W-:Y:S02]  /*60d0*/  ISETP.NE.AND P5, PT, R51, UR8, PT ;  /* 0x0000000833007c0c */ /* 0x000fe4000bfa5270 */
[----:B------:R-:W-:Y:S02]  /*60e0*/  @!P3 SHF.L.U32 R51, R49, 0x1, RZ ;  /* 0x000000013133b819 */ /* 0x000fe400000006ff */
[----:B------:R-:W-:Y:S01]  /*60f0*/  ISETP.NE.OR P5, PT, R87, RZ, !P5 ;  /* 0x000000ff5700720c */ /* 0x000fe20006fa5670 */
[----:B0-----:R-:W-:Y:S02]  /*6100*/  @!P0 IMAD R47, R44, R45, RZ ;  /* 0x0000002d2c2f8224 */ /* 0x001fe400078e02ff */
[----:B------:R-:W0:Y:S10]  /*6110*/  @!P1 LDC.64 R44, c[0x0][0x3d0] ;  /* 0x0000f400ff2c9b82 */ /* 0x000e340000000a00 */
[----:B------:R-:W-:-:S02]  /*6120*/  @!P5 LOP3.LUT R88, R88, 0x1, RZ, 0xc0, !PT ;  /* 0x000000015858d812 */ /* 0x000fc400078ec0ff */
[----:B------:R-:W-:Y:S01]  /*6130*/  @!P0 SHF.L.U32 R47, R47, 0x1, RZ ;  /* 0x000000012f2f8819 */ /* 0x000fe200000006ff */
[----:B--2---:R-:W-:Y:S01]  /*6140*/  @!P6 FADD.FTZ R82, R82, R40 ;  /* 0x000000285252e221 */ /* 0x004fe20000010000 */
[----:B------:R-:W-:Y:S02]  /*6150*/  @!P6 FADD.FTZ R83, R83, R41 ;  /* 0x000000295353e221 */ /* 0x000fe40000010000 */
[----:B------:R-:W1:Y:S01]  /*6160*/  @!P3 LDC.64 R40, c[0x0][0x3d0] ;  /* 0x0000f400ff28bb82 */ /* 0x000e620000000a00 */
[----:B----4-:R-:W-:Y:S01]  /*6170*/  @!P4 FADD.FTZ R82, R82, R42 ;  /* 0x0000002a5252c221 */ /* 0x010fe20000010000 */
[----:B------:R-:W-:-:S06]  /*6180*/  @!P4 FADD.FTZ R83, R83, R43 ;  /* 0x0000002b5353c221 */ /* 0x000fcc0000010000 */
[----:B------:R-:W2:Y:S08]  /*6190*/  @!P5 LDC R49, c[0x0][0x374] ;  /* 0x0000dd00ff31db82 */ /* 0x000eb00000000800 */
[----:B------:R-:W3:Y:S01]  /*61a0*/  @!P2 LDC.64 R42, c[0x0][0x3d0] ;  /* 0x0000f400ff2aab82 */ /* 0x000ee20000000a00 */
[----:B-1----:R-:W-:Y:S01]  /*61b0*/  @!P3 IMAD.WIDE R40, R51, 0x4, R40 ;  /* 0x000000043328b825 */ /* 0x002fe200078e0228 */
[----:B------:R-:W-:-:S05]  /*61c0*/  MOV R51, UR15 ;  /* 0x0000000f00337c02 */ /* 0x000fca0008000f00 */
[----:B------:R-:W-:Y:S01]  /*61d0*/  @!P3 IMAD.WIDE.U32 R40, R51, 0x8, R40 ;  /* 0x000000083328b825 */ /* 0x000fe200078e0028 */
[----:B------:R-:W-:-:S03]  /*61e0*/  @!P1 SHF.L.U32 R51, R48, 0x1, RZ ;  /* 0x0000000130339819 */ /* 0x000fc600000006ff */
[----:B--2---:R-:W-:Y:S01]  /*61f0*/  @!P5 IMAD R48, R88, R49, RZ ;  /* 0x000000315830d224 */ /* 0x004fe200078e02ff */
[----:B------:R-:W-:Y:S01]  /*6200*/  MOV R49, UR20 ;  /* 0x0000001400317c02 */ /* 0x000fe20008000f00 */
[----:B0-----:R-:W-:Y:S01]  /*6210*/  @!P1 IMAD.WIDE R44, R51, 0x4, R44 ;  /* 0x00000004332c9825 */ /* 0x001fe200078e022c */
[----:B------:R-:W-:Y:S01]  /*6220*/  MOV R51, UR19 ;  /* 0x0000001300337c02 */ /* 0x000fe20008000f00 */
[----:B------:R-:W2:Y:S02]  /*6230*/  @!P3 LDG.E.64 R40, desc[UR12][R40.64] ;  /* 0x0000000c2828b981 */ /* 0x000ea4000c1e1b00 */
[----:B---3--:R-:W-:Y:S02]  /*6240*/  @!P2 IMAD.WIDE R42, R89, 0x4, R42 ;  /* 0x00000004592aa825 */ /* 0x008fe400078e022a */
[----:B------:R-:W0:Y:S02]  /*6250*/  @!P0 LDC.64 R88, c[0x0][0x3d0] ;  /* 0x0000f400ff588b82 */ /* 0x000e240000000a00 */
[----:B------:R-:W-:-:S04]  /*6260*/  @!P1 IMAD.WIDE.U32 R44, R51, 0x8, R44 ;  /* 0x00000008332c9825 */ /* 0x000fc800078e002c */
[----:B------:R-:W-:Y:S02]  /*6270*/  @!P2 IMAD.WIDE.U32 R42, R49, 0x8, R42 ;  /* 0x00000008312aa825 */ /* 0x000fe400078e002a */
[----:B------:R-:W1:Y:S01]  /*6280*/  @!P5 LDC R49, c[0x0][0x370] ;  /* 0x0000dc00ff31db82 */ /* 0x000e620000000800 */
[----:B------:R-:W3:Y:S04]  /*6290*/  @!P1 LDG.E.64 R44, desc[UR12][R44.64] ;  /* 0x0000000c2c2c9981 */ /* 0x000ee8000c1e1b00 */
[----:B------:R-:W4:Y:S01]  /*62a0*/  @!P2 LDG.E.64 R42, desc[UR12][R42.64] ;  /* 0x0000000c2a2aa981 */ /* 0x000f22000c1e1b00 */
[----:B0-----:R-:W-:Y:S01]  /*62b0*/  @!P0 IMAD.WIDE R88, R47, 0x4, R88 ;  /* 0x000000042f588825 */ /* 0x001fe200078e0258 */
[----:B------:R-:W-:-:S05]  /*62c0*/  MOV R47, UR18 ;  /* 0x00000012002f7c02 */ /* 0x000fca0008000f00 */
[----:B------:R-:W-:Y:S02]  /*62d0*/  @!P0 IMAD.WIDE.U32 R88, R47, 0x8, R88 ;  /* 0x000000082f588825 */ /* 0x000fe400078e0058 */
[----:B------:R-:W0:Y:S02]  /*62e0*/  @!P5 LDC.64 R46, c[0x0][0x3d0] ;  /* 0x0000f400ff2edb82 */ /* 0x000e240000000a00 */
[----:B-1----:R-:W-:-:S05]  /*62f0*/  @!P5 IMAD R48, R48, R49, RZ ;  /* 0x000000313030d224 */ /* 0x002fca00078e02ff */
[----:B------:R-:W-:Y:S02]  /*6300*/  @!P5 SHF.L.U32 R49, R48, 0x1, RZ ;  /* 0x000000013031d819 */ /* 0x000fe400000006ff */
[----:B------:R-:W-:-:S03]  /*6310*/  MOV R51, UR17 ;  /* 0x0000001100337c02 */ /* 0x000fc60008000f00 */
[----:B0-----:R-:W-:Y:S02]  /*6320*/  @!P5 IMAD.WIDE R48, R49, 0x4, R46 ;  /* 0x000000043130d825 */ /* 0x001fe400078e022e */
[----:B------:R-:W5:Y:S02]  /*6330*/  @!P0 LDG.E.64 R46, desc[UR12][R88.64] ;  /* 0x0000000c582e8981 */ /* 0x000f64000c1e1b00 */
[----:B------:R-:W-:-:S06]  /*6340*/  @!P5 IMAD.WIDE.U32 R48, R51, 0x8, R48 ;  /* 0x000000083330d825 */ /* 0x000fcc00078e0030 */
[----:B------:R-:W5:Y:S01]  /*6350*/  @!P5 LDG.E.64 R48, desc[UR12][R48.64] ;  /* 0x0000000c3030d981 */ /* 0x000f62000c1e1b00 */
        /* <DEDUP_REMOVED lines=13> */
[----:B------:R-:W-:Y:S01]  /*6430*/  @!P3 FADD.FTZ R83, R83, R41 ;  /* 0x000000295353b221 */ /* 0x000fe20000010000 */
[----:B-1----:R-:W-:-:S02]  /*6440*/  LOP3.LUT R41, R51, 0x7ffffff8, RZ, 0xc0, !PT ;  /* 0x7ffffff833297812 */ /* 0x002fc400078ec0ff */
[----:B----4-:R-:W-:Y:S01]  /*6450*/  @!P2 FADD.FTZ R82, R82, R42 ;  /* 0x0000002a5252a221 */ /* 0x010fe20000010000 */
[----:B------:R-:W-:-:S03]  /*6460*/  @!P2 FADD.FTZ R83, R83, R43 ;  /* 0x0000002b5353a221 */ /* 0x000fc60000010000 */
[----:B---3--:R-:W-:Y:S01]  /*6470*/  @!P1 FADD.FTZ R82, R82, R44 ;  /* 0x0000002c52529221 */ /* 0x008fe20000010000 */
[----:B------:R-:W-:Y:S01]  /*6480*/  @!P1 FADD.FTZ R83, R83, R45 ;  /* 0x0000002d53539221 */ /* 0x000fe20000010000 */
[----:B------:R-:W-:Y:S02]  /*6490*/  ISETP.NE.AND P1, PT, R50, R41, PT ;  /* 0x000000293200720c */ /* 0x000fe40003f25270 */
[----:B-----5:R-:W-:Y:S01]  /*64a0*/  @!P0 FADD.FTZ R82, R82, R46 ;  /* 0x0000002e52528221 */ /* 0x020fe20000010000 */
[----:B------:R-:W-:-:S03]  /*64b0*/  @!P0 FADD.FTZ R83, R83, R47 ;  /* 0x0000002f53538221 */ /* 0x000fc60000010000 */
[----:B------:R-:W-:Y:S01]  /*64c0*/  @!P5 FADD.FTZ R82, R82, R48 ;  /* 0x000000305252d221 */ /* 0x000fe20000010000 */
[----:B------:R-:W-:-:S06]  /*64d0*/  @!P5 FADD.FTZ R83, R83, R49 ;  /* 0x000000315353d221 */ /* 0x000fcc0000010000 */
[----:B------:R-:W-:Y:S05]  /*64e0*/  @P1 BRA `(.L_x_1352) ;  /* 0xfffffff400a01947 */ /* 0x000fea000383ffff */
[----:B------:R-:W-:-:S07]  /*64f0*/  MOV R48, R41 ;  /* 0x0000002900307202 */ /* 0x000fce0000000f00 */
.L_x_1351:
[----:B------:R-:W1:Y:S02]  /*6500*/  LDC R0, c[0x0][0x370] ;  /* 0x0000dc00ff007b82 */ /* 0x000e640000000800 */
[----:B-1-3--:R-:W-:-:S13]  /*6510*/  LOP3.LUT P0, R40, R0, 0x7, RZ, 0xc0, !PT ;  /* 0x0000000700287812 */ /* 0x00afda000780c0ff */
[----:B------:R-:W-:Y:S05]  /*6520*/  @!P0 BRA `(.L_x_1348) ;  /* 0x0000000400fc8947 */ /* 0x000fea0003800000 */
[----:B------:R-:W-:-:S04]  /*6530*/  IADD3 R40, PT, PT, R40, -0x1, RZ ;  /* 0xffffffff28287810 */ /* 0x000fc80007ffe0ff */
[----:B------:R-:W-:-:S13]  /*6540*/  ISETP.GE.U32.AND P0, PT, R40, 0x3, PT ;  /* 0x000000032800780c */ /* 0x000fda0003f06070 */
[----:B------:R-:W-:Y:S05]  /*6550*/  @!P0 BRA `(.L_x_1353) ;  /* 0x0000000400088947 */ /* 0x000fea0003800000 */
[----:B------:R-:W-:Y:S02]  /*6560*/  ISETP.NE.AND P0, PT, R87, RZ, PT ;  /* 0x000000ff5700720c */ /* 0x000fe40003f05270 */
[C---:B------:R-:W-:Y:S02]  /*6570*/  IADD3 R40, PT, PT, R48.reuse, 0x2, RZ ;  /* 0x0000000230287810 */ /* 0x040fe40007ffe0ff */
[----:B------:R-:W-:Y:S02]  /*6580*/  IADD3 R41, PT, PT, R48, 0x1, RZ ;  /* 0x0000000130297810 */ /* 0x000fe40007ffe0ff */
[----:B------:R-:W-:Y:S02]  /*6590*/  ISETP.EQ.OR P3, PT, R40, UR8, P0 ;  /* 0x0000000828007c0c */ /* 0x000fe40008762670 */
[----:B------:R-:W-:Y:S02]  /*65a0*/  ISETP.EQ.OR P1, PT, R48, UR8, P0 ;  /* 0x0000000830007c0c */ /* 0x000fe40008722670 */
[----:B------:R-:W-:-:S02]  /*65b0*/  ISETP.EQ.OR P2, PT, R41, UR8, P0 ;  /* 0x0000000829007c0c */ /* 0x000fc40008742670 */
[----:B------:R-:W-:Y:S02]  /*65c0*/  MOV R44, UR4 ;  /* 0x00000004002c7c02 */ /* 0x000fe40008000f00 */
[----:B------:R-:W-:-:S05]  /*65d0*/  MOV R49, UR4 ;  /* 0x0000000400317c02 */ /* 0x000fca0008000f00 */
[----:B------:R-:W1:Y:S01]  /*65e0*/  @!P3 S2R R45, SR_CTAID.Y ;  /* 0x00000000002db919 */ /* 0x000e620000002600 */
[----:B------:R-:W-:Y:S01]  /*65f0*/  @!P3 LOP3.LUT R44, R44, 0x1, RZ, 0xc0, !PT ;  /* 0x000000012c2cb812 */ /* 0x000fe200078ec0ff */
[----:B------:R-:W2:Y:S01]  /*6600*/  @!P1 LDC R42, c[0x0][0x374] ;  /* 0x0000dd00ff2a9b82 */ /* 0x000ea20000000800 */
[----:B------:R-:W-:Y:S01]  /*6610*/  @!P1 LOP3.LUT R49, R49, 0x1, RZ, 0xc0, !PT ;  /* 0x0000000131319812 */ /* 0x000fe200078ec0ff */
[----:B------:R-:W2:Y:S01]  /*6620*/  @!P1 S2R R89, SR_CTAID.Y ;  /* 0x0000000000599919 */ /* 0x000ea20000002600 */
[----:B------:R-:W3:Y:S05]  /*6630*/  @!P2 S2R R41, SR_CTAID.Y ;  /* 0x000000000029a919 */ /* 0x000eea0000002600 */
[----:B------:R-:W4:Y:S08]  /*6640*/  @!P2 LDC R43, c[0x0][0x374] ;  /* 0x0000dd00ff2bab82 */ /* 0x000f300000000800 */
[----:B------:R-:W1:Y:S08]  /*6650*/  @!P3 LDC R47, c[0x0][0x374] ;  /* 0x0000dd00ff2fbb82 */ /* 0x000e700000000800 */
[----:B------:R-:W5:Y:S01]  /*6660*/  @!P1 LDC.64 R50, c[0x0][0x3d0] ;  /* 0x0000f400ff329b82 */ /* 0x000f620000000a00 */
[----:B--2---:R-:W-:-:S02]  /*6670*/  @!P1 IMAD R89, R48, R42, R89 ;  /* 0x0000002a30599224 */ /* 0x004fc400078e0259 */
[-C--:B-1----:R-:W-:Y:S02]  /*6680*/  @!P3 IMAD R45, R40, R47.reuse, R45 ;  /* 0x0000002f282db224 */ /* 0x082fe400078e022d */
[----:B------:R-:W-:Y:S01]  /*6690*/  @!P3 IMAD R47, R44, R47, RZ ;  /* 0x0000002f2c2fb224 */ /* 0x000fe200078e02ff */
[----:B------:R-:W-:Y:S01]  /*66a0*/  MOV R44, UR4 ;  /* 0x00000004002c7c02 */ /* 0x000fe20008000f00 */
[----:B------:R-:W-:Y:S01]  /*66b0*/  @!P1 IMAD R40, R49, R42, RZ ;  /* 0x0000002a31289224 */ /* 0x000fe200078e02ff */
[C---:B------:R-:W-:Y:S01]  /*66c0*/  IADD3 R49, PT, PT, R48.reuse, 0x3, RZ ;  /* 0x0000000330317810 */ /* 0x040fe20007ffe0ff */
[----:B----4-:R-:W-:Y:S01]  /*66d0*/  @!P2 IMAD R42, R48, R43, R43 ;  /* 0x0000002b302aa224 */ /* 0x010fe200078e022b */
[----:B------:R-:W-:Y:S01]  /*66e0*/  @!P2 LOP3.LUT R44, R44, 0x1, RZ, 0xc0, !PT ;  /* 0x000000012c2ca812 */ /* 0x000fe200078ec0ff */
[-C--:B------:R-:W-:Y:S01]  /*66f0*/  @!P1 IMAD R40, R40, R0.reuse, RZ ;  /* 0x0000000028289224 */ /* 0x080fe200078e02ff */
[----:B------:R-:W-:Y:S01]  /*6700*/  ISETP.EQ.OR P0, PT, R49, UR8, P0 ;  /* 0x0000000831007c0c */ /* 0x000fe20008702670 */
[-C--:B------:R-:W-:Y:S01]  /*6710*/  @!P3 IMAD R47, R47, R0.reuse, RZ ;  /* 0x000000002f2fb224 */ /* 0x080fe200078e02ff */
[----:B---3--:R-:W-:Y:S01]  /*6720*/  @!P2 IADD3 R41, PT, PT, R42, R41, RZ ;  /* 0x000000292a29a210 */ /* 0x008fe20007ffe0ff */
[----:B------:R-:W-:Y:S01]  /*6730*/  @!P2 IMAD R44, R44, R43, RZ ;  /* 0x0000002b2c2ca224 */ /* 0x000fe200078e02ff */
[----:B------:R-:W-:Y:S01]  /*6740*/  @!P1 SHF.L.U32 R46, R40, 0x1, RZ ;  /* 0x00000001282e9819 */ /* 0x000fe200000006ff */
[----:B------:R-:W1:Y:S01]  /*6750*/  @!P2 LDC.64 R42, c[0x0][0x3d0] ;  /* 0x0000f400ff2aab82 */ /* 0x000e620000000a00 */
[----:B------:R-:W-:Y:S01]  /*6760*/  @!P3 SHF.L.U32 R47, R47, 0x1, RZ ;  /* 0x000000012f2fb819 */ /* 0x000fe200000006ff */
[----:B------:R-:W-:-:S02]  /*6770*/  @!P2 IMAD R40, R44, R0, RZ ;  /* 0x000000002c28a224 */ /* 0x000fc400078e02ff */
[----:B-----5:R-:W-:-:S03]  /*6780*/  @!P1 IMAD.WIDE R50, R46, 0x4, R50 ;  /* 0x000000042e329825 */ /* 0x020fc600078e0232 */
[----:B------:R-:W-:Y:S01]  /*6790*/  @!P2 SHF.L.U32 R40, R40, 0x1, RZ ;  /* 0x000000012828a819 */ /* 0x000fe200000006ff */
[----:B------:R-:W2:Y:S01]  /*67a0*/  @!P0 S2R R44, SR_CTAID.Y ;  /* 0x00000000002c8919 */ /* 0x000ea20000002600 */
[----:B------:R-:W2:Y:S01]  /*67b0*/  @!P0 LDC R46, c[0x0][0x374] ;  /* 0x0000dd00ff2e8b82 */ /* 0x000ea20000000800 */
[----:B------:R-:W-:-:S04]  /*67c0*/  @!P1 IMAD.WIDE.U32 R50, R89, 0x8, R50 ;  /* 0x0000000859329825 */ /* 0x000fc800078e0032 */
[----:B-1----:R-:W-:-:S04]  /*67d0*/  @!P2 IMAD.WIDE R42, R40, 0x4, R42 ;  /* 0x00000004282aa825 */ /* 0x002fc800078e022a */
[----:B------:R-:W-:Y:S02]  /*67e0*/  @!P2 IMAD.WIDE.U32 R42, R41, 0x8, R42 ;  /* 0x00000008292aa825 */ /* 0x000fe400078e002a */
[----:B------:R-:W1:Y:S04]  /*67f0*/  @!P3 LDC.64 R40, c[0x0][0x3d0] ;  /* 0x0000f400ff28bb82 */ /* 0x000e680000000a00 */
[----:B------:R-:W3:Y:S01]  /*6800*/  @!P2 LDG.E.64 R42, desc[UR12][R42.64] ;  /* 0x0000000c2a2aa981 */ /* 0x000ee2000c1e1b00 */
[----:B--2---:R-:W-:Y:S01]  /*6810*/  @!P0 IMAD R44, R49, R46, R44 ;  /* 0x0000002e312c8224 */ /* 0x004fe200078e022c */
[----:B------:R-:W-:-:S04]  /*6820*/  MOV R49, UR4 ;  /* 0x0000000400317c02 */ /* 0x000fc80008000f00 */
[----:B------:R-:W-:-:S05]  /*6830*/  @!P0 LOP3.LUT R49, R49, 0x1, RZ, 0xc0, !PT ;  /* 0x0000000131318812 */ /* 0x000fca00078ec0ff */
[----:B------:R-:W-:-:S04]  /*6840*/  @!P0 IMAD R49, R49, R46, RZ ;  /* 0x0000002e31318224 */ /* 0x000fc800078e02ff */
[----:B------:R-:W-:Y:S02]  /*6850*/  @!P0 IMAD R49, R49, R0, RZ ;  /* 0x0000000031318224 */ /* 0x000fe400078e02ff */
[----:B-1----:R-:W-:Y:S02]  /*6860*/  @!P3 IMAD.WIDE R88, R47, 0x4, R40 ;  /* 0x000000042f58b825 */ /* 0x002fe400078e0228 */
[----:B------:R-:W1:Y:S01]  /*6870*/  @!P0 LDC.64 R46, c[0x0][0x3d0] ;  /* 0x0000f400ff2e8b82 */ /* 0x000e620000000a00 */
[----:B------:R-:W-:Y:S01]  /*6880*/  @!P0 SHF.L.U32 R49, R49, 0x1, RZ ;  /* 0x0000000131318819 */ /* 0x000fe200000006ff */
[----:B------:R-:W0:Y:S01]  /*6890*/  @!P1 LDG.E.64 R40, desc[UR12][R50.64] ;  /* 0x0000000c32289981 */ /* 0x000e22000c1e1b00 */
[----:B------:R-:W-:-:S04]  /*68a0*/  @!P3 IMAD.WIDE.U32 R88, R45, 0x8, R88 ;  /* 0x000000082d58b825 */ /* 0x000fc800078e0058 */
[----:B-1----:R-:W-:-:S04]  /*68b0*/  @!P0 IMAD.WIDE R46, R49, 0x4, R46 ;  /* 0x00000004312e8825 */ /* 0x002fc800078e022e */
[----:B------:R-:W-:Y:S02]  /*68c0*/  @!P0 IMAD.WIDE.U32 R46, R44, 0x8, R46 ;  /* 0x000000082c2e8825 */ /* 0x000fe400078e002e */
[----:B------:R-:W2:Y:S04]  /*68d0*/  @!P3 LDG.E.64 R44, desc[UR12][R88.64] ;  /* 0x0000000c582cb981 */ /* 0x000ea8000c1e1b00 */
[----:B------:R-:W4:Y:S01]  /*68e0*/  @!P0 LDG.E.64 R46, desc[UR12][R46.64] ;  /* 0x0000000c2e2e8981 */ /* 0x000f22000c1e1b00 */
[----:B------:R-:W-:Y:S01]  /*68f0*/  IADD3 R48, PT, PT, R48, 0x4, RZ ;  /* 0x0000000430307810 */ /* 0x000fe20007ffe0ff */
[----:B0-----:R-:W-:Y:S01]  /*6900*/  @!P1 FADD.FTZ R82, R82, R40 ;  /* 0x0000002852529221 */ /* 0x001fe20000010000 */
[----:B------:R-:W-:-:S03]  /*6910*/  @!P1 FADD.FTZ R83, R83, R41 ;  /* 0x0000002953539221 */ /* 0x000fc60000010000 */
[----:B---3--:R-:W-:Y:S01]  /*6920*/  @!P2 FADD.FTZ R82, R82, R42 ;  /* 0x0000002a5252a221 */ /* 0x008fe20000010000 */
[----:B------:R-:W-:-:S03]  /*6930*/  @!P2 FADD.FTZ R83, R83, R43 ;  /* 0x0000002b5353a221 */ /* 0x000fc60000010000 */
[----:B--2---:R-:W-:Y:S01]  /*6940*/  @!P3 FADD.FTZ R82, R82, R44 ;  /* 0x0000002c5252b221 */ /* 0x004fe20000010000 */
[----:B------:R-:W-:-:S03]  /*6950*/  @!P3 FADD.FTZ R83, R83, R45 ;  /* 0x0000002d5353b221 */ /* 0x000fc60000010000 */
[----:B----4-:R-:W-:Y:S01]  /*6960*/  @!P0 FADD.FTZ R82, R82, R46 ;  /* 0x0000002e52528221 */ /* 0x010fe20000010000 */
[----:B------:R-:W-:-:S07]  /*6970*/  @!P0 FADD.FTZ R83, R83, R47 ;  /* 0x0000002f53538221 */ /* 0x000fce0000010000 */
.L_x_1353:
[----:B------:R-:W-:-:S13]  /*6980*/  LOP3.LUT P0, R40, R0, 0x3, RZ, 0xc0, !PT ;  /* 0x0000000300287812 */ /* 0x000fda000780c0ff */
[----:B------:R-:W-:Y:S05]  /*6990*/  @!P0 BRA `(.L_x_1348) ;  /* 0x0000000000e08947 */ /* 0x000fea0003800000 */
[----:B------:R-:W-:-:S13]  /*69a0*/  ISETP.NE.AND P0, PT, R40, 0x1, PT ;  /* 0x000000012800780c */ /* 0x000fda0003f05270 */
[----:B------:R-:W-:Y:S05]  /*69b0*/  @!P0 BRA `(.L_x_1354) ;  /* 0x0000000000888947 */ /* 0x000fea0003800000 */
[----:B------:R-:W-:Y:S02]  /*69c0*/  ISETP.NE.AND P0, PT, R87, RZ, PT ;  /* 0x000000ff5700720c */ /* 0x000fe40003f05270 */
[C---:B------:R-:W-:Y:S02]  /*69d0*/  IADD3 R40, PT, PT, R48.reuse, 0x1, RZ ;  /* 0x0000000130287810 */ /* 0x040fe40007ffe0ff */
[----:B------:R-:W-:Y:S02]  /*69e0*/  ISETP.EQ.OR P1, PT, R48, UR8, P0 ;  /* 0x0000000830007c0c */ /* 0x000fe40008722670 */
[----:B------:R-:W-:Y:S02]  /*69f0*/  ISETP.EQ.OR P0, PT, R40, UR8, P0 ;  /* 0x0000000828007c0c */ /* 0x000fe40008702670 */
[----:B------:R-:W-:Y:S02]  /*6a00*/  MOV R50, UR4 ;  /* 0x0000000400327c02 */ /* 0x000fe40008000f00 */
[----:B------:R-:W-:-:S07]  /*6a10*/  MOV R51, UR4 ;  /* 0x0000000400337c02 */ /* 0x000fce0008000f00 */
[----:B------:R-:W1:Y:S01]  /*6a20*/  @!P1 LDC R45, c[0x0][0x374] ;  /* 0x0000dd00ff2d9b82 */ /* 0x000e620000000800 */
[----:B------:R-:W2:Y:S01]  /*6a30*/  @!P1 S2R R46, SR_CTAID.Y ;  /* 0x00000000002e9919 */ /* 0x000ea20000002600 */
[----:B------:R-:W-:Y:S01]  /*6a40*/  @!P1 LOP3.LUT R50, R50, 0x1, RZ, 0xc0, !PT ;  /* 0x0000000132329812 */ /* 0x000fe200078ec0ff */
[----:B------:R-:W3:Y:S05]  /*6a50*/  @!P0 S2R R44, SR_CTAID.Y ;  /* 0x00000000002c8919 */ /* 0x000eea0000002600 */
[----:B------:R-:W4:Y:S08]  /*6a60*/  @!P0 LDC R47, c[0x0][0x374] ;  /* 0x0000dd00ff2f8b82 */ /* 0x000f300000000800 */
[----:B------:R-:W5:Y:S08]  /*6a70*/  @!P1 LDC.64 R42, c[0x0][0x3d0] ;  /* 0x0000f400ff2a9b82 */ /* 0x000f700000000a00 */
[----:B------:R-:W0:Y:S01]  /*6a80*/  @!P0 LDC.64 R40, c[0x0][0x3d0] ;  /* 0x0000f400ff288b82 */ /* 0x000e220000000a00 */
[----:B-1----:R-:W-:Y:S01]  /*6a90*/  @!P1 IMAD R49, R50, R45, RZ ;  /* 0x0000002d32319224 */ /* 0x002fe200078e02ff */
[----:B------:R-:W-:-:S03]  /*6aa0*/  @!P0 LOP3.LUT R50, R51, 0x1, RZ, 0xc0, !PT ;  /* 0x0000000133328812 */ /* 0x000fc600078ec0ff */
[----:B------:R-:W-:Y:S02]  /*6ab0*/  @!P1 IMAD R49, R49, R0, RZ ;  /* 0x0000000031319224 */ /* 0x000fe400078e02ff */
[----:B----4-:R-:W-:-:S03]  /*6ac0*/  @!P0 IMAD R51, R50, R47, RZ ;  /* 0x0000002f32338224 */ /* 0x010fc600078e02ff */
[----:B------:R-:W-:Y:S01]  /*6ad0*/  @!P1 SHF.L.U32 R49, R49, 0x1, RZ ;  /* 0x0000000131319819 */ /* 0x000fe200000006ff */
[C---:B------:R-:W-:Y:S02]  /*6ae0*/  @!P0 IMAD R47, R48.reuse, R47, R47 ;  /* 0x0000002f302f8224 */ /* 0x040fe400078e022f */
[----:B------:R-:W-:Y:S02]  /*6af0*/  @!P0 IMAD R51, R51, R0, RZ ;  /* 0x0000000033338224 */ /* 0x000fe400078e02ff */
[----:B--2---:R-:W-:Y:S01]  /*6b00*/  @!P1 IMAD R45, R48, R45, R46 ;  /* 0x0000002d302d9224 */ /* 0x004fe200078e022e */
[----:B---3--:R-:W-:Y:S01]  /*6b10*/  @!P0 IADD3 R47, PT, PT, R47, R44, RZ ;  /* 0x0000002c2f2f8210 */ /* 0x008fe20007ffe0ff */
[----:B-----5:R-:W-:Y:S01]  /*6b20*/  @!P1 IMAD.WIDE R42, R49, 0x4, R42 ;  /* 0x00000004312a9825 */ /* 0x020fe200078e022a */
[----:B------:R-:W-:-:S03]  /*6b30*/  @!P0 SHF.L.U32 R51, R51, 0x1, RZ ;  /* 0x0000000133338819 */ /* 0x000fc600000006ff */
[----:B------:R-:W-:-:S04]  /*6b40*/  @!P1 IMAD.WIDE.U32 R42, R45, 0x8, R42 ;  /* 0x000000082d2a9825 */ /* 0x000fc800078e002a */
[----:B0-----:R-:W-:Y:S02]  /*6b50*/  @!P0 IMAD.WIDE R40, R51, 0x4, R40 ;  /* 0x0000000433288825 */ /* 0x001fe400078e0228 */
        /* <DEDUP_REMOVED lines=8> */
.L_x_1354:
[----:B------:R-:W-:Y:S01]  /*6be0*/  ISETP.NE.AND P0, PT, R48, UR8, PT ;  /* 0x0000000830007c0c */ /* 0x000fe2000bf05270 */
[----:B------:R-:W-:Y:S01]  /*6bf0*/  BSSY.RECONVERGENT B0, `(.L_x_1348) ;  /* 0x0000012000007945 */ /* 0x000fe20003800200 */
[----:B------:R-:W-:Y:S02]  /*6c00*/  LOP3.LUT R40, R0, 0x1, RZ, 0xc0, !PT ;  /* 0x0000000100287812 */ /* 0x000fe400078ec0ff */
[----:B------:R-:W-:-:S04]  /*6c10*/  ISETP.NE.OR P0, PT, R87, RZ, !P0 ;  /* 0x000000ff5700720c */ /* 0x000fc80004705670 */
[----:B------:R-:W-:-:S13]  /*6c20*/  ISETP.NE.U32.OR P0, PT, R40, 0x1, P0 ;  /* 0x000000012800780c */ /* 0x000fda0000705470 */
[----:B------:R-:W-:Y:S05]  /*6c30*/  @P0 BRA `(.L_x_1355) ;  /* 0x0000000000340947 */ /* 0x000fea0003800000 */
[----:B------:R-:W1:Y:S01]  /*6c40*/  LDCU UR7, c[0x0][0x374] ;  /* 0x00006e80ff0777ac */ /* 0x000e620008000800 */
[----:B------:R-:W2:Y:S01]  /*6c50*/  S2R R45, SR_CTAID.Y ;  /* 0x00000000002d7919 */ /* 0x000ea20000002600 */
[----:B------:R-:W3:Y:S01]  /*6c60*/  LDC.64 R40, c[0x0][0x3d0] ;  /* 0x0000f400ff287b82 */ /* 0x000ee20000000a00 */
[----:B------:R-:W-:-:S04]  /*6c70*/  ULOP3.LUT UR6, UR4, 0x1, URZ, 0xc0, !UPT ;  /* 0x0000000104067892 */ /* 0x000fc8000f8ec0ff */
[----:B-1----:R-:W-:-:S06]  /*6c80*/  UIMAD UR6, UR6, UR7, URZ ;  /* 0x00000007060672a4 */ /* 0x002fcc000f8e02ff */
[----:B------:R-:W-:-:S05]  /*6c90*/  IMAD R0, R0, UR6, RZ ;  /* 0x0000000600007c24 */ /* 0x000fca000f8e02ff */
[----:B------:R-:W-:-:S05]  /*6ca0*/  SHF.L.U32 R43, R0, 0x1, RZ ;  /* 0x00000001002b7819 */ /* 0x000fca00000006ff */
[----:B---3--:R-:W-:-:S04]  /*6cb0*/  IMAD.WIDE R40, R43, 0x4, R40 ;  /* 0x000000042b287825 */ /* 0x008fc800078e0228 */
[----:B--2---:R-:W-:-:S04]  /*6cc0*/  IMAD R43, R48, UR7, R45 ;  /* 0x00000007302b7c24 */ /* 0x004fc8000f8e022d */
[----:B------:R-:W-:-:S06]  /*6cd0*/  IMAD.WIDE.U32 R40, R43, 0x8, R40 ;  /* 0x000000082b287825 */ /* 0x000fcc00078e0028 */
[----:B------:R-:W0:Y:S02]  /*6ce0*/  LDG.E.64 R40, desc[UR12][R40.64] ;  /* 0x0000000c28287981 */ /* 0x000e24000c1e1b00 */
[----:B0-----:R-:W-:Y:S01]  /*6cf0*/  FADD.FTZ R82, R82, R40 ;  /* 0x0000002852527221 */ /* 0x001fe20000010000 */
[----:B------:R-:W-:-:S07]  /*6d00*/  FADD.FTZ R83, R83, R41 ;  /* 0x0000002953537221 */ /* 0x000fce0000010000 */
.L_x_1355:
[----:B------:R-:W-:Y:S05]  /*6d10*/  BSYNC.RECONVERGENT B0 ;  /* 0x0000000000007941 */ /* 0x000fea0003800200 */
.L_x_1348:
[----:B------:R-:W5:Y:S01]  /*6d20*/  S2UR UR7, SR_CgaCtaId ;  /* 0x00000000000779c3 */ /* 0x000f620000008800 */
[----:B------:R-:W-:Y:S01]  /*6d30*/  ISETP.NE.AND P0, PT, R87, RZ, PT ;  /* 0x000000ff5700720c */ /* 0x000fe20003f05270 */
[----:B------:R-:W-:Y:S01]  /*6d40*/  UMOV UR6, 0x400 ;  /* 0x0000040000067882 */ /* 0x000fe20000000000 */
[----:B------:R-:W0:Y:S01]  /*6d50*/  LDCU UR9, c[0x0][0x42c] ;  /* 0x00008580ff0977ac */ /* 0x000e220008000800 */
[----:B----4-:R-:W-:Y:S01]  /*6d60*/  FADD.FTZ R45, R80, -UR11 ;  /* 0x8000000b502d7e21 */ /* 0x010fe20008010000 */
[----:B------:R-:W-:Y:S01]  /*6d70*/  FADD.FTZ R81, R81, -UR11 ;  /* 0x8000000b51517e21 */ /* 0x000fe20008010000 */
[----:B------:R-:W-:Y:S01]  /*6d80*/  FADD.FTZ R76, R76, -UR11 ;  /* 0x8000000b4c4c7e21 */ /* 0x000fe20008010000 */
[----:B------:R-:W4:Y:S01]  /*6d90*/  LDCU.U8 UR10, c[0x0][0x414] ;  /* 0x00008280ff0a77ac */ /* 0x000f220008000000 */
[----:B------:R-:W1:Y:S01]  /*6da0*/  LDC R41, c[0x0][0x41c] ;  /* 0x00010700ff297b82 */ /* 0x000e620000000800 */
[----:B------:R-:W-:Y:S01]  /*6db0*/  FADD.FTZ R77, R77, -UR11 ;  /* 0x8000000b4d4d7e21 */ /* 0x000fe20008010000 */
[----:B------:R-:W-:Y:S01]  /*6dc0*/  FMUL.FTZ R45, R45, UR14 ;  /* 0x0000000e2d2d7c20 */ /* 0x000fe20008410000 */
[----:B-----5:R-:W-:-:S02]  /*6dd0*/  ULEA UR6, UR7, UR6, 0x18 ;  /* 0x0000000607067291 */ /* 0x020fc4000f8ec0ff */
[----:B----4-:R-:W-:Y:S01]  /*6de0*/  UISETP.NE.AND UP0, UPT, UR10, URZ, UPT ;  /* 0x000000ff0a00728c */ /* 0x010fe2000bf05270 */
[----:B-1----:R-:W-:-:S06]  /*6df0*/  IMAD R0, R41, UR8, R86 ;  /* 0x0000000829007c24 */ /* 0x002fcc000f8e0256 */
[----:B------:R-:W-:Y:S01]  /*6e00*/  @!P0 STS.64 [UR6+0xc0], R82 ;  /* 0x0000c052ff008988 */ /* 0x000fe20008000a06 */
[----:B------:R-:W-:Y:S01]  /*6e10*/  BAR.SYNC.DEFER_BLOCKING 0x0 ;  /* 0x0000000000007b1d */ /* 0x000fe20000010000 */
[----:B------:R-:W-:-:S05]  /*6e20*/  SHF.R.S32.HI R41, RZ, 0x1f, R0 ;  /* 0x0000001fff297819 */ /* 0x000fca0000011400 */
[----:B------:R-:W0:Y:S01]  /*6e30*/  LDS.64 R42, [UR6+0xc0] ;  /* 0x0000c006ff2a7984 */ /* 0x000e220008000a00 */
[----:B------:R-:W1:Y:S02]  /*6e40*/  LDCU.64 UR6, c[0x0][0x400] ;  /* 0x00008000ff0677ac */ /* 0x000e640008000a00 */
[----:B-1----:R-:W-:-:S04]  /*6e50*/  ISETP.GE.U32.AND P0, PT, R0, UR6, PT ;  /* 0x0000000600007c0c */ /* 0x002fc8000bf06070 */
[----:B------:R-:W-:Y:S01]  /*6e60*/  ISETP.GE.AND.EX P0, PT, R41, UR7, PT, P0 ;  /* 0x0000000729007c0c */ /* 0x000fe2000bf06300 */
[----:B0-----:R-:W-:Y:S01]  /*6e70*/  FMUL.FTZ R42, R42, UR9 ;  /* 0x000000092a2a7c20 */ /* 0x001fe20008410000 */
[----:B---3--:R-:W-:Y:S01]  /*6e80*/  FMUL.FTZ R40, R43, UR9 ;  /* 0x000000092b287c20 */ /* 0x008fe20008410000 */
[----:B------:R-:W-:-:S03]  /*6e90*/  FMUL.FTZ R43, R81, UR14 ;  /* 0x0000000e512b7c20 */ /* 0x000fc60008410000 */
[----:B------:R-:W-:Y:S01]  /*6ea0*/  R2UR UR8, R42 ;  /* 0x000000002a0872ca */ /* 0x000fe200000e0000 */
[----:B------:R-:W-:-:S14]  /*6eb0*/  BRA.U !UP0, `(.L_x_1356) ;  /* 0x0000000108487547 */ /* 0x000fdc000b800000 */
        /* <DEDUP_REMOVED lines=18> */
.L_x_1356:
[--C-:B------:R-:W-:Y:S01]  /*6fe0*/  FFMA.FTZ R45, R45, UR8, R40.reuse ;  /* 0x000000082d2d7c23 */ /* 0x100fe20008010028 */
[----:B------:R-:W-:Y:S01]  /*6ff0*/  FMUL.FTZ R51, R76, UR14 ;  /* 0x0000000e4c337c20 */ /* 0x000fe20008410000 */
[----:B------:R-:W-:Y:S01]  /*7000*/  FMUL.FTZ R77, R77, UR14 ;  /* 0x0000000e4d4d7c20 */ /* 0x000fe20008410000 */
[--C-:B------:R-:W-:Y:S01]  /*7010*/  FFMA.FTZ R42, R43, UR8, R40.reuse ;  /* 0x000000082b2a7c23 */ /* 0x100fe20008010028 */
[----:B------:R-:W-:Y:S01]  /*7020*/  BSSY.RECONVERGENT B0, `(.L_x_1357) ;  /* 0x0000013000007945 */ /* 0x000fe20003800200 */
[----:B------:R-:W-:Y:S01]  /*7030*/  FFMA.FTZ R45, R52, R78, -R45 ;  /* 0x0000004e342d7223 */ /* 0x000fe2000001082d */
[--C-:B------:R-:W-:Y:S01]  /*7040*/  FFMA.FTZ R47, R51, UR8, R40.reuse ;  /* 0x00000008332f7c23 */ /* 0x100fe20008010028 */
[----:B------:R-:W-:Y:S01]  /*7050*/  FFMA.FTZ R80, R77, UR8, R40 ;  /* 0x000000084d507c23 */ /* 0x000fe20008010028 */
[----:B------:R-:W-:Y:S01]  /*7060*/  FFMA.FTZ R49, R53, R79, -R42 ;  /* 0x0000004f35317223 */ /* 0x000fe2000001082a */
[----:B------:R-:W-:Y:S06]  /*7070*/  @P0 BRA `(.L_x_1358) ;  /* 0x0000000000340947 */ /* 0x000fec0003800000 */
[----:B------:R-:W0:Y:S01]  /*7080*/  LDCU.64 UR18, c[0x0][0x3f8] ;  /* 0x00007f00ff1277ac */ /* 0x000e220008000a00 */
[----:B------:R-:W-:Y:S01]  /*7090*/  MOV R42, R90 ;  /* 0x0000005a002a7202 */ /* 0x000fe20000000f00 */
[----:B--2---:R-:W-:Y:S01]  /*70a0*/  FMUL.FTZ R48, R45, UR14 ;  /* 0x0000000e2d307c20 */ /* 0x004fe20008410000 */
        /* <DEDUP_REMOVED lines=10> */
.L_x_1358:
[----:B------:R-:W-:Y:S05]  /*7150*/  BSYNC.RECONVERGENT B0 ;  /* 0x0000000000007941 */ /* 0x000fea0003800200 */
.L_x_1357:
        /* <DEDUP_REMOVED lines=19> */
.L_x_1359:
[----:B0-----:R-:W-:Y:S01]  /*7290*/  IADD3 R49, PT, PT, R0, 0x10, RZ ;  /* 0x0000001000317810 */ /* 0x001fe20007ffe0ff */
[----:B------:R-:W-:Y:S01]  /*72a0*/  FFMA.FTZ R79, R52, R74, -R47 ;  /* 0x0000004a344f7223 */ /* 0x000fe2000001082f */
[----:B------:R-:W-:Y:S01]  /*72b0*/  IADD3 R77, PT, PT, R0, 0x20, RZ ;  /* 0x00000020004d7810 */ /* 0x000fe20007ffe0ff */
[----:B------:R-:W-:Y:S01]  /*72c0*/  FFMA.FTZ R80, R53, R75, -R80 ;  /* 0x0000004b35507223 */ /* 0x000fe20000010850 */
[----:B------:R-:W-:Y:S01]  /*72d0*/  ISETP.GE.U32.AND P5, PT, R49, UR6, PT ;  /* 0x0000000631007c0c */ /* 0x000fe2000bfa6070 */
[----:B------:R-:W-:Y:S01]  /*72e0*/  FADD.FTZ R50, R72, -UR11 ;  /* 0x8000000b48327e21 */ /* 0x000fe20008010000 */
[----:B--2---:R-:W-:Y:S01]  /*72f0*/  SHF.R.S32.HI R48, RZ, 0x1f, R49 ;  /* 0x0000001fff307819 */ /* 0x004fe20000011431 */
[----:B------:R-:W-:Y:S01]  /*7300*/  BSSY.RECONVERGENT B0, `(.L_x_1360) ;  /* 0x0000029000007945 */ /* 0x000fe20003800200 */
[----:B------:R-:W-:Y:S01]  /*7310*/  IADD3 R41, PT, PT, R0, 0x30, RZ ;  /* 0x0000003000297810 */ /* 0x000fe20007ffe0ff */
[----:B------:R-:W-:Y:S01]  /*7320*/  FADD.FTZ R72, R73, -UR11 ;  /* 0x8000000b49487e21 */ /* 0x000fe20008010000 */
[----:B------:R-:W-:Y:S01]  /*7330*/  ISETP.GE.AND.EX P5, PT, R48, UR7, PT, P5 ;  /* 0x0000000730007c0c */ /* 0x000fe2000bfa6350 */
[----:B------:R-:W-:Y:S01]  /*7340*/  FMUL.FTZ R73, R50, UR14 ;  /* 0x0000000e32497c20 */ /* 0x000fe20008410000 */
[----:B------:R-:W-:-:S02]  /*7350*/  IADD3 R42, PT, PT, R0, 0x40, RZ ;  /* 0x00000040002a7810 */ /* 0x000fc40007ffe0ff */
[C---:B------:R-:W-:Y:S02]  /*7360*/  IADD3 R43, PT, PT, R0.reuse, 0x50, RZ ;  /* 0x00000050002b7810 */ /* 0x040fe40007ffe0ff */
[C---:B------:R-:W-:Y:S02]  /*7370*/  IADD3 R44, PT, PT, R0.reuse, 0x60, RZ ;  /* 0x00000060002c7810 */ /* 0x040fe40007ffe0ff */
[----:B------:R-:W-:Y:S02]  /*7380*/  IADD3 R45, PT, PT, R0, 0x70, RZ ;  /* 0x00000070002d7810 */ /* 0x000fe40007ffe0ff */
[----:B------:R-:W-:Y:S02]  /*7390*/  ISETP.GE.U32.AND P1, PT, R77, UR6, PT ;  /* 0x000000064d007c0c */ /* 0x000fe4000bf26070 */
[----:B------:R-:W-:Y:S02]  /*73a0*/  ISETP.GE.U32.AND P0, PT, R41, UR6, PT ;  /* 0x0000000629007c0c */ /* 0x000fe4000bf06070 */
[----:B------:R-:W-:-:S02]  /*73b0*/  ISETP.GE.U32.AND P6, PT, R42, UR6, PT ;  /* 0x000000062a007c0c */ /* 0x000fc4000bfc6070 */
[----:B------:R-:W-:Y:S02]  /*73c0*/  ISETP.GE.U32.AND P2, PT, R43, UR6, PT ;  /* 0x000000062b007c0c */ /* 0x000fe4000bf46070 */
[----:B------:R-:W-:Y:S02]  /*73d0*/  ISETP.GE.U32.AND P3, PT, R44, UR6, PT ;  /* 0x000000062c007c0c */ /* 0x000fe4000bf66070 */
[----:B------:R-:W-:Y:S02]  /*73e0*/  ISETP.GE.U32.AND P4, PT, R45, UR6, PT ;  /* 0x000000062d007c0c */ /* 0x000fe4000bf86070 */
[----:B------:R-:W-:Y:S02]  /*73f0*/  SHF.R.S32.HI R78, RZ, 0x1f, R77 ;  /* 0x0000001fff4e7819 */ /* 0x000fe4000001144d */
[----:B------:R-:W-:Y:S02]  /*7400*/  SHF.R.S32.HI R46, RZ, 0x1f, R41 ;  /* 0x0000001fff2e7819 */ /* 0x000fe40000011429 */
[----:B------:R-:W-:-:S02]  /*7410*/  SHF.R.S32.HI R47, RZ, 0x1f, R42 ;  /* 0x0000001fff2f7819 */ /* 0x000fc4000001142a */
[----:B------:R-:W-:Y:S02]  /*7420*/  SHF.R.S32.HI R74, RZ, 0x1f, R43 ;  /* 0x0000001fff4a7819 */ /* 0x000fe4000001142b */
[----:B------:R-:W-:Y:S02]  /*7430*/  SHF.R.S32.HI R75, RZ, 0x1f, R44 ;  /* 0x0000001fff4b7819 */ /* 0x000fe4000001142c */
[----:B------:R-:W-:Y:S02]  /*7440*/  SHF.R.S32.HI R76, RZ, 0x1f, R45 ;  /* 0x0000001fff4c7819 */ /* 0x000fe4000001142d */
[----:B------:R-:W-:Y:S02]  /*7450*/  ISETP.GE.AND.EX P1, PT, R78, UR7, PT, P1 ;  /* 0x000000074e007c0c */ /* 0x000fe4000bf26310 */
[----:B------:R-:W-:Y:S02]  /*7460*/  ISETP.GE.AND.EX P0, PT, R46, UR7, PT, P0 ;  /* 0x000000072e007c0c */ /* 0x000fe4000bf06300 */
[----:B------:R-:W-:-:S02]  /*7470*/  ISETP.GE.AND.EX P6, PT, R47, UR7, PT, P6 ;  /* 0x000000072f007c0c */ /* 0x000fc4000bfc6360 */
[----:B------:R-:W-:Y:S02]  /*7480*/  ISETP.GE.AND.EX P2, PT, R74, UR7, PT, P2 ;  /* 0x000000074a007c0c */ /* 0x000fe4000bf46320 */
[----:B------:R-:W-:Y:S02]  /*7490*/  ISETP.GE.AND.EX P3, PT, R75, UR7, PT, P3 ;  /* 0x000000074b007c0c */ /* 0x000fe4000bf66330 */
[----:B------:R-:W-:Y:S01]  /*74a0*/  ISETP.GE.AND.EX P4, PT, R76, UR7, PT, P4 ;  /* 0x000000074c007c0c */ /* 0x000fe2000bf86340 */
[----:B------:R-:W-:-:S12]  /*74b0*/  @P5 BRA `(.L_x_1361) ;  /* 0x0000000000345947 */ /* 0x000fd80003800000 */
[----:B------:R-:W0:Y:S01]  /*74c0*/  LDCU.64 UR16, c[0x0][0x3f8] ;  /* 0x00007f00ff1077ac */ /* 0x000e220008000a00 */
[----:B------:R-:W-:Y:S02]  /*74d0*/  MOV R50, R90 ;  /* 0x0000005a00327202 */ /* 0x000fe40000000f00 */
[----:B------:R-:W-:Y:S01]  /*74e0*/  MOV R51, R93 ;  /* 0x0000005d00337202 */ /* 0x000fe20000000f00 */
[----:B------:R-:W1:Y:S01]  /*74f0*/  LDCU.64 UR18, c[0x0][0x380] ;  /* 0x00007000ff1277ac */ /* 0x000e620008000a00 */
[----:B0-----:R-:W-:Y:S02]  /*7500*/  IMAD R48, R48, UR16, RZ ;  /* 0x0000001030307c24 */ /* 0x001fe4000f8e02ff */
[----:B------:R-:W-:-:S04]  /*7510*/  IMAD.WIDE.U32 R50, R49, UR16, R50 ;  /* 0x0000001031327c25 */ /* 0x000fc8000f8e0032 */
[----:B------:R-:W-:Y:S01]  /*7520*/  IMAD R81, R49, UR17, R48 ;  /* 0x0000001131517c24 */ /* 0x000fe2000f8e0230 */
[----:B-1----:R-:W-:-:S04]  /*7530*/  LEA R48, P5, R50, UR18, 0x2 ;  /* 0x0000001232307c11 */ /* 0x002fc8000f8a10ff */
[----:B------:R-:W-:Y:S01]  /*7540*/  IADD3 R81, PT, PT, R51, R81, RZ ;  /* 0x0000005133517210 */ /* 0x000fe20007ffe0ff */
[----:B------:R-:W-:-:S03]  /*7550*/  FMUL.FTZ R51, R80, UR14 ;  /* 0x0000000e50337c20 */ /* 0x000fc60008410000 */
[----:B------:R-:W-:Y:S01]  /*7560*/  LEA.HI.X R49, R50, UR19, R81, 0x2, P5 ;  /* 0x0000001332317c11 */ /* 0x000fe2000a8f1451 */
[----:B------:R-:W-:-:S05]  /*7570*/  FMUL.FTZ R50, R79, UR14 ;  /* 0x0000000e4f327c20 */ /* 0x000fca0008410000 */
[----:B------:R0:W-:Y:S02]  /*7580*/  STG.E.64 desc[UR12][R48.64], R50 ;  /* 0x0000003230007986 */ /* 0x0001e4000c101b0c */
.L_x_1361:
[----:B------:R-:W-:Y:S05]  /*7590*/  BSYNC.RECONVERGENT B0 ;  /* 0x0000000000007941 */ /* 0x000fea0003800200 */
.L_x_1360:
[----:B0-----:R-:W-:Y:S01]  /*75a0*/  FFMA.FTZ R49, R73, UR8, R40 ;  /* 0x0000000849317c23 */ /* 0x001fe20008010028 */
        /* <DEDUP_REMOVED lines=20> */
.L_x_1362:
[----:B------:R-:W-:Y:S01]  /*76f0*/  FADD.FTZ R73, R68, -UR11 ;  /* 0x8000000b44497e21 */ /* 0x000fe20008010000 */
[----:B------:R-:W-:Y:S01]  /*7700*/  FFMA.FTZ R48, R51, UR8, R40 ;  /* 0x0000000833307c23 */ /* 0x000fe20008010028 */
        /* <DEDUP_REMOVED lines=19> */
.L_x_1364:
[----:B------:R-:W-:Y:S05]  /*7840*/  BSYNC.RECONVERGENT B0 ;  /* 0x0000000000007941 */ /* 0x000fea0003800200 */
.L_x_1363:
[----:B------:R-:W-:Y:S01]  /*7850*/  FFMA.FTZ R49, R73, UR8, R40 ;  /* 0x0000000849317c23 */ /* 0x000fe20008010028 */
[----:B0-----:R-:W-:Y:S01]  /*7860*/  FMUL.FTZ R51, R70, UR14 ;  /* 0x0000000e46337c20 */ /* 0x001fe20008410000 */
        /* <DEDUP_REMOVED lines=19> */
.L_x_1365:
        /* <DEDUP_REMOVED lines=21> */
.L_x_1367:
[----:B------:R-:W-:Y:S05]  /*7af0*/  BSYNC.RECONVERGENT B0 ;  /* 0x0000000000007941 */ /* 0x000fea0003800200 */
.L_x_1366:
[----:B------:R-:W-:Y:S01]  /*7b00*/  FFMA.FTZ R67, R69, UR8, R40 ;  /* 0x0000000845437c23 */ /* 0x000fe20008010028 */
[----:B------:R-:W-:Y:S01]  /*7b10*/  FMUL.FTZ R71, R66, UR14 ;  /* 0x0000000e42477c20 */ /* 0x000fe20008410000 */
        /* <DEDUP_REMOVED lines=19> */
.L_x_1368:
[----:B------:R-:W-:Y:S01]  /*7c50*/  FADD.FTZ R60, R60, -UR11 ;  /* 0x8000000b3c3c7e21 */ /* 0x000fe20008010000 */
[----:B------:R-:W-:Y:S01]  /*7c60*/  FFMA.FTZ R46, R71, UR8, R40 ;  /* 0x00000008472e7c23 */ /* 0x000fe20008010028 */
[----:B------:R-:W-:Y:S01]  /*7c70*/  BSSY.RECONVERGENT B0, `(.L_x_1369) ;  /* 0x0000013000007945 */ /* 0x000fe20003800200 */
[----:B------:R-:W-:Y:S01]  /*7c80*/  FFMA.FTZ R67, R52, R62, -R67 ;  /* 0x0000003e34437223 */ /* 0x000fe20000010843 */
[----:B------:R-:W-:Y:S01]  /*7c90*/  FADD.FTZ R62, R61, -UR11 ;  /* 0x8000000b3d3e7e21 */ /* 0x000fe20008010000 */
[----:B0-----:R-:W-:Y:S01]  /*7ca0*/  FMUL.FTZ R65, R60, UR14 ;  /* 0x0000000e3c417c20 */ /* 0x001fe20008410000 */
        /* <DEDUP_REMOVED lines=8> */
[----:B------:R-:W-:-:S03]  /*7d30*/  MOV R47, R93 ;  /* 0x0000005d002f7202 */ /* 0x000fc60000000f00 */
[C---:B------:R-:W-:Y:S02]  /*7d40*/  IMAD R41, R42.reuse, UR17, R41 ;  /* 0x000000112a297c24 */ /* 0x040fe4000f8e0229 */
[----:B------:R-:W-:-:S03]  /*7d50*/  IMAD.WIDE.U32 R46, R42, UR16, R46 ;  /* 0x000000102a2e7c25 */ /* 0x000fc6000f8e002e */
[----:B-1----:R-:W-:Y:S02]  /*7d60*/  LEA R48, P0, R46, UR18, 0x2 ;  /* 0x000000122e307c11 */ /* 0x002fe4000f8010ff */
[----:B------:R-:W-:-:S04]  /*7d70*/  IADD3 R41, PT, PT, R47, R41, RZ ;  /* 0x000000292f297210 */ /* 0x000fc80007ffe0ff */
[----:B------:R-:W-:-:S05]  /*7d80*/  LEA.HI.X R49, R46, UR19, R41, 0x2, P0 ;  /* 0x000000132e317c11 */ /* 0x000fca00080f1429 */
[----:B------:R0:W-:Y:S02]  /*7d90*/  STG.E.64 desc[UR12][R48.64], R50 ;  /* 0x0000003230007986 */ /* 0x0001e4000c101b0c */
.L_x_1370:
[----:B------:R-:W-:Y:S05]  /*7da0*/  BSYNC.RECONVERGENT B0 ;  /* 0x0000000000007941 */ /* 0x000fea0003800200 */
.L_x_1369:
        /* <DEDUP_REMOVED lines=21> */
.L_x_1371:
        /* <DEDUP_REMOVED lines=21> */
.L_x_1373:
[----:B------:R-:W-:Y:S05]  /*8050*/  BSYNC.RECONVERGENT B0 ;  /* 0x0000000000007941 */ /* 0x000fea0003800200 */
.L_x_1372:
        /* <DEDUP_REMOVED lines=21> */
.L_x_1374:
[----:B------:R-:W-:Y:S01]  /*81b0*/  FADD.FTZ R41, R4, -UR11 ;  /* 0x8000000b04297e21 */ /* 0x000fe20008010000 */
[----:B------:R-:W-:Y:S01]  /*81c0*/  FFMA.FTZ R4, R59, UR8, R40 ;  /* 0x000000083b047c23 */ /* 0x000fe20008010028 */
[----:B------:R-:W-:Y:S01]  /*81d0*/  BSSY.RECONVERGENT B0, `(.L_x_1375) ;  /* 0x0000013000007945 */ /* 0x000fe20003800200 */
[----:B------:R-:W-:Y:S01]  /*81e0*/  FFMA.FTZ R57, R52, R54, -R57 ;  /* 0x0000003634397223 */ /* 0x000fe20000010839 */
[----:B0-----:R-:W-:Y:S01]  /*81f0*/  FADD.FTZ R48, R5, -UR11 ;  /* 0x8000000b05307e21 */ /* 0x001fe20008010000 */
        /* <DEDUP_REMOVED lines=16> */
.L_x_1376:
[----:B------:R-:W-:Y:S05]  /*8300*/  BSYNC.RECONVERGENT B0 ;  /* 0x0000000000007941 */ /* 0x000fea0003800200 */
.L_x_1375:
        /* <DEDUP_REMOVED lines=21> */
.L_x_1377:
[----:B0-----:R-:W-:Y:S01]  /*8460*/  FFMA.FTZ R4, R51, UR8, R40 ;  /* 0x0000000833047c23 */ /* 0x001fe20008010028 */
[----:B------:R-:W-:Y:S01]  /*8470*/  BSSY.RECONVERGENT B0, `(.L_x_1378) ;  /* 0x0000013000007945 */ /* 0x000fe20003800200 */
[----:B------:R-:W-:Y:S01]  /*8480*/  FFMA.FTZ R49, R52, R6, -R49 ;  /* 0x0000000634317223 */ /* 0x000fe20000010831 */
        /* <DEDUP_REMOVED lines=17> */
.L_x_1379:
[----:B------:R-:W-:Y:S05]  /*85a0*/  BSYNC.RECONVERGENT B0 ;  /* 0x0000000000007941 */ /* 0x000fea0003800200 */
.L_x_1378:
[----:B------:R-:W-:Y:S01]  /*85b0*/  IADD3 R45, PT, PT, R0, 0x90, RZ ;  /* 0x00000090002d7810 */ /* 0x000fe20007ffe0ff */
[----:B------:R-:W-:Y:S01]  /*85c0*/  FMUL.FTZ R49, R48, UR14 ;  /* 0x0000000e30317c20 */ /* 0x000fe20008410000 */
[C---:B0-----:R-:W-:Y:S01]  /*85d0*/  IADD3 R43, PT, PT, R0.reuse, 0xa0, RZ ;  /* 0x000000a0002b7810 */ /* 0x041fe20007ffe0ff */
[----:B------:R-:W-:Y:S01]  /*85e0*/  FADD.FTZ R9, R9, -UR11 ;  /* 0x8000000b09097e21 */ /* 0x000fe20008010000 */
[C---:B------:R-:W-:Y:S01]  /*85f0*/  IADD3 R41, PT, PT, R0.reuse, 0xb0, RZ ;  /* 0x000000b000297810 */ /* 0x040fe20007ffe0ff */
[----:B------:R-:W-:Y:S01]  /*8600*/  FFMA.FTZ R59, R49, UR8, R40 ;  /* 0x00000008313b7c23 */ /* 0x000fe20008010028 */
[C---:B------:R-:W-:Y:S01]  /*8610*/  IADD3 R7, PT, PT, R0.reuse, 0xc0, RZ ;  /* 0x000000c000077810 */ /* 0x040fe20007ffe0ff */
[----:B------:R-:W-:Y:S01]  /*8620*/  FMUL.FTZ R61, R9, UR14 ;  /* 0x0000000e093d7c20 */ /* 0x000fe20008410000 */
[C---:B------:R-:W-:Y:S02]  /*8630*/  IADD3 R5, PT, PT, R0.reuse, 0xd0, RZ ;  /* 0x000000d000057810 */ /* 0x040fe40007ffe0ff */
[----:B------:R-:W-:-:S02]  /*8640*/  IADD3 R4, PT, PT, R0, 0xe0, RZ ;  /* 0x000000e000047810 */ /* 0x000fc40007ffe0ff */
[----:B------:R-:W-:Y:S02]  /*8650*/  ISETP.GE.U32.AND P2, PT, R47, UR6, PT ;  /* 0x000000062f007c0c */ /* 0x000fe4000bf46070 */
[----:B------:R-:W-:Y:S02]  /*8660*/  ISETP.GE.U32.AND P1, PT, R45, UR6, PT ;  /* 0x000000062d007c0c */ /* 0x000fe4000bf26070 */
[----:B------:R-:W-:Y:S02]  /*8670*/  ISETP.GE.U32.AND P0, PT, R43, UR6, PT ;  /* 0x000000062b007c0c */ /* 0x000fe4000bf06070 */
[----:B------:R-:W-:Y:S02]  /*8680*/  ISETP.GE.U32.AND P6, PT, R41, UR6, PT ;  /* 0x0000000629007c0c */ /* 0x000fe4000bfc6070 */
[----:B------:R-:W-:Y:S02]  /*8690*/  ISETP.GE.U32.AND P4, PT, R7, UR6, PT ;  /* 0x0000000607007c0c */ /* 0x000fe4000bf86070 */
        /* <DEDUP_REMOVED lines=33> */
.L_x_1380:
        /* <DEDUP_REMOVED lines=21> */
.L_x_1382:
[----:B------:R-:W-:Y:S05]  /*8a00*/  BSYNC.RECONVERGENT B0 ;  /* 0x0000000000007941 */ /* 0x000fea0003800200 */
.L_x_1381:
        /* <DEDUP_REMOVED lines=21> */
.L_x_1383:
[----:B------:R-:W-:Y:S01]  /*8b60*/  FADD.FTZ R16, R16, -UR11 ;  /* 0x8000000b10107e21 */ /* 0x000fe20008010000 */
[----:B0-----:R-:W-:Y:S01]  /*8b70*/  FFMA.FTZ R10, R55, UR8, R40 ;  /* 0x00000008370a7c23 */ /* 0x001fe20008010028 */
        /* <DEDUP_REMOVED lines=19> */
.L_x_1385:
[----:B------:R-:W-:Y:S05]  /*8cb0*/  BSYNC.RECONVERGENT B0 ;  /* 0x0000000000007941 */ /* 0x000fea0003800200 */
.L_x_1384:
        /* <DEDUP_REMOVED lines=21> */
.L_x_1386:
        /* <DEDUP_REMOVED lines=21> */
.L_x_1388:
[----:B------:R-:W-:Y:S05]  /*8f60*/  BSYNC.RECONVERGENT B0 ;  /* 0x0000000000007941 */ /* 0x000fea0003800200 */
.L_x_1387:
        /* <DEDUP_REMOVED lines=21> */
.L_x_1389:
        /* <DEDUP_REMOVED lines=21> */
.L_x_1391:
[----:B------:R-:W-:Y:S05]  /*9210*/  BSYNC.RECONVERGENT B0 ;  /* 0x0000000000007941 */ /* 0x000fea0003800200 */
.L_x_1390:
        /* <DEDUP_REMOVED lines=21> */
.L_x_1392:
        /* <DEDUP_REMOVED lines=11> */
[----:B------:R-:W1:Y:S01]  /*9420*/  LDCU.64 UR18, c[0x0][0x380] ;  /* 0x00007000ff1277ac */ /* 0x000e620008000a00 */
[----:B0-----:R-:W-:Y:S01]  /*9430*/  IMAD R12, R8, UR16, RZ ;  /* 0x00000010080c7c24 */ /* 0x001fe2000f8e02ff */
[----:B------:R-:W-:-:S05]  /*9440*/  MOV R8, R90 ;  /* 0x0000005a00087202 */ /* 0x000fca0000000f00 */
[----:B------:R-:W-:-:S04]  /*9450*/  IMAD.WIDE.U32 R10, R7, UR16, R8 ;  /* 0x00000010070a7c25 */ /* 0x000fc8000f8e0008 */
[----:B------:R-:W-:Y:S01]  /*9460*/  IMAD R7, R7, UR17, R12 ;  /* 0x0000001107077c24 */ /* 0x000fe2000f8e020c */
[----:B-1----:R-:W-:Y:S01]  /*9470*/  LEA R8, P0, R10, UR18, 0x2 ;  /* 0x000000120a087c11 */ /* 0x002fe2000f8010ff */
[----:B------:R-:W-:-:S03]  /*9480*/  FMUL.FTZ R12, R19, UR14 ;  /* 0x0000000e130c7c20 */ /* 0x000fc60008410000 */
[----:B------:R-:W-:-:S04]  /*9490*/  IADD3 R7, PT, PT, R11, R7, RZ ;  /* 0x000000070b077210 */ /* 0x000fc80007ffe0ff */
[----:B------:R-:W-:-:S05]  /*94a0*/  LEA.HI.X R9, R10, UR19, R7, 0x2, P0 ;  /* 0x000000130a097c11 */ /* 0x000fca00080f1407 */
[----:B------:R0:W-:Y:S02]  /*94b0*/  STG.E.64 desc[UR12][R8.64], R12 ;  /* 0x0000000c08007986 */ /* 0x0001e4000c101b0c */
.L_x_1394:
[----:B------:R-:W-:Y:S05]  /*94c0*/  BSYNC.RECONVERGENT B0 ;  /* 0x0000000000007941 */ /* 0x000fea0003800200 */
.L_x_1393:
        /* <DEDUP_REMOVED lines=21> */
.L_x_1395:
        /* <DEDUP_REMOVED lines=21> */
.L_x_1397:
[----:B------:R-:W-:Y:S05]  /*9770*/  BSYNC.RECONVERGENT B0 ;  /* 0x0000000000007941 */ /* 0x000fea0003800200 */
.L_x_1396:
        /* <DEDUP_REMOVED lines=21> */
.L_x_1398:
[----:B------:R-:W-:Y:S01]  /*98d0*/  SHF.R.S32.HI R5, RZ, 0x1f, R4 ;  /* 0x0000001fff057819 */ /* 0x000fe20000011404 */
[----:B------:R-:W-:Y:S01]  /*98e0*/  FADD.FTZ R36, R36, -UR11 ;  /* 0x8000000b24247e21 */ /* 0x000fe20008010000 */
[----:B------:R-:W-:Y:S01]  /*98f0*/  FADD.FTZ R37, R37, -UR11 ;  /* 0x8000000b25257e21 */ /* 0x000fe20008010000 */
[----:B------:R-:W-:Y:S01]  /*9900*/  IADD3 R17, PT, PT, R0, 0xf0, RZ ;  /* 0x000000f000117810 */ /* 0x000fe20007ffe0ff */
[--C-:B------:R-:W-:Y:S01]  /*9910*/  FFMA.FTZ R0, R33, UR8, R40.reuse ;  /* 0x0000000821007c23 */ /* 0x100fe20008010028 */
[----:B------:R-:W-:Y:S01]  /*9920*/  ISETP.GE.AND.EX P3, PT, R5, UR7, PT, P3 ;  /* 0x0000000705007c0c */ /* 0x000fe2000bf66330 */
[----:B------:R-:W-:Y:S01]  /*9930*/  FMUL.FTZ R13, R36, UR14 ;  /* 0x0000000e240d7c20 */ /* 0x000fe20008410000 */
[----:B------:R-:W-:Y:S01]  /*9940*/  FMUL.FTZ R37, R37, UR14 ;  /* 0x0000000e25257c20 */ /* 0x000fe20008410000 */
[----:B------:R-:W-:Y:S01]  /*9950*/  BSSY.RECONVERGENT B0, `(.L_x_1399) ;  /* 0x0000015000007945 */ /* 0x000fe20003800200 */
[----:B------:R-:W-:Y:S01]  /*9960*/  FFMA.FTZ R15, R52, R34, -R15 ;  /* 0x00000022340f7223 */ /* 0x000fe2000001080f */
[--C-:B0-----:R-:W-:Y:S01]  /*9970*/  FFMA.FTZ R11, R13, UR8, R40.reuse ;  /* 0x000000080d0b7c23 */ /* 0x101fe20008010028 */
[----:B------:R-:W-:Y:S01]  /*9980*/  ISETP.GE.U32.AND P0, PT, R17, UR6, PT ;  /* 0x0000000611007c0c */ /* 0x000fe2000bf06070 */
[----:B------:R-:W-:Y:S01]  /*9990*/  FFMA.FTZ R40, R37, UR8, R40 ;  /* 0x0000000825287c23 */ /* 0x000fe20008010028 */
[----:B------:R-:W-:Y:S01]  /*99a0*/  SHF.R.S32.HI R12, RZ, 0x1f, R17 ;  /* 0x0000001fff0c7819 */ /* 0x000fe20000011411 */
[----:B------:R-:W-:-:S04]  /*99b0*/  FFMA.FTZ R0, R53, R35, -R0 ;  /* 0x0000002335007223 */ /* 0x000fc80000010800 */
        /* <DEDUP_REMOVED lines=14> */
.L_x_1400:
[----:B------:R-:W-:Y:S05]  /*9aa0*/  BSYNC.RECONVERGENT B0 ;  /* 0x0000000000007941 */ /* 0x000fea0003800200 */
.L_x_1399:
[----:B------:R-:W-:Y:S05]  /*9ab0*/  BRA.U !UP0, `(.L_x_1401) ;  /* 0x0000000108487547 */ /* 0x000fea000b800000 */
        /* <DEDUP_REMOVED lines=18> */
.L_x_1401:
        /* <DEDUP_REMOVED lines=15> */
[----:B------:R-:W-:-:S05]  /*9cd0*/  LEA.HI.X R3, R90, UR9, R17, 0x2, P0 ;  /* 0x000000095a037c11 */ /* 0x000fca00080f1411 */
[----:B------:R0:W-:Y:S02]  /*9ce0*/  STG.E.64 desc[UR12][R2.64], R4 ;  /* 0x0000000402007986 */ /* 0x0001e4000c101b0c */
.L_x_1403:
[----:B------:R-:W-:Y:S05]  /*9cf0*/  BSYNC.RECONVERGENT B0 ;  /* 0x0000000000007941 */ /* 0x000fea0003800200 */
.L_x_1402:
[----:B------:R-:W1:Y:S01]  /*9d00*/  LDCU UR6, c[0x0][0x374] ;  /* 0x00006e80ff0677ac */ /* 0x000e620008000800 */
[----:B------:R-:W2:Y:S01]  /*9d10*/  LDCU UR7, c[0x0][0x410] ;  /* 0x00008200ff0777ac */ /* 0x000ea20008000800 */
[----:B------:R-:W2:Y:S01]  /*9d20*/  LDCU UR8, c[0x0][0x3e0] ;  /* 0x00007c00ff0877ac */ /* 0x000ea20008000800 */
[----:B------:R-:W-:Y:S02]  /*9d30*/  UIADD3 UR4, UPT, UPT, UR4, 0x1, URZ ;  /* 0x0000000104047890 */ /* 0x000fe4000fffe0ff */
[----:B-1----:R-:W-:Y:S02]  /*9d40*/  UIADD3 UR5, UPT, UPT, UR6, UR5, URZ ;  /* 0x0000000506057290 */ /* 0x002fe4000fffe0ff */
[----:B--2---:R-:W-:-:S04]  /*9d50*/  UIMAD UR7, UR7, UR8, URZ ;  /* 0x00000008070772a4 */ /* 0x004fc8000f8e02ff */
[----:B------:R-:W-:-:S09]  /*9d60*/  UISETP.GE.AND UP0, UPT, UR5, UR7, UPT ;  /* 0x000000070500728c */ /* 0x000fd2000bf06270 */
[----:B------:R-:W-:Y:S05]  /*9d70*/  BRA.U !UP0, `(.L_x_1404) ;  /* 0xffffff6108f07547 */ /* 0x000fea000b83ffff */
.L_x_1337:
[----:B0-----:R-:W0:Y:S01]  /*9d80*/  LDC R4, c[0x0][0x370] ;  /* 0x0000dc00ff047b82 */ /* 0x001e220000000800 */
[----:B------:R-:W-:Y:S01]  /*9d90*/  ISETP.NE.AND P1, PT, R87, RZ, PT ;  /* 0x000000ff5700720c */ /* 0x000fe20003f25270 */
[----:B------:R-:W-:Y:S06]  /*9da0*/  BSSY.RECONVERGENT B0, `(.L_x_1405) ;  /* 0x000000d000007945 */ /* 0x000fec0003800200 */
[----:B------:R-:W1:Y:S08]  /*9db0*/  LDC R7, c[0x0][0x374] ;  /* 0x0000dd00ff077b82 */ /* 0x000e700000000800 */
[----:B------:R-:W2:Y:S01]  /*9dc0*/  LDC.64 R2, c[0x0][0x3c8] ;  /* 0x0000f200ff027b82 */ /* 0x000ea20000000a00 */
[----:B0-----:R-:W-:-:S02]  /*9dd0*/  ISETP.NE.AND P0, PT, R4, 0x1, PT ;  /* 0x000000010400780c */ /* 0x001fc40003f05270 */
        /* <DEDUP_REMOVED lines=9> */
.L_x_1406:
[----:B------:R-:W-:Y:S05]  /*9e70*/  BSYNC.RECONVERGENT B0 ;  /* 0x0000000000007941 */ /* 0x000fea0003800200 */
.L_x_1405:
        /* <DEDUP_REMOVED lines=11> */
.L_x_1408:
[----:B------:R-:W2:Y:S04]  /*9f30*/  LDG.E.STRONG.GPU R5, desc[UR12][R2.64] ;  /* 0x0000000c02057981 */ /* 0x000ea8000c1ef900 */
[----:B--2---:R-:W-:Y:S01]  /*9f40*/  CCTL.IVALL ;  /* 0x00000000ff00798f */ /* 0x004fe20002000000 */
[----:B------:R-:W-:Y:S05]  /*9f50*/  YIELD ;  /* 0x0000000000007946 */ /* 0x000fea0003800000 */
[----:B------:R-:W-:-:S13]  /*9f60*/  ISETP.NE.AND P0, PT, R5, R0, PT ;  /* 0x000000000500720c */ /* 0x000fda0003f05270 */
[----:B------:R-:W-:Y:S05]  /*9f70*/  @P0 BRA `(.L_x_1408) ;  /* 0xfffffffc00ec0947 */ /* 0x000fea000383ffff */
.L_x_1407:
        /* <DEDUP_REMOVED lines=74> */
.L_x_1411:
        /* <DEDUP_REMOVED lines=29> */
.L_x_1410:
[----:B------:R-:W-:Y:S05]  /*a5f0*/  BSYNC.RECONVERGENT B0 ;  /* 0x0000000000007941 */ /* 0x000fea0003800200 */
.L_x_1409:
        /* <DEDUP_REMOVED lines=10> */
.L_x_1412:
        /* <DEDUP_REMOVED lines=18> */
[----:B--2---:R-:W-:Y:S02]  /*a7c0*/  IADD3 R12, P0, PT, R14, UR6, RZ ;  /* 0x000000060e0c7c10 */ /* 0x004fe4000ff1e0ff */
        /* <DEDUP_REMOVED lines=63> */
.L_x_1413:
        /* <DEDUP_REMOVED lines=12> */
.L_x_4519:


//--------------------- .text._Z35group_norm_nhwc_bwd_one_pass_kernelI11Fp32IOFp32WLi512ELi80ELi640EEv26Group_norm_nhwc_bwd_params --------------------------
	.section	.text._Z35group_norm_nhwc_bwd_one_pass_kernelI11Fp32IOFp32WLi512ELi80ELi640EEv26Group_norm_nhwc_bwd_params,"ax",@progbits
	.align	128
        .global         _Z35group_norm_nhwc_bwd_one_pass_kernelI11Fp32IOFp32WLi512ELi80ELi640EEv26Group_norm_nhwc_bwd_params
        .type           _Z35group_norm_nhwc_bwd_one_pass_kernelI11Fp32IOFp32WLi512ELi80ELi640EEv26Group_norm_nhwc_bwd_params,@function
        .size           _Z35group_norm_nhwc_bwd_one_pass_kernelI11Fp32IOFp32WLi512ELi80ELi640EEv26Group_norm_nhwc_bwd_params,(.L_x_4520 - _Z35group_norm_nhwc_bwd_one_pass_kernelI11Fp32IOFp32WLi512ELi80ELi640EEv26Group_norm_nhwc_bwd_params)
        .other          _Z35group_norm_nhwc_bwd_one_pass_kernelI11Fp32IOFp32WLi512ELi80ELi640EEv26Group_norm_nhwc_bwd_params,@"STO_CUDA_ENTRY STV_DEFAULT"
_Z35group_norm_nhwc_bwd_one_pass_kernelI11Fp32IOFp32WLi512ELi80ELi640EEv26Group_norm_nhwc_bwd_params:
.text._Z35group_norm_nhwc_bwd_one_pass_kernelI11Fp32IOFp32WLi512ELi80ELi640EEv26Group_norm_nhwc_bwd_params:
        /* <DEDUP_REMOVED lines=28> */
.L_x_1440:
        /* <DEDUP_REMOVED lines=31> */
[----:B------:R-:W-:Y:S01]  /*03b0*/  UISETP.GE.AND UP2, UPT, UR12, URZ, UPT ;  /* 0x000000ff0c00728c */ /* 0x000fe2000bf46270 */
[----:B------:R-:W-:Y:S01]  /*03c0*/  IADD3 R18, PT, PT, R0, 0x10, RZ ;  /* 0x0000001000127810 */ /* 0x000fe20007ffe0ff */
[----:B------:R-:W-:-:S02]  /*03d0*/  ULOP3.LUT UR9, URZ, UR14, URZ, 0x33, !UPT ;  /* 0x0000000eff097292 */ /* 0x000fc4000f8e33ff */
[----:B------:R-:W-:Y:S02]  /*03e0*/  UISETP.NE.AND UP0, UPT, UR14, URZ, UPT ;  /* 0x000000ff0e00728c */ /* 0x000fe4000bf05270 */
[----:B------:R-:W-:Y:S02]  /*03f0*/  @!UP4 UIADD3 UR5, UPT, UPT, -UR5, URZ, URZ ;  /* 0x000000ff0505c290 */ /* 0x000fe4000fffe1ff */
[----:B------:R-:W-:Y:S01]  /*0400*/  @UP1 UIADD3 UR7, UPT, UPT, UR7, 0x1, URZ ;  /* 0x0000000107071890 */ /* 0x000fe2000fffe0ff */
[----:B------:R-:W-:Y:S01]  /*0410*/  ISETP.GE.U32.AND P1, PT, R18, UR16, PT ;  /* 0x0000001012007c0c */ /* 0x000fe2000bf26070 */
[----:B------:R-:W-:Y:S01]  /*0420*/  USEL UR13, UR9, UR5, !UP0 ;  /* 0x00000005090d7287 */ /* 0x000fe2000c000000 */
[----:B------:R-:W-:Y:S01]  /*0430*/  SHF.R.S32.HI R13, RZ, 0x1f, R18 ;  /* 0x0000001fff0d7819 */ /* 0x000fe20000011412 */
[----:B------:R-:W-:Y:S02]  /*0440*/  @!UP2 UIADD3 UR7, UPT, UPT, -UR7, URZ, URZ ;  /* 0x000000ff0707a290 */ /* 0x000fe4000fffe1ff */
[----:B------:R-:W-:Y:S01]  /*0450*/  UIMAD UR5, UR13, 0x50, URZ ;  /* 0x000000500d0578a4 */ /* 0x000fe2000f8e02ff */
[----:B------:R-:W-:Y:S01]  /*0460*/  ISETP.GE.AND.EX P4, PT, R13, UR17, PT, P1 ;  /* 0x000000110d007c0c */ /* 0x000fe2000bf86310 */
[----:B------:R-:W-:Y:S01]  /*0470*/  USEL UR7, UR9, UR7, !UP0 ;  /* 0x0000000709077287 */ /* 0x000fe2000c000000 */
[----:B------:R-:W-:-:S03]  /*0480*/  IADD3 R25, PT, PT, R0, 0x20, RZ ;  /* 0x0000002000197810 */ /* 0x000fc60007ffe0ff */
[----:B------:R-:W-:Y:S02]  /*0490*/  MOV R3, UR5 ;  /* 0x0000000500037c02 */ /* 0x000fe40008000f00 */
[----:B------:R-:W-:Y:S02]  /*04a0*/  ISETP.GE.U32.AND P1, PT, R25, UR16, PT ;  /* 0x0000001019007c0c */ /* 0x000fe4000bf26070 */
[----:B------:R-:W-:-:S04]  /*04b0*/  SHF.R.S32.HI R17, RZ, 0x1f, R25 ;  /* 0x0000001fff117819 */ /* 0x000fc80000011419 */
[----:B------:R-:W0:Y:S01]  /*04c0*/  @!P4 LDC.64 R6, c[0x0][0x3f8] ;  /* 0x0000fe00ff06cb82 */ /* 0x000e220000000a00 */
[----:B------:R-:W-:Y:S02]  /*04d0*/  ISETP.GE.AND.EX P3, PT, R17, UR17, PT, P1 ;  /* 0x0000001111007c0c */ /* 0x000fe4000bf66310 */
[----:B------:R-:W-:-:S04]  /*04e0*/  LOP3.LUT R22, R22, 0xfeffffff, RZ, 0xc0, !PT ;  /* 0xfeffffff16167812 */ /* 0x000fc800078ec0ff */
[----:B------:R-:W-:Y:S02]  /*04f0*/  @P4 LOP3.LUT R22, R22, 0x1000000, RZ, 0xfc, !PT ;  /* 0x0100000016164812 */ /* 0x000fe400078efcff */
[----:B------:R-:W-:Y:S02]  /*0500*/  IADD3 R21, PT, PT, R0, 0x30, RZ ;  /* 0x0000003000157810 */ /* 0x000fe40007ffe0ff */
[----:B------:R-:W-:-:S03]  /*0510*/  LOP3.LUT R22, R22, 0xff7fffff, RZ, 0xc0, !PT ;  /* 0xff7fffff16167812 */ /* 0x000fc600078ec0ff */
[----:B------:R-:W1:Y:S01]  /*0520*/  @!P3 LDC.64 R26, c[0x0][0x3f8] ;  /* 0x0000fe00ff1abb82 */ /* 0x000e620000000a00 */
[----:B------:R-:W-:Y:S02]  /*0530*/  @P3 LOP3.LUT R22, R22, 0x800000, RZ, 0xfc, !PT ;  /* 0x0080000016163812 */ /* 0x000fe400078efcff */
[----:B------:R-:W-:Y:S02]  /*0540*/  ISETP.GE.U32.AND P1, PT, R21, UR16, PT ;  /* 0x0000001015007c0c */ /* 0x000fe4000bf26070 */
[----:B------:R-:W-:Y:S02]  /*0550*/  SHF.R.S32.HI R23, RZ, 0x1f, R21 ;  /* 0x0000001fff177819 */ /* 0x000fe40000011415 */
[----:B------:R-:W-:Y:S02]  /*0560*/  IADD3 R37, PT, PT, R0, 0x40, RZ ;  /* 0x0000004000257810 */ /* 0x000fe40007ffe0ff */
[----:B------:R-:W-:Y:S02]  /*0570*/  ISETP.GE.AND.EX P6, PT, R23, UR17, PT, P1 ;  /* 0x0000001117007c0c */ /* 0x000fe4000bfc6310 */
[----:B------:R-:W-:-:S11]  /*0580*/  ISETP.GE.U32.AND P1, PT, R37, UR16, PT ;  /* 0x0000001025007c0c */ /* 0x000fd6000bf26070 */
[----:B------:R-:W4:Y:S08]  /*0590*/  @!P6 LDC.64 R28, c[0x0][0x3f8] ;  /* 0x0000fe00ff1ceb82 */ /* 0x000f300000000a00 */
[----:B------:R-:W4:Y:S01]  /*05a0*/  @!P6 LDC.64 R38, c[0x0][0x398] ;  /* 0x0000e600ff26eb82 */ /* 0x000f220000000a00 */
[----:B--2---:R-:W-:-:S13]  /*05b0*/  ISETP.GE.AND.EX P0, PT, R10, UR17, PT, P0 ;  /* 0x000000110a007c0c */ /* 0x004fda000bf06300 */
[----:B------:R-:W2:Y:S01]  /*05c0*/  @!P0 LDC.64 R14, c[0x0][0x3f8] ;  /* 0x0000fe00ff0e8b82 */ /* 0x000ea20000000a00 */
[----:B---3--:R-:W-:Y:S01]  /*05d0*/  IADD3 R2, P2, PT, R5, UR5, RZ ;  /* 0x0000000505027c10 */ /* 0x008fe2000ff5e0ff */
[----:B------:R-:W-:Y:S01]  /*05e0*/  USHF.R.S32.HI UR5, URZ, 0x1f, UR7 ;  /* 0x0000001fff057899 */ /* 0x000fe20008011407 */
[----:B------:R-:W-:Y:S02]  /*05f0*/  MOV R5, UR18 ;  /* 0x0000001200057c02 */ /* 0x000fe40008000f00 */
[----:B------:R-:W-:Y:S01]  /*0600*/  LEA.HI.X.SX32 R3, R3, RZ, 0x1, P2 ;  /* 0x000000ff03037211 */ /* 0x000fe200010f0eff */
[----:B------:R-:W-:Y:S01]  /*0610*/  UIMAD UR5, UR5, UR18, URZ ;  /* 0x00000012050572a4 */ /* 0x000fe2000f8e02ff */
[----:B------:R-:W-:Y:S01]  /*0620*/  @!P0 SHF.R.S32.HI R10, RZ, 0x1f, R0 ;  /* 0x0000001fff0a8819 */ /* 0x000fe20000011400 */
[----:B------:R-:W3:Y:S02]  /*0630*/  @!P0 LDC.64 R8, c[0x0][0x398] ;  /* 0x0000e600ff088b82 */ /* 0x000ee40000000a00 */
[----:B------:R-:W-:-:S02]  /*0640*/  UIMAD UR5, UR7, UR19, UR5 ;  /* 0x00000013070572a4 */ /* 0x000fc4000f8e0205 */
[----:B------:R-:W-:-:S04]  /*0650*/  IMAD.WIDE.U32 R2, R5, UR7, R2 ;  /* 0x0000000705027c25 */ /* 0x000fc8000f8e0002 */
[----:B------:R-:W1:Y:S01]  /*0660*/  @!P0 LDC.64 R40, c[0x0][0x3a0] ;  /* 0x0000e800ff288b82 */ /* 0x000e620000000a00 */
[----:B------:R-:W-:Y:S01]  /*0670*/  IADD3 R5, PT, PT, R3, UR5, RZ ;  /* 0x0000000503057c10 */ /* 0x000fe2000fffe0ff */
[----:B--2---:R-:W-:Y:S01]  /*0680*/  @!P0 IMAD R4, R10, R14, RZ ;  /* 0x0000000e0a048224 */ /* 0x004fe200078e02ff */
[----:B------:R2:W-:Y:S01]  /*0690*/  @!P0 STL [R1+0x4a4], R10 ;  /* 0x0004a40a01008387 */ /* 0x0005e20000100800 */
[C---:B------:R-:W-:Y:S01]  /*06a0*/  IADD3 R44, PT, PT, R0.reuse, 0x80, RZ ;  /* 0x00000080002c7810 */ /* 0x040fe20007ffe0ff */
[----:B------:R-:W4:Y:S01]  /*06b0*/  LDCU.64 UR6, c[0x0][0x3b8] ;  /* 0x00007700ff0677ac */ /* 0x000f220008000a00 */
[----:B------:R-:W-:Y:S01]  /*06c0*/  @!P0 IMAD R15, R0, R15, R4 ;  /* 0x0000000f000f8224 */ /* 0x000fe200078e0204 */
[----:B------:R-:W-:-:S05]  /*06d0*/  @!P0 MOV R4, R2 ;  /* 0x0000000200048202 */ /* 0x000fca0000000f00 */
[----:B--2---:R-:W-:-:S05]  /*06e0*/  @!P0 IMAD.WIDE.U32 R10, R0, R14, R4 ;  /* 0x0000000e000a8225 */ /* 0x004fca00078e0004 */
[----:B------:R-:W-:Y:S02]  /*06f0*/  @!P0 IADD3 R15, PT, PT, R11, R15, RZ ;  /* 0x0000000f0b0f8210 */ /* 0x000fe40007ffe0ff */
[C---:B------:R-:W-:Y:S02]  /*0700*/  @!P0 SHF.L.U32 R11, R10.reuse, 0x2, RZ ;  /* 0x000000020a0b8819 */ /* 0x040fe400000006ff */
[----:B------:R-:W-:Y:S02]  /*0710*/  @!P0 SHF.L.U64.HI R12, R10, 0x2, R15 ;  /* 0x000000020a0c8819 */ /* 0x000fe4000001020f */
[----:B---3--:R-:W-:Y:S01]  /*0720*/  @!P0 IADD3 R8, P3, PT, R11, R8, RZ ;  /* 0x000000080b088210 */ /* 0x008fe20007f7e0ff */
[----:B0-----:R-:W-:Y:S01]  /*0730*/  @!P4 IMAD R14, R13, R6, RZ ;  /* 0x000000060d0ec224 */ /* 0x001fe200078e02ff */
[----:B-1----:R-:W-:Y:S02]  /*0740*/  @!P0 IADD3 R40, P2, PT, R11, R40, RZ ;  /* 0x000000280b288210 */ /* 0x002fe40007f5e0ff */
[----:B------:R-:W0:Y:S01]  /*0750*/  @!P4 LDC.64 R10, c[0x0][0x3a0] ;  /* 0x0000e800ff0acb82 */ /* 0x000e220000000a00 */
[----:B------:R-:W-:Y:S01]  /*0760*/  @!P0 IADD3.X R9, PT, PT, R12, R9, RZ, P3, !PT ;  /* 0x000000090c098210 */ /* 0x000fe20001ffe4ff */
[----:B------:R-:W-:Y:S01]  /*0770*/  @!P4 IMAD R31, R18, R7, R14 ;  /* 0x00000007121fc224 */ /* 0x000fe200078e020e */
[----:B------:R-:W-:-:S02]  /*0780*/  LOP3.LUT P3, RZ, R22, 0x800000, RZ, 0xc0, !PT ;  /* 0x0080000016ff7812 */ /* 0x000fc4000786c0ff */
[----:B------:R-:W-:Y:S02]  /*0790*/  SHF.R.S32.HI R7, RZ, 0x1f, R37 ;  /* 0x0000001fff077819 */ /* 0x000fe40000011425 */
[----:B------:R-:W-:Y:S02]  /*07a0*/  @!P4 MOV R14, R2 ;  /* 0x00000002000ec202 */ /* 0x000fe40000000f00 */
[----:B------:R-:W-:Y:S02]  /*07b0*/  @!P4 MOV R15, R5 ;  /* 0x00000005000fc202 */ /* 0x000fe40000000f00 */
[----:B------:R-:W-:Y:S02]  /*07c0*/  ISETP.GE.AND.EX P5, PT, R7, UR17, PT, P1 ;  /* 0x0000001107007c0c */ /* 0x000fe4000bfa6310 */
[----:B------:R-:W-:Y:S01]  /*07d0*/  LOP3.LUT R22, R22, 0xffbfffff, RZ, 0xc0, !PT ;  /* 0xffbfffff16167812 */ /* 0x000fe200078ec0ff */
[----:B------:R-:W-:Y:S01]  /*07e0*/  @!P4 IMAD.WIDE.U32 R18, R18, R6, R14 ;  /* 0x000000061212c225 */ /* 0x000fe200078e000e */
[----:B------:R-:W-:Y:S01]  /*07f0*/  @!P0 IADD3.X R41, PT, PT, R12, R41, RZ, P2, !PT ;  /* 0x000000290c298210 */ /* 0x000fe200017fe4ff */
[----:B------:R-:W1:Y:S01]  /*0800*/  @!P3 LDC.64 R14, c[0x0][0x3a0] ;  /* 0x0000e800ff0ebb82 */ /* 0x000e620000000a00 */
[----:B------:R-:W-:Y:S01]  /*0810*/  @P6 LOP3.LUT R22, R22, 0x400000, RZ, 0xfc, !PT ;  /* 0x0040000016166812 */ /* 0x000fe200078efcff */
[----:B------:R-:W-:Y:S01]  /*0820*/  @!P3 IMAD R20, R17, R26, RZ ;  /* 0x0000001a1114b224 */ /* 0x000fe200078e02ff */
[----:B------:R-:W-:-:S02]  /*0830*/  IADD3 R6, PT, PT, R0, 0x50, RZ ;  /* 0x0000005000067810 */ /* 0x000fc40007ffe0ff */
[----:B------:R-:W-:-:S03]  /*0840*/  LOP3.LUT R22, R22, 0xffdfffff, RZ, 0xc0, !PT ;  /* 0xffdfffff16167812 */ /* 0x000fc600078ec0ff */
[----:B------:R-:W2:Y:S01]  /*0850*/  @!P4 LDC.64 R12, c[0x0][0x398] ;  /* 0x0000e600ff0ccb82 */ /* 0x000ea20000000a00 */
[----:B------:R-:W-:Y:S01]  /*0860*/  @!P4 IADD3 R19, PT, PT, R19, R31, RZ ;  /* 0x0000001f1313c210 */ /* 0x000fe20007ffe0ff */
[----:B------:R-:W-:Y:S01]  /*0870*/  @!P3 IMAD R33, R25, R27, R20 ;  /* 0x0000001b1921b224 */ /* 0x000fe200078e0214 */
[----:B------:R-:W-:Y:S02]  /*0880*/  @!P4 SHF.L.U32 R31, R18, 0x2, RZ ;  /* 0x00000002121fc819 */ /* 0x000fe400000006ff */
[----:B------:R-:W-:Y:S02]  /*0890*/  ISETP.GE.U32.AND P2, PT, R6, UR16, PT ;  /* 0x0000001006007c0c */ /* 0x000fe4000bf46070 */
[----:B------:R-:W-:Y:S01]  /*08a0*/  SHF.R.S32.HI R20, RZ, 0x1f, R6 ;  /* 0x0000001fff147819 */ /* 0x000fe20000011406 */
[----:B------:R-:W3:Y:S01]  /*08b0*/  @!P3 LDC.64 R16, c[0x0][0x398] ;  /* 0x0000e600ff10bb82 */ /* 0x000ee20000000a00 */
[----:B------:R-:W-:Y:S02]  /*08c0*/  @P5 LOP3.LUT R22, R22, 0x200000, RZ, 0xfc, !PT ;  /* 0x0020000016165812 */ /* 0x000fe400078efcff */
[----:B------:R-:W-:-:S02]  /*08d0*/  @!P4 SHF.L.U64.HI R24, R18, 0x2, R19 ;  /* 0x000000021218c819 */ /* 0x000fc40000010213 */
[----:B0-----:R-:W-:Y:S02]  /*08e0*/  @!P4 IADD3 R10, P1, PT, R31, R10, RZ ;  /* 0x0000000a1f0ac210 */ /* 0x001fe40007f3e0ff */
[----:B------:R-:W-:Y:S01]  /*08f0*/  ISETP.GE.AND.EX P4, PT, R20, UR17, PT, P2 ;  /* 0x0000001114007c0c */ /* 0x000fe2000bf86320 */
[----:B------:R-:W0:Y:S01]  /*0900*/  @!P5 LDC.64 R34, c[0x0][0x3f8] ;  /* 0x0000fe00ff22db82 */ /* 0x000e220000000a00 */
[----:B------:R-:W-:Y:S02]  /*0910*/  LOP3.LUT P2, RZ, R22, 0x1000000, RZ, 0xc0, !PT ;  /* 0x0100000016ff7812 */ /* 0x000fe4000784c0ff */
[----:B------:R-:W-:Y:S02]  /*0920*/  @!P3 MOV R18, R2 ;  /* 0x000000020012b202 */ /* 0x000fe40000000f00 */
[----:B------:R-:W-:-:S03]  /*0930*/  @!P3 MOV R19, R5 ;  /* 0x000000050013b202 */ /* 0x000fc60000000f00 */
[----:B------:R-:W-:-:S03]  /*0940*/  @!P3 IMAD.WIDE.U32 R26, R25, R26, R18 ;  /* 0x0000001a191ab225 */ /* 0x000fc600078e0012 */
[----:B------:R-:W0:Y:S03]  /*0950*/  @!P6 LDC.64 R18, c[0x0][0x3a0] ;  /* 0x0000e800ff12eb82 */ /* 0x000e260000000a00 */
[----:B------:R-:W-:Y:S02]  /*0960*/  @!P2 IADD3.X R11, PT, PT, R24, R11, RZ, P1, !PT ;  /* 0x0000000b180ba210 */ /* 0x000fe40000ffe4ff */
[----:B--2---:R-:W-:Y:S02]  /*0970*/  @!P2 IADD3 R12, P1, PT, R31, R12, RZ ;  /* 0x0000000c1f0ca210 */ /* 0x004fe40007f3e0ff */
[----:B------:R-:W-:Y:S02]  /*0980*/  @!P3 IADD3 R27, PT, PT, R27, R33, RZ ;  /* 0x000000211b1bb210 */ /* 0x000fe40007ffe0ff */
[----:B------:R-:W-:Y:S01]  /*0990*/  @!P3 SHF.L.U32 R25, R26, 0x2, RZ ;  /* 0x000000021a19b819 */ /* 0x000fe200000006ff */
[----:B------:R-:W2:Y:S01]  /*09a0*/  @!P4 LDC.64 R32, c[0x0][0x3f8] ;  /* 0x0000fe00ff20cb82 */ /* 0x000ea20000000a00 */
[----:B------:R-:W-:Y:S01]  /*09b0*/  @!P2 IADD3.X R13, PT, PT, R24, R13, RZ, P1, !PT ;  /* 0x0000000d180da210 */ /* 0x000fe20000ffe4ff */
[----:B----4-:R-:W-:Y:S01]  /*09c0*/  @!P6 IMAD R24, R23, R28, RZ ;  /* 0x0000001c1718e224 */ /* 0x010fe200078e02ff */
[----:B------:R-:W-:-:S02]  /*09d0*/  @!P3 SHF.L.U64.HI R26, R26, 0x2, R27 ;  /* 0x000000021a1ab819 */ /* 0x000fc4000001021b */
[----:B-1----:R-:W-:Y:S01]  /*09e0*/  @!P3 IADD3 R14, P1, PT, R25, R14, RZ ;  /* 0x0000000e190eb210 */ /* 0x002fe20007f3e0ff */
[----:B------:R-:W-:Y:S01]  /*09f0*/  @!P6 IMAD R23, R21, R29, R24 ;  /* 0x0000001d1517e224 */ /* 0x000fe200078e0218 */
[----:B------:R-:W-:Y:S02]  /*0a00*/  @!P6 MOV R24, R2 ;  /* 0x000000020018e202 */ /* 0x000fe40000000f00 */
[----:B------:R-:W-:Y:S02]  /*0a10*/  @!P3 IADD3.X R15, PT, PT, R26, R15, RZ, P1, !PT ;  /* 0x0000000f1a0fb210 */ /* 0x000fe40000ffe4ff */
[----:B---3--:R-:W-:Y:S02]  /*0a20*/  @!P3 IADD3 R16, P1, PT, R25, R16, RZ ;  /* 0x000000101910b210 */ /* 0x008fe40007f3e0ff */
[----:B------:R-:W-:-:S03]  /*0a30*/  @!P6 MOV R25, R5 ;  /* 0x000000050019e202 */ /* 0x000fc60000000f00 */
[----:B------:R-:W-:-:S03]  /*0a40*/  @!P6 IMAD.WIDE.U32 R28, R21, R28, R24 ;  /* 0x0000001c151ce225 */ /* 0x000fc600078e0018 */
[----:B------:R-:W1:Y:S01]  /*0a50*/  @!P5 LDC.64 R24, c[0x0][0x3a0] ;  /* 0x0000e800ff18db82 */ /* 0x000e620000000a00 */
[----:B0-----:R-:W-:Y:S01]  /*0a60*/  @!P5 IMAD R30, R7, R34, RZ ;  /* 0x00000022071ed224 */ /* 0x001fe200078e02ff */
[----:B------:R-:W-:Y:S02]  /*0a70*/  @!P6 IADD3 R21, PT, PT, R29, R23, RZ ;  /* 0x000000171d15e210 */ /* 0x000fe40007ffe0ff */
[----:B------:R-:W-:Y:S02]  /*0a80*/  @!P3 IADD3.X R17, PT, PT, R26, R17, RZ, P1, !PT ;  /* 0x000000111a11b210 */ /* 0x000fe40000ffe4ff */
[C---:B------:R-:W-:Y:S01]  /*0a90*/  @!P6 SHF.L.U64.HI R7, R28.reuse, 0x2, R21 ;  /* 0x000000021c07e819 */ /* 0x040fe20000010215 */
[----:B------:R-:W-:Y:S01]  /*0aa0*/  @!P5 IMAD R21, R37, R35, R30 ;  /* 0x000000232515d224 */ /* 0x000fe200078e021e */
[----:B------:R-:W-:Y:S01]  /*0ab0*/  @!P6 SHF.L.U32 R23, R28, 0x2, RZ ;  /* 0x000000021c17e819 */ /* 0x000fe200000006ff */
[----:B------:R-:W0:Y:S01]  /*0ac0*/  @!P5 LDC.64 R26, c[0x0][0x398] ;  /* 0x0000e600ff1adb82 */ /* 0x000e220000000a00 */
[----:B------:R-:W-:-:S02]  /*0ad0*/  @!P5 MOV R30, R2 ;  /* 0x00000002001ed202 */ /* 0x000fc40000000f00 */
[----:B------:R-:W-:Y:S02]  /*0ae0*/  @!P5 MOV R31, R5 ;  /* 0x00000005001fd202 */ /* 0x000fe40000000f00 */
[----:B------:R-:W-:-:S03]  /*0af0*/  @!P6 IADD3 R18, P1, PT, R23, R18, RZ ;  /* 0x000000121712e210 */ /* 0x000fc60007f3e0ff */
[----:B------:R-:W3:Y:S01]  /*0b00*/  @!P4 LDC.64 R28, c[0x0][0x3a0] ;  /* 0x0000e800ff1ccb82 */ /* 0x000ee20000000a00 */
[----:B------:R-:W-:Y:S01]  /*0b10*/  @!P5 IMAD.WIDE.U32 R34, R37, R34, R30 ;  /* 0x000000222522d225 */ /* 0x000fe200078e001e */
[----:B------:R-:W-:Y:S02]  /*0b20*/  @!P6 IADD3.X R19, PT, PT, R7, R19, RZ, P1, !PT ;  /* 0x000000130713e210 */ /* 0x000fe40000ffe4ff */
[----:B------:R-:W-:Y:S01]  /*0b30*/  @!P6 IADD3 R38, P1, PT, R23, R38, RZ ;  /* 0x000000261726e210 */ /* 0x000fe20007f3e0ff */
[----:B--2---:R-:W-:Y:S01]  /*0b40*/  @!P4 IMAD R20, R20, R32, RZ ;  /* 0x000000201414c224 */ /* 0x004fe200078e02ff */
[----:B------:R-:W-:Y:S02]  /*0b50*/  @!P5 IADD3 R21, PT, PT, R35, R21, RZ ;  /* 0x000000152315d210 */ /* 0x000fe40007ffe0ff */
[----:B------:R-:W2:Y:S01]  /*0b60*/  @!P4 LDC.64 R30, c[0x0][0x398] ;  /* 0x0000e600ff1ecb82 */ /* 0x000ea20000000a00 */
[----:B------:R-:W-:Y:S01]  /*0b70*/  @!P6 IADD3.X R39, PT, PT, R7, R39, RZ, P1, !PT ;  /* 0x000000270727e210 */ /* 0x000fe20000ffe4ff */
[----:B------:R-:W-:Y:S01]  /*0b80*/  @!P4 IMAD R33, R6, R33, R20 ;  /* 0x000000210621c224 */ /* 0x000fe200078e0214 */
[----:B------:R-:W-:-:S02]  /*0b90*/  @!P5 SHF.L.U32 R7, R34, 0x2, RZ ;  /* 0x000000022207d819 */ /* 0x000fc400000006ff */
[----:B------:R-:W-:Y:S02]  /*0ba0*/  @!P5 SHF.L.U64.HI R34, R34, 0x2, R21 ;  /* 0x000000022222d819 */ /* 0x000fe40000010215 */
[----:B------:R-:W-:Y:S02]  /*0bb0*/  @!P4 MOV R20, R2 ;  /* 0x000000020014c202 */ /* 0x000fe40000000f00 */
[----:B------:R-:W-:Y:S02]  /*0bc0*/  @!P4 MOV R21, R5 ;  /* 0x000000050015c202 */ /* 0x000fe40000000f00 */
[----:B-1----:R-:W-:Y:S01]  /*0bd0*/  @!P5 IADD3 R24, P1, PT, R7, R24, RZ ;  /* 0x000000180718d210 */ /* 0x002fe20007f3e0ff */
[----:B------:R-:W-:-:S03]  /*0be0*/  @!P4 IMAD.WIDE.U32 R20, R6, R32, R20 ;  /* 0x000000200614c225 */ /* 0x000fc600078e0014 */
[----:B------:R-:W-:Y:S02]  /*0bf0*/  @!P5 IADD3.X R25, PT, PT, R34, R25, RZ, P1, !PT ;  /* 0x000000192219d210 */ /* 0x000fe40000ffe4ff */
[----:B0-----:R-:W-:Y:S02]  /*0c00*/  @!P5 IADD3 R26, P1, PT, R7, R26, RZ ;  /* 0x0000001a071ad210 */ /* 0x001fe40007f3e0ff */
[----:B------:R-:W-:Y:S02]  /*0c10*/  @!P4 IADD3 R21, PT, PT, R21, R33, RZ ;  /* 0x000000211515c210 */ /* 0x000fe40007ffe0ff */
[----:B------:R-:W-:Y:S02]  /*0c20*/  @!P4 SHF.L.U32 R7, R20, 0x2, RZ ;  /* 0x000000021407c819 */ /* 0x000fe400000006ff */
[----:B------:R-:W-:Y:S02]  /*0c30*/  @!P5 IADD3.X R27, PT, PT, R34, R27, RZ, P1, !PT ;  /* 0x0000001b221bd210 */ /* 0x000fe40000ffe4ff */
[----:B------:R-:W-:-:S02]  /*0c40*/  @!P4 SHF.L.U64.HI R20, R20, 0x2, R21 ;  /* 0x000000021414c819 */ /* 0x000fc40000010215 */
[C---:B---3--:R-:W-:Y:S02]  /*0c50*/  @!P4 IADD3 R28, P1, PT, R7.reuse, R28, RZ ;  /* 0x0000001c071cc210 */ /* 0x048fe40007f3e0ff */
[----:B------:R-:W-:Y:S02]  /*0c60*/  IADD3 R23, PT, PT, R0, 0x60, RZ ;  /* 0x0000006000177810 */ /* 0x000fe40007ffe0ff */
[C---:B------:R-:W-:Y:S02]  /*0c70*/  @!P4 IADD3.X R29, PT, PT, R20.reuse, R29, RZ, P1, !PT ;  /* 0x0000001d141dc210 */ /* 0x040fe40000ffe4ff */
[----:B--2---:R-:W-:Y:S02]  /*0c80*/  @!P4 IADD3 R30, P1, PT, R7, R30, RZ ;  /* 0x0000001e071ec210 */ /* 0x004fe40007f3e0ff */
        /* <DEDUP_REMOVED lines=10> */
[----:B------:R-:W-:Y:S02]  /*0d30*/  @!P2 IMAD.WIDE.U32 R6, R23, R6, R20 ;  /* 0x000000061706a225 */ /* 0x000fe400078e0014 */
[----:B------:R-:W0:Y:S03]  /*0d40*/  @!P2 LDC.64 R20, c[0x0][0x398] ;  /* 0x0000e600ff14ab82 */ /* 0x000e260000000a00 */
[----:B------:R-:W-:Y:S02]  /*0d50*/  @!P2 IADD3 R7, PT, PT, R7, R35, RZ ;  /* 0x000000230707a210 */ /* 0x000fe40007ffe0ff */
[C---:B------:R-:W-:Y:S02]  /*0d60*/  @!P2 SHF.L.U32 R35, R6.reuse, 0x2, RZ ;  /* 0x000000020623a819 */ /* 0x040fe400000006ff */
[----:B------:R-:W-:Y:S02]  /*0d70*/  @!P2 SHF.L.U64.HI R6, R6, 0x2, R7 ;  /* 0x000000020606a819 */ /* 0x000fe40000010207 */
[----:B-1----:R-:W-:-:S02]  /*0d80*/  @!P2 IADD3 R32, P1, PT, R35, R32, RZ ;  /* 0x000000202320a210 */ /* 0x002fc40007f3e0ff */
[----:B------:R-:W-:Y:S02]  /*0d90*/  LOP3.LUT R22, R22, 0xffefffff, RZ, 0xc0, !PT ;  /* 0xffefffff16167812 */ /* 0x000fe400078ec0ff */
[----:B------:R-:W-:Y:S02]  /*0da0*/  @!P2 IADD3.X R33, PT, PT, R6, R33, RZ, P1, !PT ;  /* 0x000000210621a210 */ /* 0x000fe40000ffe4ff */
[----:B------:R-:W-:Y:S02]  /*0db0*/  @P4 LOP3.LUT R22, R22, 0x100000, RZ, 0xfc, !PT ;  /* 0x0010000016164812 */ /* 0x000fe400078efcff */
[----:B------:R-:W-:Y:S02]  /*0dc0*/  IADD3 R23, PT, PT, R0, 0x70, RZ ;  /* 0x0000007000177810 */ /* 0x000fe40007ffe0ff */
[----:B------:R-:W-:Y:S02]  /*0dd0*/  LOP3.LUT R22, R22, 0xfff7ffff, RZ, 0xc0, !PT ;  /* 0xfff7ffff16167812 */ /* 0x000fe400078ec0ff */
[----:B0-----:R-:W-:-:S04]  /*0de0*/  @!P2 IADD3 R34, P1, PT, R35, R20, RZ ;  /* 0x000000142322a210 */ /* 0x001fc80007f3e0ff */
[----:B------:R-:W-:Y:S02]  /*0df0*/  @!P2 IADD3.X R35, PT, PT, R6, R21, RZ, P1, !PT ;  /* 0x000000150623a210 */ /* 0x000fe40000ffe4ff */
[----:B------:R-:W-:Y:S02]  /*0e00*/  SHF.R.S32.HI R21, RZ, 0x1f, R23 ;  /* 0x0000001fff157819 */ /* 0x000fe40000011417 */
[----:B------:R-:W-:Y:S02]  /*0e10*/  ISETP.GE.U32.AND P1, PT, R23, UR16, PT ;  /* 0x0000001017007c0c */ /* 0x000fe4000bf26070 */
[----:B------:R-:W-:Y:S02]  /*0e20*/  @P2 LOP3.LUT R22, R22, 0x80000, RZ, 0xfc, !PT ;  /* 0x0008000016162812 */ /* 0x000fe400078efcff */
        /* <DEDUP_REMOVED lines=14> */
[----:B------:R-:W-:Y:S02]  /*0f10*/  LOP3.LUT R22, R22, 0xfffbffff, RZ, 0xc0, !PT ;  /* 0xfffbffff16167812 */ /* 0x000fe400078ec0ff */
[----:B------:R-:W-:Y:S02]  /*0f20*/  SHF.R.S32.HI R23, RZ, 0x1f, R44 ;  /* 0x0000001fff177819 */ /* 0x000fe4000001142c */
[----:B------:R-:W-:Y:S02]  /*0f30*/  @P2 LOP3.LUT R22, R22, 0x40000, RZ, 0xfc, !PT ;  /* 0x0004000016162812 */ /* 0x000fe400078efcff */
[----:B0-----:R-:W-:-:S04]  /*0f40*/  @!P2 IADD3 R42, P1, PT, R21, R6, RZ ;  /* 0x00000006152aa210 */ /* 0x001fc80007f3e0ff */
[----:B------:R-:W-:Y:S02]  /*0f50*/  @!P2 IADD3.X R43, PT, PT, R20, R7, RZ, P1, !PT ;  /* 0x00000007142ba210 */ /* 0x000fe40000ffe4ff */
[----:B------:R-:W-:-:S03]  /*0f60*/  ISETP.GE.U32.AND P1, PT, R44, UR16, PT ;  /* 0x000000102c007c0c */ /* 0x000fc6000bf26070 */
[----:B------:R0:W-:Y:S01]  /*0f70*/  @!P2 STL.64 [R1+0x308], R42 ;  /* 0x0003082a0100a387 */ /* 0x0001e20000100a00 */
[----:B------:R-:W-:-:S13]  /*0f80*/  ISETP.GE.AND.EX P2, PT, R23, UR17, PT, P1 ;  /* 0x0000001117007c0c */ /* 0x000fda000bf46310 */
[----:B------:R-:W1:Y:S08]  /*0f90*/  @!P2 LDC.64 R20, c[0x0][0x3f8] ;  /* 0x0000fe00ff14ab82 */ /* 0x000e700000000a00 */
[----:B------:R-:W2:Y:S01]  /*0fa0*/  @!P2 LDC.64 R6, c[0x0][0x3a0] ;  /* 0x0000e800ff06ab82 */ /* 0x000ea20000000a00 */
[----:B0-----:R-:W-:Y:S02]  /*0fb0*/  @!P2 MOV R42, R2 ;  /* 0x00000002002aa202 */ /* 0x001fe40000000f00 */
[----:B------:R-:W-:Y:S01]  /*0fc0*/  @!P2 MOV R43, R5 ;  /* 0x00000005002ba202 */ /* 0x000fe20000000f00 */
[----:B-1----:R-:W-:-:S04]  /*0fd0*/  @!P2 IMAD R23, R23, R20, RZ ;  /* 0x000000141717a224 */ /* 0x002fc800078e02ff */
[C---:B------:R-:W-:Y:S02]  /*0fe0*/  @!P2 IMAD R23, R44.reuse, R21, R23 ;  /* 0x000000152c17a224 */ /* 0x040fe400078e0217 */
[----:B------:R-:W-:Y:S01]  /*0ff0*/  @!P2 IMAD.WIDE.U32 R20, R44, R20, R42 ;  /* 0x000000142c14a225 */ /* 0x000fe200078e002a */
[----:B------:R2:W-:Y:S04]  /*1000*/  STL.64 [R1+0x550], R8 ;  /* 0x0005500801007387 */ /* 0x0005e80000100a00 */
[----:B------:R-:W-:Y:S02]  /*1010*/  @!P2 IADD3 R23, PT, PT, R21, R23, RZ ;  /* 0x000000171517a210 */ /* 0x000fe40007ffe0ff */
[C---:B------:R-:W-:Y:S02]  /*1020*/  @!P2 SHF.L.U32 R21, R20.reuse, 0x2, RZ ;  /* 0x000000021415a819 */ /* 0x040fe400000006ff */
[----:B------:R-:W-:-:S02]  /*1030*/  @!P2 SHF.L.U64.HI R20, R20, 0x2, R23 ;  /* 0x000000021414a819 */ /* 0x000fc40000010217 */
[----:B--2---:R-:W-:-:S04]  /*1040*/  @!P2 IADD3 R8, P1, PT, R21, R6, RZ ;  /* 0x000000061508a210 */ /* 0x004fc80007f3e0ff */
        /* <DEDUP_REMOVED lines=14> */
[----:B------:R-:W-:Y:S02]  /*1130*/  @!P2 MOV R42, R2 ;  /* 0x00000002002aa202 */ /* 0x000fe40000000f00 */
[----:B------:R-:W-:Y:S01]  /*1140*/  @!P2 MOV R43, R5 ;  /* 0x00000005002ba202 */ /* 0x000fe20000000f00 */
[----:B-1----:R-:W-:-:S04]  /*1150*/  @!P2 IMAD R23, R23, R20, RZ ;  /* 0x000000141717a224 */ /* 0x002fc800078e02ff */
        /* <DEDUP_REMOVED lines=216> */
[----:B------:R0:W-:Y:S01]  /*1ee0*/  @!P2 STL.64 [R1+0x220], R8 ;  /* 0x000220080100a387 */ /* 0x0001e20000100a00 */
[----:B------:R-:W-:Y:S02]  /*1ef0*/  LOP3.LUT R22, R22, 0xffffff7f, RZ, 0xc0, !PT ;  /* 0xffffff7f16167812 */ /* 0x000fe400078ec0ff */
[----:B------:R-:W-:Y:S02]  /*1f00*/  SHF.R.S32.HI R23, RZ, 0x1f, R44 ;  /* 0x0000001fff177819 */ /* 0x000fe4000001142c */
[----:B------:R-:W-:-:S02]  /*1f10*/  @P2 LOP3.LUT R22, R22, 0x80, RZ, 0xfc, !PT ;  /* 0x0000008016162812 */ /* 0x000fc400078efcff */
[----:B0-----:R-:W-:-:S04]  /*1f20*/  @!P2 IADD3 R8, P1, PT, R21, R6, RZ ;  /* 0x000000061508a210 */ /* 0x001fc80007f3e0ff */
[----:B------:R-:W-:Y:S02]  /*1f30*/  @!P2 IADD3.X R9, PT, PT, R20, R7, RZ, P1, !PT ;  /* 0x000000071409a210 */ /* 0x000fe40000ffe4ff */
[----:B------:R-:W-:-:S04]  /*1f40*/  ISETP.GE.U32.AND P1, PT, R44, UR16, PT ;  /* 0x000000102c007c0c */ /* 0x000fc8000bf26070 */
[----:B------:R-:W-:-:S13]  /*1f50*/  ISETP.GE.AND.EX P2, PT, R23, UR17, PT, P1 ;  /* 0x0000001117007c0c */ /* 0x000fda000bf46310 */
[----:B------:R-:W0:Y:S08]  /*1f60*/  @!P2 LDC.64 R20, c[0x0][0x3f8] ;  /* 0x0000fe00ff14ab82 */ /* 0x000e300000000a00 */
[----:B------:R-:W1:Y:S01]  /*1f70*/  @!P2 LDC.64 R6, c[0x0][0x3a0] ;  /* 0x0000e800ff06ab82 */ /* 0x000e620000000a00 */
[----:B------:R-:W-:Y:S02]  /*1f80*/  @!P2 MOV R42, R2 ;  /* 0x00000002002aa202 */ /* 0x000fe40000000f00 */
[----:B------:R-:W-:Y:S01]  /*1f90*/  @!P2 MOV R43, R5 ;  /* 0x00000005002ba202 */ /* 0x000fe20000000f00 */
[----:B0-----:R-:W-:-:S04]  /*1fa0*/  @!P2 IMAD R23, R23, R20, RZ ;  /* 0x000000141717a224 */ /* 0x001fc800078e02ff */
[C---:B------:R-:W-:Y:S02]  /*1fb0*/  @!P2 IMAD R23, R44.reuse, R21, R23 ;  /* 0x000000152c17a224 */ /* 0x040fe400078e0217 */
[----:B------:R-:W-:Y:S01]  /*1fc0*/  @!P2 IMAD.WIDE.U32 R20, R44, R20, R42 ;  /* 0x000000142c14a225 */ /* 0x000fe200078e002a */
[----:B------:R1:W-:Y:S04]  /*1fd0*/  STL.64 [R1+0x540], R10 ;  /* 0x0005400a01007387 */ /* 0x0003e80000100a00 */
[----:B------:R-:W-:Y:S02]  /*1fe0*/  @!P2 IADD3 R23, PT, PT, R21, R23, RZ ;  /* 0x000000171517a210 */ /* 0x000fe40007ffe0ff */
[C---:B------:R-:W-:Y:S02]  /*1ff0*/  @!P2 SHF.L.U32 R21, R20.reuse, 0x2, RZ ;  /* 0x000000021415a819 */ /* 0x040fe400000006ff */
[----:B------:R-:W-:-:S02]  /*2000*/  @!P2 SHF.L.U64.HI R20, R20, 0x2, R23 ;  /* 0x000000021414a819 */ /* 0x000fc40000010217 */
[----:B-1----:R-:W-:-:S04]  /*2010*/  @!P2 IADD3 R10, P1, PT, R21, R6, RZ ;  /* 0x00000006150aa210 */ /* 0x002fc80007f3e0ff */
[----:B------:R-:W-:Y:S02]  /*2020*/  @!P2 IADD3.X R11, PT, PT, R20, R7, RZ, P1, !PT ;  /* 0x00000007140ba210 */ /* 0x000fe40000ffe4ff */
[----:B------:R-:W0:Y:S01]  /*2030*/  @!P2 LDC.64 R6, c[0x0][0x398] ;  /* 0x0000e600ff06ab82 */ /* 0x000e220000000a00 */
[----:B------:R0:W-:Y:S01]  /*2040*/  STL.64 [R1+0x548], R40 ;  /* 0x0005482801007387 */ /* 0x0001e20000100a00 */
[----:B------:R-:W-:Y:S02]  /*2050*/  IADD3 R44, PT, PT, R0, 0x140, RZ ;  /* 0x00000140002c7810 */ /* 0x000fe40007ffe0ff */
[----:B------:R-:W-:Y:S02]  /*2060*/  LOP3.LUT R22, R22, 0xffffffbf, RZ, 0xc0, !PT ;  /* 0xffffffbf16167812 */ /* 0x000fe400078ec0ff */
[----:B------:R-:W-:Y:S01]  /*2070*/  SHF.R.S32.HI R23, RZ, 0x1f, R44 ;  /* 0x0000001fff177819 */ /* 0x000fe2000001142c */
[----:B------:R1:W-:Y:S01]  /*2080*/  @!P2 STL.64 [R1+0x218], R10 ;  /* 0x0002180a0100a387 */ /* 0x0003e20000100a00 */
        /* <DEDUP_REMOVED lines=42> */
[----:B------:R-:W-:Y:S02]  /*2330*/  IADD3 R44, PT, PT, R0, 0x160, RZ ;  /* 0x00000160002c7810 */ /* 0x000fe40007ffe0ff */
        /* <DEDUP_REMOVED lines=91> */
[----:B------:R-:W-:-:S04]  /*28f0*/  IADD3 R44, PT, PT, R0, 0x1a0, RZ ;  /* 0x000001a0002c7810 */ /* 0x000fc80007ffe0ff */
[----:B------:R-:W-:Y:S02]  /*2900*/  SHF.R.S32.HI R23, RZ, 0x1f, R44 ;  /* 0x0000001fff177819 */ /* 0x000fe4000001142c */
[----:B0-----:R-:W-:-:S04]  /*2910*/  @!P2 IADD3 R26, P1, PT, R21, R6, RZ ;  /* 0x00000006151aa210 */ /* 0x001fc80007f3e0ff */
[----:B------:R-:W-:Y:S02]  /*2920*/  @!P2 IADD3.X R27, PT, PT, R20, R7, RZ, P1, !PT ;  /* 0x00000007141ba210 */ /* 0x000fe40000ffe4ff */
[----:B------:R-:W-:-:S04]  /*2930*/  ISETP.GE.U32.AND P1, PT, R44, UR16, PT ;  /* 0x000000102c007c0c */ /* 0x000fc8000bf26070 */
[----:B------:R-:W-:-:S13]  /*2940*/  ISETP.GE.AND.EX P1, PT, R23, UR17, PT, P1 ;  /* 0x0000001117007c0c */ /* 0x000fda000bf26310 */
[----:B------:R-:W0:Y:S08]  /*2950*/  @!P1 LDC.64 R20, c[0x0][0x3f8] ;  /* 0x0000fe00ff149b82 */ /* 0x000e300000000a00 */
[----:B------:R-:W1:Y:S01]  /*2960*/  @!P1 LDC.64 R6, c[0x0][0x3a0] ;  /* 0x0000e800ff069b82 */ /* 0x000e620000000a00 */
[----:B------:R-:W-:Y:S02]  /*2970*/  @!P1 MOV R42, R2 ;  /* 0x00000002002a9202 */ /* 0x000fe40000000f00 */
[----:B------:R-:W-:-:S02]  /*2980*/  @!P1 MOV R43, R5 ;  /* 0x00000005002b9202 */ /* 0x000fc40000000f00 */
[----:B------:R-:W-:Y:S01]  /*2990*/  LOP3.LUT R22, R22, 0xfffffffe, RZ, 0xc0, !PT ;  /* 0xfffffffe16167812 */ /* 0x000fe200078ec0ff */
[----:B0-----:R-:W-:-:S04]  /*29a0*/  @!P1 IMAD R23, R23, R20, RZ ;  /* 0x0000001417179224 */ /* 0x001fc800078e02ff */
[C---:B------:R-:W-:Y:S02]  /*29b0*/  @!P1 IMAD R23, R44.reuse, R21, R23 ;  /* 0x000000152c179224 */ /* 0x040fe400078e0217 */
[----:B------:R-:W-:Y:S01]  /*29c0*/  @!P1 IMAD.WIDE.U32 R20, R44, R20, R42 ;  /* 0x000000142c149225 */ /* 0x000fe200078e002a */
[----:B------:R-:W-:-:S04]  /*29d0*/  @P2 LOP3.LUT R22, R22, 0x1, RZ, 0xfc, !PT ;  /* 0x0000000116162812 */ /* 0x000fc800078efcff */
[----:B------:R-:W-:Y:S02]  /*29e0*/  @!P1 IADD3 R23, PT, PT, R21, R23, RZ ;  /* 0x0000001715179210 */ /* 0x000fe40007ffe0ff */
[C---:B------:R-:W-:Y:S02]  /*29f0*/  @!P1 SHF.L.U32 R21, R20.reuse, 0x2, RZ ;  /* 0x0000000214159819 */ /* 0x040fe400000006ff */
[----:B------:R-:W-:Y:S02]  /*2a00*/  @!P1 SHF.L.U64.HI R20, R20, 0x2, R23 ;  /* 0x0000000214149819 */ /* 0x000fe40000010217 */
[----:B-1----:R-:W-:-:S04]  /*2a10*/  @!P1 IADD3 R42, P2, PT, R21, R6, RZ ;  /* 0x00000006152a9210 */ /* 0x002fc80007f5e0ff */
[----:B------:R-:W-:Y:S02]  /*2a20*/  @!P1 IADD3.X R43, PT, PT, R20, R7, RZ, P2, !PT ;  /* 0x00000007142b9210 */ /* 0x000fe400017fe4ff */
[----:B------:R-:W0:Y:S01]  /*2a30*/  @!P1 LDC.64 R6, c[0x0][0x398] ;  /* 0x0000e600ff069b82 */ /* 0x000e220000000a00 */
[----:B------:R-:W-:Y:S02]  /*2a40*/  IADD3 R44, PT, PT, R0, 0x1b0, RZ ;  /* 0x000001b0002c7810 */ /* 0x000fe40007ffe0ff */
[----:B------:R0:W-:Y:S02]  /*2a50*/  @!P1 STL.64 [R1+0x2b0], R42 ;  /* 0x0002b02a01009387 */ /* 0x0001e40000100a00 */
[----:B------:R-:W-:Y:S02]  /*2a60*/  SHF.R.S32.HI R23, RZ, 0x1f, R44 ;  /* 0x0000001fff177819 */ /* 0x000fe4000001142c */
[----:B0-----:R-:W-:-:S04]  /*2a70*/  @!P1 IADD3 R42, P2, PT, R21, R6, RZ ;  /* 0x00000006152a9210 */ /* 0x001fc80007f5e0ff */
[----:B------:R-:W-:Y:S02]  /*2a80*/  @!P1 IADD3.X R43, PT, PT, R20, R7, RZ, P2, !PT ;  /* 0x00000007142b9210 */ /* 0x000fe400017fe4ff */
[----:B------:R-:W-:-:S04]  /*2a90*/  ISETP.GE.U32.AND P2, PT, R44, UR16, PT ;  /* 0x000000102c007c0c */ /* 0x000fc8000bf46070 */
[----:B------:R-:W-:-:S13]  /*2aa0*/  ISETP.GE.AND.EX P2, PT, R23, UR17, PT, P2 ;  /* 0x0000001117007c0c */ /* 0x000fda000bf46320 */
[----:B------:R-:W0:Y:S08]  /*2ab0*/  @!P2 LDC.64 R20, c[0x0][0x3f8] ;  /* 0x0000fe00ff14ab82 */ /* 0x000e300000000a00 */
[----:B------:R-:W1:Y:S01]  /*2ac0*/  @!P2 LDC.64 R6, c[0x0][0x3a0] ;  /* 0x0000e800ff06ab82 */ /* 0x000e620000000a00 */
[----:B------:R2:W-:Y:S02]  /*2ad0*/  @!P1 STL.64 [R1+0x2b8], R42 ;  /* 0x0002b82a01009387 */ /* 0x0005e40000100a00 */
[----:B--2---:R-:W-:-:S02]  /*2ae0*/  @!P2 MOV R42, R2 ;  /* 0x00000002002aa202 */ /* 0x004fc40000000f00 */
        /* <DEDUP_REMOVED lines=75> */
[----:B0-----:R-:W-:-:S04]  /*2fa0*/  @!P5 IADD3 R44, P6, PT, R21, R6, RZ ;  /* 0x00000006152cd210 */ /* 0x001fc80007fde0ff */
[----:B------:R-:W-:Y:S02]  /*2fb0*/  @!P5 IADD3.X R45, PT, PT, R20, R7, RZ, P6, !PT ;  /* 0x00000007142dd210 */ /* 0x000fe400037fe4ff */
[----:B------:R-:W-:Y:S02]  /*2fc0*/  SHF.R.S32.HI R20, RZ, 0x1f, R23 ;  /* 0x0000001fff147819 */ /* 0x000fe40000011417 */
[----:B------:R-:W-:-:S04]  /*2fd0*/  ISETP.GE.U32.AND P6, PT, R23, UR16, PT ;  /* 0x0000001017007c0c */ /* 0x000fc8000bfc6070 */
[----:B------:R-:W-:-:S13]  /*2fe0*/  ISETP.GE.AND.EX P6, PT, R20, UR17, PT, P6 ;  /* 0x0000001114007c0c */ /* 0x000fda000bfc6360 */
[----:B------:R-:W0:Y:S01]  /*2ff0*/  @!P6 LDC.64 R6, c[0x0][0x3f8] ;  /* 0x0000fe00ff06eb82 */ /* 0x000e220000000a00 */
[----:B------:R-:W-:Y:S01]  /*3000*/  @!P6 MOV R21, R5 ;  /* 0x000000050015e202 */ /* 0x000fe20000000f00 */
[----:B------:R1:W-:Y:S01]  /*3010*/  STL.64 [R1+0x4b0], R2 ;  /* 0x0004b00201007387 */ /* 0x0003e20000100a00 */
[----:B0-----:R-:W-:-:S04]  /*3020*/  @!P6 IMAD R20, R20, R6, RZ ;  /* 0x000000061414e224 */ /* 0x001fc800078e02ff */
[----:B------:R-:W-:Y:S01]  /*3030*/  @!P6 IMAD R7, R23, R7, R20 ;  /* 0x000000071707e224 */ /* 0x000fe200078e0214 */
[----:B------:R-:W-:-:S05]  /*3040*/  @!P6 MOV R20, R2 ;  /* 0x000000020014e202 */ /* 0x000fca0000000f00 */
[----:B------:R-:W-:-:S05]  /*3050*/  @!P6 IMAD.WIDE.U32 R20, R23, R6, R20 ;  /* 0x000000061714e225 */ /* 0x000fca00078e0014 */
[----:B------:R-:W-:Y:S02]  /*3060*/  @!P6 IADD3 R7, PT, PT, R21, R7, RZ ;  /* 0x000000071507e210 */ /* 0x000fe40007ffe0ff */
[----:B------:R-:W-:Y:S02]  /*3070*/  MOV R6, R40 ;  /* 0x0000002800067202 */ /* 0x000fe40000000f00 */
[C---:B-1----:R-:W-:Y:S02]  /*3080*/  @!P6 SHF.L.U64.HI R3, R20.reuse, 0x2, R7 ;  /* 0x000000021403e819 */ /* 0x042fe40000010207 */
[----:B------:R-:W-:Y:S02]  /*3090*/  MOV R7, R41 ;  /* 0x0000002900077202 */ /* 0x000fe40000000f00 */
[----:B------:R-:W-:Y:S01]  /*30a0*/  @!P6 SHF.L.U32 R2, R20, 0x2, RZ ;  /* 0x000000021402e819 */ /* 0x000fe200000006ff */
[----:B------:R-:W2:Y:S01]  /*30b0*/  LDL.LU.64 R40, [R1+0x548] ;  /* 0x0005480001287983 */ /* 0x000ea20000300a00 */
[----:B------:R-:W-:-:S02]  /*30c0*/  MOV R20, R8 ;  /* 0x0000000800147202 */ /* 0x000fc40000000f00 */
[----:B------:R-:W-:Y:S02]  /*30d0*/  MOV R21, R9 ;  /* 0x0000000900157202 */ /* 0x000fe40000000f00 */
[----:B------:R-:W3:Y:S04]  /*30e0*/  LDL.LU.64 R8, [R1+0x550] ;  /* 0x0005500001087983 */ /* 0x000ee80000300a00 */
[----:B------:R0:W-:Y:S02]  /*30f0*/  @!P5 STL.64 [R1+0x268], R44 ;  /* 0x0002682c0100d387 */ /* 0x0001e40000100a00 */
[----:B0-----:R-:W0:Y:S01]  /*3100*/  @!P6 LDC.64 R44, c[0x0][0x3a0] ;  /* 0x0000e800ff2ceb82 */ /* 0x001e220000000a00 */
[----:B------:R-:W-:-:S04]  /*3110*/  LOP3.LUT R22, R22, 0xfbffffff, RZ, 0xc0, !PT ;  /* 0xfbffffff16167812 */ /* 0x000fc800078ec0ff */
[----:B------:R-:W-:Y:S01]  /*3120*/  @P1 LOP3.LUT R22, R22, 0x4000000, RZ, 0xfc, !PT ;  /* 0x0400000016161812 */ /* 0x000fe200078efcff */
[----:B------:R1:W-:Y:S01]  /*3130*/  STL.64 [R1+0x4c0], R2 ;  /* 0x0004c00201007387 */ /* 0x0003e20000100a00 */
[----:B0-----:R-:W-:-:S04]  /*3140*/  @!P6 IADD3 R44, P1, PT, R2, R44, RZ ;  /* 0x0000002c022ce210 */ /* 0x001fc80007f3e0ff */
[----:B------:R-:W-:Y:S02]  /*3150*/  @!P6 IADD3.X R45, PT, PT, R3, R45, RZ, P1, !PT ;  /* 0x0000002d032de210 */ /* 0x000fe40000ffe4ff */
[----:B-1----:R-:W-:-:S03]  /*3160*/  MOV R2, R6 ;  /* 0x0000000600027202 */ /* 0x002fc60000000f00 */
[----:B------:R0:W-:Y:S01]  /*3170*/  STL.64 [R1+0x4c8], R44 ;  /* 0x0004c82c01007387 */ /* 0x0001e20000100a00 */
[----:B------:R-:W-:Y:S02]  /*3180*/  MOV R3, R7 ;  /* 0x0000000700037202 */ /* 0x000fe40000000f00 */
[----:B------:R-:W-:Y:S02]  /*3190*/  CS2R R6, SRZ ;  /* 0x0000000000067805 */ /* 0x000fe4000001ff00 */
[----:B0-----:R-:W-:Y:S02]  /*31a0*/  MOV R44, R20 ;  /* 0x00000014002c7202 */ /* 0x001fe40000000f00 */
[----:B------:R-:W-:Y:S02]  /*31b0*/  MOV R45, R21 ;  /* 0x00000015002d7202 */ /* 0x000fe40000000f00 */
[----:B------:R-:W-:Y:S01]  /*31c0*/  CS2R R20, SRZ ;  /* 0x0000000000147805 */ /* 0x000fe2000001ff00 */
[----:B------:R0:W-:Y:S04]  /*31d0*/  STL [R1+0x4ac], R5 ;  /* 0x0004ac0501007387 */ /* 0x0001e80000100800 */
[----:B------:R1:W-:Y:S01]  /*31e0*/  STL [R1+0x4b8], R4 ;  /* 0x0004b80401007387 */ /* 0x0003e20000100800 */
[----:B0-----:R-:W-:-:S02]  /*31f0*/  MOV R5, R13 ;  /* 0x0000000d00057202 */ /* 0x001fc40000000f00 */
[----:B-1----:R-:W-:Y:S02]  /*3200*/  MOV R4, R12 ;  /* 0x0000000c00047202 */ /* 0x002fe40000000f00 */
[----:B------:R-:W4:Y:S04]  /*3210*/  LDL.LU.64 R12, [R1+0x558] ;  /* 0x00055800010c7983 */ /* 0x000f280000300a00 */
[----:B--2---:R0:W2:Y:S04]  /*3220*/  @!P0 LDG.E.64 R20, desc[UR10][R40.64] ;  /* 0x0000000a28148981 */ /* 0x0040a8000c1e1b00 */
[----:B---3--:R1:W3:Y:S01]  /*3230*/  @!P0 LDG.E.64 R6, desc[UR10][R8.64] ;  /* 0x0000000a08068981 */ /* 0x0082e2000c1e1b00 */
[----:B0-----:R-:W-:-:S02]  /*3240*/  MOV R40, R10 ;  /* 0x0000000a00287202 */ /* 0x001fc40000000f00 */
[----:B------:R-:W-:Y:S02]  /*3250*/  MOV R41, R11 ;  /* 0x0000000b00297202 */ /* 0x000fe40000000f00 */
[----:B------:R-:W4:Y:S01]  /*3260*/  LDL.LU.64 R10, [R1+0x540] ;  /* 0x00054000010a7983 */ /* 0x000f220000300a00 */
[----:B------:R-:W-:-:S03]  /*3270*/  LOP3.LUT R22, R22, 0xf7ffffff, RZ, 0xc0, !PT ;  /* 0xf7ffffff16167812 */ /* 0x000fc600078ec0ff */
[----:B------:R0:W-:Y:S01]  /*3280*/  STL [R1+0x508], R37 ;  /* 0x0005082501007387 */ /* 0x0001e20000100800 */
[----:B-1----:R-:W-:-:S03]  /*3290*/  CS2R R8, SRZ ;  /* 0x0000000000087805 */ /* 0x002fc6000001ff00 */
[----:B------:R1:W-:Y:S01]  /*32a0*/  STL [R1+0x4a8], R0 ;  /* 0x0004a80001007387 */ /* 0x0003e20000100800 */
[----:B------:R-:W-:Y:S01]  /*32b0*/  @P2 LOP3.LUT R22, R22, 0x8000000, RZ, 0xfc, !PT ;  /* 0x0800000016162812 */ /* 0x000fe200078efcff */
[----:B0-----:R-:W-:Y:S02]  /*32c0*/  HFMA2 R37, -RZ, RZ, 0, 0 ;  /* 0x00000000ff257431 */ /* 0x001fe400000001ff */
[----:B-1----:R-:W-:Y:S01]  /*32d0*/  HFMA2 R0, -RZ, RZ, 0, 0 ;  /* 0x00000000ff007431 */ /* 0x002fe200000001ff */
[----:B------:R-:W-:Y:S02]  /*32e0*/  MOV R23, RZ ;  /* 0x000000ff00177202 */ /* 0x000fe40000000f00 */
[----:B------:R-:W-:Y:S02]  /*32f0*/  MOV R42, R14 ;  /* 0x0000000e002a7202 */ /* 0x000fe40000000f00 */
[----:B------:R-:W-:Y:S02]  /*3300*/  MOV R43, R15 ;  /* 0x0000000f002b7202 */ /* 0x000fe40000000f00 */
[----:B------:R-:W4:Y:S01]  /*3310*/  LDL.LU.64 R14, [R1+0x560] ;  /* 0x00056000010e7983 */ /* 0x000f220000300a00 */
[----:B--2---:R-:W-:-:S02]  /*3320*/  @!P0 MOV R9, R20 ;  /* 0x0000001400098202 */ /* 0x004fc40000000f00 */
[----:B------:R-:W-:Y:S02]  /*3330*/  @!P0 MOV R37, R21 ;  /* 0x0000001500258202 */ /* 0x000fe40000000f00 */
[----:B---3--:R-:W-:Y:S02]  /*3340*/  @!P0 MOV R23, R6 ;  /* 0x0000000600178202 */ /* 0x008fe40000000f00 */
[----:B------:R-:W-:Y:S02]  /*3350*/  @!P0 MOV R0, R7 ;  /* 0x0000000700008202 */ /* 0x000fe40000000f00 */
[----:B------:R-:W-:Y:S01]  /*3360*/  LOP3.LUT P0, RZ, R22, 0x1000000, RZ, 0xc0, !PT ;  /* 0x0100000016ff7812 */ /* 0x000fe2000780c0ff */
[----:B------:R0:W-:Y:S02]  /*3370*/  STL [R1+0x2e4], R9 ;  /* 0x0002e40901007387 */ /* 0x0001e40000100800 */
[----:B0-----:R-:W-:-:S10]  /*3380*/  HFMA2 R9, -RZ, RZ, 0, 0 ;  /* 0x00000000ff097431 */ /* 0x001fd400000001ff */
[----:B----4-:R0:W2:Y:S02]  /*3390*/  @!P0 LDG.E.64 R8, desc[UR10][R10.64] ;  /* 0x0000000a0a088981 */ /* 0x0100a4000c1e1b00 */
[----:B0-----:R-:W-:-:S06]  /*33a0*/  CS2R R10, SRZ ;  /* 0x00000000000a7805 */ /* 0x001fcc000001ff00 */
[----:B------:R0:W3:Y:S01]  /*33b0*/  @!P0 LDG.E.64 R10, desc[UR10][R12.64] ;  /* 0x0000000a0c0a8981 */ /* 0x0000e2000c1e1b00 */
[----:B------:R-:W-:Y:S02]  /*33c0*/  LOP3.LUT P2, RZ, R22, 0x800000, RZ, 0xc0, !PT ;  /* 0x0080000016ff7812 */ /* 0x000fe4000784c0ff */
[----:B0-----:R-:W-:Y:S02]  /*33d0*/  CS2R R12, SRZ ;  /* 0x00000000000c7805 */ /* 0x001fe4000001ff00 */
[----:B--2---:R-:W-:-:S05]  /*33e0*/  @!P0 MOV R13, R9 ;  /* 0x00000009000d8202 */ /* 0x004fca0000000f00 */
[----:B------:R-:W-:Y:S01]  /*33f0*/  STL [R1+0x354], R13 ;  /* 0x0003540d01007387 */ /* 0x000fe20000100800 */
[----:B---3--:R-:W-:-:S05]  /*3400*/  @!P0 MOV R12, R10 ;  /* 0x0000000a000c8202 */ /* 0x008fca0000000f00 */
[----:B------:R0:W-:Y:S02]  /*3410*/  STL [R1+0x264], R12 ;  /* 0x0002640c01007387 */ /* 0x0001e40000100800 */
[----:B0-----:R-:W-:-:S06]  /*3420*/  CS2R R12, SRZ ;  /* 0x00000000000c7805 */ /* 0x001fcc000001ff00 */
[----:B------:R0:W2:Y:S02]  /*3430*/  @!P2 LDG.E.64 R12, desc[UR10][R14.64] ;  /* 0x0000000a0e0ca981 */ /* 0x0000a4000c1e1b00 */
[----:B0-----:R-:W-:-:S06]  /*3440*/  CS2R R14, SRZ ;  /* 0x00000000000e7805 */ /* 0x001fcc000001ff00 */
[----:B------:R0:W3:Y:S01]  /*3450*/  @!P2 LDG.E.64 R14, desc[UR10][R16.64] ;  /* 0x0000000a100ea981 */ /* 0x0000e2000c1e1b00 */
[----:B------:R-:W-:Y:S02]  /*3460*/  LOP3.LUT P1, RZ, R22, 0x400000, RZ, 0xc0, !PT ;  /* 0x0040000016ff7812 */ /* 0x000fe4000782c0ff */
[----:B0-----:R-:W-:Y:S01]  /*3470*/  CS2R R16, SRZ ;  /* 0x0000000000107805 */ /* 0x001fe2000001ff00 */
[----:B------:R0:W-:Y:S04]  /*3480*/  STL [R1+0x258], R0 ;  /* 0x0002580001007387 */ /* 0x0001e80000100800 */
[----:B------:R1:W-:Y:S01]  /*3490*/  STL.64 [R1+0x10], R20 ;  /* 0x0000101401007387 */ /* 0x0003e20000100a00 */
[----:B0-----:R-:W-:Y:S02]  /*34a0*/  MOV R0, RZ ;  /* 0x000000ff00007202 */ /* 0x001fe40000000f00 */
[----:B------:R-:W-:-:S02]  /*34b0*/  @!P0 MOV R0, R8 ;  /* 0x0000000800008202 */ /* 0x000fc40000000f00 */
[----:B-1----:R-:W-:Y:S02]  /*34c0*/  MOV R20, R24 ;  /* 0x0000001800147202 */ /* 0x002fe40000000f00 */
[----:B------:R-:W-:Y:S02]  /*34d0*/  MOV R21, R25 ;  /* 0x0000001900157202 */ /* 0x000fe40000000f00 */
[----:B------:R-:W4:Y:S04]  /*34e0*/  LDL.LU.64 R24, [R1+0x530] ;  /* 0x0005300001187983 */ /* 0x000f280000300a00 */
[----:B------:R0:W-:Y:S04]  /*34f0*/  STL [R1+0x32c], R0 ;  /* 0x00032c0001007387 */ /* 0x0001e80000100800 */
[----:B------:R1:W-:Y:S01]  /*3500*/  STL.64 [R1+0x18], R8 ;  /* 0x0000180801007387 */ /* 0x0003e20000100a00 */
[----:B0-----:R-:W-:Y:S01]  /*3510*/  HFMA2 R0, -RZ, RZ, 0, 0 ;  /* 0x00000000ff007431 */ /* 0x001fe200000001ff */
[----:B------:R-:W-:-:S02]  /*3520*/  @!P0 MOV R0, R11 ;  /* 0x0000000b00008202 */ /* 0x000fc40000000f00 */
[----:B-1----:R-:W-:Y:S02]  /*3530*/  MOV R8, R28 ;  /* 0x0000001c00087202 */ /* 0x002fe40000000f00 */
[----:B------:R-:W-:Y:S02]  /*3540*/  MOV R9, R29 ;  /* 0x0000001d00097202 */ /* 0x000fe40000000f00 */
[----:B------:R-:W4:Y:S04]  /*3550*/  LDL.LU.64 R28, [R1+0x520] ;  /* 0x00052000011c7983 */ /* 0x000f280000300a00 */
[----:B------:R0:W-:Y:S02]  /*3560*/  STL [R1+0x28c], R0 ;  /* 0x00028c0001007387 */ /* 0x0001e40000100800 */
[----:B0-----:R-:W-:Y:S01]  /*3570*/  HFMA2 R0, -RZ, RZ, 0, 0 ;  /* 0x00000000ff007431 */ /* 0x001fe200000001ff */
[----:B--2---:R-:W-:-:S05]  /*3580*/  @!P2 MOV R17, R13 ;  /* 0x0000000d0011a202 */ /* 0x004fca0000000f00 */
[----:B------:R-:W-:Y:S01]  /*3590*/  STL [R1+0x38c], R17 ;  /* 0x00038c1101007387 */ /* 0x000fe20000100800 */
[----:B---3--:R-:W-:-:S05]  /*35a0*/  @!P2 MOV R16, R14 ;  /* 0x0000000e0010a202 */ /* 0x008fca0000000f00 */
[----:B------:R0:W-:Y:S02]  /*35b0*/  STL [R1+0x288], R16 ;  /* 0x0002881001007387 */ /* 0x0001e40000100800 */
[----:B0-----:R-:W-:-:S06]  /*35c0*/  CS2R R16, SRZ ;  /* 0x0000000000107805 */ /* 0x001fcc000001ff00 */
[----:B------:R0:W2:Y:S02]  /*35d0*/  @!P1 LDG.E.64 R16, desc[UR10][R18.64] ;  /* 0x0000000a12109981 */ /* 0x0000a4000c1e1b00 */
[----:B0-----:R-:W-:-:S06]  /*35e0*/  CS2R R18, SRZ ;  /* 0x0000000000127805 */ /* 0x001fcc000001ff00 */
[----:B------:R0:W3:Y:S02]  /*35f0*/  @!P1 LDG.E.64 R18, desc[UR10][R38.64] ;  /* 0x0000000a26129981 */ /* 0x0000e4000c1e1b00 */
[----:B0-----:R-:W-:Y:S02]  /*3600*/  MOV R38, R26 ;  /* 0x0000001a00267202 */ /* 0x001fe40000000f00 */
[----:B------:R-:W-:Y:S02]  /*3610*/  MOV R39, R27 ;  /* 0x0000001b00277202 */ /* 0x000fe40000000f00 */
[----:B------:R-:W3:Y:S01]  /*3620*/  LDL.LU.64 R26, [R1+0x538] ;  /* 0x00053800011a7983 */ /* 0x000ee20000300a00 */
[----:B------:R-:W-:-:S03]  /*3630*/  @!P2 MOV R0, R12 ;  /* 0x0000000c0000a202 */ /* 0x000fc60000000f00 */
[----:B------:R0:W-:Y:S02]  /*3640*/  STL.64 [R1+0x20], R12 ;  /* 0x0000200c01007387 */ /* 0x0001e40000100a00 */
[----:B0-----:R-:W-:Y:S02]  /*3650*/  MOV R12, R32 ;  /* 0x00000020000c7202 */ /* 0x001fe40000000f00 */
[----:B------:R-:W-:Y:S02]  /*3660*/  MOV R13, R33 ;  /* 0x00000021000d7202 */ /* 0x000fe40000000f00 */
[----:B------:R-:W3:Y:S04]  /*3670*/  LDL.LU.64 R32, [R1+0x510] ;  /* 0x0005100001207983 */ /* 0x000ee80000300a00 */
[----:B------:R0:W-:Y:S01]  /*3680*/  STL [R1+0x37c], R0 ;  /* 0x00037c0001007387 */ /* 0x0001e20000100800 */
[C---:B------:R-:W-:Y:S01]  /*3690*/  LOP3.LUT P0, RZ, R22.reuse, 0x200000, RZ, 0xc0, !PT ;  /* 0x0020000016ff7812 */ /* 0x040fe2000780c0ff */
[----:B0-----:R-:W-:Y:S01]  /*36a0*/  HFMA2 R0, -RZ, RZ, 0, 0 ;  /* 0x00000000ff007431 */ /* 0x001fe200000001ff */
[----:B------:R-:W-:Y:S01]  /*36b0*/  @!P2 MOV R0, R15 ;  /* 0x0000000f0000a202 */ /* 0x000fe20000000f00 */
[----:B------:R0:W-:Y:S04]  /*36c0*/  STL.64 [R1+0x110], R6 ;  /* 0x0001100601007387 */ /* 0x0001e80000100a00 */
[----:B------:R1:W-:Y:S01]  /*36d0*/  STL [R1+0x2ac], R0 ;  /* 0x0002ac0001007387 */ /* 0x0003e20000100800 */
[----:B------:R-:W-:-:S02]  /*36e0*/  LOP3.LUT P2, RZ, R22, 0x100000, RZ, 0xc0, !PT ;  /* 0x0010000016ff7812 */ /* 0x000fc4000784c0ff */
[----:B0-----:R-:W-:Y:S01]  /*36f0*/  CS2R R6, SRZ ;  /* 0x0000000000067805 */ /* 0x001fe2000001ff00 */
[----:B-1----:R-:W-:Y:S01]  /*3700*/  HFMA2 R0, -RZ, RZ, 0, 0 ;  /* 0x00000000ff007431 */ /* 0x002fe200000001ff */
[----:B------:R0:W-:Y:S04]  /*3710*/  STL.64 [R1+0x118], R10 ;  /* 0x0001180a01007387 */ /* 0x0001e80000100a00 */
[----:B----4-:R1:W4:Y:S04]  /*3720*/  @!P0 LDG.E.64 R6, desc[UR10][R24.64] ;  /* 0x0000000a18068981 */ /* 0x010328000c1e1b00 */
[----:B------:R1:W-:Y:S01]  /*3730*/  STL [R1+0x2fc], R37 ;  /* 0x0002fc2501007387 */ /* 0x0003e20000100800 */
[----:B0-----:R-:W-:Y:S01]  /*3740*/  MOV R10, R8 ;  /* 0x00000008000a7202 */ /* 0x001fe20000000f00 */
[----:B------:R-:W-:Y:S01]  /*3750*/  HFMA2 R8, -RZ, RZ, 0, 0 ;  /* 0x00000000ff087431 */ /* 0x000fe200000001ff */
[----:B-1----:R-:W-:-:S02]  /*3760*/  MOV R24, R20 ;  /* 0x0000001400187202 */ /* 0x002fc40000000f00 */
[----:B------:R-:W-:Y:S02]  /*3770*/  MOV R25, R21 ;  /* 0x0000001500197202 */ /* 0x000fe40000000f00 */
[----:B------:R-:W-:Y:S01]  /*3780*/  CS2R R20, SRZ ;  /* 0x0000000000147805 */ /* 0x000fe2000001ff00 */
[----:B------:R-:W-:Y:S01]  /*3790*/  HFMA2 R37, -RZ, RZ, 0, 0 ;  /* 0x00000000ff257431 */ /* 0x000fe200000001ff */
[----:B------:R-:W-:Y:S02]  /*37a0*/  MOV R11, R9 ;  /* 0x00000009000b7202 */ /* 0x000fe40000000f00 */
[----:B------:R-:W-:Y:S01]  /*37b0*/  MOV R9, RZ ;  /* 0x000000ff00097202 */ /* 0x000fe20000000f00 */
[----:B------:R0:W-:Y:S05]  /*37c0*/  STL [R1+0x25c], R23 ;  /* 0x00025c1701007387 */ /* 0x0001ea0000100800 */
[----:B------:R-:W4:Y:S01]  /*37d0*/  @!P2 LDG.E.64 R8, desc[UR10][R28.64] ;  /* 0x0000000a1c08a981 */ /* 0x000f22000c1e1b00 */
[----:B0-----:R-:W-:-:S03]  /*37e0*/  MOV R23, RZ ;  /* 0x000000ff00177202 */ /* 0x001fc60000000f00 */
[----:B------:R0:W-:Y:S02]  /*37f0*/  STL.64 [R1+0x120], R14 ;  /* 0x0001200e01007387 */ /* 0x0001e40000100a00 */
[----:B0-----:R-:W-:Y:S02]  /*3800*/  MOV R14, R12 ;  /* 0x0000000c000e7202 */ /* 0x001fe40000000f00 */
[----:B------:R-:W-:Y:S02]  /*3810*/  MOV R15, R13 ;  /* 0x0000000d000f7202 */ /* 0x000fe40000000f00 */
[----:B------:R-:W-:Y:S02]  /*3820*/  CS2R R12, SRZ ;  /* 0x00000000000c7805 */ /* 0x000fe4000001ff00 */
[----:B--2---:R-:W-:-:S05]  /*3830*/  @!P1 MOV R0, R16 ;  /* 0x0000001000009202 */ /* 0x004fca0000000f00 */
[----:B------:R0:W-:Y:S01]  /*3840*/  STL [R1+0x3a8], R0 ;  /* 0x0003a80001007387 */ /* 0x0001e20000100800 */
[----:B------:R-:W-:Y:S01]  /*3850*/  @!P1 MOV R37, R17 ;  /* 0x0000001100259202 */ /* 0x000fe20000000f00 */
[----:B0-----:R-:W-:Y:S01]  /*3860*/  HFMA2 R0, -RZ, RZ, 0, 0 ;  /* 0x00000000ff007431 */ /* 0x001fe200000001ff */
[----:B---3--:R-:W-:Y:S02]  /*3870*/  @!P1 MOV R23, R18 ;  /* 0x0000001200179202 */ /* 0x008fe40000000f00 */
[----:B------:R-:W-:Y:S02]  /*3880*/  @!P1 MOV R0, R19 ;  /* 0x0000001300009202 */ /* 0x000fe40000000f00 */
[----:B------:R-:W-:Y:S01]  /*3890*/  LOP3.LUT P1, RZ, R22, 0x80000, RZ, 0xc0, !PT ;  /* 0x0008000016ff7812 */ /* 0x000fe2000782c0ff */
[----:B------:R0:W2:Y:S02]  /*38a0*/  @!P0 LDG.E.64 R20, desc[UR10][R26.64] ;  /* 0x0000000a1a148981 */ /* 0x0000a4000c1e1b00 */
[----:B0-----:R-:W-:-:S02]  /*38b0*/  MOV R26, R30 ;  /* 0x0000001e001a7202 */ /* 0x001fc40000000f00 */
[----:B------:R-:W-:Y:S02]  /*38c0*/  MOV R27, R31 ;  /* 0x0000001f001b7202 */ /* 0x000fe40000000f00 */
[----:B------:R-:W3:Y:S06]  /*38d0*/  LDL.LU.64 R30, [R1+0x528] ;  /* 0x00052800011e7983 */ /* 0x000eec0000300a00 */
[----:B------:R-:W2:Y:S04]  /*38e0*/  @!P1 LDG.E.64 R12, desc[UR10][R32.64] ;  /* 0x0000000a200c9981 */ /* 0x000ea8000c1e1b00 */
[----:B------:R0:W-:Y:S01]  /*38f0*/  STL [R1+0x3c0], R37 ;  /* 0x0003c02501007387 */ /* 0x0001e20000100800 */
[----:B------:R-:W-:Y:S01]  /*3900*/  MOV R28, R10 ;  /* 0x0000000a001c7202 */ /* 0x000fe20000000f00 */
[----:B0-----:R-:W-:Y:S01]  /*3910*/  HFMA2 R37, -RZ, RZ, 0, 0 ;  /* 0x00000000ff257431 */ /* 0x001fe200000001ff */
[----:B------:R-:W-:-:S02]  /*3920*/  MOV R29, R11 ;  /* 0x0000000b001d7202 */ /* 0x000fc40000000f00 */
[----:B------:R-:W-:Y:S01]  /*3930*/  CS2R R10, SRZ ;  /* 0x00000000000a7805 */ /* 0x000fe2000001ff00 */
[----:B------:R0:W-:Y:S02]  /*3940*/  STL [R1+0x260], R0 ;  /* 0x0002600001007387 */ /* 0x0001e40000100800 */
[----:B0-----:R-:W-:Y:S01]  /*3950*/  HFMA2 R0, -RZ, RZ, 0, 0 ;  /* 0x00000000ff007431 */ /* 0x001fe200000001ff */
[----:B----4-:R-:W-:-:S05]  /*3960*/  @!P0 MOV R37, R7 ;  /* 0x0000000700258202 */ /* 0x010fca0000000f00 */
[----:B------:R0:W-:Y:S01]  /*3970*/  STL [R1+0x3e0], R37 ;  /* 0x0003e02501007387 */ /* 0x0001e20000100800 */
[----:B------:R-:W-:Y:S01]  /*3980*/  @!P0 MOV R0, R6 ;  /* 0x0000000600008202 */ /* 0x000fe20000000f00 */
[----:B0-----:R-:W-:-:S04]  /*3990*/  HFMA2 R37, -RZ, RZ, 0, 0 ;  /* 0x00000000ff257431 */ /* 0x001fc800000001ff */
[----:B------:R0:W-:Y:S01]  /*39a0*/  STL [R1+0x3c4], R0 ;  /* 0x0003c40001007387 */ /* 0x0001e20000100800 */
[----:B------:R-:W-:Y:S01]  /*39b0*/  @!P2 MOV R37, R9 ;  /* 0x000000090025a202 */ /* 0x000fe20000000f00 */
[----:B0-----:R-:W-:-:S04]  /*39c0*/  HFMA2 R0, -RZ, RZ, 0, 0 ;  /* 0x00000000ff007431 */ /* 0x001fc800000001ff */
[----:B------:R0:W-:Y:S04]  /*39d0*/  STL [R1+0x400], R37 ;  /* 0x0004002501007387 */ /* 0x0001e80000100800 */
[----:B------:R1:W-:Y:S01]  /*39e0*/  STL.64 [R1+0x28], R16 ;  /* 0x0000281001007387 */ /* 0x0003e20000100a00 */
[----:B0-----:R-:W-:-:S03]  /*39f0*/  HFMA2 R37, -RZ, RZ, 0, 0 ;  /* 0x00000000ff257431 */ /* 0x001fc600000001ff */
[----:B-1----:R-:W4:Y:S04]  /*3a00*/  LDL.LU.64 R16, [R1+0x318] ;  /* 0x0003180001107983 */ /* 0x002f280000300a00 */
[----:B------:R-:W-:Y:S04]  /*3a10*/  STL.64 [R1+0x500], R8 ;  /* 0x0005000801007387 */ /* 0x000fe80000100a00 */
[----:B---3--:R0:W3:Y:S01]  /*3a20*/  @!P2 LDG.E.64 R10, desc[UR10][R30.64] ;  /* 0x0000000a1e0aa981 */ /* 0x0080e2000c1e1b00 */
[----:B--2---:R-:W-:Y:S02]  /*3a30*/  @!P0 MOV R0, R21 ;  /* 0x0000001500008202 */ /* 0x004fe40000000f00 */
[----:B------:R-:W-:-:S03]  /*3a40*/  @!P1 MOV R37, R13 ;  /* 0x0000000d00259202 */ /* 0x000fc60000000f00 */
[----:B------:R1:W-:Y:S04]  /*3a50*/  STL [R1+0x2d0], R0 ;  /* 0x0002d00001007387 */ /* 0x0003e80000100800 */
[----:B------:R2:W-:Y:S01]  /*3a60*/  STL [R1+0x410], R37 ;  /* 0x0004102501007387 */ /* 0x0005e20000100800 */
[----:B-1----:R-:W-:-:S03]  /*3a70*/  HFMA2 R0, -RZ, RZ, 0, 0 ;  /* 0x00000000ff007431 */ /* 0x002fc600000001ff */
[----:B--2---:R-:W2:Y:S01]  /*3a80*/  LDL.LU R37, [R1+0x508] ;  /* 0x0005080001257983 */ /* 0x004ea20000300800 */
[----:B------:R-:W-:-:S03]  /*3a90*/  @!P2 MOV R0, R8 ;  /* 0x000000080000a202 */ /* 0x000fc60000000f00 */
[----:B------:R-:W2:Y:S04]  /*3aa0*/  LDL.LU.64 R8, [R1+0x308] ;  /* 0x0003080001087983 */ /* 0x000ea80000300a00 */
[----:B------:R1:W-:Y:S02]  /*3ab0*/  STL [R1+0x3e4], R0 ;  /* 0x0003e40001007387 */ /* 0x0003e40000100800 */
[----:B-1----:R-:W-:Y:S02]  /*3ac0*/  HFMA2 R0, -RZ, RZ, 0, 0 ;  /* 0x00000000ff007431 */ /* 0x002fe400000001ff */
[----:B------:R1:W-:Y:S02]  /*3ad0*/  STL [R1+0x2a8], R23 ;  /* 0x0002a81701007387 */ /* 0x0003e40000100800 */
[----:B-1----:R-:W-:-:S02]  /*3ae0*/  MOV R23, RZ ;  /* 0x000000ff00177202 */ /* 0x002fc40000000f00 */
[----:B------:R-:W-:Y:S02]  /*3af0*/  @!P0 MOV R23, R20 ;  /* 0x0000001400178202 */ /* 0x000fe40000000f00 */
[----:B------:R-:W-:Y:S01]  /*3b00*/  LOP3.LUT P0, RZ, R22, 0x40000, RZ, 0xc0, !PT ;  /* 0x0004000016ff7812 */ /* 0x000fe2000780c0ff */
[----:B------:R-:W-:Y:S04]  /*3b10*/  STL.64 [R1+0x4f8], R12 ;  /* 0x0004f80c01007387 */ /* 0x000fe80000100a00 */
[----:B------:R1:W-:Y:S01]  /*3b20*/  STL.64 [R1+0x128], R18 ;  /* 0x0001281201007387 */ /* 0x0003e20000100a00 */
[----:B0-----:R-:W-:Y:S02]  /*3b30*/  MOV R30, R34 ;  /* 0x00000022001e7202 */ /* 0x001fe40000000f00 */
[----:B------:R-:W-:-:S02]  /*3b40*/  MOV R31, R35 ;  /* 0x00000023001f7202 */ /* 0x000fc40000000f00 */
[----:B------:R-:W2:Y:S01]  /*3b50*/  LDL.LU.64 R34, [R1+0x518] ;  /* 0x0005180001227983 */ /* 0x000ea20000300a00 */
[----:B-1----:R-:W-:Y:S02]  /*3b60*/  CS2R R18, SRZ ;  /* 0x0000000000127805 */ /* 0x002fe4000001ff00 */
[----:B----4-:R-:W-:Y:S02]  /*3b70*/  MOV R13, R17 ;  /* 0x00000011000d7202 */ /* 0x010fe40000000f00 */
[----:B---3--:R-:W-:-:S05]  /*3b80*/  @!P2 MOV R0, R11 ;  /* 0x0000000b0000a202 */ /* 0x008fca0000000f00 */
[----:B------:R0:W-:Y:S02]  /*3b90*/  STL [R1+0x2e0], R0 ;  /* 0x0002e00001007387 */ /* 0x0001e40000100800 */
[----:B0-----:R-:W-:Y:S01]  /*3ba0*/  HFMA2 R0, -RZ, RZ, 0, 0 ;  /* 0x00000000ff007431 */ /* 0x001fe200000001ff */
[----:B------:R-:W-:Y:S02]  /*3bb0*/  @!P1 MOV R0, R12 ;  /* 0x0000000c00009202 */ /* 0x000fe40000000f00 */
[----:B------:R-:W-:Y:S02]  /*3bc0*/  MOV R12, R16 ;  /* 0x00000010000c7202 */ /* 0x000fe40000000f00 */
[----:B------:R-:W-:Y:S01]  /*3bd0*/  CS2R R16, SRZ ;  /* 0x0000000000107805 */ /* 0x000fe2000001ff00 */
[----:B--2---:R-:W2:Y:S05]  /*3be0*/  @!P0 LDG.E.64 R18, desc[UR10][R8.64] ;  /* 0x0000000a08128981 */ /* 0x004eaa000c1e1b00 */
[----:B------:R-:W3:Y:S04]  /*3bf0*/  @!P0 LDG.E.64 R16, desc[UR10][R36.64] ;  /* 0x0000000a24108981 */ /* 0x000ee8000c1e1b00 */
[----:B------:R-:W4:Y:S04]  /*3c00*/  LDL.LU.64 R8, [R1+0x408] ;  /* 0x0004080001087983 */ /* 0x000f280000300a00 */
[----:B------:R-:W2:Y:S04]  /*3c10*/  LDL.LU.64 R36, [R1+0x340] ;  /* 0x0003400001247983 */ /* 0x000ea80000300a00 */
[----:B------:R0:W-:Y:S02]  /*3c20*/  STL [R1+0x2c0], R23 ;  /* 0x0002c01701007387 */ /* 0x0001e40000100800 */
[----:B0-----:R-:W-:-:S02]  /*3c30*/  MOV R23, RZ ;  /* 0x000000ff00177202 */ /* 0x001fc40000000f00 */
[----:B------:R-:W-:Y:S02]  /*3c40*/  @!P2 MOV R23, R10 ;  /* 0x0000000a0017a202 */ /* 0x000fe40000000f00 */
[----:B------:R-:W-:Y:S01]  /*3c50*/  LOP3.LUT P2, RZ, R22, 0x20000, RZ, 0xc0, !PT ;  /* 0x0002000016ff7812 */ /* 0x000fe2000784c0ff */
[----:B------:R0:W-:Y:S01]  /*3c60*/  STL.64 [R1+0x130], R20 ;  /* 0x0001301401007387 */ /* 0x0001e20000100a00 */
[----:B------:R-:W-:Y:S02]  /*3c70*/  MOV R32, R14 ;  /* 0x0000000e00207202 */ /* 0x000fe40000000f00 */
[----:B------:R-:W-:Y:S02]  /*3c80*/  MOV R33, R15 ;  /* 0x0000000f00217202 */ /* 0x000fe40000000f00 */
[----:B0-----:R-:W-:Y:S02]  /*3c90*/  CS2R R20, SRZ ;  /* 0x0000000000147805 */ /* 0x001fe4000001ff00 */
[----:B------:R-:W-:-:S06]  /*3ca0*/  CS2R R14, SRZ ;  /* 0x00000000000e7805 */ /* 0x000fcc000001ff00 */
[----:B------:R-:W3:Y:S04]  /*3cb0*/  @!P1 LDG.E.64 R14, desc[UR10][R34.64] ;  /* 0x0000000a220e9981 */ /* 0x000ee8000c1e1b00 */
[----:B------:R0:W-:Y:S04]  /*3cc0*/  STL.64 [R1+0x30], R6 ;  /* 0x0000300601007387 */ /* 0x0001e80000100a00 */
[----:B------:R1:W-:Y:S04]  /*3cd0*/  STL.64 [R1+0x138], R10 ;  /* 0x0001380a01007387 */ /* 0x0003e80000100a00 */
[----:B------:R-:W3:Y:S01]  /*3ce0*/  LDL.LU.64 R34, [R1+0x338] ;  /* 0x0003380001227983 */ /* 0x000ee20000300a00 */
[----:B0-----:R-:W-:-:S03]  /*3cf0*/  CS2R R6, SRZ ;  /* 0x0000000000067805 */ /* 0x001fc6000001ff00 */
[----:B-1----:R-:W3:Y:S04]  /*3d00*/  LDL.LU.64 R10, [R1+0x3f0] ;  /* 0x0003f000010a7983 */ /* 0x002ee80000300a00 */
[----:B--2---:R0:W2:Y:S02]  /*3d10*/  @!P2 LDG.E.64 R20, desc[UR10][R36.64] ;  /* 0x0000000a2414a981 */ /* 0x0040a4000c1e1b00 */
[----:B0-----:R-:W-:Y:S02]  /*3d20*/  MOV R36, R24 ;  /* 0x0000001800247202 */ /* 0x001fe40000000f00 */
[----:B------:R-:W-:Y:S02]  /*3d30*/  MOV R37, R25 ;  /* 0x0000001900257202 */ /* 0x000fe40000000f00 */
[----:B------:R-:W-:-:S06]  /*3d40*/  CS2R R24, SRZ ;  /* 0x0000000000187805 */ /* 0x000fcc000001ff00 */
[----:B----4-:R0:W4:Y:S04]  /*3d50*/  @!P2 LDG.E.64 R24, desc[UR10][R8.64] ;  /* 0x0000000a0818a981 */ /* 0x010128000c1e1b00 */
[----:B------:R-:W2:Y:S01]  /*3d60*/  LDL.LU.64 R8, [R1+0x500] ;  /* 0x0005000001087983 */ /* 0x000ea20000300a00 */
[----:B---3--:R-:W-:Y:S02]  /*3d70*/  @!P0 MOV R7, R17 ;  /* 0x0000001100078202 */ /* 0x008fe40000000f00 */
[----:B------:R-:W-:-:S03]  /*3d80*/  @!P0 MOV R6, R18 ;  /* 0x0000001200068202 */ /* 0x000fc60000000f00 */
[----:B------:R1:W-:Y:S04]  /*3d90*/  STL [R1+0x418], R7 ;  /* 0x0004180701007387 */ /* 0x0003e80000100800 */
[----:B------:R3:W-:Y:S01]  /*3da0*/  STL [R1+0x308], R6 ;  /* 0x0003080601007387 */ /* 0x0007e20000100800 */
[----:B-1----:R-:W-:Y:S02]  /*3db0*/  MOV R7, R13 ;  /* 0x0000000d00077202 */ /* 0x002fe40000000f00 */
[----:B---3--:R-:W-:Y:S02]  /*3dc0*/  MOV R6, R12 ;  /* 0x0000000c00067202 */ /* 0x008fe40000000f00 */
[----:B------:R-:W3:Y:S04]  /*3dd0*/  LDL.LU.64 R12, [R1+0x3f8] ;  /* 0x0003f800010c7983 */ /* 0x000ee80000300a00 */
[----:B------:R1:W-:Y:S04]  /*3de0*/  STL [R1+0x404], R0 ;  /* 0x0004040001007387 */ /* 0x0003e80000100800 */
[----:B------:R0:W-:Y:S01]  /*3df0*/  STL [R1+0x2c4], R23 ;  /* 0x0002c41701007387 */ /* 0x0001e20000100800 */
[----:B-1----:R-:W-:Y:S01]  /*3e00*/  HFMA2 R0, -RZ, RZ, 0, 0 ;  /* 0x00000000ff007431 */ /* 0x002fe200000001ff */
[----:B0-----:R-:W-:-:S02]  /*3e10*/  MOV R23, RZ ;  /* 0x000000ff00177202 */ /* 0x001fc40000000f00 */
[----:B------:R-:W-:Y:S02]  /*3e20*/  @!P1 MOV R23, R14 ;  /* 0x0000000e00179202 */ /* 0x000fe40000000f00 */
[----:B------:R-:W-:Y:S02]  /*3e30*/  @!P1 MOV R0, R15 ;  /* 0x0000000f00009202 */ /* 0x000fe40000000f00 */
[----:B------:R-:W-:Y:S01]  /*3e40*/  LOP3.LUT P1, RZ, R22, 0x10000, RZ, 0xc0, !PT ;  /* 0x0001000016ff7812 */ /* 0x000fe2000782c0ff */
[----:B--2---:R0:W-:Y:S02]  /*3e50*/  STL.64 [R1+0x38], R8 ;  /* 0x0000380801007387 */ /* 0x0041e40000100a00 */
[----:B0-----:R-:W-:Y:S02]  /*3e60*/  CS2R R8, SRZ ;  /* 0x0000000000087805 */ /* 0x001fe4000001ff00 */
[----:B------:R-:W-:Y:S02]  /*3e70*/  @!P2 MOV R9, R21 ;  /* 0x000000150009a202 */ /* 0x000fe40000000f00 */
[----:B----4-:R-:W-:-:S03]  /*3e80*/  @!P2 MOV R8, R24 ;  /* 0x000000180008a202 */ /* 0x010fc60000000f00 */
[----:B------:R-:W-:Y:S04]  /*3e90*/  STL [R1+0x40c], R9 ;  /* 0x00040c0901007387 */ /* 0x000fe80000100800 */
[----:B------:R0:W-:Y:S02]  /*3ea0*/  STL [R1+0x328], R8 ;  /* 0x0003280801007387 */ /* 0x0001e40000100800 */
[----:B0-----:R-:W-:-:S06]  /*3eb0*/  CS2R R8, SRZ ;  /* 0x0000000000087805 */ /* 0x001fcc000001ff00 */
[----:B------:R0:W2:Y:S02]  /*3ec0*/  @!P1 LDG.E.64 R8, desc[UR10][R10.64] ;  /* 0x0000000a0a089981 */ /* 0x0000a4000c1e1b00 */
[----:B0-----:R-:W-:Y:S02]  /*3ed0*/  MOV R10, R34 ;  /* 0x00000022000a7202 */ /* 0x001fe40000000f00 */
[----:B------:R-:W-:Y:S02]  /*3ee0*/  MOV R11, R35 ;  /* 0x00000023000b7202 */ /* 0x000fe40000000f00 */
[----:B------:R-:W-:Y:S02]  /*3ef0*/  MOV R34, R26 ;  /* 0x0000001a00227202 */ /* 0x000fe40000000f00 */
[----:B------:R-:W-:Y:S02]  /*3f00*/  MOV R35, R27 ;  /* 0x0000001b00237202 */ /* 0x000fe40000000f00 */
[----:B------:R-:W-:-:S06]  /*3f10*/  CS2R R26, SRZ ;  /* 0x00000000001a7805 */ /* 0x000fcc000001ff00 */
[----:B---3--:R-:W3:Y:S04]  /*3f20*/  @!P1 LDG.E.64 R26, desc[UR10][R12.64] ;  /* 0x0000000a0c1a9981 */ /* 0x008ee8000c1e1b00 */
[----:B------:R-:W4:Y:S04]  /*3f30*/  LDL.LU.64 R12, [R1+0x4f8] ;  /* 0x0004f800010c7983 */ /* 0x000f280000300a00 */
[----:B------:R0:W-:Y:S02]  /*3f40*/  STL [R1+0x2f8], R0 ;  /* 0x0002f80001007387 */ /* 0x0001e40000100800 */
[----:B0-----:R-:W-:Y:S01]  /*3f50*/  HFMA2 R0, -RZ, RZ, 0, 0 ;  /* 0x00000000ff007431 */ /* 0x001fe200000001ff */
[----:B------:R-:W-:-:S05]  /*3f60*/  @!P0 MOV R0, R16 ;  /* 0x0000001000008202 */ /* 0x000fca0000000f00 */
[----:B------:R0:W-:Y:S02]  /*3f70*/  STL [R1+0x414], R0 ;  /* 0x0004140001007387 */ /* 0x0001e40000100800 */
[----:B0-----:R-:W-:Y:S01]  /*3f80*/  HFMA2 R0, -RZ, RZ, 0, 0 ;  /* 0x00000000ff007431 */ /* 0x001fe200000001ff */
[----:B------:R-:W-:Y:S01]  /*3f90*/  @!P0 MOV R0, R19 ;  /* 0x0000001300008202 */ /* 0x000fe20000000f00 */
[----:B----4-:R0:W-:Y:S04]  /*3fa0*/  STL.64 [R1+0x40], R12 ;  /* 0x0000400c01007387 */ /* 0x0101e80000100a00 */
[----:B0-----:R-:W4:Y:S04]  /*3fb0*/  LDL.LU.64 R12, [R1+0x360] ;  /* 0x00036000010c7983 */ /* 0x001f280000300a00 */
[----:B------:R0:W-:Y:S02]  /*3fc0*/  STL [R1+0x30c], R0 ;  /* 0x00030c0001007387 */ /* 0x0001e40000100800 */
[----:B0-----:R-:W-:Y:S01]  /*3fd0*/  HFMA2 R0, -RZ, RZ, 0, 0 ;  /* 0x00000000ff007431 */ /* 0x001fe200000001ff */
[----:B------:R-:W-:-:S05]  /*3fe0*/  @!P2 MOV R0, R20 ;  /* 0x000000140000a202 */ /* 0x000fca0000000f00 */
[----:B------:R0:W-:Y:S02]  /*3ff0*/  STL [R1+0x408], R0 ;  /* 0x0004080001007387 */ /* 0x0001e40000100800 */
[----:B0-----:R-:W-:Y:S02]  /*4000*/  HFMA2 R0, -RZ, RZ, 0, 0 ;  /* 0x00000000ff007431 */ /* 0x001fe400000001ff */
[----:B------:R0:W-:Y:S01]  /*4010*/  STL [R1+0x2d4], R23 ;  /* 0x0002d41701007387 */ /* 0x0001e20000100800 */
[----:B------:R-:W-:Y:S02]  /*4020*/  @!P2 MOV R0, R25 ;  /* 0x000000190000a202 */ /* 0x000fe40000000f00 */
[----:B------:R-:W-:-:S03]  /*4030*/  LOP3.LUT P0, RZ, R22, 0x8000, RZ, 0xc0, !PT ;  /* 0x0000800016ff7812 */ /* 0x000fc6000780c0ff */
[----:B------:R1:W-:Y:S01]  /*4040*/  STL [R1+0x340], R0 ;  /* 0x0003400001007387 */ /* 0x0003e20000100800 */
[----:B0-----:R-:W-:-:S03]  /*4050*/  HFMA2 R23, -RZ, RZ, 0, 0 ;  /* 0x00000000ff177431 */ /* 0x001fc600000001ff */
[----:B--2---:R0:W-:Y:S01]  /*4060*/  STL.64 [R1+0x4e8], R8 ;  /* 0x0004e80801007387 */ /* 0x0041e20000100a00 */
[----:B-1----:R-:W-:Y:S01]  /*4070*/  HFMA2 R0, -RZ, RZ, 0, 0 ;  /* 0x00000000ff007431 */ /* 0x002fe200000001ff */
[----:B------:R-:W-:Y:S02]  /*4080*/  @!P1 MOV R23, R9 ;  /* 0x0000000900179202 */ /* 0x000fe40000000f00 */
[----:B------:R-:W-:Y:S02]  /*4090*/  @!P1 MOV R0, R8 ;  /* 0x0000000800009202 */ /* 0x000fe40000000f00 */
[----:B0-----:R-:W-:Y:S02]  /*40a0*/  MOV R8, R28 ;  /* 0x0000001c00087202 */ /* 0x001fe40000000f00 */
[----:B------:R-:W-:Y:S02]  /*40b0*/  MOV R9, R29 ;  /* 0x0000001d00097202 */ /* 0x000fe40000000f00 */
[----:B------:R-:W-:Y:S01]  /*40c0*/  CS2R R28, SRZ ;  /* 0x00000000001c7805 */ /* 0x000fe2000001ff00 */
[----:B------:R0:W-:Y:S04]  /*40d0*/  STL.64 [R1+0x140], R14 ;  /* 0x0001400e01007387 */ /* 0x0001e80000100a00 */
[----:B0-----:R-:W2:Y:S04]  /*40e0*/  LDL.LU.64 R14, [R1+0x3e8] ;  /* 0x0003e800010e7983 */ /* 0x001ea80000300a00 */
[----:B----4-:R0:W4:Y:S04]  /*40f0*/  @!P0 LDG.E.64 R28, desc[UR10][R12.64] ;  /* 0x0000000a0c1c8981 */ /* 0x010128000c1e1b00 */
[----:B------:R1:W-:Y:S02]  /*4100*/  STL [R1+0x4f0], R18 ;  /* 0x0004f01201007387 */ /* 0x0003e40000100800 */
[----:B-1----:R-:W-:-:S02]  /*4110*/  MOV R18, RZ ;  /* 0x000000ff00127202 */ /* 0x002fc40000000f00 */
[----:B---3--:R-:W-:-:S05]  /*4120*/  @!P1 MOV R18, R26 ;  /* 0x0000001a00129202 */ /* 0x008fca0000000f00 */
[----:B------:R1:W-:Y:S02]  /*4130*/  STL [R1+0x344], R18 ;  /* 0x0003441201007387 */ /* 0x0003e40000100800 */
[----:B-1----:R-:W-:Y:S01]  /*4140*/  HFMA2 R18, -RZ, RZ, 0, 0 ;  /* 0x00000000ff127431 */ /* 0x002fe200000001ff */
[----:B0-----:R-:W-:Y:S02]  /*4150*/  MOV R12, R10 ;  /* 0x0000000a000c7202 */ /* 0x001fe40000000f00 */
[----:B------:R-:W-:Y:S01]  /*4160*/  MOV R13, R11 ;  /* 0x0000000b000d7202 */ /* 0x000fe20000000f00 */
[----:B------:R0:W-:Y:S01]  /*4170*/  STL.64 [R1+0x48], R16 ;  /* 0x0000481001007387 */ /* 0x0001e20000100a00 */
[----:B------:R-:W-:Y:S02]  /*4180*/  MOV R10, R6 ;  /* 0x00000006000a7202 */ /* 0x000fe40000000f00 */
[----:B------:R-:W-:Y:S02]  /*4190*/  MOV R11, R7 ;  /* 0x00000007000b7202 */ /* 0x000fe40000000f00 */
[----:B------:R-:W-:Y:S01]  /*41a0*/  CS2R R6, SRZ ;  /* 0x0000000000067805 */ /* 0x000fe2000001ff00 */
[----:B0-----:R-:W3:Y:S05]  /*41b0*/  LDL.LU.64 R16, [R1+0x3d0] ;  /* 0x0003d00001107983 */ /* 0x001eea0000300a00 */
[----:B--2---:R0:W2:Y:S02]  /*41c0*/  @!P0 LDG.E.64 R6, desc[UR10][R14.64] ;  /* 0x0000000a0e068981 */ /* 0x0040a4000c1e1b00 */
[----:B0-----:R-:W-:-:S02]  /*41d0*/  MOV R14, R8 ;  /* 0x00000008000e7202 */ /* 0x001fc40000000f00 */
[----:B------:R-:W-:Y:S02]  /*41e0*/  MOV R15, R9 ;  /* 0x00000009000f7202 */ /* 0x000fe40000000f00 */
[----:B------:R-:W2:Y:S01]  /*41f0*/  LDL.LU.64 R8, [R1+0x3d8] ;  /* 0x0003d80001087983 */ /* 0x000ea20000300a00 */
[----:B----4-:R-:W-:-:S05]  /*4200*/  @!P0 MOV R18, R29 ;  /* 0x0000001d00128202 */ /* 0x010fca0000000f00 */
[----:B------:R0:W-:Y:S04]  /*4210*/  STL [R1+0x3ec], R18 ;  /* 0x0003ec1201007387 */ /* 0x0001e80000100800 */
[----:B0-----:R-:W4:Y:S01]  /*4220*/  LDL.LU R18, [R1+0x4f0] ;  /* 0x0004f00001127983 */ /* 0x001f220000300800 */
[----:B------:R-:W-:-:S03]  /*4230*/  LOP3.LUT P2, RZ, R22, 0x4000, RZ, 0xc0, !PT ;  /* 0x0000400016ff7812 */ /* 0x000fc6000784c0ff */
[----:B------:R0:W-:Y:S02]  /*4240*/  STL [R1+0x3f0], R0 ;  /* 0x0003f00001007387 */ /* 0x0001e40000100800 */
[----:B0-----:R-:W-:Y:S01]  /*4250*/  HFMA2 R0, -RZ, RZ, 0, 0 ;  /* 0x00000000ff007431 */ /* 0x001fe200000001ff */
[----:B------:R-:W-:-:S05]  /*4260*/  @!P1 MOV R0, R27 ;  /* 0x0000001b00009202 */ /* 0x000fca0000000f00 */
[----:B------:R0:W-:Y:S04]  /*4270*/  STL [R1+0x350], R0 ;  /* 0x0003500001007387 */ /* 0x0001e80000100800 */
[----:B------:R1:W-:Y:S01]  /*4280*/  STL.64 [R1+0x4e0], R28 ;  /* 0x0004e01c01007387 */ /* 0x0003e20000100a00 */
[----:B0-----:R-:W-:Y:S01]  /*4290*/  HFMA2 R0, -RZ, RZ, 0, 0 ;  /* 0x00000000ff007431 */ /* 0x001fe200000001ff */
[----:B------:R-:W-:Y:S02]  /*42a0*/  @!P0 MOV R0, R28 ;  /* 0x0000001c00008202 */ /* 0x000fe40000000f00 */
[----:B-1----:R-:W2:Y:S04]  /*42b0*/  LDL.LU.64 R28, [R1+0x398] ;  /* 0x00039800011c7983 */ /* 0x002ea80000300a00 */
[----:B----4-:R0:W-:Y:S02]  /*42c0*/  STL.64 [R1+0x148], R18 ;  /* 0x0001481201007387 */ /* 0x0101e40000100a00 */
[----:B0-----:R-:W-:-:S06]  /*42d0*/  CS2R R18, SRZ ;  /* 0x0000000000127805 */ /* 0x001fcc000001ff00 */
[----:B---3--:R0:W3:Y:S02]  /*42e0*/  @!P2 LDG.E.64 R18, desc[UR10][R16.64] ;  /* 0x0000000a1012a981 */ /* 0x0080e4000c1e1b00 */
[----:B0-----:R-:W-:-:S06]  /*42f0*/  CS2R R16, SRZ ;  /* 0x0000000000107805 */ /* 0x001fcc000001ff00 */
[----:B--2---:R-:W2:Y:S04]  /*4300*/  @!P2 LDG.E.64 R16, desc[UR10][R8.64] ;  /* 0x0000000a0810a981 */ /* 0x004ea8000c1e1b00 */
[----:B------:R-:W4:Y:S01]  /*4310*/  LDL.LU.64 R8, [R1+0x3c8] ;  /* 0x0003c80001087983 */ /* 0x000f220000300a00 */
[----:B------:R-:W-:-:S03]  /*4320*/  LOP3.LUT P1, RZ, R22, 0x2000, RZ, 0xc0, !PT ;  /* 0x0000200016ff7812 */ /* 0x000fc6000782c0ff */
[----:B------:R0:W-:Y:S04]  /*4330*/  STL.64 [R1+0x50], R20 ;  /* 0x0000501401007387 */ /* 0x0001e80000100a00 */
[----:B------:R1:W-:Y:S01]  /*4340*/  STL.64 [R1+0x150], R24 ;  /* 0x0001501801007387 */ /* 0x0003e20000100a00 */
[----:B0-----:R-:W-:Y:S02]  /*4350*/  CS2R R20, SRZ ;  /* 0x0000000000147805 */ /* 0x001fe4000001ff00 */
[----:B-1----:R-:W-:Y:S02]  /*4360*/  MOV R24, R12 ;  /* 0x0000000c00187202 */ /* 0x002fe40000000f00 */
[----:B------:R-:W-:Y:S02]  /*4370*/  MOV R25, R13 ;  /* 0x0000000d00197202 */ /* 0x000fe40000000f00 */
[----:B------:R-:W-:-:S02]  /*4380*/  MOV R12, R10 ;  /* 0x0000000a000c7202 */ /* 0x000fc40000000f00 */
[----:B------:R-:W-:Y:S02]  /*4390*/  MOV R13, R11 ;  /* 0x0000000b000d7202 */ /* 0x000fe40000000f00 */
[----:B------:R-:W-:Y:S01]  /*43a0*/  CS2R R10, SRZ ;  /* 0x00000000000a7805 */ /* 0x000fe2000001ff00 */
[----:B------:R0:W-:Y:S04]  /*43b0*/  STL.64 [R1+0x158], R26 ;  /* 0x0001581a01007387 */ /* 0x0001e80000100a00 */
[----:B0-----:R-:W4:Y:S01]  /*43c0*/  LDL.LU.64 R26, [R1+0x250] ;  /* 0x00025000011a7983 */ /* 0x001f220000300a00 */
[----:B---3--:R-:W-:-:S05]  /*43d0*/  @!P2 MOV R21, R19 ;  /* 0x000000130015a202 */ /* 0x008fca0000000f00 */
[----:B------:R-:W-:Y:S01]  /*43e0*/  STL [R1+0x3d4], R21 ;  /* 0x0003d41501007387 */ /* 0x000fe20000100800 */
[----:B--2---:R-:W-:-:S05]  /*43f0*/  @!P2 MOV R20, R16 ;  /* 0x000000100014a202 */ /* 0x004fca0000000f00 */
[----:B------:R0:W-:Y:S04]  /*4400*/  STL [R1+0x378], R20 ;  /* 0x0003781401007387 */ /* 0x0001e80000100800 */
[----:B----4-:R1:W2:Y:S01]  /*4410*/  @!P1 LDG.E.64 R10, desc[UR10][R8.64] ;  /* 0x0000000a080a9981 */ /* 0x0102a2000c1e1b00 */
[----:B0-----:R-:W-:-:S03]  /*4420*/  CS2R R20, SRZ ;  /* 0x0000000000147805 */ /* 0x001fc6000001ff00 */
[----:B------:R-:W3:Y:S04]  /*4430*/  LDL.LU.64 R8, [R1+0x4e8] ;  /* 0x0004e80001087983 */ /* 0x000ee80000300a00 */
[----:B------:R-:W4:Y:S04]  /*4440*/  @!P1 LDG.E.64 R20, desc[UR10][R28.64] ;  /* 0x0000000a1c149981 */ /* 0x000f28000c1e1b00 */
[----:B------:R-:W2:Y:S04]  /*4450*/  LDL.LU.64 R28, [R1+0x3b8] ;  /* 0x0003b800011c7983 */ /* 0x000ea80000300a00 */
[----:B------:R0:W-:Y:S04]  /*4460*/  STL [R1+0x3e8], R0 ;  /* 0x0003e80001007387 */ /* 0x0001e80000100800 */
[----:B------:R1:W-:Y:S01]  /*4470*/  STL [R1+0x3f4], R23 ;  /* 0x0003f41701007387 */ /* 0x0003e20000100800 */
[----:B0-----:R-:W-:Y:S01]  /*4480*/  HFMA2 R0, -RZ, RZ, 0, 0 ;  /* 0x00000000ff007431 */ /* 0x001fe200000001ff */
[----:B-1----:R-:W-:-:S02]  /*4490*/  MOV R23, RZ ;  /* 0x000000ff00177202 */ /* 0x002fc40000000f00 */
[----:B------:R-:W-:Y:S02]  /*44a0*/  @!P0 MOV R23, R6 ;  /* 0x0000000600178202 */ /* 0x000fe40000000f00 */
[----:B------:R-:W-:Y:S02]  /*44b0*/  @!P0 MOV R0, R7 ;  /* 0x0000000700008202 */ /* 0x000fe40000000f00 */
[----:B------:R-:W-:Y:S01]  /*44c0*/  LOP3.LUT P0, RZ, R22, 0x1000, RZ, 0xc0, !PT ;  /* 0x0000100016ff7812 */ /* 0x000fe2000780c0ff */
[----:B------:R0:W-:Y:S04]  /*44d0*/  STL.64 [R1+0x160], R6 ;  /* 0x0001600601007387 */ /* 0x0001e80000100a00 */
[----:B0-----:R-:W2:Y:S04]  /*44e0*/  LDL.LU.64 R6, [R1+0x248] ;  /* 0x0002480001067983 */ /* 0x001ea80000300a00 */
[----:B---3--:R0:W-:Y:S02]  /*44f0*/  STL.64 [R1+0x58], R8 ;  /* 0x0000580801007387 */ /* 0x0081e40000100a00 */
[----:B0-----:R-:W-:-:S02]  /*4500*/  MOV R8, R14 ;  /* 0x0000000e00087202 */ /* 0x001fc40000000f00 */
[----:B------:R-:W-:Y:S02]  /*4510*/  MOV R9, R15 ;  /* 0x0000000f00097202 */ /* 0x000fe40000000f00 */
[----:B------:R-:W-:Y:S02]  /*4520*/  CS2R R14, SRZ ;  /* 0x00000000000e7805 */ /* 0x000fe4000001ff00 */
[----:B----4-:R-:W-:Y:S02]  /*4530*/  @!P1 MOV R15, R21 ;  /* 0x00000015000f9202 */ /* 0x010fe40000000f00 */
[----:B--2---:R-:W-:-:S03]  /*4540*/  @!P1 MOV R14, R10 ;  /* 0x0000000a000e9202 */ /* 0x004fc60000000f00 */
[----:B------:R-:W-:Y:S04]  /*4550*/  STL [R1+0x3cc], R15 ;  /* 0x0003cc0f01007387 */ /* 0x000fe80000100800 */
[----:B------:R0:W-:Y:S02]  /*4560*/  STL [R1+0x398], R14 ;  /* 0x0003980e01007387 */ /* 0x0001e40000100800 */
[----:B0-----:R-:W-:-:S06]  /*4570*/  CS2R R14, SRZ ;  /* 0x00000000000e7805 */ /* 0x001fcc000001ff00 */
[----:B------:R0:W2:Y:S02]  /*4580*/  @!P0 LDG.E.64 R14, desc[UR10][R26.64] ;  /* 0x0000000a1a0e8981 */ /* 0x0000a4000c1e1b00 */
[----:B0-----:R-:W-:Y:S02]  /*4590*/  MOV R26, R12 ;  /* 0x0000000c001a7202 */ /* 0x001fe40000000f00 */
[----:B------:R-:W-:Y:S02]  /*45a0*/  MOV R27, R13 ;  /* 0x0000000d001b7202 */ /* 0x000fe40000000f00 */
[----:B------:R-:W-:-:S06]  /*45b0*/  CS2R R12, SRZ ;  /* 0x00000000000c7805 */ /* 0x000fcc000001ff00 */
[----:B------:R0:W3:Y:S04]  /*45c0*/  @!P0 LDG.E.64 R12, desc[UR10][R28.64] ;  /* 0x0000000a1c0c8981 */ /* 0x0000e8000c1e1b00 */
[----:B------:R-:W4:Y:S04]  /*45d0*/  LDL.LU.64 R28, [R1+0x4e0] ;  /* 0x0004e000011c7983 */ /* 0x000f280000300a00 */
[----:B------:R1:W-:Y:S02]  /*45e0*/  STL [R1+0x364], R0 ;  /* 0x0003640001007387 */ /* 0x0003e40000100800 */
[----:B-1----:R-:W-:Y:S01]  /*45f0*/  HFMA2 R0, -RZ, RZ, 0, 0 ;  /* 0x00000000ff007431 */ /* 0x002fe200000001ff */
[----:B------:R-:W-:-:S05]  /*4600*/  @!P2 MOV R0, R18 ;  /* 0x000000120000a202 */ /* 0x000fca0000000f00 */
        /* <DEDUP_REMOVED lines=9> */
[----:B------:R1:W-:Y:S01]  /*46a0*/  STL [R1+0x39c], R0 ;  /* 0x00039c0001007387 */ /* 0x0003e20000100800 */
[----:B------:R-:W-:Y:S01]  /*46b0*/  LOP3.LUT P2, RZ, R22, 0x800, RZ, 0xc0, !PT ;  /* 0x0000080016ff7812 */ /* 0x000fe2000784c0ff */
[----:B-1----:R-:W-:Y:S01]  /*46c0*/  HFMA2 R0, -RZ, RZ, 0, 0 ;  /* 0x00000000ff007431 */ /* 0x002fe200000001ff */
[----:B--2---:R-:W-:Y:S01]  /*46d0*/  @!P0 MOV R0, R14 ;  /* 0x0000000e00008202 */ /* 0x004fe20000000f00 */
[----:B------:R-:W-:Y:S04]  /*46e0*/  STL.64 [R1+0x4d8], R14 ;  /* 0x0004d80e01007387 */ /* 0x000fe80000100a00 */
[----:B----4-:R0:W-:Y:S02]  /*46f0*/  STL.64 [R1+0x60], R28 ;  /* 0x0000601c01007387 */ /* 0x0101e40000100a00 */
[----:B0-----:R-:W-:-:S02]  /*4700*/  MOV R28, R8 ;  /* 0x00000008001c7202 */ /* 0x001fc40000000f00 */
[----:B------:R-:W-:Y:S02]  /*4710*/  MOV R29, R9 ;  /* 0x00000009001d7202 */ /* 0x000fe40000000f00 */
[----:B------:R-:W-:Y:S02]  /*4720*/  CS2R R8, SRZ ;  /* 0x0000000000087805 */ /* 0x000fe4000001ff00 */
[----:B------:R-:W-:Y:S02]  /*4730*/  @!P0 MOV R9, R15 ;  /* 0x0000000f00098202 */ /* 0x000fe40000000f00 */
[----:B---3--:R-:W-:Y:S01]  /*4740*/  @!P0 MOV R8, R12 ;  /* 0x0000000c00088202 */ /* 0x008fe20000000f00 */
[----:B------:R-:W2:Y:S04]  /*4750*/  LDL.LU.64 R14, [R1+0x3b0] ;  /* 0x0003b000010e7983 */ /* 0x000ea80000300a00 */
[----:B------:R-:W-:Y:S04]  /*4760*/  STL [R1+0x3bc], R9 ;  /* 0x0003bc0901007387 */ /* 0x000fe80000100800 */
[----:B------:R0:W-:Y:S02]  /*4770*/  STL [R1+0x254], R8 ;  /* 0x0002540801007387 */ /* 0x0001e40000100800 */
[----:B0-----:R-:W-:-:S06]  /*4780*/  CS2R R8, SRZ ;  /* 0x0000000000087805 */ /* 0x001fcc000001ff00 */
[----:B------:R0:W3:Y:S04]  /*4790*/  @!P2 LDG.E.64 R8, desc[UR10][R6.64] ;  /* 0x0000000a0608a981 */ /* 0x0000e8000c1e1b00 */
[----:B------:R1:W-:Y:S01]  /*47a0*/  STL [R1+0x3b8], R0 ;  /* 0x0003b80001007387 */ /* 0x0003e20000100800 */
[----:B0-----:R-:W-:Y:S01]  /*47b0*/  CS2R R6, SRZ ;  /* 0x0000000000067805 */ /* 0x001fe2000001ff00 */
[----:B-1----:R-:W-:Y:S01]  /*47c0*/  HFMA2 R0, -RZ, RZ, 0, 0 ;  /* 0x00000000ff007431 */ /* 0x002fe200000001ff */
[----:B------:R-:W-:Y:S01]  /*47d0*/  @!P0 MOV R0, R13 ;  /* 0x0000000d00008202 */ /* 0x000fe20000000f00 */
[----:B------:R-:W-:Y:S04]  /*47e0*/  STL.64 [R1+0x68], R18 ;  /* 0x0000681201007387 */ /* 0x000fe80000100a00 */
[----:B------:R0:W-:Y:S02]  /*47f0*/  STL [R1+0x3ac], R0 ;  /* 0x0003ac0001007387 */ /* 0x0001e40000100800 */
[----:B0-----:R-:W-:Y:S01]  /*4800*/  HFMA2 R0, -RZ, RZ, 0, 0 ;  /* 0x00000000ff007431 */ /* 0x001fe200000001ff */
[----:B------:R-:W-:Y:S01]  /*4810*/  CS2R R18, SRZ ;  /* 0x0000000000127805 */ /* 0x000fe2000001ff00 */
[----:B--2---:R-:W2:Y:S04]  /*4820*/  @!P2 LDG.E.64 R6, desc[UR10][R14.64] ;  /* 0x0000000a0e06a981 */ /* 0x004ea8000c1e1b00 */
[----:B------:R-:W4:Y:S01]  /*4830*/  LDL.LU.64 R14, [R1+0x3a0] ;  /* 0x0003a000010e7983 */ /* 0x000f220000300a00 */
[----:B---3--:R-:W-:-:S03]  /*4840*/  @!P2 MOV R0, R8 ;  /* 0x000000080000a202 */ /* 0x008fc60000000f00 */
[----:B------:R0:W-:Y:S01]  /*4850*/  STL.64 [R1+0x4d0], R8 ;  /* 0x0004d00801007387 */ /* 0x0001e20000100a00 */
[----:B------:R-:W-:-:S03]  /*4860*/  @!P2 MOV R19, R9 ;  /* 0x000000090013a202 */ /* 0x000fc60000000f00 */
[----:B0-----:R-:W3:Y:S01]  /*4870*/  LDL.LU.64 R8, [R1+0x240] ;  /* 0x0002400001087983 */ /* 0x001ee20000300a00 */
[----:B------:R-:W-:-:S03]  /*4880*/  LOP3.LUT P1, RZ, R22, 0x400, RZ, 0xc0, !PT ;  /* 0x0000040016ff7812 */ /* 0x000fc6000782c0ff */
[----:B------:R-:W-:Y:S04]  /*4890*/  STL [R1+0x3b4], R19 ;  /* 0x0003b41301007387 */ /* 0x000fe80000100800 */
[----:B------:R0:W-:Y:S02]  /*48a0*/  STL.64 [R1+0x168], R16 ;  /* 0x0001681001007387 */ /* 0x0001e40000100a00 */
[----:B0-----:R-:W-:Y:S02]  /*48b0*/  CS2R R16, SRZ ;  /* 0x0000000000107805 */ /* 0x001fe4000001ff00 */
[----:B--2---:R-:W-:-:S05]  /*48c0*/  @!P2 MOV R18, R6 ;  /* 0x000000060012a202 */ /* 0x004fca0000000f00 */
[----:B------:R0:W-:Y:S04]  /*48d0*/  STL [R1+0x250], R18 ;  /* 0x0002501201007387 */ /* 0x0001e80000100800 */
[----:B----4-:R-:W2:Y:S01]  /*48e0*/  @!P1 LDG.E.64 R16, desc[UR10][R14.64] ;  /* 0x0000000a0e109981 */ /* 0x010ea2000c1e1b00 */
[----:B0-----:R-:W-:-:S03]  /*48f0*/  CS2R R18, SRZ ;  /* 0x0000000000127805 */ /* 0x001fc6000001ff00 */
[----:B------:R-:W4:Y:S04]  /*4900*/  LDL.LU.64 R14, [R1+0x390] ;  /* 0x00039000010e7983 */ /* 0x000f280000300a00 */
[----:B---3--:R-:W3:Y:S04]  /*4910*/  @!P1 LDG.E.64 R18, desc[UR10][R8.64] ;  /* 0x0000000a08129981 */ /* 0x008ee8000c1e1b00 */
[----:B------:R-:W3:Y:S01]  /*4920*/  LDL.LU.64 R8, [R1+0x230] ;  /* 0x0002300001087983 */ /* 0x000ee20000300a00 */
[----:B------:R-:W-:-:S03]  /*4930*/  LOP3.LUT P0, RZ, R22, 0x200, RZ, 0xc0, !PT ;  /* 0x0000020016ff7812 */ /* 0x000fc6000780c0ff */
[----:B------:R0:W-:Y:S04]  /*4940*/  STL.64 [R1+0x70], R20 ;  /* 0x0000701401007387 */ /* 0x0001e80000100a00 */
[----:B------:R1:W-:Y:S01]  /*4950*/  STL.64 [R1+0x170], R10 ;  /* 0x0001700a01007387 */ /* 0x0003e20000100a00 */
[----:B0-----:R-:W-:Y:S02]  /*4960*/  CS2R R20, SRZ ;  /* 0x0000000000147805 */ /* 0x001fe4000001ff00 */
[----:B-1----:R-:W-:Y:S01]  /*4970*/  CS2R R10, SRZ ;  /* 0x00000000000a7805 */ /* 0x002fe2000001ff00 */
[----:B------:R0:W-:Y:S04]  /*4980*/  STL.64 [R1+0x178], R12 ;  /* 0x0001780c01007387 */ /* 0x0001e80000100a00 */
[----:B0-----:R-:W3:Y:S01]  /*4990*/  LDL.LU.64 R12, [R1+0x228] ;  /* 0x00022800010c7983 */ /* 0x001ee20000300a00 */
[----:B--2---:R-:W-:-:S05]  /*49a0*/  @!P1 MOV R20, R16 ;  /* 0x0000001000149202 */ /* 0x004fca0000000f00 */
[----:B------:R-:W-:Y:S04]  /*49b0*/  STL [R1+0x248], R20 ;  /* 0x0002481401007387 */ /* 0x000fe80000100800 */
[----:B----4-:R0:W2:Y:S04]  /*49c0*/  @!P0 LDG.E.64 R10, desc[UR10][R14.64] ;  /* 0x0000000a0e0a8981 */ /* 0x0100a8000c1e1b00 */
[----:B------:R-:W4:Y:S01]  /*49d0*/  LDL.LU.64 R14, [R1+0x4d8] ;  /* 0x0004d800010e7983 */ /* 0x000f220000300a00 */
[----:B---3--:R-:W-:-:S05]  /*49e0*/  @!P1 MOV R21, R19 ;  /* 0x0000001300159202 */ /* 0x008fca0000000f00 */
[----:B------:R1:W-:Y:S02]  /*49f0*/  STL [R1+0x3a4], R21 ;  /* 0x0003a41501007387 */ /* 0x0003e40000100800 */
[----:B-1----:R-:W-:-:S06]  /*4a00*/  CS2R R20, SRZ ;  /* 0x0000000000147805 */ /* 0x002fcc000001ff00 */
[----:B------:R-:W3:Y:S04]  /*4a10*/  @!P0 LDG.E.64 R20, desc[UR10][R8.64] ;  /* 0x0000000a08148981 */ /* 0x000ee8000c1e1b00 */
[----:B------:R-:W3:Y:S04]  /*4a20*/  LDL.LU.64 R8, [R1+0x380] ;  /* 0x0003800001087983 */ /* 0x000ee80000300a00 */
[----:B------:R1:W-:Y:S02]  /*4a30*/  STL [R1+0x3b0], R0 ;  /* 0x0003b00001007387 */ /* 0x0003e40000100800 */
[----:B-1----:R-:W-:Y:S01]  /*4a40*/  HFMA2 R0, -RZ, RZ, 0, 0 ;  /* 0x00000000ff007431 */ /* 0x002fe200000001ff */
[----:B------:R-:W-:-:S02]  /*4a50*/  @!P2 MOV R0, R7 ;  /* 0x000000070000a202 */ /* 0x000fc40000000f00 */
[----:B------:R-:W-:Y:S01]  /*4a60*/  LOP3.LUT P2, RZ, R22, 0x100, RZ, 0xc0, !PT ;  /* 0x0000010016ff7812 */ /* 0x000fe2000784c0ff */
[----:B------:R1:W-:Y:S04]  /*4a70*/  STL.64 [R1+0x180], R6 ;  /* 0x0001800601007387 */ /* 0x0003e80000100a00 */
[----:B-1----:R-:W3:Y:S04]  /*4a80*/  LDL.LU.64 R6, [R1+0x220] ;  /* 0x0002200001067983 */ /* 0x002ee80000300a00 */
[----:B----4-:R0:W-:Y:S02]  /*4a90*/  STL.64 [R1+0x78], R14 ;  /* 0x0000780e01007387 */ /* 0x0101e40000100a00 */
[----:B0-----:R-:W-:-:S02]  /*4aa0*/  CS2R R14, SRZ ;  /* 0x00000000000e7805 */ /* 0x001fc4000001ff00 */
[----:B--2---:R-:W-:-:S05]  /*4ab0*/  @!P0 MOV R14, R10 ;  /* 0x0000000a000e8202 */ /* 0x004fca0000000f00 */
[----:B------:R-:W-:Y:S01]  /*4ac0*/  STL [R1+0x240], R14 ;  /* 0x0002400e01007387 */ /* 0x000fe20000100800 */
[----:B---3--:R-:W-:-:S05]  /*4ad0*/  @!P0 MOV R15, R21 ;  /* 0x00000015000f8202 */ /* 0x008fca0000000f00 */
[----:B------:R0:W-:Y:S02]  /*4ae0*/  STL [R1+0x394], R15 ;  /* 0x0003940f01007387 */ /* 0x0001e40000100800 */
[----:B0-----:R-:W-:-:S06]  /*4af0*/  CS2R R14, SRZ ;  /* 0x00000000000e7805 */ /* 0x001fcc000001ff00 */
[----:B------:R0:W2:Y:S02]  /*4b00*/  @!P2 LDG.E.64 R14, desc[UR10][R12.64] ;  /* 0x0000000a0c0ea981 */ /* 0x0000a4000c1e1b00 */
[----:B0-----:R-:W-:-:S06]  /*4b10*/  CS2R R12, SRZ ;  /* 0x00000000000c7805 */ /* 0x001fcc000001ff00 */
[----:B------:R0:W3:Y:S04]  /*4b20*/  @!P2 LDG.E.64 R12, desc[UR10][R8.64] ;  /* 0x0000000a080ca981 */ /* 0x0000e8000c1e1b00 */
[----:B------:R-:W4:Y:S04]  /*4b30*/  LDL.LU.64 R8, [R1+0x4d0] ;  /* 0x0004d00001087983 */ /* 0x000f280000300a00 */
[----:B------:R1:W-:Y:S02]  /*4b40*/  STL [R1+0x24c], R0 ;  /* 0x00024c0001007387 */ /* 0x0003e40000100800 */
[----:B-1----:R-:W-:Y:S01]  /*4b50*/  HFMA2 R0, -RZ, RZ, 0, 0 ;  /* 0x00000000ff007431 */ /* 0x002fe200000001ff */
[----:B------:R-:W-:-:S05]  /*4b60*/  @!P1 MOV R0, R18 ;  /* 0x0000001200009202 */ /* 0x000fca0000000f00 */
[----:B------:R1:W-:Y:S02]  /*4b70*/  STL [R1+0x3a0], R0 ;  /* 0x0003a00001007387 */ /* 0x0003e40000100800 */
[----:B-1----:R-:W-:Y:S01]  /*4b80*/  HFMA2 R0, -RZ, RZ, 0, 0 ;  /* 0x00000000ff007431 */ /* 0x002fe200000001ff */
[----:B------:R-:W-:Y:S02]  /*4b90*/  @!P1 MOV R0, R17 ;  /* 0x0000001100009202 */ /* 0x000fe40000000f00 */
[----:B------:R-:W-:Y:S01]  /*4ba0*/  LOP3.LUT P1, RZ, R22, 0x80, RZ, 0xc0, !PT ;  /* 0x0000008016ff7812 */ /* 0x000fe2000782c0ff */
[----:B------:R1:W-:Y:S04]  /*4bb0*/  STL.64 [R1+0x188], R16 ;  /* 0x0001881001007387 */ /* 0x0003e80000100a00 */
[----:B-1----:R-:W3:Y:S04]  /*4bc0*/  LDL.LU.64 R16, [R1+0x218] ;  /* 0x0002180001107983 */ /* 0x002ee80000300a00 */
[----:B----4-:R0:W-:Y:S02]  /*4bd0*/  STL.64 [R1+0x80], R8 ;  /* 0x0000800801007387 */ /* 0x0101e40000100a00 */
[----:B0-----:R-:W-:-:S02]  /*4be0*/  CS2R R8, SRZ ;  /* 0x0000000000087805 */ /* 0x001fc4000001ff00 */
[----:B--2---:R-:W-:Y:S02]  /*4bf0*/  @!P2 MOV R9, R15 ;  /* 0x0000000f0009a202 */ /* 0x004fe40000000f00 */
[----:B---3--:R-:W-:-:S03]  /*4c00*/  @!P2 MOV R8, R12 ;  /* 0x0000000c0008a202 */ /* 0x008fc60000000f00 */
[----:B------:R-:W-:Y:S04]  /*4c10*/  STL [R1+0x384], R9 ;  /* 0x0003840901007387 */ /* 0x000fe80000100800 */
[----:B------:R0:W-:Y:S02]  /*4c20*/  STL [R1+0x230], R8 ;  /* 0x0002300801007387 */ /* 0x0001e40000100800 */
[----:B0-----:R-:W-:-:S06]  /*4c30*/  CS2R R8, SRZ ;  /* 0x0000000000087805 */ /* 0x001fcc000001ff00 */
[----:B------:R0:W2:Y:S02]  /*4c40*/  @!P1 LDG.E.64 R8, desc[UR10][R6.64] ;  /* 0x0000000a06089981 */ /* 0x0000a4000c1e1b00 */
[----:B0-----:R-:W-:-:S06]  /*4c50*/  CS2R R6, SRZ ;  /* 0x0000000000067805 */ /* 0x001fcc000001ff00 */
[----:B------:R-:W3:Y:S04]  /*4c60*/  @!P1 LDG.E.64 R6, desc[UR10][R44.64] ;  /* 0x0000000a2c069981 */ /* 0x000ee8000c1e1b00 */
[----:B------:R0:W-:Y:S04]  /*4c70*/  STL [R1+0x244], R0 ;  /* 0x0002440001007387 */ /* 0x0001e80000100800 */
[----:B------:R1:W-:Y:S04]  /*4c80*/  STL.64 [R1+0x88], R18 ;  /* 0x0000881201007387 */ /* 0x0003e80000100a00 */
[----:B------:R-:W-:Y:S01]  /*4c90*/  STL.64 [R1+0x190], R10 ;  /* 0x0001900a01007387 */ /* 0x000fe20000100a00 */
[----:B0-----:R-:W-:-:S03]  /*4ca0*/  HFMA2 R0, -RZ, RZ, 0, 0 ;  /* 0x00000000ff007431 */ /* 0x001fc600000001ff */
[----:B------:R-:W-:Y:S01]  /*4cb0*/  STL.64 [R1+0x90], R20 ;  /* 0x0000901401007387 */ /* 0x000fe20000100a00 */
[----:B------:R-:W-:-:S03]  /*4cc0*/  @!P0 MOV R0, R20 ;  /* 0x0000001400008202 */ /* 0x000fc60000000f00 */
[----:B------:R-:W-:Y:S04]  /*4cd0*/  STL.64 [R1+0x98], R14 ;  /* 0x0000980e01007387 */ /* 0x000fe80000100a00 */
[----:B------:R0:W-:Y:S01]  /*4ce0*/  STL [R1+0x390], R0 ;  /* 0x0003900001007387 */ /* 0x0001e20000100800 */
[----:B-1----:R-:W-:-:S03]  /*4cf0*/  CS2R R18, SRZ ;  /* 0x0000000000127805 */ /* 0x002fc6000001ff00 */
[----:B------:R-:W-:Y:S04]  /*4d00*/  STL.64 [R1+0x198], R12 ;  /* 0x0001980c01007387 */ /* 0x000fe80000100a00 */
[----:B------:R-:W-:Y:S01]  /*4d10*/  STL [R1+0x360], R23 ;  /* 0x0003601701007387 */ /* 0x000fe20000100800 */
[----:B0-----:R-:W-:Y:S01]  /*4d20*/  HFMA2 R0, -RZ, RZ, 0, 0 ;  /* 0x00000000ff007431 */ /* 0x001fe200000001ff */
[----:B------:R-:W-:Y:S02]  /*4d30*/  UIMAD.WIDE UR6, UR8, 0x8, UR6 ;  /* 0x00000008080678a5 */ /* 0x000fe4000f8e0206 */
[----:B------:R-:W4:Y:S01]  /*4d40*/  LDL.LU.64 R44, [R1+0x4c8] ;  /* 0x0004c800012c7983 */ /* 0x000f220000300a00 */
[----:B------:R-:W-:Y:S02]  /*4d50*/  @!P0 MOV R0, R11 ;  /* 0x0000000b00008202 */ /* 0x000fe40000000f00 */
[----:B------:R-:W-:Y:S01]  /*4d60*/  LOP3.LUT P0, RZ, R22, 0x40, RZ, 0xc0, !PT ;  /* 0x0000004016ff7812 */ /* 0x000fe2000780c0ff */
[----:B------:R-:W4:Y:S01]  /*4d70*/  LDL.LU.64 R10, [R1+0x210] ;  /* 0x00021000010a7983 */ /* 0x000f220000300a00 */
[----:B--2---:R-:W-:-:S05]  /*4d80*/  @!P1 MOV R19, R9 ;  /* 0x0000000900139202 */ /* 0x004fca0000000f00 */
[----:B------:R-:W-:Y:S01]  /*4d90*/  STL [R1+0x36c], R19 ;  /* 0x00036c1301007387 */ /* 0x000fe20000100800 */
[----:B---3--:R-:W-:-:S05]  /*4da0*/  @!P1 MOV R18, R6 ;  /* 0x0000000600129202 */ /* 0x008fca0000000f00 */
[----:B------:R0:W-:Y:S02]  /*4db0*/  STL [R1+0x228], R18 ;  /* 0x0002281201007387 */ /* 0x0001e40000100800 */
[----:B0-----:R-:W-:-:S06]  /*4dc0*/  CS2R R18, SRZ ;  /* 0x0000000000127805 */ /* 0x001fcc000001ff00 */
[----:B------:R0:W2:Y:S02]  /*4dd0*/  @!P0 LDG.E.64 R18, desc[UR10][R16.64] ;  /* 0x0000000a10128981 */ /* 0x0000a4000c1e1b00 */
[----:B0-----:R-:W-:-:S06]  /*4de0*/  CS2R R16, SRZ ;  /* 0x0000000000107805 */ /* 0x001fcc000001ff00 */
[----:B------:R-:W3:Y:S04]  /*4df0*/  @!P0 LDG.E.64 R16, desc[UR10][R2.64] ;  /* 0x0000000a02108981 */ /* 0x000ee8000c1e1b00 */
[----:B------:R0:W-:Y:S01]  /*4e00*/  STL [R1+0x234], R0 ;  /* 0x0002340001007387 */ /* 0x0001e20000100800 */
[----:B------:R-:W-:-:S03]  /*4e10*/  CS2R R20, SRZ ;  /* 0x0000000000147805 */ /* 0x000fc6000001ff00 */
[----:B------:R-:W-:Y:S04]  /*4e20*/  STL.64 [R1+0x1a0], R6 ;  /* 0x0001a00601007387 */ /* 0x000fe80000100a00 */
[----:B------:R-:W-:Y:S01]  /*4e30*/  STL.64 [R1+0xa0], R8 ;  /* 0x0000a00801007387 */ /* 0x000fe20000100a00 */
[----:B0-----:R-:W-:-:S03]  /*4e40*/  HFMA2 R0, -RZ, RZ, 0, 0 ;  /* 0x00000000ff007431 */ /* 0x001fc600000001ff */
[----:B------:R-:W4:Y:S01]  /*4e50*/  LDL.LU.64 R2, [R1+0x4c0] ;  /* 0x0004c00001027983 */ /* 0x000f220000300a00 */
[----:B------:R-:W-:-:S05]  /*4e60*/  @!P2 MOV R0, R14 ;  /* 0x0000000e0000a202 */ /* 0x000fca0000000f00 */
[----:B------:R0:W-:Y:S02]  /*4e70*/  STL [R1+0x380], R0 ;  /* 0x0003800001007387 */ /* 0x0001e40000100800 */
[----:B0-----:R-:W-:Y:S01]  /*4e80*/  HFMA2 R0, -RZ, RZ, 0, 0 ;  /* 0x00000000ff007431 */ /* 0x001fe200000001ff */
[----:B------:R-:W-:Y:S02]  /*4e90*/  @!P2 MOV R0, R13 ;  /* 0x0000000d0000a202 */ /* 0x000fe40000000f00 */
[----:B------:R-:W-:Y:S02]  /*4ea0*/  LOP3.LUT P2, RZ, R22, 0x20, RZ, 0xc0, !PT ;  /* 0x0000002016ff7812 */ /* 0x000fe4000784c0ff */
[----:B--2---:R-:W-:-:S05]  /*4eb0*/  @!P0 MOV R21, R19 ;  /* 0x0000001300158202 */ /* 0x004fca0000000f00 */
[----:B------:R-:W-:Y:S01]  /*4ec0*/  STL [R1+0x3dc], R21 ;  /* 0x0003dc1501007387 */ /* 0x000fe20000100800 */
[----:B---3--:R-:W-:-:S05]  /*4ed0*/  @!P0 MOV R20, R16 ;  /* 0x0000001000148202 */ /* 0x008fca0000000f00 */
[----:B------:R0:W-:Y:S02]  /*4ee0*/  STL [R1+0x220], R20 ;  /* 0x0002201401007387 */ /* 0x0001e40000100800 */
[----:B0-----:R-:W-:-:S06]  /*4ef0*/  CS2R R20, SRZ ;  /* 0x0000000000147805 */ /* 0x001fcc000001ff00 */
[----:B----4-:R0:W2:Y:S04]  /*4f00*/  @!P2 LDG.E.64 R20, desc[UR10][R10.64] ;  /* 0x0000000a0a14a981 */ /* 0x0100a8000c1e1b00 */
[----:B------:R1:W-:Y:S02]  /*4f10*/  STL [R1+0x22c], R0 ;  /* 0x00022c0001007387 */ /* 0x0003e40000100800 */
[----:B-1----:R-:W-:Y:S01]  /*4f20*/  HFMA2 R0, -RZ, RZ, 0, 0 ;  /* 0x00000000ff007431 */ /* 0x002fe200000001ff */
[----:B------:R-:W-:Y:S02]  /*4f30*/  @!P1 MOV R0, R8 ;  /* 0x0000000800009202 */ /* 0x000fe40000000f00 */
[----:B0-----:R-:W-:-:S03]  /*4f40*/  CS2R R10, SRZ ;  /* 0x00000000000a7805 */ /* 0x001fc6000001ff00 */
[----:B------:R0:W-:Y:S01]  /*4f50*/  STL [R1+0x368], R0 ;  /* 0x0003680001007387 */ /* 0x0001e20000100800 */
[----:B------:R-:W-:-:S03]  /*4f60*/  HFMA2 R14, -RZ, RZ, 0, 0 ;  /* 0x00000000ff0e7431 */ /* 0x000fc600000001ff */
[----:B------:R1:W3:Y:S01]  /*4f70*/  @!P2 LDG.E.64 R10, desc[UR10][R4.64] ;  /* 0x0000000a040aa981 */ /* 0x0002e2000c1e1b00 */
[----:B0-----:R-:W-:Y:S01]  /*4f80*/  HFMA2 R0, -RZ, RZ, 0, 0 ;  /* 0x00000000ff007431 */ /* 0x001fe200000001ff */
[----:B------:R-:W-:Y:S02]  /*4f90*/  CS2R R12, SRZ ;  /* 0x00000000000c7805 */ /* 0x000fe4000001ff00 */
[----:B--2---:R-:W-:Y:S02]  /*4fa0*/  @!P2 MOV R14, R21 ;  /* 0x00000015000ea202 */ /* 0x004fe40000000f00 */
[----:B------:R-:W-:Y:S02]  /*4fb0*/  CS2R R8, SRZ ;  /* 0x0000000000087805 */ /* 0x000fe4000001ff00 */
[----:B------:R-:W-:Y:S01]  /*4fc0*/  @!P1 MOV R0, R7 ;  /* 0x0000000700009202 */ /* 0x000fe20000000f00 */
[----:B------:R-:W-:Y:S01]  /*4fd0*/  STL.64 [R1+0xb0], R20 ;  /* 0x0000b01401007387 */ /* 0x000fe20000100a00 */
[----:B------:R-:W-:-:S03]  /*4fe0*/  LOP3.LUT P1, RZ, R22, 0x10, RZ, 0xc0, !PT ;  /* 0x0000001016ff7812 */ /* 0x000fc6000782c0ff */
[----:B------:R0:W-:Y:S01]  /*4ff0*/  STL [R1+0x3fc], R14 ;  /* 0x0003fc0e01007387 */ /* 0x0001e20000100800 */
[----:B-1----:R-:W-:-:S03]  /*5000*/  MOV R5, RZ ;  /* 0x000000ff00057202 */ /* 0x002fc60000000f00 */
[----:B------:R-:W-:Y:S04]  /*5010*/  STL.64 [R1+0x1a8], R16 ;  /* 0x0001a81001007387 */ /* 0x000fe80000100a00 */
[----:B------:R-:W-:Y:S01]  /*5020*/  STL.64 [R1+0xa8], R18 ;  /* 0x0000a81201007387 */ /* 0x000fe20000100a00 */
[----:B0-----:R-:W-:-:S03]  /*5030*/  CS2R R14, SRZ ;  /* 0x00000000000e7805 */ /* 0x001fc6000001ff00 */
[----:B------:R-:W2:Y:S04]  /*5040*/  @!P1 LDG.E.64 R12, desc[UR10][R28.64] ;  /* 0x0000000a1c0c9981 */ /* 0x000ea8000c1e1b00 */
[----:B------:R0:W4:Y:S04]  /*5050*/  @!P1 LDG.E.64 R14, desc[UR10][R24.64] ;  /* 0x0000000a180e9981 */ /* 0x000128000c1e1b00 */
[----:B------:R1:W-:Y:S01]  /*5060*/  STL [R1+0x224], R0 ;  /* 0x0002240001007387 */ /* 0x0003e20000100800 */
[----:B---3--:R-:W-:Y:S02]  /*5070*/  @!P2 MOV R5, R10 ;  /* 0x0000000a0005a202 */ /* 0x008fe40000000f00 */
[----:B------:R-:W-:Y:S01]  /*5080*/  CS2R R6, SRZ ;  /* 0x0000000000067805 */ /* 0x000fe2000001ff00 */
[----:B------:R-:W-:Y:S04]  /*5090*/  STL.64 [R1+0x1b0], R10 ;  /* 0x0001b00a01007387 */ /* 0x000fe80000100a00 */
[----:B------:R-:W3:Y:S01]  /*50a0*/  LDL.LU.64 R28, [R1+0x298] ;  /* 0x00029800011c7983 */ /* 0x000ee20000300a00 */
[----:B-1----:R-:W-:-:S03]  /*50b0*/  HFMA2 R0, -RZ, RZ, 0, 0 ;  /* 0x00000000ff007431 */ /* 0x002fc600000001ff */
[----:B------:R-:W5:Y:S01]  /*50c0*/  LDL.LU R4, [R1+0x4b8] ;  /* 0x0004b80001047983 */ /* 0x000f620000300800 */
        /* <DEDUP_REMOVED lines=9> */
[----:B------:R-:W-:Y:S02]  /*5160*/  @!P2 MOV R0, R11 ;  /* 0x0000000b0000a202 */ /* 0x000fe40000000f00 */
[----:B------:R-:W-:-:S03]  /*5170*/  LOP3.LUT P0, RZ, R22, 0x8, RZ, 0xc0, !PT ;  /* 0x0000000816ff7812 */ /* 0x000fc6000780c0ff */
[----:B------:R1:W-:Y:S04]  /*5180*/  STL [R1+0x214], R0 ;  /* 0x0002140001007387 */ /* 0x0003e80000100800 */
[----:B------:R0:W-:Y:S01]  /*5190*/  STL [R1+0x218], R5 ;  /* 0x0002180501007387 */ /* 0x0001e20000100800 */
[----:B-1----:R-:W-:Y:S01]  /*51a0*/  HFMA2 R0, -RZ, RZ, 0, 0 ;  /* 0x00000000ff007431 */ /* 0x002fe200000001ff */
[----:B0-----:R-:W-:-:S04]  /*51b0*/  MOV R24, R40 ;  /* 0x0000002800187202 */ /* 0x001fc80000000f00 */
[----:B------:R-:W3:Y:S01]  /*51c0*/  @!P0 LDG.E.64 R6, desc[UR10][R26.64] ;  /* 0x0000000a1a068981 */ /* 0x000ee2000c1e1b00 */
[----:B------:R-:W-:Y:S01]  /*51d0*/  HFMA2 R5, -RZ, RZ, 0, 0 ;  /* 0x00000000ff057431 */ /* 0x000fe200000001ff */
[----:B------:R-:W-:Y:S02]  /*51e0*/  MOV R25, R41 ;  /* 0x0000002900197202 */ /* 0x000fe40000000f00 */
[----:B------:R-:W-:Y:S01]  /*51f0*/  CS2R R40, SRZ ;  /* 0x0000000000287805 */ /* 0x000fe2000001ff00 */
[----:B------:R0:W3:Y:S01]  /*5200*/  @!P0 LDG.E.64 R8, desc[UR10][R34.64] ;  /* 0x0000000a22088981 */ /* 0x0000e2000c1e1b00 */
[----:B------:R-:W-:Y:S02]  /*5210*/  CS2R R20, SRZ ;  /* 0x0000000000147805 */ /* 0x000fe4000001ff00 */
[----:B------:R-:W-:Y:S02]  /*5220*/  LOP3.LUT P2, RZ, R22, 0x4, RZ, 0xc0, !PT ;  /* 0x0000000416ff7812 */ /* 0x000fe4000784c0ff */
[----:B------:R-:W-:-:S02]  /*5230*/  CS2R R16, SRZ ;  /* 0x0000000000107805 */ /* 0x000fc4000001ff00 */
[----:B------:R-:W-:Y:S02]  /*5240*/  CS2R R18, SRZ ;  /* 0x0000000000127805 */ /* 0x000fe4000001ff00 */
[----:B------:R-:W-:Y:S01]  /*5250*/  CS2R R10, SRZ ;  /* 0x00000000000a7805 */ /* 0x000fe2000001ff00 */
[----:B------:R-:W3:Y:S01]  /*5260*/  LDL.LU.64 R26, [R1+0x280] ;  /* 0x00028000011a7983 */ /* 0x000ee20000300a00 */
[----:B0-----:R-:W-:Y:S02]  /*5270*/  MOV R34, R32 ;  /* 0x0000002000227202 */ /* 0x001fe40000000f00 */
[----:B------:R-:W-:-:S03]  /*5280*/  MOV R35, R33 ;  /* 0x0000002100237202 */ /* 0x000fc60000000f00 */
[----:B------:R-:W3:Y:S04]  /*5290*/  @!P2 LDG.E.64 R16, desc[UR10][R24.64] ;  /* 0x0000000a1810a981 */ /* 0x000ee8000c1e1b00 */
[----:B------:R-:W3:Y:S01]  /*52a0*/  @!P2 LDG.E.64 R18, desc[UR10][R36.64] ;  /* 0x0000000a2412a981 */ /* 0x000ee2000c1e1b00 */
[----:B--2---:R-:W-:-:S03]  /*52b0*/  @!P1 MOV R0, R12 ;  /* 0x0000000c00009202 */ /* 0x004fc60000000f00 */
[----:B------:R-:W-:Y:S01]  /*52c0*/  STL.64 [R1+0xb8], R12 ;  /* 0x0000b80c01007387 */ /* 0x000fe20000100a00 */
[----:B------:R-:W-:-:S03]  /*52d0*/  @!P1 MOV R5, R13 ;  /* 0x0000000d00059202 */ /* 0x000fc60000000f00 */
[----:B------:R0:W-:Y:S01]  /*52e0*/  STL [R1+0x41c], R0 ;  /* 0x00041c0001007387 */ /* 0x0001e20000100800 */
[----:B----4-:R-:W-:Y:S02]  /*52f0*/  @!P1 MOV R40, R15 ;  /* 0x0000000f00289202 */ /* 0x010fe40000000f00 */
[----:B------:R-:W-:Y:S01]  /*5300*/  MOV R32, R42 ;  /* 0x0000002a00207202 */ /* 0x000fe20000000f00 */
[----:B------:R1:W-:Y:S01]  /*5310*/  STL.64 [R1+0x1b8], R14 ;  /* 0x0001b80e01007387 */ /* 0x0003e20000100a00 */
[----:B------:R-:W-:-:S03]  /*5320*/  MOV R33, R43 ;  /* 0x0000002b00217202 */ /* 0x000fc60000000f00 */
[----:B------:R-:W2:Y:S01]  /*5330*/  LDL.LU.64 R24, [R1+0x2a0] ;  /* 0x0002a00001187983 */ /* 0x000ea20000300a00 */
[----:B0-----:R-:W-:Y:S02]  /*5340*/  MOV R0, RZ ;  /* 0x000000ff00007202 */ /* 0x001fe40000000f00 */
[----:B------:R-:W-:Y:S01]  /*5350*/  @!P1 MOV R0, R14 ;  /* 0x0000000e00009202 */ /* 0x000fe20000000f00 */
[----:B------:R-:W4:Y:S01]  /*5360*/  LDL.LU.64 R36, [R1+0x290] ;  /* 0x0002900001247983 */ /* 0x000f220000300a00 */
[----:B------:R-:W-:-:S13]  /*5370*/  LOP3.LUT P1, RZ, R22, 0x2, RZ, 0xc0, !PT ;  /* 0x0000000216ff7812 */ /* 0x000fda000782c0ff */
[----:B------:R-:W2:Y:S04]  /*5380*/  @!P1 LDG.E.64 R20, desc[UR10][R34.64] ;  /* 0x0000000a22149981 */ /* 0x000ea8000c1e1b00 */
[----:B------:R-:W4:Y:S04]  /*5390*/  @!P1 LDG.E.64 R10, desc[UR10][R32.64] ;  /* 0x0000000a200a9981 */ /* 0x000f28000c1e1b00 */
[----:B------:R0:W-:Y:S01]  /*53a0*/  STL [R1+0x210], R0 ;  /* 0x0002100001007387 */ /* 0x0001e20000100800 */
[----:B------:R-:W-:Y:S01]  /*53b0*/  HFMA2 R12, -RZ, RZ, 0, 0 ;  /* 0x00000000ff0c7431 */ /* 0x000fe200000001ff */
[----:B------:R-:W-:-:S02]  /*53c0*/  CS2R R42, SRZ ;  /* 0x00000000002a7805 */ /* 0x000fc4000001ff00 */
[----:B-1----:R-:W-:Y:S01]  /*53d0*/  CS2R R14, SRZ ;  /* 0x00000000000e7805 */ /* 0x002fe2000001ff00 */
[----:B------:R-:W4:Y:S04]  /*53e0*/  LDL.LU.64 R34, [R1+0x238] ;  /* 0x0002380001227983 */ /* 0x000f280000300a00 */
[----:B------:R-:W4:Y:S01]  /*53f0*/  LDL.LU.64 R32, [R1+0x278] ;  /* 0x0002780001207983 */ /* 0x000f220000300a00 */
[----:B0-----:R-:W-:Y:S01]  /*5400*/  HFMA2 R0, -RZ, RZ, 0, 0 ;  /* 0x00000000ff007431 */ /* 0x001fe200000001ff */
[----:B---3--:R-:W-:-:S05]  /*5410*/  @!P0 MOV R0, R6 ;  /* 0x0000000600008202 */ /* 0x008fca0000000f00 */
[----:B------:R0:W-:Y:S01]  /*5420*/  STL [R1+0x424], R0 ;  /* 0x0004240001007387 */ /* 0x0001e20000100800 */
[----:B------:R-:W-:Y:S02]  /*5430*/  @!P0 MOV R41, R8 ;  /* 0x0000000800298202 */ /* 0x000fe40000000f00 */
[----:B------:R-:W-:Y:S01]  /*5440*/  @!P0 MOV R42, R9 ;  /* 0x00000009002a8202 */ /* 0x000fe20000000f00 */
[----:B0-----:R-:W-:Y:S01]  /*5450*/  HFMA2 R0, -RZ, RZ, 0, 0 ;  /* 0x00000000ff007431 */ /* 0x001fe200000001ff */
[----:B------:R-:W-:Y:S02]  /*5460*/  @!P0 MOV R0, R7 ;  /* 0x0000000700008202 */ /* 0x000fe40000000f00 */
[----:B------:R-:W-:Y:S01]  /*5470*/  LOP3.LUT P0, RZ, R22, 0x1, RZ, 0xc0, !PT ;  /* 0x0000000116ff7812 */ /* 0x000fe2000780c0ff */
[----:B------:R0:W-:Y:S04]  /*5480*/  STL.64 [R1+0xc0], R6 ;  /* 0x0000c00601007387 */ /* 0x0001e80000100a00 */
[----:B0-----:R-:W3:Y:S08]  /*5490*/  LDL.LU.64 R6, [R1+0x2b0] ;  /* 0x0002b00001067983 */ /* 0x001ef00000300a00 */
[----:B------:R-:W3:Y:S04]  /*54a0*/  @!P0 LDG.E.64 R14, desc[UR10][R38.64] ;  /* 0x0000000a260e8981 */ /* 0x000ee8000c1e1b00 */
[----:B------:R-:W3:Y:S04]  /*54b0*/  LDL.LU.64 R38, [R1+0x268] ;  /* 0x0002680001267983 */ /* 0x000ee80000300a00 */
[----:B------:R0:W-:Y:S02]  /*54c0*/  STL [R1+0x42c], R0 ;  /* 0x00042c0001007387 */ /* 0x0001e40000100800 */
[----:B0-----:R-:W-:Y:S01]  /*54d0*/  HFMA2 R0, -RZ, RZ, 0, 0 ;  /* 0x00000000ff007431 */ /* 0x001fe200000001ff */
[----:B------:R-:W-:-:S05]  /*54e0*/  @!P2 MOV R0, R16 ;  /* 0x000000100000a202 */ /* 0x000fca0000000f00 */
[----:B------:R-:W-:Y:S01]  /*54f0*/  STL [R1+0x434], R0 ;  /* 0x0004340001007387 */ /* 0x000fe20000100800 */
[----:B--2---:R-:W-:-:S05]  /*5500*/  @!P1 MOV R12, R21 ;  /* 0x00000015000c9202 */ /* 0x004fca0000000f00 */
[----:B------:R0:W-:Y:S02]  /*5510*/  STL [R1+0x460], R12 ;  /* 0x0004600c01007387 */ /* 0x0001e40000100800 */
[----:B0-----:R-:W-:-:S06]  /*5520*/  CS2R R12, SRZ ;  /* 0x00000000000c7805 */ /* 0x001fcc000001ff00 */
[----:B------:R-:W2:Y:S04]  /*5530*/  @!P0 LDG.E.64 R12, desc[UR10][R30.64] ;  /* 0x0000000a1e0c8981 */ /* 0x000ea8000c1e1b00 */
[----:B------:R-:W2:Y:S01]  /*5540*/  LDL.LU.64 R30, [R1+0x270] ;  /* 0x00027000011e7983 */ /* 0x000ea20000300a00 */
[----:B------:R-:W-:Y:S02]  /*5550*/  MOV R0, RZ ;  /* 0x000000ff00007202 */ /* 0x000fe40000000f00 */
[----:B------:R-:W-:-:S05]  /*5560*/  @!P2 MOV R0, R19 ;  /* 0x000000130000a202 */ /* 0x000fca0000000f00 */
[----:B------:R0:W-:Y:S04]  /*5570*/  STL [R1+0x300], R0 ;  /* 0x0003000001007387 */ /* 0x0001e80000100800 */
[----:B------:R1:W-:Y:S01]  /*5580*/  STL [R1+0x420], R5 ;  /* 0x0004200501007387 */ /* 0x0003e20000100800 */
[----:B0-----:R-:W-:Y:S02]  /*5590*/  HFMA2 R0, -RZ, RZ, 0, 0 ;  /* 0x00000000ff007431 */ /* 0x001fe400000001ff */
[----:B-1----:R-:W-:Y:S01]  /*55a0*/  HFMA2 R5, -RZ, RZ, 0, 0 ;  /* 0x00000000ff057431 */ /* 0x002fe200000001ff */
[----:B------:R-:W-:Y:S02]  /*55b0*/  @!P1 MOV R0, R20 ;  /* 0x0000001400009202 */ /* 0x000fe40000000f00 */
[----:B------:R-:W-:-:S03]  /*55c0*/  @!P2 MOV R5, R17 ;  /* 0x000000110005a202 */ /* 0x000fc60000000f00 */
[----:B------:R0:W-:Y:S01]  /*55d0*/  STL [R1+0x44c], R0 ;  /* 0x00044c0001007387 */ /* 0x0001e20000100800 */
[----:B------:R-:W-:-:S03]  /*55e0*/  @!P2 MOV R43, R18 ;  /* 0x00000012002ba202 */ /* 0x000fc60000000f00 */
[----:B------:R1:W-:Y:S01]  /*55f0*/  STL [R1+0x444], R5 ;  /* 0x0004440501007387 */ /* 0x0003e20000100800 */
[----:B0-----:R-:W-:Y:S01]  /*5600*/  HFMA2 R0, -RZ, RZ, 0, 0 ;  /* 0x00000000ff007431 */ /* 0x001fe200000001ff */
[C---:B------:R-:W-:Y:S02]  /*5610*/  LOP3.LUT P2, RZ, R22.reuse, 0x8000000, RZ, 0xc0, !PT ;  /* 0x0800000016ff7812 */ /* 0x040fe4000784c0ff */
[----:B-1----:R-:W-:Y:S02]  /*5620*/  MOV R5, RZ ;  /* 0x000000ff00057202 */ /* 0x002fe40000000f00 */
[----:B----4-:R-:W-:Y:S02]  /*5630*/  @!P1 MOV R5, R10 ;  /* 0x0000000a00059202 */ /* 0x010fe40000000f00 */
[----:B------:R-:W-:Y:S02]  /*5640*/  @!P1 MOV R0, R11 ;  /* 0x0000000b00009202 */ /* 0x000fe40000000f00 */
[----:B------:R-:W-:-:S02]  /*5650*/  LOP3.LUT P1, RZ, R22, 0x4000000, RZ, 0xc0, !PT ;  /* 0x0400000016ff7812 */ /* 0x000fc4000782c0ff */
[----:B------:R-:W4:Y:S04]  /*5660*/  LDL.LU.64 R22, [R1+0x2b8] ;  /* 0x0002b80001167983 */ /* 0x000f280000300a00 */
[----:B------:R0:W-:Y:S02]  /*5670*/  STL.64 [R1+0xd0], R20 ;  /* 0x0000d01401007387 */ /* 0x0001e40000100a00 */
[----:B0-----:R-:W-:-:S06]  /*5680*/  CS2R R20, SRZ ;  /* 0x0000000000147805 */ /* 0x001fcc000001ff00 */
[----:B------:R0:W4:Y:S02]  /*5690*/  @!P2 LDG.E.64 R20, desc[UR10][R28.64] ;  /* 0x0000000a1c14a981 */ /* 0x000124000c1e1b00 */
[----:B0-----:R-:W-:Y:S02]  /*56a0*/  CS2R R28, SRZ ;  /* 0x00000000001c7805 */ /* 0x001fe4000001ff00 */
[----:B------:R0:W-:Y:S02]  /*56b0*/  STL.64 [R1+0xc8], R16 ;  /* 0x0000c81001007387 */ /* 0x0001e40000100a00 */
[----:B0-----:R-:W-:-:S06]  /*56c0*/  CS2R R16, SRZ ;  /* 0x0000000000107805 */ /* 0x001fcc000001ff00 */
[----:B---3--:R0:W3:Y:S02]  /*56d0*/  @!P1 LDG.E.64 R16, desc[UR10][R6.64] ;  /* 0x0000000a06109981 */ /* 0x0080e4000c1e1b00 */
[----:B0-----:R-:W-:Y:S02]  /*56e0*/  MOV R6, UR6 ;  /* 0x0000000600067c02 */ /* 0x001fe40008000f00 */
[----:B------:R0:W-:Y:S01]  /*56f0*/  STL.64 [R1+0x1c8], R18 ;  /* 0x0001c81201007387 */ /* 0x0001e20000100a00 */
[----:B------:R-:W-:Y:S01]  /*5700*/  MOV R7, UR7 ;  /* 0x0000000700077c02 */ /* 0x000fe20008000f00 */
[----:B------:R-:W1:Y:S01]  /*5710*/  LDCU.U8 UR6, c[0x0][0x414] ;  /* 0x00008280ff0677ac */ /* 0x000e620008000000 */
[----:B0-----:R-:W-:Y:S01]  /*5720*/  CS2R R18, SRZ ;  /* 0x0000000000127805 */ /* 0x001fe2000001ff00 */
[----:B--2---:R0:W2:Y:S02]  /*5730*/  @!P4 LDG.E.64 R28, desc[UR10][R30.64] ;  /* 0x0000000a1e1cc981 */ /* 0x0040a4000c1e1b00 */
[----:B0-----:R-:W-:-:S06]  /*5740*/  CS2R R30, SRZ ;  /* 0x00000000001e7805 */ /* 0x001fcc000001ff00 */
[----:B------:R0:W3:Y:S02]  /*5750*/  @!P4 LDG.E.64 R30, desc[UR10][R32.64] ;  /* 0x0000000a201ec981 */ /* 0x0000e4000c1e1b00 */
[----:B0-----:R-:W-:-:S06]  /*5760*/  CS2R R32, SRZ ;  /* 0x0000000000207805 */ /* 0x001fcc000001ff00 */
[----:B------:R0:W3:Y:S02]  /*5770*/  @!P5 LDG.E.64 R32, desc[UR10][R34.64] ;  /* 0x0000000a2220d981 */ /* 0x0000e4000c1e1b00 */
[----:B0-----:R-:W-:-:S06]  /*5780*/  CS2R R34, SRZ ;  /* 0x0000000000227805 */ /* 0x001fcc000001ff00 */
[----:B------:R-:W3:Y:S04]  /*5790*/  @!P5 LDG.E.64 R34, desc[UR10][R38.64] ;  /* 0x0000000a2622d981 */ /* 0x000ee8000c1e1b00 */
[----:B----4-:R0:W4:Y:S04]  /*57a0*/  @!P1 LDG.E.64 R18, desc[UR10][R22.64] ;  /* 0x0000000a16129981 */ /* 0x010128000c1e1b00 */
[----:B------:R1:W2:Y:S01]  /*57b0*/  LDG.E.64 R38, desc[UR10][R6.64] ;  /* 0x0000000a06267981 */ /* 0x0002a2000c1e1b00 */
[----:B0-----:R-:W-:Y:S01]  /*57c0*/  HFMA2 R22, -RZ, RZ, 0, 0 ;  /* 0x00000000ff167431 */ /* 0x001fe200000001ff */
[----:B------:R-:W-:-:S02]  /*57d0*/  MOV R23, RZ ;  /* 0x000000ff00177202 */ /* 0x000fc40000000f00 */
[----:B------:R-:W-:Y:S01]  /*57e0*/  STL [R1+0x2e8], R5 ;  /* 0x0002e80501007387 */ /* 0x000fe20000100800 */
[----:B-1----:R-:W0:Y:S03]  /*57f0*/  @!P6 LDC.64 R6, c[0x0][0x398] ;  /* 0x0000e600ff06eb82 */ /* 0x002e260000000a00 */
[----:B------:R1:W4:Y:S02]  /*5800*/  @!P2 LDG.E.64 R22, desc[UR10][R24.64] ;  /* 0x0000000a1816a981 */ /* 0x000324000c1e1b00 */
[----:B-1----:R-:W-:-:S06]  /*5810*/  CS2R R24, SRZ ;  /* 0x0000000000187805 */ /* 0x002fcc000001ff00 */
[----:B------:R1:W3:Y:S02]  /*5820*/  @!P3 LDG.E.64 R24, desc[UR10][R26.64] ;  /* 0x0000000a1a18b981 */ /* 0x0002e4000c1e1b00 */
[----:B-1----:R-:W-:-:S06]  /*5830*/  CS2R R26, SRZ ;  /* 0x00000000001a7805 */ /* 0x002fcc000001ff00 */
[----:B------:R1:W4:Y:S02]  /*5840*/  @!P3 LDG.E.64 R26, desc[UR10][R36.64] ;  /* 0x0000000a241ab981 */ /* 0x000324000c1e1b00 */
[----:B-1----:R-:W-:Y:S01]  /*5850*/  HFMA2 R36, -RZ, RZ, 0, 0 ;  /* 0x00000000ff247431 */ /* 0x002fe200000001ff */
[----:B------:R-:W-:-:S06]  /*5860*/  MOV R37, RZ ;  /* 0x000000ff00257202 */ /* 0x000fcc0000000f00 */
[----:B------:R1:W4:Y:S04]  /*5870*/  @!P6 LDG.E.64 R36, desc[UR10][R44.64] ;  /* 0x0000000a2c24e981 */ /* 0x000328000c1e1b00 */
[----:B------:R-:W-:Y:S01]  /*5880*/  STL [R1+0x2ec], R0 ;  /* 0x0002ec0001007387 */ /* 0x000fe20000100800 */
[----:B-1----:R-:W-:Y:S02]  /*5890*/  CS2R R44, SRZ ;  /* 0x00000000002c7805 */ /* 0x002fe4000001ff00 */
[----:B------:R-:W-:Y:S02]  /*58a0*/  @!P0 MOV R44, R14 ;  /* 0x0000000e002c8202 */ /* 0x000fe40000000f00 */
[----:B------:R-:W-:Y:S01]  /*58b0*/  @!P0 MOV R45, R15 ;  /* 0x0000000f002d8202 */ /* 0x000fe20000000f00 */
[----:B------:R-:W-:Y:S04]  /*58c0*/  STL.64 [R1+0x1d0], R10 ;  /* 0x0001d00a01007387 */ /* 0x000fe80000100a00 */
[----:B------:R-:W-:Y:S04]  /*58d0*/  STL.64 [R1+0x1d8], R14 ;  /* 0x0001d80e01007387 */ /* 0x000fe80000100a00 */
[----:B------:R1:W-:Y:S02]  /*58e0*/  STL.64 [R1+0x1c0], R8 ;  /* 0x0001c00801007387 */ /* 0x0003e40000100a00 */
[----:B-1----:R-:W1:Y:S01]  /*58f0*/  S2R R9, SR_TID.X ;  /* 0x0000000000097919 */ /* 0x002e620000002100 */
[----:B--2---:R-:W-:Y:S01]  /*5900*/  MOV R5, R38 ;  /* 0x0000002600057202 */ /* 0x004fe20000000f00 */
[----:B------:R-:W-:Y:S01]  /*5910*/  HFMA2 R38, -RZ, RZ, 0, 0 ;  /* 0x00000000ff267431 */ /* 0x000fe200000001ff */
[----:B------:R-:W-:-:S05]  /*5920*/  @!P0 MOV R38, R12 ;  /* 0x0000000c00268202 */ /* 0x000fca0000000f00 */
[----:B------:R2:W-:Y:S02]  /*5930*/  STL [R1+0x270], R38 ;  /* 0x0002702601007387 */ /* 0x0005e40000100800 */
[----:B--2---:R-:W-:Y:S01]  /*5940*/  HFMA2 R38, -RZ, RZ, 0, 0 ;  /* 0x00000000ff267431 */ /* 0x004fe200000001ff */
[----:B------:R-:W-:Y:S02]  /*5950*/  MOV R0, R39 ;  /* 0x0000002700007202 */ /* 0x000fe40000000f00 */
[----:B------:R-:W-:Y:S02]  /*5960*/  @!P0 MOV R38, R13 ;  /* 0x0000000d00268202 */ /* 0x000fe40000000f00 */
[----:B0-----:R-:W-:-:S03]  /*5970*/  @!P6 IADD3 R6, P0, PT, R2, R6, RZ ;  /* 0x000000060206e210 */ /* 0x001fc60007f1e0ff */
[----:B------:R0:W-:Y:S01]  /*5980*/  STL [R1+0x278], R38 ;  /* 0x0002782601007387 */ /* 0x0001e20000100800 */
[----:B------:R-:W-:Y:S02]  /*5990*/  @!P6 IADD3.X R7, PT, PT, R3, R7, RZ, P0, !PT ;  /* 0x000000070307e210 */ /* 0x000fe400007fe4ff */
[----:B0-----:R-:W-:-:S06]  /*59a0*/  CS2R R38, SRZ ;  /* 0x0000000000267805 */ /* 0x001fcc000001ff00 */
[----:B------:R0:W2:Y:S01]  /*59b0*/  @!P6 LDG.E.64 R38, desc[UR10][R6.64] ;  /* 0x0000000a0626e981 */ /* 0x0000a2000c1e1b00 */
[----:B------:R-:W-:Y:S02]  /*59c0*/  MOV R10, R5 ;  /* 0x00000005000a7202 */ /* 0x000fe40000000f00 */
[----:B------:R-:W-:Y:S01]  /*59d0*/  MOV R11, R0 ;  /* 0x00000000000b7202 */ /* 0x000fe20000000f00 */
[----:B---3--:R-:W-:Y:S01]  /*59e0*/  STL.64 [R1+0xf0], R24 ;  /* 0x0000f01801007387 */ /* 0x008fe20000100a00 */
[----:B------:R-:W-:Y:S02]  /*59f0*/  MOV R14, R10 ;  /* 0x0000000a000e7202 */ /* 0x000fe40000000f00 */
[----:B-1----:R-:W-:Y:S01]  /*5a00*/  LOP3.LUT R8, R9, 0xffff, RZ, 0xc0, !PT ;  /* 0x0000ffff09087812 */ /* 0x002fe200078ec0ff */
[----:B----4-:R-:W-:Y:S01]  /*5a10*/  STL.64 [R1+0x1f0], R26 ;  /* 0x0001f01a01007387 */ /* 0x010fe20000100a00 */
[----:B------:R-:W-:Y:S01]  /*5a20*/  R2UR UR28, R14 ;  /* 0x000000000e1c72ca */ /* 0x000fe200000e0000 */
[----:B------:R-:W-:Y:S01]  /*5a30*/  HFMA2 R14, -RZ, RZ, 0, 0 ;  /* 0x00000000ff0e7431 */ /* 0x000fe200000001ff */
[----:B------:R-:W-:Y:S01]  /*5a40*/  ISETP.NE.AND P0, PT, RZ, UR6, PT ;  /* 0x00000006ff007c0c */ /* 0x000fe2000bf05270 */
[----:B------:R-:W-:Y:S01]  /*5a50*/  STL.64 [R1+0xf8], R28 ;  /* 0x0000f81c01007387 */ /* 0x000fe20000100a00 */
[----:B------:R-:W-:-:S03]  /*5a60*/  @!P3 MOV R14, R24 ;  /* 0x00000018000eb202 */ /* 0x000fc60000000f00 */
[----:B------:R-:W-:Y:S04]  /*5a70*/  STL.64 [R1+0x1f8], R30 ;  /* 0x0001f81e01007387 */ /* 0x000fe80000100a00 */
[----:B------:R1:W-:Y:S01]  /*5a80*/  STL [R1+0x45c], R14 ;  /* 0x00045c0e01007387 */ /* 0x0003e20000100800 */
[----:B------:R-:W-:Y:S01]  /*5a90*/  MOV R15, R11 ;  /* 0x0000000b000f7202 */ /* 0x000fe20000000f00 */
[----:B------:R-:W-:Y:S02]  /*5aa0*/  IMAD R8, R8, 0x667, RZ ;  /* 0x0000066708087824 */ /* 0x000fe400078e02ff */
[----:B------:R-:W3:Y:S01]  /*5ab0*/  @P0 LDC.64 R2, c[0x0][0x3b0] ;  /* 0x0000ec00ff020b82 */ /* 0x000ee20000000a00 */
[----:B------:R-:W-:Y:S01]  /*5ac0*/  HFMA2 R10, -RZ, RZ, 0, 0 ;  /* 0x00000000ff0a7431 */ /* 0x000fe200000001ff */
[----:B------:R-:W-:Y:S04]  /*5ad0*/  STL.64 [R1+0x100], R32 ;  /* 0x0001002001007387 */ /* 0x000fe80000100a00 */
[----:B------:R-:W-:Y:S01]  /*5ae0*/  STL.64 [R1+0x200], R34 ;  /* 0x0002002201007387 */ /* 0x000fe20000100a00 */
[----:B-1----:R-:W-:-:S03]  /*5af0*/  HFMA2 R14, -RZ, RZ, 0, 0 ;  /* 0x00000000ff0e7431 */ /* 0x002fc600000001ff */
[----:B------:R-:W-:Y:S01]  /*5b00*/  STL.64 [R1+0x108], R36 ;  /* 0x0001082401007387 */ /* 0x000fe20000100a00 */
[----:B------:R-:W-:-:S03]  /*5b10*/  @!P3 MOV R14, R25 ;  /* 0x00000019000eb202 */ /* 0x000fc60000000f00 */
[----:B------:R-:W5:Y:S04]  /*5b20*/  LDL.LU R5, [R1+0x4ac] ;  /* 0x0004ac0001057983 */ /* 0x000f680000300800 */
[----:B------:R1:W-:Y:S04]  /*5b30*/  STL [R1+0x468], R14 ;  /* 0x0004680e01007387 */ /* 0x0003e80000100800 */
[----:B------:R-:W5:Y:S04]  /*5b40*/  LDL.LU R0, [R1+0x4a8] ;  /* 0x0004a80001007983 */ /* 0x000f680000300800 */
[----:B------:R-:W5:Y:S01]  /*5b50*/  LDL R24, [R1+0x42c] ;  /* 0x00042c0001187983 */ /* 0x000f620000100800 */
[----:B-1----:R-:W-:Y:S01]  /*5b60*/  HFMA2 R14, -RZ, RZ, 0, 0 ;  /* 0x00000000ff0e7431 */ /* 0x002fe200000001ff */
[----:B------:R-:W-:-:S02]  /*5b70*/  @!P3 MOV R14, R26 ;  /* 0x0000001a000eb202 */ /* 0x000fc40000000f00 */
[----:B------:R-:W-:Y:S01]  /*5b80*/  SHF.R.U32.HI R8, RZ, 0x10, R8 ;  /* 0x00000010ff087819 */ /* 0x000fe20000011608 */
[----:B------:R-:W5:Y:S04]  /*5b90*/  LDL R26, [R1+0x444] ;  /* 0x00044400011a7983 */ /* 0x000f680000100800 */
[----:B------:R1:W-:Y:S02]  /*5ba0*/  STL [R1+0x290], R14 ;  /* 0x0002900e01007387 */ /* 0x0003e40000100800 */
[----:B-1----:R-:W-:-:S05]  /*5bb0*/  MOV R14, UR28 ;  /* 0x0000001c000e7c02 */ /* 0x002fca0008000f00 */
[----:B------:R-:W-:Y:S01]  /*5bc0*/  FFMA.FTZ R14, -R14, UR28, R15 ;  /* 0x0000001c0e0e7c23 */ /* 0x000fe2000801010f */
[----:B------:R-:W-:Y:S01]  /*5bd0*/  HFMA2 R15, -RZ, RZ, 0, 0 ;  /* 0x00000000ff0f7431 */ /* 0x000fe200000001ff */
[----:B------:R-:W-:Y:S02]  /*5be0*/  @!P3 MOV R15, R27 ;  /* 0x0000001b000fb202 */ /* 0x000fe40000000f00 */
[----:B------:R-:W-:Y:S01]  /*5bf0*/  PRMT R8, R8, 0x9910, RZ ;  /* 0x0000991008087816 */ /* 0x000fe200000000ff */
[----:B------:R-:W5:Y:S04]  /*5c00*/  LDL R27, [R1+0x434] ;  /* 0x00043400011b7983 */ /* 0x000f680000100800 */
[----:B------:R1:W-:Y:S02]  /*5c10*/  STL [R1+0x298], R15 ;  /* 0x0002980f01007387 */ /* 0x0003e40000100800 */
[----:B-1----:R-:W-:Y:S01]  /*5c20*/  HFMA2 R15, -RZ, RZ, 0, 0 ;  /* 0x00000000ff0f7431 */ /* 0x002fe200000001ff */
[----:B------:R-:W-:Y:S01]  /*5c30*/  @!P4 MOV R15, R28 ;  /* 0x0000001c000fc202 */ /* 0x000fe20000000f00 */
[----:B------:R-:W-:Y:S01]  /*5c40*/  IMAD R8, R8, 0x28, RZ ;  /* 0x0000002808087824 */ /* 0x000fe200078e02ff */
[----:B------:R-:W-:Y:S01]  /*5c50*/  @!P1 MOV R10, R16 ;  /* 0x00000010000a9202 */ /* 0x000fe20000000f00 */
[----:B------:R-:W5:Y:S04]  /*5c60*/  LDL R28, [R1+0x44c] ;  /* 0x00044c00011c7983 */ /* 0x000f680000100800 */
[----:B------:R1:W-:Y:S02]  /*5c70*/  STL [R1+0x470], R15 ;  /* 0x0004700f01007387 */ /* 0x0003e40000100800 */
[----:B-1----:R-:W-:Y:S01]  /*5c80*/  HFMA2 R15, -RZ, RZ, 0, 0 ;  /* 0x00000000ff0f7431 */ /* 0x002fe200000001ff */
[----:B------:R-:W-:-:S02]  /*5c90*/  @!P4 MOV R15, R29 ;  /* 0x0000001d000fc202 */ /* 0x000fc40000000f00 */
[----:B------:R-:W-:Y:S01]  /*5ca0*/  IADD3 R8, PT, PT, RZ, -R8, RZ ;  /* 0x80000008ff087210 */ /* 0x000fe20007ffe0ff */
[----:B------:R-:W-:Y:S04]  /*5cb0*/  STL [R1+0x26c], R10 ;  /* 0x00026c0a01007387 */ /* 0x000fe80000100800 */
[----:B------:R1:W-:Y:S01]  /*5cc0*/  STL [R1+0x474], R15 ;  /* 0x0004740f01007387 */ /* 0x0003e20000100800 */
[----:B------:R-:W-:-:S03]  /*5cd0*/  PRMT R8, R8, 0x7710, RZ ;  /* 0x0000771008087816 */ /* 0x000fc600000000ff */
[----:B------:R-:W5:Y:S01]  /*5ce0*/  LDL R29, [R1+0x460] ;  /* 0x00046000011d7983 */ /* 0x000f620000100800 */
[----:B-1----:R-:W-:Y:S01]  /*5cf0*/  HFMA2 R15, -RZ, RZ, 0, 0 ;  /* 0x00000000ff0f7431 */ /* 0x002fe200000001ff */
[----:B------:R-:W-:Y:S02]  /*5d00*/  @!P4 MOV R15, R30 ;  /* 0x0000001e000fc202 */ /* 0x000fe40000000f00 */
[----:B------:R-:W-:Y:S01]  /*5d10*/  IADD3 R8, PT, PT, R8, R9, RZ ;  /* 0x0000000908087210 */ /* 0x000fe20007ffe0ff */
[----:B------:R-:W-:Y:S01]  /*5d20*/  HFMA2 R10, -RZ, RZ, 0, 0 ;  /* 0x00000000ff0a7431 */ /* 0x000fe200000001ff */
[----:B------:R-:W5:Y:S04]  /*5d30*/  LDL R30, [R1+0x270] ;  /* 0x00027000011e7983 */ /* 0x000f680000100800 */
[----:B------:R1:W-:Y:S01]  /*5d40*/  STL [R1+0x2a4], R15 ;  /* 0x0002a40f01007387 */ /* 0x0003e20000100800 */
[----:B0-----:R-:W-:Y:S01]  /*5d50*/  SHF.L.U32 R6, R8, 0x1, RZ ;  /* 0x0000000108067819 */ /* 0x001fe200000006ff */
[----:B-1----:R-:W-:-:S03]  /*5d60*/  HFMA2 R15, -RZ, RZ, 0, 0 ;  /* 0x00000000ff0f7431 */ /* 0x002fc600000001ff */
[----:B------:R-:W-:Y:S02]  /*5d70*/  LOP3.LUT R9, R6, 0xffff, RZ, 0xc0, !PT ;  /* 0x0000ffff06097812 */ /* 0x000fe400078ec0ff */
[----:B------:R-:W-:Y:S02]  /*5d80*/  MOV R8, UR13 ;  /* 0x0000000d00087c02 */ /* 0x000fe40008000f00 */
[----:B------:R-:W-:-:S03]  /*5d90*/  @!P4 MOV R15, R31 ;  /* 0x0000001f000fc202 */ /* 0x000fc60000000f00 */
[----:B------:R-:W-:Y:S01]  /*5da0*/  IMAD R8, R8, 0x50, R9 ;  /* 0x0000005008087824 */ /* 0x000fe200078e0209 */
[----:B------:R-:W-:Y:S01]  /*5db0*/  CS2R R6, SRZ ;  /* 0x0000000000067805 */ /* 0x000fe2000001ff00 */
[----:B------:R-:W-:Y:S04]  /*5dc0*/  STL [R1+0x4a0], R9 ;  /* 0x0004a00901007387 */ /* 0x000fe80000100800 */
[----:B------:R0:W-:Y:S01]  /*5dd0*/  STL [R1+0x2b0], R15 ;  /* 0x0002b00f01007387 */ /* 0x0001e20000100800 */
[----:B---3--:R-:W-:Y:S01]  /*5de0*/  @P0 IMAD.WIDE R2, R8, 0x4, R2 ;  /* 0x0000000408020825 */ /* 0x008fe200078e0202 */
[----:B------:R-:W-:Y:S02]  /*5df0*/  @!P1 MOV R10, R17 ;  /* 0x00000011000a9202 */ /* 0x000fe40000000f00 */
[----:B------:R-:W5:Y:S04]  /*5e00*/  LDL R31, [R1+0x26c] ;  /* 0x00026c00011f7983 */ /* 0x000f680000100800 */
[----:B------:R1:W5:Y:S01]  /*5e10*/  @P0 LDG.E.64 R6, desc[UR10][R2.64] ;  /* 0x0000000a02060981 */ /* 0x000362000c1e1b00 */
[----:B0-----:R-:W-:Y:S01]  /*5e20*/  HFMA2 R15, -RZ, RZ, 0, 0 ;  /* 0x00000000ff0f7431 */ /* 0x001fe200000001ff */
[----:B------:R-:W-:-:S02]  /*5e30*/  @!P5 MOV R15, R32 ;  /* 0x00000020000fd202 */ /* 0x000fc40000000f00 */
[----:B------:R-:W-:Y:S01]  /*5e40*/  FSETP.GTU.FTZ.AND P0, PT, R14, RZ, PT ;  /* 0x000000ff0e00720b */ /* 0x000fe20003f1c000 */
[----:B-1----:R-:W0:Y:S02]  /*5e50*/  LDC.64 R2, c[0x0][0x3a8] ;  /* 0x0000ea00ff027b82 */ /* 0x002e240000000a00 */
[----:B------:R1:W-:Y:S02]  /*5e60*/  STL [R1+0x478], R15 ;  /* 0x0004780f01007387 */ /* 0x0003e40000100800 */
[----:B-1----:R-:W-:Y:S01]  /*5e70*/  HFMA2 R15, -RZ, RZ, 0, 0 ;  /* 0x00000000ff0f7431 */ /* 0x002fe200000001ff */
[----:B------:R-:W-:-:S07]  /*5e80*/  @!P5 MOV R15, R33 ;  /* 0x00000021000fd202 */ /* 0x000fce0000000f00 */
[----:B------:R-:W-:Y:S01]  /*5e90*/  VOTEU.ANY UP0, P0 ;  /* 0x0000000000ff7886 */ /* 0x000fe20000000100 */
[----:B------:R-:W-:Y:S04]  /*5ea0*/  STL [R1+0x274], R10 ;  /* 0x0002740a01007387 */ /* 0x000fe80000100800 */
[----:B------:R1:W-:Y:S01]  /*5eb0*/  STL [R1+0x47c], R15 ;  /* 0x00047c0f01007387 */ /* 0x0003e20000100800 */
[----:B------:R-:W3:Y:S01]  /*5ec0*/  @UP0 LDCU UR5, c[0x0][0x3c0] ;  /* 0x00007800ff0507ac */ /* 0x000ee20008000800 */
[----:B------:R-:W-:Y:S01]  /*5ed0*/  PLOP3.LUT P0, PT, PT, PT, UP0, 0x80, 0x8 ;  /* 0x000000000008781c */ /* 0x000fe20003f0f008 */
[----:B0-----:R-:W-:Y:S01]  /*5ee0*/  IMAD.WIDE R8, R8, 0x4, R2 ;  /* 0x0000000408087825 */ /* 0x001fe200078e0202 */
[----:B------:R0:W5:Y:S04]  /*5ef0*/  LDL R32, [R1+0x274] ;  /* 0x0002740001207983 */ /* 0x0001680000100800 */
[----:B------:R0:W5:Y:S01]  /*5f00*/  LDL.LU.64 R2, [R1+0x4b0] ;  /* 0x0004b00001027983 */ /* 0x0001620000300a00 */
[----:B-1----:R-:W-:-:S03]  /*5f10*/  HFMA2 R15, -RZ, RZ, 0, 0 ;  /* 0x00000000ff0f7431 */ /* 0x002fc600000001ff */
[----:B------:R-:W5:Y:S01]  /*5f20*/  LDG.E.64 R8, desc[UR10][R8.64] ;  /* 0x0000000a08087981 */ /* 0x000f62000c1e1b00 */
[----:B------:R-:W-:-:S03]  /*5f30*/  @!P5 MOV R15, R34 ;  /* 0x00000022000fd202 */ /* 0x000fc60000000f00 */
[----:B------:R0:W5:Y:S04]  /*5f40*/  LDL R33, [R1+0x474] ;  /* 0x0004740001217983 */ /* 0x0001680000100800 */
[----:B------:R1:W-:Y:S01]  /*5f50*/  STL [R1+0x2bc], R15 ;  /* 0x0002bc0f01007387 */ /* 0x0003e20000100800 */
[----:B---3--:R-:W-:-:S03]  /*5f60*/  @P0 FADD.FTZ R14, R14, UR5 ;  /* 0x000000050e0e0e21 */ /* 0x008fc60008010000 */
[----:B------:R0:W5:Y:S01]  /*5f70*/  LDL R34, [R1+0x2bc] ;  /* 0x0002bc0001227983 */ /* 0x0001620000100800 */
[----:B-1----:R-:W-:Y:S01]  /*5f80*/  HFMA2 R15, -RZ, RZ, 0, 0 ;  /* 0x00000000ff0f7431 */ /* 0x002fe200000001ff */
[----:B------:R-:W-:Y:S01]  /*5f90*/  @!P5 MOV R15, R35 ;  /* 0x00000023000fd202 */ /* 0x000fe20000000f00 */
[----:B------:R-:W1:Y:S01]  /*5fa0*/  @P0 MUFU.RSQ R14, R14 ;  /* 0x0000000e000e0308 */ /* 0x000e620000001400 */
[----:B------:R0:W5:Y:S04]  /*5fb0*/  LDL R35, [R1+0x2b0] ;  /* 0x0002b00001237983 */ /* 0x0001680000100800 */
[----:B------:R3:W-:Y:S02]  /*5fc0*/  STL [R1+0x2c8], R15 ;  /* 0x0002c80f01007387 */ /* 0x0007e40000100800 */
[----:B---3--:R-:W-:Y:S01]  /*5fd0*/  HFMA2 R15, -RZ, RZ, 0, 0 ;  /* 0x00000000ff0f7431 */ /* 0x008fe200000001ff */
[----:B------:R-:W-:-:S02]  /*5fe0*/  @!P6 MOV R15, R36 ;  /* 0x00000024000fe202 */ /* 0x000fc40000000f00 */
[----:B-1----:R-:W-:Y:S01]  /*5ff0*/  @P0 R2UR UR5, R14 ;  /* 0x000000000e0502ca */ /* 0x002fe200000e0000 */
[----:B------:R0:W5:Y:S04]  /*6000*/  LDL R36, [R1+0x298] ;  /* 0x0002980001247983 */ /* 0x0001680000100800 */
[----:B------:R1:W-:Y:S02]  /*6010*/  STL [R1+0x480], R15 ;  /* 0x0004800f01007387 */ /* 0x0003e40000100800 */
[----:B-1----:R-:W-:Y:S01]  /*6020*/  HFMA2 R15, -RZ, RZ, 0, 0 ;  /* 0x00000000ff0f7431 */ /* 0x002fe200000001ff */
[----:B------:R-:W-:Y:S01]  /*6030*/  @!P6 MOV R15, R37 ;  /* 0x00000025000fe202 */ /* 0x000fe20000000f00 */
[----:B--2---:R-:W-:Y:S04]  /*6040*/  STL.64 [R1+0x208], R38 ;  /* 0x0002082601007387 */ /* 0x004fe80000100a00 */
[----:B------:R1:W-:Y:S04]  /*6050*/  STL [R1+0x484], R15 ;  /* 0x0004840f01007387 */ /* 0x0003e80000100800 */
[----:B------:R0:W5:Y:S01]  /*6060*/  LDL R37, [R1+0x290] ;  /* 0x0002900001257983 */ /* 0x0001620000100800 */
[----:B-1----:R-:W-:-:S02]  /*6070*/  CS2R R14, SRZ ;  /* 0x00000000000e7805 */ /* 0x002fc4000001ff00 */
[----:B------:R-:W-:Y:S02]  /*6080*/  @!P6 MOV R15, R38 ;  /* 0x00000026000fe202 */ /* 0x000fe40000000f00 */
[----:B------:R-:W-:Y:S01]  /*6090*/  @!P6 MOV R14, R39 ;  /* 0x00000027000ee202 */ /* 0x000fe20000000f00 */
[----:B------:R0:W5:Y:S04]  /*60a0*/  LDL R38, [R1+0x480] ;  /* 0x0004800001267983 */ /* 0x0001680000100800 */
[----:B------:R0:W5:Y:S04]  /*60b0*/  LDL R39, [R1+0x484] ;  /* 0x0004840001277983 */ /* 0x0001680000100800 */
[----:B------:R1:W-:Y:S04]  /*60c0*/  STL.64 [R1+0xd8], R12 ;  /* 0x0000d80c01007387 */ /* 0x0003e80000100a00 */
[----:B------:R-:W-:Y:S01]  /*60d0*/  STL.64 [R1+0xe0], R16 ;  /* 0x0000e01001007387 */ /* 0x000fe20000100a00 */
[----:B-1----:R-:W-:-:S03]  /*60e0*/  HFMA2 R12, -RZ, RZ, 0, 0 ;  /* 0x00000000ff0c7431 */ /* 0x002fc600000001ff */
[----:B------:R-:W-:Y:S04]  /*60f0*/  STL.64 [R1+0x1e0], R18 ;  /* 0x0001e01201007387 */ /* 0x000fe80000100a00 */
[----:B------:R-:W-:Y:S01]  /*6100*/  STL.64 [R1+0xe8], R20 ;  /* 0x0000e81401007387 */ /* 0x000fe20000100a00 */
[----:B------:R-:W-:-:S03]  /*6110*/  @!P2 MOV R12, R20 ;  /* 0x00000014000ca202 */ /* 0x000fc60000000f00 */
[----:B------:R-:W-:Y:S04]  /*6120*/  STL.64 [R1+0x1e8], R22 ;  /* 0x0001e81601007387 */ /* 0x000fe80000100a00 */
[----:B------:R-:W-:Y:S04]  /*6130*/  STL [R1+0x2dc], R15 ;  /* 0x0002dc0f01007387 */ /* 0x000fe80000100800 */
[----:B------:R-:W-:Y:S04]  /*6140*/  STL [R1+0x2f4], R14 ;  /* 0x0002f40e01007387 */ /* 0x000fe80000100800 */
[----:B------:R1:W-:Y:S01]  /*6150*/  STL [R1+0x440], R12 ;  /* 0x0004400c01007387 */ /* 0x0003e20000100800 */
[----:B------:R-:W-:Y:S01]  /*6160*/  UISETP.NE.AND UP1, UPT, UR6, URZ, UPT ;  /* 0x000000ff0600728c */ /* 0x000fe2000bf25270 */
[----:B-1----:R-:W-:Y:S01]  /*6170*/  HFMA2 R12, -RZ, RZ, 0, 0 ;  /* 0x00000000ff0c7431 */ /* 0x002fe200000001ff */
[----:B------:R-:W-:-:S02]  /*6180*/  @!P2 MOV R12, R21 ;  /* 0x00000015000ca202 */ /* 0x000fc40000000f00 */
[----:B------:R-:W-:-:S03]  /*6190*/  CS2R R10, SRZ ;  /* 0x00000000000a7805 */ /* 0x000fc6000001ff00 */
[----:B------:R1:W-:Y:S01]  /*61a0*/  STL [R1+0x450], R12 ;  /* 0x0004500c01007387 */ /* 0x0003e20000100800 */
[----:B------:R-:W-:Y:S02]  /*61b0*/  @!P1 MOV R10, R18 ;  /* 0x00000012000a9202 */ /* 0x000fe40000000f00 */
[----:B------:R-:W-:Y:S01]  /*61c0*/  @!P1 MOV R11, R19 ;  /* 0x00000013000b9202 */ /* 0x000fe20000000f00 */
[----:B------:R-:W-:Y:S01]  /*61d0*/  UMOV UR16, 0x3f800000 ;  /* 0x3f80000000107882 */ /* 0x000fe20000000000 */
[----:B------:R-:W-:Y:S01]  /*61e0*/  @UP0 UMOV UR16, UR5 ;  /* 0x0000000500100c82 */ /* 0x000fe20008000000 */
[----:B-1----:R-:W-:Y:S02]  /*61f0*/  CS2R R12, SRZ ;  /* 0x00000000000c7805 */ /* 0x002fe4000001ff00 */
[----:B------:R-:W-:Y:S02]  /*6200*/  @!P2 MOV R12, R22 ;  /* 0x00000016000ca202 */ /* 0x000fe40000000f00 */
[----:B------:R-:W-:Y:S01]  /*6210*/  @!P2 MOV R13, R23 ;  /* 0x00000017000da202 */ /* 0x000fe20000000f00 */
[----:B0-----:R-:W-:Y:S06]  /*6220*/  BRA.U UP1, `(.L_x_1415) ;  /* 0x0000002501087547 */ /* 0x001fec000b800000 */
        /* <DEDUP_REMOVED lines=11> */
[----:B------:R-:W4:Y:S04]  /*62e0*/  LDL.LU R25, [R1+0x2ac] ;  /* 0x0002ac0001197983 */ /* 0x000f280000300800 */
[----:B0-----:R-:W4:Y:S04]  /*62f0*/  LDL.LU R6, [R1+0x354] ;  /* 0x0003540001067983 */ /* 0x001f280000300800 */
[----:B------:R0:W-:Y:S04]  /*6300*/  STL [R1+0x4c0], R7 ;  /* 0x0004c00701007387 */ /* 0x0001e80000100800 */
[----:B------:R1:W-:Y:S04]  /*6310*/  STL [R1+0x4c8], R38 ;  /* 0x0004c82601007387 */ /* 0x0003e80000100800 */
[----:B0-----:R-:W4:Y:S04]  /*6320*/  LDL.LU R7, [R1+0x3a8] ;  /* 0x0003a80001077983 */ /* 0x001f280000300800 */
[----:B-1----:R-:W4:Y:S04]  /*6330*/  LDL.LU R38, [R1+0x2a8] ;  /* 0x0002a80001267983 */ /* 0x002f280000300800 */
[----:B------:R0:W-:Y:S04]  /*6340*/  STL [R1+0x4b8], R5 ;  /* 0x0004b80501007387 */ /* 0x0001e80000100800 */
[----:B0-----:R-:W4:Y:S04]  /*6350*/  LDL.LU R5, [R1+0x288] ;  /* 0x0002880001057983 */ /* 0x001f280000300800 */
[----:B------:R-:W-:Y:S04]  /*6360*/  STL [R1+0x4cc], R34 ;  /* 0x0004cc2201007387 */ /* 0x000fe80000100800 */
[----:B------:R-:W-:Y:S04]  /*6370*/  STL [R1+0x4b4], R4 ;  /* 0x0004b40401007387 */ /* 0x000fe80000100800 */
[----:B------:R-:W-:Y:S04]  /*6380*/  STL [R1+0x4c4], R39 ;  /* 0x0004c42701007387 */ /* 0x000fe80000100800 */
[----:B------:R0:W-:Y:S04]  /*6390*/  STL [R1+0x4a8], R0 ;  /* 0x0004a80001007387 */ /* 0x0001e80000100800 */
[----:B0-----:R-:W4:Y:S01]  /*63a0*/  LDL.LU R0, [R1+0x2c0] ;  /* 0x0002c00001007983 */ /* 0x001f220000300800 */
[----:B--2---:R-:W-:Y:S01]  /*63b0*/  FADD.FTZ R15, R15, -UR28 ;  /* 0x8000001c0f0f7e21 */ /* 0x004fe20008010000 */
[----:B---3--:R-:W-:-:S03]  /*63c0*/  MOV R34, R16 ;  /* 0x0000001000227202 */ /* 0x008fc60000000f00 */
[----:B------:R-:W-:Y:S01]  /*63d0*/  FMUL.FTZ R15, R15, UR16 ;  /* 0x000000100f0f7c20 */ /* 0x000fe20008410000 */
[----:B----4-:R-:W-:Y:S01]  /*63e0*/  FMUL.FTZ R16, R8, R19 ;  /* 0x0000001308107220 */ /* 0x010fe20000410000 */
[----:B------:R-:W-:Y:S01]  /*63f0*/  MOV R4, R14 ;  /* 0x0000000e00047202 */ /* 0x000fe20000000f00 */
[----:B------:R-:W-:Y:S01]  /*6400*/  FADD.FTZ R14, R23, -UR28 ;  /* 0x8000001c170e7e21 */ /* 0x000fe20008010000 */
[----:B------:R-:W-:Y:S01]  /*6410*/  MOV R23, R17 ;  /* 0x0000001100177202 */ /* 0x000fe20000000f00 */
[----:B------:R-:W-:Y:S02]  /*6420*/  FADD.FTZ R17, RZ, R16 ;  /* 0x00000010ff117221 */ /* 0x000fe40000010000 */
[----:B------:R-:W-:Y:S01]  /*6430*/  FMUL.FTZ R14, R14, UR16 ;  /* 0x000000100e0e7c20 */ /* 0x000fe20008410000 */
[----:B------:R-:W-:Y:S01]  /*6440*/  FFMA.FTZ R16, R15, R16, RZ ;  /* 0x000000100f107223 */ /* 0x000fe200000100ff */
[----:B------:R-:W-:Y:S01]  /*6450*/  MOV R39, R18 ;  /* 0x0000001200277202 */ /* 0x000fe20000000f00 */
[----:B------:R-:W-:-:S04]  /*6460*/  FMUL.FTZ R18, R9, R21 ;  /* 0x0000001509127220 */ /* 0x000fc80000410000 */
[----:B------:R-:W-:Y:S01]  /*6470*/  FFMA.FTZ R16, R14, R18, R16 ;  /* 0x000000120e107223 */ /* 0x000fe20000010010 */
[----:B------:R-:W-:Y:S01]  /*6480*/  FADD.FTZ R17, R18, R17 ;  /* 0x0000001112117221 */ /* 0x000fe20000010000 */
[----:B------:R-:W-:Y:S01]  /*6490*/  FADD.FTZ R18, R4, -UR28 ;  /* 0x8000001c04127e21 */ /* 0x000fe20008010000 */
[----:B------:R-:W-:Y:S01]  /*64a0*/  FFMA.FTZ R15, R15, R19, RZ ;  /* 0x000000130f0f7223 */ /* 0x000fe200000100ff */
[----:B------:R-:W-:Y:S01]  /*64b0*/  FADD.FTZ R19, RZ, R19 ;  /* 0x00000013ff137221 */ /* 0x000fe20000010000 */
[----:B------:R-:W-:Y:S01]  /*64c0*/  FFMA.FTZ R14, R14, R21, RZ ;  /* 0x000000150e0e7223 */ /* 0x000fe200000100ff */
[----:B------:R-:W-:Y:S01]  /*64d0*/  FMUL.FTZ R18, R18, UR16 ;  /* 0x0000001012127c20 */ /* 0x000fe20008410000 */
[----:B------:R0:W-:Y:S01]  /*64e0*/  STL [R1+0x4ac], R2 ;  /* 0x0004ac0201007387 */ /* 0x0001e20000100800 */
[----:B------:R-:W-:Y:S02]  /*64f0*/  FADD.FTZ R19, R19, R20 ;  /* 0x0000001413137221 */ /* 0x000fe40000010000 */
[-C--:B------:R-:W-:Y:S01]  /*6500*/  FFMA.FTZ R15, R18, R20.reuse, R15 ;  /* 0x00000014120f7223 */ /* 0x080fe2000001000f */
[----:B------:R-:W-:Y:S01]  /*6510*/  FMUL.FTZ R20, R8, R20 ;  /* 0x0000001408147220 */ /* 0x000fe20000410000 */
[----:B------:R1:W-:Y:S03]  /*6520*/  STL [R1+0x4b0], R3 ;  /* 0x0004b00301007387 */ /* 0x0003e60000100800 */
[----:B------:R-:W-:Y:S01]  /*6530*/  FFMA.FTZ R16, R18, R20, R16 ;  /* 0x0000001412107223 */ /* 0x000fe20000010010 */
[----:B------:R-:W-:Y:S01]  /*6540*/  FADD.FTZ R18, R6, -UR28 ;  /* 0x8000001c06127e21 */ /* 0x000fe20008010000 */
[----:B------:R-:W-:Y:S01]  /*6550*/  FADD.FTZ R21, RZ, R21 ;  /* 0x00000015ff157221 */ /* 0x000fe20000010000 */
[----:B0-----:R-:W2:Y:S02]  /*6560*/  LDL.LU R2, [R1+0x2d0] ;  /* 0x0002d00001027983 */ /* 0x001ea40000300800 */
[----:B------:R-:W-:Y:S01]  /*6570*/  FMUL.FTZ R18, R18, UR16 ;  /* 0x0000001012127c20 */ /* 0x000fe20008410000 */
[----:B------:R-:W-:Y:S01]  /*6580*/  FADD.FTZ R21, R21, R22 ;  /* 0x0000001615157221 */ /* 0x000fe20000010000 */
[----:B------:R-:W-:Y:S01]  /*6590*/  FADD.FTZ R17, R17, R20 ;  /* 0x0000001411117221 */ /* 0x000fe20000010000 */
[----:B-1----:R-:W3:Y:S01]  /*65a0*/  LDL.LU R3, [R1+0x2c4] ;  /* 0x0002c40001037983 */ /* 0x002ee20000300800 */
[-C--:B------:R-:W-:Y:S01]  /*65b0*/  FFMA.FTZ R14, R18, R22.reuse, R14 ;  /* 0x00000016120e7223 */ /* 0x080fe2000001000e */
[----:B------:R-:W-:-:S02]  /*65c0*/  FMUL.FTZ R22, R9, R22 ;  /* 0x0000001609167220 */ /* 0x000fc40000410000 */
[----:B------:R-:W4:Y:S01]  /*65d0*/  LDL.LU R4, [R1+0x2e0] ;  /* 0x0002e00001047983 */ /* 0x000f220000300800 */
[----:B------:R-:W-:Y:S02]  /*65e0*/  MOV R6, R7 ;  /* 0x0000000700067202 */ /* 0x000fe40000000f00 */
[----:B------:R-:W-:Y:S02]  /*65f0*/  MOV R7, R38 ;  /* 0x0000002600077202 */ /* 0x000fe40000000f00 */
[----:B------:R-:W2:Y:S01]  /*6600*/  LDL.LU R38, [R1+0x3c0] ;  /* 0x0003c00001267983 */ /* 0x000ea20000300800 */
[----:B------:R-:W-:Y:S01]  /*6610*/  FFMA.FTZ R16, R18, R22, R16 ;  /* 0x0000001612107223 */ /* 0x000fe20000010010 */
[----:B------:R-:W-:Y:S02]  /*6620*/  FADD.FTZ R18, R34, -UR28 ;  /* 0x8000001c22127e21 */ /* 0x000fe40008010000 */
[----:B------:R-:W3:Y:S01]  /*6630*/  LDL.LU R34, [R1+0x260] ;  /* 0x0002600001227983 */ /* 0x000ee20000300800 */
[----:B------:R-:W-:Y:S01]  /*6640*/  FADD.FTZ R17, R22, R17 ;  /* 0x0000001116117221 */ /* 0x000fe20000010000 */
[----:B------:R-:W-:Y:S01]  /*6650*/  FADD.FTZ R22, R39, -UR28 ;  /* 0x8000001c27167e21 */ /* 0x000fe20008010000 */
[----:B------:R-:W-:Y:S01]  /*6660*/  FMUL.FTZ R18, R18, UR16 ;  /* 0x0000001012127c20 */ /* 0x000fe20008410000 */
[----:B------:R-:W-:Y:S01]  /*6670*/  FADD.FTZ R21, R21, R25 ;  /* 0x0000001915157221 */ /* 0x000fe20000010000 */
[----:B------:R-:W4:Y:S01]  /*6680*/  LDL.LU R39, [R1+0x3e0] ;  /* 0x0003e00001277983 */ /* 0x000f220000300800 */
[----:B------:R-:W-:Y:S01]  /*6690*/  FMUL.FTZ R22, R22, UR16 ;  /* 0x0000001016167c20 */ /* 0x000fe20008410000 */
[-C--:B------:R-:W-:Y:S01]  /*66a0*/  FMUL.FTZ R20, R8, R5.reuse ;  /* 0x0000000508147220 */ /* 0x080fe20000410000 */
[----:B------:R-:W-:-:S02]  /*66b0*/  FFMA.FTZ R15, R18, R5, R15 ;  /* 0x00000005120f7223 */ /* 0x000fc4000001000f */
[-C--:B------:R-:W-:Y:S01]  /*66c0*/  FFMA.FTZ R14, R22, R25.reuse, R14 ;  /* 0x00000019160e7223 */ /* 0x080fe2000001000e */
[----:B------:R-:W-:Y:S01]  /*66d0*/  FFMA.FTZ R16, R18, R20, R16 ;  /* 0x0000001412107223 */ /* 0x000fe20000010010 */
[----:B------:R-:W-:Y:S02]  /*66e0*/  FMUL.FTZ R18, R9, R25 ;  /* 0x0000001909127220 */ /* 0x000fe40000410000 */
[----:B------:R-:W4:Y:S01]  /*66f0*/  LDL.LU R25, [R1+0x3e4] ;  /* 0x0003e40001197983 */ /* 0x000f220000300800 */
[----:B------:R-:W-:Y:S01]  /*6700*/  FADD.FTZ R17, R17, R20 ;  /* 0x0000001411117221 */ /* 0x000fe20000010000 */
[----:B------:R-:W-:Y:S01]  /*6710*/  FADD.FTZ R20, R6, -UR28 ;  /* 0x8000001c06147e21 */ /* 0x000fe20008010000 */
[----:B------:R-:W-:Y:S01]  /*6720*/  FFMA.FTZ R16, R22, R18, R16 ;  /* 0x0000001216107223 */ /* 0x000fe20000010010 */
[----:B------:R-:W4:Y:S01]  /*6730*/  LDL.LU R6, [R1+0x410] ;  /* 0x0004100001067983 */ /* 0x000f220000300800 */
[----:B------:R-:W-:Y:S01]  /*6740*/  FADD.FTZ R17, R18, R17 ;  /* 0x0000001112117221 */ /* 0x000fe20000010000 */
[----:B------:R-:W-:Y:S01]  /*6750*/  FMUL.FTZ R20, R20, UR16 ;  /* 0x0000001014147c20 */ /* 0x000fe20008410000 */
[----:B------:R-:W-:-:S03]  /*6760*/  FMUL.FTZ R18, R8, R7 ;  /* 0x0000000708127220 */ /* 0x000fc60000410000 */
[C---:B------:R-:W-:Y:S01]  /*6770*/  FFMA.FTZ R15, R20.reuse, R7, R15 ;  /* 0x00000007140f7223 */ /* 0x040fe2000001000f */
[----:B------:R-:W-:Y:S01]  /*6780*/  FFMA.FTZ R16, R20, R18, R16 ;  /* 0x0000001214107223 */ /* 0x000fe20000010010 */
[----:B------:R-:W-:Y:S01]  /*6790*/  FADD.FTZ R17, R17, R18 ;  /* 0x0000001211117221 */ /* 0x000fe20000010000 */
[----:B------:R-:W-:Y:S01]  /*67a0*/  FMUL.FTZ R18, R8, R0 ;  /* 0x0000000008127220 */ /* 0x000fe20000410000 */
[----:B--2---:R-:W-:Y:S02]  /*67b0*/  FADD.FTZ R22, R38, -UR28 ;  /* 0x8000001c26167e21 */ /* 0x004fe40008010000 */
[----:B------:R-:W2:Y:S02]  /*67c0*/  LDL.LU R38, [R1+0x400] ;  /* 0x0004000001267983 */ /* 0x000ea40000300800 */
[----:B------:R-:W-:Y:S01]  /*67d0*/  FMUL.FTZ R22, R22, UR16 ;  /* 0x0000001016167c20 */ /* 0x000fe20008410000 */
[----:B---3--:R-:W-:-:S03]  /*67e0*/  FMUL.FTZ R20, R9, R34 ;  /* 0x0000002209147220 */ /* 0x008fc60000410000 */
[C---:B------:R-:W-:Y:S01]  /*67f0*/  FFMA.FTZ R14, R22.reuse, R34, R14 ;  /* 0x00000022160e7223 */ /* 0x040fe2000001000e */
[----:B------:R-:W-:Y:S01]  /*6800*/  FFMA.FTZ R22, R22, R20, R16 ;  /* 0x0000001416167223 */ /* 0x000fe20000010010 */
[----:B------:R-:W-:Y:S01]  /*6810*/  FADD.FTZ R16, R23, -UR28 ;  /* 0x8000001c17107e21 */ /* 0x000fe20008010000 */
[----:B------:R-:W-:-:S03]  /*6820*/  FADD.FTZ R23, R20, R17 ;  /* 0x0000001114177221 */ /* 0x000fc60000010000 */
[----:B------:R-:W-:Y:S01]  /*6830*/  FMUL.FTZ R20, R16, UR16 ;  /* 0x0000001010147c20 */ /* 0x000fe20008410000 */
[----:B------:R-:W-:-:S03]  /*6840*/  FADD.FTZ R16, R23, R18 ;  /* 0x0000001217107221 */ /* 0x000fc60000010000 */
[----:B------:R-:W-:Y:S01]  /*6850*/  FFMA.FTZ R22, R20, R18, R22 ;  /* 0x0000001214167223 */ /* 0x000fe20000010016 */
[----:B----4-:R-:W-:Y:S02]  /*6860*/  FADD.FTZ R18, R25, -UR28 ;  /* 0x8000001c19127e21 */ /* 0x010fe40008010000 */
[----:B------:R-:W3:Y:S01]  /*6870*/  LDL.LU R25, [R1+0x414] ;  /* 0x0004140001197983 */ /* 0x000ee20000300800 */
[----:B------:R-:W-:-:S03]  /*6880*/  FADD.FTZ R21, R21, R34 ;  /* 0x0000002215157221 */ /* 0x000fc60000010000 */
[----:B------:R-:W4:Y:S01]  /*6890*/  LDL.LU R34, [R1+0x404] ;  /* 0x0004040001227983 */ /* 0x000f220000300800 */
[----:B------:R-:W-:Y:S01]  /*68a0*/  FADD.FTZ R19, R19, R5 ;  /* 0x0000000513137221 */ /* 0x000fe20000010000 */
[----:B------:R-:W-:Y:S01]  /*68b0*/  FADD.FTZ R17, R39, -UR28 ;  /* 0x8000001c27117e21 */ /* 0x000fe20008010000 */
[----:B------:R-:W-:Y:S01]  /*68c0*/  FMUL.FTZ R23, R9, R2 ;  /* 0x0000000209177220 */ /* 0x000fe20000410000 */
[----:B------:R-:W4:Y:S01]  /*68d0*/  LDL.LU R39, [R1+0x2f8] ;  /* 0x0002f80001277983 */ /* 0x000f220000300800 */
[----:B------:R-:W-:-:S03]  /*68e0*/  FADD.FTZ R19, R19, R7 ;  /* 0x0000000713137221 */ /* 0x000fc60000010000 */
[----:B------:R-:W4:Y:S01]  /*68f0*/  LDL.LU R7, [R1+0x2d4] ;  /* 0x0002d40001077983 */ /* 0x000f220000300800 */
[----:B------:R-:W-:Y:S01]  /*6900*/  FMUL.FTZ R17, R17, UR16 ;  /* 0x0000001011117c20 */ /* 0x000fe20008410000 */
[----:B------:R-:W-:Y:S01]  /*6910*/  FADD.FTZ R16, R23, R16 ;  /* 0x0000001017107221 */ /* 0x000fe20000010000 */
[----:B------:R-:W-:Y:S01]  /*6920*/  FMUL.FTZ R18, R18, UR16 ;  /* 0x0000001012127c20 */ /* 0x000fe20008410000 */
[----:B------:R-:W-:Y:S01]  /*6930*/  FFMA.FTZ R15, R20, R0, R15 ;  /* 0x00000000140f7223 */ /* 0x000fe2000001000f */
[----:B------:R-:W-:Y:S01]  /*6940*/  FFMA.FTZ R22, R17, R23, R22 ;  /* 0x0000001711167223 */ /* 0x000fe20000010016 */
[----:B------:R-:W-:Y:S01]  /*6950*/  FMUL.FTZ R23, R8, R3 ;  /* 0x0000000308177220 */ /* 0x000fe20000410000 */
[----:B------:R-:W4:Y:S01]  /*6960*/  LDL.LU R5, [R1+0x308] ;  /* 0x0003080001057983 */ /* 0x000f220000300800 */
[----:B------:R-:W-:Y:S01]  /*6970*/  FADD.FTZ R21, R21, R2 ;  /* 0x0000000215157221 */ /* 0x000fe20000010000 */
[----:B------:R-:W-:Y:S01]  /*6980*/  FFMA.FTZ R14, R17, R2, R14 ;  /* 0x00000002110e7223 */ /* 0x000fe2000001000e */
[----:B------:R-:W-:Y:S01]  /*6990*/  FADD.FTZ R16, R16, R23 ;  /* 0x0000001710107221 */ /* 0x000fe20000010000 */
[C---:B------:R-:W-:Y:S01]  /*69a0*/  FFMA.FTZ R22, R18.reuse, R23, R22 ;  /* 0x0000001712167223 */ /* 0x040fe20000010016 */
[----:B------:R-:W-:Y:S01]  /*69b0*/  FMUL.FTZ R23, R9, R4 ;  /* 0x0000000409177220 */ /* 0x000fe20000410000 */
[----:B------:R-:W4:Y:S01]  /*69c0*/  LDL.LU R2, [R1+0x30c] ;  /* 0x00030c0001027983 */ /* 0x000f220000300800 */
[----:B------:R-:W-:Y:S01]  /*69d0*/  FFMA.FTZ R15, R18, R3, R15 ;  /* 0x00000003120f7223 */ /* 0x000fe2000001000f */
[----:B------:R-:W-:-:S02]  /*69e0*/  FADD.FTZ R18, R6, -UR28 ;  /* 0x8000001c06127e21 */ /* 0x000fc40008010000 */
[----:B------:R-:W4:Y:S01]  /*69f0*/  LDL.LU R6, [R1+0x40c] ;  /* 0x00040c0001067983 */ /* 0x000f220000300800 */
[----:B--2---:R-:W-:-:S03]  /*6a00*/  FADD.FTZ R20, R38, -UR28 ;  /* 0x8000001c26147e21 */ /* 0x004fc60008010000 */
[----:B------:R-:W2:Y:S01]  /*6a10*/  LDL.LU R38, [R1+0x418] ;  /* 0x0004180001267983 */ /* 0x000ea20000300800 */
[----:B------:R-:W-:-:S04]  /*6a20*/  FMUL.FTZ R20, R20, UR16 ;  /* 0x0000001014147c20 */ /* 0x000fc80008410000 */
[C---:B------:R-:W-:Y:S01]  /*6a30*/  FFMA.FTZ R22, R20.reuse, R23, R22 ;  /* 0x0000001714167223 */ /* 0x040fe20000010016 */
[----:B------:R-:W-:Y:S01]  /*6a40*/  FFMA.FTZ R14, R20, R4, R14 ;  /* 0x00000004140e7223 */ /* 0x000fe2000001000e */
[----:B---3--:R-:W-:Y:S02]  /*6a50*/  FADD.FTZ R20, R25, -UR28 ;  /* 0x8000001c19147e21 */ /* 0x008fe40008010000 */
[----:B------:R-:W3:Y:S01]  /*6a60*/  LDL.LU R25, [R1+0x3f0] ;  /* 0x0003f00001197983 */ /* 0x000ee20000300800 */
[----:B----4-:R-:W-:-:S03]  /*6a70*/  FADD.FTZ R17, R34, -UR28 ;  /* 0x8000001c22117e21 */ /* 0x010fc60008010000 */
[----:B------:R-:W4:Y:S01]  /*6a80*/  LDL.LU R34, [R1+0x408] ;  /* 0x0004080001227983 */ /* 0x000f220000300800 */
[----:B------:R-:W-:Y:S01]  /*6a90*/  FADD.FTZ R16, R23, R16 ;  /* 0x0000001017107221 */ /* 0x000fe20000010000 */
[----:B------:R-:W-:Y:S01]  /*6aa0*/  FADD.FTZ R19, R19, R0 ;  /* 0x0000000013137221 */ /* 0x000fe20000010000 */
[----:B------:R-:W-:Y:S01]  /*6ab0*/  FMUL.FTZ R17, R17, UR16 ;  /* 0x0000001011117c20 */ /* 0x000fe20008410000 */
[----:B------:R-:W4:Y:S01]  /*6ac0*/  LDL.LU R0, [R1+0x328] ;  /* 0x0003280001007983 */ /* 0x000f220000300800 */
[----:B------:R-:W-:Y:S01]  /*6ad0*/  FMUL.FTZ R23, R8, R7 ;  /* 0x0000000708177220 */ /* 0x000fe20000410000 */
[----:B------:R-:W-:Y:S01]  /*6ae0*/  FADD.FTZ R19, R19, R3 ;  /* 0x0000000313137221 */ /* 0x000fe20000010000 */
[----:B------:R-:W-:Y:S01]  /*6af0*/  FMUL.FTZ R18, R18, UR16 ;  /* 0x0000001012127c20 */ /* 0x000fe20008410000 */
[----:B------:R-:W4:Y:S01]  /*6b00*/  LDL.LU R3, [R1+0x340] ;  /* 0x0003400001037983 */ /* 0x000f220000300800 */
[----:B------:R-:W-:Y:S01]  /*6b10*/  FADD.FTZ R16, R16, R23 ;  /* 0x0000001710107221 */ /* 0x000fe20000010000 */
[----:B------:R-:W-:Y:S01]  /*6b20*/  FFMA.FTZ R22, R17, R23, R22 ;  /* 0x0000001711167223 */ /* 0x000fe20000010016 */
[----:B------:R-:W-:Y:S01]  /*6b30*/  FMUL.FTZ R23, R9, R39 ;  /* 0x0000002709177220 */ /* 0x000fe20000410000 */
[----:B------:R-:W-:Y:S01]  /*6b40*/  FADD.FTZ R21, R21, R4 ;  /* 0x0000000415157221 */ /* 0x000fe20000010000 */
[----:B------:R-:W-:Y:S01]  /*6b50*/  FMUL.FTZ R20, R20, UR16 ;  /* 0x0000001014147c20 */ /* 0x000fe20008410000 */
[----:B------:R-:W-:Y:S01]  /*6b60*/  FFMA.FTZ R15, R17, R7, R15 ;  /* 0x00000007110f7223 */ /* 0x000fe2000001000f */
[----:B------:R-:W-:Y:S01]  /*6b70*/  FADD.FTZ R16, R23, R16 ;  /* 0x0000001017107221 */ /* 0x000fe20000010000 */
[----:B------:R-:W-:Y:S01]  /*6b80*/  FFMA.FTZ R22, R18, R23, R22 ;  /* 0x0000001712167223 */ /* 0x000fe20000010016 */
[----:B------:R-:W-:Y:S01]  /*6b90*/  FMUL.FTZ R23, R8, R5 ;  /* 0x0000000508177220 */ /* 0x000fe20000410000 */
[----:B------:R-:W-:Y:S01]  /*6ba0*/  FADD.FTZ R19, R19, R7 ;  /* 0x0000000713137221 */ /* 0x000fe20000010000 */
[----:B------:R-:W4:Y:S01]  /*6bb0*/  LDL.LU R4, [R1+0x344] ;  /* 0x0003440001047983 */ /* 0x000f220000300800 */
[----:B------:R-:W-:Y:S01]  /*6bc0*/  FFMA.FTZ R14, R18, R39, R14 ;  /* 0x00000027120e7223 */ /* 0x000fe2000001000e */
[----:B------:R-:W-:Y:S01]  /*6bd0*/  FADD.FTZ R16, R16, R23 ;  /* 0x0000001710107221 */ /* 0x000fe20000010000 */
[C---:B------:R-:W-:Y:S01]  /*6be0*/  FFMA.FTZ R22, R20.reuse, R23, R22 ;  /* 0x0000001714167223 */ /* 0x040fe20000010016 */
[----:B------:R-:W-:Y:S01]  /*6bf0*/  FMUL.FTZ R23, R9, R2 ;  /* 0x0000000209177220 */ /* 0x000fe20000410000 */
[----:B------:R-:W-:Y:S01]  /*6c00*/  FADD.FTZ R19, R19, R5 ;  /* 0x0000000513137221 */ /* 0x000fe20000010000 */
[----:B------:R-:W-:Y:S01]  /*6c10*/  FFMA.FTZ R15, R20, R5, R15 ;  /* 0x00000005140f7223 */ /* 0x000fe2000001000f */
[----:B------:R-:W4:Y:S04]  /*6c20*/  LDL.LU R7, [R1+0x350] ;  /* 0x0003500001077983 */ /* 0x000f280000300800 */
[----:B------:R-:W4:Y:S01]  /*6c30*/  LDL.LU R5, [R1+0x3ec] ;  /* 0x0003ec0001057983 */ /* 0x000f220000300800 */
[----:B------:R-:W-:-:S03]  /*6c40*/  FADD.FTZ R21, R21, R39 ;  /* 0x0000002715157221 */ /* 0x000fc60000010000 */
[----:B------:R-:W4:Y:S01]  /*6c50*/  LDL.LU R39, [R1+0x3e8] ;  /* 0x0003e80001277983 */ /* 0x000f220000300800 */
[----:B------:R-:W-:-:S03]  /*6c60*/  FADD.FTZ R20, R6, -UR28 ;  /* 0x8000001c06147e21 */ /* 0x000fc60008010000 */
        /* <DEDUP_REMOVED lines=11> */
[-C--:B------:R-:W-:Y:S01]  /*6d20*/  FMUL.FTZ R23, R8, R0.reuse ;  /* 0x0000000008177220 */ /* 0x080fe20000410000 */
[----:B------:R-:W-:Y:S01]  /*6d30*/  FMUL.FTZ R18, R18, UR16 ;  /* 0x0000001012127c20 */ /* 0x000fe20008410000 */
[----:B------:R-:W-:Y:S02]  /*6d40*/  FMUL.FTZ R20, R20, UR16 ;  /* 0x0000001014147c20 */ /* 0x000fe40008410000 */
[----:B------:R-:W-:Y:S01]  /*6d50*/  FADD.FTZ R16, R16, R23 ;  /* 0x0000001710107221 */ /* 0x000fe20000010000 */
[C---:B------:R-:W-:Y:S01]  /*6d60*/  FFMA.FTZ R22, R18.reuse, R23, R22 ;  /* 0x0000001712167223 */ /* 0x040fe20000010016 */
[----:B------:R-:W-:Y:S01]  /*6d70*/  FMUL.FTZ R23, R9, R3 ;  /* 0x0000000309177220 */ /* 0x000fe20000410000 */
[----:B------:R-:W-:Y:S01]  /*6d80*/  FADD.FTZ R21, R21, R2 ;  /* 0x0000000215157221 */ /* 0x000fe20000010000 */
[----:B------:R-:W-:Y:S01]  /*6d90*/  FMUL.FTZ R17, R17, UR16 ;  /* 0x0000001011117c20 */ /* 0x000fe20008410000 */
[----:B------:R-:W-:Y:S01]  /*6da0*/  FFMA.FTZ R15, R18, R0, R15 ;  /* 0x00000000120f7223 */ /* 0x000fe2000001000f */
[----:B------:R-:W-:Y:S01]  /*6db0*/  FADD.FTZ R16, R23, R16 ;  /* 0x0000001017107221 */ /* 0x000fe20000010000 */
[----:B------:R-:W-:Y:S01]  /*6dc0*/  FFMA.FTZ R22, R20, R23, R22 ;  /* 0x0000001714167223 */ /* 0x000fe20000010016 */
[----:B------:R-:W4:Y:S01]  /*6dd0*/  LDL.LU R2, [R1+0x378] ;  /* 0x0003780001027983 */ /* 0x000f220000300800 */
[-C--:B------:R-:W-:Y:S01]  /*6de0*/  FMUL.FTZ R23, R8, R4.reuse ;  /* 0x0000000408177220 */ /* 0x080fe20000410000 */
[----:B------:R-:W-:Y:S01]  /*6df0*/  FFMA.FTZ R15, R17, R4, R15 ;  /* 0x00000004110f7223 */ /* 0x000fe2000001000f */
[----:B------:R-:W-:Y:S01]  /*6e00*/  FADD.FTZ R19, R19, R0 ;  /* 0x0000000013137221 */ /* 0x000fe20000010000 */
[----:B------:R-:W-:Y:S01]  /*6e10*/  FFMA.FTZ R14, R20, R3, R14 ;  /* 0x00000003140e7223 */ /* 0x000fe2000001000e */
[----:B------:R-:W-:Y:S01]  /*6e20*/  FADD.FTZ R16, R16, R23 ;  /* 0x0000001710107221 */ /* 0x000fe20000010000 */
[----:B------:R-:W-:Y:S01]  /*6e30*/  FFMA.FTZ R22, R17, R23, R22 ;  /* 0x0000001711167223 */ /* 0x000fe20000010016 */
[----:B------:R-:W4:Y:S01]  /*6e40*/  LDL.LU R0, [R1+0x388] ;  /* 0x0003880001007983 */ /* 0x000f220000300800 */
[----:B------:R-:W-:Y:S01]  /*6e50*/  FMUL.FTZ R23, R9, R7 ;  /* 0x0000000709177220 */ /* 0x000fe20000410000 */
[----:B------:R-:W-:-:S02]  /*6e60*/  FADD.FTZ R17, R5, -UR28 ;  /* 0x8000001c05117e21 */ /* 0x000fc40008010000 */
[----:B------:R-:W4:Y:S01]  /*6e70*/  LDL.LU R5, [R1+0x3cc] ;  /* 0x0003cc0001057983 */ /* 0x000f220000300800 */
[----:B------:R-:W-:-:S03]  /*6e80*/  FADD.FTZ R20, R39, -UR28 ;  /* 0x8000001c27147e21 */ /* 0x000fc60008010000 */
[----:B------:R-:W4:Y:S01]  /*6e90*/  LDL.LU R39, [R1+0x3c8] ;  /* 0x0003c80001277983 */ /* 0x000f220000300800 */
[----:B------:R-:W-:-:S03]  /*6ea0*/  FADD.FTZ R21, R21, R3 ;  /* 0x0000000315157221 */ /* 0x000fc60000010000 */
[----:B------:R-:W4:Y:S01]  /*6eb0*/  LDL.LU R3, [R1+0x398] ;  /* 0x0003980001037983 */ /* 0x000f220000300800 */
[----:B------:R-:W-:Y:S01]  /*6ec0*/  FADD.FTZ R16, R23, R16 ;  /* 0x0000001017107221 */ /* 0x000fe20000010000 */
[----:B------:R-:W-:Y:S01]  /*6ed0*/  FMUL.FTZ R20, R20, UR16 ;  /* 0x0000001014147c20 */ /* 0x000fe20008410000 */
[----:B------:R-:W-:Y:S01]  /*6ee0*/  FADD.FTZ R19, R19, R4 ;  /* 0x0000000413137221 */ /* 0x000fe20000010000 */
[----:B------:R-:W-:Y:S01]  /*6ef0*/  FADD.FTZ R21, R21, R7 ;  /* 0x0000000715157221 */ /* 0x000fe20000010000 */
[----:B------:R-:W-:Y:S01]  /*6f00*/  FMUL.FTZ R17, R17, UR16 ;  /* 0x0000001011117c20 */ /* 0x000fe20008410000 */
[----:B------:R-:W4:Y:S02]  /*6f10*/  LDL.LU R4, [R1+0x39c] ;  /* 0x00039c0001047983 */ /* 0x000f240000300800 */
[----:B------:R-:W-:Y:S01]  /*6f20*/  FADD.FTZ R21, R21, R6 ;  /* 0x0000000615157221 */ /* 0x000fe20000010000 */
[----:B--2---:R-:W-:Y:S02]  /*6f30*/  FADD.FTZ R18, R38, -UR28 ;  /* 0x8000001c26127e21 */ /* 0x004fe40008010000 */
[----:B------:R-:W2:Y:S02]  /*6f40*/  LDL.LU R38, [R1+0x3d4] ;  /* 0x0003d40001267983 */ /* 0x000ea40000300800 */
[----:B------:R-:W-:-:S04]  /*6f50*/  FMUL.FTZ R18, R18, UR16 ;  /* 0x0000001012127c20 */ /* 0x000fc80008410000 */
[C---:B------:R-:W-:Y:S01]  /*6f60*/  FFMA.FTZ R22, R18.reuse, R23, R22 ;  /* 0x0000001712167223 */ /* 0x040fe20000010016 */
[----:B------:R-:W-:Y:S02]  /*6f70*/  FFMA.FTZ R14, R18, R7, R14 ;  /* 0x00000007120e7223 */ /* 0x000fe4000001000e */
[----:B------:R-:W2:Y:S01]  /*6f80*/  LDL.LU R7, [R1+0x3bc] ;  /* 0x0003bc0001077983 */ /* 0x000ea20000300800 */
[----:B---3--:R-:W-:-:S03]  /*6f90*/  FADD.FTZ R18, R25, -UR28 ;  /* 0x8000001c19127e21 */ /* 0x008fc60008010000 */
[----:B------:R-:W3:Y:S01]  /*6fa0*/  LDL.LU R25, [R1+0x3b8] ;  /* 0x0003b80001197983 */ /* 0x000ee20000300800 */
[----:B----4-:R-:W-:Y:S01]  /*6fb0*/  FMUL.FTZ R23, R8, R34 ;  /* 0x0000002208177220 */ /* 0x010fe20000410000 */
[----:B------:R-:W-:-:S03]  /*6fc0*/  FFMA.FTZ R14, R17, R6, R14 ;  /* 0x00000006110e7223 */ /* 0x000fc6000001000e */
[----:B------:R-:W-:Y:S01]  /*6fd0*/  FADD.FTZ R16, R16, R23 ;  /* 0x0000001710107221 */ /* 0x000fe20000010000 */
[----:B------:R-:W-:Y:S01]  /*6fe0*/  FFMA.FTZ R22, R20, R23, R22 ;  /* 0x0000001714167223 */ /* 0x000fe20000010016 */
[----:B------:R-:W-:Y:S02]  /*6ff0*/  FMUL.FTZ R23, R9, R6 ;  /* 0x0000000609177220 */ /* 0x000fe40000410000 */
[----:B------:R-:W4:Y:S01]  /*7000*/  LDL.LU R6, [R1+0x3b0] ;  /* 0x0003b00001067983 */ /* 0x000f220000300800 */
[----:B------:R-:W-:Y:S01]  /*7010*/  FMUL.FTZ R18, R18, UR16 ;  /* 0x0000001012127c20 */ /* 0x000fe20008410000 */
[----:B------:R-:W-:Y:S01]  /*7020*/  FADD.FTZ R16, R23, R16 ;  /* 0x0000001017107221 */ /* 0x000fe20000010000 */
[----:B------:R-:W-:Y:S01]  /*7030*/  FFMA.FTZ R22, R17, R23, R22 ;  /* 0x0000001711167223 */ /* 0x000fe20000010016 */
[----:B------:R-:W-:Y:S01]  /*7040*/  FADD.FTZ R19, R19, R34 ;  /* 0x0000002213137221 */ /* 0x000fe20000010000 */
[----:B------:R-:W-:Y:S01]  /*7050*/  FFMA.FTZ R15, R20, R34, R15 ;  /* 0x00000022140f7223 */ /* 0x000fe2000001000f */
[-C--:B------:R-:W-:Y:S01]  /*7060*/  FMUL.FTZ R23, R8, R2.reuse ;  /* 0x0000000208177220 */ /* 0x080fe20000410000 */
[----:B------:R-:W4:Y:S02]  /*7070*/  LDL.LU R34, [R1+0x254] ;  /* 0x0002540001227983 */ /* 0x000f240000300800 */
[----:B------:R-:W-:Y:S01]  /*7080*/  FFMA.FTZ R15, R18, R2, R15 ;  /* 0x00000002120f7223 */ /* 0x000fe2000001000f */
[----:B------:R-:W-:Y:S01]  /*7090*/  FADD.FTZ R16, R16, R23 ;  /* 0x0000001710107221 */ /* 0x000fe20000010000 */
[----:B------:R-:W-:Y:S01]  /*70a0*/  FFMA.FTZ R22, R18, R23, R22 ;  /* 0x0000001712167223 */ /* 0x000fe20000010016 */
[----:B------:R-:W-:Y:S01]  /*70b0*/  FMUL.FTZ R23, R9, R0 ;  /* 0x0000000009177220 */ /* 0x000fe20000410000 */
[----:B------:R-:W-:-:S02]  /*70c0*/  FADD.FTZ R18, R5, -UR28 ;  /* 0x8000001c05127e21 */ /* 0x000fc40008010000 */
[----:B------:R-:W4:Y:S01]  /*70d0*/  LDL.LU R5, [R1+0x3b4] ;  /* 0x0003b40001057983 */ /* 0x000f220000300800 */
[----:B------:R-:W-:Y:S01]  /*70e0*/  FADD.FTZ R17, R39, -UR28 ;  /* 0x8000001c27117e21 */ /* 0x000fe20008010000 */
[----:B------:R-:W-:Y:S02]  /*70f0*/  FADD.FTZ R16, R23, R16 ;  /* 0x0000001017107221 */ /* 0x000fe40000010000 */
[----:B------:R-:W4:Y:S01]  /*7100*/  LDL.LU R39, [R1+0x250] ;  /* 0x0002500001277983 */ /* 0x000f220000300800 */
[----:B------:R-:W-:Y:S01]  /*7110*/  FMUL.FTZ R17, R17, UR16 ;  /* 0x0000001011117c20 */ /* 0x000fe20008410000 */
[----:B------:R-:W-:Y:S01]  /*7120*/  FADD.FTZ R19, R19, R2 ;  /* 0x0000000213137221 */ /* 0x000fe20000010000 */
[----:B------:R-:W-:Y:S01]  /*7130*/  FMUL.FTZ R18, R18, UR16 ;  /* 0x0000001012127c20 */ /* 0x000fe20008410000 */
[----:B------:R-:W4:Y:S01]  /*7140*/  LDL.LU R2, [R1+0x24c] ;  /* 0x00024c0001027983 */ /* 0x000f220000300800 */
[----:B------:R-:W-:Y:S01]  /*7150*/  FFMA.FTZ R15, R17, R3, R15 ;  /* 0x00000003110f7223 */ /* 0x000fe2000001000f */
[----:B--2---:R-:W-:-:S02]  /*7160*/  FADD.FTZ R20, R38, -UR28 ;  /* 0x8000001c26147e21 */ /* 0x004fc40008010000 */
[----:B------:R-:W2:Y:S02]  /*7170*/  LDL.LU R38, [R1+0x3ac] ;  /* 0x0003ac0001267983 */ /* 0x000ea40000300800 */
[----:B------:R-:W-:-:S04]  /*7180*/  FMUL.FTZ R20, R20, UR16 ;  /* 0x0000001014147c20 */ /* 0x000fc80008410000 */
[C---:B------:R-:W-:Y:S01]  /*7190*/  FFMA.FTZ R22, R20.reuse, R23, R22 ;  /* 0x0000001714167223 */ /* 0x040fe20000010016 */
[----:B------:R-:W-:Y:S01]  /*71a0*/  FFMA.FTZ R14, R20, R0, R14 ;  /* 0x00000000140e7223 */ /* 0x000fe2000001000e */
[----:B------:R-:W-:Y:S01]  /*71b0*/  FMUL.FTZ R23, R8, R3 ;  /* 0x0000000308177220 */ /* 0x000fe20000410000 */
[----:B---3--:R-:W-:Y:S02]  /*71c0*/  FADD.FTZ R20, R25, -UR28 ;  /* 0x8000001c19147e21 */ /* 0x008fe40008010000 */
[----:B------:R-:W3:Y:S01]  /*71d0*/  LDL.LU R25, [R1+0x3a0] ;  /* 0x0003a00001197983 */ /* 0x000ee20000300800 */
[----:B------:R-:W-:Y:S01]  /*71e0*/  FADD.FTZ R16, R16, R23 ;  /* 0x0000001710107221 */ /* 0x000fe20000010000 */
[----:B------:R-:W-:Y:S01]  /*71f0*/  FFMA.FTZ R22, R17, R23, R22 ;  /* 0x0000001711167223 */ /* 0x000fe20000010016 */
[-C--:B------:R-:W-:Y:S01]  /*7200*/  FMUL.FTZ R23, R9, R4.reuse ;  /* 0x0000000409177220 */ /* 0x080fe20000410000 */
[----:B------:R-:W-:Y:S02]  /*7210*/  FADD.FTZ R17, R7, -UR28 ;  /* 0x8000001c07117e21 */ /* 0x000fe40008010000 */
[----:B------:R-:W3:Y:S01]  /*7220*/  LDL.LU R7, [R1+0x3a4] ;  /* 0x0003a40001077983 */ /* 0x000ee20000300800 */
[C---:B------:R-:W-:Y:S01]  /*7230*/  FFMA.FTZ R22, R18.reuse, R23, R22 ;  /* 0x0000001712167223 */ /* 0x040fe20000010016 */
[----:B------:R-:W-:Y:S01]  /*7240*/  FFMA.FTZ R14, R18, R4, R14 ;  /* 0x00000004120e7223 */ /* 0x000fe2000001000e */
[----:B----4-:R-:W-:-:S02]  /*7250*/  FADD.FTZ R18, R6, -UR28 ;  /* 0x8000001c06127e21 */ /* 0x010fc40008010000 */
[----:B------:R-:W4:Y:S01]  /*7260*/  LDL.LU R6, [R1+0x390] ;  /* 0x0003900001067983 */ /* 0x000f220000300800 */
[----:B------:R-:W-:-:S03]  /*7270*/  FADD.FTZ R21, R21, R0 ;  /* 0x0000000015157221 */ /* 0x000fc60000010000 */
[----:B------:R-:W4:Y:S01]  /*7280*/  LDL.LU R0, [R1+0x248] ;  /* 0x0002480001007983 */ /* 0x000f220000300800 */
[----:B------:R-:W-:Y:S01]  /*7290*/  FADD.FTZ R16, R23, R16 ;  /* 0x0000001017107221 */ /* 0x000fe20000010000 */
[-C--:B------:R-:W-:Y:S01]  /*72a0*/  FMUL.FTZ R23, R8, R34.reuse ;  /* 0x0000002208177220 */ /* 0x080fe20000410000 */
[----:B------:R-:W-:Y:S01]  /*72b0*/  FMUL.FTZ R20, R20, UR16 ;  /* 0x0000001014147c20 */ /* 0x000fe20008410000 */
[----:B------:R-:W-:Y:S01]  /*72c0*/  FADD.FTZ R21, R21, R4 ;  /* 0x0000000415157221 */ /* 0x000fe20000010000 */
[----:B------:R-:W-:Y:S01]  /*72d0*/  FADD.FTZ R19, R19, R3 ;  /* 0x0000000313137221 */ /* 0x000fe20000010000 */
[----:B------:R-:W4:Y:S01]  /*72e0*/  LDL.LU R4, [R1+0x244] ;  /* 0x0002440001047983 */ /* 0x000f220000300800 */
[----:B------:R-:W-:Y:S01]  /*72f0*/  FADD.FTZ R16, R16, R23 ;  /* 0x0000001710107221 */ /* 0x000fe20000010000 */
[C---:B------:R-:W-:Y:S01]  /*7300*/  FFMA.FTZ R22, R20.reuse, R23, R22 ;  /* 0x0000001714167223 */ /* 0x040fe20000010016 */
[----:B------:R-:W-:Y:S01]  /*7310*/  FFMA.FTZ R15, R20, R34, R15 ;  /* 0x00000022140f7223 */ /* 0x000fe2000001000f */
[----:B------:R-:W-:Y:S01]  /*7320*/  FMUL.FTZ R17, R17, UR16 ;  /* 0x0000001011117c20 */ /* 0x000fe20008410000 */
[----:B------:R-:W-:Y:S01]  /*7330*/  FADD.FTZ R19, R19, R34 ;  /* 0x0000002213137221 */ /* 0x000fe20000010000 */
[----:B------:R-:W-:Y:S01]  /*7340*/  FMUL.FTZ R18, R18, UR16 ;  /* 0x0000001012127c20 */ /* 0x000fe20008410000 */
[----:B------:R-:W4:Y:S04]  /*7350*/  LDL.LU R34, [R1+0x240] ;  /* 0x0002400001227983 */ /* 0x000f280000300800 */
[----:B------:R-:W4:Y:S01]  /*7360*/  LDL.LU R3, [R1+0x384] ;  /* 0x0003840001037983 */ /* 0x000f220000300800 */
[----:B------:R-:W-:-:S03]  /*7370*/  FADD.FTZ R20, R5, -UR28 ;  /* 0x8000001c05147e21 */ /* 0x000fc60008010000 */
[----:B------:R-:W4:Y:S01]  /*7380*/  LDL.LU R5, [R1+0x394] ;  /* 0x0003940001057983 */ /* 0x000f220000300800 */
[----:B------:R-:W-:Y:S01]  /*7390*/  FADD.FTZ R19, R19, R39 ;  /* 0x0000002713137221 */ /* 0x000fe20000010000 */
[----:B------:R-:W-:Y:S01]  /*73a0*/  FFMA.FTZ R15, R18, R39, R15 ;  /* 0x00000027120f7223 */ /* 0x000fe2000001000f */
[----:B------:R-:W-:Y:S01]  /*73b0*/  FMUL.FTZ R20, R20, UR16 ;  /* 0x0000001014147c20 */ /* 0x000fe20008410000 */
[-C--:B--2---:R-:W-:Y:S01]  /*73c0*/  FMUL.FTZ R23, R9, R38.reuse ;  /* 0x0000002609177220 */ /* 0x084fe20000410000 */
[----:B------:R-:W-:Y:S01]  /*73d0*/  FFMA.FTZ R14, R17, R38, R14 ;  /* 0x00000026110e7223 */ /* 0x000fe2000001000e */
[----:B------:R-:W-:Y:S02]  /*73e0*/  FADD.FTZ R21, R21, R38 ;  /* 0x0000002615157221 */ /* 0x000fe40000010000 */
[----:B------:R-:W-:Y:S01]  /*73f0*/  FFMA.FTZ R22, R17, R23, R22 ;  /* 0x0000001711167223 */ /* 0x000fe20000010016 */
[----:B------:R-:W2:Y:S01]  /*7400*/  LDL.LU R38, [R1+0x234] ;  /* 0x0002340001267983 */ /* 0x000ea20000300800 */
[----:B------:R-:W-:Y:S01]  /*7410*/  FADD.FTZ R16, R23, R16 ;  /* 0x0000001017107221 */ /* 0x000fe20000010000 */
[----:B------:R-:W-:-:S02]  /*7420*/  FMUL.FTZ R23, R8, R39 ;  /* 0x0000002708177220 */ /* 0x000fc40000410000 */
[----:B------:R-:W2:Y:S01]  /*7430*/  LDL.LU R39, [R1+0x230] ;  /* 0x0002300001277983 */ /* 0x000ea20000300800 */
[----:B---3--:R-:W-:-:S03]  /*7440*/  FADD.FTZ R17, R25, -UR28 ;  /* 0x8000001c19117e21 */ /* 0x008fc60008010000 */
[----:B------:R-:W3:Y:S01]  /*7450*/  LDL.LU R25, [R1+0x380] ;  /* 0x0003800001197983 */ /* 0x000ee20000300800 */
[----:B------:R-:W-:Y:S01]  /*7460*/  FADD.FTZ R16, R16, R23 ;  /* 0x0000001710107221 */ /* 0x000fe20000010000 */
[----:B------:R-:W-:Y:S01]  /*7470*/  FFMA.FTZ R22, R18, R23, R22 ;  /* 0x0000001712167223 */ /* 0x000fe20000010016 */
[-C--:B------:R-:W-:Y:S01]  /*7480*/  FMUL.FTZ R23, R9, R2.reuse ;  /* 0x0000000209177220 */ /* 0x080fe20000410000 */
[----:B------:R-:W-:Y:S01]  /*7490*/  FADD.FTZ R18, R7, -UR28 ;  /* 0x8000001c07127e21 */ /* 0x000fe20008010000 */
[----:B------:R-:W-:Y:S01]  /*74a0*/  FADD.FTZ R21, R21, R2 ;  /* 0x0000000215157221 */ /* 0x000fe20000010000 */
[C---:B------:R-:W-:Y:S01]  /*74b0*/  FFMA.FTZ R14, R20.reuse, R2, R14 ;  /* 0x00000002140e7223 */ /* 0x040fe2000001000e */
[----:B------:R-:W3:Y:S01]  /*74c0*/  LDL.LU R7, [R1+0x22c] ;  /* 0x00022c0001077983 */ /* 0x000ee20000300800 */
[----:B------:R-:W-:-:S03]  /*74d0*/  FFMA.FTZ R22, R20, R23, R22 ;  /* 0x0000001714167223 */ /* 0x000fc60000010016 */
[----:B------:R-:W3:Y:S01]  /*74e0*/  LDL.LU R2, [R1+0x368] ;  /* 0x0003680001027983 */ /* 0x000ee20000300800 */
[----:B----4-:R-:W-:-:S03]  /*74f0*/  FADD.FTZ R20, R6, -UR28 ;  /* 0x8000001c06147e21 */ /* 0x010fc60008010000 */
[----:B------:R-:W4:Y:S01]  /*7500*/  LDL.LU R6, [R1+0x228] ;  /* 0x0002280001067983 */ /* 0x000f220000300800 */
[----:B------:R-:W-:Y:S01]  /*7510*/  FADD.FTZ R16, R23, R16 ;  /* 0x0000001017107221 */ /* 0x000fe20000010000 */
[----:B------:R-:W-:Y:S01]  /*7520*/  FMUL.FTZ R23, R8, R0 ;  /* 0x0000000008177220 */ /* 0x000fe20000410000 */
[----:B------:R-:W-:Y:S01]  /*7530*/  FMUL.FTZ R17, R17, UR16 ;  /* 0x0000001011117c20 */ /* 0x000fe20008410000 */
[----:B------:R-:W-:Y:S01]  /*7540*/  FMUL.FTZ R18, R18, UR16 ;  /* 0x0000001012127c20 */ /* 0x000fe20008410000 */
[----:B------:R-:W-:Y:S01]  /*7550*/  FADD.FTZ R19, R19, R0 ;  /* 0x0000000013137221 */ /* 0x000fe20000010000 */
[----:B------:R-:W-:Y:S01]  /*7560*/  FADD.FTZ R16, R16, R23 ;  /* 0x0000001710107221 */ /* 0x000fe20000010000 */
[----:B------:R-:W-:Y:S01]  /*7570*/  FFMA.FTZ R22, R17, R23, R22 ;  /* 0x0000001711167223 */ /* 0x000fe20000010016 */
[----:B------:R-:W-:Y:S01]  /*7580*/  FMUL.FTZ R23, R9, R4 ;  /* 0x0000000409177220 */ /* 0x000fe20000410000 */
[----:B------:R-:W-:Y:S02]  /*7590*/  FFMA.FTZ R15, R17, R0, R15 ;  /* 0x00000000110f7223 */ /* 0x000fe4000001000f */
[----:B------:R-:W4:Y:S01]  /*75a0*/  LDL.LU R0, [R1+0x36c] ;  /* 0x00036c0001007983 */ /* 0x000f220000300800 */
[----:B------:R-:W-:Y:S01]  /*75b0*/  FADD.FTZ R16, R23, R16 ;  /* 0x0000001017107221 */ /* 0x000fe20000010000 */
[----:B------:R-:W-:Y:S01]  /*75c0*/  FFMA.FTZ R22, R18, R23, R22 ;  /* 0x0000001712167223 */ /* 0x000fe20000010016 */
[----:B------:R-:W-:Y:S01]  /*75d0*/  FMUL.FTZ R23, R8, R34 ;  /* 0x0000002208177220 */ /* 0x000fe20000410000 */
[----:B------:R-:W-:Y:S01]  /*75e0*/  FMUL.FTZ R20, R20, UR16 ;  /* 0x0000001014147c20 */ /* 0x000fe20008410000 */
[----:B------:R-:W-:-:S02]  /*75f0*/  FADD.FTZ R17, R5, -UR28 ;  /* 0x8000001c05117e21 */ /* 0x000fc40008010000 */
[----:B------:R-:W4:Y:S01]  /*7600*/  LDL.LU R5, [R1+0x224] ;  /* 0x0002240001057983 */ /* 0x000f220000300800 */
[----:B------:R-:W-:Y:S01]  /*7610*/  FADD.FTZ R16, R16, R23 ;  /* 0x0000001710107221 */ /* 0x000fe20000010000 */
[----:B------:R-:W-:Y:S01]  /*7620*/  FFMA.FTZ R22, R20, R23, R22 ;  /* 0x0000001714167223 */ /* 0x000fe20000010016 */
[----:B------:R-:W-:Y:S01]  /*7630*/  FFMA.FTZ R14, R18, R4, R14 ;  /* 0x00000004120e7223 */ /* 0x000fe2000001000e */
[----:B------:R-:W-:Y:S01]  /*7640*/  FMUL.FTZ R17, R17, UR16 ;  /* 0x0000001011117c20 */ /* 0x000fe20008410000 */
[----:B------:R-:W-:Y:S01]  /*7650*/  FADD.FTZ R21, R21, R4 ;  /* 0x0000000415157221 */ /* 0x000fe20000010000 */
[----:B------:R-:W-:Y:S01]  /*7660*/  FFMA.FTZ R15, R20, R34, R15 ;  /* 0x00000022140f7223 */ /* 0x000fe2000001000f */
[----:B------:R-:W4:Y:S01]  /*7670*/  LDL.LU R4, [R1+0x220] ;  /* 0x0002200001047983 */ /* 0x000f220000300800 */
[----:B------:R-:W-:-:S03]  /*7680*/  FADD.FTZ R20, R3, -UR28 ;  /* 0x8000001c03147e21 */ /* 0x000fc60008010000 */
[----:B------:R-:W4:Y:S01]  /*7690*/  LDL.LU R3, [R1+0x21c] ;  /* 0x00021c0001037983 */ /* 0x000f220000300800 */
[----:B------:R-:W-:Y:S01]  /*76a0*/  FMUL.FTZ R20, R20, UR16 ;  /* 0x0000001014147c20 */ /* 0x000fe20008410000 */
[----:B--2---:R-:W-:-:S04]  /*76b0*/  FMUL.FTZ R23, R9, R38 ;  /* 0x0000002609177220 */ /* 0x004fc80000410000 */
[----:B------:R-:W-:Y:S01]  /*76c0*/  FADD.FTZ R16, R23, R16 ;  /* 0x0000001017107221 */ /* 0x000fe20000010000 */
[C---:B------:R-:W-:Y:S01]  /*76d0*/  FFMA.FTZ R22, R17.reuse, R23, R22 ;  /* 0x0000001711167223 */ /* 0x040fe20000010016 */
[----:B------:R-:W-:Y:S01]  /*76e0*/  FMUL.FTZ R23, R8, R39 ;  /* 0x0000002708177220 */ /* 0x000fe20000410000 */
[----:B------:R-:W-:Y:S01]  /*76f0*/  FFMA.FTZ R14, R17, R38, R14 ;  /* 0x00000026110e7223 */ /* 0x000fe2000001000e */
[----:B---3--:R-:W-:Y:S02]  /*7700*/  FADD.FTZ R18, R25, -UR28 ;  /* 0x8000001c19127e21 */ /* 0x008fe40008010000 */
[----:B------:R-:W2:Y:S02]  /*7710*/  LDL.LU R25, [R1+0x3d8] ;  /* 0x0003d80001197983 */ /* 0x000ea40000300800 */
[----:B------:R-:W-:Y:S01]  /*7720*/  FMUL.FTZ R18, R18, UR16 ;  /* 0x0000001012127c20 */ /* 0x000fe20008410000 */
[----:B------:R-:W-:-:S03]  /*7730*/  FADD.FTZ R16, R16, R23 ;  /* 0x0000001710107221 */ /* 0x000fc60000010000 */
[----:B------:R-:W-:Y:S01]  /*7740*/  FFMA.FTZ R22, R18, R23, R22 ;  /* 0x0000001712167223 */ /* 0x000fe20000010016 */
[----:B------:R-:W-:Y:S01]  /*7750*/  FMUL.FTZ R23, R9, R7 ;  /* 0x0000000709177220 */ /* 0x000fe20000410000 */
[----:B------:R-:W-:Y:S01]  /*7760*/  FADD.FTZ R17, R2, -UR28 ;  /* 0x8000001c02117e21 */ /* 0x000fe20008010000 */
[----:B------:R-:W-:Y:S02]  /*7770*/  FFMA.FTZ R15, R18, R39, R15 ;  /* 0x00000027120f7223 */ /* 0x000fe4000001000f */
[----:B------:R-:W-:Y:S01]  /*7780*/  FADD.FTZ R16, R23, R16 ;  /* 0x0000001017107221 */ /* 0x000fe20000010000 */
[----:B------:R-:W-:Y:S01]  /*7790*/  FFMA.FTZ R22, R20, R23, R22 ;  /* 0x0000001714167223 */ /* 0x000fe20000010016 */
[----:B------:R-:W-:Y:S01]  /*77a0*/  FMUL.FTZ R17, R17, UR16 ;  /* 0x0000001011117c20 */ /* 0x000fe20008410000 */
[-C--:B----4-:R-:W-:Y:S01]  /*77b0*/  FMUL.FTZ R23, R8, R6.reuse ;  /* 0x0000000608177220 */ /* 0x090fe20000410000 */
[----:B------:R-:W-:Y:S01]  /*77c0*/  FFMA.FTZ R14, R20, R7, R14 ;  /* 0x00000007140e7223 */ /* 0x000fe2000001000e */
[----:B------:R-:W3:Y:S01]  /*77d0*/  LDL.LU R2, [R1+0x218] ;  /* 0x0002180001027983 */ /* 0x000ee20000300800 */
[C---:B------:R-:W-:Y:S01]  /*77e0*/  FFMA.FTZ R15, R17.reuse, R6, R15 ;  /* 0x00000006110f7223 */ /* 0x040fe2000001000f */
[----:B------:R-:W-:-:S02]  /*77f0*/  FFMA.FTZ R22, R17, R23, R22 ;  /* 0x0000001711167223 */ /* 0x000fc40000010016 */
[----:B------:R-:W4:Y:S01]  /*7800*/  LDL.LU R17, [R1+0x3dc] ;  /* 0x0003dc0001117983 */ /* 0x000f220000300800 */
[----:B------:R-:W-:Y:S01]  /*7810*/  FADD.FTZ R18, R0, -UR28 ;  /* 0x8000001c00127e21 */ /* 0x000fe20008010000 */
[----:B------:R-:W-:Y:S02]  /*7820*/  FADD.FTZ R16, R16, R23 ;  /* 0x0000001710107221 */ /* 0x000fe40000010000 */
[----:B------:R-:W3:Y:S01]  /*7830*/  LDL.LU R0, [R1+0x214] ;  /* 0x0002140001007983 */ /* 0x000ee20000300800 */
[----:B------:R-:W-:Y:S01]  /*7840*/  FMUL.FTZ R18, R18, UR16 ;  /* 0x0000001012127c20 */ /* 0x000fe20008410000 */
[----:B------:R-:W-:-:S03]  /*7850*/  FMUL.FTZ R23, R9, R5 ;  /* 0x0000000509177220 */ /* 0x000fc60000410000 */
[C---:B------:R-:W-:Y:S01]  /*7860*/  FFMA.FTZ R14, R18.reuse, R5, R14 ;  /* 0x00000005120e7223 */ /* 0x040fe2000001000e */
[----:B------:R-:W-:Y:S02]  /*7870*/  FFMA.FTZ R22, R18, R23, R22 ;  /* 0x0000001712167223 */ /* 0x000fe40000010016 */
[----:B------:R-:W3:Y:S01]  /*7880*/  LDL.LU R18, [R1+0x3f8] ;  /* 0x0003f80001127983 */ /* 0x000ee20000300800 */
[----:B------:R-:W-:Y:S01]  /*7890*/  FADD.FTZ R16, R23, R16 ;  /* 0x0000001017107221 */ /* 0x000fe20000010000 */
[----:B------:R-:W-:-:S04]  /*78a0*/  FMUL.FTZ R23, R8, R4 ;  /* 0x0000000408177220 */ /* 0x000fc80000410000 */
[----:B------:R-:W-:Y:S01]  /*78b0*/  FADD.FTZ R16, R16, R23 ;  /* 0x0000001710107221 */ /* 0x000fe20000010000 */
[----:B--2---:R-:W-:Y:S02]  /*78c0*/  FADD.FTZ R20, R25, -UR28 ;  /* 0x8000001c19147e21 */ /* 0x004fe40008010000 */
[----:B------:R-:W2:Y:S02]  /*78d0*/  LDL.LU R25, [R1+0x210] ;  /* 0x0002100001197983 */ /* 0x000ea40000300800 */
[----:B------:R-:W-:-:S04]  /*78e0*/  FMUL.FTZ R20, R20, UR16 ;  /* 0x0000001014147c20 */ /* 0x000fc80008410000 */
[C---:B------:R-:W-:Y:S01]  /*78f0*/  FFMA.FTZ R22, R20.reuse, R23, R22 ;  /* 0x0000001714167223 */ /* 0x040fe20000010016 */
[----:B------:R-:W-:Y:S02]  /*7900*/  FFMA.FTZ R15, R20, R4, R15 ;  /* 0x00000004140f7223 */ /* 0x000fe4000001000f */
[----:B------:R-:W2:Y:S01]  /*7910*/  LDL.LU R20, [R1+0x3fc] ;  /* 0x0003fc0001147983 */ /* 0x000ea20000300800 */
[----:B------:R-:W-:Y:S01]  /*7920*/  FMUL.FTZ R23, R9, R3 ;  /* 0x0000000309177220 */ /* 0x000fe20000410000 */
[----:B----4-:R-:W-:-:S04]  /*7930*/  FADD.FTZ R17, R17, -UR28 ;  /* 0x8000001c11117e21 */ /* 0x010fc80008010000 */
[----:B------:R-:W-:-:S04]  /*7940*/  FMUL.FTZ R17, R17, UR16 ;  /* 0x0000001011117c20 */ /* 0x000fc80008410000 */
[C---:B------:R-:W-:Y:S01]  /*7950*/  FFMA.FTZ R22, R17.reuse, R23, R22 ;  /* 0x0000001711167223 */ /* 0x040fe20000010016 */
[----:B------:R-:W-:Y:S02]  /*7960*/  FFMA.FTZ R14, R17, R3, R14 ;  /* 0x00000003110e7223 */ /* 0x000fe4000001000e */
[----:B------:R-:W4:Y:S01]  /*7970*/  LDL.LU R17, [R1+0x41c] ;  /* 0x00041c0001117983 */ /* 0x000f220000300800 */
[----:B------:R-:W-:Y:S01]  /*7980*/  FADD.FTZ R16, R23, R16 ;  /* 0x0000001017107221 */ /* 0x000fe20000010000 */
[----:B---3--:R-:W-:Y:S01]  /*7990*/  FMUL.FTZ R23, R8, R2 ;  /* 0x0000000208177220 */ /* 0x008fe20000410000 */
[----:B------:R-:W-:-:S04]  /*79a0*/  FADD.FTZ R18, R18, -UR28 ;  /* 0x8000001c12127e21 */ /* 0x000fc80008010000 */
[----:B------:R-:W-:-:S04]  /*79b0*/  FMUL.FTZ R18, R18, UR16 ;  /* 0x0000001012127c20 */ /* 0x000fc80008410000 */
[C---:B------:R-:W-:Y:S01]  /*79c0*/  FFMA.FTZ R22, R18.reuse, R23, R22 ;  /* 0x0000001712167223 */ /* 0x040fe20000010016 */
[----:B------:R-:W-:Y:S02]  /*79d0*/  FFMA.FTZ R15, R18, R2, R15 ;  /* 0x00000002120f7223 */ /* 0x000fe4000001000f */
[----:B------:R-:W3:Y:S01]  /*79e0*/  LDL.LU R18, [R1+0x420] ;  /* 0x0004200001127983 */ /* 0x000ee20000300800 */
[----:B------:R-:W-:Y:S01]  /*79f0*/  FADD.FTZ R16, R16, R23 ;  /* 0x0000001710107221 */ /* 0x000fe20000010000 */
[----:B------:R-:W-:-:S04]  /*7a00*/  FMUL.FTZ R23, R9, R0 ;  /* 0x0000000009177220 */ /* 0x000fc80000410000 */
[----:B------:R-:W-:Y:S01]  /*7a10*/  FADD.FTZ R16, R23, R16 ;  /* 0x0000001017107221 */ /* 0x000fe20000010000 */
[----:B--2---:R-:W-:-:S04]  /*7a20*/  FADD.FTZ R20, R20, -UR28 ;  /* 0x8000001c14147e21 */ /* 0x004fc80008010000 */
        /* <DEDUP_REMOVED lines=8> */
[----:B------:R-:W-:Y:S01]  /*7ab0*/  FFMA.FTZ R15, R17, R25, R15 ;  /* 0x00000019110f7223 */ /* 0x000fe2000001000f */
[----:B------:R-:W-:Y:S02]  /*7ac0*/  FADD.FTZ R17, R24, -UR28 ;  /* 0x8000001c18117e21 */ /* 0x000fe40008010000 */
[----:B------:R-:W4:Y:S01]  /*7ad0*/  LDL.LU R24, [R1+0x300] ;  /* 0x0003000001187983 */ /* 0x000f220000300800 */
[----:B------:R-:W-:Y:S01]  /*7ae0*/  FADD.FTZ R19, R19, R34 ;  /* 0x0000002213137221 */ /* 0x000fe20000010000 */
[----:B------:R-:W-:Y:S01]  /*7af0*/  FADD.FTZ R21, R21, R38 ;  /* 0x0000002615157221 */ /* 0x000fe20000010000 */
[----:B------:R-:W-:Y:S01]  /*7b00*/  FADD.FTZ R16, R16, R23 ;  /* 0x0000001710107221 */ /* 0x000fe20000010000 */
[----:B---3--:R-:W-:Y:S01]  /*7b10*/  FADD.FTZ R18, R18, -UR28 ;  /* 0x8000001c12127e21 */ /* 0x008fe20008010000 */
[----:B------:R-:W-:Y:S01]  /*7b20*/  FADD.FTZ R19, R19, R39 ;  /* 0x0000002713137221 */ /* 0x000fe20000010000 */
[----:B------:R-:W-:Y:S01]  /*7b30*/  FADD.FTZ R21, R21, R7 ;  /* 0x0000000715157221 */ /* 0x000fe20000010000 */
[-C--:B------:R-:W-:Y:S01]  /*7b40*/  FMUL.FTZ R23, R9, R40.reuse ;  /* 0x0000002809177220 */ /* 0x080fe20000410000 */
[----:B------:R-:W-:Y:S01]  /*7b50*/  FMUL.FTZ R18, R18, UR16 ;  /* 0x0000001012127c20 */ /* 0x000fe20008410000 */
[----:B------:R-:W-:Y:S01]  /*7b60*/  FADD.FTZ R19, R19, R6 ;  /* 0x0000000613137221 */ /* 0x000fe20000010000 */
[----:B------:R-:W-:Y:S01]  /*7b70*/  FADD.FTZ R21, R21, R5 ;  /* 0x0000000515157221 */ /* 0x000fe20000010000 */
[----:B------:R-:W-:Y:S01]  /*7b80*/  FADD.FTZ R16, R23, R16 ;  /* 0x0000001017107221 */ /* 0x000fe20000010000 */
[C---:B------:R-:W-:Y:S01]  /*7b90*/  FFMA.FTZ R22, R18.reuse, R23, R22 ;  /* 0x0000001712167223 */ /* 0x040fe20000010016 */
[----:B------:R-:W-:Y:S01]  /*7ba0*/  FADD.FTZ R19, R19, R4 ;  /* 0x0000000413137221 */ /* 0x000fe20000010000 */
[----:B------:R-:W-:Y:S01]  /*7bb0*/  FFMA.FTZ R14, R18, R40, R14 ;  /* 0x00000028120e7223 */ /* 0x000fe2000001000e */
[----:B------:R-:W-:Y:S01]  /*7bc0*/  FADD.FTZ R18, R27, -UR28 ;  /* 0x8000001c1b127e21 */ /* 0x000fe20008010000 */
[----:B------:R-:W-:Y:S01]  /*7bd0*/  FADD.FTZ R21, R21, R3 ;  /* 0x0000000315157221 */ /* 0x000fe20000010000 */
[----:B------:R-:W-:Y:S01]  /*7be0*/  FADD.FTZ R19, R19, R2 ;  /* 0x0000000213137221 */ /* 0x000fe20000010000 */
[----:B------:R-:W3:Y:S01]  /*7bf0*/  LDL.LU R27, [R1+0x2e8] ;  /* 0x0002e800011b7983 */ /* 0x000ee20000300800 */
[----:B------:R-:W-:-:S02]  /*7c00*/  FMUL.FTZ R23, R8, R41 ;  /* 0x0000002908177220 */ /* 0x000fc40000410000 */
[----:B------:R-:W-:Y:S01]  /*7c10*/  FADD.FTZ R19, R19, R25 ;  /* 0x0000001913137221 */ /* 0x000fe20000010000 */
[----:B------:R-:W-:Y:S01]  /*7c20*/  FADD.FTZ R21, R21, R0 ;  /* 0x0000000015157221 */ /* 0x000fe20000010000 */
[----:B------:R-:W3:Y:S01]  /*7c30*/  LDL.LU R25, [R1+0x2ec] ;  /* 0x0002ec0001197983 */ /* 0x000ee20000300800 */
[----:B------:R-:W-:Y:S01]  /*7c40*/  FADD.FTZ R16, R16, R23 ;  /* 0x0000001710107221 */ /* 0x000fe20000010000 */
[----:B------:R-:W-:Y:S01]  /*7c50*/  FMUL.FTZ R17, R17, UR16 ;  /* 0x0000001011117c20 */ /* 0x000fe20008410000 */
[----:B------:R-:W-:Y:S01]  /*7c60*/  FADD.FTZ R21, R21, R40 ;  /* 0x0000002815157221 */ /* 0x000fe20000010000 */
[----:B------:R-:W-:Y:S01]  /*7c70*/  FMUL.FTZ R18, R18, UR16 ;  /* 0x0000001012127c20 */ /* 0x000fe20008410000 */
[----:B------:R-:W3:Y:S01]  /*7c80*/  LDL.LU R40, [R1+0x278] ;  /* 0x0002780001287983 */ /* 0x000ee20000300800 */
[----:B------:R-:W-:Y:S01]  /*7c90*/  FFMA.FTZ R14, R17, R42, R14 ;  /* 0x0000002a110e7223 */ /* 0x000fe2000001000e */
[----:B------:R-:W-:Y:S01]  /*7ca0*/  FADD.FTZ R21, R21, R42 ;  /* 0x0000002a15157221 */ /* 0x000fe20000010000 */
[----:B--2---:R-:W-:Y:S01]  /*7cb0*/  FADD.FTZ R20, R20, -UR28 ;  /* 0x8000001c14147e21 */ /* 0x004fe20008010000 */
[----:B------:R-:W-:Y:S01]  /*7cc0*/  FADD.FTZ R19, R19, R41 ;  /* 0x0000002913137221 */ /* 0x000fe20000010000 */
[----:B------:R-:W2:Y:S02]  /*7cd0*/  LDL.LU R34, [R1+0x4cc] ;  /* 0x0004cc0001227983 */ /* 0x000ea40000300800 */
[----:B------:R-:W-:-:S02]  /*7ce0*/  FMUL.FTZ R20, R20, UR16 ;  /* 0x0000001014147c20 */ /* 0x000fc40008410000 */
[----:B------:R-:W2:Y:S02]  /*7cf0*/  LDL.LU R38, [R1+0x4c8] ;  /* 0x0004c80001267983 */ /* 0x000ea40000300800 */
[C---:B------:R-:W-:Y:S01]  /*7d00*/  FFMA.FTZ R22, R20.reuse, R23, R22 ;  /* 0x0000001714167223 */ /* 0x040fe20000010016 */
[----:B------:R-:W-:Y:S01]  /*7d10*/  FMUL.FTZ R23, R9, R42 ;  /* 0x0000002a09177220 */ /* 0x000fe20000410000 */
[----:B------:R-:W-:Y:S01]  /*7d20*/  FFMA.FTZ R15, R20, R41, R15 ;  /* 0x00000029140f7223 */ /* 0x000fe2000001000f */
[----:B------:R-:W-:Y:S01]  /*7d30*/  FADD.FTZ R20, R26, -UR28 ;  /* 0x8000001c1a147e21 */ /* 0x000fe20008010000 */
[----:B------:R-:W2:Y:S01]  /*7d40*/  LDL.LU R39, [R1+0x4c4] ;  /* 0x0004c40001277983 */ /* 0x000ea20000300800 */
[----:B------:R-:W-:Y:S01]  /*7d50*/  FADD.FTZ R16, R23, R16 ;  /* 0x0000001017107221 */ /* 0x000fe20000010000 */
[----:B------:R-:W-:Y:S01]  /*7d60*/  FFMA.FTZ R22, R17, R23, R22 ;  /* 0x0000001711167223 */ /* 0x000fe20000010016 */
[----:B------:R-:W-:Y:S01]  /*7d70*/  FMUL.FTZ R23, R8, R43 ;  /* 0x0000002b08177220 */ /* 0x000fe20000410000 */
[----:B------:R-:W-:Y:S01]  /*7d80*/  FMUL.FTZ R20, R20, UR16 ;  /* 0x0000001014147c20 */ /* 0x000fe20008410000 */
[----:B------:R0:W5:Y:S02]  /*7d90*/  LDL.LU R7, [R1+0x4c0] ;  /* 0x0004c00001077983 */ /* 0x0001640000300800 */
[----:B------:R-:W-:Y:S01]  /*7da0*/  FADD.FTZ R16, R16, R23 ;  /* 0x0000001710107221 */ /* 0x000fe20000010000 */
[----:B------:R-:W-:Y:S01]  /*7db0*/  FFMA.FTZ R22, R18, R23, R22 ;  /* 0x0000001712167223 */ /* 0x000fe20000010016 */
[-C--:B----4-:R-:W-:Y:S01]  /*7dc0*/  FMUL.FTZ R23, R9, R24.reuse ;  /* 0x0000001809177220 */ /* 0x090fe20000410000 */
[----:B------:R-:W-:Y:S01]  /*7dd0*/  FADD.FTZ R21, R21, R24 ;  /* 0x0000001815157221 */ /* 0x000fe20000010000 */
[----:B------:R-:W-:Y:S01]  /*7de0*/  FFMA.FTZ R14, R20, R24, R14 ;  /* 0x00000018140e7223 */ /* 0x000fe2000001000e */
[----:B------:R-:W-:Y:S01]  /*7df0*/  FFMA.FTZ R15, R18, R43, R15 ;  /* 0x0000002b120f7223 */ /* 0x000fe2000001000f */
[----:B------:R-:W4:Y:S01]  /*7e00*/  LDL.LU R24, [R1+0x440] ;  /* 0x0004400001187983 */ /* 0x000f220000300800 */
[----:B------:R-:W-:Y:S01]  /*7e10*/  FADD.FTZ R17, R28, -UR28 ;  /* 0x8000001c1c117e21 */ /* 0x000fe20008010000 */
[----:B------:R-:W-:Y:S01]  /*7e20*/  FADD.FTZ R16, R23, R16 ;  /* 0x0000001017107221 */ /* 0x000fe20000010000 */
[----:B------:R-:W-:Y:S01]  /*7e30*/  FFMA.FTZ R22, R20, R23, R22 ;  /* 0x0000001714167223 */ /* 0x000fe20000010016 */
[----:B------:R-:W-:Y:S01]  /*7e40*/  FADD.FTZ R18, R29, -UR28 ;  /* 0x8000001c1d127e21 */ /* 0x000fe20008010000 */
[----:B------:R-:W-:Y:S01]  /*7e50*/  FMUL.FTZ R17, R17, UR16 ;  /* 0x0000001011117c20 */ /* 0x000fe20008410000 */
[----:B------:R-:W-:Y:S01]  /*7e60*/  FADD.FTZ R20, R30, -UR28 ;  /* 0x8000001c1e147e21 */ /* 0x000fe20008010000 */
[----:B------:R-:W-:Y:S01]  /*7e70*/  FADD.FTZ R19, R19, R43 ;  /* 0x0000002b13137221 */ /* 0x000fe20000010000 */
[----:B------:R-:W-:Y:S01]  /*7e80*/  FMUL.FTZ R18, R18, UR16 ;  /* 0x0000001012127c20 */ /* 0x000fe20008410000 */
[----:B------:R-:W2:Y:S04]  /*7e90*/  LDL.LU R41, [R1+0x450] ;  /* 0x0004500001297983 */ /* 0x000ea80000300800 */
[----:B------:R-:W2:Y:S04]  /*7ea0*/  LDL.LU R26, [R1+0x2a4] ;  /* 0x0002a400011a7983 */ /* 0x000ea80000300800 */
[----:B------:R-:W2:Y:S01]  /*7eb0*/  LDL.LU R42, [R1+0x478] ;  /* 0x00047800012a7983 */ /* 0x000ea20000300800 */
[----:B---3--:R-:W-:-:S03]  /*7ec0*/  FMUL.FTZ R23, R8, R27 ;  /* 0x0000001b08177220 */ /* 0x008fc60000410000 */
[----:B------:R0:W5:Y:S01]  /*7ed0*/  LDL.LU R6, [R1+0x4bc] ;  /* 0x0004bc0001067983 */ /* 0x0001620000300800 */
[----:B------:R-:W-:Y:S01]  /*7ee0*/  FADD.FTZ R16, R16, R23 ;  /* 0x0000001710107221 */ /* 0x000fe20000010000 */
[----:B------:R-:W-:Y:S01]  /*7ef0*/  FFMA.FTZ R22, R17, R23, R22 ;  /* 0x0000001711167223 */ /* 0x000fe20000010016 */
[----:B------:R-:W-:Y:S01]  /*7f00*/  FMUL.FTZ R23, R9, R25 ;  /* 0x0000001909177220 */ /* 0x000fe20000410000 */
[----:B------:R-:W-:Y:S01]  /*7f10*/  FMUL.FTZ R20, R20, UR16 ;  /* 0x0000001014147c20 */ /* 0x000fe20008410000 */
[----:B------:R-:W-:Y:S01]  /*7f20*/  FFMA.FTZ R15, R17, R27, R15 ;  /* 0x0000001b110f7223 */ /* 0x000fe2000001000f */
[----:B------:R0:W5:Y:S01]  /*7f30*/  LDL.LU R5, [R1+0x4b8] ;  /* 0x0004b80001057983 */ /* 0x0001620000300800 */
[----:B------:R-:W-:Y:S01]  /*7f40*/  FADD.FTZ R16, R23, R16 ;  /* 0x0000001017107221 */ /* 0x000fe20000010000 */
[----:B------:R-:W-:Y:S01]  /*7f50*/  FFMA.FTZ R22, R18, R23, R22 ;  /* 0x0000001712167223 */ /* 0x000fe20000010016 */
[----:B------:R-:W-:Y:S01]  /*7f60*/  FMUL.FTZ R23, R8, R44 ;  /* 0x0000002c08177220 */ /* 0x000fe20000410000 */
[----:B------:R-:W-:Y:S01]  /*7f70*/  FADD.FTZ R17, R40, -UR28 ;  /* 0x8000001c28117e21 */ /* 0x000fe20008010000 */
[----:B------:R-:W-:Y:S01]  /*7f80*/  FADD.FTZ R19, R19, R27 ;  /* 0x0000001b13137221 */ /* 0x000fe20000010000 */
[----:B------:R-:W-:Y:S01]  /*7f90*/  FFMA.FTZ R14, R18, R25, R14 ;  /* 0x00000019120e7223 */ /* 0x000fe2000001000e */
[----:B------:R-:W3:Y:S01]  /*7fa0*/  LDL.LU R27, [R1+0x45c] ;  /* 0x00045c00011b7983 */ /* 0x000ee20000300800 */
[----:B------:R-:W-:Y:S01]  /*7fb0*/  FADD.FTZ R16, R16, R23 ;  /* 0x0000001710107221 */ /* 0x000fe20000010000 */
[----:B------:R-:W-:Y:S01]  /*7fc0*/  FFMA.FTZ R22, R20, R23, R22 ;  /* 0x0000001714167223 */ /* 0x000fe20000010016 */
[----:B------:R-:W-:Y:S01]  /*7fd0*/  FMUL.FTZ R23, R9, R45 ;  /* 0x0000002d09177220 */ /* 0x000fe20000410000 */
[----:B------:R-:W-:Y:S01]  /*7fe0*/  FMUL.FTZ R17, R17, UR16 ;  /* 0x0000001011117c20 */ /* 0x000fe20008410000 */
[----:B------:R-:W3:Y:S03]  /*7ff0*/  LDL.LU R40, [R1+0x468] ;  /* 0x0004680001287983 */ /* 0x000ee60000300800 */
[C---:B------:R-:W-:Y:S01]  /*8000*/  FFMA.FTZ R22, R17.reuse, R23, R22 ;  /* 0x0000001711167223 */ /* 0x040fe20000010016 */
[----:B------:R-:W-:Y:S01]  /*8010*/  FFMA.FTZ R14, R17, R45, R14 ;  /* 0x0000002d110e7223 */ /* 0x000fe2000001000e */
[----:B------:R0:W5:Y:S04]  /*8020*/  LDL.LU R4, [R1+0x4b4] ;  /* 0x0004b40001047983 */ /* 0x0001680000300800 */
[----:B------:R0:W5:Y:S04]  /*8030*/  LDL.LU R3, [R1+0x4b0] ;  /* 0x0004b00001037983 */ /* 0x0001680000300800 */
[----:B------:R0:W5:Y:S04]  /*8040*/  LDL.LU R2, [R1+0x4ac] ;  /* 0x0004ac0001027983 */ /* 0x0001680000300800 */
[----:B------:R0:W5:Y:S01]  /*8050*/  LDL.LU R0, [R1+0x4a8] ;  /* 0x0004a80001007983 */ /* 0x0001620000300800 */
[----:B----4-:R-:W-:-:S03]  /*8060*/  FADD.FTZ R17, R24, -UR28 ;  /* 0x8000001c18117e21 */ /* 0x010fc60008010000 */
[----:B------:R-:W4:Y:S01]  /*8070*/  LDL.LU R24, [R1+0x470] ;  /* 0x0004700001187983 */ /* 0x000f220000300800 */
[----:B------:R-:W-:Y:S01]  /*8080*/  FADD.FTZ R18, R31, -UR28 ;  /* 0x8000001c1f127e21 */ /* 0x000fe20008010000 */
[----:B------:R-:W-:Y:S01]  /*8090*/  FADD.FTZ R16, R23, R16 ;  /* 0x0000001017107221 */ /* 0x000fe20000010000 */
[----:B------:R-:W-:Y:S01]  /*80a0*/  FFMA.FTZ R15, R20, R44, R15 ;  /* 0x0000002c140f7223 */ /* 0x000fe2000001000f */
[-C--:B------:R-:W-:Y:S01]  /*80b0*/  FMUL.FTZ R23, R8, R10.reuse ;  /* 0x0000000a08177220 */ /* 0x080fe20000410000 */
[----:B------:R-:W-:Y:S01]  /*80c0*/  FMUL.FTZ R18, R18, UR16 ;  /* 0x0000001012127c20 */ /* 0x000fe20008410000 */
[----:B------:R-:W-:Y:S01]  /*80d0*/  FADD.FTZ R20, R32, -UR28 ;  /* 0x8000001c20147e21 */ /* 0x000fe20008010000 */
[----:B------:R-:W-:Y:S01]  /*80e0*/  FADD.FTZ R21, R21, R25 ;  /* 0x0000001915157221 */ /* 0x000fe20000010000 */
[----:B------:R-:W-:Y:S01]  /*80f0*/  FADD.FTZ R19, R19, R44 ;  /* 0x0000002c13137221 */ /* 0x000fe20000010000 */
[----:B------:R-:W-:Y:S01]  /*8100*/  FADD.FTZ R16, R16, R23 ;  /* 0x0000001710107221 */ /* 0x000fe20000010000 */
[----:B------:R-:W-:Y:S01]  /*8110*/  FFMA.FTZ R22, R18, R23, R22 ;  /* 0x0000001712167223 */ /* 0x000fe20000010016 */
[----:B------:R-:W-:Y:S01]  /*8120*/  FMUL.FTZ R25, R20, UR16 ;  /* 0x0000001014197c20 */ /* 0x000fe20008410000 */
[----:B------:R-:W-:Y:S01]  /*8130*/  FMUL.FTZ R23, R9, R11 ;  /* 0x0000000b09177220 */ /* 0x000fe20000410000 */
[----:B------:R-:W-:Y:S01]  /*8140*/  FADD.FTZ R20, R21, R45 ;  /* 0x0000002d15147221 */ /* 0x000fe20000010000 */
[----:B------:R-:W-:Y:S01]  /*8150*/  FADD.FTZ R19, R19, R10 ;  /* 0x0000000a13137221 */ /* 0x000fe20000010000 */
[----:B------:R-:W-:Y:S01]  /*8160*/  FFMA.FTZ R10, R18, R10, R15 ;  /* 0x0000000a120a7223 */ /* 0x000fe2000001000f */
[----:B--2---:R-:W-:Y:S01]  /*8170*/  FADD.FTZ R18, R41, -UR28 ;  /* 0x8000001c29127e21 */ /* 0x004fe20008010000 */
[----:B------:R-:W-:Y:S01]  /*8180*/  FADD.FTZ R16, R23, R16 ;  /* 0x0000001017107221 */ /* 0x000fe20000010000 */
[----:B------:R-:W2:Y:S01]  /*8190*/  LDL.LU R41, [R1+0x47c] ;  /* 0x00047c0001297983 */ /* 0x000ea20000300800 */
[----:B------:R-:W-:Y:S01]  /*81a0*/  FFMA.FTZ R22, R25, R23, R22 ;  /* 0x0000001719167223 */ /* 0x000fe20000010016 */
[-C--:B------:R-:W-:Y:S01]  /*81b0*/  FMUL.FTZ R21, R8, R12.reuse ;  /* 0x0000000c08157220 */ /* 0x080fe20000410000 */
[----:B------:R-:W-:Y:S01]  /*81c0*/  FMUL.FTZ R17, R17, UR16 ;  /* 0x0000001011117c20 */ /* 0x000fe20008410000 */
[----:B------:R-:W-:Y:S01]  /*81d0*/  FADD.FTZ R20, R20, R11 ;  /* 0x0000000b14147221 */ /* 0x000fe20000010000 */
[----:B------:R-:W-:Y:S01]  /*81e0*/  FFMA.FTZ R11, R25, R11, R14 ;  /* 0x0000000b190b7223 */ /* 0x000fe2000001000e */
[----:B------:R-:W-:Y:S01]  /*81f0*/  FADD.FTZ R15, R16, R21 ;  /* 0x00000015100f7221 */ /* 0x000fe20000010000 */
[----:B------:R-:W-:Y:S01]  /*8200*/  FFMA.FTZ R23, R17, R21, R22 ;  /* 0x0000001511177223 */ /* 0x000fe20000010016 */
[----:B------:R-:W-:Y:S01]  /*8210*/  FMUL.FTZ R21, R9, R13 ;  /* 0x0000000d09157220 */ /* 0x000fe20000410000 */
[----:B------:R-:W-:Y:S01]  /*8220*/  FMUL.FTZ R16, R18, UR16 ;  /* 0x0000001012107c20 */ /* 0x000fe20008410000 */
[----:B------:R-:W-:Y:S01]  /*8230*/  FFMA.FTZ R17, R17, R12, R10 ;  /* 0x0000000c11117223 */ /* 0x000fe2000001000a */
[----:B---3--:R-:W-:-:S02]  /*8240*/  FADD.FTZ R14, R27, -UR28 ;  /* 0x8000001c1b0e7e21 */ /* 0x008fc40008010000 */
[----:B------:R-:W3:Y:S01]  /*8250*/  LDL.LU R27, [R1+0x2c8] ;  /* 0x0002c800011b7983 */ /* 0x000ee20000300800 */
[----:B------:R-:W-:-:S03]  /*8260*/  FADD.FTZ R10, R40, -UR28 ;  /* 0x8000001c280a7e21 */ /* 0x000fc60008010000 */
[----:B------:R-:W3:Y:S01]  /*8270*/  LDL.LU R40, [R1+0x2dc] ;  /* 0x0002dc0001287983 */ /* 0x000ee20000300800 */
[C---:B------:R-:W-:Y:S01]  /*8280*/  FFMA.FTZ R23, R16.reuse, R21, R23 ;  /* 0x0000001510177223 */ /* 0x040fe20000010017 */
[----:B------:R-:W-:Y:S01]  /*8290*/  FFMA.FTZ R11, R16, R13, R11 ;  /* 0x0000000d100b7223 */ /* 0x000fe2000001000b */
[----:B----4-:R-:W-:Y:S02]  /*82a0*/  FADD.FTZ R16, R24, -UR28 ;  /* 0x8000001c18107e21 */ /* 0x010fe40008010000 */
[----:B------:R-:W4:Y:S01]  /*82b0*/  LDL.LU R24, [R1+0x2f4] ;  /* 0x0002f40001187983 */ /* 0x000f220000300800 */
[----:B------:R-:W-:Y:S01]  /*82c0*/  FADD.FTZ R15, R21, R15 ;  /* 0x0000000f150f7221 */ /* 0x000fe20000010000 */
[-C--:B------:R-:W-:Y:S01]  /*82d0*/  FMUL.FTZ R18, R8, R37.reuse ;  /* 0x0000002508127220 */ /* 0x080fe20000410000 */
[----:B------:R-:W-:Y:S01]  /*82e0*/  FMUL.FTZ R14, R14, UR16 ;  /* 0x000000100e0e7c20 */ /* 0x000fe20008410000 */
[----:B------:R-:W-:Y:S02]  /*82f0*/  FADD.FTZ R19, R19, R12 ;  /* 0x0000000c13137221 */ /* 0x000fe40000010000 */
[----:B------:R-:W-:Y:S01]  /*8300*/  FADD.FTZ R12, R15, R18 ;  /* 0x000000120f0c7221 */ /* 0x000fe20000010000 */
[----:B------:R-:W-:Y:S01]  /*8310*/  FMUL.FTZ R15, R9, R36 ;  /* 0x00000024090f7220 */ /* 0x000fe20000410000 */
[----:B------:R-:W-:Y:S01]  /*8320*/  FFMA.FTZ R23, R14, R18, R23 ;  /* 0x000000120e177223 */ /* 0x000fe20000010017 */
[----:B------:R-:W-:Y:S01]  /*8330*/  FMUL.FTZ R10, R10, UR16 ;  /* 0x000000100a0a7c20 */ /* 0x000fe20008410000 */
[----:B------:R-:W-:Y:S01]  /*8340*/  FADD.FTZ R20, R20, R13 ;  /* 0x0000000d14147221 */ /* 0x000fe20000010000 */
[----:B------:R-:W-:Y:S01]  /*8350*/  FADD.FTZ R13, R15, R12 ;  /* 0x0000000c0f0d7221 */ /* 0x000fe20000010000 */
[----:B------:R-:W-:Y:S01]  /*8360*/  FMUL.FTZ R18, R8, R26 ;  /* 0x0000001a08127220 */ /* 0x000fe20000410000 */
[----:B------:R-:W-:Y:S01]  /*8370*/  FFMA.FTZ R17, R14, R37, R17 ;  /* 0x000000250e117223 */ /* 0x000fe20000010011 */
[----:B------:R-:W-:Y:S01]  /*8380*/  FFMA.FTZ R23, R10, R15, R23 ;  /* 0x0000000f0a177223 */ /* 0x000fe20000010017 */
[----:B------:R-:W-:Y:S01]  /*8390*/  FMUL.FTZ R12, R16, UR16 ;  /* 0x00000010100c7c20 */ /* 0x000fe20008410000 */
[----:B------:R-:W-:Y:S01]  /*83a0*/  FADD.FTZ R14, R33, -UR28 ;  /* 0x8000001c210e7e21 */ /* 0x000fe20008010000 */
[----:B------:R-:W-:Y:S01]  /*83b0*/  FFMA.FTZ R10, R10, R36, R11 ;  /* 0x000000240a0a7223 */ /* 0x000fe2000001000b */
[----:B------:R-:W-:Y:S01]  /*83c0*/  FADD.FTZ R15, R13, R18 ;  /* 0x000000120d0f7221 */ /* 0x000fe20000010000 */
[----:B------:R-:W-:Y:S01]  /*83d0*/  FADD.FTZ R11, R42, -UR28 ;  /* 0x8000001c2a0b7e21 */ /* 0x000fe20008010000 */
[----:B------:R-:W-:Y:S01]  /*83e0*/  FFMA.FTZ R18, R12, R18, R23 ;  /* 0x000000120c127223 */ /* 0x000fe20000010017 */
[----:B------:R-:W-:Y:S01]  /*83f0*/  FMUL.FTZ R16, R9, R35 ;  /* 0x0000002309107220 */ /* 0x000fe20000410000 */
[----:B------:R-:W-:Y:S01]  /*8400*/  FMUL.FTZ R13, R14, UR16 ;  /* 0x000000100e0d7c20 */ /* 0x000fe20008410000 */
[----:B------:R-:W-:Y:S01]  /*8410*/  FMUL.FTZ R14, R11, UR16 ;  /* 0x000000100b0e7c20 */ /* 0x000fe20008410000 */
[----:B------:R-:W-:Y:S01]  /*8420*/  FMUL.FTZ R21, R8, R34 ;  /* 0x0000002208157220 */ /* 0x000fe20000410000 */
[----:B------:R-:W-:Y:S01]  /*8430*/  FADD.FTZ R15, R16, R15 ;  /* 0x0000000f100f7221 */ /* 0x000fe20000010000 */
[----:B------:R-:W-:Y:S01]  /*8440*/  FFMA.FTZ R18, R13, R16, R18 ;  /* 0x000000100d127223 */ /* 0x000fe20000010012 */
[----:B--2---:R-:W-:Y:S01]  /*8450*/  FADD.FTZ R11, R41, -UR28 ;  /* 0x8000001c290b7e21 */ /* 0x004fe20008010000 */
[----:B------:R-:W-:Y:S01]  /*8460*/  FFMA.FTZ R17, R12, R26, R17 ;  /* 0x0000001a0c117223 */ /* 0x000fe20000010011 */
[----:B------:R-:W-:Y:S01]  /*8470*/  FADD.FTZ R15, R15, R21 ;  /* 0x000000150f0f7221 */ /* 0x000fe20000010000 */
[----:B------:R-:W-:Y:S01]  /*8480*/  FFMA.FTZ R18, R14, R21, R18 ;  /* 0x000000150e127223 */ /* 0x000fe20000010012 */
[----:B------:R-:W-:Y:S01]  /*8490*/  FMUL.FTZ R11, R11, UR16 ;  /* 0x000000100b0b7c20 */ /* 0x000fe20008410000 */
[----:B---3--:R-:W-:Y:S01]  /*84a0*/  FMUL.FTZ R12, R9, R27 ;  /* 0x0000001b090c7220 */ /* 0x008fe20000410000 */
[----:B------:R-:W-:Y:S01]  /*84b0*/  FFMA.FTZ R10, R13, R35, R10 ;  /* 0x000000230d0a7223 */ /* 0x000fe2000001000a */
[----:B------:R-:W-:Y:S01]  /*84c0*/  FADD.FTZ R13, R38, -UR28 ;  /* 0x8000001c260d7e21 */ /* 0x000fe20008010000 */
[----:B------:R-:W-:Y:S01]  /*84d0*/  FADD.FTZ R19, R19, R37 ;  /* 0x0000002513137221 */ /* 0x000fe20000010000 */
[----:B------:R-:W-:Y:S01]  /*84e0*/  FADD.FTZ R20, R20, R36 ;  /* 0x0000002414147221 */ /* 0x000fe20000010000 */
[----:B------:R-:W-:Y:S01]  /*84f0*/  FADD.FTZ R15, R12, R15 ;  /* 0x0000000f0c0f7221 */ /* 0x000fe20000010000 */
[----:B------:R-:W-:Y:S01]  /*8500*/  FFMA.FTZ R18, R11, R12, R18 ;  /* 0x0000000c0b127223 */ /* 0x000fe20000010012 */
[----:B------:R-:W-:Y:S01]  /*8510*/  FMUL.FTZ R16, R8, R40 ;  /* 0x0000002808107220 */ /* 0x000fe20000410000 */
[----:B------:R-:W-:Y:S01]  /*8520*/  FMUL.FTZ R13, R13, UR16 ;  /* 0x000000100d0d7c20 */ /* 0x000fe20008410000 */
[----:B------:R-:W-:Y:S01]  /*8530*/  FADD.FTZ R12, R39, -UR28 ;  /* 0x8000001c270c7e21 */ /* 0x000fe20008010000 */
[----:B------:R-:W-:Y:S01]  /*8540*/  FADD.FTZ R19, R19, R26 ;  /* 0x0000001a13137221 */ /* 0x000fe20000010000 */
[----:B------:R-:W-:Y:S01]  /*8550*/  FADD.FTZ R20, R20, R35 ;  /* 0x0000002314147221 */ /* 0x000fe20000010000 */
[----:B------:R-:W-:Y:S01]  /*8560*/  FFMA.FTZ R17, R14, R34, R17 ;  /* 0x000000220e117223 */ /* 0x000fe20000010011 */
[----:B------:R-:W-:Y:S01]  /*8570*/  FADD.FTZ R21, R15, R16 ;  /* 0x000000100f157221 */ /* 0x000fe20000010000 */
[----:B------:R-:W-:Y:S01]  /*8580*/  FFMA.FTZ R18, R13, R16, R18 ;  /* 0x000000100d127223 */ /* 0x000fe20000010012 */
[----:B------:R-:W-:Y:S01]  /*8590*/  FMUL.FTZ R15, R12, UR16 ;  /* 0x000000100c0f7c20 */ /* 0x000fe20008410000 */
[----:B------:R-:W-:Y:S01]  /*85a0*/  FADD.FTZ R19, R19, R34 ;  /* 0x0000002213137221 */ /* 0x000fe20000010000 */
[----:B------:R-:W-:Y:S01]  /*85b0*/  FADD.FTZ R20, R20, R27 ;  /* 0x0000001b14147221 */ /* 0x000fe20000010000 */
[----:B------:R-:W-:Y:S01]  /*85c0*/  FFMA.FTZ R10, R11, R27, R10 ;  /* 0x0000001b0b0a7223 */ /* 0x000fe2000001000a */
[----:B------:R-:W-:Y:S01]  /*85d0*/  FFMA.FTZ R16, R13, R40, R17 ;  /* 0x000000280d107223 */ /* 0x000fe20000010011 */
[----:B----4-:R-:W-:-:S02]  /*85e0*/  FMUL.FTZ R14, R9, R24 ;  /* 0x00000018090e7220 */ /* 0x010fc40000410000 */
[C---:B------:R-:W-:Y:S02]  /*85f0*/  FFMA.FTZ R17, R15.reuse, R24, R10 ;  /* 0x000000180f117223 */ /* 0x040fe4000001000a */
[----:B------:R-:W-:Y:S01]  /*8600*/  FADD.FTZ R21, R14, R21 ;  /* 0x000000150e157221 */ /* 0x000fe20000010000 */
[----:B------:R-:W-:Y:S01]  /*8610*/  FFMA.FTZ R14, R15, R14, R18 ;  /* 0x0000000e0f0e7223 */ /* 0x000fe20000010012 */
[----:B------:R-:W-:Y:S01]  /*8620*/  FADD.FTZ R18, R19, R40 ;  /* 0x0000002813127221 */ /* 0x000fe20000010000 */
[----:B------:R-:W-:Y:S01]  /*8630*/  FADD.FTZ R19, R20, R24 ;  /* 0x0000001814137221 */ /* 0x000fe20000010000 */
[----:B0-----:R-:W-:Y:S06]  /*8640*/  BRA `(.L_x_1416) ;  /* 0x0000005400147947 */ /* 0x001fec0003800000 */
.L_x_1415:
[----:B------:R-:W2:Y:S04]  /*8650*/  LDL.LU R15, [R1+0x2e4] ;  /* 0x0002e400010f7983 */ /* 0x000ea80000300800 */
[----:B------:R-:W3:Y:S04]  /*8660*/  LDL.LU R25, [R1+0x25c] ;  /* 0x00025c0001197983 */ /* 0x000ee80000300800 */
[----:B------:R-:W4:Y:S04]  /*8670*/  LDL.LU R23, [R1+0x2fc] ;  /* 0x0002fc0001177983 */ /* 0x000f280000300800 */
[----:B------:R-:W4:Y:S04]  /*8680*/  LDL.LU R22, [R1+0x258] ;  /* 0x0002580001167983 */ /* 0x000f280000300800 */
[----:B------:R-:W4:Y:S04]  /*8690*/  LDL.LU R20, [R1+0x32c] ;  /* 0x00032c0001147983 */ /* 0x000f280000300800 */
[----:B-----5:R0:W-:Y:S04]  /*86a0*/  STL [R1+0x4b0], R3 ;  /* 0x0004b00301007387 */ /* 0x0201e80000100800 */
[----:B------:R1:W-:Y:S04]  /*86b0*/  STL [R1+0x4b4], R4 ;  /* 0x0004b40401007387 */ /* 0x0003e80000100800 */
[----:B------:R1:W-:Y:S04]  /*86c0*/  STL [R1+0x4b8], R5 ;  /* 0x0004b80501007387 */ /* 0x0003e80000100800 */
[----:B0-----:R-:W4:Y:S04]  /*86d0*/  LDL.LU R3, [R1+0x264] ;  /* 0x0002640001037983 */ /* 0x001f280000300800 */
[----:B-1----:R-:W4:Y:S04]  /*86e0*/  LDL.LU R4, [R1+0x28c] ;  /* 0x00028c0001047983 */ /* 0x002f280000300800 */
[----:B------:R-:W4:Y:S04]  /*86f0*/  LDL.LU R5, [R1+0x37c] ;  /* 0x00037c0001057983 */ /* 0x000f280000300800 */
[----:B------:R0:W-:Y:S04]  /*8700*/  STL [R1+0x4a8], R0 ;  /* 0x0004a80001007387 */ /* 0x0001e80000100800 */
[----:B------:R1:W-:Y:S04]  /*8710*/  STL [R1+0x4ac], R2 ;  /* 0x0004ac0201007387 */ /* 0x0003e80000100800 */
[----:B0-----:R-:W4:Y:S01]  /*8720*/  LDL.LU R0, [R1+0x288] ;  /* 0x0002880001007983 */ /* 0x001f220000300800 */
[----:B--2---:R-:W-:-:S04]  /*8730*/  FADD.FTZ R14, R15, -UR28 ;  /* 0x8000001c0f0e7e21 */ /* 0x004fc80008010000 */
[----:B------:R-:W-:-:S04]  /*8740*/  FMUL.FTZ R14, R14, UR16 ;  /* 0x000000100e0e7c20 */ /* 0x000fc80008410000 */
[----:B------:R-:W-:-:S04]  /*8750*/  FFMA.FTZ R15, R8, R14, R6 ;  /* 0x0000000e080f7223 */ /* 0x000fc80000010006 */
[----:B------:R-:W-:-:S06]  /*8760*/  FMUL.FTZ R16, R15, -1.4426950216293334961 ;  /* 0xbfb8aa3b0f107820 */ /* 0x000fcc0000410000 */
[----:B------:R-:W0:Y:S02]  /*8770*/  MUFU.EX2 R16, R16 ;  /* 0x0000001000107308 */ /* 0x000e240000000800 */
[----:B0-----:R-:W-:-:S06]  /*8780*/  FADD.FTZ R16, R16, 1 ;  /* 0x3f80000010107421 */ /* 0x001fcc0000010000 */
[----:B------:R-:W3:Y:S02]  /*8790*/  MUFU.RCP R17, R16 ;  /* 0x0000001000117308 */ /* 0x000ee40000001000 */
[C---:B---3--:R-:W-:Y:S02]  /*87a0*/  FMUL.FTZ R16, R17.reuse, R25 ;  /* 0x0000001911107220 */ /* 0x048fe40000410000 */
[----:B------:R-:W2:Y:S01]  /*87b0*/  LDL.LU R25, [R1+0x354] ;  /* 0x0003540001197983 */ /* 0x000ea20000300800 */
[----:B------:R-:W-:Y:S01]  /*87c0*/  FADD.FTZ R18, -R17, 1 ;  /* 0x3f80000011127421 */ /* 0x000fe20000010100 */
[----:B----4-:R-:W-:-:S03]  /*87d0*/  FADD.FTZ R17, R23, -UR28 ;  /* 0x8000001c17117e21 */ /* 0x010fc60008010000 */
[----:B------:R-:W-:Y:S01]  /*87e0*/  FFMA.FTZ R18, R15, R18, 1 ;  /* 0x3f8000000f127423 */ /* 0x000fe20000010012 */
[----:B------:R-:W-:-:S04]  /*87f0*/  FMUL.FTZ R15, R17, UR16 ;  /* 0x00000010110f7c20 */ /* 0x000fc80008410000 */
[----:B------:R-:W-:Y:S01]  /*8800*/  FFMA.FTZ R17, R9, R15, R7 ;  /* 0x0000000f09117223 */ /* 0x000fe20000010007 */
[----:B------:R-:W-:-:S03]  /*8810*/  FMUL.FTZ R16, R16, R18 ;  /* 0x0000001210107220 */ /* 0x000fc60000410000 */
[----:B------:R-:W-:-:S06]  /*8820*/  FMUL.FTZ R18, R17, -1.4426950216293334961 ;  /* 0xbfb8aa3b11127820 */ /* 0x000fcc0000410000 */
[----:B------:R-:W0:Y:S02]  /*8830*/  MUFU.EX2 R18, R18 ;  /* 0x0000001200127308 */ /* 0x000e240000000800 */
[----:B0-----:R-:W-:-:S06]  /*8840*/  FADD.FTZ R18, R18, 1 ;  /* 0x3f80000012127421 */ /* 0x001fcc0000010000 */
[----:B------:R-:W0:Y:S02]  /*8850*/  MUFU.RCP R18, R18 ;  /* 0x0000001200127308 */ /* 0x000e240000001000 */
[C---:B0-----:R-:W-:Y:S01]  /*8860*/  FMUL.FTZ R19, R18.reuse, R22 ;  /* 0x0000001612137220 */ /* 0x041fe20000410000 */
[----:B------:R-:W-:-:S04]  /*8870*/  FADD.FTZ R18, -R18, 1 ;  /* 0x3f80000012127421 */ /* 0x000fc80000010100 */
[----:B------:R-:W-:Y:S01]  /*8880*/  FFMA.FTZ R17, R17, R18, 1 ;  /* 0x3f80000011117423 */ /* 0x000fe20000010012 */
[----:B------:R-:W-:-:S03]  /*8890*/  FMUL.FTZ R18, R8, R16 ;  /* 0x0000001008127220 */ /* 0x000fc60000410000 */
[----:B------:R-:W-:Y:S01]  /*88a0*/  FMUL.FTZ R17, R19, R17 ;  /* 0x0000001113117220 */ /* 0x000fe20000410000 */
[----:B------:R-:W-:Y:S01]  /*88b0*/  FADD.FTZ R19, R20, -UR28 ;  /* 0x8000001c14137e21 */ /* 0x000fe20008010000 */
[----:B------:R-:W-:-:S03]  /*88c0*/  FFMA.FTZ R23, R14, R18, RZ ;  /* 0x000000120e177223 */ /* 0x000fc600000100ff */
[----:B------:R-:W-:Y:S01]  /*88d0*/  FMUL.FTZ R19, R19, UR16 ;  /* 0x0000001013137c20 */ /* 0x000fe20008410000 */
[----:B------:R-:W-:Y:S01]  /*88e0*/  FADD.FTZ R18, RZ, R18 ;  /* 0x00000012ff127221 */ /* 0x000fe20000010000 */
[----:B------:R-:W-:Y:S02]  /*88f0*/  FMUL.FTZ R20, R9, R17 ;  /* 0x0000001109147220 */ /* 0x000fe40000410000 */
[----:B------:R-:W-:Y:S02]  /*8900*/  FFMA.FTZ R21, R8, R19, R6 ;  /* 0x0000001308157223 */ /* 0x000fe40000010006 */
[----:B------:R-:W-:Y:S01]  /*8910*/  FFMA.FTZ R23, R15, R20, R23 ;  /* 0x000000140f177223 */ /* 0x000fe20000010017 */
[----:B------:R-:W-:Y:S01]  /*8920*/  FADD.FTZ R18, R20, R18 ;  /* 0x0000001214127221 */ /* 0x000fe20000010000 */
[----:B------:R-:W-:-:S06]  /*8930*/  FMUL.FTZ R20, R21, -1.4426950216293334961 ;  /* 0xbfb8aa3b15147820 */ /* 0x000fcc0000410000 */
[----:B------:R-:W0:Y:S02]  /*8940*/  MUFU.EX2 R20, R20 ;  /* 0x0000001400147308 */ /* 0x000e240000000800 */
[----:B0-----:R-:W-:-:S06]  /*8950*/  FADD.FTZ R20, R20, 1 ;  /* 0x3f80000014147421 */ /* 0x001fcc0000010000 */
[----:B------:R-:W0:Y:S01]  /*8960*/  MUFU.RCP R22, R20 ;  /* 0x0000001400167308 */ /* 0x000e220000001000 */
[----:B------:R-:W-:Y:S01]  /*8970*/  FFMA.FTZ R14, R14, R16, RZ ;  /* 0x000000100e0e7223 */ /* 0x000fe200000100ff */
[C---:B0-----:R-:W-:Y:S01]  /*8980*/  FMUL.FTZ R20, R22.reuse, R3 ;  /* 0x0000000316147220 */ /* 0x041fe20000410000 */
[----:B------:R-:W-:-:S04]  /*8990*/  FADD.FTZ R22, -R22, 1 ;  /* 0x3f80000016167421 */ /* 0x000fc80000010100 */
[----:B------:R-:W-:Y:S01]  /*89a0*/  FFMA.FTZ R22, R21, R22, 1 ;  /* 0x3f80000015167423 */ /* 0x000fe20000010016 */
[----:B------:R-:W-:-:S03]  /*89b0*/  FADD.FTZ R21, RZ, R16 ;  /* 0x00000010ff157221 */ /* 0x000fc60000010000 */
[----:B------:R-:W-:-:S04]  /*89c0*/  FMUL.FTZ R20, R20, R22 ;  /* 0x0000001614147220 */ /* 0x000fc80000410000 */
[----:B------:R-:W-:Y:S01]  /*89d0*/  FADD.FTZ R3, R21, R20 ;  /* 0x0000001415037221 */ /* 0x000fe20000010000 */
[-C--:B-1----:R-:W-:Y:S01]  /*89e0*/  FFMA.FTZ R2, R19, R20.reuse, R14 ;  /* 0x0000001413027223 */ /* 0x082fe2000001000e */
[----:B------:R-:W-:-:S04]  /*89f0*/  FMUL.FTZ R20, R8, R20 ;  /* 0x0000001408147220 */ /* 0x000fc80000410000 */
[----:B------:R-:W-:Y:S01]  /*8a00*/  FFMA.FTZ R23, R19, R20, R23 ;  /* 0x0000001413177223 */ /* 0x000fe20000010017 */
[----:B------:R0:W-:Y:S04]  /*8a10*/  STL [R1+0x498], R2 ;  /* 0x0004980201007387 */ /* 0x0001e80000100800 */
[----:B------:R1:W-:Y:S04]  /*8a20*/  STL [R1+0x49c], R3 ;  /* 0x00049c0301007387 */ /* 0x0003e80000100800 */
[----:B0-----:R-:W3:Y:S04]  /*8a30*/  LDL.LU R2, [R1+0x2ac] ;  /* 0x0002ac0001027983 */ /* 0x001ee80000300800 */
[----:B-1----:R-:W4:Y:S01]  /*8a40*/  LDL.LU R3, [R1+0x3a8] ;  /* 0x0003a80001037983 */ /* 0x002f220000300800 */
[----:B------:R-:W-:Y:S01]  /*8a50*/  FFMA.FTZ R15, R15, R17, RZ ;  /* 0x000000110f0f7223 */ /* 0x000fe200000100ff */
[----:B------:R-:W-:Y:S01]  /*8a60*/  FADD.FTZ R17, RZ, R17 ;  /* 0x00000011ff117221 */ /* 0x000fe20000010000 */
[----:B--2---:R-:W-:-:S02]  /*8a70*/  FADD.FTZ R16, R25, -UR28 ;  /* 0x8000001c19107e21 */ /* 0x004fc40008010000 */
[----:B------:R-:W2:Y:S02]  /*8a80*/  LDL.LU R25, [R1+0x38c] ;  /* 0x00038c0001197983 */ /* 0x000ea40000300800 */
[----:B------:R-:W-:-:S04]  /*8a90*/  FMUL.FTZ R16, R16, UR16 ;  /* 0x0000001010107c20 */ /* 0x000fc80008410000 */
[----:B------:R-:W-:-:S04]  /*8aa0*/  FFMA.FTZ R19, R9, R16, R7 ;  /* 0x0000001009137223 */ /* 0x000fc80000010007 */
[----:B------:R-:W-:-:S06]  /*8ab0*/  FMUL.FTZ R14, R19, -1.4426950216293334961 ;  /* 0xbfb8aa3b130e7820 */ /* 0x000fcc0000410000 */
[----:B------:R-:W0:Y:S02]  /*8ac0*/  MUFU.EX2 R14, R14 ;  /* 0x0000000e000e7308 */ /* 0x000e240000000800 */
[----:B0-----:R-:W-:-:S06]  /*8ad0*/  FADD.FTZ R14, R14, 1 ;  /* 0x3f8000000e0e7421 */ /* 0x001fcc0000010000 */
[----:B------:R-:W0:Y:S02]  /*8ae0*/  MUFU.RCP R21, R14 ;  /* 0x0000000e00157308 */ /* 0x000e240000001000 */
[C---:B0-----:R-:W-:Y:S01]  /*8af0*/  FMUL.FTZ R14, R21.reuse, R4 ;  /* 0x00000004150e7220 */ /* 0x041fe20000410000 */
[----:B------:R-:W-:Y:S01]  /*8b00*/  FADD.FTZ R21, -R21, 1 ;  /* 0x3f80000015157421 */ /* 0x000fe20000010100 */
[----:B------:R-:W-:-:S03]  /*8b10*/  FADD.FTZ R4, R18, R20 ;  /* 0x0000001412047221 */ /* 0x000fc60000010000 */
[----:B------:R-:W-:-:S04]  /*8b20*/  FFMA.FTZ R21, R19, R21, 1 ;  /* 0x3f80000013157423 */ /* 0x000fc80000010015 */
[----:B------:R-:W-:Y:S01]  /*8b30*/  FMUL.FTZ R14, R14, R21 ;  /* 0x000000150e0e7220 */ /* 0x000fe20000410000 */
[----:B------:R0:W-:Y:S01]  /*8b40*/  STL [R1+0x494], R4 ;  /* 0x0004940401007387 */ /* 0x0001e20000100800 */
[----:B------:R-:W-:Y:S02]  /*8b50*/  FADD.FTZ R18, R5, -UR28 ;  /* 0x8000001c05127e21 */ /* 0x000fe40008010000 */
[----:B0-----:R-:W-:Y:S01]  /*8b60*/  FADD.FTZ R4, R17, R14 ;  /* 0x0000000e11047221 */ /* 0x001fe20000010000 */
[----:B------:R-:W-:-:S04]  /*8b70*/  FMUL.FTZ R5, R9, R14 ;  /* 0x0000000e09057220 */ /* 0x000fc80000410000 */
[----:B------:R0:W-:Y:S01]  /*8b80*/  STL [R1+0x490], R4 ;  /* 0x0004900401007387 */ /* 0x0001e20000100800 */
[----:B------:R-:W-:Y:S01]  /*8b90*/  FFMA.FTZ R15, R16, R14, R15 ;  /* 0x0000000e100f7223 */ /* 0x000fe2000001000f */
[----:B0-----:R-:W-:Y:S02]  /*8ba0*/  FMUL.FTZ R4, R18, UR16 ;  /* 0x0000001012047c20 */ /* 0x001fe40008410000 */
[----:B------:R0:W-:Y:S02]  /*8bb0*/  STL [R1+0x428], R5 ;  /* 0x0004280501007387 */ /* 0x0001e40000100800 */
[----:B------:R-:W-:Y:S02]  /*8bc0*/  FFMA.FTZ R14, R8, R4, R6 ;  /* 0x00000004080e7223 */ /* 0x000fe40000010006 */
[----:B------:R1:W-:Y:S01]  /*8bd0*/  STL [R1+0x46c], R4 ;  /* 0x00046c0401007387 */ /* 0x0003e20000100800 */
[----:B0-----:R-:W-:-:S03]  /*8be0*/  FFMA.FTZ R5, R16, R5, R23 ;  /* 0x0000000510057223 */ /* 0x001fc60000010017 */
[----:B-1----:R-:W3:Y:S04]  /*8bf0*/  LDL.LU R4, [R1+0x2a8] ;  /* 0x0002a80001047983 */ /* 0x002ee80000300800 */
[----:B------:R0:W-:Y:S04]  /*8c00*/  STL [R1+0x488], R5 ;  /* 0x0004880501007387 */ /* 0x0001e80000100800 */
[----:B0-----:R-:W3:Y:S04]  /*8c10*/  LDL.LU R5, [R1+0x3c0] ;  /* 0x0003c00001057983 */ /* 0x001ee80000300800 */
[----:B------:R0:W-:Y:S02]  /*8c20*/  STL [R1+0x48c], R15 ;  /* 0x00048c0f01007387 */ /* 0x0001e40000100800 */
[----:B0-----:R-:W-:-:S06]  /*8c30*/  FMUL.FTZ R15, R14, -1.4426950216293334961 ;  /* 0xbfb8aa3b0e0f7820 */ /* 0x001fcc0000410000 */
[----:B------:R-:W0:Y:S02]  /*8c40*/  MUFU.EX2 R15, R15 ;  /* 0x0000000f000f7308 */ /* 0x000e240000000800 */
[----:B0-----:R-:W-:-:S06]  /*8c50*/  FADD.FTZ R15, R15, 1 ;  /* 0x3f8000000f0f7421 */ /* 0x001fcc0000010000 */
[----:B------:R-:W0:Y:S02]  /*8c60*/  MUFU.RCP R15, R15 ;  /* 0x0000000f000f7308 */ /* 0x000e240000001000 */
[C---:B0-----:R-:W-:Y:S01]  /*8c70*/  FMUL.FTZ R16, R15.reuse, R0 ;  /* 0x000000000f107220 */ /* 0x041fe20000410000 */
[----:B------:R-:W-:-:S04]  /*8c80*/  FADD.FTZ R15, -R15, 1 ;  /* 0x3f8000000f0f7421 */ /* 0x000fc80000010100 */
[----:B------:R-:W-:-:S04]  /*8c90*/  FFMA.FTZ R15, R14, R15, 1 ;  /* 0x3f8000000e0f7423 */ /* 0x000fc8000001000f */
[----:B------:R-:W-:-:S05]  /*8ca0*/  FMUL.FTZ R15, R16, R15 ;  /* 0x0000000f100f7220 */ /* 0x000fca0000410000 */
[----:B------:R0:W-:Y:S01]  /*8cb0*/  STL [R1+0x304], R15 ;  /* 0x0003040f01007387 */ /* 0x0001e20000100800 */
[----:B--2---:R-:W-:-:S03]  /*8cc0*/  FADD.FTZ R17, R25, -UR28 ;  /* 0x8000001c19117e21 */ /* 0x004fc60008010000 */
[----:B------:R-:W2:Y:S01]  /*8cd0*/  LDL.LU R25, [R1+0x3c4] ;  /* 0x0003c40001197983 */ /* 0x000ea20000300800 */
[----:B------:R-:W-:-:S04]  /*8ce0*/  FMUL.FTZ R0, R17, UR16 ;  /* 0x0000001011007c20 */ /* 0x000fc80008410000 */
[----:B------:R-:W-:Y:S01]  /*8cf0*/  FFMA.FTZ R14, R9, R0, R7 ;  /* 0x00000000090e7223 */ /* 0x000fe20000010007 */
[----:B------:R1:W-:Y:S03]  /*8d00*/  STL [R1+0x464], R0 ;  /* 0x0004640001007387 */ /* 0x0003e60000100800 */
[----:B0-----:R-:W-:Y:S01]  /*8d10*/  FMUL.FTZ R15, R14, -1.4426950216293334961 ;  /* 0xbfb8aa3b0e0f7820 */ /* 0x001fe20000410000 */
[----:B-1----:R-:W2:Y:S05]  /*8d20*/  LDL.LU R0, [R1+0x260] ;  /* 0x0002600001007983 */ /* 0x002eaa0000300800 */
[----:B------:R-:W0:Y:S02]  /*8d30*/  MUFU.EX2 R15, R15 ;  /* 0x0000000f000f7308 */ /* 0x000e240000000800 */
[----:B0-----:R-:W-:-:S06]  /*8d40*/  FADD.FTZ R15, R15, 1 ;  /* 0x3f8000000f0f7421 */ /* 0x001fcc0000010000 */
[----:B------:R-:W3:Y:S01]  /*8d50*/  MUFU.RCP R15, R15 ;  /* 0x0000000f000f7308 */ /* 0x000ee20000001000 */
[----:B----4-:R-:W-:Y:S01]  /*8d60*/  FADD.FTZ R17, R3, -UR28 ;  /* 0x8000001c03117e21 */ /* 0x010fe20008010000 */
[C---:B---3--:R-:W-:Y:S01]  /*8d70*/  FMUL.FTZ R16, R15.reuse, R2 ;  /* 0x000000020f107220 */ /* 0x048fe20000410000 */
[----:B------:R-:W-:-:S04]  /*8d80*/  FADD.FTZ R15, -R15, 1 ;  /* 0x3f8000000f0f7421 */ /* 0x000fc80000010100 */
[----:B------:R-:W-:Y:S01]  /*8d90*/  FFMA.FTZ R15, R14, R15, 1 ;  /* 0x3f8000000e0f7423 */ /* 0x000fe2000001000f */
[----:B------:R-:W-:-:S03]  /*8da0*/  FMUL.FTZ R2, R17, UR16 ;  /* 0x0000001011027c20 */ /* 0x000fc60008410000 */
[----:B------:R-:W-:Y:S01]  /*8db0*/  FMUL.FTZ R3, R16, R15 ;  /* 0x0000000f10037220 */ /* 0x000fe20000410000 */
[----:B------:R-:W-:Y:S01]  /*8dc0*/  FFMA.FTZ R14, R8, R2, R6 ;  /* 0x00000002080e7223 */ /* 0x000fe20000010006 */
[----:B------:R0:W-:Y:S04]  /*8dd0*/  STL [R1+0x458], R2 ;  /* 0x0004580201007387 */ /* 0x0001e80000100800 */
[----:B------:R1:W-:Y:S01]  /*8de0*/  STL [R1+0x2fc], R3 ;  /* 0x0002fc0301007387 */ /* 0x0003e20000100800 */
[----:B------:R-:W-:-:S03]  /*8df0*/  FMUL.FTZ R15, R14, -1.4426950216293334961 ;  /* 0xbfb8aa3b0e0f7820 */ /* 0x000fc60000410000 */
[----:B0-----:R-:W3:Y:S04]  /*8e00*/  LDL.LU R2, [R1+0x2c0] ;  /* 0x0002c00001027983 */ /* 0x001ee80000300800 */
[----:B-1----:R-:W4:Y:S01]  /*8e10*/  LDL.LU R3, [R1+0x3e0] ;  /* 0x0003e00001037983 */ /* 0x002f220000300800 */
[----:B------:R-:W0:Y:S02]  /*8e20*/  MUFU.EX2 R15, R15 ;  /* 0x0000000f000f7308 */ /* 0x000e240000000800 */
[----:B0-----:R-:W-:-:S06]  /*8e30*/  FADD.FTZ R15, R15, 1 ;  /* 0x3f8000000f0f7421 */ /* 0x001fcc0000010000 */
[----:B------:R-:W0:Y:S01]  /*8e40*/  MUFU.RCP R15, R15 ;  /* 0x0000000f000f7308 */ /* 0x000e220000001000 */
[----:B------:R-:W-:Y:S01]  /*8e50*/  FADD.FTZ R17, R5, -UR28 ;  /* 0x8000001c05117e21 */ /* 0x000fe20008010000 */
[C---:B0-----:R-:W-:Y:S01]  /*8e60*/  FMUL.FTZ R16, R15.reuse, R4 ;  /* 0x000000040f107220 */ /* 0x041fe20000410000 */
[----:B------:R-:W-:-:S04]  /*8e70*/  FADD.FTZ R15, -R15, 1 ;  /* 0x3f8000000f0f7421 */ /* 0x000fc80000010100 */
[----:B------:R-:W-:Y:S01]  /*8e80*/  FFMA.FTZ R15, R14, R15, 1 ;  /* 0x3f8000000e0f7423 */ /* 0x000fe2000001000f */
[----:B------:R-:W-:-:S03]  /*8e90*/  FMUL.FTZ R4, R17, UR16 ;  /* 0x0000001011047c20 */ /* 0x000fc60008410000 */
[----:B------:R-:W-:Y:S01]  /*8ea0*/  FMUL.FTZ R5, R16, R15 ;  /* 0x0000000f10057220 */ /* 0x000fe20000410000 */
[----:B------:R-:W-:Y:S01]  /*8eb0*/  FFMA.FTZ R14, R9, R4, R7 ;  /* 0x00000004090e7223 */ /* 0x000fe20000010007 */
[----:B------:R0:W-:Y:S04]  /*8ec0*/  STL [R1+0x454], R4 ;  /* 0x0004540401007387 */ /* 0x0001e80000100800 */
[----:B------:R1:W-:Y:S04]  /*8ed0*/  STL [R1+0x2f0], R5 ;  /* 0x0002f00501007387 */ /* 0x0003e80000100800 */
[----:B0-----:R-:W3:Y:S04]  /*8ee0*/  LDL.LU R4, [R1+0x2d0] ;  /* 0x0002d00001047983 */ /* 0x001ee80000300800 */
[----:B-1----:R-:W3:Y:S01]  /*8ef0*/  LDL.LU R5, [R1+0x3e4] ;  /* 0x0003e40001057983 */ /* 0x002ee20000300800 */
[----:B------:R-:W-:-:S06]  /*8f00*/  FMUL.FTZ R15, R14, -1.4426950216293334961 ;  /* 0xbfb8aa3b0e0f7820 */ /* 0x000fcc0000410000 */
[----:B------:R-:W0:Y:S02]  /*8f10*/  MUFU.EX2 R15, R15 ;  /* 0x0000000f000f7308 */ /* 0x000e240000000800 */
[----:B0-----:R-:W-:-:S06]  /*8f20*/  FADD.FTZ R15, R15, 1 ;  /* 0x3f8000000f0f7421 */ /* 0x001fcc0000010000 */
[----:B------:R-:W0:Y:S01]  /*8f30*/  MUFU.RCP R15, R15 ;  /* 0x0000000f000f7308 */ /* 0x000e220000001000 */
[----:B--2---:R-:W-:Y:S02]  /*8f40*/  FADD.FTZ R17, R25, -UR28 ;  /* 0x8000001c19117e21 */ /* 0x004fe40008010000 */
[----:B------:R-:W2:Y:S01]  /*8f50*/  LDL.LU R25, [R1+0x400] ;  /* 0x0004000001197983 */ /* 0x000ea20000300800 */
[C---:B0-----:R-:W-:Y:S01]  /*8f60*/  FMUL.FTZ R16, R15.reuse, R0 ;  /* 0x000000000f107220 */ /* 0x041fe20000410000 */
[----:B------:R-:W-:Y:S01]  /*8f70*/  FADD.FTZ R15, -R15, 1 ;  /* 0x3f8000000f0f7421 */ /* 0x000fe20000010100 */
[----:B------:R-:W-:-:S03]  /*8f80*/  FMUL.FTZ R0, R17, UR16 ;  /* 0x0000001011007c20 */ /* 0x000fc60008410000 */
[----:B------:R-:W-:Y:S01]  /*8f90*/  FFMA.FTZ R15, R14, R15, 1 ;  /* 0x3f8000000e0f7423 */ /* 0x000fe2000001000f */
[----:B------:R-:W-:Y:S01]  /*8fa0*/  FFMA.FTZ R14, R8, R0, R6 ;  /* 0x00000000080e7223 */ /* 0x000fe20000010006 */
[----:B------:R0:W-:Y:S02]  /*8fb0*/  STL [R1+0x448], R0 ;  /* 0x0004480001007387 */ /* 0x0001e40000100800 */
[----:B------:R-:W-:Y:S02]  /*8fc0*/  FMUL.FTZ R15, R16, R15 ;  /* 0x0000000f100f7220 */ /* 0x000fe40000410000 */
[----:B0-----:R-:W2:Y:S04]  /*8fd0*/  LDL.LU R0, [R1+0x2c4] ;  /* 0x0002c40001007983 */ /* 0x001ea80000300800 */
[----:B------:R0:W-:Y:S02]  /*8fe0*/  STL [R1+0x2e4], R15 ;  /* 0x0002e40f01007387 */ /* 0x0001e40000100800 */
[----:B0-----:R-:W-:-:S06]  /*8ff0*/  FMUL.FTZ R15, R14, -1.4426950216293334961 ;  /* 0xbfb8aa3b0e0f7820 */ /* 0x001fcc0000410000 */
[----:B------:R-:W0:Y:S02]  /*9000*/  MUFU.EX2 R15, R15 ;  /* 0x0000000f000f7308 */ /* 0x000e240000000800 */
[----:B0-----:R-:W-:-:S06]  /*9010*/  FADD.FTZ R15, R15, 1 ;  /* 0x3f8000000f0f7421 */ /* 0x001fcc0000010000 */
[----:B------:R-:W3:Y:S01]  /*9020*/  MUFU.RCP R15, R15 ;  /* 0x0000000f000f7308 */ /* 0x000ee20000001000 */
[----:B----4-:R-:W-:Y:S01]  /*9030*/  FADD.FTZ R17, R3, -UR28 ;  /* 0x8000001c03117e21 */ /* 0x010fe20008010000 */
[C---:B---3--:R-:W-:Y:S01]  /*9040*/  FMUL.FTZ R16, R15.reuse, R2 ;  /* 0x000000020f107220 */ /* 0x048fe20000410000 */
[----:B------:R-:W-:Y:S02]  /*9050*/  FADD.FTZ R15, -R15, 1 ;  /* 0x3f8000000f0f7421 */ /* 0x000fe40000010100 */
[----:B------:R-:W-:Y:S02]  /*9060*/  FMUL.FTZ R2, R17, UR16 ;  /* 0x0000001011027c20 */ /* 0x000fe40008410000 */
[----:B------:R-:W-:Y:S02]  /*9070*/  FFMA.FTZ R15, R14, R15, 1 ;  /* 0x3f8000000e0f7423 */ /* 0x000fe4000001000f */
[----:B------:R-:W-:Y:S01]  /*9080*/  FFMA.FTZ R14, R9, R2, R7 ;  /* 0x00000002090e7223 */ /* 0x000fe20000010007 */
[----:B------:R0:W-:Y:S01]  /*9090*/  STL [R1+0x43c], R2 ;  /* 0x00043c0201007387 */ /* 0x0001e20000100800 */
[----:B------:R-:W-:-:S03]  /*90a0*/  FMUL.FTZ R3, R16, R15 ;  /* 0x0000000f10037220 */ /* 0x000fc60000410000 */
[----:B0-----:R-:W3:Y:S04]  /*90b0*/  LDL.LU R2, [R1+0x2e0] ;  /* 0x0002e00001027983 */ /* 0x001ee80000300800 */
[----:B------:R0:W-:Y:S01]  /*90c0*/  STL [R1+0x2d8], R3 ;  /* 0x0002d80301007387 */ /* 0x0001e20000100800 */
[----:B------:R-:W-:-:S03]  /*90d0*/  FMUL.FTZ R15, R14, -1.4426950216293334961 ;  /* 0xbfb8aa3b0e0f7820 */ /* 0x000fc60000410000 */
[----:B0-----:R-:W4:Y:S03]  /*90e0*/  LDL.LU R3, [R1+0x404] ;  /* 0x0004040001037983 */ /* 0x001f260000300800 */
[----:B------:R-:W0:Y:S02]  /*90f0*/  MUFU.EX2 R15, R15 ;  /* 0x0000000f000f7308 */ /* 0x000e240000000800 */
[----:B0-----:R-:W-:-:S06]  /*9100*/  FADD.FTZ R15, R15, 1 ;  /* 0x3f8000000f0f7421 */ /* 0x001fcc0000010000 */
[----:B------:R-:W0:Y:S01]  /*9110*/  MUFU.RCP R15, R15 ;  /* 0x0000000f000f7308 */ /* 0x000e220000001000 */
[----:B------:R-:W-:Y:S01]  /*9120*/  FADD.FTZ R17, R5, -UR28 ;  /* 0x8000001c05117e21 */ /* 0x000fe20008010000 */
[C---:B0-----:R-:W-:Y:S01]  /*9130*/  FMUL.FTZ R16, R15.reuse, R4 ;  /* 0x000000040f107220 */ /* 0x041fe20000410000 */
[----:B------:R-:W-:Y:S02]  /*9140*/  FADD.FTZ R15, -R15, 1 ;  /* 0x3f8000000f0f7421 */ /* 0x000fe40000010100 */
[----:B------:R-:W-:Y:S02]  /*9150*/  FMUL.FTZ R4, R17, UR16 ;  /* 0x0000001011047c20 */ /* 0x000fe40008410000 */
[----:B------:R-:W-:Y:S02]  /*9160*/  FFMA.FTZ R15, R14, R15, 1 ;  /* 0x3f8000000e0f7423 */ /* 0x000fe4000001000f */
[----:B------:R-:W-:Y:S01]  /*9170*/  FFMA.FTZ R14, R8, R4, R6 ;  /* 0x00000004080e7223 */ /* 0x000fe20000010006 */
[----:B------:R0:W-:Y:S01]  /*9180*/  STL [R1+0x438], R4 ;  /* 0x0004380401007387 */ /* 0x0001e20000100800 */
[----:B------:R-:W-:-:S03]  /*9190*/  FMUL.FTZ R5, R16, R15 ;  /* 0x0000000f10057220 */ /* 0x000fc60000410000 */
[----:B0-----:R-:W4:Y:S04]  /*91a0*/  LDL.LU R4, [R1+0x2d4] ;  /* 0x0002d40001047983 */ /* 0x001f280000300800 */
[----:B------:R0:W-:Y:S04]  /*91b0*/  STL [R1+0x2cc], R5 ;  /* 0x0002cc0501007387 */ /* 0x0001e80000100800 */
[----:B0-----:R-:W4:Y:S01]  /*91c0*/  LDL.LU R5, [R1+0x410] ;  /* 0x0004100001057983 */ /* 0x001f220000300800 */
        /* <DEDUP_REMOVED lines=10> */
[----:B------:R-:W-:-:S03]  /*9270*/  FFMA.FTZ R14, R9, R0, R7 ;  /* 0x00000000090e7223 */ /* 0x000fc60000010007 */
[----:B------:R-:W-:Y:S01]  /*9280*/  FMUL.FTZ R15, R16, R15 ;  /* 0x0000000f100f7220 */ /* 0x000fe20000410000 */
[----:B------:R0:W-:Y:S04]  /*9290*/  STL [R1+0x430], R0 ;  /* 0x0004300001007387 */ /* 0x0001e80000100800 */
[----:B------:R1:W-:Y:S04]  /*92a0*/  STL [R1+0x2c0], R15 ;  /* 0x0002c00f01007387 */ /* 0x0003e80000100800 */
[----:B0-----:R-:W2:Y:S01]  /*92b0*/  LDL.LU R0, [R1+0x2f8] ;  /* 0x0002f80001007983 */ /* 0x001ea20000300800 */
[----:B-1----:R-:W-:-:S06]  /*92c0*/  FMUL.FTZ R15, R14, -1.4426950216293334961 ;  /* 0xbfb8aa3b0e0f7820 */ /* 0x002fcc0000410000 */
[----:B------:R-:W0:Y:S02]  /*92d0*/  MUFU.EX2 R15, R15 ;  /* 0x0000000f000f7308 */ /* 0x000e240000000800 */
[----:B0-----:R-:W-:-:S06]  /*92e0*/  FADD.FTZ R15, R15, 1 ;  /* 0x3f8000000f0f7421 */ /* 0x001fcc0000010000 */
[----:B------:R-:W3:Y:S02]  /*92f0*/  MUFU.RCP R15, R15 ;  /* 0x0000000f000f7308 */ /* 0x000ee40000001000 */
[C---:B---3--:R-:W-:Y:S01]  /*9300*/  FMUL.FTZ R16, R15.reuse, R2 ;  /* 0x000000020f107220 */ /* 0x048fe20000410000 */
[----:B------:R-:W-:-:S04]  /*9310*/  FADD.FTZ R15, -R15, 1 ;  /* 0x3f8000000f0f7421 */ /* 0x000fc80000010100 */
[----:B------:R-:W-:Y:S01]  /*9320*/  FFMA.FTZ R15, R14, R15, 1 ;  /* 0x3f8000000e0f7423 */ /* 0x000fe2000001000f */
[----:B----4-:R-:W-:-:S03]  /*9330*/  FADD.FTZ R17, R3, -UR28 ;  /* 0x8000001c03117e21 */ /* 0x010fc60008010000 */
[----:B------:R-:W-:Y:S01]  /*9340*/  FMUL.FTZ R3, R16, R15 ;  /* 0x0000000f10037220 */ /* 0x000fe20000410000 */
[----:B------:R-:W-:-:S04]  /*9350*/  FMUL.FTZ R2, R17, UR16 ;  /* 0x0000001011027c20 */ /* 0x000fc80008410000 */
[----:B------:R0:W-:Y:S01]  /*9360*/  STL [R1+0x2b8], R3 ;  /* 0x0002b80301007387 */ /* 0x0001e20000100800 */
[----:B------:R-:W-:-:S03]  /*9370*/  FFMA.FTZ R14, R8, R2, R6 ;  /* 0x00000002080e7223 */ /* 0x000fc60000010006 */
[----:B------:R1:W-:Y:S04]  /*9380*/  STL [R1+0x400], R2 ;  /* 0x0004000201007387 */ /* 0x0003e80000100800 */
[----:B0-----:R-:W3:Y:S01]  /*9390*/  LDL.LU R3, [R1+0x418] ;  /* 0x0004180001037983 */ /* 0x001ee20000300800 */
[----:B------:R-:W-:-:S03]  /*93a0*/  FMUL.FTZ R15, R14, -1.4426950216293334961 ;  /* 0xbfb8aa3b0e0f7820 */ /* 0x000fc60000410000 */
[----:B-1----:R-:W4:Y:S03]  /*93b0*/  LDL.LU R2, [R1+0x308] ;  /* 0x0003080001027983 */ /* 0x002f260000300800 */
[----:B------:R-:W0:Y:S02]  /*93c0*/  MUFU.EX2 R15, R15 ;  /* 0x0000000f000f7308 */ /* 0x000e240000000800 */
[----:B0-----:R-:W-:-:S06]  /*93d0*/  FADD.FTZ R15, R15, 1 ;  /* 0x3f8000000f0f7421 */ /* 0x001fcc0000010000 */
[----:B------:R-:W0:Y:S02]  /*93e0*/  MUFU.RCP R15, R15 ;  /* 0x0000000f000f7308 */ /* 0x000e240000001000 */
[C---:B0-----:R-:W-:Y:S01]  /*93f0*/  FMUL.FTZ R16, R15.reuse, R4 ;  /* 0x000000040f107220 */ /* 0x041fe20000410000 */
[----:B------:R-:W-:-:S04]  /*9400*/  FADD.FTZ R15, -R15, 1 ;  /* 0x3f8000000f0f7421 */ /* 0x000fc80000010100 */
[----:B------:R-:W-:Y:S01]  /*9410*/  FFMA.FTZ R15, R14, R15, 1 ;  /* 0x3f8000000e0f7423 */ /* 0x000fe2000001000f */
[----:B------:R-:W-:-:S03]  /*9420*/  FADD.FTZ R17, R5, -UR28 ;  /* 0x8000001c05117e21 */ /* 0x000fc60008010000 */
[----:B------:R-:W-:Y:S01]  /*9430*/  FMUL.FTZ R5, R16, R15 ;  /* 0x0000000f10057220 */ /* 0x000fe20000410000 */
[----:B------:R-:W-:-:S04]  /*9440*/  FMUL.FTZ R4, R17, UR16 ;  /* 0x0000001011047c20 */ /* 0x000fc80008410000 */
[----:B------:R0:W-:Y:S01]  /*9450*/  STL [R1+0x2ac], R5 ;  /* 0x0002ac0501007387 */ /* 0x0001e20000100800 */
[----:B------:R-:W-:-:S03]  /*9460*/  FFMA.FTZ R14, R9, R4, R7 ;  /* 0x00000004090e7223 */ /* 0x000fc60000010007 */
[----:B------:R1:W-:Y:S04]  /*9470*/  STL [R1+0x3e4], R4 ;  /* 0x0003e40401007387 */ /* 0x0003e80000100800 */
[----:B0-----:R-:W4:Y:S04]  /*9480*/  LDL.LU R5, [R1+0x408] ;  /* 0x0004080001057983 */ /* 0x001f280000300800 */
[----:B-1----:R-:W4:Y:S01]  /*9490*/  LDL.LU R4, [R1+0x30c] ;  /* 0x00030c0001047983 */ /* 0x002f220000300800 */
        /* <DEDUP_REMOVED lines=18> */
[----:B------:R-:W4:Y:S01]  /*95c0*/  MUFU.RCP R15, R15 ;  /* 0x0000000f000f7308 */ /* 0x000f220000001000 */
[----:B---3--:R-:W-:Y:S01]  /*95d0*/  FADD.FTZ R17, R3, -UR28 ;  /* 0x8000001c03117e21 */ /* 0x008fe20008010000 */
[C---:B----4-:R-:W-:Y:S01]  /*95e0*/  FMUL.FTZ R16, R15.reuse, R2 ;  /* 0x000000020f107220 */ /* 0x050fe20000410000 */
        /* <DEDUP_REMOVED lines=115> */
[----:B------:R-:W0:Y:S01]  /*9d20*/  MUFU.EX2 R15, R15 ;  /* 0x0000000f000f7308 */ /* 0x000e220000000800 */
[----:B--2---:R-:W-:Y:S02]  /*9d30*/  FADD.FTZ R17, R25, -UR28 ;  /* 0x8000001c19117e21 */ /* 0x004fe40008010000 */
[----:B------:R-:W2:Y:S01]  /*9d40*/  LDL.LU R25, [R1+0x3b8] ;  /* 0x0003b80001197983 */ /* 0x000ea20000300800 */
[----:B0-----:R-:W-:-:S06]  /*9d50*/  FADD.FTZ R15, R15, 1 ;  /* 0x3f8000000f0f7421 */ /* 0x001fcc0000010000 */
[----:B------:R-:W0:Y:S02]  /*9d60*/  MUFU.RCP R15, R15 ;  /* 0x0000000f000f7308 */ /* 0x000e240000001000 */
        /* <DEDUP_REMOVED lines=39> */
[----:B--2---:R-:W-:Y:S01]  /*9fe0*/  FADD.FTZ R17, R25, -UR28 ;  /* 0x8000001c19117e21 */ /* 0x004fe20008010000 */
[----:B------:R-:W-:-:S02]  /*9ff0*/  FMUL.FTZ R15, R14, -1.4426950216293334961 ;  /* 0xbfb8aa3b0e0f7820 */ /* 0x000fc40000410000 */
[----:B------:R-:W2:Y:S04]  /*a000*/  LDL.LU R25, [R1+0x3b4] ;  /* 0x0003b40001197983 */ /* 0x000ea80000300800 */
[----:B------:R-:W0:Y:S02]  /*a010*/  MUFU.EX2 R15, R15 ;  /* 0x0000000f000f7308 */ /* 0x000e240000000800 */
[----:B0-----:R-:W-:-:S06]  /*a020*/  FADD.FTZ R15, R15, 1 ;  /* 0x3f8000000f0f7421 */ /* 0x001fcc0000010000 */
[----:B------:R-:W0:Y:S02]  /*a030*/  MUFU.RCP R15, R15 ;  /* 0x0000000f000f7308 */ /* 0x000e240000001000 */
        /* <DEDUP_REMOVED lines=39> */
[----:B--2---:R-:W-:-:S03]  /*a2b0*/  FADD.FTZ R17, R25, -UR28 ;  /* 0x8000001c19117e21 */ /* 0x004fc60008010000 */
[----:B------:R-:W2:Y:S01]  /*a2c0*/  LDL.LU R25, [R1+0x390] ;  /* 0x0003900001197983 */ /* 0x000ea20000300800 */
[----:B------:R-:W-:-:S06]  /*a2d0*/  FMUL.FTZ R15, R14, -1.4426950216293334961 ;  /* 0xbfb8aa3b0e0f7820 */ /* 0x000fcc0000410000 */
[----:B------:R-:W0:Y:S02]  /*a2e0*/  MUFU.EX2 R15, R15 ;  /* 0x0000000f000f7308 */ /* 0x000e240000000800 */
        /* <DEDUP_REMOVED lines=75> */
[----:B------:R-:W-:Y:S02]  /*a7a0*/  FADD.FTZ R17, R5, -UR28 ;  /* 0x8000001c05117e21 */ /* 0x000fe40008010000 */
[----:B------:R-:W4:Y:S01]  /*a7b0*/  LDL.LU R5, [R1+0x36c] ;  /* 0x00036c0001057983 */ /* 0x000f220000300800 */
[C---:B0-----:R-:W-:Y:S01]  /*a7c0*/  FMUL.FTZ R16, R15.reuse, R4 ;  /* 0x000000040f107220 */ /* 0x041fe20000410000 */
[----:B------:R-:W-:Y:S01]  /*a7d0*/  FADD.FTZ R15, -R15, 1 ;  /* 0x3f8000000f0f7421 */ /* 0x000fe20000010100 */
[----:B------:R-:W-:-:S03]  /*a7e0*/  FMUL.FTZ R4, R17, UR16 ;  /* 0x0000001011047c20 */ /* 0x000fc60008410000 */
[----:B------:R-:W-:Y:S01]  /*a7f0*/  FFMA.FTZ R14, R14, R15, 1 ;  /* 0x3f8000000e0e7423 */ /* 0x000fe2000001000f */
[----:B------:R-:W-:Y:S01]  /*a800*/  FFMA.FTZ R15, R8, R4, R6 ;  /* 0x00000004080f7223 */ /* 0x000fe20000010006 */
[----:B------:R0:W-:Y:S04]  /*a810*/  STL [R1+0x330], R4 ;  /* 0x0003300401007387 */ /* 0x0001e80000100800 */
[----:B0-----:R-:W4:Y:S01]  /*a820*/  LDL.LU R4, [R1+0x228] ;  /* 0x0002280001047983 */ /* 0x001f220000300800 */
[----:B--2---:R-:W-:-:S03]  /*a830*/  FADD.FTZ R18, R25, -UR28 ;  /* 0x8000001c19127e21 */ /* 0x004fc60008010000 */
[----:B------:R-:W2:Y:S01]  /*a840*/  LDL.LU R25, [R1+0x3d8] ;  /* 0x0003d80001197983 */ /* 0x000ea20000300800 */
[----:B------:R-:W-:Y:S01]  /*a850*/  FMUL.FTZ R14, R16, R14 ;  /* 0x0000000e100e7220 */ /* 0x000fe20000410000 */
        /* <DEDUP_REMOVED lines=10> */
[----:B------:R-:W-:Y:S01]  /*a900*/  FMUL.FTZ R17, R16, -1.4426950216293334961 ;  /* 0xbfb8aa3b10117820 */ /* 0x000fe20000410000 */
[----:B------:R0:W-:Y:S05]  /*a910*/  STL [R1+0x32c], R0 ;  /* 0x00032c0001007387 */ /* 0x0001ea0000100800 */
[----:B------:R-:W1:Y:S01]  /*a920*/  MUFU.EX2 R17, R17 ;  /* 0x0000001100117308 */ /* 0x000e620000000800 */
[----:B0-----:R-:W2:Y:S01]  /*a930*/  LDL.LU R0, [R1+0x224] ;  /* 0x0002240001007983 */ /* 0x001ea20000300800 */
[----:B-1----:R-:W-:-:S06]  /*a940*/  FADD.FTZ R17, R17, 1 ;  /* 0x3f80000011117421 */ /* 0x002fcc0000010000 */
        /* <DEDUP_REMOVED lines=31> */
[----:B------:R-:W0:Y:S01]  /*ab40*/  MUFU.RCP R18, R18 ;  /* 0x0000001200127308 */ /* 0x000e220000001000 */
[----:B------:R1:W-:Y:S01]  /*ab50*/  STL [R1+0x4c8], R14 ;  /* 0x0004c80e01007387 */ /* 0x0003e20000100800 */
[C---:B0-----:R-:W-:Y:S01]  /*ab60*/  FMUL.FTZ R19, R18.reuse, R0 ;  /* 0x0000000012137220 */ /* 0x041fe20000410000 */
[----:B------:R-:W-:Y:S01]  /*ab70*/  FADD.FTZ R18, -R18, 1 ;  /* 0x3f80000012127421 */ /* 0x000fe20000010100 */
[----:B------:R-:W-:-:S03]  /*ab80*/  FMUL.FTZ R0, R20, UR16 ;  /* 0x0000001014007c20 */ /* 0x000fc60008410000 */
[----:B------:R-:W-:Y:S01]  /*ab90*/  FFMA.FTZ R18, R17, R18, 1 ;  /* 0x3f80000011127423 */ /* 0x000fe20000010012 */
[----:B------:R-:W-:-:S03]  /*aba0*/  FFMA.FTZ R17, R8, R0, R6 ;  /* 0x0000000008117223 */ /* 0x000fc60000010006 */
[----:B-1----:R-:W-:Y:S01]  /*abb0*/  FMUL.FTZ R14, R19, R18 ;  /* 0x00000012130e7220 */ /* 0x002fe20000410000 */
[----:B------:R-:W-:-:S06]  /*abc0*/  FMUL.FTZ R18, R17, -1.4426950216293334961 ;  /* 0xbfb8aa3b11127820 */ /* 0x000fcc0000410000 */
[----:B------:R-:W0:Y:S01]  /*abd0*/  MUFU.EX2 R18, R18 ;  /* 0x0000001200127308 */ /* 0x000e220000000800 */
[----:B------:R1:W-:Y:S04]  /*abe0*/  STL [R1+0x320], R0 ;  /* 0x0003200001007387 */ /* 0x0003e80000100800 */
[----:B-1----:R-:W2:Y:S01]  /*abf0*/  LDL.LU R0, [R1+0x218] ;  /* 0x0002180001007983 */ /* 0x002ea20000300800 */
[----:B0-----:R-:W-:-:S06]  /*ac00*/  FADD.FTZ R18, R18, 1 ;  /* 0x3f80000012127421 */ /* 0x001fcc0000010000 */
[----:B------:R-:W4:Y:S01]  /*ac10*/  MUFU.RCP R18, R18 ;  /* 0x0000001200127308 */ /* 0x000f220000001000 */
[----:B---3--:R-:W-:Y:S02]  /*ac20*/  FADD.FTZ R20, R3, -UR28 ;  /* 0x8000001c03147e21 */ /* 0x008fe40008010000 */
[----:B------:R-:W3:Y:S01]  /*ac30*/  LDL.LU R3, [R1+0x41c] ;  /* 0x00041c0001037983 */ /* 0x000ee20000300800 */
[C---:B----4-:R-:W-:Y:S01]  /*ac40*/  FMUL.FTZ R19, R18.reuse, R2 ;  /* 0x0000000212137220 */ /* 0x050fe20000410000 */
[----:B------:R-:W-:Y:S01]  /*ac50*/  FADD.FTZ R18, -R18, 1 ;  /* 0x3f80000012127421 */ /* 0x000fe20000010100 */
[----:B------:R-:W-:-:S03]  /*ac60*/  FMUL.FTZ R2, R20, UR16 ;  /* 0x0000001014027c20 */ /* 0x000fc60008410000 */
[----:B------:R-:W-:Y:S01]  /*ac70*/  FFMA.FTZ R17, R17, R18, 1 ;  /* 0x3f80000011117423 */ /* 0x000fe20000010012 */
[----:B------:R-:W-:-:S03]  /*ac80*/  FFMA.FTZ R18, R9, R2, R7 ;  /* 0x0000000209127223 */ /* 0x000fc60000010007 */
[----:B------:R-:W-:Y:S01]  /*ac90*/  FMUL.FTZ R17, R19, R17 ;  /* 0x0000001113117220 */ /* 0x000fe20000410000 */
[----:B------:R-:W-:-:S06]  /*aca0*/  FMUL.FTZ R19, R18, -1.4426950216293334961 ;  /* 0xbfb8aa3b12137820 */ /* 0x000fcc0000410000 */
[----:B------:R-:W0:Y:S01]  /*acb0*/  MUFU.EX2 R19, R19 ;  /* 0x0000001300137308 */ /* 0x000e220000000800 */
[----:B------:R1:W-:Y:S04]  /*acc0*/  STL [R1+0x31c], R2 ;  /* 0x00031c0201007387 */ /* 0x0003e80000100800 */
[----:B-1----:R-:W4:Y:S01]  /*acd0*/  LDL.LU R2, [R1+0x214] ;  /* 0x0002140001027983 */ /* 0x002f220000300800 */
[----:B0-----:R-:W-:-:S06]  /*ace0*/  FADD.FTZ R19, R19, 1 ;  /* 0x3f80000013137421 */ /* 0x001fcc0000010000 */
[----:B------:R-:W0:Y:S01]  /*acf0*/  MUFU.RCP R19, R19 ;  /* 0x0000001300137308 */ /* 0x000e220000001000 */
[----:B------:R-:W-:Y:S01]  /*ad00*/  FADD.FTZ R21, R5, -UR28 ;  /* 0x8000001c05157e21 */ /* 0x000fe20008010000 */
[C---:B0-----:R-:W-:Y:S01]  /*ad10*/  FMUL.FTZ R20, R19.reuse, R4 ;  /* 0x0000000413147220 */ /* 0x041fe20000410000 */
[----:B------:R-:W-:-:S04]  /*ad20*/  FADD.FTZ R19, -R19, 1 ;  /* 0x3f80000013137421 */ /* 0x000fc80000010100 */
[----:B------:R-:W-:-:S04]  /*ad30*/  FFMA.FTZ R19, R18, R19, 1 ;  /* 0x3f80000012137423 */ /* 0x000fc80000010013 */
[----:B------:R-:W-:-:S05]  /*ad40*/  FMUL.FTZ R5, R20, R19 ;  /* 0x0000001314057220 */ /* 0x000fca0000410000 */
[----:B------:R0:W-:Y:S04]  /*ad50*/  STL [R1+0x220], R5 ;  /* 0x0002200501007387 */ /* 0x0001e80000100800 */
[----:B0-----:R-:W4:Y:S01]  /*ad60*/  LDL.LU R5, [R1+0x420] ;  /* 0x0004200001057983 */ /* 0x001f220000300800 */
[----:B------:R-:W-:-:S04]  /*ad70*/  FMUL.FTZ R4, R21, UR16 ;  /* 0x0000001015047c20 */ /* 0x000fc80008410000 */
[----:B------:R-:W-:Y:S01]  /*ad80*/  FFMA.FTZ R18, R8, R4, R6 ;  /* 0x0000000408127223 */ /* 0x000fe20000010006 */
        /* <DEDUP_REMOVED lines=14> */
[----:B------:R-:W-:-:S06]  /*ae70*/  FMUL.FTZ R20, R19, -1.4426950216293334961 ;  /* 0xbfb8aa3b13147820 */ /* 0x000fcc0000410000 */
[----:B------:R-:W0:Y:S02]  /*ae80*/  MUFU.EX2 R20, R20 ;  /* 0x0000001400147308 */ /* 0x000e240000000800 */
[----:B0-----:R-:W-:-:S06]  /*ae90*/  FADD.FTZ R20, R20, 1 ;  /* 0x3f80000014147421 */ /* 0x001fcc0000010000 */
[----:B------:R-:W4:Y:S01]  /*aea0*/  MUFU.RCP R20, R20 ;  /* 0x0000001400147308 */ /* 0x000f220000001000 */
[----:B------:R0:W-:Y:S01]  /*aeb0*/  STL [R1+0x314], R0 ;  /* 0x0003140001007387 */ /* 0x0001e20000100800 */
[----:B---3--:R-:W-:-:S03]  /*aec0*/  FADD.FTZ R22, R3, -UR28 ;  /* 0x8000001c03167e21 */ /* 0x008fc60008010000 */
[----:B------:R-:W3:Y:S01]  /*aed0*/  LDL.LU R3, [R1+0x2e8] ;  /* 0x0002e80001037983 */ /* 0x000ee20000300800 */
[----:B0-----:R-:W-:Y:S01]  /*aee0*/  FMUL.FTZ R0, R22, UR16 ;  /* 0x0000001016007c20 */ /* 0x001fe20008410000 */
[C---:B----4-:R-:W-:Y:S01]  /*aef0*/  FMUL.FTZ R21, R20.reuse, R2 ;  /* 0x0000000214157220 */ /* 0x050fe20000410000 */
[----:B------:R-:W-:-:S03]  /*af00*/  FADD.FTZ R20, -R20, 1 ;  /* 0x3f80000014147421 */ /* 0x000fc60000010100 */
[----:B------:R0:W-:Y:S01]  /*af10*/  STL [R1+0x310], R0 ;  /* 0x0003100001007387 */ /* 0x0001e20000100800 */
[----:B------:R-:W-:Y:S01]  /*af20*/  FFMA.FTZ R19, R19, R20, 1 ;  /* 0x3f80000013137423 */ /* 0x000fe20000010014 */
[----:B------:R-:W-:Y:S01]  /*af30*/  FFMA.FTZ R20, R8, R0, R6 ;  /* 0x0000000008147223 */ /* 0x000fe20000010006 */
[----:B------:R-:W-:Y:S01]  /*af40*/  FADD.FTZ R24, R24, -UR28 ;  /* 0x8000001c18187e21 */ /* 0x000fe20008010000 */
[----:B------:R-:W-:Y:S01]  /*af50*/  FADD.FTZ R26, R26, -UR28 ;  /* 0x8000001c1a1a7e21 */ /* 0x000fe20008010000 */
[----:B------:R-:W-:Y:S01]  /*af60*/  FMUL.FTZ R19, R21, R19 ;  /* 0x0000001315137220 */ /* 0x000fe20000410000 */
[----:B------:R-:W-:Y:S01]  /*af70*/  FMUL.FTZ R21, R20, -1.4426950216293334961 ;  /* 0xbfb8aa3b14157820 */ /* 0x000fe20000410000 */
[----:B------:R-:W-:Y:S01]  /*af80*/  FADD.FTZ R28, R28, -UR28 ;  /* 0x8000001c1c1c7e21 */ /* 0x000fe20008010000 */
[----:B------:R-:W-:Y:S01]  /*af90*/  FADD.FTZ R29, R29, -UR28 ;  /* 0x8000001c1d1d7e21 */ /* 0x000fe20008010000 */
[----:B------:R-:W-:Y:S01]  /*afa0*/  FADD.FTZ R30, R30, -UR28 ;  /* 0x8000001c1e1e7e21 */ /* 0x000fe20008010000 */
[----:B------:R-:W-:Y:S01]  /*afb0*/  FADD.FTZ R31, R31, -UR28 ;  /* 0x8000001c1f1f7e21 */ /* 0x000fe20008010000 */
[----:B------:R-:W-:Y:S01]  /*afc0*/  FADD.FTZ R32, R32, -UR28 ;  /* 0x8000001c20207e21 */ /* 0x000fe20008010000 */
[----:B------:R-:W1:Y:S01]  /*afd0*/  MUFU.EX2 R21, R21 ;  /* 0x0000001500157308 */ /* 0x000e620000000800 */
[----:B------:R-:W4:Y:S01]  /*afe0*/  LDL.LU R2, [R1+0x2c8] ;  /* 0x0002c80001027983 */ /* 0x000f220000300800 */
[----:B-1----:R-:W-:-:S06]  /*aff0*/  FADD.FTZ R21, R21, 1 ;  /* 0x3f80000015157421 */ /* 0x002fcc0000010000 */
[----:B------:R-:W1:Y:S01]  /*b000*/  MUFU.RCP R21, R21 ;  /* 0x0000001500157308 */ /* 0x000e620000001000 */
[----:B------:R-:W-:Y:S02]  /*b010*/  FADD.FTZ R23, R5, -UR28 ;  /* 0x8000001c05177e21 */ /* 0x000fe40008010000 */
[----:B------:R-:W3:Y:S02]  /*b020*/  LDL.LU R5, [R1+0x300] ;  /* 0x0003000001057983 */ /* 0x000ee40000300800 */
[----:B0-----:R-:W-:Y:S01]  /*b030*/  FMUL.FTZ R0, R23, UR16 ;  /* 0x0000001017007c20 */ /* 0x001fe20008410000 */
[C---:B-1----:R-:W-:Y:S01]  /*b040*/  FMUL.FTZ R22, R21.reuse, R4 ;  /* 0x0000000415167220 */ /* 0x042fe20000410000 */
[----:B------:R-:W-:Y:S01]  /*b050*/  FADD.FTZ R21, -R21, 1 ;  /* 0x3f80000015157421 */ /* 0x000fe20000010100 */
[----:B--2---:R-:W-:-:S03]  /*b060*/  FADD.FTZ R23, R25, -UR28 ;  /* 0x8000001c19177e21 */ /* 0x004fc60008010000 */
[----:B------:R-:W-:Y:S01]  /*b070*/  FFMA.FTZ R20, R20, R21, 1 ;  /* 0x3f80000014147423 */ /* 0x000fe20000010015 */
[----:B------:R-:W-:Y:S01]  /*b080*/  FFMA.FTZ R21, R9, R0, R7 ;  /* 0x0000000009157223 */ /* 0x000fe20000010007 */
[----:B------:R0:W-:Y:S02]  /*b090*/  STL [R1+0x30c], R0 ;  /* 0x00030c0001007387 */ /* 0x0001e40000100800 */
[----:B------:R-:W-:Y:S01]  /*b0a0*/  FMUL.FTZ R20, R22, R20 ;  /* 0x0000001416147220 */ /* 0x000fe20000410000 */
[----:B------:R-:W-:Y:S01]  /*b0b0*/  FMUL.FTZ R22, R21, -1.4426950216293334961 ;  /* 0xbfb8aa3b15167820 */ /* 0x000fe20000410000 */
[----:B------:R-:W2:Y:S05]  /*b0c0*/  LDL.LU R4, [R1+0x2ec] ;  /* 0x0002ec0001047983 */ /* 0x000eaa0000300800 */
[----:B------:R-:W1:Y:S02]  /*b0d0*/  MUFU.EX2 R22, R22 ;  /* 0x0000001600167308 */ /* 0x000e640000000800 */
[----:B-1----:R-:W-:-:S06]  /*b0e0*/  FADD.FTZ R22, R22, 1 ;  /* 0x3f80000016167421 */ /* 0x002fcc0000010000 */
[----:B------:R-:W1:Y:S01]  /*b0f0*/  MUFU.RCP R22, R22 ;  /* 0x0000001600167308 */ /* 0x000e620000001000 */
[----:B0-----:R-:W-:Y:S01]  /*b100*/  FMUL.FTZ R0, R23, UR16 ;  /* 0x0000001017007c20 */ /* 0x001fe20008410000 */
[C---:B-1----:R-:W-:Y:S01]  /*b110*/  FMUL.FTZ R40, R22.reuse, R40 ;  /* 0x0000002816287220 */ /* 0x042fe20000410000 */
[----:B------:R-:W-:-:S04]  /*b120*/  FADD.FTZ R22, -R22, 1 ;  /* 0x3f80000016167421 */ /* 0x000fc80000010100 */
[----:B------:R-:W-:Y:S01]  /*b130*/  FFMA.FTZ R21, R21, R22, 1 ;  /* 0x3f80000015157423 */ /* 0x000fe20000010016 */
[----:B------:R-:W-:-:S04]  /*b140*/  FFMA.FTZ R22, R8, R0, R6 ;  /* 0x0000000008167223 */ /* 0x000fc80000010006 */
[----:B------:R-:W-:-:S06]  /*b150*/  FMUL.FTZ R23, R22, -1.4426950216293334961 ;  /* 0xbfb8aa3b16177820 */ /* 0x000fcc0000410000 */
[----:B------:R-:W0:Y:S02]  /*b160*/  MUFU.EX2 R23, R23 ;  /* 0x0000001700177308 */ /* 0x000e240000000800 */
[----:B0-----:R-:W-:-:S06]  /*b170*/  FADD.FTZ R23, R23, 1 ;  /* 0x3f80000017177421 */ /* 0x001fcc0000010000 */
[----:B------:R-:W0:Y:S01]  /*b180*/  MUFU.RCP R23, R23 ;  /* 0x0000001700177308 */ /* 0x000e220000001000 */
[----:B------:R1:W-:Y:S02]  /*b190*/  STL [R1+0x308], R0 ;  /* 0x0003080001007387 */ /* 0x0003e40000100800 */
[----:B-1----:R-:W-:Y:S01]  /*b1a0*/  FMUL.FTZ R0, R24, UR16 ;  /* 0x0000001018007c20 */ /* 0x002fe20008410000 */
[C---:B0-----:R-:W-:Y:S01]  /*b1b0*/  FMUL.FTZ R41, R23.reuse, R41 ;  /* 0x0000002917297220 */ /* 0x041fe20000410000 */
[----:B------:R-:W-:-:S04]  /*b1c0*/  FADD.FTZ R23, -R23, 1 ;  /* 0x3f80000017177421 */ /* 0x000fc80000010100 */
[----:B------:R-:W-:Y:S01]  /*b1d0*/  FFMA.FTZ R22, R22, R23, 1 ;  /* 0x3f80000016167423 */ /* 0x000fe20000010017 */
        /* <DEDUP_REMOVED lines=19> */
[----:B------:R-:W-:-:S03]  /*b310*/  FADD.FTZ R25, -R25, 1 ;  /* 0x3f80000019197421 */ /* 0x000fc60000010100 */
[----:B------:R0:W-:Y:S01]  /*b320*/  STL [R1+0x2d4], R0 ;  /* 0x0002d40001007387 */ /* 0x0001e20000100800 */
[----:B------:R-:W-:Y:S01]  /*b330*/  FFMA.FTZ R25, R24, R25, 1 ;  /* 0x3f80000018197423 */ /* 0x000fe20000010019 */
[----:B------:R-:W-:Y:S02]  /*b340*/  FFMA.FTZ R24, R9, R0, R7 ;  /* 0x0000000009187223 */ /* 0x000fe40000010007 */
[----:B------:R1:W-:Y:S01]  /*b350*/  STL [R1+0x224], R14 ;  /* 0x0002240e01007387 */ /* 0x0003e20000100800 */
[----:B------:R-:W-:Y:S01]  /*b360*/  FMUL.FTZ R27, R27, R25 ;  /* 0x000000191b1b7220 */ /* 0x000fe20000410000 */
[----:B------:R-:W-:Y:S02]  /*b370*/  FMUL.FTZ R25, R24, -1.4426950216293334961 ;  /* 0xbfb8aa3b18197820 */ /* 0x000fe40000410000 */
[----:B------:R4:W-:Y:S01]  /*b380*/  STL [R1+0x4c4], R15 ;  /* 0x0004c40f01007387 */ /* 0x0009e20000100800 */
[----:B------:R-:W-:Y:S01]  /*b390*/  FMUL.FTZ R21, R40, R21 ;  /* 0x0000001528157220 */ /* 0x000fe20000410000 */
[----:B0-----:R-:W-:-:S02]  /*b3a0*/  FMUL.FTZ R0, R28, UR16 ;  /* 0x000000101c007c20 */ /* 0x001fc40008410000 */
[----:B------:R0:W-:Y:S01]  /*b3b0*/  STL [R1+0x4d0], R19 ;  /* 0x0004d01301007387 */ /* 0x0001e20000100800 */
[----:B------:R-:W0:Y:S03]  /*b3c0*/  MUFU.EX2 R25, R25 ;  /* 0x0000001900197308 */ /* 0x000e260000000800 */
[----:B------:R-:W-:Y:S04]  /*b3d0*/  STL [R1+0x2d0], R0 ;  /* 0x0002d00001007387 */ /* 0x000fe80000100800 */
[----:B-1----:R-:W2:Y:S04]  /*b3e0*/  LDL.LU R14, [R1+0x2f4] ;  /* 0x0002f400010e7983 */ /* 0x002ea80000300800 */
[----:B----4-:R-:W4:Y:S04]  /*b3f0*/  LDL.LU R15, [R1+0x49c] ;  /* 0x00049c00010f7983 */ /* 0x010f280000300800 */
[----:B------:R-:W4:Y:S01]  /*b400*/  LDL.LU R40, [R1+0x304] ;  /* 0x0003040001287983 */ /* 0x000f220000300800 */
[----:B0-----:R-:W-:-:S03]  /*b410*/  FADD.FTZ R25, R25, 1 ;  /* 0x3f80000019197421 */ /* 0x001fc60000010000 */
[----:B------:R-:W4:Y:S01]  /*b420*/  LDL.LU R19, [R1+0x46c] ;  /* 0x00046c0001137983 */ /* 0x000f220000300800 */
[----:B------:R-:W3:Y:S01]  /*b430*/  MUFU.RCP R26, R25 ;  /* 0x00000019001a7308 */ /* 0x000ee20000001000 */
[----:B------:R-:W-:Y:S02]  /*b440*/  FMUL.FTZ R23, R42, R23 ;  /* 0x000000172a177220 */ /* 0x000fe40000410000 */
[----:B------:R-:W-:Y:S01]  /*b450*/  STL [R1+0x4cc], R16 ;  /* 0x0004cc1001007387 */ /* 0x000fe20000100800 */
[----:B------:R-:W-:-:S03]  /*b460*/  FADD.FTZ R33, R33, -UR28 ;  /* 0x8000001c21217e21 */ /* 0x000fc60008010000 */
[----:B------:R0:W-:Y:S04]  /*b470*/  STL [R1+0x4c0], R17 ;  /* 0x0004c01101007387 */ /* 0x0001e80000100800 */
[----:B------:R1:W-:Y:S04]  /*b480*/  STL [R1+0x4e4], R27 ;  /* 0x0004e41b01007387 */ /* 0x0003e80000100800 */
[----:B------:R-:W4:Y:S04]  /*b490*/  LDL.LU R42, [R1+0x428] ;  /* 0x00042800012a7983 */ /* 0x000f280000300800 */
[----:B0-----:R-:W4:Y:S04]  /*b4a0*/  LDL.LU R17, [R1+0x490] ;  /* 0x0004900001117983 */ /* 0x001f280000300800 */
[----:B------:R-:W4:Y:S01]  /*b4b0*/  LDL.LU R43, [R1+0x48c] ;  /* 0x00048c00012b7983 */ /* 0x000f220000300800 */
[C---:B---3--:R-:W-:Y:S01]  /*b4c0*/  FMUL.FTZ R25, R26.reuse, R5 ;  /* 0x000000051a197220 */ /* 0x048fe20000410000 */
[----:B------:R-:W-:-:S02]  /*b4d0*/  FADD.FTZ R26, -R26, 1 ;  /* 0x3f8000001a1a7421 */ /* 0x000fc40000010100 */
[----:B------:R-:W3:Y:S02]  /*b4e0*/  LDL.LU R5, [R1+0x278] ;  /* 0x0002780001057983 */ /* 0x000ee40000300800 */
[----:B------:R-:W-:Y:S01]  /*b4f0*/  FFMA.FTZ R26, R24, R26, 1 ;  /* 0x3f800000181a7423 */ /* 0x000fe2000001001a */
[----:B------:R-:W-:Y:S01]  /*b500*/  FFMA.FTZ R24, R8, R0, R6 ;  /* 0x0000000008187223 */ /* 0x000fe20000010006 */
[----:B-1----:R-:W4:Y:S02]  /*b510*/  LDL.LU R27, [R1+0x2fc] ;  /* 0x0002fc00011b7983 */ /* 0x002f240000300800 */
[----:B------:R-:W-:Y:S01]  /*b520*/  FMUL.FTZ R25, R25, R26 ;  /* 0x0000001a19197220 */ /* 0x000fe20000410000 */
[----:B------:R-:W-:Y:S01]  /*b530*/  FMUL.FTZ R26, R24, -1.4426950216293334961 ;  /* 0xbfb8aa3b181a7820 */ /* 0x000fe20000410000 */
[----:B------:R-:W4:Y:S05]  /*b540*/  LDL.LU R16, [R1+0x464] ;  /* 0x0004640001107983 */ /* 0x000f2a0000300800 */
[----:B------:R-:W0:Y:S02]  /*b550*/  MUFU.EX2 R26, R26 ;  /* 0x0000001a001a7308 */ /* 0x000e240000000800 */
[----:B0-----:R-:W-:-:S06]  /*b560*/  FADD.FTZ R26, R26, 1 ;  /* 0x3f8000001a1a7421 */ /* 0x001fcc0000010000 */
[----:B------:R-:W0:Y:S01]  /*b570*/  MUFU.RCP R28, R26 ;  /* 0x0000001a001c7308 */ /* 0x000e220000001000 */
[----:B------:R-:W-:Y:S01]  /*b580*/  FMUL.FTZ R0, R29, UR16 ;  /* 0x000000101d007c20 */ /* 0x000fe20008410000 */
[C---:B0-----:R-:W-:Y:S01]  /*b590*/  FMUL.FTZ R26, R28.reuse, R3 ;  /* 0x000000031c1a7220 */ /* 0x041fe20000410000 */
[----:B------:R-:W-:Y:S01]  /*b5a0*/  FADD.FTZ R28, -R28, 1 ;  /* 0x3f8000001c1c7421 */ /* 0x000fe20000010100 */
[----:B------:R-:W4:Y:S03]  /*b5b0*/  LDL.LU R3, [R1+0x450] ;  /* 0x0004500001037983 */ /* 0x000f260000300800 */
[----:B------:R-:W-:Y:S01]  /*b5c0*/  FFMA.FTZ R28, R24, R28, 1 ;  /* 0x3f800000181c7423 */ /* 0x000fe2000001001c */
[----:B------:R-:W-:-:S03]  /*b5d0*/  FFMA.FTZ R24, R9, R0, R7 ;  /* 0x0000000009187223 */ /* 0x000fc60000010007 */
[----:B------:R-:W-:Y:S01]  /*b5e0*/  FMUL.FTZ R26, R26, R28 ;  /* 0x0000001c1a1a7220 */ /* 0x000fe20000410000 */
[----:B------:R-:W-:-:S06]  /*b5f0*/  FMUL.FTZ R28, R24, -1.4426950216293334961 ;  /* 0xbfb8aa3b181c7820 */ /* 0x000fcc0000410000 */
[----:B------:R-:W0:Y:S02]  /*b600*/  MUFU.EX2 R28, R28 ;  /* 0x0000001c001c7308 */ /* 0x000e240000000800 */
[----:B0-----:R-:W-:-:S06]  /*b610*/  FADD.FTZ R28, R28, 1 ;  /* 0x3f8000001c1c7421 */ /* 0x001fcc0000010000 */
[----:B------:R-:W2:Y:S02]  /*b620*/  MUFU.RCP R29, R28 ;  /* 0x0000001c001d7308 */ /* 0x000ea40000001000 */
[C---:B--2---:R-:W-:Y:S02]  /*b630*/  FMUL.FTZ R28, R29.reuse, R4 ;  /* 0x000000041d1c7220 */ /* 0x044fe40000410000 */
[----:B------:R-:W2:Y:S01]  /*b640*/  LDL.LU R4, [R1+0x440] ;  /* 0x0004400001047983 */ /* 0x000ea20000300800 */
[----:B------:R-:W-:-:S03]  /*b650*/  FADD.FTZ R29, -R29, 1 ;  /* 0x3f8000001d1d7421 */ /* 0x000fc60000010100 */
[----:B------:R0:W-:Y:S01]  /*b660*/  STL [R1+0x2c4], R0 ;  /* 0x0002c40001007387 */ /* 0x0001e20000100800 */
[----:B------:R-:W-:-:S04]  /*b670*/  FFMA.FTZ R24, R24, R29, 1 ;  /* 0x3f80000018187423 */ /* 0x000fc8000001001d */
[----:B------:R-:W-:Y:S01]  /*b680*/  FMUL.FTZ R24, R28, R24 ;  /* 0x000000181c187220 */ /* 0x000fe20000410000 */
[----:B0-----:R-:W-:-:S04]  /*b690*/  FMUL.FTZ R0, R30, UR16 ;  /* 0x000000101e007c20 */ /* 0x001fc80008410000 */
[----:B------:R-:W-:-:S04]  /*b6a0*/  FFMA.FTZ R28, R8, R0, R6 ;  /* 0x00000000081c7223 */ /* 0x000fc80000010006 */
[----:B------:R-:W-:-:S06]  /*b6b0*/  FMUL.FTZ R29, R28, -1.4426950216293334961 ;  /* 0xbfb8aa3b1c1d7820 */ /* 0x000fcc0000410000 */
[----:B------:R-:W0:Y:S02]  /*b6c0*/  MUFU.EX2 R29, R29 ;  /* 0x0000001d001d7308 */ /* 0x000e240000000800 */
[----:B0-----:R-:W-:-:S06]  /*b6d0*/  FADD.FTZ R29, R29, 1 ;  /* 0x3f8000001d1d7421 */ /* 0x001fcc0000010000 */
[----:B------:R-:W0:Y:S01]  /*b6e0*/  MUFU.RCP R29, R29 ;  /* 0x0000001d001d7308 */ /* 0x000e220000001000 */
[----:B------:R1:W-:Y:S01]  /*b6f0*/  STL [R1+0x2b4], R0 ;  /* 0x0002b40001007387 */ /* 0x0003e20000100800 */
[C---:B0-----:R-:W-:Y:S01]  /*b700*/  FMUL.FTZ R44, R29.reuse, R44 ;  /* 0x0000002c1d2c7220 */ /* 0x041fe20000410000 */
[----:B------:R-:W-:-:S04]  /*b710*/  FADD.FTZ R29, -R29, 1 ;  /* 0x3f8000001d1d7421 */ /* 0x000fc80000010100 */
[----:B------:R-:W-:Y:S01]  /*b720*/  FFMA.FTZ R28, R28, R29, 1 ;  /* 0x3f8000001c1c7423 */ /* 0x000fe2000001001d */
[----:B---3--:R-:W-:Y:S02]  /*b730*/  FADD.FTZ R30, R5, -UR28 ;  /* 0x8000001c051e7e21 */ /* 0x008fe40008010000 */
[----:B------:R-:W3:Y:S02]  /*b740*/  LDL.LU R5, [R1+0x45c] ;  /* 0x00045c0001057983 */ /* 0x000ee40000300800 */
[----:B-1----:R-:W-:-:S04]  /*b750*/  FMUL.FTZ R0, R30, UR16 ;  /* 0x000000101e007c20 */ /* 0x002fc80008410000 */
        /* <DEDUP_REMOVED lines=10> */
[----:B------:R-:W-:Y:S01]  /*b800*/  FFMA.FTZ R30, R8, R0, R6 ;  /* 0x00000000081e7223 */ /* 0x000fe20000010006 */
[----:B------:R0:W-:Y:S03]  /*b810*/  STL [R1+0x27c], R0 ;  /* 0x00027c0001007387 */ /* 0x0001e60000100800 */
[----:B------:R-:W-:Y:S01]  /*b820*/  FMUL.FTZ R31, R30, -1.4426950216293334961 ;  /* 0xbfb8aa3b1e1f7820 */ /* 0x000fe20000410000 */
[----:B0-----:R-:W-:-:S05]  /*b830*/  FMUL.FTZ R0, R32, UR16 ;  /* 0x0000001020007c20 */ /* 0x001fca0008410000 */
[----:B------:R-:W0:Y:S01]  /*b840*/  MUFU.EX2 R31, R31 ;  /* 0x0000001f001f7308 */ /* 0x000e220000000800 */
[----:B--2---:R-:W-:Y:S02]  /*b850*/  FADD.FTZ R32, R4, -UR28 ;  /* 0x8000001c04207e21 */ /* 0x004fe40008010000 */
[----:B------:R-:W2:Y:S01]  /*b860*/  LDL.LU R4, [R1+0x468] ;  /* 0x0004680001047983 */ /* 0x000ea20000300800 */
[----:B0-----:R-:W-:-:S06]  /*b870*/  FADD.FTZ R31, R31, 1 ;  /* 0x3f8000001f1f7421 */ /* 0x001fcc0000010000 */
[----:B------:R-:W0:Y:S01]  /*b880*/  MUFU.RCP R31, R31 ;  /* 0x0000001f001f7308 */ /* 0x000e220000001000 */
[----:B------:R1:W-:Y:S01]  /*b890*/  STL [R1+0x278], R0 ;  /* 0x0002780001007387 */ /* 0x0003e20000100800 */
[C---:B0-----:R-:W-:Y:S01]  /*b8a0*/  FMUL.FTZ R10, R31.reuse, R10 ;  /* 0x0000000a1f0a7220 */ /* 0x041fe20000410000 */
[----:B------:R-:W-:-:S04]  /*b8b0*/  FADD.FTZ R31, -R31, 1 ;  /* 0x3f8000001f1f7421 */ /* 0x000fc80000010100 */
[----:B------:R-:W-:-:S04]  /*b8c0*/  FFMA.FTZ R30, R30, R31, 1 ;  /* 0x3f8000001e1e7423 */ /* 0x000fc8000001001f */
[----:B------:R-:W-:Y:S01]  /*b8d0*/  FMUL.FTZ R30, R10, R30 ;  /* 0x0000001e0a1e7220 */ /* 0x000fe20000410000 */
[----:B------:R-:W-:Y:S01]  /*b8e0*/  FFMA.FTZ R10, R9, R0, R7 ;  /* 0x00000000090a7223 */ /* 0x000fe20000010007 */
[----:B-1----:R-:W-:Y:S01]  /*b8f0*/  FMUL.FTZ R0, R32, UR16 ;  /* 0x0000001020007c20 */ /* 0x002fe20008410000 */
[----:B----4-:R-:W-:Y:S02]  /*b900*/  FADD.FTZ R32, R3, -UR28 ;  /* 0x8000001c03207e21 */ /* 0x010fe40008010000 */
[----:B------:R-:W4:Y:S01]  /*b910*/  LDL.LU R3, [R1+0x470] ;  /* 0x0004700001037983 */ /* 0x000f220000300800 */
[----:B------:R-:W-:-:S06]  /*b920*/  FMUL.FTZ R31, R10, -1.4426950216293334961 ;  /* 0xbfb8aa3b0a1f7820 */ /* 0x000fcc0000410000 */
[----:B------:R-:W0:Y:S02]  /*b930*/  MUFU.EX2 R31, R31 ;  /* 0x0000001f001f7308 */ /* 0x000e240000000800 */
[----:B0-----:R-:W-:-:S06]  /*b940*/  FADD.FTZ R31, R31, 1 ;  /* 0x3f8000001f1f7421 */ /* 0x001fcc0000010000 */
[----:B------:R-:W0:Y:S02]  /*b950*/  MUFU.RCP R31, R31 ;  /* 0x0000001f001f7308 */ /* 0x000e240000001000 */
[C---:B0-----:R-:W-:Y:S01]  /*b960*/  FMUL.FTZ R11, R31.reuse, R11 ;  /* 0x0000000b1f0b7220 */ /* 0x041fe20000410000 */
        /* <DEDUP_REMOVED lines=19> */
[C---:B0-----:R-:W-:Y:S01]  /*baa0*/  FMUL.FTZ R32, R12.reuse, R13 ;  /* 0x0000000d0c207220 */ /* 0x041fe20000410000 */
[----:B---3--:R-:W-:Y:S02]  /*bab0*/  FADD.FTZ R13, R5, -UR28 ;  /* 0x8000001c050d7e21 */ /* 0x008fe40008010000 */
[----:B------:R-:W3:Y:S04]  /*bac0*/  LDL.LU R5, [R1+0x2a4] ;  /* 0x0002a40001057983 */ /* 0x000ee80000300800 */
[----:B------:R0:W-:Y:S02]  /*bad0*/  STL [R1+0x270], R0 ;  /* 0x0002700001007387 */ /* 0x0001e40000100800 */
[----:B0-----:R-:W-:Y:S01]  /*bae0*/  FMUL.FTZ R0, R13, UR16 ;  /* 0x000000100d007c20 */ /* 0x001fe20008410000 */
[----:B------:R-:W-:-:S04]  /*baf0*/  FADD.FTZ R12, -R12, 1 ;  /* 0x3f8000000c0c7421 */ /* 0x000fc80000010100 */
[----:B------:R-:W-:Y:S01]  /*bb00*/  FFMA.FTZ R12, R10, R12, 1 ;  /* 0x3f8000000a0c7423 */ /* 0x000fe2000001000c */
[----:B------:R0:W-:Y:S01]  /*bb10*/  STL [R1+0x26c], R0 ;  /* 0x00026c0001007387 */ /* 0x0001e20000100800 */
[----:B------:R-:W-:Y:S02]  /*bb20*/  FFMA.FTZ R10, R8, R0, R6 ;  /* 0x00000000080a7223 */ /* 0x000fe40000010006 */
[----:B------:R-:W-:Y:S02]  /*bb30*/  FMUL.FTZ R32, R32, R12 ;  /* 0x0000000c20207220 */ /* 0x000fe40000410000 */
[----:B------:R-:W-:-:S06]  /*bb40*/  FMUL.FTZ R12, R10, -1.4426950216293334961 ;  /* 0xbfb8aa3b0a0c7820 */ /* 0x000fcc0000410000 */
[----:B------:R-:W1:Y:S01]  /*bb50*/  MUFU.EX2 R12, R12 ;  /* 0x0000000c000c7308 */ /* 0x000e620000000800 */
[----:B--2---:R-:W-:Y:S02]  /*bb60*/  FADD.FTZ R13, R4, -UR28 ;  /* 0x8000001c040d7e21 */ /* 0x004fe40008010000 */
[----:B------:R-:W2:Y:S02]  /*bb70*/  LDL.LU R4, [R1+0x478] ;  /* 0x0004780001047983 */ /* 0x000ea40000300800 */
[----:B0-----:R-:W-:Y:S01]  /*bb80*/  FMUL.FTZ R0, R13, UR16 ;  /* 0x000000100d007c20 */ /* 0x001fe20008410000 */
[----:B-1----:R-:W-:Y:S01]  /*bb90*/  FADD.FTZ R12, R12, 1 ;  /* 0x3f8000000c0c7421 */ /* 0x002fe20000010000 */
[----:B----4-:R-:W-:Y:S02]  /*bba0*/  FADD.FTZ R13, R3, -UR28 ;  /* 0x8000001c030d7e21 */ /* 0x010fe40008010000 */
[----:B------:R-:W4:Y:S03]  /*bbb0*/  LDL.LU R3, [R1+0x47c] ;  /* 0x00047c0001037983 */ /* 0x000f260000300800 */
        /* <DEDUP_REMOVED lines=17> */
[----:B0-----:R-:W4:Y:S01]  /*bcd0*/  LDL.LU R0, [R1+0x2dc] ;  /* 0x0002dc0001007983 */ /* 0x001f220000300800 */
[----:B------:R-:W-:Y:S01]  /*bce0*/  FMUL.FTZ R36, R36, R12 ;  /* 0x0000000c24247220 */ /* 0x000fe20000410000 */
[----:B------:R-:W-:-:S06]  /*bcf0*/  FMUL.FTZ R12, R10, -1.4426950216293334961 ;  /* 0xbfb8aa3b0a0c7820 */ /* 0x000fcc0000410000 */
[----:B------:R-:W0:Y:S01]  /*bd00*/  MUFU.EX2 R12, R12 ;  /* 0x0000000c000c7308 */ /* 0x000e220000000800 */
[----:B------:R-:W-:Y:S02]  /*bd10*/  FMUL.FTZ R29, R45, R29 ;  /* 0x0000001d2d1d7220 */ /* 0x000fe40000410000 */
[----:B------:R-:W4:Y:S01]  /*bd20*/  LDL.LU R45, [R1+0x498] ;  /* 0x00049800012d7983 */ /* 0x000f220000300800 */
[----:B0-----:R-:W-:-:S06]  /*bd30*/  FADD.FTZ R12, R12, 1 ;  /* 0x3f8000000c0c7421 */ /* 0x001fcc0000010000 */
[----:B------:R-:W3:Y:S01]  /*bd40*/  MUFU.RCP R12, R12 ;  /* 0x0000000c000c7308 */ /* 0x000ee20000001000 */
[----:B------:R0:W-:Y:S01]  /*bd50*/  STL [R1+0x4e8], R25 ;  /* 0x0004e81901007387 */ /* 0x0001e20000100800 */
[----:B------:R-:W-:-:S03]  /*bd60*/  FMUL.FTZ R28, R44, R28 ;  /* 0x0000001c2c1c7220 */ /* 0x000fc60000410000 */
[----:B------:R-:W4:Y:S04]  /*bd70*/  LDL.LU R44, [R1+0x494] ;  /* 0x00049400012c7983 */ /* 0x000f280000300800 */
[----:B0-----:R-:W4:Y:S01]  /*bd80*/  LDL.LU R25, [R1+0x488] ;  /* 0x0004880001197983 */ /* 0x001f220000300800 */
[C---:B---3--:R-:W-:Y:S01]  /*bd90*/  FMUL.FTZ R13, R12.reuse, R5 ;  /* 0x000000050c0d7220 */ /* 0x048fe20000410000 */
        /* <DEDUP_REMOVED lines=10> */
[----:B------:R-:W-:-:S04]  /*be40*/  FADD.FTZ R12, -R12, 1 ;  /* 0x3f8000000c0c7421 */ /* 0x000fc80000010100 */
[----:B------:R-:W-:-:S04]  /*be50*/  FFMA.FTZ R12, R10, R12, 1 ;  /* 0x3f8000000a0c7423 */ /* 0x000fc8000001000c */
[----:B------:R-:W-:Y:S01]  /*be60*/  FMUL.FTZ R35, R35, R12 ;  /* 0x0000000c23237220 */ /* 0x000fe20000410000 */
[----:B--2---:R-:W-:-:S04]  /*be70*/  FADD.FTZ R33, R4, -UR28 ;  /* 0x8000001c04217e21 */ /* 0x004fc80008010000 */
[----:B------:R-:W-:-:S04]  /*be80*/  FMUL.FTZ R4, R33, UR16 ;  /* 0x0000001021047c20 */ /* 0x000fc80008410000 */
[----:B------:R-:W-:-:S04]  /*be90*/  FFMA.FTZ R10, R8, R4, R6 ;  /* 0x00000004080a7223 */ /* 0x000fc80000010006 */
[----:B------:R-:W-:-:S06]  /*bea0*/  FMUL.FTZ R12, R10, -1.4426950216293334961 ;  /* 0xbfb8aa3b0a0c7820 */ /* 0x000fcc0000410000 */
[----:B------:R-:W0:Y:S02]  /*beb0*/  MUFU.EX2 R12, R12 ;  /* 0x0000000c000c7308 */ /* 0x000e240000000800 */
[----:B0-----:R-:W-:-:S06]  /*bec0*/  FADD.FTZ R12, R12, 1 ;  /* 0x3f8000000c0c7421 */ /* 0x001fcc0000010000 */
[----:B------:R-:W0:Y:S01]  /*bed0*/  MUFU.RCP R12, R12 ;  /* 0x0000000c000c7308 */ /* 0x000e220000001000 */
[----:B----4-:R-:W-:-:S04]  /*bee0*/  FADD.FTZ R33, R3, -UR28 ;  /* 0x8000001c03217e21 */ /* 0x010fc80008010000 */
[----:B------:R-:W-:Y:S01]  /*bef0*/  FMUL.FTZ R3, R33, UR16 ;  /* 0x0000001021037c20 */ /* 0x000fe20008410000 */
        /* <DEDUP_REMOVED lines=14> */
[----:B------:R-:W-:Y:S02]  /*bfe0*/  FFMA.FTZ R10, R8, R2, R6 ;  /* 0x00000002080a7223 */ /* 0x000fe40000010006 */
[----:B------:R-:W-:-:S02]  /*bff0*/  FMUL.FTZ R33, R33, R12 ;  /* 0x0000000c21217220 */ /* 0x000fc40000410000 */
        /* <DEDUP_REMOVED lines=8> */
[----:B------:R-:W-:-:S04]  /*c080*/  FFMA.FTZ R38, R10, R38, 1 ;  /* 0x3f8000000a267423 */ /* 0x000fc80000010026 */
[----:B------:R-:W-:Y:S01]  /*c090*/  FMUL.FTZ R12, R12, R38 ;  /* 0x000000260c0c7220 */ /* 0x000fe20000410000 */
[----:B------:R-:W-:-:S04]  /*c0a0*/  FFMA.FTZ R38, R9, R0, R7 ;  /* 0x0000000009267223 */ /* 0x000fc80000010007 */
[----:B------:R-:W-:-:S06]  /*c0b0*/  FMUL.FTZ R10, R38, -1.4426950216293334961 ;  /* 0xbfb8aa3b260a7820 */ /* 0x000fcc0000410000 */
[----:B------:R-:W0:Y:S02]  /*c0c0*/  MUFU.EX2 R10, R10 ;  /* 0x0000000a000a7308 */ /* 0x000e240000000800 */
[----:B0-----:R-:W-:-:S06]  /*c0d0*/  FADD.FTZ R10, R10, 1 ;  /* 0x3f8000000a0a7421 */ /* 0x001fcc0000010000 */
[----:B------:R-:W0:Y:S01]  /*c0e0*/  MUFU.RCP R39, R10 ;  /* 0x0000000a00277308 */ /* 0x000e220000001000 */
[----:B------:R-:W-:Y:S01]  /*c0f0*/  FMUL.FTZ R22, R41, R22 ;  /* 0x0000001629167220 */ /* 0x000fe20000410000 */
[----:B------:R1:W-:Y:S04]  /*c100*/  STL [R1+0x4e0], R23 ;  /* 0x0004e01701007387 */ /* 0x0003e80000100800 */
[----:B------:R2:W-:Y:S04]  /*c110*/  STL [R1+0x4bc], R18 ;  /* 0x0004bc1201007387 */ /* 0x0005e80000100800 */
[----:B-1----:R-:W3:Y:S01]  /*c120*/  LDL.LU R23, [R1+0x2f0] ;  /* 0x0002f00001177983 */ /* 0x002ee20000300800 */
[C---:B0-----:R-:W-:Y:S01]  /*c130*/  FMUL.FTZ R10, R39.reuse, R14 ;  /* 0x0000000e270a7220 */ /* 0x041fe20000410000 */
[----:B------:R-:W-:-:S02]  /*c140*/  FADD.FTZ R39, -R39, 1 ;  /* 0x3f80000027277421 */ /* 0x000fc40000010100 */
[----:B------:R0:W-:Y:S02]  /*c150*/  STL [R1+0x4dc], R22 ;  /* 0x0004dc1601007387 */ /* 0x0001e40000100800 */
[----:B------:R-:W-:Y:S02]  /*c160*/  FFMA.FTZ R39, R38, R39, 1 ;  /* 0x3f80000026277423 */ /* 0x000fe40000010027 */
[----:B--2---:R-:W2:Y:S01]  /*c170*/  LDL.LU R18, [R1+0x458] ;  /* 0x0004580001127983 */ /* 0x004ea20000300800 */
[----:B------:R-:W-:-:S03]  /*c180*/  FADD.FTZ R41, R15, R40 ;  /* 0x000000280f297221 */ /* 0x000fc60000010000 */
[----:B------:R1:W-:Y:S04]  /*c190*/  STL [R1+0x4d8], R21 ;  /* 0x0004d81501007387 */ /* 0x0003e80000100800 */
[----:B0-----:R-:W4:Y:S01]  /*c1a0*/  LDL.LU R22, [R1+0x2e4] ;  /* 0x0002e40001167983 */ /* 0x001f220000300800 */
[----:B------:R-:W-:Y:S01]  /*c1b0*/  FMUL.FTZ R10, R10, R39 ;  /* 0x000000270a0a7220 */ /* 0x000fe20000410000 */
[-C--:B------:R-:W-:Y:S02]  /*c1c0*/  FFMA.FTZ R39, R19, R40.reuse, R45 ;  /* 0x0000002813277223 */ /* 0x080fe4000001002d */
[----:B------:R-:W4:Y:S01]  /*c1d0*/  LDL.LU R14, [R1+0x2d8] ;  /* 0x0002d800010e7983 */ /* 0x000f220000300800 */
[----:B------:R-:W-:-:S03]  /*c1e0*/  FMUL.FTZ R40, R8, R40 ;  /* 0x0000002808287220 */ /* 0x000fc60000410000 */
[----:B-1----:R-:W4:Y:S04]  /*c1f0*/  LDL.LU R21, [R1+0x454] ;  /* 0x0004540001157983 */ /* 0x002f280000300800 */
[----:B------:R0:W-:Y:S01]  /*c200*/  STL [R1+0x4d4], R20 ;  /* 0x0004d41401007387 */ /* 0x0001e20000100800 */
[----:B------:R-:W-:-:S03]  /*c210*/  FFMA.FTZ R45, R19, R40, R25 ;  /* 0x00000028132d7223 */ /* 0x000fc60000010019 */
[----:B------:R-:W4:Y:S01]  /*c220*/  LDL.LU R15, [R1+0x2cc] ;  /* 0x0002cc00010f7983 */ /* 0x000f220000300800 */
[----:B------:R-:W-:-:S03]  /*c230*/  FADD.FTZ R42, R42, R44 ;  /* 0x0000002c2a2a7221 */ /* 0x000fc60000010000 */
[----:B------:R-:W4:Y:S04]  /*c240*/  LDL.LU R19, [R1+0x43c] ;  /* 0x00043c0001137983 */ /* 0x000f280000300800 */
[----:B0-----:R-:W4:Y:S01]  /*c250*/  LDL.LU R20, [R1+0x448] ;  /* 0x0004480001147983 */ /* 0x001f220000300800 */
[----:B------:R-:W-:Y:S01]  /*c260*/  FADD.FTZ R38, R17, R27 ;  /* 0x0000001b11267221 */ /* 0x000fe20000010000 */
[-C--:B------:R-:W-:Y:S01]  /*c270*/  FFMA.FTZ R43, R16, R27.reuse, R43 ;  /* 0x0000001b102b7223 */ /* 0x080fe2000001002b */
[----:B------:R-:W-:Y:S01]  /*c280*/  FMUL.FTZ R44, R9, R27 ;  /* 0x0000001b092c7220 */ /* 0x000fe20000410000 */
[----:B------:R-:W4:Y:S04]  /*c290*/  LDL.LU R17, [R1+0x2c0] ;  /* 0x0002c00001117983 */ /* 0x000f280000300800 */
[----:B------:R-:W4:Y:S01]  /*c2a0*/  LDL.LU R27, [R1+0x438] ;  /* 0x00043800011b7983 */ /* 0x000f220000300800 */
[----:B------:R-:W-:Y:S01]  /*c2b0*/  FADD.FTZ R40, R42, R40 ;  /* 0x000000282a287221 */ /* 0x000fe20000010000 */
[----:B------:R-:W-:-:S02]  /*c2c0*/  FFMA.FTZ R45, R16, R44, R45 ;  /* 0x0000002c102d7223 */ /* 0x000fc4000001002d */
[----:B------:R-:W4:Y:S01]  /*c2d0*/  LDL.LU R16, [R1+0x2b8] ;  /* 0x0002b80001107983 */ /* 0x000f220000300800 */
[----:B------:R-:W-:-:S03]  /*c2e0*/  FADD.FTZ R44, R44, R40 ;  /* 0x000000282c2c7221 */ /* 0x000fc60000010000 */
[----:B------:R-:W4:Y:S01]  /*c2f0*/  LDL.LU R25, [R1+0x28c] ;  /* 0x00028c0001197983 */ /* 0x000f220000300800 */
[-C--:B---3--:R-:W-:Y:S01]  /*c300*/  FMUL.FTZ R42, R8, R23.reuse ;  /* 0x00000017082a7220 */ /* 0x088fe20000410000 */
[----:B------:R-:W-:Y:S01]  /*c310*/  FADD.FTZ R41, R41, R23 ;  /* 0x0000001729297221 */ /* 0x000fe20000010000 */
[C---:B--2---:R-:W-:Y:S02]  /*c320*/  FFMA.FTZ R39, R18.reuse, R23, R39 ;  /* 0x0000001712277223 */ /* 0x044fe40000010027 */
[----:B------:R-:W-:Y:S01]  /*c330*/  FFMA.FTZ R45, R18, R42, R45 ;  /* 0x0000002a122d7223 */ /* 0x000fe2000001002d */
[----:B------:R-:W2:Y:S01]  /*c340*/  LDL.LU R23, [R1+0x430] ;  /* 0x0004300001177983 */ /* 0x000ea20000300800 */
[----:B------:R-:W-:-:S03]  /*c350*/  FADD.FTZ R42, R44, R42 ;  /* 0x0000002a2c2a7221 */ /* 0x000fc60000010000 */
[----:B------:R-:W3:Y:S01]  /*c360*/  LDL.LU R18, [R1+0x2ac] ;  /* 0x0002ac0001127983 */ /* 0x000ee20000300800 */
[----:B----4-:R-:W-:Y:S01]  /*c370*/  FMUL.FTZ R40, R9, R22 ;  /* 0x0000001609287220 */ /* 0x010fe20000410000 */
[----:B------:R-:W-:Y:S01]  /*c380*/  FADD.FTZ R38, R38, R22 ;  /* 0x0000001626267221 */ /* 0x000fe20000010000 */
[----:B------:R-:W-:Y:S01]  /*c390*/  FMUL.FTZ R44, R8, R14 ;  /* 0x0000000e082c7220 */ /* 0x000fe20000410000 */
[C---:B------:R-:W-:Y:S01]  /*c3a0*/  FFMA.FTZ R43, R21.reuse, R22, R43 ;  /* 0x00000016152b7223 */ /* 0x040fe2000001002b */
[----:B------:R-:W-:Y:S01]  /*c3b0*/  FFMA.FTZ R45, R21, R40, R45 ;  /* 0x00000028152d7223 */ /* 0x000fe2000001002d */
[----:B------:R-:W4:Y:S01]  /*c3c0*/  LDL.LU R22, [R1+0x400] ;  /* 0x0004000001167983 */ /* 0x000f220000300800 */
[----:B------:R-:W-:-:S03]  /*c3d0*/  FADD.FTZ R40, R40, R42 ;  /* 0x0000002a28287221 */ /* 0x000fc60000010000 */
[----:B------:R-:W4:Y:S01]  /*c3e0*/  LDL.LU R21, [R1+0x2a8] ;  /* 0x0002a80001157983 */ /* 0x000f220000300800 */
[----:B------:R-:W-:Y:S01]  /*c3f0*/  FADD.FTZ R41, R41, R14 ;  /* 0x0000000e29297221 */ /* 0x000fe20000010000 */
[-C--:B------:R-:W-:Y:S01]  /*c400*/  FMUL.FTZ R42, R9, R15.reuse ;  /* 0x0000000f092a7220 */ /* 0x080fe20000410000 */
[----:B------:R-:W-:Y:S01]  /*c410*/  FADD.FTZ R38, R38, R15 ;  /* 0x0000000f26267221 */ /* 0x000fe20000010000 */
[C---:B------:R-:W-:Y:S02]  /*c420*/  FFMA.FTZ R43, R19.reuse, R15, R43 ;  /* 0x0000000f132b7223 */ /* 0x040fe4000001002b */
[----:B------:R-:W4:Y:S01]  /*c430*/  LDL.LU R15, [R1+0x3e0] ;  /* 0x0003e000010f7983 */ /* 0x000f220000300800 */
[C---:B------:R-:W-:Y:S01]  /*c440*/  FFMA.FTZ R39, R20.reuse, R14, R39 ;  /* 0x0000000e14277223 */ /* 0x040fe20000010027 */
[----:B------:R-:W-:Y:S02]  /*c450*/  FFMA.FTZ R45, R20, R44, R45 ;  /* 0x0000002c142d7223 */ /* 0x000fe4000001002d */
[----:B------:R-:W4:Y:S04]  /*c460*/  LDL.LU R14, [R1+0x3e4] ;  /* 0x0003e400010e7983 */ /* 0x000f280000300800 */
[----:B------:R-:W4:Y:S01]  /*c470*/  LDL.LU R20, [R1+0x2a0] ;  /* 0x0002a00001147983 */ /* 0x000f220000300800 */
[----:B------:R-:W-:Y:S01]  /*c480*/  FFMA.FTZ R45, R19, R42, R45 ;  /* 0x0000002a132d7223 */ /* 0x000fe2000001002d */
[----:B------:R-:W-:-:S02]  /*c490*/  FADD.FTZ R44, R40, R44 ;  /* 0x0000002c282c7221 */ /* 0x000fc40000010000 */
[----:B------:R-:W4:Y:S01]  /*c4a0*/  LDL.LU R19, [R1+0x29c] ;  /* 0x00029c0001137983 */ /* 0x000f220000300800 */
[-C--:B------:R-:W-:Y:S01]  /*c4b0*/  FMUL.FTZ R40, R8, R17.reuse ;  /* 0x0000001108287220 */ /* 0x080fe20000410000 */
[----:B------:R-:W-:Y:S01]  /*c4c0*/  FFMA.FTZ R39, R27, R17, R39 ;  /* 0x000000111b277223 */ /* 0x000fe20000010027 */
[----:B------:R-:W-:Y:S02]  /*c4d0*/  FADD.FTZ R41, R41, R17 ;  /* 0x0000001129297221 */ /* 0x000fe40000010000 */
[----:B------:R-:W4:Y:S01]  /*c4e0*/  LDL.LU R17, [R1+0x3c4] ;  /* 0x0003c40001117983 */ /* 0x000f220000300800 */
[----:B------:R-:W-:Y:S01]  /*c4f0*/  FADD.FTZ R42, R42, R44 ;  /* 0x0000002c2a2a7221 */ /* 0x000fe20000010000 */
[----:B------:R-:W-:Y:S01]  /*c500*/  FFMA.FTZ R45, R27, R40, R45 ;  /* 0x000000281b2d7223 */ /* 0x000fe2000001002d */
[----:B------:R-:W-:Y:S01]  /*c510*/  FMUL.FTZ R44, R9, R16 ;  /* 0x00000010092c7220 */ /* 0x000fe20000410000 */
[----:B------:R-:W-:Y:S01]  /*c520*/  FADD.FTZ R38, R38, R16 ;  /* 0x0000001026267221 */ /* 0x000fe20000010000 */
[----:B------:R-:W-:Y:S01]  /*c530*/  FADD.FTZ R40, R42, R40 ;  /* 0x000000282a287221 */ /* 0x000fe20000010000 */
[----:B------:R-:W4:Y:S01]  /*c540*/  LDL.LU R27, [R1+0x288] ;  /* 0x00028800011b7983 */ /* 0x000f220000300800 */
[C---:B--2---:R-:W-:Y:S01]  /*c550*/  FFMA.FTZ R45, R23.reuse, R44, R45 ;  /* 0x0000002c172d7223 */ /* 0x044fe2000001002d */
[----:B------:R-:W-:Y:S01]  /*c560*/  FFMA.FTZ R43, R23, R16, R43 ;  /* 0x00000010172b7223 */ /* 0x000fe2000001002b */
[----:B---3--:R-:W-:Y:S01]  /*c570*/  FMUL.FTZ R42, R8, R18 ;  /* 0x00000012082a7220 */ /* 0x008fe20000410000 */
[----:B------:R-:W2:Y:S01]  /*c580*/  LDL.LU R16, [R1+0x3c0] ;  /* 0x0003c00001107983 */ /* 0x000ea20000300800 */
[----:B------:R-:W-:Y:S01]  /*c590*/  FADD.FTZ R44, R44, R40 ;  /* 0x000000282c2c7221 */ /* 0x000fe20000010000 */
[----:B------:R-:W-:-:S02]  /*c5a0*/  FADD.FTZ R41, R41, R18 ;  /* 0x0000001229297221 */ /* 0x000fc40000010000 */
[----:B------:R-:W3:Y:S01]  /*c5b0*/  LDL.LU R23, [R1+0x284] ;  /* 0x0002840001177983 */ /* 0x000ee20000300800 */
[C---:B----4-:R-:W-:Y:S01]  /*c5c0*/  FFMA.FTZ R45, R22.reuse, R42, R45 ;  /* 0x0000002a162d7223 */ /* 0x050fe2000001002d */
[----:B------:R-:W-:Y:S01]  /*c5d0*/  FFMA.FTZ R39, R22, R18, R39 ;  /* 0x0000001216277223 */ /* 0x000fe20000010027 */
[----:B------:R-:W-:Y:S01]  /*c5e0*/  FMUL.FTZ R40, R9, R21 ;  /* 0x0000001509287220 */ /* 0x000fe20000410000 */
[----:B------:R-:W4:Y:S01]  /*c5f0*/  LDL.LU R18, [R1+0x3a8] ;  /* 0x0003a80001127983 */ /* 0x000f220000300800 */
[----:B------:R-:W-:-:S03]  /*c600*/  FADD.FTZ R42, R44, R42 ;  /* 0x0000002a2c2a7221 */ /* 0x000fc60000010000 */
[----:B------:R-:W4:Y:S01]  /*c610*/  LDL.LU R22, [R1+0x280] ;  /* 0x0002800001167983 */ /* 0x000f220000300800 */
[----:B------:R-:W-:Y:S01]  /*c620*/  FADD.FTZ R42, R40, R42 ;  /* 0x0000002a282a7221 */ /* 0x000fe20000010000 */
[----:B------:R-:W-:Y:S01]  /*c630*/  FADD.FTZ R38, R38, R21 ;  /* 0x0000001526267221 */ /* 0x000fe20000010000 */
[C---:B------:R-:W-:Y:S01]  /*c640*/  FFMA.FTZ R45, R14.reuse, R40, R45 ;  /* 0x000000280e2d7223 */ /* 0x040fe2000001002d */
[----:B------:R-:W-:Y:S02]  /*c650*/  FFMA.FTZ R43, R14, R21, R43 ;  /* 0x000000150e2b7223 */ /* 0x000fe4000001002b */
[----:B------:R-:W4:Y:S01]  /*c660*/  LDL.LU R14, [R1+0x38c] ;  /* 0x00038c00010e7983 */ /* 0x000f220000300800 */
[-C--:B------:R-:W-:Y:S01]  /*c670*/  FMUL.FTZ R44, R8, R20.reuse ;  /* 0x00000014082c7220 */ /* 0x080fe20000410000 */
[C---:B------:R-:W-:Y:S02]  /*c680*/  FFMA.FTZ R39, R15.reuse, R20, R39 ;  /* 0x000000140f277223 */ /* 0x040fe40000010027 */
[----:B------:R-:W4:Y:S01]  /*c690*/  LDL.LU R21, [R1+0x238] ;  /* 0x0002380001157983 */ /* 0x000f220000300800 */
[----:B------:R-:W-:Y:S01]  /*c6a0*/  FFMA.FTZ R45, R15, R44, R45 ;  /* 0x0000002c0f2d7223 */ /* 0x000fe2000001002d */
[----:B------:R-:W-:-:S02]  /*c6b0*/  FMUL.FTZ R40, R9, R19 ;  /* 0x0000001309287220 */ /* 0x000fc40000410000 */
[----:B------:R-:W4:Y:S01]  /*c6c0*/  LDL.LU R15, [R1+0x37c] ;  /* 0x00037c00010f7983 */ /* 0x000f220000300800 */
[----:B------:R-:W-:Y:S01]  /*c6d0*/  FADD.FTZ R41, R41, R20 ;  /* 0x0000001429297221 */ /* 0x000fe20000010000 */
[C---:B------:R-:W-:Y:S01]  /*c6e0*/  FFMA.FTZ R43, R17.reuse, R19, R43 ;  /* 0x00000013112b7223 */ /* 0x040fe2000001002b */
[----:B------:R-:W-:Y:S01]  /*c6f0*/  FFMA.FTZ R45, R17, R40, R45 ;  /* 0x00000028112d7223 */ /* 0x000fe2000001002d */
[----:B------:R-:W4:Y:S04]  /*c700*/  LDL.LU R20, [R1+0x374] ;  /* 0x0003740001147983 */ /* 0x000f280000300800 */
[----:B------:R-:W4:Y:S01]  /*c710*/  LDL.LU R17, [R1+0x23c] ;  /* 0x00023c0001117983 */ /* 0x000f220000300800 */
[----:B------:R-:W-:-:S03]  /*c720*/  FADD.FTZ R38, R38, R19 ;  /* 0x0000001326267221 */ /* 0x000fc60000010000 */
[----:B------:R-:W4:Y:S01]  /*c730*/  LDL.LU R19, [R1+0x370] ;  /* 0x0003700001137983 */ /* 0x000f220000300800 */
[----:B------:R-:W-:Y:S01]  /*c740*/  FADD.FTZ R42, R42, R44 ;  /* 0x0000002c2a2a7221 */ /* 0x000fe20000010000 */
[----:B------:R-:W-:-:S03]  /*c750*/  FMUL.FTZ R44, R8, R25 ;  /* 0x00000019082c7220 */ /* 0x000fc60000410000 */
[----:B------:R-:W-:Y:S01]  /*c760*/  FADD.FTZ R42, R40, R42 ;  /* 0x0000002a282a7221 */ /* 0x000fe20000010000 */
[----:B------:R-:W-:-:S03]  /*c770*/  FMUL.FTZ R40, R9, R27 ;  /* 0x0000001b09287220 */ /* 0x000fc60000410000 */
[----:B------:R-:W-:-:S04]  /*c780*/  FADD.FTZ R42, R42, R44 ;  /* 0x0000002c2a2a7221 */ /* 0x000fc80000010000 */
[----:B------:R-:W-:Y:S01]  /*c790*/  FADD.FTZ R42, R40, R42 ;  /* 0x0000002a282a7221 */ /* 0x000fe20000010000 */
[----:B--2---:R-:W-:Y:S01]  /*c7a0*/  FFMA.FTZ R45, R16, R44, R45 ;  /* 0x0000002c102d7223 */ /* 0x004fe2000001002d */
[----:B---3--:R-:W-:-:S04]  /*c7b0*/  FMUL.FTZ R44, R8, R23 ;  /* 0x00000017082c7220 */ /* 0x008fc80000410000 */
[----:B------:R-:W-:Y:S01]  /*c7c0*/  FADD.FTZ R42, R42, R44 ;  /* 0x0000002c2a2a7221 */ /* 0x000fe20000010000 */
[----:B----4-:R-:W-:Y:S01]  /*c7d0*/  FFMA.FTZ R45, R18, R40, R45 ;  /* 0x00000028122d7223 */ /* 0x010fe2000001002d */
[----:B------:R-:W-:Y:S01]  /*c7e0*/  FMUL.FTZ R40, R9, R22 ;  /* 0x0000001609287220 */ /* 0x000fe20000410000 */
[----:B------:R-:W-:Y:S02]  /*c7f0*/  FFMA.FTZ R39, R16, R25, R39 ;  /* 0x0000001910277223 */ /* 0x000fe40000010027 */
[----:B------:R-:W2:Y:S01]  /*c800*/  LDL.LU R16, [R1+0x258] ;  /* 0x0002580001107983 */ /* 0x000ea20000300800 */
[----:B------:R-:W-:Y:S01]  /*c810*/  FADD.FTZ R42, R40, R42 ;  /* 0x0000002a282a7221 */ /* 0x000fe20000010000 */
[----:B------:R-:W-:Y:S01]  /*c820*/  FFMA.FTZ R45, R14, R44, R45 ;  /* 0x0000002c0e2d7223 */ /* 0x000fe2000001002d */
[----:B------:R-:W-:-:S03]  /*c830*/  FMUL.FTZ R44, R8, R21 ;  /* 0x00000015082c7220 */ /* 0x000fc60000410000 */
[----:B------:R-:W-:Y:S01]  /*c840*/  FFMA.FTZ R45, R15, R40, R45 ;  /* 0x000000280f2d7223 */ /* 0x000fe2000001002d */
[----:B------:R-:W-:-:S03]  /*c850*/  FADD.FTZ R42, R42, R44 ;  /* 0x0000002c2a2a7221 */ /* 0x000fc60000010000 */
[----:B------:R-:W-:Y:S01]  /*c860*/  FFMA.FTZ R45, R20, R44, R45 ;  /* 0x0000002c142d7223 */ /* 0x000fe2000001002d */
[----:B------:R-:W-:-:S04]  /*c870*/  FMUL.FTZ R40, R9, R17 ;  /* 0x0000001109287220 */ /* 0x000fc80000410000 */
[----:B------:R-:W-:Y:S01]  /*c880*/  FFMA.FTZ R45, R19, R40, R45 ;  /* 0x00000028132d7223 */ /* 0x000fe2000001002d */
[----:B------:R-:W-:Y:S02]  /*c890*/  FADD.FTZ R42, R40, R42 ;  /* 0x0000002a282a7221 */ /* 0x000fe40000010000 */
[----:B------:R-:W3:Y:S01]  /*c8a0*/  LDL.LU R40, [R1+0x360] ;  /* 0x0003600001287983 */ /* 0x000ee20000300800 */
[----:B------:R-:W-:-:S03]  /*c8b0*/  FFMA.FTZ R43, R18, R27, R43 ;  /* 0x0000001b122b7223 */ /* 0x000fc6000001002b */
[----:B------:R-:W4:Y:S01]  /*c8c0*/  LDL.LU R18, [R1+0x25c] ;  /* 0x00025c0001127983 */ /* 0x000f220000300800 */
[----:B--2---:R-:W-:-:S04]  /*c8d0*/  FMUL.FTZ R44, R8, R16 ;  /* 0x00000010082c7220 */ /* 0x004fc80000410000 */
[----:B------:R-:W-:Y:S01]  /*c8e0*/  FADD.FTZ R42, R42, R44 ;  /* 0x0000002c2a2a7221 */ /* 0x000fe20000010000 */
[----:B---3--:R-:W-:Y:S02]  /*c8f0*/  FFMA.FTZ R45, R40, R44, R45 ;  /* 0x0000002c282d7223 */ /* 0x008fe4000001002d */
[----:B------:R-:W2:Y:S01]  /*c900*/  LDL.LU R44, [R1+0x35c] ;  /* 0x00035c00012c7983 */ /* 0x000ea20000300800 */
[----:B------:R-:W-:-:S03]  /*c910*/  FFMA.FTZ R39, R14, R23, R39 ;  /* 0x000000170e277223 */ /* 0x000fc60000010027 */
[----:B------:R-:W3:Y:S01]  /*c920*/  LDL.LU R14, [R1+0x260] ;  /* 0x00026000010e7983 */ /* 0x000ee20000300800 */
        /* <DEDUP_REMOVED lines=9> */
[----:B------:R-:W-:-:S03]  /*c9c0*/  FFMA.FTZ R43, R19, R17, R43 ;  /* 0x00000011132b7223 */ /* 0x000fc6000001002b */
[----:B------:R-:W4:Y:S01]  /*c9d0*/  LDL.LU R19, [R1+0x268] ;  /* 0x0002680001137983 */ /* 0x000f220000300800 */
[----:B------:R-:W-:Y:S01]  /*c9e0*/  FFMA.FTZ R43, R44, R18, R43 ;  /* 0x000000122c2b7223 */ /* 0x000fe2000001002b */
[----:B---3--:R-:W-:-:S04]  /*c9f0*/  FMUL.FTZ R44, R8, R14 ;  /* 0x0000000e082c7220 */ /* 0x008fc80000410000 */
[----:B------:R-:W-:Y:S01]  /*ca00*/  FADD.FTZ R42, R42, R44 ;  /* 0x0000002c2a2a7221 */ /* 0x000fe20000010000 */
[C---:B--2---:R-:W-:Y:S02]  /*ca10*/  FFMA.FTZ R45, R40.reuse, R44, R45 ;  /* 0x0000002c282d7223 */ /* 0x044fe4000001002d */
[----:B------:R-:W2:Y:S01]  /*ca20*/  LDL.LU R44, [R1+0x354] ;  /* 0x00035400012c7983 */ /* 0x000ea20000300800 */
[----:B------:R-:W-:Y:S01]  /*ca30*/  FFMA.FTZ R39, R40, R14, R39 ;  /* 0x0000000e28277223 */ /* 0x000fe20000010027 */
[----:B------:R-:W-:-:S04]  /*ca40*/  FMUL.FTZ R40, R9, R15 ;  /* 0x0000000f09287220 */ /* 0x000fc80000410000 */
[----:B------:R-:W-:Y:S01]  /*ca50*/  FADD.FTZ R42, R40, R42 ;  /* 0x0000002a282a7221 */ /* 0x000fe20000010000 */
[C---:B--2---:R-:W-:Y:S02]  /*ca60*/  FFMA.FTZ R45, R44.reuse, R40, R45 ;  /* 0x000000282c2d7223 */ /* 0x044fe4000001002d */
[----:B------:R-:W2:Y:S01]  /*ca70*/  LDL.LU R40, [R1+0x350] ;  /* 0x0003500001287983 */ /* 0x000ea20000300800 */
[----:B------:R-:W-:Y:S01]  /*ca80*/  FFMA.FTZ R43, R44, R15, R43 ;  /* 0x0000000f2c2b7223 */ /* 0x000fe2000001002b */
[----:B----4-:R-:W-:-:S04]  /*ca90*/  FMUL.FTZ R44, R8, R20 ;  /* 0x00000014082c7220 */ /* 0x010fc80000410000 */
[----:B------:R-:W-:Y:S01]  /*caa0*/  FADD.FTZ R42, R42, R44 ;  /* 0x0000002c2a2a7221 */ /* 0x000fe20000010000 */
[----:B------:R-:W-:Y:S01]  /*cab0*/  FADD.FTZ R38, R38, R27 ;  /* 0x0000001b26267221 */ /* 0x000fe20000010000 */
[----:B------:R-:W-:Y:S01]  /*cac0*/  FADD.FTZ R41, R41, R25 ;  /* 0x0000001929297221 */ /* 0x000fe20000010000 */
[----:B------:R-:W3:Y:S01]  /*cad0*/  LDL.LU R27, [R1+0x4e4] ;  /* 0x0004e400011b7983 */ /* 0x000ee20000300800 */
[----:B--2---:R-:W-:Y:S01]  /*cae0*/  FFMA.FTZ R45, R40, R44, R45 ;  /* 0x0000002c282d7223 */ /* 0x004fe2000001002d */
[----:B------:R-:W-:Y:S02]  /*caf0*/  FADD.FTZ R38, R38, R22 ;  /* 0x0000001626267221 */ /* 0x000fe40000010000 */
[----:B------:R-:W2:Y:S01]  /*cb00*/  LDL.LU R44, [R1+0x34c] ;  /* 0x00034c00012c7983 */ /* 0x000ea20000300800 */
[----:B------:R-:W-:Y:S01]  /*cb10*/  FFMA.FTZ R39, R40, R20, R39 ;  /* 0x0000001428277223 */ /* 0x000fe20000010027 */
[----:B------:R-:W-:Y:S01]  /*cb20*/  FMUL.FTZ R40, R9, R19 ;  /* 0x0000001309287220 */ /* 0x000fe20000410000 */
[----:B------:R-:W-:Y:S01]  /*cb30*/  FADD.FTZ R38, R38, R17 ;  /* 0x0000001126267221 */ /* 0x000fe20000010000 */
[----:B------:R-:W-:Y:S01]  /*cb40*/  FADD.FTZ R41, R41, R23 ;  /* 0x0000001729297221 */ /* 0x000fe20000010000 */
[----:B------:R-:W4:Y:S01]  /*cb50*/  LDL.LU R17, [R1+0x250] ;  /* 0x0002500001117983 */ /* 0x000f220000300800 */
[----:B------:R-:W-:-:S02]  /*cb60*/  FADD.FTZ R42, R40, R42 ;  /* 0x0000002a282a7221 */ /* 0x000fc40000010000 */
[----:B------:R-:W-:Y:S01]  /*cb70*/  FADD.FTZ R41, R41, R21 ;  /* 0x0000001529297221 */ /* 0x000fe20000010000 */
[----:B------:R-:W3:Y:S04]  /*cb80*/  LDL.LU R22, [R1+0x4dc] ;  /* 0x0004dc0001167983 */ /* 0x000ee80000300800 */
[----:B------:R-:W3:Y:S01]  /*cb90*/  LDL.LU R25, [R1+0x4e8] ;  /* 0x0004e80001197983 */ /* 0x000ee20000300800 */
[C---:B--2---:R-:W-:Y:S01]  /*cba0*/  FFMA.FTZ R45, R44.reuse, R40, R45 ;  /* 0x000000282c2d7223 */ /* 0x044fe2000001002d */
[----:B------:R-:W-:Y:S02]  /*cbb0*/  FFMA.FTZ R43, R44, R19, R43 ;  /* 0x000000132c2b7223 */ /* 0x000fe4000001002b */
[----:B------:R-:W2:Y:S01]  /*cbc0*/  LDL.LU R40, [R1+0x348] ;  /* 0x0003480001287983 */ /* 0x000ea20000300800 */
[----:B------:R-:W-:Y:S01]  /*cbd0*/  FADD.FTZ R41, R41, R16 ;  /* 0x0000001029297221 */ /* 0x000fe20000010000 */
[----:B----4-:R-:W-:-:S02]  /*cbe0*/  FMUL.FTZ R44, R8, R17 ;  /* 0x00000011082c7220 */ /* 0x010fc40000410000 */
[----:B------:R-:W4:Y:S02]  /*cbf0*/  LDL.LU R16, [R1+0x24c] ;  /* 0x00024c0001107983 */ /* 0x000f240000300800 */
[----:B------:R-:W-:Y:S01]  /*cc00*/  FADD.FTZ R42, R42, R44 ;  /* 0x0000002c2a2a7221 */ /* 0x000fe20000010000 */
[----:B------:R-:W-:Y:S01]  /*cc10*/  FADD.FTZ R38, R38, R18 ;  /* 0x0000001226267221 */ /* 0x000fe20000010000 */
[----:B------:R-:W3:Y:S04]  /*cc20*/  LDL.LU R21, [R1+0x4d8] ;  /* 0x0004d80001157983 */ /* 0x000ee80000300800 */
[----:B------:R-:W3:Y:S04]  /*cc30*/  LDL.LU R18, [R1+0x248] ;  /* 0x0002480001127983 */ /* 0x000ee80000300800 */
[----:B------:R-:W3:Y:S01]  /*cc40*/  LDL.LU R23, [R1+0x4e0] ;  /* 0x0004e00001177983 */ /* 0x000ee20000300800 */
[----:B--2---:R-:W-:-:S03]  /*cc50*/  FFMA.FTZ R45, R40, R44, R45 ;  /* 0x0000002c282d7223 */ /* 0x004fc6000001002d */
[----:B------:R-:W2:Y:S01]  /*cc60*/  LDL.LU R44, [R1+0x344] ;  /* 0x00034400012c7983 */ /* 0x000ea20000300800 */
[----:B------:R-:W-:Y:S01]  /*cc70*/  FFMA.FTZ R39, R40, R17, R39 ;  /* 0x0000001128277223 */ /* 0x000fe20000010027 */
[----:B----4-:R-:W-:-:S04]  /*cc80*/  FMUL.FTZ R40, R9, R16 ;  /* 0x0000001009287220 */ /* 0x010fc80000410000 */
[----:B------:R-:W-:Y:S01]  /*cc90*/  FADD.FTZ R42, R40, R42 ;  /* 0x0000002a282a7221 */ /* 0x000fe20000010000 */
[C---:B--2---:R-:W-:Y:S02]  /*cca0*/  FFMA.FTZ R45, R44.reuse, R40, R45 ;  /* 0x000000282c2d7223 */ /* 0x044fe4000001002d */
[----:B------:R-:W2:Y:S01]  /*ccb0*/  LDL.LU R40, [R1+0x340] ;  /* 0x0003400001287983 */ /* 0x000ea20000300800 */
[----:B------:R-:W-:Y:S01]  /*ccc0*/  FFMA.FTZ R43, R44, R16, R43 ;  /* 0x000000102c2b7223 */ /* 0x000fe2000001002b */
[----:B------:R-:W-:Y:S01]  /*ccd0*/  FADD.FTZ R41, R41, R14 ;  /* 0x0000000e29297221 */ /* 0x000fe20000010000 */
[----:B---3--:R-:W-:Y:S01]  /*cce0*/  FMUL.FTZ R44, R8, R18 ;  /* 0x00000012082c7220 */ /* 0x008fe20000410000 */
[----:B------:R-:W3:Y:S03]  /*ccf0*/  LDL.LU R14, [R1+0x244] ;  /* 0x00024400010e7983 */ /* 0x000ee60000300800 */
[----:B------:R-:W-:Y:S01]  /*cd00*/  FADD.FTZ R42, R42, R44 ;  /* 0x0000002c2a2a7221 */ /* 0x000fe20000010000 */
[----:B--2---:R-:W-:-:S02]  /*cd10*/  FFMA.FTZ R45, R40, R44, R45 ;  /* 0x0000002c282d7223 */ /* 0x004fc4000001002d */
[----:B------:R-:W2:Y:S01]  /*cd20*/  LDL.LU R44, [R1+0x33c] ;  /* 0x00033c00012c7983 */ /* 0x000ea20000300800 */
[----:B------:R-:W-:Y:S01]  /*cd30*/  FFMA.FTZ R39, R40, R18, R39 ;  /* 0x0000001228277223 */ /* 0x000fe20000010027 */
[----:B------:R-:W-:Y:S01]  /*cd40*/  FADD.FTZ R38, R38, R15 ;  /* 0x0000000f26267221 */ /* 0x000fe20000010000 */
[----:B---3--:R-:W-:Y:S01]  /*cd50*/  FMUL.FTZ R40, R9, R14 ;  /* 0x0000000e09287220 */ /* 0x008fe20000410000 */
[----:B------:R-:W3:Y:S03]  /*cd60*/  LDL.LU R15, [R1+0x240] ;  /* 0x00024000010f7983 */ /* 0x000ee60000300800 */
[----:B------:R-:W-:Y:S01]  /*cd70*/  FADD.FTZ R42, R40, R42 ;  /* 0x0000002a282a7221 */ /* 0x000fe20000010000 */
[----:B--2---:R-:W-:Y:S02]  /*cd80*/  FFMA.FTZ R45, R44, R40, R45 ;  /* 0x000000282c2d7223 */ /* 0x004fe4000001002d */
[----:B------:R-:W2:Y:S01]  /*cd90*/  LDL.LU R40, [R1+0x338] ;  /* 0x0003380001287983 */ /* 0x000ea20000300800 */
[----:B------:R-:W-:Y:S01]  /*cda0*/  FADD.FTZ R38, R38, R19 ;  /* 0x0000001326267221 */ /* 0x000fe20000010000 */
[----:B------:R-:W-:Y:S01]  /*cdb0*/  FFMA.FTZ R43, R44, R14, R43 ;  /* 0x0000000e2c2b7223 */ /* 0x000fe2000001002b */
[----:B---3--:R-:W-:Y:S01]  /*cdc0*/  FMUL.FTZ R44, R8, R15 ;  /* 0x0000000f082c7220 */ /* 0x008fe20000410000 */
[----:B------:R-:W-:Y:S01]  /*cdd0*/  FADD.FTZ R41, R41, R20 ;  /* 0x0000001429297221 */ /* 0x000fe20000010000 */
[----:B------:R-:W-:Y:S01]  /*cde0*/  FADD.FTZ R38, R38, R16 ;  /* 0x0000001026267221 */ /* 0x000fe20000010000 */
[----:B------:R-:W3:Y:S01]  /*cdf0*/  LDL.LU R19, [R1+0x4d0] ;  /* 0x0004d00001137983 */ /* 0x000ee20000300800 */
[----:B------:R-:W-:-:S02]  /*ce00*/  FADD.FTZ R42, R42, R44 ;  /* 0x0000002c2a2a7221 */ /* 0x000fc40000010000 */
[----:B------:R-:W-:Y:S01]  /*ce10*/  FADD.FTZ R38, R38, R14 ;  /* 0x0000000e26267221 */ /* 0x000fe20000010000 */
[C---:B--2---:R-:W-:Y:S01]  /*ce20*/  FFMA.FTZ R45, R40.reuse, R44, R45 ;  /* 0x0000002c282d7223 */ /* 0x044fe2000001002d */
[----:B------:R-:W2:Y:S04]  /*ce30*/  LDL.LU R14, [R1+0x4c8] ;  /* 0x0004c800010e7983 */ /* 0x000ea80000300800 */
[----:B------:R-:W4:Y:S01]  /*ce40*/  LDL.LU R44, [R1+0x334] ;  /* 0x00033400012c7983 */ /* 0x000f220000300800 */
[----:B------:R-:W-:Y:S01]  /*ce50*/  FADD.FTZ R41, R41, R17 ;  /* 0x0000001129297221 */ /* 0x000fe20000010000 */
[----:B------:R-:W-:Y:S02]  /*ce60*/  FFMA.FTZ R39, R40, R15, R39 ;  /* 0x0000000f28277223 */ /* 0x000fe40000010027 */
[----:B------:R-:W3:Y:S01]  /*ce70*/  LDL.LU R17, [R1+0x22c] ;  /* 0x00022c0001117983 */ /* 0x000ee20000300800 */
[----:B------:R-:W-:-:S03]  /*ce80*/  FADD.FTZ R41, R41, R18 ;  /* 0x0000001229297221 */ /* 0x000fc60000010000 */
[----:B------:R-:W3:Y:S01]  /*ce90*/  LDL.LU R16, [R1+0x4cc] ;  /* 0x0004cc0001107983 */ /* 0x000ee20000300800 */
[----:B------:R-:W-:-:S03]  /*cea0*/  FADD.FTZ R41, R41, R15 ;  /* 0x0000000f29297221 */ /* 0x000fc60000010000 */
[----:B------:R-:W3:Y:S04]  /*ceb0*/  LDL.LU R15, [R1+0x4c4] ;  /* 0x0004c400010f7983 */ /* 0x000ee80000300800 */
[----:B------:R-:W3:Y:S04]  /*cec0*/  LDL.LU R18, [R1+0x224] ;  /* 0x0002240001127983 */ /* 0x000ee80000300800 */
[----:B------:R-:W3:Y:S01]  /*ced0*/  LDL.LU R20, [R1+0x4d4] ;  /* 0x0004d40001147983 */ /* 0x000ee20000300800 */
[-C--:B--2---:R-:W-:Y:S01]  /*cee0*/  FMUL.FTZ R40, R9, R14.reuse ;  /* 0x0000000e09287220 */ /* 0x084fe20000410000 */
[----:B------:R-:W-:Y:S01]  /*cef0*/  FADD.FTZ R38, R38, R14 ;  /* 0x0000000e26267221 */ /* 0x000fe20000010000 */
[----:B----4-:R-:W-:-:S02]  /*cf00*/  FFMA.FTZ R43, R44, R14, R43 ;  /* 0x0000000e2c2b7223 */ /* 0x010fc4000001002b */
[----:B------:R-:W2:Y:S01]  /*cf10*/  LDL.LU R14, [R1+0x330] ;  /* 0x00033000010e7983 */ /* 0x000ea20000300800 */
[----:B------:R-:W-:Y:S01]  /*cf20*/  FFMA.FTZ R45, R44, R40, R45 ;  /* 0x000000282c2d7223 */ /* 0x000fe2000001002d */
[-C--:B---3--:R-:W-:Y:S01]  /*cf30*/  FMUL.FTZ R44, R8, R15.reuse ;  /* 0x0000000f082c7220 */ /* 0x088fe20000410000 */
[----:B------:R-:W-:Y:S01]  /*cf40*/  FADD.FTZ R41, R41, R15 ;  /* 0x0000000f29297221 */ /* 0x000fe20000010000 */
[----:B--2---:R-:W-:Y:S02]  /*cf50*/  FFMA.FTZ R39, R14, R15, R39 ;  /* 0x0000000f0e277223 */ /* 0x004fe40000010027 */
[----:B------:R-:W2:Y:S01]  /*cf60*/  LDL.LU R15, [R1+0x32c] ;  /* 0x00032c00010f7983 */ /* 0x000ea20000300800 */
[----:B------:R-:W-:Y:S01]  /*cf70*/  FADD.FTZ R42, R40, R42 ;  /* 0x0000002a282a7221 */ /* 0x000fe20000010000 */
[----:B------:R-:W-:Y:S01]  /*cf80*/  FFMA.FTZ R45, R14, R44, R45 ;  /* 0x0000002c0e2d7223 */ /* 0x000fe2000001002d */
[----:B------:R-:W-:Y:S01]  /*cf90*/  FMUL.FTZ R14, R9, R17 ;  /* 0x00000011090e7220 */ /* 0x000fe20000410000 */
[----:B------:R-:W-:Y:S01]  /*cfa0*/  FADD.FTZ R38, R38, R17 ;  /* 0x0000001126267221 */ /* 0x000fe20000010000 */
[----:B------:R-:W-:Y:S01]  /*cfb0*/  FADD.FTZ R42, R42, R44 ;  /* 0x0000002c2a2a7221 */ /* 0x000fe20000010000 */
[----:B------:R-:W-:Y:S01]  /*cfc0*/  FADD.FTZ R41, R41, R16 ;  /* 0x0000001029297221 */ /* 0x000fe20000010000 */
[----:B------:R-:W3:Y:S02]  /*cfd0*/  LDL.LU R44, [R1+0x320] ;  /* 0x00032000012c7983 */ /* 0x000ee40000300800 */
[----:B------:R-:W-:-:S02]  /*cfe0*/  FADD.FTZ R42, R14, R42 ;  /* 0x0000002a0e2a7221 */ /* 0x000fc40000010000 */
[----:B------:R-:W4:Y:S01]  /*cff0*/  LDL.LU R40, [R1+0x220] ;  /* 0x0002200001287983 */ /* 0x000f220000300800 */
[----:B--2---:R-:W-:-:S03]  /*d000*/  FFMA.FTZ R45, R15, R14, R45 ;  /* 0x0000000e0f2d7223 */ /* 0x004fc6000001002d */
[----:B------:R-:W2:Y:S01]  /*d010*/  LDL.LU R14, [R1+0x328] ;  /* 0x00032800010e7983 */ /* 0x000ea20000300800 */
[----:B------:R-:W-:Y:S01]  /*d020*/  FFMA.FTZ R43, R15, R17, R43 ;  /* 0x000000110f2b7223 */ /* 0x000fe2000001002b */
[-C--:B------:R-:W-:Y:S02]  /*d030*/  FMUL.FTZ R15, R8, R16.reuse ;  /* 0x00000010080f7220 */ /* 0x080fe40000410000 */
[----:B------:R-:W3:Y:S01]  /*d040*/  LDL.LU R17, [R1+0x4c0] ;  /* 0x0004c00001117983 */ /* 0x000ee20000300800 */
[----:B--2---:R-:W-:-:S03]  /*d050*/  FFMA.FTZ R39, R14, R16, R39 ;  /* 0x000000100e277223 */ /* 0x004fc60000010027 */
[----:B------:R-:W2:Y:S01]  /*d060*/  LDL.LU R16, [R1+0x324] ;  /* 0x0003240001107983 */ /* 0x000ea20000300800 */
[----:B------:R-:W-:Y:S01]  /*d070*/  FFMA.FTZ R45, R14, R15, R45 ;  /* 0x0000000f0e2d7223 */ /* 0x000fe2000001002d */
[----:B------:R-:W-:Y:S01]  /*d080*/  FMUL.FTZ R14, R9, R18 ;  /* 0x00000012090e7220 */ /* 0x000fe20000410000 */
[----:B------:R-:W-:Y:S01]  /*d090*/  FADD.FTZ R42, R42, R15 ;  /* 0x0000000f2a2a7221 */ /* 0x000fe20000010000 */
[----:B---3--:R-:W-:-:S03]  /*d0a0*/  FMUL.FTZ R15, R8, R17 ;  /* 0x00000011080f7220 */ /* 0x008fc60000410000 */
[----:B------:R-:W-:-:S04]  /*d0b0*/  FADD.FTZ R42, R14, R42 ;  /* 0x0000002a0e2a7221 */ /* 0x000fc80000010000 */
[----:B------:R-:W-:Y:S01]  /*d0c0*/  FADD.FTZ R42, R42, R15 ;  /* 0x0000000f2a2a7221 */ /* 0x000fe20000010000 */
[----:B--2---:R-:W-:-:S04]  /*d0d0*/  FFMA.FTZ R45, R16, R14, R45 ;  /* 0x0000000e102d7223 */ /* 0x004fc8000001002d */
[----:B------:R-:W-:Y:S02]  /*d0e0*/  FFMA.FTZ R45, R44, R15, R45 ;  /* 0x0000000f2c2d7223 */ /* 0x000fe4000001002d */
[----:B------:R-:W2:Y:S01]  /*d0f0*/  LDL.LU R15, [R1+0x31c] ;  /* 0x00031c00010f7983 */ /* 0x000ea20000300800 */
[----:B----4-:R-:W-:Y:S01]  /*d100*/  FMUL.FTZ R14, R9, R40 ;  /* 0x00000028090e7220 */ /* 0x010fe20000410000 */
[----:B------:R-:W-:Y:S01]  /*d110*/  FFMA.FTZ R43, R16, R18, R43 ;  /* 0x00000012102b7223 */ /* 0x000fe2000001002b */
[----:B------:R-:W-:Y:S01]  /*d120*/  FADD.FTZ R38, R38, R18 ;  /* 0x0000001226267221 */ /* 0x000fe20000010000 */
[----:B------:R-:W-:Y:S01]  /*d130*/  FFMA.FTZ R39, R44, R17, R39 ;  /* 0x000000112c277223 */ /* 0x000fe20000010027 */
[----:B------:R-:W-:Y:S01]  /*d140*/  FADD.FTZ R42, R14, R42 ;  /* 0x0000002a0e2a7221 */ /* 0x000fe20000010000 */
[----:B------:R-:W3:Y:S01]  /*d150*/  LDL.LU R18, [R1+0x4bc] ;  /* 0x0004bc0001127983 */ /* 0x000ee20000300800 */
[----:B------:R-:W-:-:S03]  /*d160*/  FADD.FTZ R41, R41, R17 ;  /* 0x0000001129297221 */ /* 0x000fc60000010000 */
[----:B------:R-:W4:Y:S04]  /*d170*/  LDL.LU R17, [R1+0x310] ;  /* 0x0003100001117983 */ /* 0x000f280000300800 */
[----:B------:R-:W4:Y:S01]  /*d180*/  LDL.LU R16, [R1+0x30c] ;  /* 0x00030c0001107983 */ /* 0x000f220000300800 */
[C---:B--2---:R-:W-:Y:S01]  /*d190*/  FFMA.FTZ R45, R15.reuse, R14, R45 ;  /* 0x0000000e0f2d7223 */ /* 0x044fe2000001002d */
[----:B------:R-:W-:Y:S02]  /*d1a0*/  FFMA.FTZ R43, R15, R40, R43 ;  /* 0x000000280f2b7223 */ /* 0x000fe4000001002b */
[----:B------:R-:W2:Y:S01]  /*d1b0*/  LDL.LU R14, [R1+0x318] ;  /* 0x00031800010e7983 */ /* 0x000ea20000300800 */
[----:B---3--:R-:W-:Y:S01]  /*d1c0*/  FMUL.FTZ R15, R8, R18 ;  /* 0x00000012080f7220 */ /* 0x008fe20000410000 */
[----:B------:R-:W-:-:S02]  /*d1d0*/  FADD.FTZ R41, R41, R18 ;  /* 0x0000001229297221 */ /* 0x000fc40000010000 */
[----:B------:R-:W3:Y:S01]  /*d1e0*/  LDL.LU R44, [R1+0x308] ;  /* 0x00030800012c7983 */ /* 0x000ee20000300800 */
[----:B------:R-:W-:-:S03]  /*d1f0*/  FADD.FTZ R38, R38, R40 ;  /* 0x0000002826267221 */ /* 0x000fc60000010000 */
[----:B------:R-:W3:Y:S01]  /*d200*/  LDL.LU R40, [R1+0x2f8] ;  /* 0x0002f80001287983 */ /* 0x000ee20000300800 */
[----:B--2---:R-:W-:-:S03]  /*d210*/  FFMA.FTZ R39, R14, R18, R39 ;  /* 0x000000120e277223 */ /* 0x004fc60000010027 */
[----:B------:R-:W2:Y:S01]  /*d220*/  LDL.LU R18, [R1+0x314] ;  /* 0x0003140001127983 */ /* 0x000ea20000300800 */
[----:B------:R-:W-:Y:S01]  /*d230*/  FFMA.FTZ R45, R14, R15, R45 ;  /* 0x0000000f0e2d7223 */ /* 0x000fe2000001002d */
[----:B------:R-:W-:Y:S01]  /*d240*/  FMUL.FTZ R14, R9, R19 ;  /* 0x00000013090e7220 */ /* 0x000fe20000410000 */
[----:B------:R-:W-:Y:S01]  /*d250*/  FADD.FTZ R38, R38, R19 ;  /* 0x0000001326267221 */ /* 0x000fe20000010000 */
[----:B------:R-:W-:Y:S01]  /*d260*/  FADD.FTZ R42, R42, R15 ;  /* 0x0000000f2a2a7221 */ /* 0x000fe20000010000 */
[-C--:B------:R-:W-:Y:S01]  /*d270*/  FMUL.FTZ R15, R8, R20.reuse ;  /* 0x00000014080f7220 */ /* 0x080fe20000410000 */
[----:B----4-:R-:W-:Y:S02]  /*d280*/  FFMA.FTZ R39, R17, R20, R39 ;  /* 0x0000001411277223 */ /* 0x010fe40000010027 */
[----:B------:R-:W-:-:S04]  /*d290*/  FADD.FTZ R42, R14, R42 ;  /* 0x0000002a0e2a7221 */ /* 0x000fc80000010000 */
[----:B------:R-:W-:Y:S01]  /*d2a0*/  FADD.FTZ R42, R42, R15 ;  /* 0x0000000f2a2a7221 */ /* 0x000fe20000010000 */
[----:B---3--:R-:W-:Y:S01]  /*d2b0*/  FFMA.FTZ R39, R44, R22, R39 ;  /* 0x000000162c277223 */ /* 0x008fe20000010027 */
[C---:B--2---:R-:W-:Y:S02]  /*d2c0*/  FFMA.FTZ R43, R18.reuse, R19, R43 ;  /* 0x00000013122b7223 */ /* 0x044fe4000001002b */
[----:B------:R-:W2:Y:S01]  /*d2d0*/  LDL.LU R19, [R1+0x2e0] ;  /* 0x0002e00001137983 */ /* 0x000ea20000300800 */
[----:B------:R-:W-:-:S03]  /*d2e0*/  FFMA.FTZ R45, R18, R14, R45 ;  /* 0x0000000e122d7223 */ /* 0x000fc6000001002d */
[----:B------:R-:W3:Y:S01]  /*d2f0*/  LDL.LU R18, [R1+0x2d4] ;  /* 0x0002d40001127983 */ /* 0x000ee20000300800 */
[----:B------:R-:W-:Y:S01]  /*d300*/  FFMA.FTZ R45, R17, R15, R45 ;  /* 0x0000000f112d7223 */ /* 0x000fe2000001002d */
[CC--:B------:R-:W-:Y:S02]  /*d310*/  FMUL.FTZ R14, R9.reuse, R21.reuse ;  /* 0x00000015090e7220 */ /* 0x0c0fe40000410000 */
[----:B------:R-:W4:Y:S01]  /*d320*/  LDL.LU R17, [R1+0x2d0] ;  /* 0x0002d00001117983 */ /* 0x000f220000300800 */
[C---:B------:R-:W-:Y:S01]  /*d330*/  FFMA.FTZ R43, R16.reuse, R21, R43 ;  /* 0x00000015102b7223 */ /* 0x040fe2000001002b */
[----:B------:R-:W-:Y:S01]  /*d340*/  FFMA.FTZ R45, R16, R14, R45 ;  /* 0x0000000e102d7223 */ /* 0x000fe2000001002d */
[----:B------:R-:W-:Y:S01]  /*d350*/  FMUL.FTZ R15, R8, R22 ;  /* 0x00000016080f7220 */ /* 0x000fe20000410000 */
[----:B------:R-:W4:Y:S01]  /*d360*/  LDL.LU R16, [R1+0x2c4] ;  /* 0x0002c40001107983 */ /* 0x000f220000300800 */
[----:B------:R-:W-:Y:S01]  /*d370*/  FADD.FTZ R42, R14, R42 ;  /* 0x0000002a0e2a7221 */ /* 0x000fe20000010000 */
[----:B------:R-:W-:Y:S01]  /*d380*/  FMUL.FTZ R14, R9, R23 ;  /* 0x00000017090e7220 */ /* 0x000fe20000410000 */
[----:B------:R-:W-:-:S02]  /*d390*/  FFMA.FTZ R45, R44, R15, R45 ;  /* 0x0000000f2c2d7223 */ /* 0x000fc4000001002d */
[----:B------:R-:W4:Y:S01]  /*d3a0*/  LDL.LU R44, [R1+0x2b4] ;  /* 0x0002b400012c7983 */ /* 0x000f220000300800 */
[C---:B------:R-:W-:Y:S01]  /*d3b0*/  FFMA.FTZ R43, R40.reuse, R23, R43 ;  /* 0x00000017282b7223 */ /* 0x040fe2000001002b */
[----:B------:R-:W-:Y:S02]  /*d3c0*/  FFMA.FTZ R45, R40, R14, R45 ;  /* 0x0000000e282d7223 */ /* 0x000fe4000001002d */
[----:B------:R-:W4:Y:S01]  /*d3d0*/  LDL.LU R40, [R1+0x294] ;  /* 0x0002940001287983 */ /* 0x000f220000300800 */
[----:B------:R-:W-:Y:S01]  /*d3e0*/  FADD.FTZ R41, R41, R20 ;  /* 0x0000001429297221 */ /* 0x000fe20000010000 */
[----:B------:R-:W-:-:S03]  /*d3f0*/  FADD.FTZ R42, R42, R15 ;  /* 0x0000000f2a2a7221 */ /* 0x000fc60000010000 */
[----:B------:R-:W-:Y:S01]  /*d400*/  FADD.FTZ R41, R41, R22 ;  /* 0x0000001629297221 */ /* 0x000fe20000010000 */
[----:B------:R-:W-:Y:S01]  /*d410*/  FMUL.FTZ R15, R8, R27 ;  /* 0x0000001b080f7220 */ /* 0x000fe20000410000 */
[----:B------:R-:W-:Y:S01]  /*d420*/  FADD.FTZ R42, R14, R42 ;  /* 0x0000002a0e2a7221 */ /* 0x000fe20000010000 */
[----:B------:R-:W-:Y:S01]  /*d430*/  FADD.FTZ R38, R38, R21 ;  /* 0x0000001526267221 */ /* 0x000fe20000010000 */
[----:B------:R-:W-:Y:S01]  /*d440*/  FADD.FTZ R41, R41, R27 ;  /* 0x0000001b29297221 */ /* 0x000fe20000010000 */
[----:B------:R-:W-:Y:S01]  /*d450*/  FMUL.FTZ R14, R9, R25 ;  /* 0x00000019090e7220 */ /* 0x000fe20000410000 */
[----:B------:R-:W-:Y:S01]  /*d460*/  FADD.FTZ R42, R42, R15 ;  /* 0x0000000f2a2a7221 */ /* 0x000fe20000010000 */
[----:B------:R-:W-:Y:S01]  /*d470*/  FADD.FTZ R38, R38, R23 ;  /* 0x0000001726267221 */ /* 0x000fe20000010000 */
[----:B------:R-:W4:Y:S02]  /*d480*/  LDL.LU R22, [R1+0x270] ;  /* 0x0002700001167983 */ /* 0x000f240000300800 */
[----:B------:R-:W-:-:S02]  /*d490*/  FADD.FTZ R42, R14, R42 ;  /* 0x0000002a0e2a7221 */ /* 0x000fc40000010000 */
[----:B------:R-:W4:Y:S04]  /*d4a0*/  LDL.LU R23, [R1+0x274] ;  /* 0x0002740001177983 */ /* 0x000f280000300800 */
[----:B------:R-:W4:Y:S01]  /*d4b0*/  LDL.LU R21, [R1+0x26c] ;  /* 0x00026c0001157983 */ /* 0x000f220000300800 */
[----:B--2---:R-:W-:-:S03]  /*d4c0*/  FFMA.FTZ R39, R19, R27, R39 ;  /* 0x0000001b13277223 */ /* 0x004fc60000010027 */
[----:B------:R-:W2:Y:S01]  /*d4d0*/  LDL.LU R27, [R1+0x27c] ;  /* 0x00027c00011b7983 */ /* 0x000ea20000300800 */
[----:B------:R-:W-:-:S03]  /*d4e0*/  FFMA.FTZ R45, R19, R15, R45 ;  /* 0x0000000f132d7223 */ /* 0x000fc6000001002d */
[----:B------:R-:W2:Y:S01]  /*d4f0*/  LDL.LU R19, [R1+0x278] ;  /* 0x0002780001137983 */ /* 0x000ea20000300800 */
[----:B---3--:R-:W-:Y:S01]  /*d500*/  FFMA.FTZ R45, R18, R14, R45 ;  /* 0x0000000e122d7223 */ /* 0x008fe2000001002d */
[----:B------:R-:W-:Y:S01]  /*d510*/  FMUL.FTZ R15, R8, R26 ;  /* 0x0000001a080f7220 */ /* 0x000fe20000410000 */
[----:B------:R-:W-:-:S03]  /*d520*/  FMUL.FTZ R14, R9, R24 ;  /* 0x00000018090e7220 */ /* 0x000fc60000410000 */
[C---:B----4-:R-:W-:Y:S01]  /*d530*/  FFMA.FTZ R45, R17.reuse, R15, R45 ;  /* 0x0000000f112d7223 */ /* 0x050fe2000001002d */
[----:B------:R-:W-:Y:S01]  /*d540*/  FADD.FTZ R42, R42, R15 ;  /* 0x0000000f2a2a7221 */ /* 0x000fe20000010000 */
[----:B------:R-:W-:Y:S01]  /*d550*/  FFMA.FTZ R43, R18, R25, R43 ;  /* 0x00000019122b7223 */ /* 0x000fe2000001002b */
[----:B------:R-:W-:Y:S01]  /*d560*/  FMUL.FTZ R15, R8, R28 ;  /* 0x0000001c080f7220 */ /* 0x000fe20000410000 */
[----:B------:R-:W-:Y:S01]  /*d570*/  FFMA.FTZ R45, R16, R14, R45 ;  /* 0x0000000e102d7223 */ /* 0x000fe2000001002d */
[----:B------:R-:W-:Y:S01]  /*d580*/  FFMA.FTZ R39, R17, R26, R39 ;  /* 0x0000001a11277223 */ /* 0x000fe20000010027 */
[----:B------:R-:W-:Y:S01]  /*d590*/  FADD.FTZ R42, R14, R42 ;  /* 0x0000002a0e2a7221 */ /* 0x000fe20000010000 */
[----:B------:R-:W-:Y:S01]  /*d5a0*/  FFMA.FTZ R43, R16, R24, R43 ;  /* 0x00000018102b7223 */ /* 0x000fe2000001002b */
[C---:B------:R-:W-:Y:S01]  /*d5b0*/  FFMA.FTZ R45, R44.reuse, R15, R45 ;  /* 0x0000000f2c2d7223 */ /* 0x040fe2000001002d */
[----:B------:R-:W-:Y:S01]  /*d5c0*/  FMUL.FTZ R14, R9, R29 ;  /* 0x0000001d090e7220 */ /* 0x000fe20000410000 */
[----:B------:R-:W-:-:S02]  /*d5d0*/  FFMA.FTZ R39, R44, R28, R39 ;  /* 0x0000001c2c277223 */ /* 0x000fc40000010027 */
[----:B------:R-:W3:Y:S01]  /*d5e0*/  LDL.LU R44, [R1+0x234] ;  /* 0x00023400012c7983 */ /* 0x000ee20000300800 */
[C---:B------:R-:W-:Y:S01]  /*d5f0*/  FFMA.FTZ R16, R40.reuse, R29, R43 ;  /* 0x0000001d28107223 */ /* 0x040fe2000001002b */
[----:B------:R-:W-:Y:S02]  /*d600*/  FFMA.FTZ R18, R40, R14, R45 ;  /* 0x0000000e28127223 */ /* 0x000fe4000001002d */
[----:B------:R-:W4:Y:S01]  /*d610*/  LDL.LU R40, [R1+0x230] ;  /* 0x0002300001287983 */ /* 0x000f220000300800 */
[----:B------:R-:W-:Y:S01]  /*d620*/  FADD.FTZ R15, R42, R15 ;  /* 0x0000000f2a0f7221 */ /* 0x000fe20000010000 */
[----:B------:R-:W-:-:S03]  /*d630*/  FMUL.FTZ R17, R8, R30 ;  /* 0x0000001e08117220 */ /* 0x000fc60000410000 */
[----:B------:R-:W-:Y:S01]  /*d640*/  FADD.FTZ R20, R14, R15 ;  /* 0x0000000f0e147221 */ /* 0x000fe20000010000 */
[----:B------:R-:W-:Y:S01]  /*d650*/  FMUL.FTZ R15, R9, R11 ;  /* 0x0000000b090f7220 */ /* 0x000fe20000410000 */
[----:B------:R-:W-:Y:S02]  /*d660*/  FADD.FTZ R38, R38, R25 ;  /* 0x0000001926267221 */ /* 0x000fe40000010000 */
[----:B------:R-:W-:Y:S02]  /*d670*/  FADD.FTZ R20, R20, R17 ;  /* 0x0000001114147221 */ /* 0x000fe40000010000 */
[----:B------:R-:W-:-:S04]  /*d680*/  FADD.FTZ R38, R38, R24 ;  /* 0x0000001826267221 */ /* 0x000fc80000010000 */
[----:B------:R-:W-:Y:S01]  /*d690*/  FADD.FTZ R38, R38, R29 ;  /* 0x0000001d26267221 */ /* 0x000fe20000010000 */
[----:B--2---:R-:W-:Y:S01]  /*d6a0*/  FFMA.FTZ R18, R27, R17, R18 ;  /* 0x000000111b127223 */ /* 0x004fe20000010012 */
[----:B------:R-:W-:-:S03]  /*d6b0*/  FFMA.FTZ R17, R19, R11, R16 ;  /* 0x0000000b13117223 */ /* 0x000fc60000010010 */
[----:B------:R-:W-:Y:S01]  /*d6c0*/  FFMA.FTZ R19, R19, R15, R18 ;  /* 0x0000000f13137223 */ /* 0x000fe20000010012 */
[C---:B------:R-:W-:Y:S01]  /*d6d0*/  FMUL.FTZ R16, R8.reuse, R31 ;  /* 0x0000001f08107220 */ /* 0x040fe20000410000 */
[----:B------:R-:W-:Y:S01]  /*d6e0*/  FADD.FTZ R15, R15, R20 ;  /* 0x000000140f0f7221 */ /* 0x000fe20000010000 */
[----:B------:R-:W-:Y:S02]  /*d6f0*/  FMUL.FTZ R18, R9, R32 ;  /* 0x0000002009127220 */ /* 0x000fe40000410000 */
[----:B------:R-:W-:Y:S01]  /*d700*/  FFMA.FTZ R19, R23, R16, R19 ;  /* 0x0000001017137223 */ /* 0x000fe20000010013 */
[----:B------:R-:W-:Y:S01]  /*d710*/  FFMA.FTZ R14, R27, R30, R39 ;  /* 0x0000001e1b0e7223 */ /* 0x000fe20000010027 */
[----:B------:R-:W-:Y:S01]  /*d720*/  FADD.FTZ R15, R15, R16 ;  /* 0x000000100f0f7221 */ /* 0x000fe20000010000 */
[----:B------:R-:W-:Y:S01]  /*d730*/  FMUL.FTZ R16, R8, R37 ;  /* 0x0000002508107220 */ /* 0x000fe20000410000 */
        /* <DEDUP_REMOVED lines=8> */
[----:B------:R-:W-:Y:S01]  /*d7c0*/  FFMA.FTZ R14, R21, R37, R14 ;  /* 0x00000025150e7223 */ /* 0x000fe2000001000e */
[----:B------:R-:W-:Y:S01]  /*d7d0*/  FADD.FTZ R15, R15, R16 ;  /* 0x000000100f0f7221 */ /* 0x000fe20000010000 */
[----:B---3--:R-:W-:Y:S01]  /*d7e0*/  FFMA.FTZ R19, R44, R18, R19 ;  /* 0x000000122c137223 */ /* 0x008fe20000010013 */
[-C--:B------:R-:W-:Y:S01]  /*d7f0*/  FMUL.FTZ R20, R8, R13.reuse ;  /* 0x0000000d08147220 */ /* 0x080fe20000410000 */
[----:B------:R-:W-:Y:S01]  /*d800*/  FFMA.FTZ R16, R44, R36, R17 ;  /* 0x000000242c107223 */ /* 0x000fe20000010011 */
[----:B------:R-:W-:Y:S01]  /*d810*/  FADD.FTZ R36, R11, R36 ;  /* 0x000000240b247221 */ /* 0x000fe20000010000 */
[----:B------:R-:W-:Y:S01]  /*d820*/  FADD.FTZ R15, R18, R15 ;  /* 0x0000000f120f7221 */ /* 0x000fe20000010000 */
[C---:B----4-:R-:W-:Y:S01]  /*d830*/  FFMA.FTZ R11, R40.reuse, R13, R14 ;  /* 0x0000000d280b7223 */ /* 0x050fe2000001000e */
[----:B------:R-:W-:Y:S01]  /*d840*/  FFMA.FTZ R19, R40, R20, R19 ;  /* 0x0000001428137223 */ /* 0x000fe20000010013 */
[----:B------:R-:W-:Y:S01]  /*d850*/  FMUL.FTZ R14, R9, R35 ;  /* 0x00000023090e7220 */ /* 0x000fe20000410000 */
[----:B------:R-:W-:Y:S01]  /*d860*/  FADD.FTZ R15, R15, R20 ;  /* 0x000000140f0f7221 */ /* 0x000fe20000010000 */
[----:B------:R-:W-:-:S02]  /*d870*/  FMUL.FTZ R18, R8, R34 ;  /* 0x0000002208127220 */ /* 0x000fc40000410000 */
[----:B------:R-:W-:Y:S01]  /*d880*/  FFMA.FTZ R19, R5, R14, R19 ;  /* 0x0000000e05137223 */ /* 0x000fe20000010013 */
[----:B------:R-:W-:Y:S01]  /*d890*/  FADD.FTZ R15, R14, R15 ;  /* 0x0000000f0e0f7221 */ /* 0x000fe20000010000 */
[----:B------:R-:W-:Y:S02]  /*d8a0*/  FMUL.FTZ R14, R9, R33 ;  /* 0x00000021090e7220 */ /* 0x000fe40000410000 */
[----:B------:R-:W-:Y:S01]  /*d8b0*/  FFMA.FTZ R19, R4, R18, R19 ;  /* 0x0000001204137223 */ /* 0x000fe20000010013 */
[----:B------:R-:W-:Y:S01]  /*d8c0*/  FADD.FTZ R15, R15, R18 ;  /* 0x000000120f0f7221 */ /* 0x000fe20000010000 */
[----:B------:R-:W-:Y:S01]  /*d8d0*/  FFMA.FTZ R16, R5, R35, R16 ;  /* 0x0000002305107223 */ /* 0x000fe20000010010 */
[----:B------:R-:W-:Y:S01]  /*d8e0*/  FMUL.FTZ R18, R8, R12 ;  /* 0x0000000c08127220 */ /* 0x000fe20000410000 */
[----:B------:R-:W-:Y:S01]  /*d8f0*/  FFMA.FTZ R19, R3, R14, R19 ;  /* 0x0000000e03137223 */ /* 0x000fe20000010013 */
        /* <DEDUP_REMOVED lines=26> */
.L_x_1416:
        /* <DEDUP_REMOVED lines=47> */
.L_x_1418:
[----:B------:R-:W-:Y:S05]  /*dd90*/  BSYNC.RECONVERGENT B0 ;  /* 0x0000000000007941 */ /* 0x000fea0003800200 */
.L_x_1417:
        /* <DEDUP_REMOVED lines=52> */
.L_x_1420:
[----:B------:R-:W-:Y:S05]  /*e0e0*/  BSYNC.RECONVERGENT B0 ;  /* 0x0000000000007941 */ /* 0x000fea0003800200 */
.L_x_1419:
        /* <DEDUP_REMOVED lines=26> */
[----:B------:R-:W-:Y:S01]  /*e290*/  STL [R1+0x4a8], R0 ;  /* 0x0004a80001007387 */ /* 0x000fe20000100800 */
[----:B-1----:R-:W-:Y:S01]  /*e2a0*/  FADD.FTZ R12, R24, R12 ;  /* 0x0000000c180c7221 */ /* 0x002fe20000010000 */
[----:B------:R-:W-:Y:S01]  /*e2b0*/  FADD.FTZ R13, R17, R13 ;  /* 0x0000000d110d7221 */ /* 0x000fe20000010000 */
[----:B------:R-:W-:Y:S01]  /*e2c0*/  FADD.FTZ R25, R16, R14 ;  /* 0x0000000e10197221 */ /* 0x000fe20000010000 */
[----:B------:R-:W-:Y:S01]  /*e2d0*/  FADD.FTZ R24, R27, R15 ;  /* 0x0000000f1b187221 */ /* 0x000fe20000010000 */
[----:B--2---:R-:W-:Y:S01]  /*e2e0*/  MOV R9, R6 ;  /* 0x0000000600097202 */ /* 0x004fe20000000f00 */
[----:B------:R-:W-:Y:S01]  /*e2f0*/  STL [R1+0x4b0], R3 ;  /* 0x0004b00301007387 */ /* 0x000fe20000100800 */
[----:B0-----:R-:W-:-:S02]  /*e300*/  MOV R11, R4 ;  /* 0x00000004000b7202 */ /* 0x001fc40000000f00 */
[----:B---3--:R-:W-:Y:S01]  /*e310*/  MOV R6, R37 ;  /* 0x0000002500067202 */ /* 0x008fe20000000f00 */
[----:B------:R-:W-:Y:S01]  /*e320*/  STL [R1+0x4ac], R2 ;  /* 0x0004ac0201007387 */ /* 0x000fe20000100800 */
[----:B----4-:R-:W-:Y:S01]  /*e330*/  MOV R10, R5 ;  /* 0x00000005000a7202 */ /* 0x010fe20000000f00 */
[----:B------:R-:W-:Y:S02]  /*e340*/  FADD.FTZ R32, R12, R32 ;  /* 0x000000200c207221 */ /* 0x000fe40000010000 */
[----:B------:R0:W-:Y:S01]  /*e350*/  STL [R1+0x4d4], R6 ;  /* 0x0004d40601007387 */ /* 0x0001e20000100800 */
[----:B------:R-:W-:Y:S01]  /*e360*/  MOV R8, R7 ;  /* 0x0000000700087202 */ /* 0x000fe20000000f00 */
[----:B------:R-:W-:Y:S01]  /*e370*/  FADD.FTZ R25, R25, R34 ;  /* 0x0000002219197221 */ /* 0x000fe20000010000 */
[----:B------:R-:W-:Y:S01]  /*e380*/  MOV R26, R28 ;  /* 0x0000001c001a7202 */ /* 0x000fe20000000f00 */
[----:B------:R-:W-:Y:S01]  /*e390*/  STL.64 [R1+0x248], R30 ;  /* 0x0002481e01007387 */ /* 0x000fe20000100a00 */
[----:B------:R-:W-:-:S02]  /*e3a0*/  MOV R7, R36 ;  /* 0x0000002400077202 */ /* 0x000fc40000000f00 */
[----:B------:R-:W-:Y:S01]  /*e3b0*/  MOV R5, R38 ;  /* 0x0000002600057202 */ /* 0x000fe20000000f00 */
[----:B------:R1:W-:Y:S01]  /*e3c0*/  STL [R1+0x4d8], R11 ;  /* 0x0004d80b01007387 */ /* 0x0003e20000100800 */
[----:B------:R-:W-:Y:S01]  /*e3d0*/  MOV R4, R39 ;  /* 0x0000002700047202 */ /* 0x000fe20000000f00 */
[----:B0-----:R-:W-:Y:S01]  /*e3e0*/  FADD.FTZ R6, R13, R33 ;  /* 0x000000210d067221 */ /* 0x001fe20000010000 */
[----:B------:R-:W-:Y:S01]  /*e3f0*/  FADD.FTZ R33, R32, R26 ;  /* 0x0000001a20217221 */ /* 0x000fe20000010000 */
[----:B------:R-:W0:Y:S01]  /*e400*/  LDS.128 R36, [R44+0x1400] ;  /* 0x001400002c247984 */ /* 0x000e220000000c00 */
[----:B------:R-:W-:Y:S02]  /*e410*/  MOV R0, R29 ;  /* 0x0000001d00007202 */ /* 0x000fe40000000f00 */
[----:B------:R-:W-:Y:S01]  /*e420*/  MOV R34, R6 ;  /* 0x0000000600227202 */ /* 0x000fe20000000f00 */
[----:B------:R-:W2:Y:S01]  /*e430*/  LDL.LU R32, [R1+0x24c] ;  /* 0x00024c0001207983 */ /* 0x000ea20000300800 */
[----:B------:R-:W-:Y:S01]  /*e440*/  FADD.FTZ R6, R24, R35 ;  /* 0x0000002318067221 */ /* 0x000fe20000010000 */
[----:B-1----:R-:W-:-:S02]  /*e450*/  MOV R11, R0 ;  /* 0x00000000000b7202 */ /* 0x002fc40000000f00 */
[----:B------:R-:W-:Y:S01]  /*e460*/  MOV R35, R25 ;  /* 0x0000001900237202 */ /* 0x000fe20000000f00 */
[----:B------:R-:W1:Y:S04]  /*e470*/  LDS.128 R40, [R44+0x1680] ;  /* 0x001680002c287984 */ /* 0x000e680000000c00 */
[----:B------:R-:W-:Y:S04]  /*e480*/  LDS.128 R28, [R44+0x1b80] ;  /* 0x001b80002c1c7984 */ /* 0x000fe80000000c00 */
[----:B------:R-:W-:Y:S04]  /*e490*/  LDS.128 R20, [R44+0x1e00] ;  /* 0x001e00002c147984 */ /* 0x000fe80000000c00 */
[----:B------:R-:W-:Y:S04]  /*e4a0*/  LDS.128 R16, [R44+0x2080] ;  /* 0x002080002c107984 */ /* 0x000fe80000000c00 */
[----:B------:R-:W-:Y:S04]  /*e4b0*/  LDS.128 R12, [R44+0x2300] ;  /* 0x002300002c0c7984 */ /* 0x000fe80000000c00 */
[----:B------:R-:W-:Y:S01]  /*e4c0*/  LDS.128 R24, [R44+0x2580] ;  /* 0x002580002c187984 */ /* 0x000fe20000000c00 */
[----:B------:R-:W-:-:S03]  /*e4d0*/  FADD.FTZ R34, R34, R11 ;  /* 0x0000000b22227221 */ /* 0x000fc60000010000 */
[----:B------:R-:W3:Y:S01]  /*e4e0*/  LDL.LU R11, [R1+0x4d8] ;  /* 0x0004d800010b7983 */ /* 0x000ee20000300800 */
[----:B0-----:R-:W-:Y:S02]  /*e4f0*/  MOV R3, R36 ;  /* 0x0000002400037202 */ /* 0x001fe40000000f00 */
[----:B------:R-:W-:Y:S02]  /*e500*/  MOV R2, R37 ;  /* 0x0000002500027202 */ /* 0x000fe40000000f00 */
[----:B------:R-:W-:Y:S02]  /*e510*/  MOV R0, R38 ;  /* 0x0000002600007202 */ /* 0x000fe40000000f00 */
[----:B------:R-:W-:Y:S02]  /*e520*/  MOV R45, R39 ;  /* 0x00000027002d7202 */ /* 0x000fe40000000f00 */
[----:B------:R0:W4:Y:S04]  /*e530*/  LDS.128 R36, [R44+0x1900] ;  /* 0x001900002c247984 */ /* 0x0001280000000c00 */
[----:B0-----:R-:W4:Y:S01]  /*e540*/  LDL.LU R44, [R1+0x248] ;  /* 0x00024800012c7983 */ /* 0x001f220000300800 */
[----:B--2---:R-:W-:-:S03]  /*e550*/  FADD.FTZ R32, R6, R32 ;  /* 0x0000002006207221 */ /* 0x004fc60000010000 */
[----:B------:R-:W2:Y:S01]  /*e560*/  LDL.LU R6, [R1+0x4d4] ;  /* 0x0004d40001067983 */ /* 0x000ea20000300800 */
[----:B------:R-:W-:Y:S01]  /*e570*/  FADD.FTZ R34, R34, R10 ;  /* 0x0000000a22227221 */ /* 0x000fe20000010000 */
[----:B------:R-:W-:Y:S02]  /*e580*/  FADD.FTZ R32, R32, R8 ;  /* 0x0000000820207221 */ /* 0x000fe40000010000 */
[----:B------:R0:W5:Y:S02]  /*e590*/  LDL.LU R10, [R1+0x4cc] ;  /* 0x0004cc00010a7983 */ /* 0x0001640000300800 */
[----:B------:R-:W-:Y:S02]  /*e5a0*/  FADD.FTZ R32, R32, R4 ;  /* 0x0000000420207221 */ /* 0x000fe40000010000 */
[----:B------:R0:W5:Y:S04]  /*e5b0*/  LDL.LU R8, [R1+0x4c4] ;  /* 0x0004c40001087983 */ /* 0x0001680000300800 */
[----:B------:R0:W5:Y:S01]  /*e5c0*/  LDL.LU R4, [R1+0x4b4] ;  /* 0x0004b40001047983 */ /* 0x0001620000300800 */
[----:B---3--:R-:W-:-:S03]  /*e5d0*/  FADD.FTZ R33, R33, R11 ;  /* 0x0000000b21217221 */ /* 0x008fc60000010000 */
[----:B------:R0:W5:Y:S01]  /*e5e0*/  LDL.LU R11, [R1+0x4d0] ;  /* 0x0004d000010b7983 */ /* 0x0001620000300800 */
[----:B------:R-:W-:-:S03]  /*e5f0*/  FADD.FTZ R33, R33, R7 ;  /* 0x0000000721217221 */ /* 0x000fc60000010000 */
[----:B------:R0:W5:Y:S01]  /*e600*/  LDL.LU R7, [R1+0x4c0] ;  /* 0x0004c00001077983 */ /* 0x0001620000300800 */
[----:B------:R-:W-:-:S03]  /*e610*/  FADD.FTZ R33, R33, R3 ;  /* 0x0000000321217221 */ /* 0x000fc60000010000 */
[----:B------:R0:W5:Y:S01]  /*e620*/  LDL.LU R3, [R1+0x4b0] ;  /* 0x0004b00001037983 */ /* 0x0001620000300800 */
[----:B----4-:R-:W-:-:S04]  /*e630*/  FADD.FTZ R35, R35, R44 ;  /* 0x0000002c23237221 */ /* 0x010fc80000010000 */
[----:B------:R-:W-:Y:S02]  /*e640*/  FADD.FTZ R35, R35, R9 ;  /* 0x0000000923237221 */ /* 0x000fe40000010000 */
[----:B------:R0:W5:Y:S02]  /*e650*/  LDL.LU R9, [R1+0x4c8] ;  /* 0x0004c80001097983 */ /* 0x0001640000300800 */
[----:B------:R-:W-:Y:S02]  /*e660*/  FADD.FTZ R35, R35, R5 ;  /* 0x0000000523237221 */ /* 0x000fe40000010000 */
[----:B------:R0:W5:Y:S02]  /*e670*/  LDL.LU R5, [R1+0x4b8] ;  /* 0x0004b80001057983 */ /* 0x0001640000300800 */
[----:B------:R-:W-:Y:S02]  /*e680*/  FADD.FTZ R35, R35, R0 ;  /* 0x0000000023237221 */ /* 0x000fe40000010000 */
[----:B------:R0:W5:Y:S01]  /*e690*/  LDL.LU R0, [R1+0x4a8] ;  /* 0x0004a80001007983 */ /* 0x0001620000300800 */
[----:B--2---:R-:W-:-:S03]  /*e6a0*/  FADD.FTZ R34, R34, R6 ;  /* 0x0000000622227221 */ /* 0x004fc60000010000 */
[----:B------:R0:W5:Y:S01]  /*e6b0*/  LDL.LU R6, [R1+0x4bc] ;  /* 0x0004bc0001067983 */ /* 0x0001620000300800 */
[----:B------:R-:W-:-:S03]  /*e6c0*/  FADD.FTZ R34, R34, R2 ;  /* 0x0000000222227221 */ /* 0x000fc60000010000 */
[----:B------:R0:W5:Y:S01]  /*e6d0*/  LDL.LU R2, [R1+0x4ac] ;  /* 0x0004ac0001027983 */ /* 0x0001620000300800 */
[----:B------:R-:W-:Y:S01]  /*e6e0*/  FADD.FTZ R32, R32, R45 ;  /* 0x0000002d20207221 */ /* 0x000fe20000010000 */
[----:B-1----:R-:W-:Y:S01]  /*e6f0*/  FADD.FTZ R33, R33, R40 ;  /* 0x0000002821217221 */ /* 0x002fe20000010000 */
[----:B------:R-:W-:Y:S01]  /*e700*/  FADD.FTZ R34, R34, R41 ;  /* 0x0000002922227221 */ /* 0x000fe20000010000 */
[----:B------:R-:W-:Y:S01]  /*e710*/  FADD.FTZ R35, R35, R42 ;  /* 0x0000002a23237221 */ /* 0x000fe20000010000 */
[----:B------:R-:W-:Y:S01]  /*e720*/  FADD.FTZ R32, R32, R43 ;  /* 0x0000002b20207221 */ /* 0x000fe20000010000 */
[----:B------:R-:W4:Y:S01]  /*e730*/  S2R R45, SR_TID.X ;  /* 0x00000000002d7919 */ /* 0x000f220000002100 */
        /* <DEDUP_REMOVED lines=24> */
.L_x_1422:
[----:B------:R-:W-:Y:S05]  /*e8c0*/  BSYNC.RECONVERGENT B0 ;  /* 0x0000000000007941 */ /* 0x000fea0003800200 */
.L_x_1421:
[----:B------:R-:W-:Y:S04]  /*e8d0*/  BSSY.RECONVERGENT B0, `(.L_x_1423) ;  /* 0x000001e000007945 */ /* 0x000fe80003800200 */
[----:B------:R-:W-:Y:S05]  /*e8e0*/  @P3 BRA `(.L_x_1424) ;  /* 0x0000000000703947 */ /* 0x000fea0003800000 */
[----:B-12---:R-:W1:Y:S01]  /*e8f0*/  LDC.64 R14, c[0x0][0x3f8] ;  /* 0x0000fe00ff0e7b82 */ /* 0x006e620000000a00 */
[----:B------:R-:W-:-:S05]  /*e900*/  MOV R22, UR13 ;  /* 0x0000000d00167c02 */ /* 0x000fca0008000f00 */
[----:B----4-:R-:W-:Y:S02]  /*e910*/  IMAD R23, R22, 0x28, R45 ;  /* 0x0000002816177824 */ /* 0x010fe400078e022d */
        /* <DEDUP_REMOVED lines=25> */
.L_x_1424:
[----:B------:R-:W-:Y:S05]  /*eab0*/  BSYNC.RECONVERGENT B0 ;  /* 0x0000000000007941 */ /* 0x000fea0003800200 */
.L_x_1423:
[----:B------:R-:W-:-:S09]  /*eac0*/  UISETP.GE.U32.AND UP0, UPT, UR12, 0x2, UPT ;  /* 0x000000020c00788c */ /* 0x000fd2000bf06070 */
[----:B------:R-:W-:Y:S05]  /*ead0*/  BRA.U !UP0, `(.L_x_1425) ;  /* 0x0000000d08787547 */ /* 0x000fea000b800000 */
[----:B-12---:R-:W1:Y:S01]  /*eae0*/  LDC.64 R14, c[0x0][0x3d0] ;  /* 0x0000f400ff0e7b82 */ /* 0x006e620000000a00 */
[----:B------:R-:W-:Y:S01]  /*eaf0*/  ULOP3.LUT UR5, UR4, 0x1, URZ, 0xc0, !UPT ;  /* 0x0000000104057892 */ /* 0x000fe2000f8ec0ff */
[----:B------:R-:W-:Y:S03]  /*eb00*/  BSSY.RECONVERGENT B0, `(.L_x_1426) ;  /* 0x0000023000007945 */ /* 0x000fe60003800200 */
[----:B------:R-:W-:-:S03]  /*eb10*/  UIMAD UR6, UR5, UR9, URZ ;  /* 0x00000009050672a4 */ /* 0x000fc6000f8e02ff */
[----:B------:R-:W2:Y:S01]  /*eb20*/  S2UR UR29, SR_CTAID.X ;  /* 0x00000000001d79c3 */ /* 0x000ea20000002500 */
[----:B------:R-:W-:-:S04]  /*eb30*/  UIMAD UR5, UR6, UR12, URZ ;  /* 0x0000000c060572a4 */ /* 0x000fc8000f8e02ff */
[----:B------:R-:W-:-:S03]  /*eb40*/  USHF.L.U32 UR5, UR5, 0x1, URZ ;  /* 0x0000000105057899 */ /* 0x000fc600080006ff */
[----:B------:R-:W0:Y:S03]  /*eb50*/  S2UR UR14, SR_CTAID.Y ;  /* 0x00000000000e79c3 */ /* 0x000e260000002600 */
[----:B------:R-:W-:-:S05]  /*eb60*/  MOV R13, UR5 ;  /* 0x00000005000d7c02 */ /* 0x000fca0008000f00 */
[----:B-1----:R-:W-:Y:S01]  /*eb70*/  IMAD.WIDE R14, R13, 0x4, R14 ;  /* 0x000000040d0e7825 */ /* 0x002fe200078e020e */
[----:B0-2---:R-:W-:Y:S06]  /*eb80*/  @P0 BRA `(.L_x_1427) ;  /* 0x0000000000680947 */ /* 0x005fec0003800000 */
[----:B---3--:R-:W0:Y:S01]  /*eb90*/  LDC.64 R12, c[0x0][0x3c8] ;  /* 0x0000f200ff0c7b82 */ /* 0x008e220000000a00 */
        /* <DEDUP_REMOVED lines=19> */
[----:B-1----:R-:W-:Y:S05]  /*ecd0*/  BRA.U !UP0, `(.L_x_1427) ;  /* 0x0000000108147547 */ /* 0x002fea000b800000 */
.L_x_1428:
[----:B------:R-:W2:Y:S04]  /*ece0*/  LDG.E.STRONG.GPU R12, desc[UR10][R18.64] ;  /* 0x0000000a120c7981 */ /* 0x000ea8000c1ef900 */
[----:B--2---:R-:W-:Y:S04]  /*ecf0*/  CCTL.IVALL ;  /* 0x00000000ff00798f */ /* 0x004fe80002000000 */
[----:B------:R0:W-:Y:S01]  /*ed00*/  STL [R1], R12 ;  /* 0x0000000c01007387 */ /* 0x0001e20000100800 */
[----:B------:R-:W-:-:S13]  /*ed10*/  ISETP.NE.AND P0, PT, R12, UR5, PT ;  /* 0x000000050c007c0c */ /* 0x000fda000bf05270 */
[----:B0-----:R-:W-:Y:S05]  /*ed20*/  @P0 BRA `(.L_x_1428) ;  /* 0xfffffffc00ec0947 */ /* 0x001fea000383ffff */
.L_x_1427:
[----:B------:R-:W-:Y:S05]  /*ed30*/  BSYNC.RECONVERGENT B0 ;  /* 0x0000000000007941 */ /* 0x000fea0003800200 */
.L_x_1426:
        /* <DEDUP_REMOVED lines=15> */
.L_x_1430:
[----:B------:R-:W-:Y:S02]  /*ee30*/  ISETP.NE.AND P1, PT, RZ, UR23, PT ;  /* 0x00000017ff007c0c */ /* 0x000fe4000bf25270 */
[----:B------:R-:W-:Y:S02]  /*ee40*/  MOV R13, UR6 ;  /* 0x00000006000d7c02 */ /* 0x000fe40008000f00 */
[----:B----4-:R-:W-:-:S13]  /*ee50*/  ISETP.NE.OR P1, PT, R45, RZ, !P1 ;  /* 0x000000ff2d00720c */ /* 0x010fda0004f25670 */
[----:B---3--:R-:W-:-:S06]  /*ee60*/  @!P1 IMAD.WIDE.U32 R12, R13, 0x8, R14 ;  /* 0x000000080d0c9825 */ /* 0x008fcc00078e000e */
        /* <DEDUP_REMOVED lines=28> */
[----:B------:R-:W3:Y:S01]  /*f030*/  @!P3 LDG.E.64 R18, desc[UR10][R18.64] ;  /* 0x0000000a1212b981 */ /* 0x000ee2000c1e1b00 */
[----:B------:R-:W-:-:S03]  /*f040*/  MOV R27, UR19 ;  /* 0x00000013001b7c02 */ /* 0x000fc60008000f00 */
[----:B------:R-:W4:Y:S01]  /*f050*/  @!P2 LDG.E.64 R20, desc[UR10][R20.64] ;  /* 0x0000000a1414a981 */ /* 0x000f22000c1e1b00 */
[----:B------:R-:W-:-:S04]  /*f060*/  @!P6 IMAD.WIDE.U32 R24, R25, 0x8, R14 ;  /* 0x000000081918e825 */ /* 0x000fc800078e000e */
[----:B------:R-:W-:Y:S02]  /*f070*/  @!P5 IMAD.WIDE.U32 R26, R27, 0x8, R14 ;  /* 0x000000081b1ad825 */ /* 0x000fe400078e000e */
[----:B------:R-:W4:Y:S04]  /*f080*/  @!P6 LDG.E.64 R24, desc[UR10][R24.64] ;  /* 0x0000000a1818e981 */ /* 0x000f28000c1e1b00 */
[----:B------:R-:W4:Y:S01]  /*f090*/  @!P5 LDG.E.64 R26, desc[UR10][R26.64] ;  /* 0x0000000a1a1ad981 */ /* 0x000f22000c1e1b00 */
[----:B--2--5:R-:W-:Y:S01]  /*f0a0*/  @!P1 FADD.FTZ R11, R11, R13 ;  /* 0x0000000d0b0b9221 */ /* 0x024fe20000010000 */
        /* <DEDUP_REMOVED lines=37> */
.L_x_1429:
[----:B------:R-:W-:-:S09]  /*f300*/  ULOP3.LUT UP0, UR6, UR12, 0x7, URZ, 0xc0, !UPT ;  /* 0x000000070c067892 */ /* 0x000fd2000f80c0ff */
[----:B------:R-:W-:Y:S05]  /*f310*/  BRA.U !UP0, `(.L_x_1425) ;  /* 0x0000000508687547 */ /* 0x000fea000b800000 */
[----:B------:R-:W-:Y:S02]  /*f320*/  UIADD3 UR6, UPT, UPT, UR6, -0x1, URZ ;  /* 0xffffffff06067890 */ /* 0x000fe4000fffe0ff */
[----:B------:R-:W-:Y:S02]  /*f330*/  ULOP3.LUT UP0, UR18, UR12, 0x3, URZ, 0xc0, !UPT ;  /* 0x000000030c127892 */ /* 0x000fe4000f80c0ff */
[----:B------:R-:W-:-:S09]  /*f340*/  UISETP.GE.U32.AND UP1, UPT, UR6, 0x3, UPT ;  /* 0x000000030600788c */ /* 0x000fd2000bf26070 */
[----:B------:R-:W-:Y:S05]  /*f350*/  BRA.U !UP1, `(.L_x_1431) ;  /* 0x0000000109b87547 */ /* 0x000fea000b800000 */
[----:B---3--:R-:W0:Y:S01]  /*f360*/  S2R R12, SR_CTAID.X ;  /* 0x00000000000c7919 */ /* 0x008e220000002500 */
        /* <DEDUP_REMOVED lines=8> */
[C---:B----4-:R-:W-:Y:S02]  /*f3f0*/  ISETP.NE.OR P1, PT, R45.reuse, RZ, !P1 ;  /* 0x000000ff2d00720c */ /* 0x050fe40004f25670 */
        /* <DEDUP_REMOVED lines=20> */
[----:B------:R-:W3:Y:S01]  /*f540*/  @!P0 LDG.E.64 R12, desc[UR10][R12.64] ;  /* 0x0000000a0c0c8981 */ /* 0x000ee2000c1e1b00 */
[----:B------:R-:W-:-:S04]  /*f550*/  @!P2 IMAD.WIDE.U32 R18, R19, 0x8, R14 ;  /* 0x000000081312a825 */ /* 0x000fc800078e000e */
[----:B------:R-:W-:Y:S02]  /*f560*/  @!P3 IMAD.WIDE.U32 R20, R21, 0x8, R14 ;  /* 0x000000081514b825 */ /* 0x000fe400078e000e */
[----:B------:R-:W4:Y:S04]  /*f570*/  @!P2 LDG.E.64 R18, desc[UR10][R18.64] ;  /* 0x0000000a1212a981 */ /* 0x000f28000c1e1b00 */
[----:B------:R-:W4:Y:S01]  /*f580*/  @!P3 LDG.E.64 R20, desc[UR10][R20.64] ;  /* 0x0000000a1414b981 */ /* 0x000f22000c1e1b00 */
[----:B------:R-:W-:-:S04]  /*f590*/  MOV R22, UR5 ;  /* 0x0000000500167c02 */ /* 0x000fc80008000f00 */
[----:B------:R-:W-:-:S04]  /*f5a0*/  IADD3 R22, PT, PT, R22, 0x4, RZ ;  /* 0x0000000416167810 */ /* 0x000fc80007ffe0ff */
[----:B------:R-:W-:Y:S01]  /*f5b0*/  R2UR UR5, R22 ;  /* 0x00000000160572ca */ /* 0x000fe200000e0000 */
[----:B---3-5:R-:W-:Y:S01]  /*f5c0*/  @!P0 FADD.FTZ R10, R10, R12 ;  /* 0x0000000c0a0a8221 */ /* 0x028fe20000010000 */
[----:B------:R-:W-:-:S03]  /*f5d0*/  @!P0 FADD.FTZ R11, R11, R13 ;  /* 0x0000000d0b0b8221 */ /* 0x000fc60000010000 */
[----:B--2---:R-:W-:Y:S01]  /*f5e0*/  @!P1 FADD.FTZ R10, R10, R16 ;  /* 0x000000100a0a9221 */ /* 0x004fe20000010000 */
[----:B------:R-:W-:-:S03]  /*f5f0*/  @!P1 FADD.FTZ R11, R11, R17 ;  /* 0x000000110b0b9221 */ /* 0x000fc60000010000 */
[----:B----4-:R-:W-:Y:S01]  /*f600*/  @!P2 FADD.FTZ R10, R10, R18 ;  /* 0x000000120a0aa221 */ /* 0x010fe20000010000 */
[----:B------:R-:W-:-:S03]  /*f610*/  @!P2 FADD.FTZ R11, R11, R19 ;  /* 0x000000130b0ba221 */ /* 0x000fc60000010000 */
[----:B------:R-:W-:Y:S01]  /*f620*/  @!P3 FADD.FTZ R10, R10, R20 ;  /* 0x000000140a0ab221 */ /* 0x000fe20000010000 */
[----:B------:R-:W-:-:S07]  /*f630*/  @!P3 FADD.FTZ R11, R11, R21 ;  /* 0x000000150b0bb221 */ /* 0x000fce0000010000 */
.L_x_1431:
[----:B------:R-:W-:Y:S05]  /*f640*/  BRA.U !UP0, `(.L_x_1425) ;  /* 0x00000001089c7547 */ /* 0x000fea000b800000 */
[----:B------:R-:W0:Y:S01]  /*f650*/  S2R R19, SR_CTAID.X ;  /* 0x0000000000137919 */ /* 0x000e220000002500 */
[----:B------:R-:W-:Y:S02]  /*f660*/  UISETP.NE.AND UP0, UPT, UR18, 0x1, UPT ;  /* 0x000000011200788c */ /* 0x000fe4000bf05270 */
[----:B------:R-:W-:-:S07]  /*f670*/  ULOP3.LUT UR6, UR12, 0x1, URZ, 0xc0, !UPT ;  /* 0x000000010c067892 */ /* 0x000fce000f8ec0ff */
[----:B------:R-:W-:Y:S05]  /*f680*/  BRA.U !UP0, `(.L_x_1432) ;  /* 0x0000000108587547 */ /* 0x000fea000b800000 */
[----:B------:R-:W1:Y:S01]  /*f690*/  S2R R13, SR_CTAID.X ;  /* 0x00000000000d7919 */ /* 0x000e620000002500 */
[----:B------:R-:W-:Y:S01]  /*f6a0*/  MOV R18, UR5 ;  /* 0x0000000500127c02 */ /* 0x000fe20008000f00 */
[----:B---3--:R-:W2:Y:S01]  /*f6b0*/  S2R R12, SR_CTAID.Y ;  /* 0x00000000000c7919 */ /* 0x008ea20000002600 */
[----:B-1----:R-:W-:Y:S02]  /*f6c0*/  ISETP.NE.AND P0, PT, R13, UR5, PT ;  /* 0x000000050d007c0c */ /* 0x002fe4000bf05270 */
[----:B------:R-:W-:Y:S02]  /*f6d0*/  IADD3 R13, PT, PT, R18, 0x1, RZ ;  /* 0x00000001120d7810 */ /* 0x000fe40007ffe0ff */
[----:B----4-:R-:W-:Y:S02]  /*f6e0*/  ISETP.NE.OR P1, PT, R45, RZ, !P0 ;  /* 0x000000ff2d00720c */ /* 0x010fe40004725670 */
        /* <DEDUP_REMOVED lines=12> */
[----:B---3-5:R-:W-:Y:S01]  /*f7b0*/  @!P1 FADD.FTZ R10, R10, R16 ;  /* 0x000000100a0a9221 */ /* 0x028fe20000010000 */
[----:B------:R-:W-:-:S03]  /*f7c0*/  @!P1 FADD.FTZ R11, R11, R17 ;  /* 0x000000110b0b9221 */ /* 0x000fc60000010000 */
[----:B--2---:R-:W-:Y:S01]  /*f7d0*/  @!P0 FADD.FTZ R10, R10, R12 ;  /* 0x0000000c0a0a8221 */ /* 0x004fe20000010000 */
[----:B------:R-:W-:-:S09]  /*f7e0*/  @!P0 FADD.FTZ R11, R11, R13 ;  /* 0x0000000d0b0b8221 */ /* 0x000fd20000010000 */
.L_x_1432:
[----:B0-----:R-:W-:Y:S01]  /*f7f0*/  ISETP.NE.AND P0, PT, R19, UR5, PT ;  /* 0x0000000513007c0c */ /* 0x001fe2000bf05270 */
[----:B------:R-:W-:Y:S01]  /*f800*/  BSSY.RECONVERGENT B0, `(.L_x_1425) ;  /* 0x000000b000007945 */ /* 0x000fe20003800200 */
[----:B---3--:R-:W-:Y:S02]  /*f810*/  MOV R12, UR6 ;  /* 0x00000006000c7c02 */ /* 0x008fe40008000f00 */
[----:B----4-:R-:W-:-:S04]  /*f820*/  ISETP.NE.OR P0, PT, R45, RZ, !P0 ;  /* 0x000000ff2d00720c */ /* 0x010fc80004705670 */
[----:B------:R-:W-:-:S13]  /*f830*/  ISETP.NE.U32.OR P0, PT, R12, 0x1, P0 ;  /* 0x000000010c00780c */ /* 0x000fda0000705470 */
[----:B------:R-:W-:Y:S05]  /*f840*/  @P0 BRA `(.L_x_1433) ;  /* 0x0000000000180947 */ /* 0x000fea0003800000 */
[----:B------:R-:W-:-:S06]  /*f850*/  UIMAD UR6, UR9, UR5, UR14 ;  /* 0x00000005090672a4 */ /* 0x000fcc000f8e020e */
[----:B------:R-:W-:-:S05]  /*f860*/  MOV R13, UR6 ;  /* 0x00000006000d7c02 */ /* 0x000fca0008000f00 */
[----:B------:R-:W-:-:S06]  /*f870*/  IMAD.WIDE.U32 R14, R13, 0x8, R14 ;  /* 0x000000080d0e7825 */ /* 0x000fcc00078e000e */
[----:B------:R-:W2:Y:S02]  /*f880*/  LDG.E.64 R14, desc[UR10][R14.64] ;  /* 0x0000000a0e0e7981 */ /* 0x000ea4000c1e1b00 */
[----:B--2--5:R-:W-:Y:S01]  /*f890*/  FADD.FTZ R10, R10, R14 ;  /* 0x0000000e0a0a7221 */ /* 0x024fe20000010000 */
[----:B------:R-:W-:-:S07]  /*f8a0*/  FADD.FTZ R11, R11, R15 ;  /* 0x0000000f0b0b7221 */ /* 0x000fce0000010000 */
.L_x_1433:
[----:B------:R-:W-:Y:S05]  /*f8b0*/  BSYNC.RECONVERGENT B0 ;  /* 0x0000000000007941 */ /* 0x000fea0003800200 */
.L_x_1425:
[----:B------:R-:W0:Y:S01]  /*f8c0*/  S2UR UR6, SR_CgaCtaId ;  /* 0x00000000000679c3 */ /* 0x000e220000008800 */
[----:B----4-:R-:W-:Y:S01]  /*f8d0*/  ISETP.NE.AND P0, PT, R45, RZ, PT ;  /* 0x000000ff2d00720c */ /* 0x010fe20003f05270 */
[----:B------:R-:W-:Y:S01]  /*f8e0*/  UMOV UR5, 0x400 ;  /* 0x0000040000057882 */ /* 0x000fe20000000000 */
[----:B------:R-:W4:Y:S01]  /*f8f0*/  LDCU.U8 UR12, c[0x0][0x414] ;  /* 0x00008280ff0c77ac */ /* 0x000f220008000000 */
[----:B------:R-:W0:Y:S01]  /*f900*/  LDCU.64 UR20, c[0x0][0x3f8] ;  /* 0x00007f00ff1477ac */ /* 0x000e220008000a00 */
[----:B------:R-:W0:Y:S01]  /*f910*/  LDCU.64 UR18, c[0x0][0x400] ;  /* 0x00008000ff1277ac */ /* 0x000e220008000a00 */
[----:B----4-:R-:W-:Y:S02]  /*f920*/  UISETP.NE.AND UP0, UPT, UR12, URZ, UPT ;  /* 0x000000ff0c00728c */ /* 0x010fe4000bf05270 */
[----:B0-----:R-:W-:Y:S01]  /*f930*/  ULEA UR5, UR6, UR5, 0x18 ;  /* 0x0000000506057291 */ /* 0x001fe2000f8ec0ff */
[----:B------:R-:W0:Y:S03]  /*f940*/  LDCU.64 UR6, c[0x0][0x380] ;  /* 0x00007000ff0677ac */ /* 0x000e260008000a00 */
[----:B------:R-:W-:-:S05]  /*f950*/  PLOP3.LUT P2, PT, PT, PT, UP0, 0x80, 0x8 ;  /* 0x000000000008781c */ /* 0x000fca0003f4f008 */
[----:B-----5:R-:W-:Y:S01]  /*f960*/  @!P0 STS.64 [UR5+0xc0], R10 ;  /* 0x0000c00aff008988 */ /* 0x020fe20008000a05 */
[----:B------:R-:W-:Y:S06]  /*f970*/  BAR.SYNC.DEFER_BLOCKING 0x0 ;  /* 0x0000000000007b1d */ /* 0x000fec0000010000 */
[----:B-1----:R-:W3:Y:S01]  /*f980*/  LDS.64 R20, [UR5+0xc0] ;  /* 0x0000c005ff147984 */ /* 0x002ee20008000a00 */
[----:B------:R-:W3:Y:S02]  /*f990*/  LDCU UR5, c[0x0][0x42c] ;  /* 0x00008580ff0577ac */ /* 0x000ee40008000800 */
[----:B---3--:R-:W-:Y:S01]  /*f9a0*/  FMUL.FTZ R11, R21, UR5 ;  /* 0x00000005150b7c20 */ /* 0x008fe20008410000 */
[----:B------:R-:W-:-:S02]  /*f9b0*/  HFMA2 R21, -RZ, RZ, 0, 0 ;  /* 0x00000000ff157431 */ /* 0x000fc400000001ff */
[----:B0-----:R-:W-:-:S07]  /*f9c0*/  FMUL.FTZ R20, R20, UR5 ;  /* 0x0000000514147c20 */ /* 0x001fce0008410000 */
.L_x_1439:
[----:B0-----:R-:W-:-:S05]  /*f9d0*/  LEA R23, R21, UR15, 0x3 ;  /* 0x0000000f15177c11 */ /* 0x001fca000f8e18ff */
[----:B-12---:R-:W2:Y:S04]  /*f9e0*/  LDL.128 R12, [R23+0x10] ;  /* 0x00001000170c7983 */ /* 0x006ea80000100c00 */
[----:B------:R0:W3:Y:S01]  /*f9f0*/  LDL.128 R16, [R23+0x110] ;  /* 0x0001100017107983 */ /* 0x0000e20000100c00 */
[----:B------:R-:W-:Y:S01]  /*fa00*/  BSSY.RECONVERGENT B0, `(.L_x_1434) ;  /* 0x0000036000007945 */ /* 0x000fe20003800200 */
[----:B--2---:R-:W-:Y:S01]  /*fa10*/  FADD.FTZ R12, R12, -UR28 ;  /* 0x8000001c0c0c7e21 */ /* 0x004fe20008010000 */
[----:B------:R-:W-:Y:S01]  /*fa20*/  FADD.FTZ R13, R13, -UR28 ;  /* 0x8000001c0d0d7e21 */ /* 0x000fe20008010000 */
[----:B------:R-:W-:Y:S01]  /*fa30*/  FADD.FTZ R14, R14, -UR28 ;  /* 0x8000001c0e0e7e21 */ /* 0x000fe20008010000 */
[----:B------:R-:W-:Y:S01]  /*fa40*/  FADD.FTZ R15, R15, -UR28 ;  /* 0x8000001c0f0f7e21 */ /* 0x000fe20008010000 */
[----:B------:R-:W-:Y:S01]  /*fa50*/  FMUL.FTZ R31, R12, UR16 ;  /* 0x000000100c1f7c20 */ /* 0x000fe20008410000 */
[----:B------:R-:W-:-:S02]  /*fa60*/  FMUL.FTZ R22, R13, UR16 ;  /* 0x000000100d167c20 */ /* 0x000fc40008410000 */
[----:B------:R-:W-:Y:S01]  /*fa70*/  FMUL.FTZ R28, R15, UR16 ;  /* 0x000000100f1c7c20 */ /* 0x000fe20008410000 */
[----:B------:R-:W-:Y:S01]  /*fa80*/  @P2 FFMA.FTZ R10, R8, R31, R6 ;  /* 0x0000001f080a2223 */ /* 0x000fe20000010006 */
[-C--:B------:R-:W-:Y:S01]  /*fa90*/  @P2 FFMA.FTZ R12, R9, R22.reuse, R7 ;  /* 0x00000016090c2223 */ /* 0x080fe20000010007 */
[----:B------:R-:W-:Y:S02]  /*faa0*/  FFMA.FTZ R22, R20, R22, R11 ;  /* 0x0000001614167223 */ /* 0x000fe4000001000b */
[----:B------:R-:W-:Y:S01]  /*fab0*/  @P2 FMUL.FTZ R13, R10, -1.4426950216293334961 ;  /* 0xbfb8aa3b0a0d2820 */ /* 0x000fe20000410000 */
[----:B------:R-:W-:-:S05]  /*fac0*/  @P2 FMUL.FTZ R25, R12, -1.4426950216293334961 ;  /* 0xbfb8aa3b0c192820 */ /* 0x000fca0000410000 */
[----:B------:R-:W1:Y:S08]  /*fad0*/  @P2 MUFU.EX2 R13, R13 ;  /* 0x0000000d000d2308 */ /* 0x000e700000000800 */
[----:B------:R-:W2:Y:S01]  /*fae0*/  @P2 MUFU.EX2 R25, R25 ;  /* 0x0000001900192308 */ /* 0x000ea20000000800 */
[----:B-1----:R-:W-:-:S07]  /*faf0*/  @P2 FADD.FTZ R24, R13, 1 ;  /* 0x3f8000000d182421 */ /* 0x002fce0000010000 */
[----:B0-----:R-:W0:Y:S01]  /*fb00*/  @P2 MUFU.RCP R23, R24 ;  /* 0x0000001800172308 */ /* 0x001e220000001000 */
[----:B--2---:R-:W-:Y:S01]  /*fb10*/  @P2 FADD.FTZ R26, R25, 1 ;  /* 0x3f800000191a2421 */ /* 0x004fe20000010000 */
[----:B------:R-:W-:-:S06]  /*fb20*/  FFMA.FTZ R25, R20, R31, R11 ;  /* 0x0000001f14197223 */ /* 0x000fcc000001000b */
[----:B------:R-:W1:Y:S01]  /*fb30*/  @P2 MUFU.RCP R26, R26 ;  /* 0x0000001a001a2308 */ /* 0x000e620000001000 */
[----:B0-----:R-:W-:Y:S01]  /*fb40*/  @P2 FADD.FTZ R29, -R23, 1 ;  /* 0x3f800000171d2421 */ /* 0x001fe20000010100 */
[----:B---3--:R-:W-:Y:S01]  /*fb50*/  @P2 FMUL.FTZ R27, R16, R23 ;  /* 0x00000017101b2220 */ /* 0x008fe20000410000 */
[----:B------:R-:W-:Y:S02]  /*fb60*/  LEA R23, R21, R0, 0x4 ;  /* 0x0000000015177211 */ /* 0x000fe400078e20ff */
[----:B------:R-:W-:Y:S02]  /*fb70*/  @P2 FFMA.FTZ R10, R10, R29, 1 ;  /* 0x3f8000000a0a2423 */ /* 0x000fe4000001001d */
[----:B------:R-:W-:Y:S02]  /*fb80*/  ISETP.GE.U32.AND P0, PT, R23, UR18, PT ;  /* 0x0000001217007c0c */ /* 0x000fe4000bf06070 */
[----:B------:R-:W-:Y:S01]  /*fb90*/  @P2 FMUL.FTZ R16, R27, R10 ;  /* 0x0000000a1b102220 */ /* 0x000fe20000410000 */
[----:B------:R-:W-:Y:S01]  /*fba0*/  IADD3 R10, PT, PT, R23, 0x10, RZ ;  /* 0x00000010170a7810 */ /* 0x000fe20007ffe0ff */
[----:B-1----:R-:W-:Y:S01]  /*fbb0*/  @P2 FADD.FTZ R13, -R26, 1 ;  /* 0x3f8000001a0d2421 */ /* 0x002fe20000010100 */
[----:B------:R-:W-:Y:S01]  /*fbc0*/  @P2 FMUL.FTZ R26, R17, R26 ;  /* 0x0000001a111a2220 */ /* 0x000fe20000410000 */
[----:B------:R-:W-:Y:S01]  /*fbd0*/  FFMA.FTZ R24, R8, R16, -R25 ;  /* 0x0000001008187223 */ /* 0x000fe20000010819 */
[----:B------:R-:W-:Y:S01]  /*fbe0*/  SHF.R.S32.HI R16, RZ, 0x1f, R23 ;  /* 0x0000001fff107819 */ /* 0x000fe20000011417 */
[----:B------:R-:W-:Y:S01]  /*fbf0*/  @P2 FFMA.FTZ R13, R12, R13, 1 ;  /* 0x3f8000000c0d2423 */ /* 0x000fe2000001000d */
[----:B------:R-:W-:-:S02]  /*fc00*/  ISETP.GE.U32.AND P1, PT, R10, UR18, PT ;  /* 0x000000120a007c0c */ /* 0x000fc4000bf26070 */
[----:B------:R-:W-:Y:S01]  /*fc10*/  ISETP.GE.AND.EX P0, PT, R16, UR19, PT, P0 ;  /* 0x0000001310007c0c */ /* 0x000fe2000bf06300 */
[----:B------:R-:W-:Y:S01]  /*fc20*/  @P2 FMUL.FTZ R17, R26, R13 ;  /* 0x0000000d1a112220 */ /* 0x000fe20000410000 */
[----:B------:R-:W-:Y:S01]  /*fc30*/  SHF.R.S32.HI R12, RZ, 0x1f, R10 ;  /* 0x0000001fff0c7819 */ /* 0x000fe2000001140a */
[----:B------:R-:W-:Y:S01]  /*fc40*/  FMUL.FTZ R26, R14, UR16 ;  /* 0x000000100e1a7c20 */ /* 0x000fe20008410000 */
[----:B------:R-:W-:Y:S01]  /*fc50*/  ISETP.NE.AND P2, PT, RZ, UR12, PT ;  /* 0x0000000cff007c0c */ /* 0x000fe2000bf45270 */
[--C-:B------:R-:W-:Y:S01]  /*fc60*/  FFMA.FTZ R14, R20, R28, R11.reuse ;  /* 0x0000001c140e7223 */ /* 0x100fe2000001000b */
[----:B------:R-:W-:Y:S01]  /*fc70*/  ISETP.GE.AND.EX P1, PT, R12, UR19, PT, P1 ;  /* 0x000000130c007c0c */ /* 0x000fe2000bf26310 */
[----:B------:R-:W-:Y:S01]  /*fc80*/  FFMA.FTZ R13, R20, R26, R11 ;  /* 0x0000001a140d7223 */ /* 0x000fe2000001000b */
[----:B------:R-:W-:-:S05]  /*fc90*/  FFMA.FTZ R25, R9, R17, -R22 ;  /* 0x0000001109197223 */ /* 0x000fca0000010816 */
[----:B------:R-:W-:Y:S06]  /*fca0*/  @P0 BRA `(.L_x_1435) ;  /* 0x00000000002c0947 */ /* 0x000fec0003800000 */
        /* <DEDUP_REMOVED lines=9> */
[----:B------:R-:W-:-:S05]  /*fd40*/  LEA.HI.X R23, R16, UR7, R15, 0x2, P0 ;  /* 0x0000000710177c11 */ /* 0x000fca00080f140f */
[----:B------:R0:W-:Y:S04]  /*fd50*/  STG.E.64 desc[UR10][R22.64], R24 ;  /* 0x0000001816007986 */ /* 0x0001e8000c101b0a */
.L_x_1435:
[----:B------:R-:W-:Y:S05]  /*fd60*/  BSYNC.RECONVERGENT B0 ;  /* 0x0000000000007941 */ /* 0x000fea0003800200 */
.L_x_1434:
[----:B------:R-:W-:Y:S05]  /*fd70*/  @!P2 BRA `(.L_x_1436) ;  /* 0x000000000048a947 */ /* 0x000fea0003800000 */
        /* <DEDUP_REMOVED lines=18> */
.L_x_1436:
        /* <DEDUP_REMOVED lines=8> */
[C---:B------:R-:W-:Y:S02]  /*ff20*/  IMAD R15, R10.reuse, UR21, R15 ;  /* 0x000000150a0f7c24 */ /* 0x040fe4000f8e020f */
[----:B------:R-:W-:Y:S01]  /*ff30*/  FMUL.FTZ R19, R19, UR16 ;  /* 0x0000001013137c20 */ /* 0x000fe20008410000 */
[----:B------:R-:W-:-:S05]  /*ff40*/  IMAD.WIDE.U32 R12, R10, UR20, R12 ;  /* 0x000000140a0c7c25 */ /* 0x000fca000f8e000c */
[----:B------:R-:W-:Y:S02]  /*ff50*/  IADD3 R13, PT, PT, R13, R15, RZ ;  /* 0x0000000f0d0d7210 */ /* 0x000fe40007ffe0ff */
[----:B------:R-:W-:-:S04]  /*ff60*/  LEA R14, P0, R12, UR6, 0x2 ;  /* 0x000000060c0e7c11 */ /* 0x000fc8000f8010ff */
[----:B------:R-:W-:-:S05]  /*ff70*/  LEA.HI.X R15, R12, UR7, R13, 0x2, P0 ;  /* 0x000000070c0f7c11 */ /* 0x000fca00080f140d */
[----:B------:R1:W-:Y:S04]  /*ff80*/  STG.E.64 desc[UR10][R14.64], R18 ;  /* 0x000000120e007986 */ /* 0x0003e8000c101b0a */
.L_x_1438:
[----:B------:R-:W-:Y:S05]  /*ff90*/  BSYNC.RECONVERGENT B0 ;  /* 0x0000000000007941 */ /* 0x000fea0003800200 */
.L_x_1437:
        /* <DEDUP_REMOVED lines=10> */
.L_x_1414:
[----:B------:R-:W2:Y:S01]  /*10040*/  S2R R9, SR_TID.X ;  /* 0x0000000000097919 */ /* 0x000ea20000002100 */
[----:B------:R-:W3:Y:S01]  /*10050*/  LDC R4, c[0x0][0x370] ;  /* 0x0000dc00ff047b82 */ /* 0x000ee20000000800 */
[----:B------:R-:W-:Y:S07]  /*10060*/  BSSY.RECONVERGENT B0, `(.L_x_1441) ;  /* 0x000000e000007945 */ /* 0x000fee0003800200 */
[----:B------:R-:W4:Y:S08]  /*10070*/  LDC R7, c[0x0][0x374] ;  /* 0x0000dd00ff077b82 */ /* 0x000f300000000800 */
[----:B------:R-:W5:Y:S01]  /*10080*/  LDC.64 R2, c[0x0][0x3c8] ;  /* 0x0000f200ff027b82 */ /* 0x000f620000000a00 */
[----:B---3--:R-:W-:-:S02]  /*10090*/  ISETP.NE.AND P0, PT, R4, 0x1, PT ;  /* 0x000000010400780c */ /* 0x008fc40003f05270 */
[----:B--2---:R-:W-:Y:S02]  /*100a0*/  ISETP.NE.AND P1, PT, R9, RZ, PT ;  /* 0x000000ff0900720c */ /* 0x004fe40003f25270 */
[----:B----4-:R-:W-:-:S04]  /*100b0*/  SHF.L.U32 R0, R7, 0x1, RZ ;  /* 0x0000000107007819 */ /* 0x010fc800000006ff */
[----:B------:R-:W-:-:S05]  /*100c0*/  SEL R5, R0, RZ, P0 ;  /* 0x000000ff00057207 */ /* 0x000fca0000000000 */
[----:B-----5:R-:W-:Y:S02]  /*100d0*/  IMAD.WIDE.U32 R2, R5, 0x4, R2 ;  /* 0x0000000405027825 */ /* 0x020fe400078e0002 */
[----:B------:R-:W-:Y:S05]  /*100e0*/  @P1 BRA `(.L_x_1442) ;  /* 0x0000000000141947 */ /* 0x000fea0003800000 */
[----:B------:R-:W-:Y:S01]  /*100f0*/  HFMA2 R5, -RZ, RZ, 0, 5.9604644775390625e-08 ;  /* 0x00000001ff057431 */ /* 0x000fe200000001ff */
[----:B------:R-:W-:Y:S06]  /*10100*/  MEMBAR.ALL.GPU ;  /* 0x0000000000007992 */ /* 0x000fec000000a000 */
[----:B------:R-:W-:-:S00]  /*10110*/  ERRBAR ;  /* 0x00000000000079ab */ /* 0x000fc00000000000 */
[----:B------:R-:W-:Y:S06]  /*10120*/  CGAERRBAR ;  /* 0x00000000000075ab */ /* 0x000fec0000000000 */
[----:B------:R2:W-:Y:S02]  /*10130*/  REDG.E.ADD.S32.STRONG.GPU desc[UR10][R2.64], R5 ;  /* 0x000000050200798e */ /* 0x0005e4000c12e30a */
.L_x_1442:
[----:B------:R-:W-:Y:S05]  /*10140*/  BSYNC.RECONVERGENT B0 ;  /* 0x0000000000007941 */ /* 0x000fea0003800200 */
.L_x_1441:
[----:B------:R-:W3:Y:S01]  /*10150*/  S2UR UR5, SR_CTAID.Y ;  /* 0x00000000000579c3 */ /* 0x000ee20000002600 */
[----:B--2---:R-:W-:Y:S02]  /*10160*/  IADD3 R5, PT, PT, R7, -0x1, RZ ;  /* 0xffffffff07057810 */ /* 0x004fe40007ffe0ff */
[----:B------:R-:W-:-:S05]  /*10170*/  IADD3 R0, PT, PT, R4, -0x1, RZ ;  /* 0xffffffff04007810 */ /* 0x000fca0007ffe0ff */
[----:B------:R-:W2:Y:S01]  /*10180*/  S2UR UR4, SR_CTAID.X ;  /* 0x00000000000479c3 */ /* 0x000ea20000002500 */
[----:B---3--:R-:W-:-:S04]  /*10190*/  ISETP.NE.AND P0, PT, R5, UR5, PT ;  /* 0x0000000505007c0c */ /* 0x008fc8000bf05270 */
[----:B--2---:R-:W-:-:S13]  /*101a0*/  ISETP.NE.OR P0, PT, R0, UR4, P0 ;  /* 0x0000000400007c0c */ /* 0x004fda0008705670 */
[----:B------:R-:W-:Y:S05]  /*101b0*/  @P0 EXIT ;  /* 0x000000000000094d */ /* 0x000fea0003800000 */
[----:B------:R-:W-:Y:S05]  /*101c0*/  @P1 BRA `(.L_x_1443) ;  /* 0x0000000000201947 */ /* 0x000fea0003800000 */
[----:B------:R-:W-:-:S05]  /*101d0*/  IMAD R0, R4, R7, RZ ;  /* 0x0000000704007224 */ /* 0x000fca00078e02ff */
[----:B------:R-:W-:-:S13]  /*101e0*/  ISETP.NE.AND P0, PT, R0, -0x1, PT ;  /* 0xffffffff0000780c */ /* 0x000fda0003f05270 */
[----:B------:R-:W-:Y:S05]  /*101f0*/  @!P0 BRA `(.L_x_1443) ;  /* 0x0000000000148947 */ /* 0x000fea0003800000 */
.L_x_1444:
[----:B------:R-:W2:Y:S04]  /*10200*/  LDG.E.STRONG.GPU R5, desc[UR10][R2.64] ;  /* 0x0000000a02057981 */ /* 0x000ea8000c1ef900 */
[----:B--2---:R-:W-:Y:S01]  /*10210*/  CCTL.IVALL ;  /* 0x00000000ff00798f */ /* 0x004fe20002000000 */
[----:B------:R-:W-:Y:S05]  /*10220*/  YIELD ;  /* 0x0000000000007946 */ /* 0x000fea0003800000 */
[----:B------:R-:W-:-:S13]  /*10230*/  ISETP.NE.AND P0, PT, R5, R0, PT ;  /* 0x000000000500720c */ /* 0x000fda0003f05270 */
[----:B------:R-:W-:Y:S05]  /*10240*/  @P0 BRA `(.L_x_1444) ;  /* 0xfffffffc00ec0947 */ /* 0x000fea000383ffff */
.L_x_1443:
[----:B------:R-:W-:Y:S05]  /*10250*/  WARPSYNC.ALL ;  /* 0x0000000000007948 */ /* 0x000fea0003800000 */
[----:B------:R-:W2:Y:S08]  /*10260*/  LDC.64 R6, c[0x0][0x3f8] ;  /* 0x0000fe00ff067b82 */ /* 0x000eb00000000a00 */
[----:B------:R-:W-:Y:S01]  /*10270*/  BAR.SYNC.DEFER_BLOCKING 0x0 ;  /* 0x0000000000007b1d */ /* 0x000fe20000010000 */
[----:B--2---:R-:W-:-:S04]  /*10280*/  LEA.HI R0, P0, R7, R6, RZ, 0x1 ;  /* 0x0000000607007211 */ /* 0x004fc800078108ff */
        /* <DEDUP_REMOVED lines=21> */
[----:B-1----:R-:W-:-:S05]  /*103e0*/  IADD3.X R15, PT, PT, R4, -0x1, ~R5, P0, P1 ;  /* 0xffffffff040f7810 */ /* 0x002fca00007e2c05 */
        /* <DEDUP_REMOVED lines=21> */
[----:B0-----:R-:W-:-:S03]  /*10540*/  SHF.R.S32.HI R23, RZ, 0x1, R13 ;  /* 0x00000001ff177819 */ /* 0x001fc6000001140d */
        /* <DEDUP_REMOVED lines=27> */
.L_x_1447:
        /* <DEDUP_REMOVED lines=27> */
.L_x_1446:
[----:B------:R-:W-:Y:S05]  /*108b0*/  BSYNC.RECONVERGENT B0 ;  /* 0x0000000000007941 */ /* 0x000fea0003800200 */
.L_x_1445:
        /* <DEDUP_REMOVED lines=10> */
.L_x_1448:
        /* <DEDUP_REMOVED lines=82> */
.L_x_1449:
        /* <DEDUP_REMOVED lines=16> */
.L_x_4520:


//--------------------- .text._Z35group_norm_nhwc_bwd_one_pass_kernelI11Fp32IOBf16WLi64ELi80ELi640EEv26Group_norm_nhwc_bwd_params --------------------------
	.section	.text._Z35group_norm_nhwc_bwd_one_pass_kernelI11Fp32IOBf16WLi64ELi80ELi640EEv26Group_norm_nhwc_bwd_params,"ax",@progbits
	.align	128
        .global         _Z35group_norm_nhwc_bwd_one_pass_kernelI11Fp32IOBf16WLi64ELi80ELi640EEv26Group_norm_nhwc_bwd_params
        .type           _Z35group_norm_nhwc_bwd_one_pass_kernelI11Fp32IOBf16WLi64ELi80ELi640EEv26Group_norm_nhwc_bwd_params,@function
        .size           _Z35group_norm_nhwc_bwd_one_pass_kernelI11Fp32IOBf16WLi64ELi80ELi640EEv26Group_norm_nhwc_bwd_params,(.L_x_4521 - _Z35group_norm_nhwc_bwd_one_pass_kernelI11Fp32IOBf16WLi64ELi80ELi640EEv26Group_norm_nhwc_bwd_params)
        .other          _Z35group_norm_nhwc_bwd_one_pass_kernelI11Fp32IOBf16WLi64ELi80ELi640EEv26Group_norm_nhwc_bwd_params,@"STO_CUDA_ENTRY STV_DEFAULT"
_Z35group_norm_nhwc_bwd_one_pass_kernelI11Fp32IOBf16WLi64ELi80ELi640EEv26Group_norm_nhwc_bwd_params:
.text._Z35group_norm_nhwc_bwd_one_pass_kernelI11Fp32IOBf16WLi64ELi80ELi640EEv26Group_norm_nhwc_bwd_params:
        /* <DEDUP_REMOVED lines=21> */
.L_x_1481:
[----:B0-----:R-:W0:Y:S01]  /*0150*/  LDC R6, c[0x0][0x410] ;  /* 0x00010400ff067b82 */ /* 0x001e220000000800 */
[----:B-1----:R-:W1:Y:S01]  /*0160*/  LDCU.128 UR8, c[0x0][0x400] ;  /* 0x00008000ff0877ac */ /* 0x002e620008000c00 */
[----:B------:R-:W-:Y:S01]  /*0170*/  ISETP.LE.AND P1, PT, RZ, UR5, PT ;  /* 0x00000005ff007c0c */ /* 0x000fe2000bf23270 */
[----:B--2---:R-:W2:Y:S05]  /*0180*/  LDCU.64 UR6, c[0x0][0x3b8] ;  /* 0x00007700ff0677ac */ /* 0x004eaa0008000a00 */
[----:B------:R-:W3:Y:S01]  /*0190*/  S2UR UR12, SR_CTAID.X ;  /* 0x00000000000c79c3 */ /* 0x000ee20000002500 */
[----:B--2---:R-:W-:Y:S01]  /*01a0*/  UIMAD.WIDE UR6, UR5, 0x8, UR6 ;  /* 0x00000008050678a5 */ /* 0x004fe2000f8e0206 */
[----:B0-----:R-:W-:-:S02]  /*01b0*/  IABS R5, R6 ;  /* 0x0000000600057213 */ /* 0x001fc40000000000 */
[----:B------:R-:W-:Y:S02]  /*01c0*/  ISETP.NE.AND P2, PT, R6, RZ, PT ;  /* 0x000000ff0600720c */ /* 0x000fe40003f45270 */
[----:B------:R-:W0:Y:S01]  /*01d0*/  I2F.RP R0, R5 ;  /* 0x0000000500007306 */ /* 0x000e220000209400 */
[----:B------:R-:W-:Y:S02]  /*01e0*/  MOV R18, UR6 ;  /* 0x0000000600127c02 */ /* 0x000fe40008000f00 */
[----:B------:R-:W-:-:S06]  /*01f0*/  MOV R19, UR7 ;  /* 0x0000000700137c02 */ /* 0x000fcc0008000f00 */
[----:B------:R-:W2:Y:S01]  /*0200*/  LDG.E.64 R18, desc[UR14][R18.64] ;  /* 0x0000000e12127981 */ /* 0x000ea2000c1e1b00 */
[----:B0-----:R-:W0:Y:S02]  /*0210*/  MUFU.RCP R0, R0 ;  /* 0x0000000000007308 */ /* 0x001e240000001000 */
[----:B0-----:R-:W-:-:S06]  /*0220*/  IADD3 R2, PT, PT, R0, 0xffffffe, RZ ;  /* 0x0ffffffe00027810 */ /* 0x001fcc0007ffe0ff */
[----:B------:R0:W4:Y:S02]  /*0230*/  F2I.FTZ.U32.TRUNC.NTZ R3, R2 ;  /* 0x0000000200037305 */ /* 0x000124000021f000 */
[----:B0-----:R-:W-:Y:S01]  /*0240*/  HFMA2 R2, -RZ, RZ, 0, 0 ;  /* 0x00000000ff027431 */ /* 0x001fe200000001ff */
[----:B----4-:R-:W-:-:S05]  /*0250*/  IADD3 R4, PT, PT, RZ, -R3, RZ ;  /* 0x80000003ff047210 */ /* 0x010fca0007ffe0ff */
        /* <DEDUP_REMOVED lines=10> */
[----:B---3--:R-:W-:Y:S01]  /*0300*/  IMAD R21, R2, UR12, R39 ;  /* 0x0000000c02157c24 */ /* 0x008fe2000f8e0227 */
[----:B------:R-:W-:-:S04]  /*0310*/  LOP3.LUT R2, RZ, R6, RZ, 0x33, !PT ;  /* 0x00000006ff027212 */ /* 0x000fc800078e33ff */
[----:B------:R-:W-:Y:S02]  /*0320*/  SHF.R.S32.HI R9, RZ, 0x1f, R21 ;  /* 0x0000001fff097819 */ /* 0x000fe40000011415 */
[----:B------:R-:W-:-:S03]  /*0330*/  IADD3 R29, PT, PT, R21, 0x30, RZ ;  /* 0x00000030151d7810 */ /* 0x000fc60007ffe0ff */
[-C--:B------:R-:W-:Y:S02]  /*0340*/  @!P5 IADD3 R0, PT, PT, R0, -R5.reuse, RZ ;  /* 0x800000050000d210 */ /* 0x080fe40007ffe0ff */
[----:B------:R-:W-:Y:S02]  /*0350*/  @!P5 IADD3 R3, PT, PT, R3, 0x1, RZ ;  /* 0x000000010303d810 */ /* 0x000fe40007ffe0ff */
[----:B------:R-:W-:Y:S02]  /*0360*/  ISETP.GT.U32.AND P0, PT, R5, R0, PT ;  /* 0x000000000500720c */ /* 0x000fe40003f04070 */
[CC--:B------:R-:W-:Y:S02]  /*0370*/  ISETP.GE.U32.AND P4, PT, R0.reuse, R5.reuse, PT ;  /* 0x000000050000720c */ /* 0x0c0fe40003f86070 */
[----:B------:R-:W-:-:S04]  /*0380*/  IADD3 R5, PT, PT, R0, -R5, RZ ;  /* 0x8000000500057210 */ /* 0x000fc80007ffe0ff */
[----:B------:R-:W-:Y:S02]  /*0390*/  SEL R5, R5, R0, !P0 ;  /* 0x0000000005057207 */ /* 0x000fe40004000000 */
[----:B-1----:R-:W-:Y:S02]  /*03a0*/  ISETP.GE.U32.AND P0, PT, R21, UR8, PT ;  /* 0x0000000815007c0c */ /* 0x002fe4000bf06070 */
[----:B------:R-:W-:Y:S02]  /*03b0*/  @!P1 IADD3 R5, PT, PT, -R5, RZ, RZ ;  /* 0x000000ff05059210 */ /* 0x000fe40007ffe1ff */
[----:B------:R-:W-:Y:S02]  /*03c0*/  ISETP.GE.AND.EX P0, PT, R9, UR9, PT, P0 ;  /* 0x0000000909007c0c */ /* 0x000fe4000bf06300 */
[----:B------:R-:W-:Y:S02]  /*03d0*/  IADD3 R0, PT, PT, R21, 0x10, RZ ;  /* 0x0000001015007810 */ /* 0x000fe40007ffe0ff */
[----:B------:R-:W-:-:S02]  /*03e0*/  @P4 IADD3 R3, PT, PT, R3, 0x1, RZ ;  /* 0x0000000103034810 */ /* 0x000fc40007ffe0ff */
[----:B------:R-:W-:Y:S02]  /*03f0*/  SEL R40, R2, R5, !P2 ;  /* 0x0000000502287207 */ /* 0x000fe40005000000 */
[----:B------:R-:W-:Y:S02]  /*0400*/  ISETP.GE.U32.AND P1, PT, R0, UR8, PT ;  /* 0x0000000800007c0c */ /* 0x000fe4000bf26070 */
[----:B------:R-:W-:Y:S01]  /*0410*/  SHF.R.S32.HI R17, RZ, 0x1f, R0 ;  /* 0x0000001fff117819 */ /* 0x000fe20000011400 */
[----:B------:R-:W-:Y:S01]  /*0420*/  IMAD R5, R40, 0x50, RZ ;  /* 0x0000005028057824 */ /* 0x000fe200078e02ff */
[----:B------:R-:W-:Y:S01]  /*0430*/  @!P3 IADD3 R3, PT, PT, -R3, RZ, RZ ;  /* 0x000000ff0303b210 */ /* 0x000fe20007ffe1ff */
[----:B------:R-:W0:Y:S01]  /*0440*/  @!P0 LDC.64 R6, c[0x0][0x3f8] ;  /* 0x0000fe00ff068b82 */ /* 0x000e220000000a00 */
[----:B------:R-:W-:Y:S02]  /*0450*/  ISETP.GE.AND.EX P1, PT, R17, UR9, PT, P1 ;  /* 0x0000000911007c0c */ /* 0x000fe4000bf26310 */
[----:B------:R-:W-:-:S02]  /*0460*/  SEL R3, R2, R3, !P2 ;  /* 0x0000000302037207 */ /* 0x000fc40005000000 */
[----:B------:R-:W-:Y:S02]  /*0470*/  IADD3 R2, PT, PT, R21, 0x20, RZ ;  /* 0x0000002015027810 */ /* 0x000fe40007ffe0ff */
[C---:B------:R-:W-:Y:S01]  /*0480*/  IADD3 R42, P3, PT, R5.reuse, R32, RZ ;  /* 0x00000020052a7210 */ /* 0x040fe20007f7e0ff */
[----:B------:R-:W1:Y:S01]  /*0490*/  @!P0 LDC.64 R10, c[0x0][0x3a0] ;  /* 0x0000e800ff0a8b82 */ /* 0x000e620000000a00 */
[----:B------:R-:W-:Y:S02]  /*04a0*/  SHF.R.S32.HI R4, RZ, 0x1f, R3 ;  /* 0x0000001fff047819 */ /* 0x000fe40000011403 */
[----:B------:R-:W-:Y:S02]  /*04b0*/  ISETP.GE.U32.AND P2, PT, R2, UR8, PT ;  /* 0x0000000802007c0c */ /* 0x000fe4000bf46070 */
[----:B------:R-:W-:Y:S01]  /*04c0*/  SHF.R.S32.HI R15, RZ, 0x1f, R2 ;  /* 0x0000001fff0f7819 */ /* 0x000fe20000011402 */
[----:B------:R-:W-:Y:S01]  /*04d0*/  IMAD R8, R4, UR10, RZ ;  /* 0x0000000a04087c24 */ /* 0x000fe2000f8e02ff */
[----:B------:R-:W-:Y:S01]  /*04e0*/  LEA.HI.X.SX32 R43, R5, RZ, 0x1, P3 ;  /* 0x000000ff052b7211 */ /* 0x000fe200018f0eff */
[----:B------:R-:W3:Y:S01]  /*04f0*/  @!P0 LDC.64 R12, c[0x0][0x398] ;  /* 0x0000e600ff0c8b82 */ /* 0x000ee20000000a00 */
[----:B------:R-:W-:Y:S01]  /*0500*/  ISETP.GE.AND.EX P2, PT, R15, UR9, PT, P2 ;  /* 0x000000090f007c0c */ /* 0x000fe2000bf46320 */
[----:B------:R-:W-:Y:S01]  /*0510*/  IMAD R45, R3, UR11, R8 ;  /* 0x0000000b032d7c24 */ /* 0x000fe2000f8e0208 */
[----:B------:R-:W-:Y:S01]  /*0520*/  ISETP.GE.U32.AND P3, PT, R29, UR8, PT ;  /* 0x000000081d007c0c */ /* 0x000fe2000bf66070 */
[----:B------:R-:W-:Y:S01]  /*0530*/  IMAD.WIDE.U32 R42, R3, UR10, R42 ;  /* 0x0000000a032a7c25 */ /* 0x000fe2000f8e002a */
[----:B------:R-:W-:Y:S01]  /*0540*/  SHF.R.S32.HI R3, RZ, 0x1f, R29 ;  /* 0x0000001fff037819 */ /* 0x000fe2000001141d */
[----:B------:R-:W4:Y:S02]  /*0550*/  LDCU.U8 UR10, c[0x0][0x414] ;  /* 0x00008280ff0a77ac */ /* 0x000f240008000000 */
[----:B------:R-:W4:Y:S01]  /*0560*/  @!P1 LDC.64 R4, c[0x0][0x3f8] ;  /* 0x0000fe00ff049b82 */ /* 0x000f220000000a00 */
[----:B0-----:R-:W-:Y:S01]  /*0570*/  @!P0 IMAD R14, R9, R6, RZ ;  /* 0x00000006090e8224 */ /* 0x001fe200078e02ff */
[----:B------:R-:W-:-:S02]  /*0580*/  IADD3 R45, PT, PT, R43, R45, RZ ;  /* 0x0000002d2b2d7210 */ /* 0x000fc40007ffe0ff */
[----:B------:R-:W-:Y:S01]  /*0590*/  @!P0 MOV R44, R42 ;  /* 0x0000002a002c8202 */ /* 0x000fe20000000f00 */
[----:B------:R-:W-:Y:S01]  /*05a0*/  @!P0 IMAD R23, R21, R7, R14 ;  /* 0x0000000715178224 */ /* 0x000fe200078e020e */
[----:B------:R-:W-:Y:S02]  /*05b0*/  ISETP.GE.AND.EX P3, PT, R3, UR9, PT, P3 ;  /* 0x0000000903007c0c */ /* 0x000fe4000bf66330 */
[----:B------:R-:W0:Y:S01]  /*05c0*/  @!P2 LDC.64 R8, c[0x0][0x3f8] ;  /* 0x0000fe00ff08ab82 */ /* 0x000e220000000a00 */
[----:B------:R-:W-:-:S05]  /*05d0*/  @!P0 IMAD.WIDE.U32 R6, R21, R6, R44 ;  /* 0x0000000615068225 */ /* 0x000fca00078e002c */
[----:B------:R-:W-:Y:S02]  /*05e0*/  @!P0 IADD3 R7, PT, PT, R7, R23, RZ ;  /* 0x0000001707078210 */ /* 0x000fe40007ffe0ff */
[C---:B------:R-:W-:Y:S01]  /*05f0*/  @!P0 SHF.L.U32 R21, R6.reuse, 0x2, RZ ;  /* 0x0000000206158819 */ /* 0x040fe200000006ff */
[----:B------:R-:W3:Y:S01]  /*0600*/  @!P1 LDC.64 R36, c[0x0][0x3a0] ;  /* 0x0000e800ff249b82 */ /* 0x000ee20000000a00 */
[----:B------:R-:W-:-:S07]  /*0610*/  @!P0 SHF.L.U64.HI R14, R6, 0x2, R7 ;  /* 0x00000002060e8819 */ /* 0x000fce0000010207 */
[----:B------:R-:W3:Y:S01]  /*0620*/  @!P3 LDC.64 R6, c[0x0][0x3f8] ;  /* 0x0000fe00ff06bb82 */ /* 0x000ee20000000a00 */
[----:B----4-:R-:W-:Y:S01]  /*0630*/  @!P1 IMAD R17, R17, R4, RZ ;  /* 0x0000000411119224 */ /* 0x010fe200078e02ff */
[----:B------:R-:W-:-:S03]  /*0640*/  @!P1 MOV R16, R42 ;  /* 0x0000002a00109202 */ /* 0x000fc60000000f00 */
[C---:B------:R-:W-:Y:S01]  /*0650*/  @!P1 IMAD R23, R0.reuse, R5, R17 ;  /* 0x0000000500179224 */ /* 0x040fe200078e0211 */
[----:B------:R-:W-:Y:S02]  /*0660*/  @!P1 MOV R17, R45 ;  /* 0x0000002d00119202 */ /* 0x000fe40000000f00 */
[----:B------:R-:W4:Y:S01]  /*0670*/  @!P1 LDC.64 R30, c[0x0][0x398] ;  /* 0x0000e600ff1e9b82 */ /* 0x000f220000000a00 */
[----:B------:R-:W-:-:S04]  /*0680*/  @!P1 IMAD.WIDE.U32 R4, R0, R4, R16 ;  /* 0x0000000400049225 */ /* 0x000fc800078e0010 */
[----:B0-----:R-:W-:Y:S01]  /*0690*/  @!P2 IMAD R16, R15, R8, RZ ;  /* 0x000000080f10a224 */ /* 0x001fe200078e02ff */
[C---:B-1----:R-:W-:Y:S02]  /*06a0*/  @!P0 IADD3 R10, P5, PT, R21.reuse, R10, RZ ;  /* 0x0000000a150a8210 */ /* 0x042fe40007fbe0ff */
[----:B------:R-:W0:Y:S01]  /*06b0*/  @!P2 LDC.64 R26, c[0x0][0x3a0] ;  /* 0x0000e800ff1aab82 */ /* 0x000e220000000a00 */
[----:B---3--:R-:W-:Y:S01]  /*06c0*/  @!P0 IADD3 R12, P6, PT, R21, R12, RZ ;  /* 0x0000000c150c8210 */ /* 0x008fe20007fde0ff */
[----:B------:R-:W-:Y:S01]  /*06d0*/  @!P2 IMAD R33, R2, R9, R16 ;  /* 0x000000090221a224 */ /* 0x000fe200078e0210 */
[----:B------:R-:W-:Y:S02]  /*06e0*/  @!P2 MOV R16, R42 ;  /* 0x0000002a0010a202 */ /* 0x000fe40000000f00 */
[----:B------:R-:W-:Y:S02]  /*06f0*/  @!P2 MOV R17, R45 ;  /* 0x0000002d0011a202 */ /* 0x000fe40000000f00 */
[----:B------:R-:W-:Y:S01]  /*0700*/  ISETP.NE.AND P4, PT, RZ, UR10, PT ;  /* 0x0000000aff007c0c */ /* 0x000fe2000bf85270 */
[----:B------:R-:W1:Y:S01]  /*0710*/  @!P2 LDC.64 R20, c[0x0][0x398] ;  /* 0x0000e600ff14ab82 */ /* 0x000e620000000a00 */
[----:B------:R-:W-:Y:S01]  /*0720*/  @!P0 IADD3.X R11, PT, PT, R14, R11, RZ, P5, !PT ;  /* 0x0000000b0e0b8210 */ /* 0x000fe20002ffe4ff */
[----:B------:R-:W-:Y:S01]  /*0730*/  @!P2 IMAD.WIDE.U32 R8, R2, R8, R16 ;  /* 0x000000080208a225 */ /* 0x000fe200078e0010 */
[----:B------:R-:W-:-:S03]  /*0740*/  @!P0 IADD3.X R13, PT, PT, R14, R13, RZ, P6, !PT ;  /* 0x0000000d0e0d8210 */ /* 0x000fc600037fe4ff */
[----:B------:R-:W-:Y:S02]  /*0750*/  @!P3 IMAD R14, R3, R6, RZ ;  /* 0x00000006030eb224 */ /* 0x000fe400078e02ff */
[----:B------:R-:W3:Y:S01]  /*0760*/  LDC.64 R2, c[0x0][0x3a8] ;  /* 0x0000ea00ff027b82 */ /* 0x000ee20000000a00 */
[----:B------:R-:W-:Y:S02]  /*0770*/  @!P1 IADD3 R5, PT, PT, R5, R23, RZ ;  /* 0x0000001705059210 */ /* 0x000fe40007ffe0ff */
[C---:B------:R-:W-:Y:S02]  /*0780*/  @!P1 SHF.L.U32 R15, R4.reuse, 0x2, RZ ;  /* 0x00000002040f9819 */ /* 0x040fe400000006ff */
[----:B------:R-:W-:-:S03]  /*0790*/  @!P1 SHF.L.U64.HI R0, R4, 0x2, R5 ;  /* 0x0000000204009819 */ /* 0x000fc60000010205 */
[----:B------:R-:W2:Y:S01]  /*07a0*/  @!P3 LDC.64 R22, c[0x0][0x3a0] ;  /* 0x0000e800ff16bb82 */ /* 0x000ea20000000a00 */
[----:B------:R-:W-:-:S07]  /*07b0*/  @!P2 IADD3 R9, PT, PT, R9, R33, RZ ;  /* 0x000000210909a210 */ /* 0x000fce0007ffe0ff */
[----:B------:R-:W2:Y:S01]  /*07c0*/  @!P3 LDC.64 R24, c[0x0][0x398] ;  /* 0x0000e600ff18bb82 */ /* 0x000ea20000000a00 */
[C---:B------:R-:W-:Y:S02]  /*07d0*/  @!P2 SHF.L.U32 R17, R8.reuse, 0x2, RZ ;  /* 0x000000020811a819 */ /* 0x040fe400000006ff */
[----:B------:R-:W-:-:S05]  /*07e0*/  @!P2 SHF.L.U64.HI R8, R8, 0x2, R9 ;  /* 0x000000020808a819 */ /* 0x000fca0000010209 */
[----:B------:R-:W2:Y:S01]  /*07f0*/  @P4 LDC.64 R4, c[0x0][0x3b0] ;  /* 0x0000ec00ff044b82 */ /* 0x000ea20000000a00 */
[----:B------:R-:W-:Y:S01]  /*0800*/  @!P1 IADD3 R36, P6, PT, R15, R36, RZ ;  /* 0x000000240f249210 */ /* 0x000fe20007fde0ff */
[----:B------:R-:W-:Y:S01]  /*0810*/  @!P3 IMAD R9, R29, R7, R14 ;  /* 0x000000071d09b224 */ /* 0x000fe200078e020e */
[----:B----4-:R-:W-:Y:S02]  /*0820*/  @!P1 IADD3 R30, P5, PT, R15, R30, RZ ;  /* 0x0000001e0f1e9210 */ /* 0x010fe40007fbe0ff */
[----:B------:R-:W-:Y:S02]  /*0830*/  LOP3.LUT R32, R38, 0xffff, RZ, 0xc0, !PT ;  /* 0x0000ffff26207812 */ /* 0x000fe400078ec0ff */
[----:B------:R-:W-:Y:S02]  /*0840*/  @!P3 MOV R14, R42 ;  /* 0x0000002a000eb202 */ /* 0x000fe40000000f00 */
[----:B------:R-:W-:Y:S02]  /*0850*/  @!P3 MOV R15, R45 ;  /* 0x0000002d000fb202 */ /* 0x000fe40000000f00 */
[----:B------:R-:W-:-:S02]  /*0860*/  @!P1 IADD3.X R37, PT, PT, R0, R37, RZ, P6, !PT ;  /* 0x0000002500259210 */ /* 0x000fc400037fe4ff */
[----:B------:R-:W-:Y:S01]  /*0870*/  @!P1 IADD3.X R31, PT, PT, R0, R31, RZ, P5, !PT ;  /* 0x0000001f001f9210 */ /* 0x000fe20002ffe4ff */
[----:B------:R-:W-:Y:S02]  /*0880*/  IMAD R0, R40, 0x50, R32 ;  /* 0x0000005028007824 */ /* 0x000fe400078e0220 */
[----:B------:R-:W-:Y:S01]  /*0890*/  @!P3 IMAD.WIDE.U32 R6, R29, R6, R14 ;  /* 0x000000061d06b225 */ /* 0x000fe200078e000e */
[----:B0-----:R-:W-:-:S03]  /*08a0*/  @!P2 IADD3 R26, P6, PT, R17, R26, RZ ;  /* 0x0000001a111aa210 */ /* 0x001fc60007fde0ff */
[----:B---3--:R-:W-:-:S04]  /*08b0*/  IMAD.WIDE R14, R0, 0x2, R2 ;  /* 0x00000002000e7825 */ /* 0x008fc800078e0202 */
[----:B------:R-:W-:Y:S01]  /*08c0*/  HFMA2 R3, -RZ, RZ, 0, 0 ;  /* 0x00000000ff037431 */ /* 0x000fe200000001ff */
[----:B-1----:R-:W-:Y:S02]  /*08d0*/  @!P2 IADD3 R20, P5, PT, R17, R20, RZ ;  /* 0x000000141114a210 */ /* 0x002fe40007fbe0ff */
[----:B------:R-:W-:Y:S02]  /*08e0*/  @!P3 IADD3 R9, PT, PT, R7, R9, RZ ;  /* 0x000000090709b210 */ /* 0x000fe40007ffe0ff */
[----:B------:R-:W-:Y:S02]  /*08f0*/  CS2R R28, SRZ ;  /* 0x00000000001c7805 */ /* 0x000fe4000001ff00 */
[----:B------:R-:W-:Y:S01]  /*0900*/  @!P3 SHF.L.U32 R7, R6, 0x2, RZ ;  /* 0x000000020607b819 */ /* 0x000fe200000006ff */
[----:B--2---:R-:W-:Y:S01]  /*0910*/  @P4 IMAD.WIDE R4, R0, 0x2, R4 ;  /* 0x0000000200044825 */ /* 0x004fe200078e0204 */
[----:B------:R-:W-:Y:S01]  /*0920*/  MOV R2, RZ ;  /* 0x000000ff00027202 */ /* 0x000fe20000000f00 */
[----:B------:R-:W2:Y:S01]  /*0930*/  LDG.E.U16 R33, desc[UR14][R14.64] ;  /* 0x0000000e0e217981 */ /* 0x000ea2000c1e1500 */
[----:B------:R-:W-:-:S02]  /*0940*/  @!P2 IADD3.X R27, PT, PT, R8, R27, RZ, P6, !PT ;  /* 0x0000001b081ba210 */ /* 0x000fc400037fe4ff */
[----:B------:R-:W-:Y:S01]  /*0950*/  @!P2 IADD3.X R21, PT, PT, R8, R21, RZ, P5, !PT ;  /* 0x000000150815a210 */ /* 0x000fe20002ffe4ff */
[----:B------:R0:W3:Y:S01]  /*0960*/  LDG.E.U16 R0, desc[UR14][R14.64+0x2] ;  /* 0x0000020e0e007981 */ /* 0x0000e2000c1e1500 */
[----:B------:R-:W-:Y:S02]  /*0970*/  @!P3 SHF.L.U64.HI R6, R6, 0x2, R9 ;  /* 0x000000020606b819 */ /* 0x000fe40000010209 */
[C---:B------:R-:W-:Y:S01]  /*0980*/  @!P3 IADD3 R22, P5, PT, R7.reuse, R22, RZ ;  /* 0x000000160716b210 */ /* 0x040fe20007fbe0ff */
[----:B------:R1:W5:Y:S01]  /*0990*/  @!P0 LDG.E.64 R28, desc[UR14][R10.64] ;  /* 0x0000000e0a1c8981 */ /* 0x000362000c1e1b00 */
[----:B------:R-:W-:Y:S02]  /*09a0*/  @!P3 IADD3 R24, P6, PT, R7, R24, RZ ;  /* 0x000000180718b210 */ /* 0x000fe40007fde0ff */
[----:B------:R-:W-:Y:S02]  /*09b0*/  CS2R R8, SRZ ;  /* 0x0000000000087805 */ /* 0x000fe4000001ff00 */
[C---:B------:R-:W-:Y:S01]  /*09c0*/  @!P3 IADD3.X R23, PT, PT, R6.reuse, R23, RZ, P5, !PT ;  /* 0x000000170617b210 */ /* 0x040fe20002ffe4ff */
[----:B------:R4:W5:Y:S01]  /*09d0*/  @!P0 LDG.E.64 R2, desc[UR14][R12.64] ;  /* 0x0000000e0c028981 */ /* 0x000962000c1e1b00 */
[----:B------:R-:W-:-:S02]  /*09e0*/  @!P3 IADD3.X R25, PT, PT, R6, R25, RZ, P6, !PT ;  /* 0x000000190619b210 */ /* 0x000fc400037fe4ff */
[----:B------:R-:W-:Y:S02]  /*09f0*/  CS2R R6, SRZ ;  /* 0x0000000000067805 */ /* 0x000fe4000001ff00 */
[----:B0-----:R-:W-:Y:S01]  /*0a00*/  CS2R R14, SRZ ;  /* 0x00000000000e7805 */ /* 0x001fe2000001ff00 */
[----:B------:R-:W3:Y:S01]  /*0a10*/  @P4 LDG.E.U16 R16, desc[UR14][R4.64] ;  /* 0x0000000e04104981 */ /* 0x000ee2000c1e1500 */
[----:B-1----:R-:W-:-:S03]  /*0a20*/  CS2R R10, SRZ ;  /* 0x00000000000a7805 */ /* 0x002fc6000001ff00 */
[----:B------:R0:W3:Y:S01]  /*0a30*/  @P4 LDG.E.U16 R17, desc[UR14][R4.64+0x2] ;  /* 0x0000020e04114981 */ /* 0x0000e2000c1e1500 */
[----:B----4-:R-:W-:-:S03]  /*0a40*/  CS2R R12, SRZ ;  /* 0x00000000000c7805 */ /* 0x010fc6000001ff00 */
[----:B------:R-:W5:Y:S04]  /*0a50*/  @!P1 LDG.E.64 R6, desc[UR14][R30.64] ;  /* 0x0000000e1e069981 */ /* 0x000f68000c1e1b00 */
[----:B------:R-:W5:Y:S04]  /*0a60*/  @!P2 LDG.E.64 R8, desc[UR14][R26.64] ;  /* 0x0000000e1a08a981 */ /* 0x000f68000c1e1b00 */
[----:B------:R-:W5:Y:S04]  /*0a70*/  @!P2 LDG.E.64 R10, desc[UR14][R20.64] ;  /* 0x0000000e140aa981 */ /* 0x000f68000c1e1b00 */
[----:B------:R-:W5:Y:S04]  /*0a80*/  @!P3 LDG.E.64 R12, desc[UR14][R22.64] ;  /* 0x0000000e160cb981 */ /* 0x000f68000c1e1b00 */
[----:B------:R-:W5:Y:S01]  /*0a90*/  @!P3 LDG.E.64 R14, desc[UR14][R24.64] ;  /* 0x0000000e180eb981 */ /* 0x000f62000c1e1b00 */
        /* <DEDUP_REMOVED lines=9> */
[----:B------:R-:W-:Y:S01]  /*0b30*/  UISETP.NE.AND UP1, UPT, UR10, URZ, UPT ;  /* 0x000000ff0a00728c */ /* 0x000fe2000bf25270 */
[----:B0-----:R-:W-:Y:S01]  /*0b40*/  CS2R R4, SRZ ;  /* 0x0000000000047805 */ /* 0x001fe2000001ff00 */
[----:B------:R-:W-:-:S05]  /*0b50*/  UMOV UR16, 0x3f800000 ;  /* 0x3f80000000107882 */ /* 0x000fca0000000000 */
[----:B------:R0:W5:Y:S01]  /*0b60*/  @!P1 LDG.E.64 R4, desc[UR14][R36.64] ;  /* 0x0000000e24049981 */ /* 0x000162000c1e1b00 */
[----:B-1----:R-:W-:Y:S02]  /*0b70*/  @P0 R2UR UR6, R18 ;  /* 0x00000000120602ca */ /* 0x002fe400000e0000 */
[----:B0-----:R-:W-:-:S11]  /*0b80*/  CS2R R36, SRZ ;  /* 0x0000000000247805 */ /* 0x001fd6000001ff00 */
[----:B------:R-:W-:Y:S01]  /*0b90*/  @UP0 UMOV UR16, UR6 ;  /* 0x0000000600100c82 */ /* 0x000fe20008000000 */
[----:B--2---:R-:W-:Y:S02]  /*0ba0*/  SHF.L.U32 R33, R33, 0x10, RZ ;  /* 0x0000001021217819 */ /* 0x004fe400000006ff */
[----:B---3--:R-:W-:Y:S02]  /*0bb0*/  SHF.L.U32 R0, R0, 0x10, RZ ;  /* 0x0000001000007819 */ /* 0x008fe400000006ff */
[----:B------:R-:W-:Y:S02]  /*0bc0*/  @P4 SHF.L.U32 R36, R16, 0x10, RZ ;  /* 0x0000001010244819 */ /* 0x000fe400000006ff */
[----:B------:R-:W-:Y:S01]  /*0bd0*/  @P4 SHF.L.U32 R37, R17, 0x10, RZ ;  /* 0x0000001011254819 */ /* 0x000fe200000006ff */
[----:B------:R-:W-:Y:S06]  /*0be0*/  BRA.U UP1, `(.L_x_1451) ;  /* 0x0000000101e47547 */ /* 0x000fec000b800000 */
        /* <DEDUP_REMOVED lines=32> */
[----:B------:R-:W-:Y:S01]  /*0df0*/  FFMA.FTZ R18, R7, R18, R16 ;  /* 0x0000001207127223 */ /* 0x000fe20000010010 */
[----:B------:R-:W-:Y:S01]  /*0e00*/  FADD.FTZ R22, R23, R22 ;  /* 0x0000001617167221 */ /* 0x000fe20000010000 */
[----:B------:R-:W-:Y:S01]  /*0e10*/  FFMA.FTZ R16, R20, R23, R25 ;  /* 0x0000001714107223 */ /* 0x000fe20000010019 */
[----:B------:R-:W-:Y:S01]  /*0e20*/  FMUL.FTZ R23, R14, R33 ;  /* 0x000000210e177220 */ /* 0x000fe20000410000 */
[----:B------:R-:W-:Y:S01]  /*0e30*/  FMUL.FTZ R21, R21, UR16 ;  /* 0x0000001015157c20 */ /* 0x000fe20008410000 */
[----:B------:R-:W-:Y:S01]  /*0e40*/  FFMA.FTZ R18, R11, R20, R18 ;  /* 0x000000140b127223 */ /* 0x000fe20000010012 */
[----:B------:R-:W-:Y:S01]  /*0e50*/  FFMA.FTZ R17, R10, R19, R17 ;  /* 0x000000130a117223 */ /* 0x000fe20000010011 */
[----:B------:R-:W-:Y:S01]  /*0e60*/  FADD.FTZ R20, R13, -UR21 ;  /* 0x800000150d147e21 */ /* 0x000fe20008010000 */
[----:B------:R-:W-:Y:S01]  /*0e70*/  FFMA.FTZ R25, R21, R23, R16 ;  /* 0x0000001715197223 */ /* 0x000fe20000010010 */
[----:B------:R-:W-:Y:S01]  /*0e80*/  FADD.FTZ R19, RZ, R2 ;  /* 0x00000002ff137221 */ /* 0x000fe20000010000 */
[----:B------:R-:W-:Y:S01]  /*0e90*/  FADD.FTZ R16, RZ, R3 ;  /* 0x00000003ff107221 */ /* 0x000fe20000010000 */
[----:B------:R-:W-:Y:S01]  /*0ea0*/  FADD.FTZ R24, R22, R23 ;  /* 0x0000001716187221 */ /* 0x000fe20000010000 */
[----:B------:R-:W-:Y:S01]  /*0eb0*/  FMUL.FTZ R22, R20, UR16 ;  /* 0x0000001014167c20 */ /* 0x000fe20008410000 */
[----:B------:R-:W-:Y:S01]  /*0ec0*/  FADD.FTZ R19, R6, R19 ;  /* 0x0000001306137221 */ /* 0x000fe20000010000 */
[----:B------:R-:W-:Y:S01]  /*0ed0*/  FADD.FTZ R20, R7, R16 ;  /* 0x0000001007147221 */ /* 0x000fe20000010000 */
[----:B------:R-:W-:-:S02]  /*0ee0*/  FMUL.FTZ R23, R15, R0 ;  /* 0x000000000f177220 */ /* 0x000fc40000410000 */
[----:B------:R-:W-:Y:S01]  /*0ef0*/  FADD.FTZ R19, R10, R19 ;  /* 0x000000130a137221 */ /* 0x000fe20000010000 */
[----:B------:R-:W-:Y:S01]  /*0f00*/  FADD.FTZ R26, R11, R20 ;  /* 0x000000140b1a7221 */ /* 0x000fe20000010000 */
[----:B------:R-:W-:Y:S01]  /*0f10*/  FADD.FTZ R16, R23, R24 ;  /* 0x0000001817107221 */ /* 0x000fe20000010000 */
[----:B------:R-:W-:Y:S01]  /*0f20*/  FFMA.FTZ R20, R14, R21, R17 ;  /* 0x000000150e147223 */ /* 0x000fe20000010011 */
[----:B------:R-:W-:Y:S01]  /*0f30*/  FFMA.FTZ R24, R22, R23, R25 ;  /* 0x0000001716187223 */ /* 0x000fe20000010019 */
[C---:B------:R-:W-:Y:S01]  /*0f40*/  FFMA.FTZ R21, R15.reuse, R22, R18 ;  /* 0x000000160f157223 */ /* 0x040fe20000010012 */
[----:B------:R-:W-:Y:S01]  /*0f50*/  FADD.FTZ R22, R14, R19 ;  /* 0x000000130e167221 */ /* 0x000fe20000010000 */
[----:B------:R-:W-:Y:S01]  /*0f60*/  FADD.FTZ R23, R15, R26 ;  /* 0x0000001a0f177221 */ /* 0x000fe20000010000 */
[----:B------:R-:W-:Y:S06]  /*0f70*/  BRA `(.L_x_1452) ;  /* 0x0000000800007947 */ /* 0x000fec0003800000 */
.L_x_1451:
[----:B-----5:R-:W-:Y:S01]  /*0f80*/  FADD.FTZ R17, R28, -UR21 ;  /* 0x800000151c117e21 */ /* 0x020fe20008010000 */
[----:B------:R-:W-:Y:S01]  /*0f90*/  FADD.FTZ R16, R29, -UR21 ;  /* 0x800000151d107e21 */ /* 0x000fe20008010000 */
[----:B------:R-:W-:Y:S02]  /*0fa0*/  FADD.FTZ R24, R4, -UR21 ;  /* 0x8000001504187e21 */ /* 0x000fe40008010000 */
[----:B------:R-:W-:Y:S01]  /*0fb0*/  FMUL.FTZ R17, R17, UR16 ;  /* 0x0000001011117c20 */ /* 0x000fe20008410000 */
[----:B------:R-:W-:Y:S01]  /*0fc0*/  FMUL.FTZ R16, R16, UR16 ;  /* 0x0000001010107c20 */ /* 0x000fe20008410000 */
[----:B------:R-:W-:Y:S02]  /*0fd0*/  FMUL.FTZ R24, R24, UR16 ;  /* 0x0000001018187c20 */ /* 0x000fe40008410000 */
        /* <DEDUP_REMOVED lines=13> */
[----:B------:R-:W-:Y:S01]  /*10b0*/  FFMA.FTZ R23, R33, R24, R36 ;  /* 0x0000001821177223 */ /* 0x000fe20000010024 */
[----:B------:R-:W-:Y:S02]  /*10c0*/  FADD.FTZ R18, R5, -UR21 ;  /* 0x8000001505127e21 */ /* 0x000fe40008010000 */
[----:B------:R-:W-:Y:S01]  /*10d0*/  FMUL.FTZ R20, R20, R27 ;  /* 0x0000001b14147220 */ /* 0x000fe20000410000 */
[----:B------:R-:W-:Y:S01]  /*10e0*/  FMUL.FTZ R26, R23, -1.4426950216293334961 ;  /* 0xbfb8aa3b171a7820 */ /* 0x000fe20000410000 */
[----:B------:R-:W-:Y:S01]  /*10f0*/  FMUL.FTZ R18, R18, UR16 ;  /* 0x0000001012127c20 */ /* 0x000fe20008410000 */
[----:B-1----:R-:W-:Y:S01]  /*1100*/  FADD.FTZ R22, -R25, 1 ;  /* 0x3f80000019167421 */ /* 0x002fe20000010100 */
[----:B------:R-:W-:Y:S01]  /*1110*/  FADD.FTZ R27, R8, -UR21 ;  /* 0x80000015081b7e21 */ /* 0x000fe20008010000 */
[----:B------:R-:W-:Y:S01]  /*1120*/  FMUL.FTZ R25, R3, R25 ;  /* 0x0000001903197220 */ /* 0x000fe20000410000 */
[----:B------:R-:W-:Y:S01]  /*1130*/  FFMA.FTZ R21, R0, R18, R37 ;  /* 0x0000001200157223 */ /* 0x000fe20000010025 */
[----:B------:R-:W0:Y:S01]  /*1140*/  MUFU.EX2 R26, R26 ;  /* 0x0000001a001a7308 */ /* 0x000e220000000800 */
[----:B------:R-:W-:Y:S01]  /*1150*/  FFMA.FTZ R31, R19, R22, 1 ;  /* 0x3f800000131f7423 */ /* 0x000fe20000010016 */
[----:B------:R-:W-:Y:S01]  /*1160*/  FMUL.FTZ R19, R27, UR16 ;  /* 0x000000101b137c20 */ /* 0x000fe20008410000 */
[----:B------:R-:W-:-:S02]  /*1170*/  FMUL.FTZ R35, R21, -1.4426950216293334961 ;  /* 0xbfb8aa3b15237820 */ /* 0x000fc40000410000 */
[----:B------:R-:W-:Y:S01]  /*1180*/  FMUL.FTZ R25, R25, R31 ;  /* 0x0000001f19197220 */ /* 0x000fe20000410000 */
[----:B------:R-:W-:-:S03]  /*1190*/  FFMA.FTZ R22, R33, R19, R36 ;  /* 0x0000001321167223 */ /* 0x000fc60000010024 */
[----:B------:R-:W1:Y:S01]  /*11a0*/  MUFU.EX2 R35, R35 ;  /* 0x0000002300237308 */ /* 0x000e620000000800 */
[----:B------:R-:W-:Y:S01]  /*11b0*/  FMUL.FTZ R41, R22, -1.4426950216293334961 ;  /* 0xbfb8aa3b16297820 */ /* 0x000fe20000410000 */
[----:B0-----:R-:W-:-:S06]  /*11c0*/  FADD.FTZ R27, R26, 1 ;  /* 0x3f8000001a1b7421 */ /* 0x001fcc0000010000 */
[----:B------:R-:W-:Y:S08]  /*11d0*/  MUFU.EX2 R30, R41 ;  /* 0x00000029001e7308 */ /* 0x000ff00000000800 */
[----:B------:R-:W0:Y:S01]  /*11e0*/  MUFU.RCP R27, R27 ;  /* 0x0000001b001b7308 */ /* 0x000e220000001000 */
[----:B-1----:R-:W-:-:S07]  /*11f0*/  FADD.FTZ R26, R35, 1 ;  /* 0x3f800000231a7421 */ /* 0x002fce0000010000 */
[----:B------:R-:W1:Y:S01]  /*1200*/  MUFU.RCP R26, R26 ;  /* 0x0000001a001a7308 */ /* 0x000e620000001000 */
[----:B0-----:R-:W-:-:S04]  /*1210*/  FADD.FTZ R31, -R27, 1 ;  /* 0x3f8000001b1f7421 */ /* 0x001fc80000010100 */
[----:B------:R-:W-:Y:S01]  /*1220*/  FFMA.FTZ R31, R23, R31, 1 ;  /* 0x3f800000171f7423 */ /* 0x000fe2000001001f */
[----:B------:R-:W-:Y:S01]  /*1230*/  FADD.FTZ R23, R30, 1 ;  /* 0x3f8000001e177421 */ /* 0x000fe20000010000 */
[----:B-1----:R-:W-:-:S05]  /*1240*/  FADD.FTZ R30, -R26, 1 ;  /* 0x3f8000001a1e7421 */ /* 0x002fca0000010100 */
[----:B------:R-:W0:Y:S01]  /*1250*/  MUFU.RCP R23, R23 ;  /* 0x0000001700177308 */ /* 0x000e220000001000 */
[----:B------:R-:W-:Y:S01]  /*1260*/  FFMA.FTZ R21, R21, R30, 1 ;  /* 0x3f80000015157423 */ /* 0x000fe2000001001e */
[----:B------:R-:W-:Y:S01]  /*1270*/  FMUL.FTZ R30, R6, R27 ;  /* 0x0000001b061e7220 */ /* 0x000fe20000410000 */
[----:B------:R-:W-:Y:S01]  /*1280*/  FMUL.FTZ R27, R7, R26 ;  /* 0x0000001a071b7220 */ /* 0x000fe20000410000 */
[----:B------:R-:W-:Y:S02]  /*1290*/  FMUL.FTZ R26, R33, R20 ;  /* 0x00000014211a7220 */ /* 0x000fe40000410000 */
[----:B------:R-:W-:Y:S01]  /*12a0*/  FMUL.FTZ R30, R30, R31 ;  /* 0x0000001f1e1e7220 */ /* 0x000fe20000410000 */
[----:B------:R-:W-:Y:S01]  /*12b0*/  FMUL.FTZ R21, R27, R21 ;  /* 0x000000151b157220 */ /* 0x000fe20000410000 */
[C---:B------:R-:W-:Y:S01]  /*12c0*/  FFMA.FTZ R27, R17.reuse, R26, RZ ;  /* 0x0000001a111b7223 */ /* 0x040fe200000100ff */
[----:B------:R-:W-:Y:S01]  /*12d0*/  FADD.FTZ R26, RZ, R26 ;  /* 0x0000001aff1a7221 */ /* 0x000fe20000010000 */
[----:B------:R-:W-:Y:S01]  /*12e0*/  FMUL.FTZ R31, R0, R25 ;  /* 0x00000019001f7220 */ /* 0x000fe20000410000 */
[----:B------:R-:W-:-:S03]  /*12f0*/  FFMA.FTZ R17, R17, R20, RZ ;  /* 0x0000001411117223 */ /* 0x000fc600000100ff */
[----:B------:R-:W-:Y:S01]  /*1300*/  FFMA.FTZ R27, R16, R31, R27 ;  /* 0x0000001f101b7223 */ /* 0x000fe2000001001b */
[----:B------:R-:W-:Y:S01]  /*1310*/  FADD.FTZ R26, R31, R26 ;  /* 0x0000001a1f1a7221 */ /* 0x000fe20000010000 */
[----:B0-----:R-:W-:-:S04]  /*1320*/  FADD.FTZ R31, -R23, 1 ;  /* 0x3f800000171f7421 */ /* 0x001fc80000010100 */
[----:B------:R-:W-:Y:S01]  /*1330*/  FFMA.FTZ R31, R22, R31, 1 ;  /* 0x3f800000161f7423 */ /* 0x000fe2000001001f */
[----:B------:R-:W-:Y:S01]  /*1340*/  FMUL.FTZ R22, R10, R23 ;  /* 0x000000170a167220 */ /* 0x000fe20000410000 */
[----:B------:R-:W-:-:S03]  /*1350*/  FADD.FTZ R23, RZ, R20 ;  /* 0x00000014ff177221 */ /* 0x000fc60000010000 */
[----:B------:R-:W-:Y:S01]  /*1360*/  FMUL.FTZ R20, R22, R31 ;  /* 0x0000001f16147220 */ /* 0x000fe20000410000 */
[----:B------:R-:W-:Y:S01]  /*1370*/  FADD.FTZ R31, R9, -UR21 ;  /* 0x80000015091f7e21 */ /* 0x000fe20008010000 */
[----:B------:R-:W-:Y:S01]  /*1380*/  FADD.FTZ R23, R23, R30 ;  /* 0x0000001e17177221 */ /* 0x000fe20000010000 */
[CC--:B------:R-:W-:Y:S01]  /*1390*/  FFMA.FTZ R22, R24.reuse, R30.reuse, R17 ;  /* 0x0000001e18167223 */ /* 0x0c0fe20000010011 */
[----:B------:R-:W-:Y:S01]  /*13a0*/  FMUL.FTZ R30, R33, R30 ;  /* 0x0000001e211e7220 */ /* 0x000fe20000410000 */
[----:B------:R-:W-:Y:S01]  /*13b0*/  FMUL.FTZ R17, R31, UR16 ;  /* 0x000000101f117c20 */ /* 0x000fe20008410000 */
[----:B------:R-:W-:Y:S01]  /*13c0*/  FADD.FTZ R23, R23, R20 ;  /* 0x0000001417177221 */ /* 0x000fe20000010000 */
[----:B------:R-:W-:Y:S01]  /*13d0*/  FFMA.FTZ R22, R19, R20, R22 ;  /* 0x0000001413167223 */ /* 0x000fe20000010016 */
        /* <DEDUP_REMOVED lines=14> */
[-C--:B------:R-:W-:Y:S01]  /*14c0*/  FFMA.FTZ R24, R18, R21.reuse, R31 ;  /* 0x0000001512187223 */ /* 0x080fe2000001001f */
[----:B------:R-:W-:Y:S01]  /*14d0*/  FADD.FTZ R16, R16, R21 ;  /* 0x0000001510107221 */ /* 0x000fe20000010000 */
[----:B------:R-:W-:Y:S01]  /*14e0*/  FMUL.FTZ R31, R0, R21 ;  /* 0x00000015001f7220 */ /* 0x000fe20000410000 */
[----:B------:R-:W-:-:S03]  /*14f0*/  FMUL.FTZ R21, R30, UR16 ;  /* 0x000000101e157c20 */ /* 0x000fc60008410000 */
[----:B------:R-:W-:Y:S01]  /*1500*/  FFMA.FTZ R30, R18, R31, R27 ;  /* 0x0000001f121e7223 */ /* 0x000fe2000001001b */
[----:B------:R-:W-:Y:S01]  /*1510*/  FFMA.FTZ R18, R33, R21, R36 ;  /* 0x0000001521127223 */ /* 0x000fe20000010024 */
[----:B------:R-:W-:Y:S01]  /*1520*/  FADD.FTZ R27, R31, R26 ;  /* 0x0000001a1f1b7221 */ /* 0x000fe20000010000 */
[----:B------:R-:W-:Y:S02]  /*1530*/  FADD.FTZ R26, R13, -UR21 ;  /* 0x800000150d1a7e21 */ /* 0x000fe40008010000 */
[----:B------:R-:W-:Y:S02]  /*1540*/  FMUL.FTZ R41, R18, -1.4426950216293334961 ;  /* 0xbfb8aa3b12297820 */ /* 0x000fe40000410000 */
[----:B------:R-:W-:-:S04]  /*1550*/  FMUL.FTZ R26, R26, UR16 ;  /* 0x000000101a1a7c20 */ /* 0x000fc80008410000 */
[----:B------:R-:W0:Y:S02]  /*1560*/  MUFU.EX2 R41, R41 ;  /* 0x0000002900297308 */ /* 0x000e240000000800 */
[----:B0-----:R-:W-:-:S06]  /*1570*/  FADD.FTZ R35, R41, 1 ;  /* 0x3f80000029237421 */ /* 0x001fcc0000010000 */
[----:B------:R-:W0:Y:S02]  /*1580*/  MUFU.RCP R35, R35 ;  /* 0x0000002300237308 */ /* 0x000e240000001000 */
[----:B0-----:R-:W-:-:S04]  /*1590*/  FADD.FTZ R31, -R35, 1 ;  /* 0x3f800000231f7421 */ /* 0x001fc80000010100 */
[----:B------:R-:W-:Y:S01]  /*15a0*/  FFMA.FTZ R31, R18, R31, 1 ;  /* 0x3f800000121f7423 */ /* 0x000fe2000001001f */
[----:B------:R-:W-:Y:S01]  /*15b0*/  FMUL.FTZ R18, R14, R35 ;  /* 0x000000230e127220 */ /* 0x000fe20000410000 */
[----:B------:R-:W-:Y:S01]  /*15c0*/  FMUL.FTZ R35, R33, R20 ;  /* 0x0000001421237220 */ /* 0x000fe20000410000 */
[----:B------:R-:W-:Y:S02]  /*15d0*/  FFMA.FTZ R20, R0, R26, R37 ;  /* 0x0000001a00147223 */ /* 0x000fe40000010025 */
[----:B------:R-:W-:Y:S01]  /*15e0*/  FMUL.FTZ R18, R18, R31 ;  /* 0x0000001f12127220 */ /* 0x000fe20000410000 */
[----:B------:R-:W-:Y:S01]  /*15f0*/  FFMA.FTZ R30, R19, R35, R30 ;  /* 0x00000023131e7223 */ /* 0x000fe2000001001e */
[----:B------:R-:W-:Y:S01]  /*1600*/  FMUL.FTZ R41, R20, -1.4426950216293334961 ;  /* 0xbfb8aa3b14297820 */ /* 0x000fe20000410000 */
[----:B------:R-:W-:Y:S01]  /*1610*/  FADD.FTZ R27, R27, R35 ;  /* 0x000000231b1b7221 */ /* 0x000fe20000010000 */
[-C--:B------:R-:W-:Y:S01]  /*1620*/  FMUL.FTZ R35, R0, R25.reuse ;  /* 0x0000001900237220 */ /* 0x080fe20000410000 */
[----:B------:R-:W-:-:S03]  /*1630*/  FFMA.FTZ R19, R17, R25, R24 ;  /* 0x0000001911137223 */ /* 0x000fc60000010018 */
        /* <DEDUP_REMOVED lines=9> */
[----:B------:R-:W-:-:S04]  /*16d0*/  FMUL.FTZ R20, R33, R18 ;  /* 0x0000001221147220 */ /* 0x000fc80000410000 */
[----:B------:R-:W-:Y:S01]  /*16e0*/  FFMA.FTZ R31, R21, R20, R30 ;  /* 0x00000014151f7223 */ /* 0x000fe2000001001e */
[----:B------:R-:W-:Y:S01]  /*16f0*/  FADD.FTZ R20, R27, R20 ;  /* 0x000000141b147221 */ /* 0x000fe20000010000 */
[----:B------:R-:W-:Y:S01]  /*1700*/  FMUL.FTZ R27, R0, R17 ;  /* 0x00000011001b7220 */ /* 0x000fe20000410000 */
[----:B------:R-:W-:-:S03]  /*1710*/  FADD.FTZ R30, R16, R25 ;  /* 0x00000019101e7221 */ /* 0x000fc60000010000 */
[----:B------:R-:W-:Y:S01]  /*1720*/  FADD.FTZ R16, R27, R20 ;  /* 0x000000141b107221 */ /* 0x000fe20000010000 */
[----:B------:R-:W-:Y:S01]  /*1730*/  FFMA.FTZ R20, R21, R18, R22 ;  /* 0x0000001215147223 */ /* 0x000fe20000010016 */
[----:B------:R-:W-:Y:S01]  /*1740*/  FADD.FTZ R22, R23, R18 ;  /* 0x0000001217167221 */ /* 0x000fe20000010000 */
[C---:B------:R-:W-:Y:S01]  /*1750*/  FFMA.FTZ R24, R26.reuse, R27, R31 ;  /* 0x0000001b1a187223 */ /* 0x040fe2000001001f */
[----:B------:R-:W-:Y:S01]  /*1760*/  FFMA.FTZ R21, R26, R17, R19 ;  /* 0x000000111a157223 */ /* 0x000fe20000010013 */
[----:B------:R-:W-:-:S07]  /*1770*/  FADD.FTZ R23, R30, R17 ;  /* 0x000000111e177221 */ /* 0x000fce0000010000 */
.L_x_1452:
[----:B------:R-:W0:Y:S01]  /*1780*/  SHFL.DOWN PT, R17, R24, 0x1, 0x1f ;  /* 0x08201f0018117f89 */ /* 0x000e2200000e0000 */
[C---:B------:R-:W-:Y:S01]  /*1790*/  ISETP.GT.AND P0, PT, R34.reuse, 0x1e, PT ;  /* 0x0000001e2200780c */ /* 0x040fe20003f04270 */
[----:B------:R-:W1:Y:S01]  /*17a0*/  S2UR UR8, SR_CgaCtaId ;  /* 0x00000000000879c3 */ /* 0x000e620000008800 */
[----:B------:R-:W-:Y:S01]  /*17b0*/  UMOV UR7, 0x400 ;  /* 0x0000040000077882 */ /* 0x000fe20000000000 */
[----:B------:R-:W2:Y:S01]  /*17c0*/  SHFL.DOWN PT, R19, R16, 0x1, 0x1f ;  /* 0x08201f0010137f89 */ /* 0x000ea200000e0000 */
[----:B------:R-:W-:Y:S01]  /*17d0*/  UIADD3 UR6, UPT, UPT, UR7, 0xd0, URZ ;  /* 0x000000d007067890 */ /* 0x000fe2000fffe0ff */
[C---:B------:R-:W-:Y:S01]  /*17e0*/  ISETP.GT.AND P2, PT, R34.reuse, 0xf, PT ;  /* 0x0000000f2200780c */ /* 0x040fe20003f44270 */
[----:B------:R-:W3:Y:S01]  /*17f0*/  LDCU UR18, c[0x0][0x370] ;  /* 0x00006e00ff1277ac */ /* 0x000ee20008000800 */
[----:B------:R-:W4:Y:S01]  /*1800*/  S2R R35, SR_TID.X ;  /* 0x0000000000237919 */ /* 0x000f220000002100 */
[----:B------:R-:W-:Y:S01]  /*1810*/  ISETP.GT.AND P1, PT, R34, 0x17, PT ;  /* 0x000000172200780c */ /* 0x000fe20003f24270 */
[----:B------:R-:W-:Y:S04]  /*1820*/  BSSY.RECONVERGENT B0, `(.L_x_1453) ;  /* 0x0000023000007945 */ /* 0x000fe80003800200 */
[----:B0-----:R-:W-:Y:S01]  /*1830*/  @!P0 FADD.FTZ R24, R17, R24 ;  /* 0x0000001811188221 */ /* 0x001fe20000010000 */
[----:B-1----:R-:W-:Y:S01]  /*1840*/  ULEA UR6, UR8, UR6, 0x18 ;  /* 0x0000000608067291 */ /* 0x002fe2000f8ec0ff */
[----:B--2---:R-:W-:-:S03]  /*1850*/  @!P0 FADD.FTZ R16, R19, R16 ;  /* 0x0000001013108221 */ /* 0x004fc60000010000 */
[----:B------:R-:W0:Y:S01]  /*1860*/  SHFL.DOWN PT, R17, R24, 0x2, 0x1f ;  /* 0x08401f0018117f89 */ /* 0x000e2200000e0000 */
[----:B------:R-:W-:-:S03]  /*1870*/  ISETP.GT.AND P0, PT, R34, 0x1d, PT ;  /* 0x0000001d2200780c */ /* 0x000fc60003f04270 */
[----:B------:R-:W1:Y:S01]  /*1880*/  SHFL.DOWN PT, R19, R16, 0x2, 0x1f ;  /* 0x08401f0010137f89 */ /* 0x000e6200000e0000 */
[C---:B----4-:R-:W-:Y:S02]  /*1890*/  LEA R41, R35.reuse, UR6, 0x4 ;  /* 0x0000000623297c11 */ /* 0x050fe4000f8e20ff */
        /* <DEDUP_REMOVED lines=27> */
.L_x_1454:
[----:B------:R-:W-:Y:S05]  /*1a50*/  BSYNC.RECONVERGENT B0 ;  /* 0x0000000000007941 */ /* 0x000fea0003800200 */
.L_x_1453:
[----:B------:R-:W-:Y:S06]  /*1a60*/  BAR.SYNC.DEFER_BLOCKING 0x0 ;  /* 0x0000000000007b1d */ /* 0x000fec0000010000 */
[----:B------:R-:W-:Y:S04]  /*1a70*/  BSSY.RECONVERGENT B0, `(.L_x_1455) ;  /* 0x0000033000007945 */ /* 0x000fe80003800200 */
[----:B------:R-:W-:Y:S05]  /*1a80*/  @P0 BRA `(.L_x_1456) ;  /* 0x0000000000c40947 */ /* 0x000fea0003800000 */
[----:B------:R-:W-:-:S09]  /*1a90*/  ULEA UR6, UR8, UR7, 0x18 ;  /* 0x0000000708067291 */ /* 0x000fd2000f8ec0ff */
[----:B-1-3--:R-:W1:Y:S04]  /*1aa0*/  LDS.128 R16, [UR6+0x20] ;  /* 0x00002006ff107984 */ /* 0x00ae680008000c00 */
[----:B--2---:R-:W2:Y:S01]  /*1ab0*/  LDS.128 R24, [UR6+0x30] ;  /* 0x00003006ff187984 */ /* 0x004ea20008000c00 */
[----:B-1----:R-:W-:Y:S01]  /*1ac0*/  FADD.FTZ R16, R30, R16 ;  /* 0x000000101e107221 */ /* 0x002fe20000010000 */
[----:B0-----:R-:W-:-:S03]  /*1ad0*/  FADD.FTZ R30, R31, R17 ;  /* 0x000000111f1e7221 */ /* 0x001fc60000010000 */
[----:B------:R-:W-:Y:S01]  /*1ae0*/  FADD.FTZ R17, R16, R18 ;  /* 0x0000001210117221 */ /* 0x000fe20000010000 */
[----:B------:R-:W-:-:S03]  /*1af0*/  FADD.FTZ R30, R30, R19 ;  /* 0x000000131e1e7221 */ /* 0x000fc60000010000 */
[----:B--2---:R-:W-:Y:S01]  /*1b00*/  FADD.FTZ R31, R17, R24 ;  /* 0x00000018111f7221 */ /* 0x004fe20000010000 */
[----:B------:R-:W-:Y:S01]  /*1b10*/  FADD.FTZ R30, R30, R25 ;  /* 0x000000191e1e7221 */ /* 0x000fe20000010000 */
[----:B------:R-:W0:Y:S02]  /*1b20*/  LDS.128 R16, [UR6+0x40] ;  /* 0x00004006ff107984 */ /* 0x000e240008000c00 */
        /* <DEDUP_REMOVED lines=32> */
[----:B------:R-:W1:Y:S01]  /*1d30*/  LDS.64 R30, [UR6+0xb0] ;  /* 0x0000b006ff1e7984 */ /* 0x000e620008000a00 */
[----:B0-----:R-:W-:Y:S01]  /*1d40*/  FADD.FTZ R25, R25, R16 ;  /* 0x0000001019197221 */ /* 0x001fe20000010000 */
[----:B------:R-:W-:-:S03]  /*1d50*/  FADD.FTZ R24, R24, R17 ;  /* 0x0000001118187221 */ /* 0x000fc60000010000 */
[----:B------:R-:W-:Y:S01]  /*1d60*/  FADD.FTZ R25, R25, R18 ;  /* 0x0000001219197221 */ /* 0x000fe20000010000 */
[----:B------:R-:W-:-:S03]  /*1d70*/  FADD.FTZ R24, R24, R19 ;  /* 0x0000001318187221 */ /* 0x000fc60000010000 */
[----:B-1----:R-:W-:Y:S01]  /*1d80*/  FADD.FTZ R30, R25, R30 ;  /* 0x0000001e191e7221 */ /* 0x002fe20000010000 */
[----:B------:R-:W-:-:S07]  /*1d90*/  FADD.FTZ R31, R24, R31 ;  /* 0x0000001f181f7221 */ /* 0x000fce0000010000 */
.L_x_1456:
[----:B------:R-:W-:Y:S05]  /*1da0*/  BSYNC.RECONVERGENT B0 ;  /* 0x0000000000007941 */ /* 0x000fea0003800200 */
.L_x_1455:
        /* <DEDUP_REMOVED lines=10> */
[----:B------:R-:W-:-:S02]  /*1e50*/  FADD.FTZ R24, R17, R25 ;  /* 0x0000001911187221 */ /* 0x000fc40000010000 */
[----:B------:R-:W1:Y:S01]  /*1e60*/  LDS.128 R16, [R41+0x780] ;  /* 0x0007800029107984 */ /* 0x000e620000000c00 */
[----:B------:R-:W-:Y:S01]  /*1e70*/  FADD.FTZ R25, R21, R26 ;  /* 0x0000001a15197221 */ /* 0x000fe20000010000 */
[----:B------:R-:W-:Y:S01]  /*1e80*/  FADD.FTZ R26, R20, R27 ;  /* 0x0000001b141a7221 */ /* 0x000fe20000010000 */
[----:B-1----:R-:W-:Y:S01]  /*1e90*/  FADD.FTZ R27, R23, R16 ;  /* 0x00000010171b7221 */ /* 0x002fe20000010000 */
[----:B------:R-:W-:Y:S01]  /*1ea0*/  FADD.FTZ R24, R24, R17 ;  /* 0x0000001118187221 */ /* 0x000fe20000010000 */
[----:B------:R-:W1:Y:S01]  /*1eb0*/  LDS.128 R20, [R41+0xa00] ;  /* 0x000a000029147984 */ /* 0x000e620000000c00 */
        /* <DEDUP_REMOVED lines=61> */
.L_x_1458:
[----:B------:R-:W-:Y:S05]  /*2290*/  BSYNC.RECONVERGENT B0 ;  /* 0x0000000000007941 */ /* 0x000fea0003800200 */
.L_x_1457:
[----:B------:R-:W-:Y:S04]  /*22a0*/  BSSY.RECONVERGENT B0, `(.L_x_1459) ;  /* 0x000001d000007945 */ /* 0x000fe80003800200 */
[----:B------:R-:W-:Y:S05]  /*22b0*/  @P3 BRA `(.L_x_1460) ;  /* 0x00000000006c3947 */ /* 0x000fea0003800000 */
[----:B-1----:R-:W2:Y:S01]  /*22c0*/  LDC.64 R18, c[0x0][0x3d8] ;  /* 0x0000f600ff127b82 */ /* 0x002ea20000000a00 */
[----:B------:R-:W-:-:S07]  /*22d0*/  IMAD R25, R40, 0x28, R35 ;  /* 0x0000002828197824 */ /* 0x000fce00078e0223 */
[----:B---3--:R-:W1:Y:S01]  /*22e0*/  LDC.64 R16, c[0x0][0x3f8] ;  /* 0x0000fe00ff107b82 */ /* 0x008e620000000a00 */
        /* <DEDUP_REMOVED lines=24> */
.L_x_1460:
[----:B------:R-:W-:Y:S05]  /*2470*/  BSYNC.RECONVERGENT B0 ;  /* 0x0000000000007941 */ /* 0x000fea0003800200 */
.L_x_1459:
        /* <DEDUP_REMOVED lines=33> */
.L_x_1463:
[----:B------:R-:W3:Y:S04]  /*2690*/  LDG.E.STRONG.GPU R20, desc[UR14][R16.64] ;  /* 0x0000000e10147981 */ /* 0x000ee8000c1ef900 */
[----:B---3--:R-:W-:Y:S01]  /*26a0*/  CCTL.IVALL ;  /* 0x00000000ff00798f */ /* 0x008fe20002000000 */
[----:B-1----:R-:W-:Y:S01]  /*26b0*/  IADD3 R19, PT, PT, R22, -R22, RZ ;  /* 0x8000001616137210 */ /* 0x002fe20007ffe0ff */
[----:B------:R-:W-:Y:S05]  /*26c0*/  YIELD ;  /* 0x0000000000007946 */ /* 0x000fea0003800000 */
[----:B------:R-:W-:-:S13]  /*26d0*/  ISETP.EQ.AND P0, PT, R19, RZ, PT ;  /* 0x000000ff1300720c */ /* 0x000fda0003f02270 */
[----:B------:R-:W-:-:S04]  /*26e0*/  @P0 MOV R18, R20 ;  /* 0x0000001400120202 */ /* 0x000fc80000000f00 */
[----:B------:R-:W-:-:S13]  /*26f0*/  ISETP.NE.AND P0, PT, R18, R21, PT ;  /* 0x000000151200720c */ /* 0x000fda0003f05270 */
[----:B------:R-:W-:Y:S05]  /*2700*/  @P0 BRA `(.L_x_1463) ;  /* 0xfffffffc00e00947 */ /* 0x000fea000383ffff */
.L_x_1462:
[----:B0--34-:R-:W-:Y:S01]  /*2710*/  MOV R16, UR18 ;  /* 0x0000001200107c02 */ /* 0x019fe20008000f00 */
        /* <DEDUP_REMOVED lines=16> */
.L_x_1465:
[----:B------:R-:W-:Y:S01]  /*2820*/  ISETP.NE.AND P5, PT, RZ, UR13, PT ;  /* 0x0000000dff007c0c */ /* 0x000fe2000bfa5270 */
[----:B-1----:R-:W-:Y:S01]  /*2830*/  UMOV UR12, UR8 ;  /* 0x00000008000c7c82 */ /* 0x002fe20008000000 */
[----:B------:R-:W-:Y:S02]  /*2840*/  MOV R21, UR4 ;  /* 0x0000000400157c02 */ /* 0x000fe40008000f00 */
[----:B------:R-:W-:Y:S02]  /*2850*/  ISETP.NE.OR P5, PT, R35, RZ, !P5 ;  /* 0x000000ff2300720c */ /* 0x000fe40006fa5670 */
[----:B------:R-:W-:Y:S02]  /*2860*/  IADD3 R20, PT, PT, R27, 0x1, RZ ;  /* 0x000000011b147810 */ /* 0x000fe40007ffe0ff */
[----:B0-----:R-:W-:Y:S02]  /*2870*/  MOV R35, R26 ;  /* 0x0000001a00237202 */ /* 0x001fe40000000f00 */
[----:B------:R-:W-:-:S07]  /*2880*/  ISETP.NE.AND P4, PT, R20, UR12, PT ;  /* 0x0000000c14007c0c */ /* 0x000fce000bf85270 */
[----:B------:R-:W0:Y:S01]  /*2890*/  @!P5 LDC R18, c[0x0][0x374] ;  /* 0x0000dd00ff12db82 */ /* 0x000e220000000800 */
[----:B------:R-:W-:-:S07]  /*28a0*/  @!P5 LOP3.LUT R21, R21, 0x1, RZ, 0xc0, !PT ;  /* 0x000000011515d812 */ /* 0x000fce00078ec0ff */
[----:B------:R-:W1:Y:S08]  /*28b0*/  @!P5 LDC R19, c[0x0][0x370] ;  /* 0x0000dc00ff13db82 */ /* 0x000e700000000800 */
[----:B------:R-:W3:Y:S01]  /*28c0*/  @!P5 LDC.64 R16, c[0x0][0x3d0] ;  /* 0x0000f400ff10db82 */ /* 0x000ee20000000a00 */
[----:B0-----:R-:W-:-:S04]  /*28d0*/  @!P5 IMAD R18, R18, R21, RZ ;  /* 0x000000151212d224 */ /* 0x001fc800078e02ff */
[----:B-1----:R-:W-:-:S05]  /*28e0*/  @!P5 IMAD R18, R18, R19, RZ ;  /* 0x000000131212d224 */ /* 0x002fca00078e02ff */
[----:B------:R-:W-:Y:S02]  /*28f0*/  @!P5 SHF.L.U32 R19, R18, 0x1, RZ ;  /* 0x000000011213d819 */ /* 0x000fe400000006ff */
[----:B------:R-:W-:-:S03]  /*2900*/  ISETP.NE.OR P4, PT, R35, RZ, !P4 ;  /* 0x000000ff2300720c */ /* 0x000fc60006785670 */
[----:B---3--:R-:W-:Y:S01]  /*2910*/  @!P5 IMAD.WIDE R16, R19, 0x4, R16 ;  /* 0x000000041310d825 */ /* 0x008fe200078e0210 */
[----:B------:R-:W-:-:S05]  /*2920*/  MOV R19, UR10 ;  /* 0x0000000a00137c02 */ /* 0x000fca0008000f00 */
[----:B------:R-:W-:Y:S01]  /*2930*/  @!P5 IMAD.WIDE.U32 R18, R19, 0x8, R16 ;  /* 0x000000081312d825 */ /* 0x000fe200078e0010 */
[----:B------:R-:W-:-:S04]  /*2940*/  IADD3 R16, PT, PT, R27, 0x2, RZ ;  /* 0x000000021b107810 */ /* 0x000fc80007ffe0ff */
[----:B------:R-:W-:Y:S01]  /*2950*/  ISETP.NE.AND P3, PT, R16, UR12, PT ;  /* 0x0000000c10007c0c */ /* 0x000fe2000bf65270 */
[----:B------:R-:W0:Y:S01]  /*2960*/  @!P4 LDC R21, c[0x0][0x374] ;  /* 0x0000dd00ff15cb82 */ /* 0x000e220000000800 */
[----:B------:R-:W-:Y:S01]  /*2970*/  MOV R22, UR4 ;  /* 0x0000000400167c02 */ /* 0x000fe20008000f00 */
[----:B------:R-:W3:Y:S01]  /*2980*/  @!P5 LDG.E.64 R18, desc[UR14][R18.64] ;  /* 0x0000000e1212d981 */ /* 0x000ee2000c1e1b00 */
[----:B------:R-:W-:Y:S02]  /*2990*/  ISETP.NE.OR P3, PT, R35, RZ, !P3 ;  /* 0x000000ff2300720c */ /* 0x000fe40005f65670 */
[----:B------:R-:W-:Y:S02]  /*29a0*/  IADD3 R20, PT, PT, R27, 0x3, RZ ;  /* 0x000000031b147810 */ /* 0x000fe40007ffe0ff */
[----:B------:R-:W-:Y:S01]  /*29b0*/  @!P4 LOP3.LUT R22, R22, 0x1, RZ, 0xc0, !PT ;  /* 0x000000011616c812 */ /* 0x000fe200078ec0ff */
[----:B------:R-:W1:Y:S01]  /*29c0*/  @!P4 LDC R25, c[0x0][0x370] ;  /* 0x0000dc00ff19cb82 */ /* 0x000e620000000800 */
[----:B------:R-:W-:-:S02]  /*29d0*/  ISETP.NE.AND P2, PT, R20, UR12, PT ;  /* 0x0000000c14007c0c */ /* 0x000fc4000bf45270 */
[----:B--2---:R-:W-:Y:S02]  /*29e0*/  MOV R24, UR4 ;  /* 0x0000000400187c02 */ /* 0x004fe40008000f00 */
[----:B------:R-:W-:-:S03]  /*29f0*/  ISETP.NE.OR P2, PT, R35, RZ, !P2 ;  /* 0x000000ff2300720c */ /* 0x000fc60005745670 */
[----:B------:R-:W2:Y:S01]  /*2a00*/  @!P3 LDC R23, c[0x0][0x374] ;  /* 0x0000dd00ff17bb82 */ /* 0x000ea20000000800 */
[----:B------:R-:W-:-:S07]  /*2a10*/  @!P3 LOP3.LUT R24, R24, 0x1, RZ, 0xc0, !PT ;  /* 0x000000011818b812 */ /* 0x000fce00078ec0ff */
[----:B------:R-:W4:Y:S01]  /*2a20*/  @!P4 LDC.64 R16, c[0x0][0x3d0] ;  /* 0x0000f400ff10cb82 */ /* 0x000f220000000a00 */
[----:B0-----:R-:W-:-:S07]  /*2a30*/  @!P4 IMAD R20, R21, R22, RZ ;  /* 0x000000161514c224 */ /* 0x001fce00078e02ff */
[----:B------:R-:W0:Y:S01]  /*2a40*/  @!P3 LDC R22, c[0x0][0x370] ;  /* 0x0000dc00ff16bb82 */ /* 0x000e220000000800 */
[----:B-1----:R-:W-:-:S05]  /*2a50*/  @!P4 IMAD R20, R20, R25, RZ ;  /* 0x000000191414c224 */ /* 0x002fca00078e02ff */
[----:B------:R-:W-:Y:S01]  /*2a60*/  @!P4 SHF.L.U32 R21, R20, 0x1, RZ ;  /* 0x000000011415c819 */ /* 0x000fe200000006ff */
[----:B--2---:R-:W-:Y:S02]  /*2a70*/  @!P3 IMAD R23, R23, R24, RZ ;  /* 0x000000181717b224 */ /* 0x004fe400078e02ff */
[----:B------:R-:W1:Y:S02]  /*2a80*/  @!P2 LDC R24, c[0x0][0x374] ;  /* 0x0000dd00ff18ab82 */ /* 0x000e640000000800 */
[----:B----4-:R-:W-:Y:S01]  /*2a90*/  @!P4 IMAD.WIDE R16, R21, 0x4, R16 ;  /* 0x000000041510c825 */ /* 0x010fe200078e0210 */
[----:B------:R-:W-:-:S05]  /*2aa0*/  MOV R21, UR6 ;  /* 0x0000000600157c02 */ /* 0x000fca0008000f00 */
[----:B------:R-:W2:Y:S01]  /*2ab0*/  @!P2 LDC R25, c[0x0][0x370] ;  /* 0x0000dc00ff19ab82 */ /* 0x000ea20000000800 */
[----:B------:R-:W-:-:S04]  /*2ac0*/  @!P4 IMAD.WIDE.U32 R20, R21, 0x8, R16 ;  /* 0x000000081514c825 */ /* 0x000fc800078e0010 */
[----:B0-----:R-:W-:-:S03]  /*2ad0*/  @!P3 IMAD R16, R23, R22, RZ ;  /* 0x000000161710b224 */ /* 0x001fc600078e02ff */
[----:B------:R-:W0:Y:S01]  /*2ae0*/  @!P3 LDC.64 R22, c[0x0][0x3d0] ;  /* 0x0000f400ff16bb82 */ /* 0x000e220000000a00 */
[----:B------:R-:W-:Y:S01]  /*2af0*/  MOV R17, UR4 ;  /* 0x0000000400117c02 */ /* 0x000fe20008000f00 */
[----:B------:R-:W4:Y:S03]  /*2b00*/  @!P4 LDG.E.64 R20, desc[UR14][R20.64] ;  /* 0x0000000e1414c981 */ /* 0x000f26000c1e1b00 */
[----:B------:R-:W-:-:S05]  /*2b10*/  @!P2 LOP3.LUT R17, R17, 0x1, RZ, 0xc0, !PT ;  /* 0x000000011111a812 */ /* 0x000fca00078ec0ff */
[----:B-1----:R-:W-:-:S04]  /*2b20*/  @!P2 IMAD R24, R24, R17, RZ ;  /* 0x000000111818a224 */ /* 0x002fc800078e02ff */
[----:B--2---:R-:W-:Y:S01]  /*2b30*/  @!P2 IMAD R24, R24, R25, RZ ;  /* 0x000000191818a224 */ /* 0x004fe200078e02ff */
[----:B------:R-:W-:Y:S02]  /*2b40*/  @!P3 SHF.L.U32 R25, R16, 0x1, RZ ;  /* 0x000000011019b819 */ /* 0x000fe400000006ff */
[----:B------:R-:W1:Y:S03]  /*2b50*/  @!P2 LDC.64 R16, c[0x0][0x3d0] ;  /* 0x0000f400ff10ab82 */ /* 0x000e660000000a00 */
[----:B0-----:R-:W-:Y:S01]  /*2b60*/  @!P3 IMAD.WIDE R22, R25, 0x4, R22 ;  /* 0x000000041916b825 */ /* 0x001fe200078e0216 */
[----:B------:R-:W-:-:S05]  /*2b70*/  MOV R25, UR9 ;  /* 0x0000000900197c02 */ /* 0x000fca0008000f00 */
[----:B------:R-:W-:Y:S01]  /*2b80*/  @!P3 IMAD.WIDE.U32 R22, R25, 0x8, R22 ;  /* 0x000000081916b825 */ /* 0x000fe200078e0016 */
[----:B------:R-:W-:-:S05]  /*2b90*/  @!P2 SHF.L.U32 R25, R24, 0x1, RZ ;  /* 0x000000011819a819 */ /* 0x000fca00000006ff */
[----:B------:R-:W2:Y:S01]  /*2ba0*/  @!P3 LDG.E.64 R22, desc[UR14][R22.64] ;  /* 0x0000000e1616b981 */ /* 0x000ea2000c1e1b00 */
[----:B-1----:R-:W-:Y:S01]  /*2bb0*/  @!P2 IMAD.WIDE R16, R25, 0x4, R16 ;  /* 0x000000041910a825 */ /* 0x002fe200078e0210 */
[----:B------:R-:W-:-:S05]  /*2bc0*/  MOV R25, UR19 ;  /* 0x0000001300197c02 */ /* 0x000fca0008000f00 */
[----:B------:R-:W-:-:S06]  /*2bd0*/  @!P2 IMAD.WIDE.U32 R16, R25, 0x8, R16 ;  /* 0x000000081910a825 */ /* 0x000fcc00078e0010 */
[----:B------:R-:W5:Y:S01]  /*2be0*/  @!P2 LDG.E.64 R16, desc[UR14][R16.64] ;  /* 0x0000000e1010a981 */ /* 0x000f62000c1e1b00 */
[----:B------:R-:W-:Y:S02]  /*2bf0*/  IADD3 R24, PT, PT, R27, 0x4, RZ ;  /* 0x000000041b187810 */ /* 0x000fe40007ffe0ff */
[----:B------:R-:W-:Y:S02]  /*2c00*/  MOV R41, UR4 ;  /* 0x0000000400297c02 */ /* 0x000fe40008000f00 */
[----:B------:R-:W-:Y:S02]  /*2c10*/  ISETP.NE.AND P1, PT, R24, UR12, PT ;  /* 0x0000000c18007c0c */ /* 0x000fe4000bf25270 */
[----:B------:R-:W-:Y:S02]  /*2c20*/  MOV R24, UR4 ;  /* 0x0000000400187c02 */ /* 0x000fe40008000f00 */
[----:B------:R-:W-:-:S13]  /*2c30*/  ISETP.NE.OR P1, PT, R35, RZ, !P1 ;  /* 0x000000ff2300720c */ /* 0x000fda0004f25670 */
[----:B------:R-:W0:Y:S01]  /*2c40*/  @!P1 LDC R25, c[0x0][0x374] ;  /* 0x0000dd00ff199b82 */ /* 0x000e220000000800 */
[----:B------:R-:W-:-:S05]  /*2c50*/  @!P1 LOP3.LUT R24, R24, 0x1, RZ, 0xc0, !PT ;  /* 0x0000000118189812 */ /* 0x000fca00078ec0ff */
[----:B0-----:R-:W-:Y:S02]  /*2c60*/  @!P1 IMAD R25, R25, R24, RZ ;  /* 0x0000001819199224 */ /* 0x001fe400078e02ff */
[----:B------:R-:W0:Y:S02]  /*2c70*/  @!P1 LDC R24, c[0x0][0x370] ;  /* 0x0000dc00ff189b82 */ /* 0x000e240000000800 */
[----:B0-----:R-:W-:Y:S01]  /*2c80*/  @!P1 IMAD R25, R25, R24, RZ ;  /* 0x0000001819199224 */ /* 0x001fe200078e02ff */
[----:B------:R-:W-:-:S04]  /*2c90*/  IADD3 R24, PT, PT, R27, 0x6, RZ ;  /* 0x000000061b187810 */ /* 0x000fc80007ffe0ff */
[----:B------:R-:W-:Y:S01]  /*2ca0*/  ISETP.NE.AND P6, PT, R24, UR12, PT ;  /* 0x0000000c18007c0c */ /* 0x000fe2000bfc5270 */
[----:B---3--:R-:W-:Y:S01]  /*2cb0*/  @!P5 FADD.FTZ R30, R30, R18 ;  /* 0x000000121e1ed221 */ /* 0x008fe20000010000 */
[----:B------:R-:W-:Y:S01]  /*2cc0*/  IADD3 R18, PT, PT, R27, 0x5, RZ ;  /* 0x000000051b127810 */ /* 0x000fe20007ffe0ff */
[----:B------:R-:W-:Y:S01]  /*2cd0*/  @!P5 FADD.FTZ R31, R31, R19 ;  /* 0x000000131f1fd221 */ /* 0x000fe20000010000 */
[C---:B------:R-:W-:Y:S02]  /*2ce0*/  ISETP.NE.OR P5, PT, R35.reuse, RZ, !P6 ;  /* 0x000000ff2300720c */ /* 0x040fe400077a5670 */
[----:B------:R-:W-:Y:S02]  /*2cf0*/  ISETP.NE.AND P0, PT, R18, UR12, PT ;  /* 0x0000000c12007c0c */ /* 0x000fe4000bf05270 */
[----:B------:R-:W-:Y:S02]  /*2d00*/  MOV R19, UR4 ;  /* 0x0000000400137c02 */ /* 0x000fe40008000f00 */
[----:B------:R-:W-:-:S07]  /*2d10*/  ISETP.NE.OR P0, PT, R35, RZ, !P0 ;  /* 0x000000ff2300720c */ /* 0x000fce0004705670 */
[----:B------:R-:W-:-:S06]  /*2d20*/  @!P5 LOP3.LUT R41, R41, 0x1, RZ, 0xc0, !PT ;  /* 0x000000012929d812 */ /* 0x000fcc00078ec0ff */
[----:B------:R-:W0:Y:S01]  /*2d30*/  @!P0 LDC R18, c[0x0][0x374] ;  /* 0x0000dd00ff128b82 */ /* 0x000e220000000800 */
[----:B------:R-:W-:-:S07]  /*2d40*/  @!P0 LOP3.LUT R19, R19, 0x1, RZ, 0xc0, !PT ;  /* 0x0000000113138812 */ /* 0x000fce00078ec0ff */
[----:B------:R-:W1:Y:S08]  /*2d50*/  @!P0 LDC R40, c[0x0][0x370] ;  /* 0x0000dc00ff288b82 */ /* 0x000e700000000800 */
[----:B------:R-:W3:Y:S01]  /*2d60*/  @!P5 LDC R24, c[0x0][0x374] ;  /* 0x0000dd00ff18db82 */ /* 0x000ee20000000800 */
[----:B0-----:R-:W-:Y:S01]  /*2d70*/  @!P0 IMAD R19, R18, R19, RZ ;  /* 0x0000001312138224 */ /* 0x001fe200078e02ff */
[----:B------:R-:W-:-:S03]  /*2d80*/  IADD3 R18, PT, PT, R27, 0x7, RZ ;  /* 0x000000071b127810 */ /* 0x000fc60007ffe0ff */
[----:B-1----:R-:W-:Y:S02]  /*2d90*/  @!P0 IMAD R40, R19, R40, RZ ;  /* 0x0000002813288224 */ /* 0x002fe400078e02ff */
[----:B----4-:R-:W-:Y:S01]  /*2da0*/  @!P4 FADD.FTZ R30, R30, R20 ;  /* 0x000000141e1ec221 */ /* 0x010fe20000010000 */
[----:B------:R-:W-:Y:S01]  /*2db0*/  @!P4 FADD.FTZ R31, R31, R21 ;  /* 0x000000151f1fc221 */ /* 0x000fe20000010000 */
[----:B------:R-:W-:Y:S01]  /*2dc0*/  ISETP.NE.AND P4, PT, R18, UR12, PT ;  /* 0x0000000c12007c0c */ /* 0x000fe2000bf85270 */
[----:B---3--:R-:W-:Y:S01]  /*2dd0*/  @!P5 IMAD R24, R24, R41, RZ ;  /* 0x000000291818d224 */ /* 0x008fe200078e02ff */
[----:B------:R-:W0:Y:S02]  /*2de0*/  @!P1 LDC.64 R20, c[0x0][0x3d0] ;  /* 0x0000f400ff149b82 */ /* 0x000e240000000a00 */
[----:B------:R-:W-:-:S06]  /*2df0*/  ISETP.NE.OR P4, PT, R35, RZ, !P4 ;  /* 0x000000ff2300720c */ /* 0x000fcc0006785670 */
[----:B------:R-:W1:Y:S08]  /*2e00*/  @!P5 LDC R41, c[0x0][0x370] ;  /* 0x0000dc00ff29db82 */ /* 0x000e700000000800 */
[----:B------:R-:W3:Y:S01]  /*2e10*/  @!P0 LDC.64 R18, c[0x0][0x3d0] ;  /* 0x0000f400ff128b82 */ /* 0x000ee20000000a00 */
[----:B--2---:R-:W-:Y:S01]  /*2e20*/  @!P3 FADD.FTZ R30, R30, R22 ;  /* 0x000000161e1eb221 */ /* 0x004fe20000010000 */
[----:B------:R-:W-:-:S06]  /*2e30*/  @!P3 FADD.FTZ R31, R31, R23 ;  /* 0x000000171f1fb221 */ /* 0x000fcc0000010000 */
[----:B------:R-:W2:Y:S01]  /*2e40*/  @!P4 LDC R22, c[0x0][0x374] ;  /* 0x0000dd00ff16cb82 */ /* 0x000ea20000000800 */
[----:B-1----:R-:W-:Y:S01]  /*2e50*/  @!P5 IMAD R24, R24, R41, RZ ;  /* 0x000000291818d224 */ /* 0x002fe200078e02ff */
[----:B------:R-:W-:Y:S02]  /*2e60*/  MOV R41, UR4 ;  /* 0x0000000400297c02 */ /* 0x000fe40008000f00 */
[----:B------:R-:W-:Y:S02]  /*2e70*/  @!P1 SHF.L.U32 R23, R25, 0x1, RZ ;  /* 0x0000000119179819 */ /* 0x000fe400000006ff */
[----:B------:R-:W-:Y:S02]  /*2e80*/  @!P4 LOP3.LUT R41, R41, 0x1, RZ, 0xc0, !PT ;  /* 0x000000012929c812 */ /* 0x000fe400078ec0ff */
[----:B------:R-:W-:Y:S01]  /*2e90*/  @!P0 SHF.L.U32 R25, R40, 0x1, RZ ;  /* 0x0000000128198819 */ /* 0x000fe200000006ff */
[----:B-----5:R-:W-:Y:S02]  /*2ea0*/  @!P2 FADD.FTZ R30, R30, R16 ;  /* 0x000000101e1ea221 */ /* 0x020fe40000010000 */
[----:B--2---:R-:W-:Y:S01]  /*2eb0*/  @!P4 IMAD R16, R22, R41, RZ ;  /* 0x000000291610c224 */ /* 0x004fe200078e02ff */
[----:B------:R-:W-:Y:S01]  /*2ec0*/  @!P5 SHF.L.U32 R41, R24, 0x1, RZ ;  /* 0x000000011829d819 */ /* 0x000fe200000006ff */
[----:B0-----:R-:W-:-:S04]  /*2ed0*/  @!P1 IMAD.WIDE R22, R23, 0x4, R20 ;  /* 0x0000000417169825 */ /* 0x001fc800078e0214 */
[----:B---3--:R-:W-:Y:S01]  /*2ee0*/  @!P0 IMAD.WIDE R20, R25, 0x4, R18 ;  /* 0x0000000419148825 */ /* 0x008fe200078e0212 */
[----:B------:R-:W-:Y:S02]  /*2ef0*/  MOV R19, UR11 ;  /* 0x0000000b00137c02 */ /* 0x000fe40008000f00 */
[----:B------:R-:W-:-:S03]  /*2f00*/  MOV R25, UR18 ;  /* 0x0000001200197c02 */ /* 0x000fc60008000f00 */
[----:B------:R-:W-:Y:S02]  /*2f10*/  @!P1 IMAD.WIDE.U32 R18, R19, 0x8, R22 ;  /* 0x0000000813129825 */ /* 0x000fe400078e0016 */
[----:B------:R-:W0:Y:S02]  /*2f20*/  @!P5 LDC.64 R22, c[0x0][0x3d0] ;  /* 0x0000f400ff16db82 */ /* 0x000e240000000a00 */
[----:B------:R-:W-:Y:S02]  /*2f30*/  @!P0 IMAD.WIDE.U32 R20, R25, 0x8, R20 ;  /* 0x0000000819148825 */ /* 0x000fe400078e0014 */
[----:B------:R-:W2:Y:S04]  /*2f40*/  @!P1 LDG.E.64 R18, desc[UR14][R18.64] ;  /* 0x0000000e12129981 */ /* 0x000ea8000c1e1b00 */
[----:B------:R-:W1:Y:S01]  /*2f50*/  @!P4 LDC R25, c[0x0][0x370] ;  /* 0x0000dc00ff19cb82 */ /* 0x000e620000000800 */
[----:B------:R-:W3:Y:S01]  /*2f60*/  @!P0 LDG.E.64 R20, desc[UR14][R20.64] ;  /* 0x0000000e14148981 */ /* 0x000ee2000c1e1b00 */
        /* <DEDUP_REMOVED lines=8> */
[----:B------:R-:W4:Y:S02]  /*2ff0*/  @!P5 LDG.E.64 R22, desc[UR14][R40.64] ;  /* 0x0000000e2816d981 */ /* 0x000f24000c1e1b00 */
        /* <DEDUP_REMOVED lines=18> */
[----:B---3--:R-:W-:Y:S01]  /*3120*/  @!P0 FADD.FTZ R30, R30, R20 ;  /* 0x000000141e1e8221 */ /* 0x008fe20000010000 */
[----:B------:R-:W-:Y:S01]  /*3130*/  @!P0 FADD.FTZ R31, R31, R21 ;  /* 0x000000151f1f8221 */ /* 0x000fe20000010000 */
[----:B------:R-:W-:Y:S02]  /*3140*/  ISETP.NE.AND P0, PT, R27, R16, PT ;  /* 0x000000101b00720c */ /* 0x000fe40003f05270 */
[----:B----4-:R-:W-:Y:S01]  /*3150*/  @!P5 FADD.FTZ R30, R30, R22 ;  /* 0x000000161e1ed221 */ /* 0x010fe20000010000 */
[----:B------:R-:W-:-:S03]  /*3160*/  @!P5 FADD.FTZ R31, R31, R23 ;  /* 0x000000171f1fd221 */ /* 0x000fc60000010000 */
[----:B-----5:R-:W-:Y:S01]  /*3170*/  @!P4 FADD.FTZ R30, R30, R24 ;  /* 0x000000181e1ec221 */ /* 0x020fe20000010000 */
[----:B------:R-:W-:-:S06]  /*3180*/  @!P4 FADD.FTZ R31, R31, R25 ;  /* 0x000000191f1fc221 */ /* 0x000fcc0000010000 */
[----:B------:R-:W-:Y:S05]  /*3190*/  @P0 BRA `(.L_x_1465) ;  /* 0xfffffff400a00947 */ /* 0x000fea000383ffff */
[----:B------:R-:W-:-:S07]  /*31a0*/  MOV R26, R16 ;  /* 0x00000010001a7202 */ /* 0x000fce0000000f00 */
.L_x_1464:
[----:B--2---:R-:W0:Y:S02]  /*31b0*/  LDC R24, c[0x0][0x370] ;  /* 0x0000dc00ff187b82 */ /* 0x004e240000000800 */
[----:B0-----:R-:W-:-:S13]  /*31c0*/  LOP3.LUT P0, R16, R24, 0x7, RZ, 0xc0, !PT ;  /* 0x0000000718107812 */ /* 0x001fda000780c0ff */
[----:B------:R-:W-:Y:S05]  /*31d0*/  @!P0 BRA `(.L_x_1461) ;  /* 0x0000000400248947 */ /* 0x000fea0003800000 */
[----:B------:R-:W0:Y:S01]  /*31e0*/  LDC R25, c[0x0][0x374] ;  /* 0x0000dd00ff197b82 */ /* 0x000e220000000800 */
[----:B------:R-:W-:Y:S01]  /*31f0*/  ULOP3.LUT UR6, UR4, 0x1, URZ, 0xc0, !UPT ;  /* 0x0000000104067892 */ /* 0x000fe2000f8ec0ff */
[----:B------:R-:W-:-:S04]  /*3200*/  IADD3 R16, PT, PT, R16, -0x1, RZ ;  /* 0xffffffff10107810 */ /* 0x000fc80007ffe0ff */
[----:B------:R-:W-:Y:S02]  /*3210*/  ISETP.GE.U32.AND P0, PT, R16, 0x3, PT ;  /* 0x000000031000780c */ /* 0x000fe40003f06070 */
[----:B------:R-:W1:Y:S01]  /*3220*/  LDC.64 R40, c[0x0][0x3d0] ;  /* 0x0000f400ff287b82 */ /* 0x000e620000000a00 */
        /* <DEDUP_REMOVED lines=36> */
.L_x_1466:
        /* <DEDUP_REMOVED lines=20> */
.L_x_1467:
        /* <DEDUP_REMOVED lines=11> */
.L_x_1468:
[----:B0-----:R-:W-:Y:S05]  /*3660*/  BSYNC.RECONVERGENT B0 ;  /* 0x0000000000007941 */ /* 0x001fea0003800200 */
.L_x_1461:
[----:B------:R-:W5:Y:S01]  /*3670*/  S2UR UR7, SR_CgaCtaId ;  /* 0x00000000000779c3 */ /* 0x000f620000008800 */
[----:B------:R-:W-:Y:S01]  /*3680*/  ISETP.NE.AND P0, PT, R35, RZ, PT ;  /* 0x000000ff2300720c */ /* 0x000fe20003f05270 */
[----:B0-----:R-:W-:Y:S01]  /*3690*/  UMOV UR6, 0x400 ;  /* 0x0000040000067882 */ /* 0x001fe20000000000 */
[----:B------:R-:W0:Y:S01]  /*36a0*/  LDCU.64 UR8, c[0x0][0x400] ;  /* 0x00008000ff0877ac */ /* 0x000e220008000a00 */
[----:B----4-:R-:W-:Y:S01]  /*36b0*/  FADD.FTZ R25, R4, -UR21 ;  /* 0x8000001504197e21 */ /* 0x010fe20008010000 */
[----:B------:R-:W-:Y:S01]  /*36c0*/  FADD.FTZ R26, R5, -UR21 ;  /* 0x80000015051a7e21 */ /* 0x000fe20008010000 */
[----:B------:R-:W-:Y:S01]  /*36d0*/  FADD.FTZ R8, R8, -UR21 ;  /* 0x8000001508087e21 */ /* 0x000fe20008010000 */
[----:B------:R-:W-:Y:S01]  /*36e0*/  FADD.FTZ R4, R9, -UR21 ;  /* 0x8000001509047e21 */ /* 0x000fe20008010000 */
[----:B-1----:R-:W3:Y:S01]  /*36f0*/  LDC R18, c[0x0][0x41c] ;  /* 0x00010700ff127b82 */ /* 0x002ee20000000800 */
        /* <DEDUP_REMOVED lines=12> */
[----:B------:R-:W1:Y:S08]  /*37c0*/  LDCU.U8 UR7, c[0x0][0x414] ;  /* 0x00008280ff0777ac */ /* 0x000e700008000000 */
[----:B------:R3:W-:Y:S01]  /*37d0*/  @!P0 STS.64 [UR6+0xc0], R30 ;  /* 0x0000c01eff008988 */ /* 0x0007e20008000a06 */
[----:B------:R-:W-:Y:S01]  /*37e0*/  BAR.SYNC.DEFER_BLOCKING 0x0 ;  /* 0x0000000000007b1d */ /* 0x000fe20000010000 */
[----:B---3--:R-:W-:Y:S01]  /*37f0*/  IMAD R31, R18, UR12, R39 ;  /* 0x0000000c121f7c24 */ /* 0x008fe2000f8e0227 */
[----:B-1----:R-:W-:-:S04]  /*3800*/  UISETP.NE.AND UP0, UPT, UR7, URZ, UPT ;  /* 0x000000ff0700728c */ /* 0x002fc8000bf05270 */
[C---:B------:R-:W-:Y:S02]  /*3810*/  IADD3 R23, PT, PT, R31.reuse, 0x10, RZ ;  /* 0x000000101f177810 */ /* 0x040fe40007ffe0ff */
[C---:B------:R-:W-:Y:S02]  /*3820*/  IADD3 R18, PT, PT, R31.reuse, 0x20, RZ ;  /* 0x000000201f127810 */ /* 0x040fe40007ffe0ff */
[C---:B0-----:R-:W-:Y:S02]  /*3830*/  ISETP.GE.U32.AND P0, PT, R31.reuse, UR8, PT ;  /* 0x000000081f007c0c */ /* 0x041fe4000bf06070 */
[----:B------:R-:W-:Y:S02]  /*3840*/  IADD3 R13, PT, PT, R31, 0x30, RZ ;  /* 0x000000301f0d7810 */ /* 0x000fe40007ffe0ff */
[----:B------:R-:W-:Y:S02]  /*3850*/  ISETP.GE.U32.AND P2, PT, R23, UR8, PT ;  /* 0x0000000817007c0c */ /* 0x000fe4000bf46070 */
[----:B------:R-:W-:-:S02]  /*3860*/  ISETP.GE.U32.AND P3, PT, R18, UR8, PT ;  /* 0x0000000812007c0c */ /* 0x000fc4000bf66070 */
[----:B--2---:R-:W-:Y:S01]  /*3870*/  SHF.R.S32.HI R24, RZ, 0x1f, R23 ;  /* 0x0000001fff187819 */ /* 0x004fe20000011417 */
[----:B------:R-:W0:Y:S01]  /*3880*/  LDS.64 R16, [UR6+0xc0] ;  /* 0x0000c006ff107984 */ /* 0x000e220008000a00 */
[----:B------:R-:W0:Y:S01]  /*3890*/  LDCU UR6, c[0x0][0x42c] ;  /* 0x00008580ff0677ac */ /* 0x000e220008000800 */
[----:B------:R-:W-:Y:S02]  /*38a0*/  SHF.R.S32.HI R12, RZ, 0x1f, R18 ;  /* 0x0000001fff0c7819 */ /* 0x000fe40000011412 */
[----:B------:R-:W-:Y:S02]  /*38b0*/  ISETP.GE.AND.EX P2, PT, R24, UR9, PT, P2 ;  /* 0x0000000918007c0c */ /* 0x000fe4000bf46320 */
[----:B------:R-:W-:Y:S01]  /*38c0*/  ISETP.GE.AND.EX P3, PT, R12, UR9, PT, P3 ;  /* 0x000000090c007c0c */ /* 0x000fe2000bf66330 */
[----:B0-----:R-:W-:Y:S01]  /*38d0*/  FMUL.FTZ R21, R16, UR6 ;  /* 0x0000000610157c20 */ /* 0x001fe20008410000 */
[----:B------:R-:W-:Y:S01]  /*38e0*/  SHF.R.S32.HI R16, RZ, 0x1f, R31 ;  /* 0x0000001fff107819 */ /* 0x000fe2000001141f */
[----:B------:R-:W-:Y:S01]  /*38f0*/  FMUL.FTZ R30, R17, UR6 ;  /* 0x00000006111e7c20 */ /* 0x000fe20008410000 */
[----:B------:R-:W-:-:S02]  /*3900*/  FMUL.FTZ R17, R28, UR16 ;  /* 0x000000101c117c20 */ /* 0x000fc40008410000 */
[----:B------:R-:W-:Y:S02]  /*3910*/  ISETP.GE.AND.EX P1, PT, R16, UR9, PT, P0 ;  /* 0x0000000910007c0c */ /* 0x000fe4000bf26300 */
[----:B------:R-:W-:Y:S01]  /*3920*/  ISETP.GE.U32.AND P0, PT, R13, UR8, PT ;  /* 0x000000080d007c0c */ /* 0x000fe2000bf06070 */
        /* <DEDUP_REMOVED lines=19> */
.L_x_1469:
        /* <DEDUP_REMOVED lines=25> */
.L_x_1471:
[----:B------:R-:W-:Y:S05]  /*3bf0*/  BSYNC.RECONVERGENT B0 ;  /* 0x0000000000007941 */ /* 0x000fea0003800200 */
.L_x_1470:
        /* <DEDUP_REMOVED lines=19> */
.L_x_1472:
        /* <DEDUP_REMOVED lines=17> */
.L_x_1474:
[----:B------:R-:W-:Y:S05]  /*3e40*/  BSYNC.RECONVERGENT B0 ;  /* 0x0000000000007941 */ /* 0x000fea0003800200 */
.L_x_1473:
        /* <DEDUP_REMOVED lines=19> */
.L_x_1475:
[----:B------:R-:W-:Y:S01]  /*3f80*/  BSSY.RECONVERGENT B0, `(.L_x_1476) ;  /* 0x0000012000007945 */ /* 0x000fe20003800200 */
[----:B------:R-:W-:Y:S01]  /*3f90*/  FFMA.FTZ R10, R33, R10, -R20 ;  /* 0x0000000a210a7223 */ /* 0x000fe20000010814 */
[----:B------:R-:W-:Y:S01]  /*3fa0*/  SHF.R.S32.HI R6, RZ, 0x1f, R13 ;  /* 0x0000001fff067819 */ /* 0x000fe2000001140d */
[----:B------:R-:W-:Y:S01]  /*3fb0*/  FFMA.FTZ R11, R0, R11, -R19 ;  /* 0x0000000b000b7223 */ /* 0x000fe20000010813 */
[----:B------:R-:W-:Y:S06]  /*3fc0*/  @P3 BRA `(.L_x_1477) ;  /* 0x0000000000343947 */ /* 0x000fec0003800000 */
[----:B------:R-:W1:Y:S01]  /*3fd0*/  LDCU.64 UR6, c[0x0][0x3f8] ;  /* 0x00007f00ff0677ac */ /* 0x000e620008000a00 */
[----:B0-----:R-:W-:Y:S01]  /*3fe0*/  MOV R2, R42 ;  /* 0x0000002a00027202 */ /* 0x001fe20000000f00 */
[----:B------:R-:W-:Y:S01]  /*3ff0*/  FMUL.FTZ R10, R10, UR16 ;  /* 0x000000100a0a7c20 */ /* 0x000fe20008410000 */
[----:B------:R-:W-:Y:S01]  /*4000*/  MOV R3, R45 ;  /* 0x0000002d00037202 */ /* 0x000fe20000000f00 */
[----:B------:R-:W0:Y:S01]  /*4010*/  LDCU.64 UR10, c[0x0][0x380] ;  /* 0x00007000ff0a77ac */ /* 0x000e220008000a00 */
[----:B------:R-:W-:Y:S01]  /*4020*/  FMUL.FTZ R11, R11, UR16 ;  /* 0x000000100b0b7c20 */ /* 0x000fe20008410000 */
[----:B-1----:R-:W-:Y:S02]  /*4030*/  IMAD R7, R12, UR6, RZ ;  /* 0x000000060c077c24 */ /* 0x002fe4000f8e02ff */
[----:B------:R-:W-:-:S04]  /*4040*/  IMAD.WIDE.U32 R2, R18, UR6, R2 ;  /* 0x0000000612027c25 */ /* 0x000fc8000f8e0002 */
[----:B------:R-:W-:Y:S01]  /*4050*/  IMAD R7, R18, UR7, R7 ;  /* 0x0000000712077c24 */ /* 0x000fe2000f8e0207 */
[----:B0-----:R-:W-:-:S04]  /*4060*/  LEA R8, P1, R2, UR10, 0x2 ;  /* 0x0000000a02087c11 */ /* 0x001fc8000f8210ff */
[----:B------:R-:W-:-:S04]  /*4070*/  IADD3 R7, PT, PT, R3, R7, RZ ;  /* 0x0000000703077210 */ /* 0x000fc80007ffe0ff */
[----:B------:R-:W-:-:S05]  /*4080*/  LEA.HI.X R9, R2, UR11, R7, 0x2, P1 ;  /* 0x0000000b02097c11 */ /* 0x000fca00088f1407 */
[----:B------:R1:W-:Y:S02]  /*4090*/  STG.E.64 desc[UR14][R8.64], R10 ;  /* 0x0000000a08007986 */ /* 0x0003e4000c101b0e */
.L_x_1477:
[----:B------:R-:W-:Y:S05]  /*40a0*/  BSYNC.RECONVERGENT B0 ;  /* 0x0000000000007941 */ /* 0x000fea0003800200 */
.L_x_1476:
        /* <DEDUP_REMOVED lines=19> */
.L_x_1478:
        /* <DEDUP_REMOVED lines=8> */
[----:B------:R-:W-:Y:S01]  /*4260*/  MOV R43, R45 ;  /* 0x0000002d002b7202 */ /* 0x000fe20000000f00 */
[----:B------:R-:W0:Y:S01]  /*4270*/  LDCU.64 UR8, c[0x0][0x380] ;  /* 0x00007000ff0877ac */ /* 0x000e220008000a00 */
[----:B--2---:R-:W-:Y:S02]  /*4280*/  IMAD R6, R6, UR6, RZ ;  /* 0x0000000606067c24 */ /* 0x004fe4000f8e02ff */
[----:B------:R-:W-:-:S04]  /*4290*/  IMAD.WIDE.U32 R42, R13, UR6, R42 ;  /* 0x000000060d2a7c25 */ /* 0x000fc8000f8e002a */
[----:B------:R-:W-:Y:S01]  /*42a0*/  IMAD R13, R13, UR7, R6 ;  /* 0x000000070d0d7c24 */ /* 0x000fe2000f8e0206 */
[----:B0-----:R-:W-:-:S04]  /*42b0*/  LEA R2, P0, R42, UR8, 0x2 ;  /* 0x000000082a027c11 */ /* 0x001fc8000f8010ff */
[----:B------:R-:W-:-:S04]  /*42c0*/  IADD3 R13, PT, PT, R43, R13, RZ ;  /* 0x0000000d2b0d7210 */ /* 0x000fc80007ffe0ff */
[----:B------:R-:W-:-:S05]  /*42d0*/  LEA.HI.X R3, R42, UR9, R13, 0x2, P0 ;  /* 0x000000092a037c11 */ /* 0x000fca00080f140d */
[----:B------:R2:W-:Y:S02]  /*42e0*/  STG.E.64 desc[UR14][R2.64], R20 ;  /* 0x0000001402007986 */ /* 0x0005e4000c101b0e */
.L_x_1480:
[----:B------:R-:W-:Y:S05]  /*42f0*/  BSYNC.RECONVERGENT B0 ;  /* 0x0000000000007941 */ /* 0x000fea0003800200 */
.L_x_1479:
[----:B------:R-:W3:Y:S01]  /*4300*/  LDCU UR6, c[0x0][0x374] ;  /* 0x00006e80ff0677ac */ /* 0x000ee20008000800 */
[----:B------:R-:W4:Y:S01]  /*4310*/  LDCU UR7, c[0x0][0x410] ;  /* 0x00008200ff0777ac */ /* 0x000f220008000800 */
[----:B------:R-:W4:Y:S01]  /*4320*/  LDCU UR8, c[0x0][0x3e0] ;  /* 0x00007c00ff0877ac */ /* 0x000f220008000800 */
[----:B------:R-:W-:Y:S02]  /*4330*/  UIADD3 UR4, UPT, UPT, UR4, 0x1, URZ ;  /* 0x0000000104047890 */ /* 0x000fe4000fffe0ff */
[----:B---3--:R-:W-:Y:S02]  /*4340*/  UIADD3 UR5, UPT, UPT, UR6, UR5, URZ ;  /* 0x0000000506057290 */ /* 0x008fe4000fffe0ff */
[----:B----4-:R-:W-:-:S04]  /*4350*/  UIMAD UR7, UR7, UR8, URZ ;  /* 0x00000008070772a4 */ /* 0x010fc8000f8e02ff */
[----:B------:R-:W-:-:S09]  /*4360*/  UISETP.GE.AND UP0, UPT, UR5, UR7, UPT ;  /* 0x000000070500728c */ /* 0x000fd2000bf06270 */
[----:B------:R-:W-:Y:S05]  /*4370*/  BRA.U !UP0, `(.L_x_1481) ;  /* 0xffffffbd08747547 */ /* 0x000fea000b83ffff */
.L_x_1450:
[----:B------:R-:W3:Y:S01]  /*4380*/  LDC R4, c[0x0][0x370] ;  /* 0x0000dc00ff047b82 */ /* 0x000ee20000000800 */
[----:B------:R-:W-:Y:S01]  /*4390*/  ISETP.NE.AND P1, PT, R35, RZ, PT ;  /* 0x000000ff2300720c */ /* 0x000fe20003f25270 */
[----:B------:R-:W-:Y:S06]  /*43a0*/  BSSY.RECONVERGENT B0, `(.L_x_1482) ;  /* 0x000000d000007945 */ /* 0x000fec0003800200 */
[----:B------:R-:W4:Y:S08]  /*43b0*/  LDC R7, c[0x0][0x374] ;  /* 0x0000dd00ff077b82 */ /* 0x000f300000000800 */
[----:B0-2---:R-:W0:Y:S01]  /*43c0*/  LDC.64 R2, c[0x0][0x3c8] ;  /* 0x0000f200ff027b82 */ /* 0x005e220000000a00 */
[----:B---3--:R-:W-:-:S02]  /*43d0*/  ISETP.NE.AND P0, PT, R4, 0x1, PT ;  /* 0x000000010400780c */ /* 0x008fc40003f05270 */
[----:B----4-:R-:W-:-:S04]  /*43e0*/  SHF.L.U32 R0, R7, 0x1, RZ ;  /* 0x0000000107007819 */ /* 0x010fc800000006ff */
        /* <DEDUP_REMOVED lines=8> */
.L_x_1483:
[----:B------:R-:W-:Y:S05]  /*4470*/  BSYNC.RECONVERGENT B0 ;  /* 0x0000000000007941 */ /* 0x000fea0003800200 */
.L_x_1482:
[----:B------:R-:W2:Y:S01]  /*4480*/  S2UR UR5, SR_CTAID.Y ;  /* 0x00000000000579c3 */ /* 0x000ea20000002600 */
[----:B0-----:R-:W-:Y:S02]  /*4490*/  IADD3 R5, PT, PT, R7, -0x1, RZ ;  /* 0xffffffff07057810 */ /* 0x001fe40007ffe0ff */
[----:B------:R-:W-:-:S05]  /*44a0*/  IADD3 R0, PT, PT, R4, -0x1, RZ ;  /* 0xffffffff04007810 */ /* 0x000fca0007ffe0ff */
[----:B------:R-:W0:Y:S01]  /*44b0*/  S2UR UR4, SR_CTAID.X ;  /* 0x00000000000479c3 */ /* 0x000e220000002500 */
[----:B--2---:R-:W-:-:S04]  /*44c0*/  ISETP.NE.AND P0, PT, R5, UR5, PT ;  /* 0x0000000505007c0c */ /* 0x004fc8000bf05270 */
[----:B0-----:R-:W-:-:S13]  /*44d0*/  ISETP.NE.OR P0, PT, R0, UR4, P0 ;  /* 0x0000000400007c0c */ /* 0x001fda0008705670 */
[----:B------:R-:W-:Y:S05]  /*44e0*/  @P0 EXIT ;  /* 0x000000000000094d */ /* 0x000fea0003800000 */
[----:B------:R-:W-:Y:S05]  /*44f0*/  @P1 BRA `(.L_x_1484) ;  /* 0x0000000000201947 */ /* 0x000fea0003800000 */
[----:B------:R-:W-:-:S05]  /*4500*/  IMAD R0, R4, R7, RZ ;  /* 0x0000000704007224 */ /* 0x000fca00078e02ff */
[----:B------:R-:W-:-:S13]  /*4510*/  ISETP.NE.AND P0, PT, R0, -0x1, PT ;  /* 0xffffffff0000780c */ /* 0x000fda0003f05270 */
[----:B------:R-:W-:Y:S05]  /*4520*/  @!P0 BRA `(.L_x_1484) ;  /* 0x0000000000148947 */ /* 0x000fea0003800000 */
.L_x_1485:
[----:B------:R-:W2:Y:S04]  /*4530*/  LDG.E.STRONG.GPU R5, desc[UR14][R2.64] ;  /* 0x0000000e02057981 */ /* 0x000ea8000c1ef900 */
[----:B--2---:R-:W-:Y:S01]  /*4540*/  CCTL.IVALL ;  /* 0x00000000ff00798f */ /* 0x004fe20002000000 */
[----:B------:R-:W-:Y:S05]  /*4550*/  YIELD ;  /* 0x0000000000007946 */ /* 0x000fea0003800000 */
[----:B------:R-:W-:-:S13]  /*4560*/  ISETP.NE.AND P0, PT, R5, R0, PT ;  /* 0x000000000500720c */ /* 0x000fda0003f05270 */
[----:B------:R-:W-:Y:S05]  /*4570*/  @P0 BRA `(.L_x_1485) ;  /* 0xfffffffc00ec0947 */ /* 0x000fea000383ffff */
.L_x_1484:
        /* <DEDUP_REMOVED lines=14> */
[----:B-1----:R-:W-:-:S04]  /*4660*/  IADD3.X R8, PT, PT, RZ, R2, RZ, P1, !PT ;  /* 0x00000002ff087210 */ /* 0x002fc80000ffe4ff */
        /* <DEDUP_REMOVED lines=59> */
.L_x_1488:
[-C--:B0-----:R-:W-:Y:S02]  /*4a20*/  LEA R8, P3, R14, R27.reuse, 0x2 ;  /* 0x0000001b0e087211 */ /* 0x081fe400078610ff */
[-C--:B------:R-:W-:Y:S02]  /*4a30*/  LEA R12, P1, R0, R27.reuse, 0x2 ;  /* 0x0000001b000c7211 */ /* 0x080fe400078210ff */
[----:B------:R-:W-:Y:S02]  /*4a40*/  IADD3 R10, P2, PT, R27, R6, RZ ;  /* 0x000000061b0a7210 */ /* 0x000fe40007f5e0ff */
[C---:B------:R-:W-:Y:S02]  /*4a50*/  IADD3.X R9, PT, PT, R17.reuse, R26, RZ, P3, !PT ;  /* 0x0000001a11097210 */ /* 0x040fe40001ffe4ff */
[----:B------:R-:W-:Y:S02]  /*4a60*/  IADD3.X R13, PT, PT, R17, R30, RZ, P1, !PT ;  /* 0x0000001e110d7210 */ /* 0x000fe40000ffe4ff */
[----:B------:R-:W-:-:S02]  /*4a70*/  MOV R16, R27 ;  /* 0x0000001b00107202 */ /* 0x000fc40000000f00 */
[----:B------:R-:W-:Y:S01]  /*4a80*/  IADD3.X R11, PT, PT, R17, R28, RZ, P2, !PT ;  /* 0x0000001c110b7210 */ /* 0x000fe200017fe4ff */
[----:B------:R0:W2:Y:S04]  /*4a90*/  LDG.E R9, desc[UR14][R8.64] ;  /* 0x0000000e08097981 */ /* 0x0000a8000c1e1900 */
[----:B------:R1:W2:Y:S04]  /*4aa0*/  LDG.E R10, desc[UR14][R10.64] ;  /* 0x0000000e0a0a7981 */ /* 0x0002a8000c1e1900 */
[----:B------:R3:W4:Y:S04]  /*4ab0*/  LDG.E R16, desc[UR14][R16.64] ;  /* 0x0000000e10107981 */ /* 0x000728000c1e1900 */
[----:B------:R-:W4:Y:S01]  /*4ac0*/  LDG.E R13, desc[UR14][R12.64] ;  /* 0x0000000e0c0d7981 */ /* 0x000f22000c1e1900 */
[----:B0-----:R-:W-:-:S02]  /*4ad0*/  MOV R8, R22 ;  /* 0x0000001600087202 */ /* 0x001fc40000000f00 */
[----:B-1----:R-:W-:Y:S02]  /*4ae0*/  MOV R11, R25 ;  /* 0x00000019000b7202 */ /* 0x002fe40000000f00 */
[----:B------:R-:W-:-:S04]  /*4af0*/  IADD3 R18, P1, PT, R18, 0x1, RZ ;  /* 0x0000000112127810 */ /* 0x000fc80007f3e0ff */
[----:B------:R-:W-:Y:S02]  /*4b00*/  IADD3.X R20, PT, PT, RZ, R20, RZ, P1, !PT ;  /* 0x00000014ff147210 */ /* 0x000fe40000ffe4ff */
[----:B------:R-:W-:-:S04]  /*4b10*/  ISETP.NE.U32.AND P1, PT, R18, RZ, PT ;  /* 0x000000ff1200720c */ /* 0x000fc80003f25070 */
[----:B------:R-:W-:Y:S02]  /*4b20*/  ISETP.NE.AND.EX P1, PT, R20, RZ, PT, P1 ;  /* 0x000000ff1400720c */ /* 0x000fe40003f25310 */
[----:B------:R-:W-:Y:S02]  /*4b30*/  IADD3 R27, P2, PT, R27, 0xa00, RZ ;  /* 0x00000a001b1b7810 */ /* 0x000fe40007f5e0ff */
[----:B------:R-:W-:Y:S02]  /*4b40*/  IADD3 R22, P4, PT, R22, 0xa00, RZ ;  /* 0x00000a0016167810 */ /* 0x000fe40007f9e0ff */
[----:B---3--:R-:W-:Y:S02]  /*4b50*/  IADD3.X R17, PT, PT, RZ, R17, RZ, P2, !PT ;  /* 0x00000011ff117210 */ /* 0x008fe400017fe4ff */
[----:B--2---:R-:W-:Y:S02]  /*4b60*/  F2FP.BF16.F32.PACK_AB R21, R9, R10 ;  /* 0x0000000a0915723e */ /* 0x004fe400000010ff */
[----:B------:R-:W-:-:S02]  /*4b70*/  MOV R9, R23 ;  /* 0x0000001700097202 */ /* 0x000fc40000000f00 */
[----:B------:R-:W-:Y:S02]  /*4b80*/  MOV R10, R24 ;  /* 0x00000018000a7202 */ /* 0x000fe40000000f00 */
[----:B----4-:R-:W-:-:S05]  /*4b90*/  F2FP.BF16.F32.PACK_AB R19, R13, R16 ;  /* 0x000000100d13723e */ /* 0x010fca00000010ff */
[----:B------:R0:W-:Y:S04]  /*4ba0*/  STG.E desc[UR14][R8.64], R19 ;  /* 0x0000001308007986 */ /* 0x0001e8000c10190e */
[----:B------:R0:W-:Y:S01]  /*4bb0*/  STG.E desc[UR14][R10.64], R21 ;  /* 0x000000150a007986 */ /* 0x0001e2000c10190e */
[----:B------:R-:W-:Y:S02]  /*4bc0*/  IADD3 R24, P3, PT, R24, 0xa00, RZ ;  /* 0x00000a0018187810 */ /* 0x000fe40007f7e0ff */
[----:B------:R-:W-:Y:S02]  /*4bd0*/  IADD3.X R23, PT, PT, RZ, R23, RZ, P4, !PT ;  /* 0x00000017ff177210 */ /* 0x000fe400027fe4ff */
[----:B------:R-:W-:Y:S01]  /*4be0*/  IADD3.X R25, PT, PT, RZ, R25, RZ, P3, !PT ;  /* 0x00000019ff197210 */ /* 0x000fe20001ffe4ff */
[----:B------:R-:W-:Y:S08]  /*4bf0*/  @P1 BRA `(.L_x_1488) ;  /* 0xfffffffc00881947 */ /* 0x000ff0000383ffff */
.L_x_1487:
[----:B------:R-:W-:Y:S05]  /*4c00*/  BSYNC.RECONVERGENT B0 ;  /* 0x0000000000007941 */ /* 0x000fea0003800200 */
.L_x_1486:
        /* <DEDUP_REMOVED lines=10> */
.L_x_1489:
[C---:B---3--:R-:W-:Y:S02]  /*4cb0*/  SHF.L.U32 R10, R35.reuse, 0x2, RZ ;  /* 0x00000002230a7819 */ /* 0x048fe400000006ff */
[----:B------:R-:W-:Y:S02]  /*4cc0*/  SHF.L.U64.HI R2, R35, 0x2, R2 ;  /* 0x0000000223027819 */ /* 0x000fe40000010202 */
[----:B-1----:R-:W-:-:S04]  /*4cd0*/  IADD3 R12, P0, PT, R10, UR4, RZ ;  /* 0x000000040a0c7c10 */ /* 0x002fc8000ff1e0ff */
[----:B------:R-:W-:Y:S02]  /*4ce0*/  IADD3.X R13, PT, PT, R2, UR5, RZ, P0, !PT ;  /* 0x00000005020d7c10 */ /* 0x000fe400087fe4ff */
[C---:B------:R-:W-:Y:S02]  /*4cf0*/  IADD3 R18, P2, PT, R12.reuse, R9, RZ ;  /* 0x000000090c127210 */ /* 0x040fe40007f5e0ff */
[C---:B------:R-:W-:Y:S01]  /*4d00*/  IADD3 R14, P0, PT, R12.reuse, R8, RZ ;  /* 0x000000080c0e7210 */ /* 0x040fe20007f1e0ff */
[----:B------:R1:W3:Y:S01]  /*4d10*/  LDG.E R11, desc[UR14][R12.64] ;  /* 0x0000000e0c0b7981 */ /* 0x0002e2000c1e1900 */
[----:B------:R-:W-:Y:S02]  /*4d20*/  IADD3 R16, P1, PT, R12, R4, RZ ;  /* 0x000000040c107210 */ /* 0x000fe40007f3e0ff */
[C---:B------:R-:W-:Y:S02]  /*4d30*/  IADD3.X R19, PT, PT, R13.reuse, R6, RZ, P2, !PT ;  /* 0x000000060d137210 */ /* 0x040fe400017fe4ff */
[----:B------:R-:W-:-:S02]  /*4d40*/  IADD3.X R15, PT, PT, R13, R7, RZ, P0, !PT ;  /* 0x000000070d0f7210 */ /* 0x000fc400007fe4ff */
[----:B------:R-:W-:Y:S02]  /*4d50*/  IADD3.X R17, PT, PT, R13, R5, RZ, P1, !PT ;  /* 0x000000050d117210 */ /* 0x000fe40000ffe4ff */
[----:B------:R4:W5:Y:S04]  /*4d60*/  LDG.E R19, desc[UR14][R18.64] ;  /* 0x0000000e12137981 */ /* 0x000968000c1e1900 */
[----:B------:R-:W3:Y:S04]  /*4d70*/  LDG.E R14, desc[UR14][R14.64] ;  /* 0x0000000e0e0e7981 */ /* 0x000ee8000c1e1900 */
[----:B------:R-:W5:Y:S01]  /*4d80*/  LDG.E R16, desc[UR14][R16.64] ;  /* 0x0000000e10107981 */ /* 0x000f62000c1e1900 */
[----:B------:R-:W-:-:S02]  /*4d90*/  LOP3.LUT R22, R10, 0xfffffffc, RZ, 0xc0, !PT ;  /* 0xfffffffc0a167812 */ /* 0x000fc400078ec0ff */
[----:B------:R-:W-:Y:S02]  /*4da0*/  LOP3.LUT R23, R2, 0x1, RZ, 0xc0, !PT ;  /* 0x0000000102177812 */ /* 0x000fe400078ec0ff */
[----:B--2---:R-:W-:Y:S02]  /*4db0*/  IADD3 R20, P0, PT, R22, UR6, RZ ;  /* 0x0000000616147c10 */ /* 0x004fe4000ff1e0ff */
[----:B-1----:R-:W-:Y:S02]  /*4dc0*/  LOP3.LUT R13, R2, 0x3, RZ, 0xc0, !PT ;  /* 0x00000003020d7812 */ /* 0x002fe400078ec0ff */
[----:B------:R-:W-:Y:S02]  /*4dd0*/  IADD3.X R21, PT, PT, R23, UR7, RZ, P0, !PT ;  /* 0x0000000717157c10 */ /* 0x000fe400087fe4ff */
[C---:B0-----:R-:W-:Y:S02]  /*4de0*/  IADD3 R24, P0, PT, R22.reuse, UR8, RZ ;  /* 0x0000000816187c10 */ /* 0x041fe4000ff1e0ff */
[----:B------:R-:W-:-:S02]  /*4df0*/  IADD3 R12, P1, PT, R22, UR4, RZ ;  /* 0x00000004160c7c10 */ /* 0x000fc4000ff3e0ff */
[----:B------:R-:W-:Y:S02]  /*4e00*/  IADD3.X R25, PT, PT, R23, UR9, RZ, P0, !PT ;  /* 0x0000000917197c10 */ /* 0x000fe400087fe4ff */
[----:B------:R-:W-:Y:S02]  /*4e10*/  IADD3.X R13, PT, PT, R13, UR5, RZ, P1, !PT ;  /* 0x000000050d0d7c10 */ /* 0x000fe40008ffe4ff */
[----:B----4-:R-:W-:Y:S02]  /*4e20*/  IADD3 R18, P0, PT, R12, R8, RZ ;  /* 0x000000080c127210 */ /* 0x010fe40007f1e0ff */
[----:B---3--:R-:W-:Y:S02]  /*4e30*/  F2FP.BF16.F32.PACK_AB R11, R14, R11 ;  /* 0x0000000b0e0b723e */ /* 0x008fe400000010ff */
[----:B------:R-:W-:Y:S02]  /*4e40*/  IADD3 R14, P1, PT, R12, R4, RZ ;  /* 0x000000040c0e7210 */ /* 0x000fe40007f3e0ff */
[----:B-----5:R-:W-:-:S02]  /*4e50*/  F2FP.BF16.F32.PACK_AB R27, R19, R16 ;  /* 0x00000010131b723e */ /* 0x020fc400000010ff */
[----:B------:R-:W-:Y:S02]  /*4e60*/  IADD3 R16, P2, PT, R12, R9, RZ ;  /* 0x000000090c107210 */ /* 0x000fe40007f5e0ff */
[C---:B------:R-:W-:Y:S02]  /*4e70*/  IADD3.X R19, PT, PT, R13.reuse, R7, RZ, P0, !PT ;  /* 0x000000070d137210 */ /* 0x040fe400007fe4ff */
        /* <DEDUP_REMOVED lines=40> */
[----:B--2---:R-:W-:-:S04]  /*5100*/  IADD3 R20, P0, PT, R10, 0x1e00, RZ ;  /* 0x00001e000a147810 */ /* 0x004fc80007f1e0ff */
[----:B------:R-:W-:Y:S02]  /*5110*/  IADD3.X R2, PT, PT, RZ, R2, RZ, P0, !PT ;  /* 0x00000002ff027210 */ /* 0x000fe400007fe4ff */
[----:B------:R-:W-:Y:S02]  /*5120*/  LOP3.LUT R20, R20, 0xfffffffc, RZ, 0xc0, !PT ;  /* 0xfffffffc14147812 */ /* 0x000fe400078ec0ff */
[----:B------:R-:W-:Y:S02]  /*5130*/  LOP3.LUT R2, R2, 0x1, RZ, 0xc0, !PT ;  /* 0x0000000102027812 */ /* 0x000fe400078ec0ff */
[C---:B------:R-:W-:Y:S02]  /*5140*/  IADD3 R10, P0, PT, R20.reuse, UR6, RZ ;  /* 0x00000006140a7c10 */ /* 0x040fe4000ff1e0ff */
[----:B------:R-:W-:Y:S02]  /*5150*/  IADD3 R20, P1, PT, R20, UR8, RZ ;  /* 0x0000000814147c10 */ /* 0x000fe4000ff3e0ff */
        /* <DEDUP_REMOVED lines=12> */
.L_x_1490:
        /* <DEDUP_REMOVED lines=14> */
.L_x_4521:


//--------------------- .text._Z35group_norm_nhwc_bwd_one_pass_kernelI11Fp32IOBf16WLi128ELi80ELi640EEv26Group_norm_nhwc_bwd_params --------------------------
	.section	.text._Z35group_norm_nhwc_bwd_one_pass_kernelI11Fp32IOBf16WLi128ELi80ELi640EEv26Group_norm_nhwc_bwd_params,"ax",@progbits
	.align	128
        .global         _Z35group_norm_nhwc_bwd_one_pass_kernelI11Fp32IOBf16WLi128ELi80ELi640EEv26Group_norm_nhwc_bwd_params
        .type           _Z35group_norm_nhwc_bwd_one_pass_kernelI11Fp32IOBf16WLi128ELi80ELi640EEv26Group_norm_nhwc_bwd_params,@function
        .size           _Z35group_norm_nhwc_bwd_one_pass_kernelI11Fp32IOBf16WLi128ELi80ELi640EEv26Group_norm_nhwc_bwd_params,(.L_x_4522 - _Z35group_norm_nhwc_bwd_one_pass_kernelI11Fp32IOBf16WLi128ELi80ELi640EEv26Group_norm_nhwc_bwd_params)
        .other          _Z35group_norm_nhwc_bwd_one_pass_kernelI11Fp32IOBf16WLi128ELi80ELi640EEv26Group_norm_nhwc_bwd_params,@"STO_CUDA_ENTRY STV_DEFAULT"
_Z35group_norm_nhwc_bwd_one_pass_kernelI11Fp32IOBf16WLi128ELi80ELi640EEv26Group_norm_nhwc_bwd_params:
.text._Z35group_norm_nhwc_bwd_one_pass_kernelI11Fp32IOBf16WLi128ELi80ELi640EEv26Group_norm_nhwc_bwd_params:
        /* <DEDUP_REMOVED lines=36> */
[--C-:B----4-:R-:W-:Y:S01]  /*0240*/  IMAD R93, R0, UR11, R76.reuse ;  /* 0x0000000b005d7c24 */ /* 0x110fe2000f8e024c */
[----:B------:R-:W-:Y:S01]  /*0250*/  IADD3 R69, PT, PT, R4, 0x50, RZ ;  /* 0x0000005004457810 */ /* 0x000fe20007ffe0ff */
[----:B------:R-:W-:Y:S01]  /*0260*/  IMAD R90, R0, 0x3, R76 ;  /* 0x00000003005a7824 */ /* 0x000fe200078e024c */
[----:B------:R-:W-:-:S02]  /*0270*/  IADD3 R2, PT, PT, R3, R88, RZ ;  /* 0x0000005803027210 */ /* 0x000fc40007ffe0ff */
[C---:B------:R-:W-:Y:S02]  /*0280*/  IADD3 R68, PT, PT, R4.reuse, 0x60, RZ ;  /* 0x0000006004447810 */ /* 0x040fe40007ffe0ff */
[----:B------:R-:W-:Y:S02]  /*0290*/  IADD3 R74, PT, PT, R4, 0x70, RZ ;  /* 0x00000070044a7810 */ /* 0x000fe40007ffe0ff */
[----:B------:R-:W-:Y:S02]  /*02a0*/  SHF.L.U32 R2, R2, 0x1, RZ ;  /* 0x0000000102027819 */ /* 0x000fe400000006ff */
[----:B------:R-:W-:Y:S02]  /*02b0*/  LEA R91, R0, R76, 0x2 ;  /* 0x0000004c005b7211 */ /* 0x000fe400078e10ff */
[C---:B0-----:R-:W-:Y:S02]  /*02c0*/  LOP3.LUT R78, R64.reuse, 0x7, RZ, 0xc0, !PT ;  /* 0x00000007404e7812 */ /* 0x041fe400078ec0ff */
[----:B------:R-:W-:-:S02]  /*02d0*/  LOP3.LUT R77, R64, 0x7ffffff8, RZ, 0xc0, !PT ;  /* 0x7ffffff8404d7812 */ /* 0x000fc400078ec0ff */
[----:B------:R-:W-:Y:S02]  /*02e0*/  LEA R5, R88, UR6, 0x4 ;  /* 0x0000000658057c11 */ /* 0x000fe4000f8e20ff */
[----:B------:R-:W-:Y:S02]  /*02f0*/  SHF.R.S32.HI R86, RZ, 0x1f, R4 ;  /* 0x0000001fff567819 */ /* 0x000fe40000011404 */
[----:B------:R-:W-:Y:S02]  /*0300*/  SHF.R.S32.HI R85, RZ, 0x1f, R73 ;  /* 0x0000001fff557819 */ /* 0x000fe40000011449 */
[----:B------:R-:W-:Y:S02]  /*0310*/  SHF.R.S32.HI R87, RZ, 0x1f, R75 ;  /* 0x0000001fff577819 */ /* 0x000fe4000001144b */
[----:B------:R-:W-:Y:S02]  /*0320*/  SHF.R.S32.HI R84, RZ, 0x1f, R71 ;  /* 0x0000001fff547819 */ /* 0x000fe40000011447 */
[----:B------:R-:W-:-:S02]  /*0330*/  SHF.R.S32.HI R83, RZ, 0x1f, R70 ;  /* 0x0000001fff537819 */ /* 0x000fc40000011446 */
[----:B------:R-:W-:Y:S02]  /*0340*/  SHF.R.S32.HI R82, RZ, 0x1f, R69 ;  /* 0x0000001fff527819 */ /* 0x000fe40000011445 */
[----:B------:R-:W-:Y:S02]  /*0350*/  SHF.R.S32.HI R81, RZ, 0x1f, R68 ;  /* 0x0000001fff517819 */ /* 0x000fe40000011444 */
[----:B------:R-:W-:Y:S02]  /*0360*/  SHF.R.S32.HI R80, RZ, 0x1f, R74 ;  /* 0x0000001fff507819 */ /* 0x000fe4000001144a */
[----:B-1-3--:R-:W-:-:S07]  /*0370*/  LOP3.LUT R72, R2, 0xffff, RZ, 0xc0, !PT ;  /* 0x0000ffff02487812 */ /* 0x00afce00078ec0ff */
.L_x_1534:
[----:B0-----:R-:W0:Y:S01]  /*0380*/  LDC R10, c[0x0][0x410] ;  /* 0x00010400ff0a7b82 */ /* 0x001e220000000800 */
[----:B-1----:R-:W1:Y:S01]  /*0390*/  LDCU.128 UR16, c[0x0][0x400] ;  /* 0x00008000ff1077ac */ /* 0x002e620008000c00 */
[----:B------:R-:W-:Y:S02]  /*03a0*/  ISETP.GE.AND P0, PT, R65, RZ, PT ;  /* 0x000000ff4100720c */ /* 0x000fe40003f06270 */
[----:B------:R-:W-:Y:S02]  /*03b0*/  CS2R R62, SRZ ;  /* 0x00000000003e7805 */ /* 0x000fe4000001ff00 */
[----:B-1----:R-:W-:-:S04]  /*03c0*/  ISETP.GE.U32.AND P5, PT, R4, UR16, PT ;  /* 0x0000001004007c0c */ /* 0x002fc8000bfa6070 */
[----:B------:R-:W-:Y:S02]  /*03d0*/  ISETP.GE.AND.EX P5, PT, R86, UR17, PT, P5 ;  /* 0x0000001156007c0c */ /* 0x000fe4000bfa6350 */
[----:B0-----:R-:W-:-:S04]  /*03e0*/  IABS R7, R10 ;  /* 0x0000000a00077213 */ /* 0x001fc80000000000 */
        /* <DEDUP_REMOVED lines=10> */
[----:B------:R-:W-:Y:S01]  /*0490*/  IMAD.HI.U32 R3, R3, R9, R2 ;  /* 0x0000000903037227 */ /* 0x000fe200078e0002 */
[----:B------:R-:W-:-:S04]  /*04a0*/  LOP3.LUT R2, R65, R10, RZ, 0x3c, !PT ;  /* 0x0000000a41027212 */ /* 0x000fc800078e3cff */
[----:B------:R-:W-:Y:S01]  /*04b0*/  ISETP.GE.AND P1, PT, R2, RZ, PT ;  /* 0x000000ff0200720c */ /* 0x000fe20003f26270 */
[----:B------:R-:W-:-:S05]  /*04c0*/  IMAD.HI.U32 R3, R3, R8, RZ ;  /* 0x0000000803037227 */ /* 0x000fca00078e00ff */
[----:B------:R-:W-:-:S05]  /*04d0*/  IADD3 R6, PT, PT, -R3, RZ, RZ ;  /* 0x000000ff03067210 */ /* 0x000fca0007ffe1ff */
[C---:B------:R-:W-:Y:S02]  /*04e0*/  IMAD R6, R7.reuse, R6, R8 ;  /* 0x0000000607067224 */ /* 0x040fe400078e0208 */
[----:B------:R-:W0:Y:S03]  /*04f0*/  @!P5 LDC.64 R8, c[0x0][0x3f8] ;  /* 0x0000fe00ff08db82 */ /* 0x000e260000000a00 */
[----:B------:R-:W-:-:S13]  /*0500*/  ISETP.GT.U32.AND P3, PT, R7, R6, PT ;  /* 0x000000060700720c */ /* 0x000fda0003f64070 */
[-C--:B------:R-:W-:Y:S02]  /*0510*/  @!P3 IADD3 R6, PT, PT, R6, -R7.reuse, RZ ;  /* 0x800000070606b210 */ /* 0x080fe40007ffe0ff */
[----:B------:R-:W-:Y:S02]  /*0520*/  @!P3 IADD3 R3, PT, PT, R3, 0x1, RZ ;  /* 0x000000010303b810 */ /* 0x000fe40007ffe0ff */
[CC--:B------:R-:W-:Y:S02]  /*0530*/  ISETP.GE.U32.AND P2, PT, R6.reuse, R7.reuse, PT ;  /* 0x000000070600720c */ /* 0x0c0fe40003f46070 */
[----:B------:R-:W-:Y:S02]  /*0540*/  ISETP.GT.U32.AND P4, PT, R7, R6, PT ;  /* 0x000000060700720c */ /* 0x000fe40003f84070 */
[----:B------:R-:W-:-:S04]  /*0550*/  IADD3 R7, PT, PT, R6, -R7, RZ ;  /* 0x8000000706077210 */ /* 0x000fc80007ffe0ff */
[----:B------:R-:W-:Y:S02]  /*0560*/  SEL R6, R7, R6, !P4 ;  /* 0x0000000607067207 */ /* 0x000fe40006000000 */
[----:B------:R-:W-:Y:S02]  /*0570*/  ISETP.GE.U32.AND P4, PT, R73, UR16, PT ;  /* 0x0000001049007c0c */ /* 0x000fe4000bf86070 */
[----:B------:R-:W-:Y:S02]  /*0580*/  LOP3.LUT R7, RZ, R10, RZ, 0x33, !PT ;  /* 0x0000000aff077212 */ /* 0x000fe400078e33ff */
[----:B------:R-:W-:Y:S02]  /*0590*/  @P2 IADD3 R3, PT, PT, R3, 0x1, RZ ;  /* 0x0000000103032810 */ /* 0x000fe40007ffe0ff */
[----:B------:R-:W-:Y:S02]  /*05a0*/  ISETP.NE.AND P2, PT, R10, RZ, PT ;  /* 0x000000ff0a00720c */ /* 0x000fe40003f45270 */
[----:B------:R-:W-:-:S02]  /*05b0*/  @!P0 IADD3 R6, PT, PT, -R6, RZ, RZ ;  /* 0x000000ff06068210 */ /* 0x000fc40007ffe1ff */
[----:B------:R-:W-:Y:S02]  /*05c0*/  ISETP.GE.AND.EX P4, PT, R85, UR17, PT, P4 ;  /* 0x0000001155007c0c */ /* 0x000fe4000bf86340 */
[----:B------:R-:W-:Y:S01]  /*05d0*/  SEL R67, R7, R6, !P2 ;  /* 0x0000000607437207 */ /* 0x000fe20005000000 */
[----:B0-----:R-:W-:Y:S01]  /*05e0*/  @!P5 IMAD R6, R86, R8, RZ ;  /* 0x000000085606d224 */ /* 0x001fe200078e02ff */
[----:B------:R-:W-:Y:S02]  /*05f0*/  @!P1 IADD3 R3, PT, PT, -R3, RZ, RZ ;  /* 0x000000ff03039210 */ /* 0x000fe40007ffe1ff */
[----:B------:R-:W-:Y:S01]  /*0600*/  ISETP.GE.U32.AND P0, PT, R71, UR16, PT ;  /* 0x0000001047007c0c */ /* 0x000fe2000bf06070 */
[----:B------:R-:W-:Y:S01]  /*0610*/  IMAD R44, R67, 0x50, RZ ;  /* 0x00000050432c7824 */ /* 0x000fe200078e02ff */
[----:B------:R-:W-:Y:S01]  /*0620*/  SEL R3, R7, R3, !P2 ;  /* 0x0000000307037207 */ /* 0x000fe20005000000 */
[----:B------:R-:W-:Y:S01]  /*0630*/  @!P5 IMAD R25, R4, R9, R6 ;  /* 0x000000090419d224 */ /* 0x000fe200078e0206 */
[----:B------:R-:W-:-:S02]  /*0640*/  ISETP.GE.AND.EX P0, PT, R84, UR17, PT, P0 ;  /* 0x0000001154007c0c */ /* 0x000fc4000bf06300 */
[----:B------:R-:W-:Y:S01]  /*0650*/  SHF.R.S32.HI R2, RZ, 0x1f, R3 ;  /* 0x0000001fff027819 */ /* 0x000fe20000011403 */
[----:B------:R-:W0:Y:S01]  /*0660*/  @!P4 LDC.64 R18, c[0x0][0x3f8] ;  /* 0x0000fe00ff12cb82 */ /* 0x000e220000000a00 */
[----:B------:R-:W-:Y:S02]  /*0670*/  IADD3 R10, P1, PT, R44, R72, RZ ;  /* 0x000000482c0a7210 */ /* 0x000fe40007f3e0ff */
[----:B------:R-:W-:Y:S01]  /*0680*/  ISETP.GE.U32.AND P2, PT, R69, UR16, PT ;  /* 0x0000001045007c0c */ /* 0x000fe2000bf46070 */
[----:B------:R-:W-:Y:S01]  /*0690*/  IMAD R2, R2, UR18, RZ ;  /* 0x0000001202027c24 */ /* 0x000fe2000f8e02ff */
[----:B------:R-:W-:Y:S02]  /*06a0*/  LEA.HI.X.SX32 R11, R44, RZ, 0x1, P1 ;  /* 0x000000ff2c0b7211 */ /* 0x000fe400008f0eff */
[----:B------:R-:W-:Y:S01]  /*06b0*/  ISETP.GE.U32.AND P1, PT, R70, UR16, PT ;  /* 0x0000001046007c0c */ /* 0x000fe2000bf26070 */
[C---:B------:R-:W-:Y:S01]  /*06c0*/  IMAD R13, R3.reuse, UR19, R2 ;  /* 0x00000013030d7c24 */ /* 0x040fe2000f8e0202 */
[----:B------:R-:W3:Y:S01]  /*06d0*/  @!P4 LDC.64 R26, c[0x0][0x398] ;  /* 0x0000e600ff1acb82 */ /* 0x000ee20000000a00 */
[----:B------:R-:W-:Y:S01]  /*06e0*/  IMAD.WIDE.U32 R10, R3, UR18, R10 ;  /* 0x00000012030a7c25 */ /* 0x000fe2000f8e000a */
[----:B------:R-:W-:-:S02]  /*06f0*/  ISETP.GE.AND.EX P1, PT, R83, UR17, PT, P1 ;  /* 0x0000001153007c0c */ /* 0x000fc4000bf26310 */
[----:B------:R-:W-:Y:S02]  /*0700*/  ISETP.GE.AND.EX P2, PT, R82, UR17, PT, P2 ;  /* 0x0000001152007c0c */ /* 0x000fe4000bf46320 */
[----:B------:R-:W-:Y:S02]  /*0710*/  IADD3 R13, PT, PT, R11, R13, RZ ;  /* 0x0000000d0b0d7210 */ /* 0x000fe40007ffe0ff */
[----:B------:R-:W4:Y:S01]  /*0720*/  @!P0 LDC.64 R2, c[0x0][0x3f8] ;  /* 0x0000fe00ff028b82 */ /* 0x000f220000000a00 */
[-C--:B------:R-:W-:Y:S02]  /*0730*/  @!P5 MOV R12, R10.reuse ;  /* 0x0000000a000cd202 */ /* 0x080fe40000000f00 */
[----:B------:R-:W-:Y:S02]  /*0740*/  @!P4 MOV R20, R10 ;  /* 0x0000000a0014c202 */ /* 0x000fe40000000f00 */
[----:B------:R-:W-:Y:S01]  /*0750*/  @!P4 MOV R21, R13 ;  /* 0x0000000d0015c202 */ /* 0x000fe20000000f00 */
[----:B------:R-:W-:-:S02]  /*0760*/  @!P5 IMAD.WIDE.U32 R8, R4, R8, R12 ;  /* 0x000000080408d225 */ /* 0x000fc400078e000c */
[----:B------:R-:W3:Y:S02]  /*0770*/  @!P4 LDC.64 R14, c[0x0][0x3a0] ;  /* 0x0000e800ff0ecb82 */ /* 0x000ee40000000a00 */
[-C--:B0-----:R-:W-:Y:S01]  /*0780*/  @!P4 IMAD R6, R85, R18.reuse, RZ ;  /* 0x000000125506c224 */ /* 0x081fe200078e02ff */
[----:B------:R-:W-:Y:S02]  /*0790*/  @!P5 IADD3 R25, PT, PT, R9, R25, RZ ;  /* 0x000000190919d210 */ /* 0x000fe40007ffe0ff */
[C---:B------:R-:W-:Y:S01]  /*07a0*/  @!P5 SHF.L.U32 R9, R8.reuse, 0x2, RZ ;  /* 0x000000020809d819 */ /* 0x040fe200000006ff */
[C---:B------:R-:W-:Y:S01]  /*07b0*/  @!P4 IMAD R29, R73.reuse, R19, R6 ;  /* 0x00000013491dc224 */ /* 0x040fe200078e0206 */
[----:B------:R-:W-:Y:S01]  /*07c0*/  @!P5 SHF.L.U64.HI R30, R8, 0x2, R25 ;  /* 0x00000002081ed819 */ /* 0x000fe20000010219 */
[----:B------:R-:W-:Y:S01]  /*07d0*/  @!P4 IMAD.WIDE.U32 R18, R73, R18, R20 ;  /* 0x000000124912c225 */ /* 0x000fe200078e0014 */
[----:B------:R-:W0:Y:S01]  /*07e0*/  @!P1 LDC.64 R6, c[0x0][0x3f8] ;  /* 0x0000fe00ff069b82 */ /* 0x000e220000000a00 */
[----:B-1----:R-:W-:-:S02]  /*07f0*/  @!P5 IADD3 R22, P6, PT, R9, R22, RZ ;  /* 0x000000160916d210 */ /* 0x002fc40007fde0ff */
[----:B--2---:R-:W-:Y:S02]  /*0800*/  @!P5 IADD3 R16, P3, PT, R9, R16, RZ ;  /* 0x000000100910d210 */ /* 0x004fe40007f7e0ff */
[----:B------:R-:W-:Y:S01]  /*0810*/  @!P4 IADD3 R19, PT, PT, R19, R29, RZ ;  /* 0x0000001d1313c210 */ /* 0x000fe20007ffe0ff */
[----:B----4-:R-:W-:Y:S02]  /*0820*/  @!P0 IMAD R24, R84, R2, RZ ;  /* 0x0000000254188224 */ /* 0x010fe400078e02ff */
[----:B------:R-:W1:Y:S01]  /*0830*/  @!P0 LDC.64 R20, c[0x0][0x3a0] ;  /* 0x0000e800ff148b82 */ /* 0x000e620000000a00 */
[C---:B------:R-:W-:Y:S02]  /*0840*/  @!P4 SHF.L.U32 R29, R18.reuse, 0x2, RZ ;  /* 0x00000002121dc819 */ /* 0x040fe400000006ff */
[----:B------:R-:W-:Y:S01]  /*0850*/  @!P4 SHF.L.U64.HI R28, R18, 0x2, R19 ;  /* 0x00000002121cc819 */ /* 0x000fe20000010213 */
[----:B------:R-:W-:Y:S01]  /*0860*/  @!P0 IMAD R31, R71, R3, R24 ;  /* 0x00000003471f8224 */ /* 0x000fe200078e0218 */
[----:B------:R-:W-:-:S02]  /*0870*/  @!P0 MOV R18, R10 ;  /* 0x0000000a00128202 */ /* 0x000fc40000000f00 */
[----:B------:R-:W-:Y:S01]  /*0880*/  @!P0 MOV R19, R13 ;  /* 0x0000000d00138202 */ /* 0x000fe20000000f00 */
[----:B------:R-:W2:Y:S01]  /*0890*/  @!P2 LDC.64 R24, c[0x0][0x3f8] ;  /* 0x0000fe00ff18ab82 */ /* 0x000ea20000000a00 */
[C---:B------:R-:W-:Y:S02]  /*08a0*/  @!P5 IADD3.X R17, PT, PT, R30.reuse, R17, RZ, P3, !PT ;  /* 0x000000111e11d210 */ /* 0x040fe40001ffe4ff */
[----:B---3--:R-:W-:Y:S01]  /*08b0*/  @!P4 IADD3 R26, P3, PT, R29, R26, RZ ;  /* 0x0000001a1d1ac210 */ /* 0x008fe20007f7e0ff */
[----:B------:R-:W-:Y:S01]  /*08c0*/  @!P0 IMAD.WIDE.U32 R2, R71, R2, R18 ;  /* 0x0000000247028225 */ /* 0x000fe200078e0012 */
[----:B------:R-:W-:Y:S02]  /*08d0*/  @!P5 IADD3.X R23, PT, PT, R30, R23, RZ, P6, !PT ;  /* 0x000000171e17d210 */ /* 0x000fe400037fe4ff */
[----:B------:R-:W-:Y:S01]  /*08e0*/  @!P4 IADD3 R14, P6, PT, R29, R14, RZ ;  /* 0x0000000e1d0ec210 */ /* 0x000fe20007fde0ff */
[----:B------:R-:W3:Y:S01]  /*08f0*/  @!P0 LDC.64 R8, c[0x0][0x398] ;  /* 0x0000e600ff088b82 */ /* 0x000ee20000000a00 */
[----:B------:R-:W-:Y:S01]  /*0900*/  @!P0 IADD3 R3, PT, PT, R3, R31, RZ ;  /* 0x0000001f03038210 */ /* 0x000fe20007ffe0ff */
[----:B0-----:R-:W-:Y:S01]  /*0910*/  @!P1 IMAD R29, R83, R6, RZ ;  /* 0x00000006531d9224 */ /* 0x001fe200078e02ff */
[----:B------:R-:W-:-:S02]  /*0920*/  @!P4 IADD3.X R27, PT, PT, R28, R27, RZ, P3, !PT ;  /* 0x0000001b1c1bc210 */ /* 0x000fc40001ffe4ff */
[----:B------:R-:W-:Y:S02]  /*0930*/  CS2R R60, SRZ ;  /* 0x00000000003c7805 */ /* 0x000fe4000001ff00 */
[----:B------:R-:W-:Y:S01]  /*0940*/  @!P0 SHF.L.U32 R19, R2, 0x2, RZ ;  /* 0x0000000202138819 */ /* 0x000fe200000006ff */
[----:B------:R-:W-:Y:S01]  /*0950*/  @!P1 IMAD R29, R70, R7, R29 ;  /* 0x00000007461d9224 */ /* 0x000fe200078e021d */
[----:B------:R-:W-:Y:S01]  /*0960*/  @!P0 SHF.L.U64.HI R18, R2, 0x2, R3 ;  /* 0x0000000202128819 */ /* 0x000fe20000010203 */
[----:B------:R-:W0:Y:S01]  /*0970*/  @!P1 LDC.64 R36, c[0x0][0x398] ;  /* 0x0000e600ff249b82 */ /* 0x000e220000000a00 */
[----:B------:R-:W-:Y:S01]  /*0980*/  @!P1 MOV R2, R10 ;  /* 0x0000000a00029202 */ /* 0x000fe20000000f00 */
[----:B------:R4:W5:Y:S01]  /*0990*/  @!P5 LDG.E.64 R62, desc[UR8][R22.64] ;  /* 0x00000008163ed981 */ /* 0x000962000c1e1b00 */
[----:B------:R-:W-:Y:S02]  /*09a0*/  @!P1 MOV R3, R13 ;  /* 0x0000000d00039202 */ /* 0x000fe40000000f00 */
[----:B------:R-:W-:-:S02]  /*09b0*/  ISETP.GE.U32.AND P3, PT, R68, UR16, PT ;  /* 0x0000001044007c0c */ /* 0x000fc4000bf66070 */
[----:B------:R-:W-:Y:S01]  /*09c0*/  @!P4 IADD3.X R15, PT, PT, R28, R15, RZ, P6, !PT ;  /* 0x0000000f1c0fc210 */ /* 0x000fe200037fe4ff */
[----:B------:R-:W-:Y:S01]  /*09d0*/  @!P1 IMAD.WIDE.U32 R6, R70, R6, R2 ;  /* 0x0000000646069225 */ /* 0x000fe200078e0002 */
[----:B------:R-:W-:Y:S01]  /*09e0*/  ISETP.GE.AND.EX P3, PT, R81, UR17, PT, P3 ;  /* 0x0000001151007c0c */ /* 0x000fe2000bf66330 */
[----:B------:R-:W0:Y:S01]  /*09f0*/  @!P2 LDC.64 R34, c[0x0][0x3a0] ;  /* 0x0000e800ff22ab82 */ /* 0x000e220000000a00 */
[----:B-1----:R-:W-:Y:S01]  /*0a00*/  @!P0 IADD3 R20, P6, PT, R19, R20, RZ ;  /* 0x0000001413148210 */ /* 0x002fe20007fde0ff */
[----:B--2---:R-:W-:Y:S01]  /*0a10*/  @!P2 IMAD R2, R82, R24, RZ ;  /* 0x000000185202a224 */ /* 0x004fe200078e02ff */
[----:B------:R-:W-:Y:S01]  /*0a20*/  @!P1 IADD3 R3, PT, PT, R7, R29, RZ ;  /* 0x0000001d07039210 */ /* 0x000fe20007ffe0ff */
[----:B------:R1:W5:Y:S01]  /*0a30*/  @!P4 LDG.E.64 R60, desc[UR8][R14.64] ;  /* 0x000000080e3cc981 */ /* 0x000362000c1e1b00 */
[----:B------:R-:W-:Y:S01]  /*0a40*/  @!P0 IADD3.X R21, PT, PT, R18, R21, RZ, P6, !PT ;  /* 0x0000001512158210 */ /* 0x000fe200037fe4ff */
[----:B------:R-:W-:Y:S01]  /*0a50*/  @!P2 IMAD R31, R69, R25, R2 ;  /* 0x00000019451fa224 */ /* 0x000fe200078e0202 */
[----:B---3--:R-:W-:Y:S01]  /*0a60*/  @!P0 IADD3 R8, P6, PT, R19, R8, RZ ;  /* 0x0000000813088210 */ /* 0x008fe20007fde0ff */
[----:B----4-:R-:W2:Y:S01]  /*0a70*/  @!P2 LDC.64 R22, c[0x0][0x398] ;  /* 0x0000e600ff16ab82 */ /* 0x010ea20000000a00 */
[----:B------:R-:W-:-:S02]  /*0a80*/  @!P1 SHF.L.U64.HI R28, R6, 0x2, R3 ;  /* 0x00000002061c9819 */ /* 0x000fc40000010203 */
[----:B------:R-:W-:Y:S02]  /*0a90*/  @!P0 IADD3.X R9, PT, PT, R18, R9, RZ, P6, !PT ;  /* 0x0000000912098210 */ /* 0x000fe400037fe4ff */
[----:B------:R-:W-:Y:S02]  /*0aa0*/  @!P2 MOV R2, R10 ;  /* 0x0000000a0002a202 */ /* 0x000fe40000000f00 */
[----:B------:R-:W-:Y:S01]  /*0ab0*/  @!P2 MOV R3, R13 ;  /* 0x0000000d0003a202 */ /* 0x000fe20000000f00 */
[----:B------:R-:W3:Y:S01]  /*0ac0*/  @!P1 LDC.64 R18, c[0x0][0x3a0] ;  /* 0x0000e800ff129b82 */ /* 0x000ee20000000a00 */
[----:B------:R-:W-:Y:S01]  /*0ad0*/  @!P1 SHF.L.U32 R29, R6, 0x2, RZ ;  /* 0x00000002061d9819 */ /* 0x000fe200000006ff */
[----:B------:R-:W-:Y:S01]  /*0ae0*/  @!P2 IMAD.WIDE.U32 R24, R69, R24, R2 ;  /* 0x000000184518a225 */ /* 0x000fe200078e0002 */
[----:B------:R-:W-:Y:S02]  /*0af0*/  MOV R3, RZ ;  /* 0x000000ff00037202 */ /* 0x000fe40000000f00 */
[----:B------:R-:W-:-:S03]  /*0b00*/  MOV R2, RZ ;  /* 0x000000ff00027202 */ /* 0x000fc60000000f00 */
[----:B------:R-:W4:Y:S03]  /*0b10*/  @!P3 LDC.64 R6, c[0x0][0x3f8] ;  /* 0x0000fe00ff06bb82 */ /* 0x000f260000000a00 */
[----:B------:R0:W5:Y:S01]  /*0b20*/  @!P5 LDG.E.64 R2, desc[UR8][R16.64] ;  /* 0x000000081002d981 */ /* 0x000162000c1e1b00 */
[----:B-1----:R-:W-:Y:S02]  /*0b30*/  CS2R R14, SRZ ;  /* 0x00000000000e7805 */ /* 0x002fe4000001ff00 */
[----:B------:R-:W-:-:S04]  /*0b40*/  @!P2 IADD3 R25, PT, PT, R25, R31, RZ ;  /* 0x0000001f1919a210 */ /* 0x000fc80007ffe0ff */
[----:B------:R1:W5:Y:S01]  /*0b50*/  @!P4 LDG.E.64 R14, desc[UR8][R26.64] ;  /* 0x000000081a0ec981 */ /* 0x000362000c1e1b00 */
[----:B0-----:R-:W0:Y:S01]  /*0b60*/  LDC.64 R16, c[0x0][0x3b8] ;  /* 0x0000ee00ff107b82 */ /* 0x001e220000000a00 */
[----:B---3--:R-:W-:Y:S02]  /*0b70*/  @!P1 IADD3 R18, P6, PT, R29, R18, RZ ;  /* 0x000000121d129210 */ /* 0x008fe40007fde0ff */
[----:B-1----:R-:W-:Y:S01]  /*0b80*/  @!P3 MOV R26, R10 ;  /* 0x0000000a001ab202 */ /* 0x002fe20000000f00 */
[----:B----4-:R-:W-:Y:S01]  /*0b90*/  @!P3 IMAD R30, R81, R6, RZ ;  /* 0x00000006511eb224 */ /* 0x010fe200078e02ff */
[----:B------:R-:W-:Y:S02]  /*0ba0*/  @!P3 MOV R27, R13 ;  /* 0x0000000d001bb202 */ /* 0x000fe40000000f00 */
[----:B------:R-:W-:Y:S01]  /*0bb0*/  @!P1 IADD3.X R19, PT, PT, R28, R19, RZ, P6, !PT ;  /* 0x000000131c139210 */ /* 0x000fe200037fe4ff */
[C---:B------:R-:W-:Y:S01]  /*0bc0*/  @!P3 IMAD R31, R68.reuse, R7, R30 ;  /* 0x00000007441fb224 */ /* 0x040fe200078e021e */
[----:B------:R-:W-:Y:S01]  /*0bd0*/  @!P1 IADD3 R36, P6, PT, R29, R36, RZ ;  /* 0x000000241d249210 */ /* 0x000fe20007fde0ff */
[----:B------:R-:W-:Y:S01]  /*0be0*/  @!P3 IMAD.WIDE.U32 R6, R68, R6, R26 ;  /* 0x000000064406b225 */ /* 0x000fe200078e001a */
[----:B------:R-:W-:Y:S01]  /*0bf0*/  @!P2 SHF.L.U32 R29, R24, 0x2, RZ ;  /* 0x00000002181da819 */ /* 0x000fe200000006ff */
[----:B------:R-:W1:Y:S01]  /*0c00*/  @!P3 LDC.64 R26, c[0x0][0x398] ;  /* 0x0000e600ff1abb82 */ /* 0x000e620000000a00 */
[----:B------:R-:W-:-:S02]  /*0c10*/  @!P1 IADD3.X R37, PT, PT, R28, R37, RZ, P6, !PT ;  /* 0x000000251c259210 */ /* 0x000fc400037fe4ff */
[----:B------:R-:W-:Y:S02]  /*0c20*/  @!P2 SHF.L.U64.HI R28, R24, 0x2, R25 ;  /* 0x00000002181ca819 */ /* 0x000fe40000010219 */
[----:B------:R-:W-:Y:S02]  /*0c30*/  @!P2 IADD3 R34, P6, PT, R29, R34, RZ ;  /* 0x000000221d22a210 */ /* 0x000fe40007fde0ff */
[----:B------:R-:W-:Y:S01]  /*0c40*/  ISETP.GE.U32.AND P5, PT, R75, UR16, PT ;  /* 0x000000104b007c0c */ /* 0x000fe2000bfa6070 */
[----:B0-----:R-:W-:Y:S01]  /*0c50*/  IMAD.WIDE R16, R65, 0x8, R16 ;  /* 0x0000000841107825 */ /* 0x001fe200078e0210 */
[----:B------:R-:W-:Y:S01]  /*0c60*/  @!P3 IADD3 R7, PT, PT, R7, R31, RZ ;  /* 0x0000001f0707b210 */ /* 0x000fe20007ffe0ff */
[----:B------:R-:W0:Y:S01]  /*0c70*/  @!P3 LDC.64 R24, c[0x0][0x3a0] ;  /* 0x0000e800ff18bb82 */ /* 0x000e220000000a00 */
[----:B------:R-:W-:Y:S02]  /*0c80*/  @!P2 IADD3.X R35, PT, PT, R28, R35, RZ, P6, !PT ;  /* 0x000000231c23a210 */ /* 0x000fe400037fe4ff */
[----:B------:R-:W-:-:S02]  /*0c90*/  ISETP.GE.AND.EX P5, PT, R87, UR17, PT, P5 ;  /* 0x0000001157007c0c */ /* 0x000fc4000bfa6350 */
[----:B--2---:R-:W-:Y:S02]  /*0ca0*/  @!P2 IADD3 R22, P6, PT, R29, R22, RZ ;  /* 0x000000161d16a210 */ /* 0x004fe40007fde0ff */
[C---:B------:R-:W-:Y:S02]  /*0cb0*/  @!P3 SHF.L.U32 R29, R6.reuse, 0x2, RZ ;  /* 0x00000002061db819 */ /* 0x040fe400000006ff */
[----:B------:R-:W-:Y:S02]  /*0cc0*/  @!P3 SHF.L.U64.HI R30, R6, 0x2, R7 ;  /* 0x00000002061eb819 */ /* 0x000fe40000010207 */
[----:B------:R2:W3:Y:S01]  /*0cd0*/  LDG.E.64 R6, desc[UR8][R16.64] ;  /* 0x0000000810067981 */ /* 0x0004e2000c1e1b00 */
[----:B------:R-:W-:-:S04]  /*0ce0*/  ISETP.GE.U32.AND P4, PT, R74, UR16, PT ;  /* 0x000000104a007c0c */ /* 0x000fc8000bf86070 */
[----:B------:R-:W4:Y:S01]  /*0cf0*/  @!P5 LDC.64 R40, c[0x0][0x3f8] ;  /* 0x0000fe00ff28db82 */ /* 0x000f220000000a00 */
[----:B------:R-:W-:Y:S02]  /*0d00*/  ISETP.GE.AND.EX P4, PT, R80, UR17, PT, P4 ;  /* 0x0000001150007c0c */ /* 0x000fe4000bf86340 */
[----:B------:R-:W-:Y:S02]  /*0d10*/  CS2R R56, SRZ ;  /* 0x0000000000387805 */ /* 0x000fe4000001ff00 */
[----:B--2---:R-:W-:Y:S02]  /*0d20*/  CS2R R16, SRZ ;  /* 0x0000000000107805 */ /* 0x004fe4000001ff00 */
[----:B------:R-:W-:Y:S01]  /*0d30*/  @!P2 IADD3.X R23, PT, PT, R28, R23, RZ, P6, !PT ;  /* 0x000000171c17a210 */ /* 0x000fe200037fe4ff */
[----:B------:R-:W2:Y:S01]  /*0d40*/  @!P5 LDC.64 R32, c[0x0][0x3a0] ;  /* 0x0000e800ff20db82 */ /* 0x000ea20000000a00 */
[----:B------:R-:W-:Y:S01]  /*0d50*/  ISETP.NE.AND P6, PT, RZ, UR12, PT ;  /* 0x0000000cff007c0c */ /* 0x000fe2000bfc5270 */
[----:B------:R0:W5:Y:S04]  /*0d60*/  @!P0 LDG.E.64 R56, desc[UR8][R20.64] ;  /* 0x0000000814388981 */ /* 0x000168000c1e1b00 */
[----:B------:R1:W5:Y:S02]  /*0d70*/  @!P0 LDG.E.64 R16, desc[UR8][R8.64] ;  /* 0x0000000808108981 */ /* 0x000364000c1e1b00 */
[----:B------:R-:W2:Y:S01]  /*0d80*/  @!P4 LDC.64 R38, c[0x0][0x3f8] ;  /* 0x0000fe00ff26cb82 */ /* 0x000ea20000000a00 */
[----:B0-----:R-:W-:-:S02]  /*0d90*/  @!P3 IADD3 R24, P0, PT, R29, R24, RZ ;  /* 0x000000181d18b210 */ /* 0x001fc40007f1e0ff */
[----:B------:R-:W-:Y:S02]  /*0da0*/  @!P5 MOV R20, R10 ;  /* 0x0000000a0014d202 */ /* 0x000fe40000000f00 */
[----:B------:R-:W-:Y:S01]  /*0db0*/  @!P5 MOV R21, R13 ;  /* 0x0000000d0015d202 */ /* 0x000fe20000000f00 */
[----:B----4-:R-:W-:Y:S02]  /*0dc0*/  @!P5 IMAD R28, R87, R40, RZ ;  /* 0x00000028571cd224 */ /* 0x010fe400078e02ff */
[----:B-1----:R-:W0:Y:S01]  /*0dd0*/  @!P5 LDC.64 R8, c[0x0][0x398] ;  /* 0x0000e600ff08db82 */ /* 0x002e220000000a00 */
[----:B------:R-:W-:Y:S01]  /*0de0*/  @!P3 IADD3.X R25, PT, PT, R30, R25, RZ, P0, !PT ;  /* 0x000000191e19b210 */ /* 0x000fe200007fe4ff */
[----:B------:R-:W-:Y:S01]  /*0df0*/  @!P5 IMAD R43, R75, R41, R28 ;  /* 0x000000294b2bd224 */ /* 0x000fe200078e021c */
[----:B------:R-:W-:Y:S01]  /*0e00*/  @!P3 IADD3 R26, P0, PT, R29, R26, RZ ;  /* 0x0000001a1d1ab210 */ /* 0x000fe20007f1e0ff */
[----:B------:R-:W-:-:S04]  /*0e10*/  @!P5 IMAD.WIDE.U32 R40, R75, R40, R20 ;  /* 0x000000284b28d225 */ /* 0x000fc800078e0014 */
[----:B------:R-:W1:Y:S01]  /*0e20*/  @!P4 LDC.64 R28, c[0x0][0x3a0] ;  /* 0x0000e800ff1ccb82 */ /* 0x000e620000000a00 */
[----:B------:R-:W-:Y:S02]  /*0e30*/  @!P3 IADD3.X R27, PT, PT, R30, R27, RZ, P0, !PT ;  /* 0x0000001b1e1bb210 */ /* 0x000fe400007fe4ff */
[----:B------:R-:W-:Y:S02]  /*0e40*/  @!P5 IADD3 R41, PT, PT, R41, R43, RZ ;  /* 0x0000002b2929d210 */ /* 0x000fe40007ffe0ff */
[----:B------:R-:W-:-:S03]  /*0e50*/  @!P5 SHF.L.U32 R45, R40, 0x2, RZ ;  /* 0x00000002282dd819 */ /* 0x000fc600000006ff */
[----:B------:R-:W4:Y:S01]  /*0e60*/  @!P4 LDC.64 R30, c[0x0][0x398] ;  /* 0x0000e600ff1ecb82 */ /* 0x000f220000000a00 */
[----:B------:R-:W-:Y:S01]  /*0e70*/  @!P5 SHF.L.U64.HI R46, R40, 0x2, R41 ;  /* 0x00000002282ed819 */ /* 0x000fe20000010229 */
[----:B--2---:R-:W-:Y:S01]  /*0e80*/  @!P4 IMAD R47, R80, R38, RZ ;  /* 0x00000026502fc224 */ /* 0x004fe200078e02ff */
[----:B------:R-:W-:-:S05]  /*0e90*/  @!P4 MOV R40, R10 ;  /* 0x0000000a0028c202 */ /* 0x000fca0000000f00 */
[----:B------:R-:W2:Y:S01]  /*0ea0*/  @P6 LDC.64 R20, c[0x0][0x3b0] ;  /* 0x0000ec00ff146b82 */ /* 0x000ea20000000a00 */
[----:B------:R-:W-:Y:S01]  /*0eb0*/  @!P4 MOV R41, R13 ;  /* 0x0000000d0029c202 */ /* 0x000fe20000000f00 */
[----:B------:R-:W-:Y:S01]  /*0ec0*/  @!P4 IMAD R39, R74, R39, R47 ;  /* 0x000000274a27c224 */ /* 0x000fe200078e022f */
[----:B------:R-:W-:-:S05]  /*0ed0*/  @!P5 IADD3 R32, P0, PT, R45, R32, RZ ;  /* 0x000000202d20d210 */ /* 0x000fca0007f1e0ff */
[----:B------:R-:W2:Y:S01]  /*0ee0*/  LDC.64 R42, c[0x0][0x3a8] ;  /* 0x0000ea00ff2a7b82 */ /* 0x000ea20000000a00 */
[----:B------:R-:W-:Y:S01]  /*0ef0*/  @!P4 IMAD.WIDE.U32 R40, R74, R38, R40 ;  /* 0x000000264a28c225 */ /* 0x000fe200078e0028 */
[----:B------:R-:W-:Y:S02]  /*0f00*/  @!P5 IADD3.X R33, PT, PT, R46, R33, RZ, P0, !PT ;  /* 0x000000212e21d210 */ /* 0x000fe400007fe4ff */
[----:B0-----:R-:W-:Y:S02]  /*0f10*/  @!P5 IADD3 R8, P0, PT, R45, R8, RZ ;  /* 0x000000082d08d210 */ /* 0x001fe40007f1e0ff */
[----:B------:R-:W-:Y:S02]  /*0f20*/  @!P4 IADD3 R41, PT, PT, R41, R39, RZ ;  /* 0x000000272929c210 */ /* 0x000fe40007ffe0ff */
[----:B------:R-:W-:Y:S02]  /*0f30*/  @!P4 SHF.L.U32 R39, R40, 0x2, RZ ;  /* 0x000000022827c819 */ /* 0x000fe400000006ff */
[----:B------:R-:W-:-:S02]  /*0f40*/  @!P5 IADD3.X R9, PT, PT, R46, R9, RZ, P0, !PT ;  /* 0x000000092e09d210 */ /* 0x000fc400007fe4ff */
[----:B------:R-:W-:Y:S02]  /*0f50*/  @!P4 SHF.L.U64.HI R40, R40, 0x2, R41 ;  /* 0x000000022828c819 */ /* 0x000fe40000010229 */
[C---:B-1----:R-:W-:Y:S02]  /*0f60*/  @!P4 IADD3 R28, P0, PT, R39.reuse, R28, RZ ;  /* 0x0000001c271cc210 */ /* 0x042fe40007f1e0ff */
[----:B------:R-:W-:Y:S02]  /*0f70*/  IADD3 R41, PT, PT, R44, R72, RZ ;  /* 0x000000482c297210 */ /* 0x000fe40007ffe0ff */
[----:B------:R-:W-:Y:S02]  /*0f80*/  @!P4 IADD3.X R29, PT, PT, R40, R29, RZ, P0, !PT ;  /* 0x0000001d281dc210 */ /* 0x000fe400007fe4ff */
[----:B----4-:R-:W-:Y:S01]  /*0f90*/  @!P4 IADD3 R30, P0, PT, R39, R30, RZ ;  /* 0x0000001e271ec210 */ /* 0x010fe20007f1e0ff */
[----:B--2---:R-:W-:-:S03]  /*0fa0*/  @P6 IMAD.WIDE R20, R41, 0x2, R20 ;  /* 0x0000000229146825 */ /* 0x004fc600078e0214 */
[----:B------:R-:W-:Y:S01]  /*0fb0*/  @!P4 IADD3.X R31, PT, PT, R40, R31, RZ, P0, !PT ;  /* 0x0000001f281fc210 */ /* 0x000fe200007fe4ff */
[----:B------:R-:W-:Y:S01]  /*0fc0*/  IMAD.WIDE R38, R41, 0x2, R42 ;  /* 0x0000000229267825 */ /* 0x000fe200078e022a */
[----:B------:R-:W2:Y:S04]  /*0fd0*/  @P6 LDG.E.U16 R40, desc[UR8][R20.64] ;  /* 0x0000000814286981 */ /* 0x000ea8000c1e1500 */
[----:B------:R0:W4:Y:S01]  /*0fe0*/  @P6 LDG.E.U16 R41, desc[UR8][R20.64+0x2] ;  /* 0x0000020814296981 */ /* 0x000122000c1e1500 */
[----:B------:R-:W-:Y:S02]  /*0ff0*/  CS2R R54, SRZ ;  /* 0x0000000000367805 */ /* 0x000fe4000001ff00 */
[----:B------:R-:W-:Y:S02]  /*1000*/  CS2R R52, SRZ ;  /* 0x0000000000347805 */ /* 0x000fe4000001ff00 */
[----:B------:R-:W-:Y:S01]  /*1010*/  CS2R R48, SRZ ;  /* 0x0000000000307805 */ /* 0x000fe2000001ff00 */
[----:B------:R-:W4:Y:S04]  /*1020*/  LDG.E.U16 R42, desc[UR8][R38.64] ;  /* 0x00000008262a7981 */ /* 0x000f28000c1e1500 */
[----:B------:R1:W5:Y:S01]  /*1030*/  @!P1 LDG.E.64 R54, desc[UR8][R18.64] ;  /* 0x0000000812369981 */ /* 0x000362000c1e1b00 */
[----:B0-----:R-:W-:-:S03]  /*1040*/  CS2R R20, SRZ ;  /* 0x0000000000147805 */ /* 0x001fc6000001ff00 */
[----:B------:R-:W5:Y:S04]  /*1050*/  @!P2 LDG.E.64 R52, desc[UR8][R34.64] ;  /* 0x000000082234a981 */ /* 0x000f68000c1e1b00 */
[----:B------:R0:W5:Y:S01]  /*1060*/  @!P2 LDG.E.64 R20, desc[UR8][R22.64] ;  /* 0x000000081614a981 */ /* 0x000162000c1e1b00 */
[----:B-1----:R-:W-:-:S03]  /*1070*/  CS2R R18, SRZ ;  /* 0x0000000000127805 */ /* 0x002fc6000001ff00 */
[----:B------:R-:W4:Y:S04]  /*1080*/  LDG.E.U16 R38, desc[UR8][R38.64+0x2] ;  /* 0x0000020826267981 */ /* 0x000f28000c1e1500 */
[----:B------:R-:W5:Y:S01]  /*1090*/  @!P1 LDG.E.64 R18, desc[UR8][R36.64] ;  /* 0x0000000824129981 */ /* 0x000f62000c1e1b00 */
[----:B0-----:R-:W-:-:S03]  /*10a0*/  CS2R R22, SRZ ;  /* 0x0000000000167805 */ /* 0x001fc6000001ff00 */
[----:B------:R-:W5:Y:S04]  /*10b0*/  @!P4 LDG.E.64 R48, desc[UR8][R28.64] ;  /* 0x000000081c30c981 */ /* 0x000f68000c1e1b00 */
[----:B------:R0:W5:Y:S02]  /*10c0*/  @!P3 LDG.E.64 R22, desc[UR8][R26.64] ;  /* 0x000000081a16b981 */ /* 0x000164000c1e1b00 */
[----:B0-----:R-:W-:-:S06]  /*10d0*/  CS2R R26, SRZ ;  /* 0x00000000001a7805 */ /* 0x001fcc000001ff00 */
[----:B------:R-:W5:Y:S01]  /*10e0*/  @!P4 LDG.E.64 R26, desc[UR8][R30.64] ;  /* 0x000000081e1ac981 */ /* 0x000f62000c1e1b00 */
[----:B------:R-:W-:-:S06]  /*10f0*/  CS2R R58, SRZ ;  /* 0x00000000003a7805 */ /* 0x000fcc000001ff00 */
[----:B------:R-:W5:Y:S01]  /*1100*/  @!P5 LDG.E.64 R58, desc[UR8][R32.64] ;  /* 0x00000008203ad981 */ /* 0x000f62000c1e1b00 */
[----:B------:R-:W-:Y:S01]  /*1110*/  CS2R R50, SRZ ;  /* 0x0000000000327805 */ /* 0x000fe2000001ff00 */
[----:B------:R-:W-:-:S05]  /*1120*/  UISETP.NE.AND UP1, UPT, UR12, URZ, UPT ;  /* 0x000000ff0c00728c */ /* 0x000fca000bf25270 */
[----:B------:R0:W5:Y:S01]  /*1130*/  @!P3 LDG.E.64 R50, desc[UR8][R24.64] ;  /* 0x000000081832b981 */ /* 0x000162000c1e1b00 */
[----:B------:R-:W-:Y:S01]  /*1140*/  UMOV UR10, 0x3f800000 ;  /* 0x3f800000000a7882 */ /* 0x000fe20000000000 */
[----:B0-----:R-:W-:-:S06]  /*1150*/  CS2R R24, SRZ ;  /* 0x0000000000187805 */ /* 0x001fcc000001ff00 */
[----:B------:R0:W5:Y:S01]  /*1160*/  @!P5 LDG.E.64 R24, desc[UR8][R8.64] ;  /* 0x000000080818d981 */ /* 0x000162000c1e1b00 */
        /* <DEDUP_REMOVED lines=9> */
[----:B------:R-:W-:Y:S02]  /*1200*/  CS2R R6, SRZ ;  /* 0x0000000000067805 */ /* 0x000fe4000001ff00 */
[----:B-1----:R-:W-:Y:S02]  /*1210*/  @P0 R2UR UR6, R32 ;  /* 0x00000000200602ca */ /* 0x002fe400000e0000 */
[----:B--2---:R-:W-:Y:S02]  /*1220*/  @P6 SHF.L.U32 R6, R40, 0x10, RZ ;  /* 0x0000001028066819 */ /* 0x004fe400000006ff */
[----:B----4-:R-:W-:Y:S02]  /*1230*/  @P6 SHF.L.U32 R7, R41, 0x10, RZ ;  /* 0x0000001029076819 */ /* 0x010fe400000006ff */
[----:B0-----:R-:W-:-:S07]  /*1240*/  SHF.L.U32 R9, R42, 0x10, RZ ;  /* 0x000000102a097819 */ /* 0x001fce00000006ff */
[----:B------:R-:W-:Y:S01]  /*1250*/  @UP0 UMOV UR10, UR6 ;  /* 0x00000006000a0c82 */ /* 0x000fe20008000000 */
[----:B------:R-:W-:Y:S01]  /*1260*/  SHF.L.U32 R8, R38, 0x10, RZ ;  /* 0x0000001026087819 */ /* 0x000fe200000006ff */
[----:B------:R-:W-:Y:S06]  /*1270*/  BRA.U UP1, `(.L_x_1492) ;  /* 0x0000000501c47547 */ /* 0x000fec000b800000 */
        /* <DEDUP_REMOVED lines=22> */
[----:B------:R-:W-:Y:S01]  /*13e0*/  FMUL.FTZ R34, R31, UR10 ;  /* 0x0000000a1f227c20 */ /* 0x000fe20008410000 */
[----:B------:R-:W-:Y:S01]  /*13f0*/  FADD.FTZ R32, R29, R32 ;  /* 0x000000201d207221 */ /* 0x000fe20000010000 */
[----:B------:R-:W-:Y:S01]  /*1400*/  FFMA.FTZ R33, R30, R29, R33 ;  /* 0x0000001d1e217223 */ /* 0x000fe20000010021 */
[C---:B------:R-:W-:Y:S01]  /*1410*/  FMUL.FTZ R37, R24.reuse, R9 ;  /* 0x0000000918257220 */ /* 0x040fe20000410000 */
[----:B------:R-:W-:Y:S01]  /*1420*/  FADD.FTZ R29, R59, -UR13 ;  /* 0x8000000d3b1d7e21 */ /* 0x000fe20008010000 */
[----:B------:R-:W-:Y:S01]  /*1430*/  FFMA.FTZ R28, R15, R30, R28 ;  /* 0x0000001e0f1c7223 */ /* 0x000fe2000001001c */
[----:B------:R-:W-:Y:S01]  /*1440*/  FFMA.FTZ R35, R24, R34, R35 ;  /* 0x0000002218237223 */ /* 0x000fe20000010023 */
[----:B------:R-:W-:Y:S01]  /*1450*/  FADD.FTZ R31, R32, R37 ;  /* 0x00000025201f7221 */ /* 0x000fe20000010000 */
[----:B------:R-:W-:Y:S01]  /*1460*/  FFMA.FTZ R34, R34, R37, R33 ;  /* 0x0000002522227223 */ /* 0x000fe20000010021 */
[----:B------:R-:W-:Y:S01]  /*1470*/  FMUL.FTZ R29, R29, UR10 ;  /* 0x0000000a1d1d7c20 */ /* 0x000fe20008410000 */
[C---:B------:R-:W-:Y:S01]  /*1480*/  FMUL.FTZ R30, R25.reuse, R8 ;  /* 0x00000008191e7220 */ /* 0x040fe20000410000 */
[----:B------:R-:W-:Y:S01]  /*1490*/  FADD.FTZ R32, R56, -UR13 ;  /* 0x8000000d38207e21 */ /* 0x000fe20008010000 */
[----:B------:R-:W-:Y:S01]  /*14a0*/  FMUL.FTZ R36, R16, R9 ;  /* 0x0000000910247220 */ /* 0x000fe20000410000 */
        /* <DEDUP_REMOVED lines=8> */
[----:B------:R-:W-:Y:S01]  /*1530*/  FADD.FTZ R31, R31, R36 ;  /* 0x000000241f1f7221 */ /* 0x000fe20000010000 */
[----:B------:R-:W-:Y:S01]  /*1540*/  FADD.FTZ R32, R54, -UR13 ;  /* 0x8000000d36207e21 */ /* 0x000fe20008010000 */
[----:B------:R-:W-:Y:S01]  /*1550*/  FFMA.FTZ R35, R16, R33, R35 ;  /* 0x0000002110237223 */ /* 0x000fe20000010023 */
[----:B------:R-:W-:Y:S01]  /*1560*/  FFMA.FTZ R28, R17, R29, R28 ;  /* 0x0000001d111c7223 */ /* 0x000fe2000001001c */
[----:B------:R-:W-:Y:S01]  /*1570*/  FFMA.FTZ R34, R29, R30, R34 ;  /* 0x0000001e1d227223 */ /* 0x000fe20000010022 */
[----:B------:R-:W-:Y:S01]  /*1580*/  FMUL.FTZ R36, R18, R9 ;  /* 0x0000000912247220 */ /* 0x000fe20000410000 */
[----:B------:R-:W-:Y:S01]  /*1590*/  FMUL.FTZ R33, R32, UR10 ;  /* 0x0000000a20217c20 */ /* 0x000fe20008410000 */
[----:B------:R-:W-:Y:S01]  /*15a0*/  FADD.FTZ R31, R30, R31 ;  /* 0x0000001f1e1f7221 */ /* 0x000fe20000010000 */
[----:B------:R-:W-:Y:S01]  /*15b0*/  FADD.FTZ R29, R55, -UR13 ;  /* 0x8000000d371d7e21 */ /* 0x000fe20008010000 */
[----:B------:R-:W-:Y:S01]  /*15c0*/  FMUL.FTZ R30, R19, R8 ;  /* 0x00000008131e7220 */ /* 0x000fe20000410000 */
[----:B------:R-:W-:Y:S01]  /*15d0*/  FFMA.FTZ R34, R33, R36, R34 ;  /* 0x0000002421227223 */ /* 0x000fe20000010022 */
[----:B------:R-:W-:Y:S01]  /*15e0*/  FADD.FTZ R31, R31, R36 ;  /* 0x000000241f1f7221 */ /* 0x000fe20000010000 */
[----:B------:R-:W-:Y:S01]  /*15f0*/  FMUL.FTZ R29, R29, UR10 ;  /* 0x0000000a1d1d7c20 */ /* 0x000fe20008410000 */
[----:B------:R-:W-:Y:S01]  /*1600*/  FADD.FTZ R32, R52, -UR13 ;  /* 0x8000000d34207e21 */ /* 0x000fe20008010000 */
[----:B------:R-:W-:Y:S01]  /*1610*/  FFMA.FTZ R35, R18, R33, R35 ;  /* 0x0000002112237223 */ /* 0x000fe20000010023 */
[----:B------:R-:W-:Y:S01]  /*1620*/  FMUL.FTZ R36, R20, R9 ;  /* 0x0000000914247220 */ /* 0x000fe20000410000 */
[----:B------:R-:W-:Y:S01]  /*1630*/  FFMA.FTZ R28, R19, R29, R28 ;  /* 0x0000001d131c7223 */ /* 0x000fe2000001001c */
[----:B------:R-:W-:Y:S01]  /*1640*/  FADD.FTZ R31, R30, R31 ;  /* 0x0000001f1e1f7221 */ /* 0x000fe20000010000 */
[----:B------:R-:W-:Y:S01]  /*1650*/  FFMA.FTZ R34, R29, R30, R34 ;  /* 0x0000001e1d227223 */ /* 0x000fe20000010022 */
[----:B------:R-:W-:Y:S01]  /*1660*/  FMUL.FTZ R33, R32, UR10 ;  /* 0x0000000a20217c20 */ /* 0x000fe20008410000 */
[----:B------:R-:W-:Y:S01]  /*1670*/  FADD.FTZ R29, R53, -UR13 ;  /* 0x8000000d351d7e21 */ /* 0x000fe20008010000 */
[----:B------:R-:W-:Y:S01]  /*1680*/  FADD.FTZ R32, R50, -UR13 ;  /* 0x8000000d32207e21 */ /* 0x000fe20008010000 */
[----:B------:R-:W-:Y:S01]  /*1690*/  FADD.FTZ R31, R31, R36 ;  /* 0x000000241f1f7221 */ /* 0x000fe20000010000 */
[----:B------:R-:W-:Y:S01]  /*16a0*/  FMUL.FTZ R30, R21, R8 ;  /* 0x00000008151e7220 */ /* 0x000fe20000410000 */
[----:B------:R-:W-:Y:S01]  /*16b0*/  FFMA.FTZ R34, R33, R36, R34 ;  /* 0x0000002421227223 */ /* 0x000fe20000010022 */
[----:B------:R-:W-:Y:S01]  /*16c0*/  FMUL.FTZ R29, R29, UR10 ;  /* 0x0000000a1d1d7c20 */ /* 0x000fe20008410000 */
[----:B------:R-:W-:Y:S01]  /*16d0*/  FFMA.FTZ R35, R20, R33, R35 ;  /* 0x0000002114237223 */ /* 0x000fe20000010023 */
[----:B------:R-:W-:Y:S01]  /*16e0*/  FMUL.FTZ R33, R32, UR10 ;  /* 0x0000000a20217c20 */ /* 0x000fe20008410000 */
[----:B------:R-:W-:Y:S01]  /*16f0*/  FMUL.FTZ R36, R22, R9 ;  /* 0x0000000916247220 */ /* 0x000fe20000410000 */
[----:B------:R-:W-:Y:S01]  /*1700*/  FADD.FTZ R31, R30, R31 ;  /* 0x0000001f1e1f7221 */ /* 0x000fe20000010000 */
[----:B------:R-:W-:Y:S01]  /*1710*/  FFMA.FTZ R34, R29, R30, R34 ;  /* 0x0000001e1d227223 */ /* 0x000fe20000010022 */
[----:B------:R-:W-:Y:S01]  /*1720*/  FFMA.FTZ R32, R21, R29, R28 ;  /* 0x0000001d15207223 */ /* 0x000fe2000001001c */
[----:B------:R-:W-:Y:S01]  /*1730*/  FADD.FTZ R30, R51, -UR13 ;  /* 0x8000000d331e7e21 */ /* 0x000fe20008010000 */
[----:B------:R-:W-:Y:S01]  /*1740*/  FFMA.FTZ R29, R22, R33, R35 ;  /* 0x00000021161d7223 */ /* 0x000fe20000010023 */
[----:B------:R-:W-:Y:S01]  /*1750*/  FADD.FTZ R35, R31, R36 ;  /* 0x000000241f237221 */ /* 0x000fe20000010000 */
[----:B------:R-:W-:Y:S01]  /*1760*/  FFMA.FTZ R36, R33, R36, R34 ;  /* 0x0000002421247223 */ /* 0x000fe20000010022 */
[----:B------:R-:W-:Y:S01]  /*1770*/  FADD.FTZ R28, RZ, R3 ;  /* 0x00000003ff1c7221 */ /* 0x000fe20000010000 */
[----:B------:R-:W-:Y:S01]  /*1780*/  FADD.FTZ R31, RZ, R2 ;  /* 0x00000002ff1f7221 */ /* 0x000fe20000010000 */
        /* <DEDUP_REMOVED lines=8> */
[----:B------:R-:W-:Y:S01]  /*1810*/  FADD.FTZ R30, R25, R30 ;  /* 0x0000001e191e7221 */ /* 0x000fe20000010000 */
[----:B------:R-:W-:Y:S01]  /*1820*/  FADD.FTZ R35, R34, R35 ;  /* 0x0000002322237221 */ /* 0x000fe20000010000 */
[----:B------:R-:W-:Y:S01]  /*1830*/  FMUL.FTZ R32, R26, R9 ;  /* 0x000000091a207220 */ /* 0x000fe20000410000 */
[----:B------:R-:W-:Y:S01]  /*1840*/  FMUL.FTZ R36, R36, UR10 ;  /* 0x0000000a24247c20 */ /* 0x000fe20008410000 */
        /* <DEDUP_REMOVED lines=20> */
.L_x_1492:
        /* <DEDUP_REMOVED lines=10> */
[----:B------:R-:W-:Y:S01]  /*1a30*/  FFMA.FTZ R30, R9, R40, R6 ;  /* 0x00000028091e7223 */ /* 0x000fe20000010006 */
[----:B------:R-:W-:Y:S01]  /*1a40*/  FADD.FTZ R46, R58, -UR13 ;  /* 0x8000000d3a2e7e21 */ /* 0x000fe20008010000 */
[----:B------:R-:W-:Y:S01]  /*1a50*/  FMUL.FTZ R33, R32, -1.4426950216293334961 ;  /* 0xbfb8aa3b20217820 */ /* 0x000fe20000410000 */
[----:B------:R-:W-:Y:S01]  /*1a60*/  FMUL.FTZ R36, R31, -1.4426950216293334961 ;  /* 0xbfb8aa3b1f247820 */ /* 0x000fe20000410000 */
[----:B------:R-:W-:Y:S01]  /*1a70*/  FMUL.FTZ R39, R30, -1.4426950216293334961 ;  /* 0xbfb8aa3b1e277820 */ /* 0x000fe20000410000 */
[----:B------:R-:W-:-:S03]  /*1a80*/  FMUL.FTZ R46, R46, UR10 ;  /* 0x0000000a2e2e7c20 */ /* 0x000fc60008410000 */
[----:B------:R-:W0:Y:S08]  /*1a90*/  MUFU.EX2 R33, R33 ;  /* 0x0000002100217308 */ /* 0x000e300000000800 */
[----:B------:R-:W1:Y:S08]  /*1aa0*/  MUFU.EX2 R36, R36 ;  /* 0x0000002400247308 */ /* 0x000e700000000800 */
[----:B------:R-:W2:Y:S01]  /*1ab0*/  MUFU.EX2 R39, R39 ;  /* 0x0000002700277308 */ /* 0x000ea20000000800 */
[----:B0-----:R-:W-:-:S07]  /*1ac0*/  FADD.FTZ R34, R33, 1 ;  /* 0x3f80000021227421 */ /* 0x001fce0000010000 */
[----:B------:R0:W3:Y:S01]  /*1ad0*/  MUFU.RCP R35, R34 ;  /* 0x0000002200237308 */ /* 0x0000e20000001000 */
[----:B-1----:R-:W-:-:S07]  /*1ae0*/  FADD.FTZ R38, R36, 1 ;  /* 0x3f80000024267421 */ /* 0x002fce0000010000 */
[----:B------:R-:W1:Y:S01]  /*1af0*/  MUFU.RCP R38, R38 ;  /* 0x0000002600267308 */ /* 0x000e620000001000 */
[----:B--2---:R-:W-:Y:S01]  /*1b00*/  FADD.FTZ R37, R39, 1 ;  /* 0x3f80000027257421 */ /* 0x004fe20000010000 */
[----:B0-----:R-:W-:-:S04]  /*1b10*/  FFMA.FTZ R34, R9, R46, R6 ;  /* 0x0000002e09227223 */ /* 0x001fc80000010006 */
[----:B------:R-:W-:Y:S02]  /*1b20*/  FMUL.FTZ R41, R34, -1.4426950216293334961 ;  /* 0xbfb8aa3b22297820 */ /* 0x000fe40000410000 */
[----:B------:R-:W0:Y:S01]  /*1b30*/  MUFU.RCP R37, R37 ;  /* 0x0000002500257308 */ /* 0x000e220000001000 */
[----:B---3--:R-:W-:Y:S01]  /*1b40*/  FADD.FTZ R33, -R35, 1 ;  /* 0x3f80000023217421 */ /* 0x008fe20000010100 */
[----:B------:R-:W-:Y:S01]  /*1b50*/  FMUL.FTZ R44, R2, R35 ;  /* 0x00000023022c7220 */ /* 0x000fe20000410000 */
[----:B------:R-:W-:Y:S02]  /*1b60*/  FFMA.FTZ R35, R8, R92, R7 ;  /* 0x0000005c08237223 */ /* 0x000fe40000010007 */
[----:B------:R-:W-:Y:S01]  /*1b70*/  FFMA.FTZ R33, R32, R33, 1 ;  /* 0x3f80000020217423 */ /* 0x000fe20000010021 */
[----:B------:R-:W-:Y:S02]  /*1b80*/  FADD.FTZ R32, R59, -UR13 ;  /* 0x8000000d3b207e21 */ /* 0x000fe40008010000 */
[----:B------:R-:W2:Y:S01]  /*1b90*/  MUFU.EX2 R41, R41 ;  /* 0x0000002900297308 */ /* 0x000ea20000000800 */
[----:B-1----:R-:W-:Y:S01]  /*1ba0*/  FADD.FTZ R36, -R38, 1 ;  /* 0x3f80000026247421 */ /* 0x002fe20000010100 */
[----:B------:R-:W-:Y:S01]  /*1bb0*/  FMUL.FTZ R47, R3, R38 ;  /* 0x00000026032f7220 */ /* 0x000fe20000410000 */
[----:B------:R-:W-:Y:S01]  /*1bc0*/  FMUL.FTZ R38, R35, -1.4426950216293334961 ;  /* 0xbfb8aa3b23267820 */ /* 0x000fe20000410000 */
[----:B------:R-:W-:Y:S01]  /*1bd0*/  FMUL.FTZ R32, R32, UR10 ;  /* 0x0000000a20207c20 */ /* 0x000fe20008410000 */
[----:B------:R-:W-:Y:S01]  /*1be0*/  FFMA.FTZ R36, R31, R36, 1 ;  /* 0x3f8000001f247423 */ /* 0x000fe20000010024 */
[----:B------:R-:W-:-:S02]  /*1bf0*/  FMUL.FTZ R44, R44, R33 ;  /* 0x000000212c2c7220 */ /* 0x000fc40000410000 */
[----:B------:R-:W-:Y:S01]  /*1c00*/  FFMA.FTZ R31, R8, R32, R7 ;  /* 0x00000020081f7223 */ /* 0x000fe20000010007 */
[----:B------:R-:W1:Y:S01]  /*1c10*/  MUFU.EX2 R38, R38 ;  /* 0x0000002600267308 */ /* 0x000e620000000800 */
[----:B0-----:R-:W-:Y:S01]  /*1c20*/  FADD.FTZ R39, -R37, 1 ;  /* 0x3f80000025277421 */ /* 0x001fe20000010100 */
[----:B------:R-:W-:Y:S01]  /*1c30*/  FMUL.FTZ R47, R47, R36 ;  /* 0x000000242f2f7220 */ /* 0x000fe20000410000 */
[----:B------:R-:W-:Y:S01]  /*1c40*/  FMUL.FTZ R42, R31, -1.4426950216293334961 ;  /* 0xbfb8aa3b1f2a7820 */ /* 0x000fe20000410000 */
[----:B------:R-:W-:Y:S01]  /*1c50*/  FMUL.FTZ R37, R14, R37 ;  /* 0x000000250e257220 */ /* 0x000fe20000410000 */
[----:B------:R-:W-:Y:S01]  /*1c60*/  FFMA.FTZ R39, R30, R39, 1 ;  /* 0x3f8000001e277423 */ /* 0x000fe20000010027 */
[----:B------:R-:W-:Y:S01]  /*1c70*/  FADD.FTZ R30, R56, -UR13 ;  /* 0x8000000d381e7e21 */ /* 0x000fe20008010000 */
[----:B--2---:R-:W-:Y:S02]  /*1c80*/  FADD.FTZ R41, R41, 1 ;  /* 0x3f80000029297421 */ /* 0x004fe40000010000 */
[----:B------:R-:W0:Y:S01]  /*1c90*/  MUFU.EX2 R42, R42 ;  /* 0x0000002a002a7308 */ /* 0x000e220000000800 */
[----:B------:R-:W-:Y:S01]  /*1ca0*/  FMUL.FTZ R30, R30, UR10 ;  /* 0x0000000a1e1e7c20 */ /* 0x000fe20008410000 */
[----:B------:R-:W-:-:S03]  /*1cb0*/  FMUL.FTZ R39, R37, R39 ;  /* 0x0000002725277220 */ /* 0x000fc60000410000 */
[----:B------:R-:W-:Y:S01]  /*1cc0*/  FFMA.FTZ R33, R9, R30, R6 ;  /* 0x0000001e09217223 */ /* 0x000fe20000010006 */
[----:B-1----:R-:W-:-:S03]  /*1cd0*/  FADD.FTZ R38, R38, 1 ;  /* 0x3f80000026267421 */ /* 0x002fc60000010000 */
[----:B------:R-:W-:Y:S01]  /*1ce0*/  FMUL.FTZ R45, R33, -1.4426950216293334961 ;  /* 0xbfb8aa3b212d7820 */ /* 0x000fe20000410000 */
[----:B------:R-:W-:Y:S01]  /*1cf0*/  MUFU.RCP R41, R41 ;  /* 0x0000002900297308 */ /* 0x000fe20000001000 */
[----:B0-----:R-:W-:-:S07]  /*1d00*/  FADD.FTZ R43, R42, 1 ;  /* 0x3f8000002a2b7421 */ /* 0x001fce0000010000 */
[----:B------:R-:W0:Y:S08]  /*1d10*/  MUFU.EX2 R36, R45 ;  /* 0x0000002d00247308 */ /* 0x000e300000000800 */
[----:B------:R-:W1:Y:S08]  /*1d20*/  MUFU.RCP R38, R38 ;  /* 0x0000002600267308 */ /* 0x000e700000001000 */
[----:B------:R-:W2:Y:S01]  /*1d30*/  MUFU.RCP R42, R43 ;  /* 0x0000002b002a7308 */ /* 0x000ea20000001000 */
[----:B0-----:R-:W-:-:S07]  /*1d40*/  FADD.FTZ R37, R36, 1 ;  /* 0x3f80000024257421 */ /* 0x001fce0000010000 */
[----:B------:R-:W0:Y:S01]  /*1d50*/  MUFU.RCP R37, R37 ;  /* 0x0000002500257308 */ /* 0x000e220000001000 */
[----:B-1----:R-:W-:Y:S01]  /*1d60*/  FADD.FTZ R36, -R38, 1 ;  /* 0x3f80000026247421 */ /* 0x002fe20000010100 */
[----:B------:R-:W-:-:S03]  /*1d70*/  FMUL.FTZ R38, R15, R38 ;  /* 0x000000260f267220 */ /* 0x000fc60000410000 */
[----:B------:R-:W-:Y:S01]  /*1d80*/  FFMA.FTZ R45, R35, R36, 1 ;  /* 0x3f800000232d7423 */ /* 0x000fe20000010024 */
[----:B------:R-:W-:Y:S01]  /*1d90*/  FADD.FTZ R35, -R41, 1 ;  /* 0x3f80000029237421 */ /* 0x000fe20000010100 */
[----:B--2---:R-:W-:-:S03]  /*1da0*/  FMUL.FTZ R43, R25, R42 ;  /* 0x0000002a192b7220 */ /* 0x004fc60000410000 */
[----:B------:R-:W-:Y:S01]  /*1db0*/  FFMA.FTZ R34, R34, R35, 1 ;  /* 0x3f80000022227423 */ /* 0x000fe20000010023 */
[----:B------:R-:W-:Y:S01]  /*1dc0*/  FMUL.FTZ R35, R24, R41 ;  /* 0x0000002918237220 */ /* 0x000fe20000410000 */
[----:B------:R-:W-:-:S03]  /*1dd0*/  FMUL.FTZ R45, R38, R45 ;  /* 0x0000002d262d7220 */ /* 0x000fc60000410000 */
[----:B------:R-:W-:Y:S01]  /*1de0*/  FMUL.FTZ R35, R35, R34 ;  /* 0x0000002223237220 */ /* 0x000fe20000410000 */
[----:B------:R-:W-:Y:S01]  /*1df0*/  FADD.FTZ R34, -R42, 1 ;  /* 0x3f8000002a227421 */ /* 0x000fe20000010100 */
[----:B0-----:R-:W-:-:S03]  /*1e00*/  FADD.FTZ R36, -R37, 1 ;  /* 0x3f80000025247421 */ /* 0x001fc60000010100 */
[----:B------:R-:W-:Y:S01]  /*1e10*/  FFMA.FTZ R34, R31, R34, 1 ;  /* 0x3f8000001f227423 */ /* 0x000fe20000010022 */
[----:B------:R-:W-:Y:S01]  /*1e20*/  FADD.FTZ R31, R57, -UR13 ;  /* 0x8000000d391f7e21 */ /* 0x000fe20008010000 */
[----:B------:R-:W-:Y:S01]  /*1e30*/  FFMA.FTZ R36, R33, R36, 1 ;  /* 0x3f80000021247423 */ /* 0x000fe20000010024 */
[----:B------:R-:W-:Y:S01]  /*1e40*/  FMUL.FTZ R33, R16, R37 ;  /* 0x0000002510217220 */ /* 0x000fe20000410000 */
[----:B------:R-:W-:Y:S01]  /*1e50*/  FMUL.FTZ R43, R43, R34 ;  /* 0x000000222b2b7220 */ /* 0x000fe20000410000 */
[----:B------:R-:W-:Y:S01]  /*1e60*/  FMUL.FTZ R34, R9, R44 ;  /* 0x0000002c09227220 */ /* 0x000fe20000410000 */
[----:B------:R-:W-:Y:S01]  /*1e70*/  FMUL.FTZ R31, R31, UR10 ;  /* 0x0000000a1f1f7c20 */ /* 0x000fe20008410000 */
[----:B------:R-:W-:Y:S01]  /*1e80*/  FMUL.FTZ R33, R33, R36 ;  /* 0x0000002421217220 */ /* 0x000fe20000410000 */
[C---:B------:R-:W-:Y:S01]  /*1e90*/  FMUL.FTZ R37, R8.reuse, R47 ;  /* 0x0000002f08257220 */ /* 0x040fe20000410000 */
[----:B------:R-:W-:Y:S01]  /*1ea0*/  FFMA.FTZ R41, R29, R34, RZ ;  /* 0x000000221d297223 */ /* 0x000fe200000100ff */
[----:B------:R-:W-:Y:S01]  /*1eb0*/  FADD.FTZ R42, RZ, R34 ;  /* 0x00000022ff2a7221 */ /* 0x000fe20000010000 */
[----:B------:R-:W-:-:S02]  /*1ec0*/  FFMA.FTZ R34, R8, R31, R7 ;  /* 0x0000001f08227223 */ /* 0x000fc40000010007 */
[----:B------:R-:W-:Y:S01]  /*1ed0*/  FFMA.FTZ R38, R28, R37, R41 ;  /* 0x000000251c267223 */ /* 0x000fe20000010029 */
[----:B------:R-:W-:Y:S01]  /*1ee0*/  FADD.FTZ R42, R37, R42 ;  /* 0x0000002a252a7221 */ /* 0x000fe20000010000 */
[----:B------:R-:W-:Y:S01]  /*1ef0*/  FMUL.FTZ R36, R34, -1.4426950216293334961 ;  /* 0xbfb8aa3b22247820 */ /* 0x000fe20000410000 */
[----:B------:R-:W-:Y:S01]  /*1f00*/  FFMA.FTZ R37, R29, R44, RZ ;  /* 0x0000002c1d257223 */ /* 0x000fe200000100ff */
[----:B------:R-:W-:Y:S01]  /*1f10*/  FADD.FTZ R44, RZ, R44 ;  /* 0x0000002cff2c7221 */ /* 0x000fe20000010000 */
[----:B------:R-:W-:Y:S02]  /*1f20*/  FFMA.FTZ R28, R28, R47, RZ ;  /* 0x0000002f1c1c7223 */ /* 0x000fe400000100ff */
[-C--:B------:R-:W-:Y:S01]  /*1f30*/  FFMA.FTZ R37, R40, R39.reuse, R37 ;  /* 0x0000002728257223 */ /* 0x080fe20000010025 */
[----:B------:R-:W0:Y:S01]  /*1f40*/  MUFU.EX2 R36, R36 ;  /* 0x0000002400247308 */ /* 0x000e220000000800 */
[----:B------:R-:W-:Y:S01]  /*1f50*/  FADD.FTZ R41, R44, R39 ;  /* 0x000000272c297221 */ /* 0x000fe20000010000 */
[----:B------:R-:W-:Y:S01]  /*1f60*/  FMUL.FTZ R39, R9, R39 ;  /* 0x0000002709277220 */ /* 0x000fe20000410000 */
[----:B------:R-:W-:-:S03]  /*1f70*/  FFMA.FTZ R37, R46, R35, R37 ;  /* 0x000000232e257223 */ /* 0x000fc60000010025 */
[----:B------:R-:W-:Y:S01]  /*1f80*/  FFMA.FTZ R40, R40, R39, R38 ;  /* 0x0000002728287223 */ /* 0x000fe20000010026 */
[----:B------:R-:W-:Y:S01]  /*1f90*/  FADD.FTZ R42, R42, R39 ;  /* 0x000000272a2a7221 */ /* 0x000fe20000010000 */
[----:B------:R-:W-:Y:S01]  /*1fa0*/  FADD.FTZ R38, RZ, R47 ;  /* 0x0000002fff267221 */ /* 0x000fe20000010000 */
[----:B------:R-:W-:-:S03]  /*1fb0*/  FFMA.FTZ R47, R92, R45, R28 ;  /* 0x0000002d5c2f7223 */ /* 0x000fc6000001001c */
[----:B------:R-:W-:Y:S01]  /*1fc0*/  FADD.FTZ R38, R38, R45 ;  /* 0x0000002d26267221 */ /* 0x000fe20000010000 */
[----:B------:R-:W-:Y:S01]  /*1fd0*/  FMUL.FTZ R45, R8, R45 ;  /* 0x0000002d082d7220 */ /* 0x000fe20000410000 */
[----:B0-----:R-:W-:-:S03]  /*1fe0*/  FADD.FTZ R36, R36, 1 ;  /* 0x3f80000024247421 */ /* 0x001fc60000010000 */
[----:B------:R-:W-:Y:S01]  /*1ff0*/  FFMA.FTZ R92, R92, R45, R40 ;  /* 0x0000002d5c5c7223 */ /* 0x000fe20000010028 */
[----:B------:R-:W-:Y:S02]  /*2000*/  FADD.FTZ R42, R45, R42 ;  /* 0x0000002a2d2a7221 */ /* 0x000fe40000010000 */
[----:B------:R-:W0:Y:S02]  /*2010*/  MUFU.RCP R36, R36 ;  /* 0x0000002400247308 */ /* 0x000e240000001000 */
[----:B0-----:R-:W-:-:S04]  /*2020*/  FADD.FTZ R29, -R36, 1 ;  /* 0x3f800000241d7421 */ /* 0x001fc80000010100 */
[----:B------:R-:W-:Y:S01]  /*2030*/  FFMA.FTZ R29, R34, R29, 1 ;  /* 0x3f800000221d7423 */ /* 0x000fe2000001001d */
[----:B------:R-:W-:-:S04]  /*2040*/  FMUL.FTZ R34, R17, R36 ;  /* 0x0000002411227220 */ /* 0x000fc80000410000 */
        /* <DEDUP_REMOVED lines=13> */
[----:B------:R-:W-:Y:S01]  /*2120*/  FMUL.FTZ R36, R36, UR10 ;  /* 0x0000000a24247c20 */ /* 0x000fe20008410000 */
[----:B------:R-:W-:Y:S01]  /*2130*/  FADD.FTZ R28, R41, R35 ;  /* 0x00000023291c7221 */ /* 0x000fe20000010000 */
[----:B------:R-:W-:Y:S02]  /*2140*/  FMUL.FTZ R35, R9, R35 ;  /* 0x0000002309237220 */ /* 0x000fe40000410000 */
[----:B------:R-:W-:Y:S02]  /*2150*/  FFMA.FTZ R39, R8, R36, R7 ;  /* 0x0000002408277223 */ /* 0x000fe40000010007 */
[----:B------:R-:W-:Y:S01]  /*2160*/  FFMA.FTZ R46, R46, R35, R92 ;  /* 0x000000232e2e7223 */ /* 0x000fe2000001005c */
[----:B------:R-:W-:Y:S01]  /*2170*/  FADD.FTZ R42, R42, R35 ;  /* 0x000000232a2a7221 */ /* 0x000fe20000010000 */
[----:B------:R-:W-:Y:S01]  /*2180*/  FMUL.FTZ R45, R39, -1.4426950216293334961 ;  /* 0xbfb8aa3b272d7820 */ /* 0x000fe20000410000 */
[----:B------:R-:W-:Y:S01]  /*2190*/  FADD.FTZ R35, R38, R43 ;  /* 0x0000002b26237221 */ /* 0x000fe20000010000 */
[-C--:B------:R-:W-:Y:S01]  /*21a0*/  FFMA.FTZ R38, R32, R43.reuse, R47 ;  /* 0x0000002b20267223 */ /* 0x080fe2000001002f */
[----:B------:R-:W-:-:S03]  /*21b0*/  FMUL.FTZ R43, R8, R43 ;  /* 0x0000002b082b7220 */ /* 0x000fc60000410000 */
[----:B------:R-:W0:Y:S01]  /*21c0*/  MUFU.EX2 R45, R45 ;  /* 0x0000002d002d7308 */ /* 0x000e220000000800 */
[----:B------:R-:W-:Y:S01]  /*21d0*/  FFMA.FTZ R47, R32, R43, R46 ;  /* 0x0000002b202f7223 */ /* 0x000fe2000001002e */
[----:B------:R-:W-:Y:S01]  /*21e0*/  FADD.FTZ R42, R43, R42 ;  /* 0x0000002a2b2a7221 */ /* 0x000fe20000010000 */
[----:B0-----:R-:W-:-:S06]  /*21f0*/  FADD.FTZ R44, R45, 1 ;  /* 0x3f8000002d2c7421 */ /* 0x001fcc0000010000 */
[----:B------:R-:W0:Y:S02]  /*2200*/  MUFU.RCP R44, R44 ;  /* 0x0000002c002c7308 */ /* 0x000e240000001000 */
[----:B0-----:R-:W-:Y:S01]  /*2210*/  FADD.FTZ R92, -R44, 1 ;  /* 0x3f8000002c5c7421 */ /* 0x001fe20000010100 */
[----:B------:R-:W-:-:S03]  /*2220*/  FMUL.FTZ R41, R19, R44 ;  /* 0x0000002c13297220 */ /* 0x000fc60000410000 */
[----:B------:R-:W-:Y:S01]  /*2230*/  FFMA.FTZ R92, R39, R92, 1 ;  /* 0x3f800000275c7423 */ /* 0x000fe2000001005c */
[----:B------:R-:W-:-:S03]  /*2240*/  FADD.FTZ R39, R52, -UR13 ;  /* 0x8000000d34277e21 */ /* 0x000fc60008010000 */
[----:B------:R-:W-:Y:S01]  /*2250*/  FMUL.FTZ R41, R41, R92 ;  /* 0x0000005c29297220 */ /* 0x000fe20000410000 */
[----:B------:R-:W-:-:S04]  /*2260*/  FMUL.FTZ R39, R39, UR10 ;  /* 0x0000000a27277c20 */ /* 0x000fc80008410000 */
[----:B------:R-:W-:-:S04]  /*2270*/  FFMA.FTZ R44, R9, R39, R6 ;  /* 0x00000027092c7223 */ /* 0x000fc80000010006 */
[----:B------:R-:W-:-:S06]  /*2280*/  FMUL.FTZ R92, R44, -1.4426950216293334961 ;  /* 0xbfb8aa3b2c5c7820 */ /* 0x000fcc0000410000 */
[----:B------:R-:W0:Y:S02]  /*2290*/  MUFU.EX2 R92, R92 ;  /* 0x0000005c005c7308 */ /* 0x000e240000000800 */
[----:B0-----:R-:W-:Y:S01]  /*22a0*/  FADD.FTZ R45, R92, 1 ;  /* 0x3f8000005c2d7421 */ /* 0x001fe20000010000 */
[----:B------:R-:W-:-:S04]  /*22b0*/  FMUL.FTZ R92, R9, R33 ;  /* 0x00000021095c7220 */ /* 0x000fc80000410000 */
[----:B------:R-:W-:Y:S01]  /*22c0*/  FADD.FTZ R42, R42, R92 ;  /* 0x0000005c2a2a7221 */ /* 0x000fe20000010000 */
        /* <DEDUP_REMOVED lines=10> */
[----:B0-----:R-:W-:Y:S01]  /*2370*/  FADD.FTZ R46, R45, 1 ;  /* 0x3f8000002d2e7421 */ /* 0x001fe20000010000 */
[----:B------:R-:W-:Y:S01]  /*2380*/  FADD.FTZ R45, R28, R33 ;  /* 0x000000211c2d7221 */ /* 0x000fe20000010000 */
[----:B------:R-:W-:Y:S01]  /*2390*/  FFMA.FTZ R28, R30, R33, R37 ;  /* 0x000000211e1c7223 */ /* 0x000fe20000010025 */
[----:B------:R-:W-:Y:S01]  /*23a0*/  FADD.FTZ R37, R50, -UR13 ;  /* 0x8000000d32257e21 */ /* 0x000fe20008010000 */
[----:B------:R-:W-:Y:S01]  /*23b0*/  FFMA.FTZ R30, R30, R92, R47 ;  /* 0x0000005c1e1e7223 */ /* 0x000fe2000001002f */
[----:B------:R-:W-:Y:S01]  /*23c0*/  FADD.FTZ R45, R45, R40 ;  /* 0x000000282d2d7221 */ /* 0x000fe20000010000 */
[----:B------:R-:W0:Y:S01]  /*23d0*/  MUFU.RCP R46, R46 ;  /* 0x0000002e002e7308 */ /* 0x000e220000001000 */
[----:B------:R-:W-:Y:S01]  /*23e0*/  FMUL.FTZ R37, R37, UR10 ;  /* 0x0000000a25257c20 */ /* 0x000fe20008410000 */
[----:B------:R-:W-:Y:S01]  /*23f0*/  FFMA.FTZ R28, R29, R40, R28 ;  /* 0x000000281d1c7223 */ /* 0x000fe2000001001c */
[----:B------:R-:W-:-:S03]  /*2400*/  FADD.FTZ R45, R45, R32 ;  /* 0x000000202d2d7221 */ /* 0x000fc60000010000 */
[----:B------:R-:W-:Y:S01]  /*2410*/  FFMA.FTZ R28, R39, R32, R28 ;  /* 0x00000020271c7223 */ /* 0x000fe2000001001c */
[----:B0-----:R-:W-:-:S04]  /*2420*/  FADD.FTZ R33, -R46, 1 ;  /* 0x3f8000002e217421 */ /* 0x001fc80000010100 */
[----:B------:R-:W-:Y:S01]  /*2430*/  FFMA.FTZ R43, R43, R33, 1 ;  /* 0x3f8000002b2b7423 */ /* 0x000fe20000010021 */
[----:B------:R-:W-:Y:S01]  /*2440*/  FMUL.FTZ R33, R21, R46 ;  /* 0x0000002e15217220 */ /* 0x000fe20000410000 */
[----:B------:R-:W-:Y:S01]  /*2450*/  FADD.FTZ R46, R35, R34 ;  /* 0x00000022232e7221 */ /* 0x000fe20000010000 */
[-C--:B------:R-:W-:Y:S01]  /*2460*/  FFMA.FTZ R35, R31, R34.reuse, R38 ;  /* 0x000000221f237223 */ /* 0x080fe20000010026 */
[----:B------:R-:W-:Y:S01]  /*2470*/  FMUL.FTZ R34, R8, R34 ;  /* 0x0000002208227220 */ /* 0x000fe20000410000 */
[----:B------:R-:W-:Y:S01]  /*2480*/  FMUL.FTZ R33, R33, R43 ;  /* 0x0000002b21217220 */ /* 0x000fe20000410000 */
[----:B------:R-:W-:Y:S01]  /*2490*/  FFMA.FTZ R43, R9, R37, R6 ;  /* 0x00000025092b7223 */ /* 0x000fe20000010006 */
[----:B------:R-:W-:Y:S01]  /*24a0*/  FFMA.FTZ R35, R36, R41, R35 ;  /* 0x0000002924237223 */ /* 0x000fe20000010023 */
[----:B------:R-:W-:Y:S01]  /*24b0*/  FFMA.FTZ R30, R31, R34, R30 ;  /* 0x000000221f1e7223 */ /* 0x000fe2000001001e */
[----:B------:R-:W-:Y:S01]  /*24c0*/  FADD.FTZ R31, R51, -UR13 ;  /* 0x8000000d331f7e21 */ /* 0x000fe20008010000 */
[----:B------:R-:W-:Y:S01]  /*24d0*/  FMUL.FTZ R92, R43, -1.4426950216293334961 ;  /* 0xbfb8aa3b2b5c7820 */ /* 0x000fe20000410000 */
[----:B------:R-:W-:Y:S01]  /*24e0*/  FADD.FTZ R42, R34, R42 ;  /* 0x0000002a222a7221 */ /* 0x000fe20000010000 */
[----:B------:R-:W-:Y:S01]  /*24f0*/  FADD.FTZ R46, R46, R41 ;  /* 0x000000292e2e7221 */ /* 0x000fe20000010000 */
[----:B------:R-:W-:-:S03]  /*2500*/  FMUL.FTZ R31, R31, UR10 ;  /* 0x0000000a1f1f7c20 */ /* 0x000fc60008410000 */
[----:B------:R-:W0:Y:S01]  /*2510*/  MUFU.EX2 R92, R92 ;  /* 0x0000005c005c7308 */ /* 0x000e220000000800 */
        /* <DEDUP_REMOVED lines=8> */
[----:B------:R-:W-:Y:S02]  /*25a0*/  FMUL.FTZ R43, R9, R40 ;  /* 0x00000028092b7220 */ /* 0x000fe40000410000 */
[----:B------:R-:W0:Y:S01]  /*25b0*/  MUFU.EX2 R47, R47 ;  /* 0x0000002f002f7308 */ /* 0x000e220000000800 */
[----:B------:R-:W-:Y:S01]  /*25c0*/  FADD.FTZ R45, R45, R38 ;  /* 0x000000262d2d7221 */ /* 0x000fe20000010000 */
[----:B------:R-:W-:Y:S01]  /*25d0*/  FFMA.FTZ R29, R29, R43, R30 ;  /* 0x0000002b1d1d7223 */ /* 0x000fe2000001001e */
[----:B------:R-:W-:Y:S01]  /*25e0*/  FADD.FTZ R42, R42, R43 ;  /* 0x0000002b2a2a7221 */ /* 0x000fe20000010000 */
[----:B0-----:R-:W-:-:S06]  /*25f0*/  FADD.FTZ R92, R47, 1 ;  /* 0x3f8000002f5c7421 */ /* 0x001fcc0000010000 */
[----:B------:R-:W0:Y:S02]  /*2600*/  MUFU.RCP R92, R92 ;  /* 0x0000005c005c7308 */ /* 0x000e240000001000 */
[----:B0-----:R-:W-:-:S04]  /*2610*/  FADD.FTZ R30, -R92, 1 ;  /* 0x3f8000005c1e7421 */ /* 0x001fc80000010100 */
[----:B------:R-:W-:Y:S01]  /*2620*/  FFMA.FTZ R34, R34, R30, 1 ;  /* 0x3f80000022227423 */ /* 0x000fe2000001001e */
[----:B------:R-:W-:Y:S01]  /*2630*/  FMUL.FTZ R30, R23, R92 ;  /* 0x0000005c171e7220 */ /* 0x000fe20000410000 */
[----:B------:R-:W-:-:S03]  /*2640*/  FMUL.FTZ R92, R8, R41 ;  /* 0x00000029085c7220 */ /* 0x000fc60000410000 */
[----:B------:R-:W-:Y:S01]  /*2650*/  FMUL.FTZ R30, R30, R34 ;  /* 0x000000221e1e7220 */ /* 0x000fe20000410000 */
[----:B------:R-:W-:Y:S01]  /*2660*/  FADD.FTZ R34, R48, -UR13 ;  /* 0x8000000d30227e21 */ /* 0x000fe20008010000 */
[----:B------:R-:W-:Y:S01]  /*2670*/  FFMA.FTZ R36, R36, R92, R29 ;  /* 0x0000005c24247223 */ /* 0x000fe2000001001d */
[----:B------:R-:W-:Y:S02]  /*2680*/  FADD.FTZ R42, R92, R42 ;  /* 0x0000002a5c2a7221 */ /* 0x000fe40000010000 */
[----:B------:R-:W-:-:S04]  /*2690*/  FMUL.FTZ R34, R34, UR10 ;  /* 0x0000000a22227c20 */ /* 0x000fc80008410000 */
[----:B------:R-:W-:-:S04]  /*26a0*/  FFMA.FTZ R40, R9, R34, R6 ;  /* 0x0000002209287223 */ /* 0x000fc80000010006 */
[----:B------:R-:W-:-:S06]  /*26b0*/  FMUL.FTZ R47, R40, -1.4426950216293334961 ;  /* 0xbfb8aa3b282f7820 */ /* 0x000fcc0000410000 */
[----:B------:R-:W0:Y:S02]  /*26c0*/  MUFU.EX2 R47, R47 ;  /* 0x0000002f002f7308 */ /* 0x000e240000000800 */
[----:B0-----:R-:W-:Y:S01]  /*26d0*/  FADD.FTZ R43, R47, 1 ;  /* 0x3f8000002f2b7421 */ /* 0x001fe20000010000 */
[----:B------:R-:W-:-:S05]  /*26e0*/  FMUL.FTZ R47, R9, R32 ;  /* 0x00000020092f7220 */ /* 0x000fca0000410000 */
        /* <DEDUP_REMOVED lines=11> */
[----:B------:R-:W-:Y:S01]  /*27a0*/  FFMA.FTZ R43, R39, R47, R36 ;  /* 0x0000002f272b7223 */ /* 0x000fe20000010024 */
[----:B------:R-:W-:Y:S01]  /*27b0*/  FADD.FTZ R47, R42, R47 ;  /* 0x0000002f2a2f7221 */ /* 0x000fe20000010000 */
[----:B------:R-:W-:-:S03]  /*27c0*/  FMUL.FTZ R36, R8, R33 ;  /* 0x0000002108247220 */ /* 0x000fc60000410000 */
[----:B------:R-:W0:Y:S01]  /*27d0*/  MUFU.RCP R92, R92 ;  /* 0x0000005c005c7308 */ /* 0x000e220000001000 */
[----:B------:R-:W-:Y:S01]  /*27e0*/  FADD.FTZ R47, R36, R47 ;  /* 0x0000002f242f7221 */ /* 0x000fe20000010000 */
[----:B0-----:R-:W-:Y:S01]  /*27f0*/  FADD.FTZ R32, -R92, 1 ;  /* 0x3f8000005c207421 */ /* 0x001fe20000010100 */
[----:B------:R-:W-:-:S03]  /*2800*/  FMUL.FTZ R39, R27, R92 ;  /* 0x0000005c1b277220 */ /* 0x000fc60000410000 */
[----:B------:R-:W-:Y:S01]  /*2810*/  FFMA.FTZ R32, R41, R32, 1 ;  /* 0x3f80000029207423 */ /* 0x000fe20000010020 */
[----:B------:R-:W-:-:S03]  /*2820*/  FADD.FTZ R41, R46, R33 ;  /* 0x000000212e297221 */ /* 0x000fc60000010000 */
[----:B------:R-:W-:Y:S01]  /*2830*/  FMUL.FTZ R39, R39, R32 ;  /* 0x0000002027277220 */ /* 0x000fe20000410000 */
[C---:B------:R-:W-:Y:S01]  /*2840*/  FFMA.FTZ R32, R44.reuse, R33, R35 ;  /* 0x000000212c207223 */ /* 0x040fe20000010023 */
[----:B------:R-:W-:Y:S01]  /*2850*/  FFMA.FTZ R44, R44, R36, R43 ;  /* 0x000000242c2c7223 */ /* 0x000fe2000001002b */
[-C--:B------:R-:W-:Y:S01]  /*2860*/  FMUL.FTZ R35, R9, R38.reuse ;  /* 0x0000002609237220 */ /* 0x080fe20000410000 */
[C---:B------:R-:W-:Y:S01]  /*2870*/  FFMA.FTZ R33, R37.reuse, R38, R28 ;  /* 0x0000002625217223 */ /* 0x040fe2000001001c */
[CC--:B------:R-:W-:Y:S01]  /*2880*/  FMUL.FTZ R28, R8.reuse, R30.reuse ;  /* 0x0000001e081c7220 */ /* 0x0c0fe20000410000 */
[----:B------:R-:W-:Y:S01]  /*2890*/  FMUL.FTZ R36, R8, R39 ;  /* 0x0000002708247220 */ /* 0x000fe20000410000 */
[----:B------:R-:W-:Y:S01]  /*28a0*/  FFMA.FTZ R44, R37, R35, R44 ;  /* 0x00000023252c7223 */ /* 0x000fe2000001002c */
[----:B------:R-:W-:Y:S01]  /*28b0*/  FADD.FTZ R47, R47, R35 ;  /* 0x000000232f2f7221 */ /* 0x000fe20000010000 */
[C---:B------:R-:W-:Y:S02]  /*28c0*/  FFMA.FTZ R32, R31.reuse, R30, R32 ;  /* 0x0000001e1f207223 */ /* 0x040fe40000010020 */
[----:B------:R-:W-:Y:S01]  /*28d0*/  FFMA.FTZ R35, R31, R28, R44 ;  /* 0x0000001c1f237223 */ /* 0x000fe2000001002c */
[----:B------:R-:W-:Y:S01]  /*28e0*/  FADD.FTZ R47, R28, R47 ;  /* 0x0000002f1c2f7221 */ /* 0x000fe20000010000 */
[----:B------:R-:W-:Y:S01]  /*28f0*/  FMUL.FTZ R28, R9, R40 ;  /* 0x00000028091c7220 */ /* 0x000fe20000410000 */
[----:B------:R-:W-:-:S03]  /*2900*/  FFMA.FTZ R37, R29, R39, R32 ;  /* 0x000000271d257223 */ /* 0x000fc60000010020 */
[----:B------:R-:W-:Y:S01]  /*2910*/  FFMA.FTZ R38, R34, R28, R35 ;  /* 0x0000001c22267223 */ /* 0x000fe20000010023 */
[----:B------:R-:W-:Y:S01]  /*2920*/  FADD.FTZ R47, R47, R28 ;  /* 0x0000001c2f2f7221 */ /* 0x000fe20000010000 */
[----:B------:R-:W-:Y:S02]  /*2930*/  FADD.FTZ R28, R41, R30 ;  /* 0x0000001e291c7221 */ /* 0x000fe40000010000 */
[----:B------:R-:W-:Y:S01]  /*2940*/  FFMA.FTZ R31, R29, R36, R38 ;  /* 0x000000241d1f7223 */ /* 0x000fe20000010026 */
[----:B------:R-:W-:Y:S01]  /*2950*/  FADD.FTZ R30, R36, R47 ;  /* 0x0000002f241e7221 */ /* 0x000fe20000010000 */
[----:B------:R-:W-:Y:S01]  /*2960*/  FFMA.FTZ R36, R34, R40, R33 ;  /* 0x0000002822247223 */ /* 0x000fe20000010021 */
[----:B------:R-:W-:Y:S01]  /*2970*/  FADD.FTZ R38, R45, R40 ;  /* 0x000000282d267221 */ /* 0x000fe20000010000 */
[----:B------:R-:W-:-:S07]  /*2980*/  FADD.FTZ R39, R28, R39 ;  /* 0x000000271c277221 */ /* 0x000fce0000010000 */
.L_x_1493:
        /* <DEDUP_REMOVED lines=35> */
.L_x_1495:
[----:B------:R-:W-:Y:S05]  /*2bc0*/  BSYNC.RECONVERGENT B0 ;  /* 0x0000000000007941 */ /* 0x000fea0003800200 */
.L_x_1494:
[----:B------:R-:W-:Y:S06]  /*2bd0*/  BAR.SYNC.DEFER_BLOCKING 0x0 ;  /* 0x0000000000007b1d */ /* 0x000fec0000010000 */
[----:B------:R-:W-:Y:S04]  /*2be0*/  BSSY.RECONVERGENT B0, `(.L_x_1496) ;  /* 0x0000035000007945 */ /* 0x000fe80003800200 */
[----:B------:R-:W-:Y:S05]  /*2bf0*/  @P1 BRA `(.L_x_1497) ;  /* 0x0000000000cc1947 */ /* 0x000fea0003800000 */
[----:B------:R-:W4:Y:S01]  /*2c00*/  S2UR UR7, SR_CgaCtaId ;  /* 0x00000000000779c3 */ /* 0x000f220000008800 */
[----:B------:R-:W-:Y:S02]  /*2c10*/  UMOV UR6, 0x400 ;  /* 0x0000040000067882 */ /* 0x000fe40000000000 */
[----:B----4-:R-:W-:-:S09]  /*2c20*/  ULEA UR6, UR7, UR6, 0x18 ;  /* 0x0000000607067291 */ /* 0x010fd2000f8ec0ff */
[----:B------:R-:W1:Y:S04]  /*2c30*/  LDS.128 R32, [UR6+0x20] ;  /* 0x00002006ff207984 */ /* 0x000e680008000c00 */
[----:B------:R-:W4:Y:S04]  /*2c40*/  LDS.128 R44, [UR6+0x30] ;  /* 0x00003006ff2c7984 */ /* 0x000f280008000c00 */
[----:B------:R-:W5:Y:S01]  /*2c50*/  LDS.128 R40, [UR6+0x40] ;  /* 0x00004006ff287984 */ /* 0x000f620008000c00 */
[----:B-1----:R-:W-:Y:S01]  /*2c60*/  FADD.FTZ R31, R28, R32 ;  /* 0x000000201c1f7221 */ /* 0x002fe20000010000 */
[----:B------:R-:W-:-:S03]  /*2c70*/  FADD.FTZ R32, R29, R33 ;  /* 0x000000211d207221 */ /* 0x000fc60000010000 */
[----:B------:R-:W-:Y:S01]  /*2c80*/  FADD.FTZ R33, R31, R34 ;  /* 0x000000221f217221 */ /* 0x000fe20000010000 */
[----:B------:R-:W-:Y:S01]  /*2c90*/  FADD.FTZ R32, R32, R35 ;  /* 0x0000002320207221 */ /* 0x000fe20000010000 */
[----:B0-23--:R-:W0:Y:S02]  /*2ca0*/  LDS.128 R28, [UR6+0x50] ;  /* 0x00005006ff1c7984 */ /* 0x00de240008000c00 */
[----:B----4-:R-:W-:Y:S01]  /*2cb0*/  FADD.FTZ R33, R33, R44 ;  /* 0x0000002c21217221 */ /* 0x010fe20000010000 */
[----:B------:R-:W-:-:S03]  /*2cc0*/  FADD.FTZ R32, R32, R45 ;  /* 0x0000002d20207221 */ /* 0x000fc60000010000 */
[----:B------:R-:W-:Y:S01]  /*2cd0*/  FADD.FTZ R33, R33, R46 ;  /* 0x0000002e21217221 */ /* 0x000fe20000010000 */
[----:B------:R-:W-:-:S03]  /*2ce0*/  FADD.FTZ R32, R32, R47 ;  /* 0x0000002f20207221 */ /* 0x000fc60000010000 */
[----:B-----5:R-:W-:Y:S01]  /*2cf0*/  FADD.FTZ R33, R33, R40 ;  /* 0x0000002821217221 */ /* 0x020fe20000010000 */
[----:B------:R-:W-:-:S03]  /*2d00*/  FADD.FTZ R40, R32, R41 ;  /* 0x0000002920287221 */ /* 0x000fc60000010000 */
[----:B------:R-:W-:Y:S01]  /*2d10*/  FADD.FTZ R41, R33, R42 ;  /* 0x0000002a21297221 */ /* 0x000fe20000010000 */
[----:B------:R-:W-:Y:S01]  /*2d20*/  FADD.FTZ R44, R40, R43 ;  /* 0x0000002b282c7221 */ /* 0x000fe20000010000 */
[----:B------:R-:W1:Y:S02]  /*2d30*/  LDS.128 R32, [UR6+0x60] ;  /* 0x00006006ff207984 */ /* 0x000e640008000c00 */
[----:B0-----:R-:W-:Y:S01]  /*2d40*/  FADD.FTZ R45, R41, R28 ;  /* 0x0000001c292d7221 */ /* 0x001fe20000010000 */
[----:B------:R-:W-:Y:S01]  /*2d50*/  FADD.FTZ R28, R44, R29 ;  /* 0x0000001d2c1c7221 */ /* 0x000fe20000010000 */
[----:B------:R-:W0:Y:S02]  /*2d60*/  LDS.128 R40, [UR6+0x70] ;  /* 0x00007006ff287984 */ /* 0x000e240008000c00 */
[----:B------:R-:W-:Y:S01]  /*2d70*/  FADD.FTZ R29, R45, R30 ;  /* 0x0000001e2d1d7221 */ /* 0x000fe20000010000 */
[----:B------:R-:W-:Y:S01]  /*2d80*/  FADD.FTZ R28, R28, R31 ;  /* 0x0000001f1c1c7221 */ /* 0x000fe20000010000 */
[----:B------:R-:W2:Y:S02]  /*2d90*/  LDS.128 R44, [UR6+0x80] ;  /* 0x00008006ff2c7984 */ /* 0x000ea40008000c00 */
[----:B-1----:R-:W-:Y:S01]  /*2da0*/  FADD.FTZ R29, R29, R32 ;  /* 0x000000201d1d7221 */ /* 0x002fe20000010000 */
[----:B------:R-:W-:-:S03]  /*2db0*/  FADD.FTZ R28, R28, R33 ;  /* 0x000000211c1c7221 */ /* 0x000fc60000010000 */
[----:B------:R-:W-:Y:S01]  /*2dc0*/  FADD.FTZ R29, R29, R34 ;  /* 0x000000221d1d7221 */ /* 0x000fe20000010000 */
[----:B------:R-:W-:-:S03]  /*2dd0*/  FADD.FTZ R28, R28, R35 ;  /* 0x000000231c1c7221 */ /* 0x000fc60000010000 */
[----:B0-----:R-:W-:Y:S01]  /*2de0*/  FADD.FTZ R29, R29, R40 ;  /* 0x000000281d1d7221 */ /* 0x001fe20000010000 */
[----:B------:R-:W-:Y:S02]  /*2df0*/  FADD.FTZ R32, R28, R41 ;  /* 0x000000291c207221 */ /* 0x000fe40000010000 */
[----:B------:R-:W-:Y:S01]  /*2e00*/  LDS.64 R40, [UR6+0xb0] ;  /* 0x0000b006ff287984 */ /* 0x000fe20008000a00 */
[----:B------:R-:W-:Y:S01]  /*2e10*/  FADD.FTZ R33, R29, R42 ;  /* 0x0000002a1d217221 */ /* 0x000fe20000010000 */
[----:B------:R-:W-:Y:S02]  /*2e20*/  FADD.FTZ R42, R32, R43 ;  /* 0x0000002b202a7221 */ /* 0x000fe40000010000 */
[----:B------:R-:W0:Y:S01]  /*2e30*/  LDS.128 R28, [UR6+0x90] ;  /* 0x00009006ff1c7984 */ /* 0x000e220008000c00 */
[----:B--2---:R-:W-:Y:S01]  /*2e40*/  FADD.FTZ R43, R33, R44 ;  /* 0x0000002c212b7221 */ /* 0x004fe20000010000 */
[----:B------:R-:W-:Y:S02]  /*2e50*/  FADD.FTZ R42, R42, R45 ;  /* 0x0000002d2a2a7221 */ /* 0x000fe40000010000 */
[----:B------:R-:W1:Y:S01]  /*2e60*/  LDS.128 R32, [UR6+0xa0] ;  /* 0x0000a006ff207984 */ /* 0x000e620008000c00 */
        /* <DEDUP_REMOVED lines=10> */
[----:B------:R-:W-:Y:S01]  /*2f10*/  FADD.FTZ R28, R43, R40 ;  /* 0x000000282b1c7221 */ /* 0x000fe20000010000 */
[----:B------:R-:W-:-:S07]  /*2f20*/  FADD.FTZ R29, R42, R41 ;  /* 0x000000292a1d7221 */ /* 0x000fce0000010000 */
.L_x_1497:
[----:B------:R-:W-:Y:S05]  /*2f30*/  BSYNC.RECONVERGENT B0 ;  /* 0x0000000000007941 */ /* 0x000fea0003800200 */
.L_x_1496:
[----:B------:R-:W-:Y:S06]  /*2f40*/  BAR.SYNC.DEFER_BLOCKING 0x0 ;  /* 0x0000000000007b1d */ /* 0x000fec0000010000 */
[----:B------:R-:W-:Y:S04]  /*2f50*/  BSSY.RECONVERGENT B0, `(.L_x_1498) ;  /* 0x000004d000007945 */ /* 0x000fe80003800200 */
[----:B------:R-:W-:Y:S05]  /*2f60*/  @P0 BRA `(.L_x_1499) ;  /* 0x00000004002c0947 */ /* 0x000fea0003800000 */
[----:B------:R-:W1:Y:S04]  /*2f70*/  LDS.128 R40, [R5+0x280] ;  /* 0x0002800005287984 */ /* 0x000e680000000c00 */
[----:B------:R-:W4:Y:S04]  /*2f80*/  LDS.128 R44, [R5+0x500] ;  /* 0x00050000052c7984 */ /* 0x000f280000000c00 */
[----:B------:R-:W5:Y:S01]  /*2f90*/  LDS.128 R32, [R5+0x780] ;  /* 0x0007800005207984 */ /* 0x000f620000000c00 */
[----:B-1----:R-:W-:Y:S01]  /*2fa0*/  FADD.FTZ R31, R36, R40 ;  /* 0x00000028241f7221 */ /* 0x002fe20000010000 */
[----:B--2---:R-:W-:Y:S01]  /*2fb0*/  FADD.FTZ R30, R37, R41 ;  /* 0x00000029251e7221 */ /* 0x004fe20000010000 */
[----:B------:R-:W-:Y:S01]  /*2fc0*/  FADD.FTZ R37, R38, R42 ;  /* 0x0000002a26257221 */ /* 0x000fe20000010000 */
[----:B------:R-:W-:Y:S01]  /*2fd0*/  FADD.FTZ R36, R39, R43 ;  /* 0x0000002b27247221 */ /* 0x000fe20000010000 */
[----:B----4-:R-:W-:Y:S01]  /*2fe0*/  FADD.FTZ R31, R31, R44 ;  /* 0x0000002c1f1f7221 */ /* 0x010fe20000010000 */
[----:B------:R-:W1:Y:S01]  /*2ff0*/  LDS.128 R40, [R5+0xa00] ;  /* 0x000a000005287984 */ /* 0x000e620000000c00 */
        /* <DEDUP_REMOVED lines=8> */
[----:B------:R-:W4:Y:S01]  /*3080*/  LDS.128 R36, [R5+0xf00] ;  /* 0x000f000005247984 */ /* 0x000f220000000c00 */
        /* <DEDUP_REMOVED lines=9> */
[----:B----4-:R-:W-:Y:S01]  /*3120*/  FADD.FTZ R31, R31, R36 ;  /* 0x000000241f1f7221 */ /* 0x010fe20000010000 */
        /* <DEDUP_REMOVED lines=28> */
[----:B------:R-:W1:Y:S01]  /*32f0*/  LDS.128 R32, [R5+0x2080] ;  /* 0x0020800005207984 */ /* 0x000e620000000c00 */
[----:B----4-:R-:W-:Y:S01]  /*3300*/  FADD.FTZ R31, R31, R36 ;  /* 0x000000241f1f7221 */ /* 0x010fe20000010000 */
[----:B------:R-:W-:Y:S01]  /*3310*/  FADD.FTZ R36, R40, R37 ;  /* 0x0000002528247221 */ /* 0x000fe20000010000 */
[----:B------:R-:W-:Y:S01]  /*3320*/  FADD.FTZ R37, R41, R38 ;  /* 0x0000002629257221 */ /* 0x000fe20000010000 */
[----:B------:R-:W-:Y:S01]  /*3330*/  LDS.128 R44, [R5+0x2580] ;  /* 0x00258000052c7984 */ /* 0x000fe20000000c00 */
[----:B------:R-:W-:-:S03]  /*3340*/  FADD.FTZ R30, R30, R39 ;  /* 0x000000271e1e7221 */ /* 0x000fc60000010000 */
        /* <DEDUP_REMOVED lines=9> */
[----:B------:R-:W-:Y:S01]  /*33e0*/  FADD.FTZ R36, R31, R44 ;  /* 0x0000002c1f247221 */ /* 0x000fe20000010000 */
[----:B------:R-:W-:Y:S01]  /*33f0*/  FADD.FTZ R37, R32, R45 ;  /* 0x0000002d20257221 */ /* 0x000fe20000010000 */
[----:B------:R-:W-:Y:S01]  /*3400*/  FADD.FTZ R38, R33, R46 ;  /* 0x0000002e21267221 */ /* 0x000fe20000010000 */
[----:B------:R-:W-:-:S07]  /*3410*/  FADD.FTZ R39, R30, R47 ;  /* 0x0000002f1e277221 */ /* 0x000fce0000010000 */
.L_x_1499:
[----:B------:R-:W-:Y:S05]  /*3420*/  BSYNC.RECONVERGENT B0 ;  /* 0x0000000000007941 */ /* 0x000fea0003800200 */
.L_x_1498:
[----:B------:R-:W-:Y:S04]  /*3430*/  BSSY.RECONVERGENT B0, `(.L_x_1500) ;  /* 0x000001d000007945 */ /* 0x000fe80003800200 */
[----:B------:R-:W-:Y:S05]  /*3440*/  @P0 BRA `(.L_x_1501) ;  /* 0x00000000006c0947 */ /* 0x000fea0003800000 */
[----:B-12---:R-:W1:Y:S01]  /*3450*/  LDC.64 R30, c[0x0][0x3f8] ;  /* 0x0000fe00ff1e7b82 */ /* 0x006e620000000a00 */
[----:B------:R-:W-:-:S07]  /*3460*/  IMAD R67, R67, 0x28, R88 ;  /* 0x0000002843437824 */ /* 0x000fce00078e0258 */
[----:B------:R-:W2:Y:S01]  /*3470*/  LDC.64 R40, c[0x0][0x3d8] ;  /* 0x0000f600ff287b82 */ /* 0x000ea20000000a00 */
[----:B-1----:R-:W-:Y:S01]  /*3480*/  IMAD.WIDE.U32 R32, R30, 0x3, RZ ;  /* 0x000000031e207825 */ /* 0x002fe200078e00ff */
[C---:B------:R-:W-:Y:S02]  /*3490*/  LEA R43, R31.reuse, R31, 0x1 ;  /* 0x0000001f1f2b7211 */ /* 0x040fe400078e08ff */
[----:B------:R-:W-:Y:S02]  /*34a0*/  LEA.HI R45, P0, R31, R30, RZ, 0x1 ;  /* 0x0000001e1f2d7211 */ /* 0x000fe400078108ff */
[----:B------:R-:W-:Y:S02]  /*34b0*/  IADD3 R43, PT, PT, R33, R43, RZ ;  /* 0x0000002b212b7210 */ /* 0x000fe40007ffe0ff */
[----:B------:R-:W-:Y:S01]  /*34c0*/  SHF.L.U32 R33, R45, 0x1, RZ ;  /* 0x000000012d217819 */ /* 0x000fe200000006ff */
[----:B--2---:R-:W-:Y:S01]  /*34d0*/  IMAD.WIDE R40, R67, 0x4, R40 ;  /* 0x0000000443287825 */ /* 0x004fe200078e0228 */
[----:B------:R-:W-:-:S02]  /*34e0*/  LEA.HI R32, P3, R43, R32, RZ, 0x1 ;  /* 0x000000202b207211 */ /* 0x000fc400078708ff */
[----:B------:R-:W-:Y:S02]  /*34f0*/  IADD3.X R34, PT, PT, RZ, R31, RZ, P0, !PT ;  /* 0x0000001fff227210 */ /* 0x000fe400007fe4ff */
[----:B------:R-:W-:Y:S01]  /*3500*/  IADD3.X R43, PT, PT, RZ, R43, RZ, P3, !PT ;  /* 0x0000002bff2b7210 */ /* 0x000fe20001ffe4ff */
[----:B------:R4:W-:Y:S01]  /*3510*/  REDG.E.ADD.F32.FTZ.RN.STRONG.GPU desc[UR8][R40.64], R36 ;  /* 0x00000024280079a6 */ /* 0x0009e2000c12f308 */
[C---:B------:R-:W-:Y:S02]  /*3520*/  SHF.L.U32 R35, R32.reuse, 0x1, RZ ;  /* 0x0000000120237819 */ /* 0x040fe400000006ff */
[----:B------:R-:W-:Y:S02]  /*3530*/  SHF.L.U64.HI R43, R32, 0x1, R43 ;  /* 0x00000001202b7819 */ /* 0x000fe4000001022b */
[----:B------:R-:W-:Y:S02]  /*3540*/  LOP3.LUT R33, R33, 0xfffffffc, RZ, 0xc0, !PT ;  /* 0xfffffffc21217812 */ /* 0x000fe400078ec0ff */
[----:B------:R-:W-:-:S02]  /*3550*/  LEA R32, P3, R30, R40, 0x2 ;  /* 0x000000281e207211 */ /* 0x000fc400078610ff */
[----:B------:R-:W-:Y:S02]  /*3560*/  LOP3.LUT R35, R35, 0xfffffffc, RZ, 0xc0, !PT ;  /* 0xfffffffc23237812 */ /* 0x000fe400078ec0ff */
[----:B------:R-:W-:Y:S02]  /*3570*/  SHF.L.U64.HI R45, R45, 0x1, R34 ;  /* 0x000000012d2d7819 */ /* 0x000fe40000010222 */
[----:B------:R-:W-:Y:S02]  /*3580*/  IADD3 R34, P0, PT, R40, R33, RZ ;  /* 0x0000002128227210 */ /* 0x000fe40007f1e0ff */
[----:B------:R-:W-:Y:S02]  /*3590*/  LEA.HI.X R33, R30, R41, R31, 0x2, P3 ;  /* 0x000000291e217211 */ /* 0x000fe400018f141f */
[----:B------:R-:W-:Y:S02]  /*35a0*/  IADD3 R30, P3, PT, R40, R35, RZ ;  /* 0x00000023281e7210 */ /* 0x000fe40007f7e0ff */
[----:B------:R-:W-:-:S02]  /*35b0*/  IADD3.X R35, PT, PT, R41, R45, RZ, P0, !PT ;  /* 0x0000002d29237210 */ /* 0x000fc400007fe4ff */
[----:B------:R-:W-:-:S03]  /*35c0*/  IADD3.X R31, PT, PT, R41, R43, RZ, P3, !PT ;  /* 0x0000002b291f7210 */ /* 0x000fc60001ffe4ff */
[----:B------:R4:W-:Y:S04]  /*35d0*/  REDG.E.ADD.F32.FTZ.RN.STRONG.GPU desc[UR8][R34.64], R37 ;  /* 0x00000025220079a6 */ /* 0x0009e8000c12f308 */
[----:B------:R4:W-:Y:S04]  /*35e0*/  REDG.E.ADD.F32.FTZ.RN.STRONG.GPU desc[UR8][R32.64], R38 ;  /* 0x00000026200079a6 */ /* 0x0009e8000c12f308 */
[----:B------:R4:W-:Y:S02]  /*35f0*/  REDG.E.ADD.F32.FTZ.RN.STRONG.GPU desc[UR8][R30.64], R39 ;  /* 0x000000271e0079a6 */ /* 0x0009e4000c12f308 */
.L_x_1501:
[----:B------:R-:W-:Y:S05]  /*3600*/  BSYNC.RECONVERGENT B0 ;  /* 0x0000000000007941 */ /* 0x000fea0003800200 */
.L_x_1500:
[----:B------:R-:W-:Y:S05]  /*3610*/  @!P2 BRA `(.L_x_1502) ;  /* 0x00000008008ca947 */ /* 0x000fea0003800000 */
[----:B----4-:R-:W4:Y:S01]  /*3620*/  LDC.64 R38, c[0x0][0x3d0] ;  /* 0x0000f400ff267b82 */ /* 0x010f220000000a00 */
[----:B-1----:R-:W-:Y:S02]  /*3630*/  LOP3.LUT R31, R66, 0x1, RZ, 0xc0, !PT ;  /* 0x00000001421f7812 */ /* 0x002fe400078ec0ff */
[----:B------:R-:W-:-:S03]  /*3640*/  ISETP.GE.U32.AND P2, PT, R64, 0x8, PT ;  /* 0x000000084000780c */ /* 0x000fc60003f46070 */
[----:B------:R-:W-:-:S04]  /*3650*/  IMAD R35, R31, R0, RZ ;  /* 0x000000001f237224 */ /* 0x000fc800078e02ff */
[----:B--2---:R-:W-:-:S05]  /*3660*/  IMAD R30, R35, R64, RZ ;  /* 0x00000040231e7224 */ /* 0x004fca00078e02ff */
[----:B------:R-:W-:-:S05]  /*3670*/  SHF.L.U32 R31, R30, 0x1, RZ ;  /* 0x000000011e1f7819 */ /* 0x000fca00000006ff */
[----:B----4-:R-:W-:Y:S01]  /*3680*/  IMAD.WIDE R38, R31, 0x4, R38 ;  /* 0x000000041f267825 */ /* 0x010fe200078e0226 */
[----:B------:R-:W-:Y:S06]  /*3690*/  @P1 BRA `(.L_x_1503) ;  /* 0x00000000004c1947 */ /* 0x000fec0003800000 */
[----:B------:R-:W1:Y:S01]  /*36a0*/  LDC.64 R30, c[0x0][0x3c8] ;  /* 0x0000f200ff1e7b82 */ /* 0x000e620000000a00 */
[----:B------:R-:W-:Y:S01]  /*36b0*/  LOP3.LUT P0, R34, R66, 0x2, RZ, 0xc0, !PT ;  /* 0x0000000242227812 */ /* 0x000fe2000780c0ff */
[----:B------:R-:W-:Y:S01]  /*36c0*/  IMAD.WIDE.U32 R32, R93, 0x8, R38 ;  /* 0x000000085d207825 */ /* 0x000fe200078e0026 */
[----:B------:R-:W-:Y:S02]  /*36d0*/  IADD3 R35, PT, PT, R35, R76, RZ ;  /* 0x0000004c23237210 */ /* 0x000fe40007ffe0ff */
[----:B------:R-:W-:Y:S02]  /*36e0*/  SEL R37, R64, RZ, !P0 ;  /* 0x000000ff40257207 */ /* 0x000fe40004000000 */
[----:B------:R2:W-:Y:S02]  /*36f0*/  STG.E.64 desc[UR8][R32.64], R28 ;  /* 0x0000001c20007986 */ /* 0x0005e4000c101b08 */
[----:B------:R-:W-:Y:S01]  /*3700*/  ISETP.NE.AND P0, PT, R37, -0x1, PT ;  /* 0xffffffff2500780c */ /* 0x000fe20003f05270 */
[----:B-1----:R-:W-:Y:S01]  /*3710*/  IMAD.WIDE.U32 R30, R35, 0x4, R30 ;  /* 0x00000004231e7825 */ /* 0x002fe200078e001e */
[----:B------:R-:W-:Y:S01]  /*3720*/  IADD3 R35, PT, PT, -R34, 0x1, RZ ;  /* 0x0000000122237810 */ /* 0x000fe20007ffe1ff */
[----:B------:R-:W-:Y:S06]  /*3730*/  MEMBAR.ALL.GPU ;  /* 0x0000000000007992 */ /* 0x000fec000000a000 */
[----:B------:R-:W-:-:S00]  /*3740*/  ERRBAR ;  /* 0x00000000000079ab */ /* 0x000fc00000000000 */
[----:B------:R-:W-:Y:S06]  /*3750*/  CGAERRBAR ;  /* 0x00000000000075ab */ /* 0x000fec0000000000 */
[----:B------:R2:W-:Y:S01]  /*3760*/  REDG.E.ADD.S32.STRONG.GPU desc[UR8][R30.64], R35 ;  /* 0x000000231e00798e */ /* 0x0005e2000c12e308 */
[----:B------:R-:W-:Y:S05]  /*3770*/  @!P0 BRA `(.L_x_1503) ;  /* 0x0000000000148947 */ /* 0x000fea0003800000 */
.L_x_1504:
[----:B--2---:R-:W2:Y:S04]  /*3780*/  LDG.E.STRONG.GPU R32, desc[UR8][R30.64] ;  /* 0x000000081e207981 */ /* 0x004ea8000c1ef900 */
[----:B--2---:R-:W-:Y:S01]  /*3790*/  CCTL.IVALL ;  /* 0x00000000ff00798f */ /* 0x004fe20002000000 */
[----:B------:R-:W-:Y:S05]  /*37a0*/  YIELD ;  /* 0x0000000000007946 */ /* 0x000fea0003800000 */
[----:B------:R-:W-:-:S13]  /*37b0*/  ISETP.NE.AND P0, PT, R32, R37, PT ;  /* 0x000000252000720c */ /* 0x000fda0003f05270 */
[----:B------:R-:W-:Y:S05]  /*37c0*/  @P0 BRA `(.L_x_1504) ;  /* 0xfffffffc00ec0947 */ /* 0x000fea000383ffff */
.L_x_1503:
[----:B------:R-:W-:Y:S05]  /*37d0*/  WARPSYNC.ALL ;  /* 0x0000000000007948 */ /* 0x000fea0003800000 */
[----:B------:R-:W-:Y:S01]  /*37e0*/  BAR.SYNC.DEFER_BLOCKING 0x0 ;  /* 0x0000000000007b1d */ /* 0x000fe20000010000 */
[----:B------:R-:W-:-:S05]  /*37f0*/  HFMA2 R36, -RZ, RZ, 0, 0 ;  /* 0x00000000ff247431 */ /* 0x000fca00000001ff */
[----:B------:R-:W-:Y:S05]  /*3800*/  @!P2 BRA `(.L_x_1505) ;  /* 0x000000040018a947 */ /* 0x000fea0003800000 */
[C---:B------:R-:W-:Y:S01]  /*3810*/  LEA R34, R0.reuse, R76, 0x1 ;  /* 0x0000004c00227211 */ /* 0x040fe200078e08ff */
[--C-:B--2---:R-:W-:Y:S01]  /*3820*/  IMAD R33, R0, 0x6, R76.reuse ;  /* 0x0000000600217824 */ /* 0x104fe200078e024c */
        /* <DEDUP_REMOVED lines=8> */
.L_x_1506:
[----:B------:R-:W-:-:S13]  /*38b0*/  ISETP.EQ.OR P0, PT, RZ, UR6, P1 ;  /* 0x00000006ff007c0c */ /* 0x000fda0008f02670 */
[----:B------:R-:W-:-:S06]  /*38c0*/  @!P0 IMAD.WIDE.U32 R42, R37, 0x8, R38 ;  /* 0x00000008252a8825 */ /* 0x000fcc00078e0026 */
[----:B------:R-:W0:Y:S01]  /*38d0*/  @!P0 LDG.E.64 R42, desc[UR8][R42.64] ;  /* 0x000000082a2a8981 */ /* 0x000e22000c1e1b00 */
[C---:B------:R-:W-:Y:S02]  /*38e0*/  IADD3 R40, PT, PT, R67.reuse, 0x1, RZ ;  /* 0x0000000143287810 */ /* 0x040fe40007ffe0ff */
[C---:B------:R-:W-:Y:S02]  /*38f0*/  IADD3 R44, PT, PT, R67.reuse, 0x2, RZ ;  /* 0x00000002432c7810 */ /* 0x040fe40007ffe0ff */
[----:B------:R-:W-:Y:S02]  /*3900*/  ISETP.EQ.OR P3, PT, R40, UR11, P1 ;  /* 0x0000000b28007c0c */ /* 0x000fe40008f62670 */
[----:B------:R-:W-:Y:S02]  /*3910*/  ISETP.EQ.OR P4, PT, R44, UR11, P1 ;  /* 0x0000000b2c007c0c */ /* 0x000fe40008f82670 */
[----:B------:R-:W-:-:S04]  /*3920*/  IADD3 R44, PT, PT, R67, 0x3, RZ ;  /* 0x00000003432c7810 */ /* 0x000fc80007ffe0ff */
[----:B------:R-:W-:-:S05]  /*3930*/  ISETP.EQ.OR P2, PT, R44, UR11, P1 ;  /* 0x0000000b2c007c0c */ /* 0x000fca0008f42670 */
[----:B------:R-:W-:-:S04]  /*3940*/  @!P3 IMAD.WIDE.U32 R40, R35, 0x8, R38 ;  /* 0x000000082328b825 */ /* 0x000fc800078e0026 */
[----:B------:R-:W-:Y:S02]  /*3950*/  @!P4 IMAD.WIDE.U32 R44, R34, 0x8, R38 ;  /* 0x00000008222cc825 */ /* 0x000fe400078e0026 */
[----:B------:R-:W2:Y:S04]  /*3960*/  @!P3 LDG.E.64 R40, desc[UR8][R40.64] ;  /* 0x000000082828b981 */ /* 0x000ea8000c1e1b00 */
[----:B------:R-:W4:Y:S01]  /*3970*/  @!P4 LDG.E.64 R44, desc[UR8][R44.64] ;  /* 0x000000082c2cc981 */ /* 0x000f22000c1e1b00 */
[----:B0--3--:R-:W-:Y:S01]  /*3980*/  @!P0 FADD.FTZ R28, R28, R42 ;  /* 0x0000002a1c1c8221 */ /* 0x009fe20000010000 */
[----:B------:R-:W-:Y:S01]  /*3990*/  IADD3 R42, PT, PT, R67, 0x4, RZ ;  /* 0x00000004432a7810 */ /* 0x000fe20007ffe0ff */
[----:B------:R-:W-:-:S03]  /*39a0*/  @!P0 FADD.FTZ R29, R29, R43 ;  /* 0x0000002b1d1d8221 */ /* 0x000fc60000010000 */
[----:B------:R-:W-:Y:S01]  /*39b0*/  ISETP.EQ.OR P0, PT, R42, UR11, P1 ;  /* 0x0000000b2a007c0c */ /* 0x000fe20008f02670 */
[----:B------:R-:W-:-:S06]  /*39c0*/  @!P2 IMAD.WIDE.U32 R42, R30, 0x8, R38 ;  /* 0x000000081e2aa825 */ /* 0x000fcc00078e0026 */
[----:B------:R-:W3:Y:S01]  /*39d0*/  @!P2 LDG.E.64 R42, desc[UR8][R42.64] ;  /* 0x000000082a2aa981 */ /* 0x000ee2000c1e1b00 */
[----:B--2---:R-:W-:Y:S01]  /*39e0*/  @!P3 FADD.FTZ R28, R28, R40 ;  /* 0x000000281c1cb221 */ /* 0x004fe20000010000 */
[----:B------:R-:W-:Y:S01]  /*39f0*/  @!P3 FADD.FTZ R29, R29, R41 ;  /* 0x000000291d1db221 */ /* 0x000fe20000010000 */
[----:B------:R-:W-:Y:S02]  /*3a00*/  IADD3 R40, PT, PT, R67, 0x5, RZ ;  /* 0x0000000543287810 */ /* 0x000fe40007ffe0ff */
[----:B----4-:R-:W-:Y:S01]  /*3a10*/  @!P4 FADD.FTZ R28, R28, R44 ;  /* 0x0000002c1c1cc221 */ /* 0x010fe20000010000 */
[----:B------:R-:W-:Y:S01]  /*3a20*/  @!P4 FADD.FTZ R29, R29, R45 ;  /* 0x0000002d1d1dc221 */ /* 0x000fe20000010000 */
[----:B------:R-:W-:Y:S02]  /*3a30*/  ISETP.EQ.OR P3, PT, R40, UR11, P1 ;  /* 0x0000000b28007c0c */ /* 0x000fe40008f62670 */
[----:B------:R-:W-:Y:S01]  /*3a40*/  IADD3 R40, PT, PT, R67, 0x6, RZ ;  /* 0x0000000643287810 */ /* 0x000fe20007ffe0ff */
[----:B------:R-:W-:-:S06]  /*3a50*/  @!P0 IMAD.WIDE.U32 R46, R36, 0x8, R38 ;  /* 0x00000008242e8825 */ /* 0x000fcc00078e0026 */
[----:B------:R-:W2:Y:S01]  /*3a60*/  @!P0 LDG.E.64 R46, desc[UR8][R46.64] ;  /* 0x000000082e2e8981 */ /* 0x000ea2000c1e1b00 */
[----:B---3--:R-:W-:Y:S01]  /*3a70*/  @!P2 FADD.FTZ R28, R28, R42 ;  /* 0x0000002a1c1ca221 */ /* 0x008fe20000010000 */
[----:B------:R-:W-:Y:S01]  /*3a80*/  @!P2 FADD.FTZ R29, R29, R43 ;  /* 0x0000002b1d1da221 */ /* 0x000fe20000010000 */
[----:B------:R-:W-:Y:S02]  /*3a90*/  ISETP.EQ.OR P2, PT, R40, UR11, P1 ;  /* 0x0000000b28007c0c */ /* 0x000fe40008f42670 */
[----:B------:R-:W-:-:S04]  /*3aa0*/  IADD3 R40, PT, PT, R67, 0x7, RZ ;  /* 0x0000000743287810 */ /* 0x000fc80007ffe0ff */
[----:B------:R-:W-:Y:S01]  /*3ab0*/  ISETP.EQ.OR P4, PT, R40, UR11, P1 ;  /* 0x0000000b28007c0c */ /* 0x000fe20008f82670 */
[----:B------:R-:W-:-:S06]  /*3ac0*/  @!P3 IMAD.WIDE.U32 R42, R32, 0x8, R38 ;  /* 0x00000008202ab825 */ /* 0x000fcc00078e0026 */
[--C-:B------:R-:W-:Y:S01]  /*3ad0*/  @!P2 IMAD.WIDE.U32 R40, R33, 0x8, R38.reuse ;  /* 0x000000082128a825 */ /* 0x100fe200078e0026 */
[----:B------:R-:W3:Y:S05]  /*3ae0*/  @!P3 LDG.E.64 R42, desc[UR8][R42.64] ;  /* 0x000000082a2ab981 */ /* 0x000eea000c1e1b00 */
[----:B------:R-:W-:Y:S01]  /*3af0*/  @!P4 IMAD.WIDE.U32 R44, R31, 0x8, R38 ;  /* 0x000000081f2cc825 */ /* 0x000fe200078e0026 */
[----:B------:R-:W4:Y:S05]  /*3b00*/  @!P2 LDG.E.64 R40, desc[UR8][R40.64] ;  /* 0x000000082828a981 */ /* 0x000f2a000c1e1b00 */
[----:B------:R-:W5:Y:S01]  /*3b10*/  @!P4 LDG.E.64 R44, desc[UR8][R44.64] ;  /* 0x000000082c2cc981 */ /* 0x000f62000c1e1b00 */
[----:B------:R-:W-:Y:S01]  /*3b20*/  IADD3 R67, PT, PT, R67, 0x8, RZ ;  /* 0x0000000843437810 */ /* 0x000fe20007ffe0ff */
[----:B--2---:R-:W-:Y:S01]  /*3b30*/  @!P0 FADD.FTZ R28, R28, R46 ;  /* 0x0000002e1c1c8221 */ /* 0x004fe20000010000 */
[----:B------:R-:W-:-:S02]  /*3b40*/  @!P0 FADD.FTZ R29, R29, R47 ;  /* 0x0000002f1d1d8221 */ /* 0x000fc40000010000 */
[----:B------:R-:W-:Y:S01]  /*3b50*/  ISETP.NE.AND P0, PT, R67, R77, PT ;  /* 0x0000004d4300720c */ /* 0x000fe20003f05270 */
        /* <DEDUP_REMOVED lines=9> */
[----:B---3--:R-:W-:Y:S01]  /*3bf0*/  @!P3 FADD.FTZ R28, R28, R42 ;  /* 0x0000002a1c1cb221 */ /* 0x008fe20000010000 */
[----:B------:R-:W-:-:S03]  /*3c00*/  @!P3 FADD.FTZ R29, R29, R43 ;  /* 0x0000002b1d1db221 */ /* 0x000fc60000010000 */
[----:B----4-:R-:W-:Y:S01]  /*3c10*/  @!P2 FADD.FTZ R28, R28, R40 ;  /* 0x000000281c1ca221 */ /* 0x010fe20000010000 */
[----:B------:R-:W-:-:S03]  /*3c20*/  @!P2 FADD.FTZ R29, R29, R41 ;  /* 0x000000291d1da221 */ /* 0x000fc60000010000 */
[----:B-----5:R-:W-:Y:S01]  /*3c30*/  @!P4 FADD.FTZ R28, R28, R44 ;  /* 0x0000002c1c1cc221 */ /* 0x020fe20000010000 */
[----:B------:R-:W-:Y:S01]  /*3c40*/  @!P4 FADD.FTZ R29, R29, R45 ;  /* 0x0000002d1d1dc221 */ /* 0x000fe20000010000 */
[----:B------:R-:W-:Y:S06]  /*3c50*/  @P0 BRA `(.L_x_1506) ;  /* 0xfffffffc00140947 */ /* 0x000fec000383ffff */
[----:B------:R-:W-:-:S07]  /*3c60*/  MOV R36, R77 ;  /* 0x0000004d00247202 */ /* 0x000fce0000000f00 */
.L_x_1505:
[----:B------:R-:W-:-:S13]  /*3c70*/  ISETP.NE.AND P0, PT, R78, RZ, PT ;  /* 0x000000ff4e00720c */ /* 0x000fda0003f05270 */
[----:B------:R-:W-:Y:S05]  /*3c80*/  @!P0 BRA `(.L_x_1502) ;  /* 0x0000000000f08947 */ /* 0x000fea0003800000 */
[----:B--2---:R-:W-:Y:S02]  /*3c90*/  IADD3 R30, PT, PT, R78, -0x1, RZ ;  /* 0xffffffff4e1e7810 */ /* 0x004fe40007ffe0ff */
[----:B------:R-:W-:Y:S02]  /*3ca0*/  LOP3.LUT P0, R37, R64, 0x3, RZ, 0xc0, !PT ;  /* 0x0000000340257812 */ /* 0x000fe4000780c0ff */
        /* <DEDUP_REMOVED lines=12> */
[----:B------:R-:W-:-:S04]  /*3d70*/  @!P2 IMAD R35, R35, R0, R76 ;  /* 0x000000002323a224 */ /* 0x000fc800078e024c */
[----:B------:R-:W-:-:S06]  /*3d80*/  @!P2 IMAD.WIDE.U32 R34, R35, 0x8, R38 ;  /* 0x000000082322a825 */ /* 0x000fcc00078e0026 */
[----:B------:R-:W2:Y:S01]  /*3d90*/  @!P2 LDG.E.64 R34, desc[UR8][R34.64] ;  /* 0x000000082222a981 */ /* 0x000ea2000c1e1b00 */
[----:B0--3--:R-:W-:Y:S01]  /*3da0*/  @!P4 FADD.FTZ R28, R28, R30 ;  /* 0x0000001e1c1cc221 */ /* 0x009fe20000010000 */
[----:B------:R-:W-:Y:S01]  /*3db0*/  @!P4 FADD.FTZ R29, R29, R31 ;  /* 0x0000001f1d1dc221 */ /* 0x000fe20000010000 */
[----:B------:R-:W-:Y:S01]  /*3dc0*/  ISETP.EQ.OR P4, PT, R41, UR11, P1 ;  /* 0x0000000b29007c0c */ /* 0x000fe20008f82670 */
[----:B------:R-:W-:-:S06]  /*3dd0*/  @!P3 IMAD.WIDE.U32 R30, R33, 0x8, R38 ;  /* 0x00000008211eb825 */ /* 0x000fcc00078e0026 */
[----:B------:R-:W3:Y:S06]  /*3de0*/  @!P3 LDG.E.64 R30, desc[UR8][R30.64] ;  /* 0x000000081e1eb981 */ /* 0x000eec000c1e1b00 */
[----:B------:R-:W-:-:S04]  /*3df0*/  @!P4 IMAD R33, R41, R0, R76 ;  /* 0x000000002921c224 */ /* 0x000fc800078e024c */
[----:B------:R-:W-:-:S06]  /*3e00*/  @!P4 IMAD.WIDE.U32 R32, R33, 0x8, R38 ;  /* 0x000000082120c825 */ /* 0x000fcc00078e0026 */
[----:B------:R-:W4:Y:S01]  /*3e10*/  @!P4 LDG.E.64 R32, desc[UR8][R32.64] ;  /* 0x000000082020c981 */ /* 0x000f22000c1e1b00 */
[----:B------:R-:W-:Y:S01]  /*3e20*/  IADD3 R36, PT, PT, R36, 0x4, RZ ;  /* 0x0000000424247810 */ /* 0x000fe20007ffe0ff */
[----:B---3--:R-:W-:Y:S01]  /*3e30*/  @!P3 FADD.FTZ R28, R28, R30 ;  /* 0x0000001e1c1cb221 */ /* 0x008fe20000010000 */
[----:B------:R-:W-:-:S03]  /*3e40*/  @!P3 FADD.FTZ R29, R29, R31 ;  /* 0x0000001f1d1db221 */ /* 0x000fc60000010000 */
[----:B--2---:R-:W-:Y:S01]  /*3e50*/  @!P2 FADD.FTZ R28, R28, R34 ;  /* 0x000000221c1ca221 */ /* 0x004fe20000010000 */
[----:B------:R-:W-:-:S03]  /*3e60*/  @!P2 FADD.FTZ R29, R29, R35 ;  /* 0x000000231d1da221 */ /* 0x000fc60000010000 */
[----:B----4-:R-:W-:Y:S01]  /*3e70*/  @!P4 FADD.FTZ R28, R28, R32 ;  /* 0x000000201c1cc221 */ /* 0x010fe20000010000 */
[----:B------:R-:W-:-:S07]  /*3e80*/  @!P4 FADD.FTZ R29, R29, R33 ;  /* 0x000000211d1dc221 */ /* 0x000fce0000010000 */
.L_x_1507:
        /* <DEDUP_REMOVED lines=18> */
.L_x_1508:
        /* <DEDUP_REMOVED lines=9> */
.L_x_1509:
[----:B------:R-:W-:Y:S05]  /*4040*/  BSYNC.RECONVERGENT B0 ;  /* 0x0000000000007941 */ /* 0x000fea0003800200 */
.L_x_1502:
[----:B------:R-:W5:Y:S01]  /*4050*/  S2UR UR7, SR_CgaCtaId ;  /* 0x00000000000779c3 */ /* 0x000f620000008800 */
[----:B------:R-:W-:Y:S01]  /*4060*/  UMOV UR6, 0x400 ;  /* 0x0000040000067882 */ /* 0x000fe20000000000 */
[----:B------:R-:W0:Y:S01]  /*4070*/  LDCU.64 UR14, c[0x0][0x400] ;  /* 0x00008000ff0e77ac */ /* 0x000e220008000a00 */
[----:B------:R-:W-:Y:S01]  /*4080*/  FADD.FTZ R62, R62, -UR13 ;  /* 0x8000000d3e3e7e21 */ /* 0x000fe20008010000 */
[----:B------:R-:W-:-:S03]  /*4090*/  FADD.FTZ R63, R63, -UR13 ;  /* 0x8000000d3f3f7e21 */ /* 0x000fc60008010000 */
[----:B------:R-:W-:Y:S01]  /*40a0*/  FMUL.FTZ R62, R62, UR10 ;  /* 0x0000000a3e3e7c20 */ /* 0x000fe20008410000 */
        /* <DEDUP_REMOVED lines=8> */
[----:B--23--:R-:W4:Y:S01]  /*4130*/  LDS.64 R28, [UR6+0xc0] ;  /* 0x0000c006ff1c7984 */ /* 0x00cf220008000a00 */
[----:B------:R-:W4:Y:S02]  /*4140*/  LDCU UR6, c[0x0][0x42c] ;  /* 0x00008580ff0677ac */ /* 0x000f240008000800 */
[----:B----4-:R-:W-:Y:S01]  /*4150*/  FMUL.FTZ R32, R28, UR6 ;  /* 0x000000061c207c20 */ /* 0x010fe20008410000 */
[----:B------:R-:W-:-:S04]  /*4160*/  FMUL.FTZ R33, R29, UR6 ;  /* 0x000000061d217c20 */ /* 0x000fc80008410000 */
[----:B------:R-:W-:Y:S01]  /*4170*/  FFMA.FTZ R40, R32, R62, R33 ;  /* 0x0000003e20287223 */ /* 0x000fe20000010021 */
[----:B------:R-:W-:Y:S06]  /*4180*/  @!P6 BRA `(.L_x_1510) ;  /* 0x000000000048e947 */ /* 0x000fec0003800000 */
[----:B------:R-:W-:Y:S01]  /*4190*/  FFMA.FTZ R28, R9, R62, R6 ;  /* 0x0000003e091c7223 */ /* 0x000fe20000010006 */
[----:B------:R-:W-:-:S03]  /*41a0*/  FFMA.FTZ R29, R8, R63, R7 ;  /* 0x0000003f081d7223 */ /* 0x000fc60000010007 */
[----:B------:R-:W-:Y:S01]  /*41b0*/  FMUL.FTZ R30, R28, -1.4426950216293334961 ;  /* 0xbfb8aa3b1c1e7820 */ /* 0x000fe20000410000 */
[----:B------:R-:W-:-:S05]  /*41c0*/  FMUL.FTZ R34, R29, -1.4426950216293334961 ;  /* 0xbfb8aa3b1d227820 */ /* 0x000fca0000410000 */
        /* <DEDUP_REMOVED lines=14> */
.L_x_1510:
[----:B------:R-:W-:Y:S01]  /*42b0*/  FADD.FTZ R60, R60, -UR13 ;  /* 0x8000000d3c3c7e21 */ /* 0x000fe20008010000 */
[----:B------:R-:W-:Y:S01]  /*42c0*/  FFMA.FTZ R29, R32, R63, R33 ;  /* 0x0000003f201d7223 */ /* 0x000fe20000010021 */
[----:B------:R-:W-:Y:S01]  /*42d0*/  BSSY.RECONVERGENT B0, `(.L_x_1511) ;  /* 0x0000013000007945 */ /* 0x000fe20003800200 */
[----:B------:R-:W-:Y:S01]  /*42e0*/  FFMA.FTZ R30, R9, R2, -R40 ;  /* 0x00000002091e7223 */ /* 0x000fe20000010828 */
[----:B------:R-:W-:Y:S01]  /*42f0*/  FADD.FTZ R61, R61, -UR13 ;  /* 0x8000000d3d3d7e21 */ /* 0x000fe20008010000 */
[----:B------:R-:W-:Y:S01]  /*4300*/  FMUL.FTZ R60, R60, UR10 ;  /* 0x0000000a3c3c7c20 */ /* 0x000fe20008410000 */
[----:B-1----:R-:W-:Y:S01]  /*4310*/  FFMA.FTZ R31, R8, R3, -R29 ;  /* 0x00000003081f7223 */ /* 0x002fe2000001081d */
        /* <DEDUP_REMOVED lines=14> */
.L_x_1512:
[----:B------:R-:W-:Y:S05]  /*4400*/  BSYNC.RECONVERGENT B0 ;  /* 0x0000000000007941 */ /* 0x000fea0003800200 */
.L_x_1511:
[----:B------:R-:W-:Y:S01]  /*4410*/  FFMA.FTZ R38, R32, R60, R33 ;  /* 0x0000003c20267223 */ /* 0x000fe20000010021 */
[----:B------:R-:W-:Y:S01]  /*4420*/  FMUL.FTZ R61, R61, UR10 ;  /* 0x0000000a3d3d7c20 */ /* 0x000fe20008410000 */
[----:B------:R-:W-:Y:S06]  /*4430*/  @!P6 BRA `(.L_x_1513) ;  /* 0x000000000048e947 */ /* 0x000fec0003800000 */
        /* <DEDUP_REMOVED lines=18> */
.L_x_1513:
        /* <DEDUP_REMOVED lines=20> */
.L_x_1515:
[----:B------:R-:W-:Y:S05]  /*46a0*/  BSYNC.RECONVERGENT B0 ;  /* 0x0000000000007941 */ /* 0x000fea0003800200 */
.L_x_1514:
[----:B------:R-:W-:Y:S01]  /*46b0*/  FADD.FTZ R56, R56, -UR13 ;  /* 0x8000000d38387e21 */ /* 0x000fe20008010000 */
[----:B------:R-:W-:Y:S01]  /*46c0*/  FADD.FTZ R57, R57, -UR13 ;  /* 0x8000000d39397e21 */ /* 0x000fe20008010000 */
[----:B------:R-:W-:Y:S01]  /*46d0*/  FMUL.FTZ R58, R58, UR10 ;  /* 0x0000000a3a3a7c20 */ /* 0x000fe20008410000 */
        /* <DEDUP_REMOVED lines=20> */
.L_x_1516:
[----:B------:R-:W-:Y:S04]  /*4820*/  BSSY.RECONVERGENT B0, `(.L_x_1517) ;  /* 0x0000013000007945 */ /* 0x000fe80003800200 */
[----:B------:R-:W-:Y:S05]  /*4830*/  @P5 BRA `(.L_x_1518) ;  /* 0x0000000000445947 */ /* 0x000fea0003800000 */
[----:B------:R-:W1:Y:S01]  /*4840*/  LDCU.64 UR6, c[0x0][0x3f8] ;  /* 0x00007f00ff0677ac */ /* 0x000e620008000a00 */
[----:B0-----:R-:W-:Y:S01]  /*4850*/  MOV R14, R10 ;  /* 0x0000000a000e7202 */ /* 0x001fe20000000f00 */
[C-C-:B------:R-:W-:Y:S01]  /*4860*/  FFMA.FTZ R2, R32.reuse, R58, R33.reuse ;  /* 0x0000003a20027223 */ /* 0x140fe20000010021 */
[----:B------:R-:W-:Y:S01]  /*4870*/  MOV R15, R13 ;  /* 0x0000000d000f7202 */ /* 0x000fe20000000f00 */
[----:B------:R-:W0:Y:S01]  /*4880*/  LDCU.64 UR16, c[0x0][0x380] ;  /* 0x00007000ff1077ac */ /* 0x000e220008000a00 */
[----:B------:R-:W-:Y:S01]  /*4890*/  FFMA.FTZ R3, R32, R59, R33 ;  /* 0x0000003b20037223 */ /* 0x000fe20000010021 */
[----:B------:R-:W-:-:S03]  /*48a0*/  FFMA.FTZ R24, R9, R24, -R2 ;  /* 0x0000001809187223 */ /* 0x000fc60000010802 */
[----:B------:R-:W-:Y:S01]  /*48b0*/  FFMA.FTZ R25, R8, R25, -R3 ;  /* 0x0000001908197223 */ /* 0x000fe20000010803 */
[----:B------:R-:W-:-:S03]  /*48c0*/  FMUL.FTZ R24, R24, UR10 ;  /* 0x0000000a18187c20 */ /* 0x000fc60008410000 */
        /* <DEDUP_REMOVED lines=8> */
.L_x_1518:
[----:B------:R-:W-:Y:S05]  /*4950*/  BSYNC.RECONVERGENT B0 ;  /* 0x0000000000007941 */ /* 0x000fea0003800200 */
.L_x_1517:
[----:B------:R-:W-:Y:S01]  /*4960*/  UISETP.NE.AND UP0, UPT, UR12, URZ, UPT ;  /* 0x000000ff0c00728c */ /* 0x000fe2000bf05270 */
[----:B------:R-:W-:Y:S01]  /*4970*/  FADD.FTZ R54, R54, -UR13 ;  /* 0x8000000d36367e21 */ /* 0x000fe20008010000 */
[----:B------:R-:W-:Y:S01]  /*4980*/  FADD.FTZ R46, R55, -UR13 ;  /* 0x8000000d372e7e21 */ /* 0x000fe20008010000 */
[----:B------:R-:W-:Y:S01]  /*4990*/  FADD.FTZ R40, R52, -UR13 ;  /* 0x8000000d34287e21 */ /* 0x000fe20008010000 */
[----:B------:R-:W-:Y:S01]  /*49a0*/  FADD.FTZ R42, R53, -UR13 ;  /* 0x8000000d352a7e21 */ /* 0x000fe20008010000 */
[----:B------:R-:W-:Y:S01]  /*49b0*/  FADD.FTZ R34, R50, -UR13 ;  /* 0x8000000d32227e21 */ /* 0x000fe20008010000 */
[----:B------:R-:W-:Y:S01]  /*49c0*/  FADD.FTZ R36, R51, -UR13 ;  /* 0x8000000d33247e21 */ /* 0x000fe20008010000 */
[----:B-1----:R-:W-:Y:S01]  /*49d0*/  FADD.FTZ R24, R48, -UR13 ;  /* 0x8000000d30187e21 */ /* 0x002fe20008010000 */
[----:B0-----:R-:W-:Y:S01]  /*49e0*/  FADD.FTZ R28, R49, -UR13 ;  /* 0x8000000d311c7e21 */ /* 0x001fe20008010000 */
        /* <DEDUP_REMOVED lines=12> */
[C-C-:B------:R-:W-:Y:S01]  /*4ab0*/  FFMA.FTZ R56, R32.reuse, R2, R33.reuse ;  /* 0x0000000220387223 */ /* 0x140fe20000010021 */
[----:B------:R-:W-:Y:S01]  /*4ac0*/  ISETP.GE.U32.AND P4, PT, R69, UR14, PT ;  /* 0x0000000e45007c0c */ /* 0x000fe2000bf86070 */
[--C-:B------:R-:W-:Y:S01]  /*4ad0*/  FFMA.FTZ R39, R32, R52, R33.reuse ;  /* 0x0000003420277223 */ /* 0x100fe20000010021 */
        /* <DEDUP_REMOVED lines=33> */
.L_x_1519:
        /* <DEDUP_REMOVED lines=17> */
.L_x_1521:
[----:B------:R-:W-:Y:S05]  /*4e00*/  BSYNC.RECONVERGENT B0 ;  /* 0x0000000000007941 */ /* 0x000fea0003800200 */
.L_x_1520:
        /* <DEDUP_REMOVED lines=19> */
.L_x_1522:
        /* <DEDUP_REMOVED lines=17> */
.L_x_1524:
[----:B------:R-:W-:Y:S05]  /*5050*/  BSYNC.RECONVERGENT B0 ;  /* 0x0000000000007941 */ /* 0x000fea0003800200 */
.L_x_1523:
        /* <DEDUP_REMOVED lines=19> */
.L_x_1525:
        /* <DEDUP_REMOVED lines=17> */
.L_x_1527:
[----:B------:R-:W-:Y:S05]  /*52a0*/  BSYNC.RECONVERGENT B0 ;  /* 0x0000000000007941 */ /* 0x000fea0003800200 */
.L_x_1526:
        /* <DEDUP_REMOVED lines=19> */
.L_x_1528:
        /* <DEDUP_REMOVED lines=17> */
.L_x_1530:
[----:B------:R-:W-:Y:S05]  /*54f0*/  BSYNC.RECONVERGENT B0 ;  /* 0x0000000000007941 */ /* 0x000fea0003800200 */
.L_x_1529:
        /* <DEDUP_REMOVED lines=19> */
.L_x_1531:
        /* <DEDUP_REMOVED lines=10> */
[----:B-1----:R-:W-:Y:S02]  /*56d0*/  IMAD R3, R80, UR6, RZ ;  /* 0x0000000650037c24 */ /* 0x002fe4000f8e02ff */
[----:B------:R-:W-:-:S04]  /*56e0*/  IMAD.WIDE.U32 R10, R74, UR6, R10 ;  /* 0x000000064a0a7c25 */ /* 0x000fc8000f8e000a */
[----:B------:R-:W-:Y:S01]  /*56f0*/  IMAD R3, R74, UR7, R3 ;  /* 0x000000074a037c24 */ /* 0x000fe2000f8e0203 */
[----:B--2---:R-:W-:-:S04]  /*5700*/  LEA R2, P0, R10, UR14, 0x2 ;  /* 0x0000000e0a027c11 */ /* 0x004fc8000f8010ff */
[----:B------:R-:W-:-:S04]  /*5710*/  IADD3 R3, PT, PT, R11, R3, RZ ;  /* 0x000000030b037210 */ /* 0x000fc80007ffe0ff */
[----:B------:R-:W-:-:S05]  /*5720*/  LEA.HI.X R3, R10, UR15, R3, 0x2, P0 ;  /* 0x0000000f0a037c11 */ /* 0x000fca00080f1403 */
[----:B------:R1:W-:Y:S02]  /*5730*/  STG.E.64 desc[UR8][R2.64], R30 ;  /* 0x0000001e02007986 */ /* 0x0003e4000c101b08 */
.L_x_1533:
[----:B------:R-:W-:Y:S05]  /*5740*/  BSYNC.RECONVERGENT B0 ;  /* 0x0000000000007941 */ /* 0x000fea0003800200 */
.L_x_1532:
[----:B------:R-:W-:Y:S02]  /*5750*/  IADD3 R65, PT, PT, R0, R65, RZ ;  /* 0x0000004100417210 */ /* 0x000fe40007ffe0ff */
[----:B------:R-:W-:Y:S02]  /*5760*/  IADD3 R66, PT, PT, R66, 0x1, RZ ;  /* 0x0000000142427810 */ /* 0x000fe40007ffe0ff */
[----:B------:R-:W-:-:S13]  /*5770*/  ISETP.GE.AND P0, PT, R65, UR4, PT ;  /* 0x0000000441007c0c */ /* 0x000fda000bf06270 */
[----:B------:R-:W-:Y:S05]  /*5780*/  @!P0 BRA `(.L_x_1534) ;  /* 0xffffffa800fc8947 */ /* 0x000fea000383ffff */
.L_x_1491:
[----:B------:R-:W2:Y:S01]  /*5790*/  LDC R4, c[0x0][0x370] ;  /* 0x0000dc00ff047b82 */ /* 0x000ea20000000800 */
[----:B------:R-:W-:Y:S01]  /*57a0*/  ISETP.NE.AND P2, PT, R88, RZ, PT ;  /* 0x000000ff5800720c */ /* 0x000fe20003f45270 */
[----:B------:R-:W-:Y:S06]  /*57b0*/  BSSY.RECONVERGENT B0, `(.L_x_1535) ;  /* 0x0000011000007945 */ /* 0x000fec0003800200 */
[----:B------:R-:W3:Y:S08]  /*57c0*/  LDC R7, c[0x0][0x374] ;  /* 0x0000dd00ff077b82 */ /* 0x000ef00000000800 */
[----:B-1----:R-:W1:Y:S01]  /*57d0*/  LDC.64 R2, c[0x0][0x3c8] ;  /* 0x0000f200ff027b82 */ /* 0x002e620000000a00 */
[----:B--2---:R-:W-:-:S02]  /*57e0*/  ISETP.NE.AND P1, PT, R4, 0x1, PT ;  /* 0x000000010400780c */ /* 0x004fc40003f25270 */
[----:B------:R-:W-:Y:S02]  /*57f0*/  IADD3 R6, PT, PT, R4, -0x1, RZ ;  /* 0xffffffff04067810 */ /* 0x000fe40007ffe0ff */
[C---:B---3--:R-:W-:Y:S02]  /*5800*/  IADD3 R5, PT, PT, R7.reuse, -0x1, RZ ;  /* 0xffffffff07057810 */ /* 0x048fe40007ffe0ff */
[----:B------:R-:W-:Y:S02]  /*5810*/  SHF.L.U32 R0, R7, 0x1, RZ ;  /* 0x0000000107007819 */ /* 0x000fe400000006ff */
[----:B------:R-:W-:Y:S02]  /*5820*/  ISETP.NE.AND P0, PT, R76, R5, PT ;  /* 0x000000054c00720c */ /* 0x000fe40003f05270 */
[----:B------:R-:W-:Y:S02]  /*5830*/  SEL R5, R0, RZ, P1 ;  /* 0x000000ff00057207 */ /* 0x000fe40000800000 */
[----:B------:R-:W-:-:S03]  /*5840*/  ISETP.NE.OR P0, PT, R6, UR11, P0 ;  /* 0x0000000b06007c0c */ /* 0x000fc60008705670 */
[----:B-1----:R-:W-:Y:S01]  /*5850*/  IMAD.WIDE.U32 R2, R5, 0x4, R2 ;  /* 0x0000000405027825 */ /* 0x002fe200078e0002 */
[----:B------:R-:W-:Y:S09]  /*5860*/  @P2 BRA `(.L_x_1536) ;  /* 0x0000000000142947 */ /* 0x000ff20003800000 */
[----:B------:R-:W-:Y:S01]  /*5870*/  HFMA2 R5, -RZ, RZ, 0, 5.9604644775390625e-08 ;  /* 0x00000001ff057431 */ /* 0x000fe200000001ff */
[----:B------:R-:W-:Y:S06]  /*5880*/  MEMBAR.ALL.GPU ;  /* 0x0000000000007992 */ /* 0x000fec000000a000 */
[----:B------:R-:W-:-:S00]  /*5890*/  ERRBAR ;  /* 0x00000000000079ab */ /* 0x000fc00000000000 */
[----:B------:R-:W-:Y:S06]  /*58a0*/  CGAERRBAR ;  /* 0x00000000000075ab */ /* 0x000fec0000000000 */
[----:B------:R1:W-:Y:S02]  /*58b0*/  REDG.E.ADD.S32.STRONG.GPU desc[UR8][R2.64], R5 ;  /* 0x000000050200798e */ /* 0x0003e4000c12e308 */
.L_x_1536:
[----:B------:R-:W-:Y:S05]  /*58c0*/  BSYNC.RECONVERGENT B0 ;  /* 0x0000000000007941 */ /* 0x000fea0003800200 */
.L_x_1535:
[----:B------:R-:W-:Y:S05]  /*58d0*/  @P0 EXIT ;  /* 0x000000000000094d */ /* 0x000fea0003800000 */
[----:B------:R-:W-:Y:S05]  /*58e0*/  @P2 BRA `(.L_x_1537) ;  /* 0x0000000000202947 */ /* 0x000fea0003800000 */
[----:B------:R-:W-:-:S05]  /*58f0*/  IMAD R0, R4, R7, RZ ;  /* 0x0000000704007224 */ /* 0x000fca00078e02ff */
[----:B------:R-:W-:-:S13]  /*5900*/  ISETP.NE.AND P0, PT, R0, -0x1, PT ;  /* 0xffffffff0000780c */ /* 0x000fda0003f05270 */
[----:B------:R-:W-:Y:S05]  /*5910*/  @!P0 BRA `(.L_x_1537) ;  /* 0x0000000000148947 */ /* 0x000fea0003800000 */
.L_x_1538:
[----:B-1----:R-:W2:Y:S04]  /*5920*/  LDG.E.STRONG.GPU R5, desc[UR8][R2.64] ;  /* 0x0000000802057981 */ /* 0x002ea8000c1ef900 */
[----:B--2---:R-:W-:Y:S01]  /*5930*/  CCTL.IVALL ;  /* 0x00000000ff00798f */ /* 0x004fe20002000000 */
[----:B------:R-:W-:Y:S05]  /*5940*/  YIELD ;  /* 0x0000000000007946 */ /* 0x000fea0003800000 */
[----:B------:R-:W-:-:S13]  /*5950*/  ISETP.NE.AND P0, PT, R5, R0, PT ;  /* 0x000000000500720c */ /* 0x000fda0003f05270 */
[----:B------:R-:W-:Y:S05]  /*5960*/  @P0 BRA `(.L_x_1538) ;  /* 0xfffffffc00ec0947 */ /* 0x000fea000383ffff */
.L_x_1537:
        /* <DEDUP_REMOVED lines=72> */
.L_x_1541:
        /* <DEDUP_REMOVED lines=31> */
.L_x_1540:
[----:B------:R-:W-:Y:S05]  /*5fe0*/  BSYNC.RECONVERGENT B0 ;  /* 0x0000000000007941 */ /* 0x000fea0003800200 */
.L_x_1539:
        /* <DEDUP_REMOVED lines=10> */
.L_x_1542:
[C---:B------:R-:W-:Y:S02]  /*6090*/  SHF.L.U32 R22, R88.reuse, 0x2, RZ ;  /* 0x0000000258167819 */ /* 0x040fe400000006ff */
[----:B------:R-:W-:Y:S02]  /*60a0*/  SHF.L.U64.HI R24, R88, 0x2, R89 ;  /* 0x0000000258187819 */ /* 0x000fe40000010259 */
[----:B-1----:R-:W-:-:S04]  /*60b0*/  IADD3 R4, P0, PT, R22, UR4, RZ ;  /* 0x0000000416047c10 */ /* 0x002fc8000ff1e0ff */
[----:B----4-:R-:W-:Y:S02]  /*60c0*/  IADD3.X R5, PT, PT, R24, UR5, RZ, P0, !PT ;  /* 0x0000000518057c10 */ /* 0x010fe400087fe4ff */
[C---:B------:R-:W-:Y:S02]  /*60d0*/  IADD3 R6, P0, PT, R4.reuse, R33, RZ ;  /* 0x0000002104067210 */ /* 0x040fe40007f1e0ff */
[C---:B0-----:R-:W-:Y:S01]  /*60e0*/  IADD3 R10, P2, PT, R4.reuse, R37, RZ ;  /* 0x00000025040a7210 */ /* 0x041fe20007f5e0ff */
[----:B------:R0:W4:Y:S01]  /*60f0*/  LDG.E R2, desc[UR8][R4.64] ;  /* 0x0000000804027981 */ /* 0x000122000c1e1900 */
[C---:B------:R-:W-:Y:S02]  /*6100*/  IADD3.X R7, PT, PT, R5.reuse, R31, RZ, P0, !PT ;  /* 0x0000001f05077210 */ /* 0x040fe400007fe4ff */
[----:B------:R-:W-:Y:S02]  /*6110*/  IADD3 R8, P1, PT, R4, R27, RZ ;  /* 0x0000001b04087210 */ /* 0x000fe40007f3e0ff */
        /* <DEDUP_REMOVED lines=12> */
[----:B0-----:R-:W-:Y:S02]  /*61e0*/  IADD3 R4, P0, PT, R16, R33, RZ ;  /* 0x0000002110047210 */ /* 0x001fe40007f1e0ff */
[----:B----4-:R-:W-:-:S02]  /*61f0*/  F2FP.BF16.F32.PACK_AB R19, R7, R2 ;  /* 0x000000020713723e */ /* 0x010fc400000010ff */
[----:B------:R-:W-:-:S04]  /*6200*/  LOP3.LUT R2, R24, 0x3, RZ, 0xc0, !PT ;  /* 0x0000000318027812 */ /* 0x000fc800078ec0ff */
[----:B------:R-:W-:Y:S02]  /*6210*/  IADD3.X R17, PT, PT, R2, UR5, RZ, P1, !PT ;  /* 0x0000000502117c10 */ /* 0x000fe40008ffe4ff */
[----:B-----5:R-:W-:Y:S02]  /*6220*/  F2FP.BF16.F32.PACK_AB R21, R11, R8 ;  /* 0x000000080b15723e */ /* 0x020fe400000010ff */
        /* <DEDUP_REMOVED lines=61> */
.L_x_1543:
        /* <DEDUP_REMOVED lines=16> */
.L_x_4522:


//--------------------- .text._Z35group_norm_nhwc_bwd_one_pass_kernelI11Fp32IOBf16WLi256ELi80ELi640EEv26Group_norm_nhwc_bwd_params --------------------------
	.section	.text._Z35group_norm_nhwc_bwd_one_pass_kernelI11Fp32IOBf16WLi256ELi80ELi640EEv26Group_norm_nhwc_bwd_params,"ax",@progbits
	.align	128
        .global         _Z35group_norm_nhwc_bwd_one_pass_kernelI11Fp32IOBf16WLi256ELi80ELi640EEv26Group_norm_nhwc_bwd_params
        .type           _Z35group_norm_nhwc_bwd_one_pass_kernelI11Fp32IOBf16WLi256ELi80ELi640EEv26Group_norm_nhwc_bwd_params,@function
        .size           _Z35group_norm_nhwc_bwd_one_pass_kernelI11Fp32IOBf16WLi256ELi80ELi640EEv26Group_norm_nhwc_bwd_params,(.L_x_4523 - _Z35group_norm_nhwc_bwd_one_pass_kernelI11Fp32IOBf16WLi256ELi80ELi640EEv26Group_norm_nhwc_bwd_params)
        .other          _Z35group_norm_nhwc_bwd_one_pass_kernelI11Fp32IOBf16WLi256ELi80ELi640EEv26Group_norm_nhwc_bwd_params,@"STO_CUDA_ENTRY STV_DEFAULT"
_Z35group_norm_nhwc_bwd_one_pass_kernelI11Fp32IOBf16WLi256ELi80ELi640EEv26Group_norm_nhwc_bwd_params:
.text._Z35group_norm_nhwc_bwd_one_pass_kernelI11Fp32IOBf16WLi256ELi80ELi640EEv26Group_norm_nhwc_bwd_params:
        /* <DEDUP_REMOVED lines=20> */
.L_x_1611:
[----:B0-----:R-:W0:Y:S01]  /*0140*/  LDC R6, c[0x0][0x410] ;  /* 0x00010400ff067b82 */ /* 0x001e220000000800 */
[----:B-1----:R-:W1:Y:S01]  /*0150*/  LDCU.128 UR16, c[0x0][0x400] ;  /* 0x00008000ff1077ac */ /* 0x002e620008000c00 */
[----:B------:R-:W-:-:S06]  /*0160*/  ISETP.LE.AND P1, PT, RZ, UR5, PT ;  /* 0x00000005ff007c0c */ /* 0x000fcc000bf23270 */
[----:B------:R-:W2:Y:S08]  /*0170*/  S2UR UR8, SR_CTAID.X ;  /* 0x00000000000879c3 */ /* 0x000eb00000002500 */
[----:B------:R-:W2:Y:S01]  /*0180*/  LDC R19, c[0x0][0x41c] ;  /* 0x00010700ff137b82 */ /* 0x000ea20000000800 */
[----:B------:R-:W-:Y:S02]  /*0190*/  CS2R R72, SRZ ;  /* 0x0000000000487805 */ /* 0x000fe4000001ff00 */
[----:B------:R-:W-:-:S02]  /*01a0*/  CS2R R70, SRZ ;  /* 0x0000000000467805 */ /* 0x000fc4000001ff00 */
[----:B------:R-:W-:Y:S02]  /*01b0*/  CS2R R74, SRZ ;  /* 0x00000000004a7805 */ /* 0x000fe4000001ff00 */
[----:B------:R-:W-:Y:S02]  /*01c0*/  CS2R R76, SRZ ;  /* 0x00000000004c7805 */ /* 0x000fe4000001ff00 */
[----:B------:R-:W-:Y:S02]  /*01d0*/  CS2R R68, SRZ ;  /* 0x0000000000447805 */ /* 0x000fe4000001ff00 */
[----:B------:R-:W-:Y:S02]  /*01e0*/  CS2R R66, SRZ ;  /* 0x0000000000427805 */ /* 0x000fe4000001ff00 */
[----:B------:R-:W-:Y:S02]  /*01f0*/  CS2R R64, SRZ ;  /* 0x0000000000407805 */ /* 0x000fe4000001ff00 */
[----:B0-----:R-:W-:-:S02]  /*0200*/  IABS R5, R6 ;  /* 0x0000000600057213 */ /* 0x001fc40000000000 */
[----:B------:R-:W-:Y:S02]  /*0210*/  CS2R R62, SRZ ;  /* 0x00000000003e7805 */ /* 0x000fe4000001ff00 */
[----:B------:R-:W-:Y:S02]  /*0220*/  CS2R R60, SRZ ;  /* 0x00000000003c7805 */ /* 0x000fe4000001ff00 */
[----:B------:R-:W-:Y:S01]  /*0230*/  CS2R R58, SRZ ;  /* 0x00000000003a7805 */ /* 0x000fe2000001ff00 */
[----:B------:R-:W0:Y:S01]  /*0240*/  I2F.RP R0, R5 ;  /* 0x0000000500007306 */ /* 0x000e220000209400 */
[----:B------:R-:W-:Y:S02]  /*0250*/  CS2R R56, SRZ ;  /* 0x0000000000387805 */ /* 0x000fe4000001ff00 */
[----:B------:R-:W-:Y:S01]  /*0260*/  CS2R R54, SRZ ;  /* 0x0000000000367805 */ /* 0x000fe2000001ff00 */
[----:B------:R-:W3:Y:S01]  /*0270*/  LDCU.64 UR6, c[0x0][0x3b8] ;  /* 0x00007700ff0677ac */ /* 0x000ee20008000a00 */
[----:B------:R-:W4:Y:S01]  /*0280*/  LDCU.U8 UR9, c[0x0][0x414] ;  /* 0x00008280ff0977ac */ /* 0x000f220008000000 */
[----:B--2---:R-:W-:-:S02]  /*0290*/  IMAD R19, R19, UR8, R86 ;  /* 0x0000000813137c24 */ /* 0x004fc4000f8e0256 */
[----:B0-----:R-:W0:Y:S03]  /*02a0*/  MUFU.RCP R0, R0 ;  /* 0x0000000000007308 */ /* 0x001e260000001000 */
[C---:B-1----:R-:W-:Y:S02]  /*02b0*/  ISETP.GE.U32.AND P3, PT, R19.reuse, UR16, PT ;  /* 0x0000001013007c0c */ /* 0x042fe4000bf66070 */
[----:B------:R-:W-:Y:S02]  /*02c0*/  SHF.R.S32.HI R9, RZ, 0x1f, R19 ;  /* 0x0000001fff097819 */ /* 0x000fe40000011413 */
[----:B------:R-:W-:Y:S02]  /*02d0*/  IADD3 R25, PT, PT, R19, 0x20, RZ ;  /* 0x0000002013197810 */ /* 0x000fe40007ffe0ff */
[----:B------:R-:W-:Y:S02]  /*02e0*/  ISETP.GE.AND.EX P3, PT, R9, UR17, PT, P3 ;  /* 0x0000001109007c0c */ /* 0x000fe4000bf66330 */
[----:B------:R-:W-:-:S02]  /*02f0*/  IADD3 R23, PT, PT, R19, 0x10, RZ ;  /* 0x0000001013177810 */ /* 0x000fc40007ffe0ff */
[----:B------:R-:W-:Y:S02]  /*0300*/  SHF.R.S32.HI R21, RZ, 0x1f, R25 ;  /* 0x0000001fff157819 */ /* 0x000fe40000011419 */
[----:B------:R-:W-:Y:S02]  /*0310*/  SHF.R.S32.HI R15, RZ, 0x1f, R23 ;  /* 0x0000001fff0f7819 */ /* 0x000fe40000011417 */
[C---:B------:R-:W-:Y:S02]  /*0320*/  IADD3 R27, PT, PT, R19.reuse, 0x30, RZ ;  /* 0x00000030131b7810 */ /* 0x040fe40007ffe0ff */
[----:B0-----:R-:W-:Y:S02]  /*0330*/  IADD3 R2, PT, PT, R0, 0xffffffe, RZ ;  /* 0x0ffffffe00027810 */ /* 0x001fe40007ffe0ff */
[----:B------:R-:W-:Y:S01]  /*0340*/  SHF.R.S32.HI R31, RZ, 0x1f, R27 ;  /* 0x0000001fff1f7819 */ /* 0x000fe2000001141b */
[----:B------:R-:W0:Y:S01]  /*0350*/  @!P3 LDC.64 R16, c[0x0][0x3f8] ;  /* 0x0000fe00ff10bb82 */ /* 0x000e220000000a00 */
[----:B------:R1:W2:Y:S01]  /*0360*/  F2I.FTZ.U32.TRUNC.NTZ R3, R2 ;  /* 0x0000000200037305 */ /* 0x0002a2000021f000 */
[----:B------:R-:W-:-:S04]  /*0370*/  IADD3 R29, PT, PT, R19, 0x40, RZ ;  /* 0x00000040131d7810 */ /* 0x000fc80007ffe0ff */
[----:B------:R-:W-:Y:S01]  /*0380*/  SHF.R.S32.HI R33, RZ, 0x1f, R29 ;  /* 0x0000001fff217819 */ /* 0x000fe2000001141d */
[----:B-1----:R-:W-:Y:S01]  /*0390*/  HFMA2 R2, -RZ, RZ, 0, 0 ;  /* 0x00000000ff027431 */ /* 0x002fe200000001ff */
[----:B--2---:R-:W-:-:S05]  /*03a0*/  IADD3 R4, PT, PT, RZ, -R3, RZ ;  /* 0x80000003ff047210 */ /* 0x004fca0007ffe0ff */
[----:B------:R-:W-:Y:S01]  /*03b0*/  IMAD R7, R4, R5, RZ ;  /* 0x0000000504077224 */ /* 0x000fe200078e02ff */
[----:B------:R-:W-:-:S03]  /*03c0*/  IABS R4, UR5 ;  /* 0x0000000500047c13 */ /* 0x000fc60008000000 */
[----:B------:R-:W-:Y:S01]  /*03d0*/  IMAD.HI.U32 R3, R3, R7, R2 ;  /* 0x0000000703037227 */ /* 0x000fe200078e0002 */
[----:B------:R-:W-:-:S04]  /*03e0*/  LOP3.LUT R2, R6, UR5, RZ, 0x3c, !PT ;  /* 0x0000000506027c12 */ /* 0x000fc8000f8e3cff */
        /* <DEDUP_REMOVED lines=15> */
[----:B------:R-:W-:Y:S02]  /*04e0*/  @P5 IADD3 R3, PT, PT, R3, 0x1, RZ ;  /* 0x0000000103035810 */ /* 0x000fe40007ffe0ff */
[----:B------:R-:W-:-:S02]  /*04f0*/  ISETP.GE.U32.AND P1, PT, R25, UR16, PT ;  /* 0x0000001019007c0c */ /* 0x000fc4000bf26070 */
[----:B------:R-:W-:Y:S02]  /*0500*/  SEL R80, R5, R0, !P0 ;  /* 0x0000000005507207 */ /* 0x000fe40004000000 */
[----:B------:R-:W-:Y:S02]  /*0510*/  @!P2 IADD3 R3, PT, PT, -R3, RZ, RZ ;  /* 0x000000ff0303a210 */ /* 0x000fe40007ffe1ff */
[----:B------:R-:W-:Y:S01]  /*0520*/  ISETP.GE.AND.EX P1, PT, R21, UR17, PT, P1 ;  /* 0x0000001115007c0c */ /* 0x000fe2000bf26310 */
[----:B------:R-:W-:Y:S01]  /*0530*/  IMAD R0, R80, 0x50, RZ ;  /* 0x0000005050007824 */ /* 0x000fe200078e02ff */
[----:B------:R-:W-:Y:S02]  /*0540*/  ISETP.GE.AND.EX P4, PT, R15, UR17, PT, P4 ;  /* 0x000000110f007c0c */ /* 0x000fe4000bf86340 */
[----:B------:R-:W-:Y:S02]  /*0550*/  SEL R7, R5, R3, !P0 ;  /* 0x0000000305077207 */ /* 0x000fe40004000000 */
[----:B------:R-:W-:Y:S01]  /*0560*/  IADD3 R90, P0, PT, R0, R83, RZ ;  /* 0x00000053005a7210 */ /* 0x000fe20007f1e0ff */
[----:B------:R-:W1:Y:S01]  /*0570*/  @!P3 LDC.64 R4, c[0x0][0x3a0] ;  /* 0x0000e800ff04bb82 */ /* 0x000e620000000a00 */
[----:B------:R-:W-:-:S02]  /*0580*/  SHF.R.S32.HI R2, RZ, 0x1f, R7 ;  /* 0x0000001fff027819 */ /* 0x000fc40000011407 */
[----:B------:R-:W-:Y:S02]  /*0590*/  LEA.HI.X.SX32 R91, R0, RZ, 0x1, P0 ;  /* 0x000000ff005b7211 */ /* 0x000fe400000f0eff */
[----:B------:R-:W-:Y:S01]  /*05a0*/  ISETP.GE.U32.AND P2, PT, R27, UR16, PT ;  /* 0x000000101b007c0c */ /* 0x000fe2000bf46070 */
[----:B------:R-:W-:Y:S01]  /*05b0*/  IMAD R0, R2, UR18, RZ ;  /* 0x0000001202007c24 */ /* 0x000fe2000f8e02ff */
[----:B------:R-:W-:Y:S01]  /*05c0*/  ISETP.GE.U32.AND P0, PT, R29, UR16, PT ;  /* 0x000000101d007c0c */ /* 0x000fe2000bf06070 */
[----:B------:R-:W2:Y:S01]  /*05d0*/  @!P1 LDC.64 R36, c[0x0][0x3f8] ;  /* 0x0000fe00ff249b82 */ /* 0x000ea20000000a00 */
[----:B------:R-:W-:Y:S01]  /*05e0*/  IMAD.WIDE.U32 R90, R7, UR18, R90 ;  /* 0x00000012075a7c25 */ /* 0x000fe2000f8e005a */
[----:B------:R-:W-:Y:S02]  /*05f0*/  ISETP.GE.AND.EX P2, PT, R31, UR17, PT, P2 ;  /* 0x000000111f007c0c */ /* 0x000fe4000bf46320 */
[----:B------:R-:W-:Y:S01]  /*0600*/  ISETP.GE.AND.EX P0, PT, R33, UR17, PT, P0 ;  /* 0x0000001121007c0c */ /* 0x000fe2000bf06300 */
[----:B------:R-:W-:Y:S01]  /*0610*/  IMAD R93, R7, UR19, R0 ;  /* 0x00000013075d7c24 */ /* 0x000fe2000f8e0200 */
[----:B------:R-:W-:Y:S01]  /*0620*/  @!P3 MOV R92, R90 ;  /* 0x0000005a005cb202 */ /* 0x000fe20000000f00 */
[----:B0-----:R-:W-:Y:S01]  /*0630*/  @!P3 IMAD R0, R9, R16, RZ ;  /* 0x000000100900b224 */ /* 0x001fe200078e02ff */
[----:B------:R-:W0:Y:S01]  /*0640*/  @!P4 LDC.64 R34, c[0x0][0x3f8] ;  /* 0x0000fe00ff22cb82 */ /* 0x000e220000000a00 */
[----:B------:R-:W-:-:S02]  /*0650*/  @!P4 MOV R20, R90 ;  /* 0x0000005a0014c202 */ /* 0x000fc40000000f00 */
[----:B------:R-:W-:Y:S01]  /*0660*/  IADD3 R93, PT, PT, R91, R93, RZ ;  /* 0x0000005d5b5d7210 */ /* 0x000fe20007ffe0ff */
[----:B------:R-:W-:Y:S01]  /*0670*/  @!P3 IMAD R17, R19, R17, R0 ;  /* 0x000000111311b224 */ /* 0x000fe200078e0200 */
[----:B------:R-:W-:-:S03]  /*0680*/  @!P1 MOV R22, R90 ;  /* 0x0000005a00169202 */ /* 0x000fc60000000f00 */
[----:B------:R-:W3:Y:S01]  /*0690*/  @!P3 LDC.64 R2, c[0x0][0x398] ;  /* 0x0000e600ff02bb82 */ /* 0x000ee20000000a00 */
[----:B------:R-:W-:-:S05]  /*06a0*/  @!P3 IMAD.WIDE.U32 R12, R19, R16, R92 ;  /* 0x00000010130cb225 */ /* 0x000fca00078e005c */
[----:B------:R-:W-:Y:S02]  /*06b0*/  @!P3 IADD3 R17, PT, PT, R13, R17, RZ ;  /* 0x000000110d11b210 */ /* 0x000fe40007ffe0ff */
[----:B------:R-:W4:Y:S01]  /*06c0*/  @!P2 LDC.64 R10, c[0x0][0x3f8] ;  /* 0x0000fe00ff0aab82 */ /* 0x000f220000000a00 */
[C---:B------:R-:W-:Y:S02]  /*06d0*/  @!P3 SHF.L.U32 R13, R12.reuse, 0x2, RZ ;  /* 0x000000020c0db819 */ /* 0x040fe400000006ff */
[----:B------:R-:W-:Y:S01]  /*06e0*/  @!P3 SHF.L.U64.HI R0, R12, 0x2, R17 ;  /* 0x000000020c00b819 */ /* 0x000fe20000010211 */
[----:B--2---:R-:W-:Y:S01]  /*06f0*/  @!P1 IMAD R12, R21, R36, RZ ;  /* 0x00000024150c9224 */ /* 0x004fe200078e02ff */
[----:B------:R-:W-:Y:S02]  /*0700*/  @!P4 MOV R21, R93 ;  /* 0x0000005d0015c202 */ /* 0x000fe40000000f00 */
[----:B-1----:R-:W-:Y:S01]  /*0710*/  @!P3 IADD3 R4, P5, PT, R13, R4, RZ ;  /* 0x000000040d04b210 */ /* 0x002fe20007fbe0ff */
[----:B------:R-:W1:Y:S01]  /*0720*/  @!P4 LDC.64 R8, c[0x0][0x3a0] ;  /* 0x0000e800ff08cb82 */ /* 0x000e620000000a00 */
[----:B0-----:R-:W-:-:S02]  /*0730*/  @!P4 IMAD R14, R15, R34, RZ ;  /* 0x000000220f0ec224 */ /* 0x001fc400078e02ff */
[----:B------:R-:W-:Y:S01]  /*0740*/  @!P4 IMAD.WIDE.U32 R20, R23, R34, R20 ;  /* 0x000000221714c225 */ /* 0x000fe200078e0014 */
[----:B------:R-:W-:-:S03]  /*0750*/  @!P3 IADD3.X R5, PT, PT, R0, R5, RZ, P5, !PT ;  /* 0x000000050005b210 */ /* 0x000fc60002ffe4ff */
[----:B------:R-:W-:Y:S01]  /*0760*/  @!P4 IMAD R35, R23, R35, R14 ;  /* 0x000000231723c224 */ /* 0x000fe200078e020e */
[----:B------:R-:W0:Y:S01]  /*0770*/  @!P4 LDC.64 R6, c[0x0][0x398] ;  /* 0x0000e600ff06cb82 */ /* 0x000e220000000a00 */
[----:B------:R-:W-:Y:S01]  /*0780*/  @!P1 MOV R23, R93 ;  /* 0x0000005d00179202 */ /* 0x000fe20000000f00 */
[----:B------:R-:W-:Y:S01]  /*0790*/  @!P1 IMAD R37, R25, R37, R12 ;  /* 0x0000002519259224 */ /* 0x000fe200078e020c */
[----:B---3--:R-:W-:Y:S01]  /*07a0*/  @!P3 IADD3 R2, P6, PT, R13, R2, RZ ;  /* 0x000000020d02b210 */ /* 0x008fe20007fde0ff */
[----:B------:R-:W5:Y:S01]  /*07b0*/  @!P3 LDG.E.64 R76, desc[UR12][R4.64] ;  /* 0x0000000c044cb981 */ /* 0x000f62000c1e1b00 */
[----:B------:R-:W-:Y:S01]  /*07c0*/  @!P4 IADD3 R21, PT, PT, R21, R35, RZ ;  /* 0x000000231515c210 */ /* 0x000fe20007ffe0ff */
[----:B------:R-:W-:Y:S01]  /*07d0*/  @!P1 IMAD.WIDE.U32 R22, R25, R36, R22 ;  /* 0x0000002419169225 */ /* 0x000fe200078e0016 */
[----:B------:R-:W-:Y:S01]  /*07e0*/  @!P3 IADD3.X R3, PT, PT, R0, R3, RZ, P6, !PT ;  /* 0x000000030003b210 */ /* 0x000fe200037fe4ff */
[----:B------:R-:W2:Y:S01]  /*07f0*/  @!P1 LDC.64 R14, c[0x0][0x398] ;  /* 0x0000e600ff0e9b82 */ /* 0x000ea20000000a00 */
[----:B------:R-:W-:Y:S01]  /*0800*/  @!P4 SHF.L.U64.HI R0, R20, 0x2, R21 ;  /* 0x000000021400c819 */ /* 0x000fe20000010215 */
[----:B----4-:R-:W-:Y:S01]  /*0810*/  @!P2 IMAD R18, R31, R10, RZ ;  /* 0x0000000a1f12a224 */ /* 0x010fe200078e02ff */
[----:B------:R-:W-:Y:S01]  /*0820*/  @!P1 IADD3 R21, PT, PT, R23, R37, RZ ;  /* 0x0000002517159210 */ /* 0x000fe20007ffe0ff */
[----:B------:R3:W5:Y:S01]  /*0830*/  @!P3 LDG.E.64 R74, desc[UR12][R2.64] ;  /* 0x0000000c024ab981 */ /* 0x000762000c1e1b00 */
[----:B------:R-:W-:-:S02]  /*0840*/  @!P1 SHF.L.U32 R23, R22, 0x2, RZ ;  /* 0x0000000216179819 */ /* 0x000fc400000006ff */
[----:B------:R-:W-:Y:S01]  /*0850*/  @!P4 SHF.L.U32 R25, R20, 0x2, RZ ;  /* 0x000000021419c819 */ /* 0x000fe200000006ff */
[----:B------:R-:W4:Y:S01]  /*0860*/  @!P0 LDC.64 R12, c[0x0][0x3f8] ;  /* 0x0000fe00ff0c8b82 */ /* 0x000f220000000a00 */
[----:B------:R-:W-:Y:S02]  /*0870*/  @!P1 SHF.L.U64.HI R22, R22, 0x2, R21 ;  /* 0x0000000216169819 */ /* 0x000fe40000010215 */
[----:B------:R-:W-:Y:S02]  /*0880*/  @!P2 MOV R20, R90 ;  /* 0x0000005a0014a202 */ /* 0x000fe40000000f00 */
[----:B------:R-:W-:Y:S02]  /*0890*/  @!P2 MOV R21, R93 ;  /* 0x0000005d0015a202 */ /* 0x000fe40000000f00 */
[C---:B-1----:R-:W-:Y:S01]  /*08a0*/  @!P4 IADD3 R8, P6, PT, R25.reuse, R8, RZ ;  /* 0x000000081908c210 */ /* 0x042fe20007fde0ff */
[----:B------:R-:W1:Y:S01]  /*08b0*/  @!P1 LDC.64 R16, c[0x0][0x3a0] ;  /* 0x0000e800ff109b82 */ /* 0x000e620000000a00 */
[----:B0-----:R-:W-:Y:S01]  /*08c0*/  @!P4 IADD3 R6, P5, PT, R25, R6, RZ ;  /* 0x000000061906c210 */ /* 0x001fe20007fbe0ff */
[C---:B------:R-:W-:Y:S01]  /*08d0*/  @!P2 IMAD R25, R27.reuse, R11, R18 ;  /* 0x0000000b1b19a224 */ /* 0x040fe200078e0212 */
[C---:B------:R-:W-:Y:S01]  /*08e0*/  @!P4 IADD3.X R9, PT, PT, R0.reuse, R9, RZ, P6, !PT ;  /* 0x000000090009c210 */ /* 0x040fe200037fe4ff */
[----:B------:R-:W-:Y:S01]  /*08f0*/  @!P2 IMAD.WIDE.U32 R10, R27, R10, R20 ;  /* 0x0000000a1b0aa225 */ /* 0x000fe200078e0014 */
[----:B------:R-:W-:-:S02]  /*0900*/  @!P4 IADD3.X R7, PT, PT, R0, R7, RZ, P5, !PT ;  /* 0x000000070007c210 */ /* 0x000fc40002ffe4ff */
[----:B------:R-:W-:Y:S01]  /*0910*/  @!P0 MOV R20, R90 ;  /* 0x0000005a00148202 */ /* 0x000fe20000000f00 */
[----:B------:R-:W0:Y:S01]  /*0920*/  @!P2 LDC.64 R34, c[0x0][0x3a0] ;  /* 0x0000e800ff22ab82 */ /* 0x000e220000000a00 */
[----:B------:R-:W-:Y:S01]  /*0930*/  @!P2 IADD3 R21, PT, PT, R11, R25, RZ ;  /* 0x000000190b15a210 */ /* 0x000fe20007ffe0ff */
[----:B------:R-:W5:Y:S01]  /*0940*/  @!P4 LDG.E.64 R72, desc[UR12][R8.64] ;  /* 0x0000000c0848c981 */ /* 0x000f62000c1e1b00 */
[----:B--2---:R-:W-:Y:S02]  /*0950*/  @!P1 IADD3 R14, P5, PT, R23, R14, RZ ;  /* 0x0000000e170e9210 */ /* 0x004fe40007fbe0ff */
[----:B------:R-:W-:Y:S01]  /*0960*/  @!P2 SHF.L.U64.HI R0, R10, 0x2, R21 ;  /* 0x000000020a00a819 */ /* 0x000fe20000010215 */
[----:B------:R2:W5:Y:S01]  /*0970*/  @!P4 LDG.E.64 R70, desc[UR12][R6.64] ;  /* 0x0000000c0646c981 */ /* 0x000562000c1e1b00 */
[----:B------:R-:W-:Y:S01]  /*0980*/  @!P0 MOV R21, R93 ;  /* 0x0000005d00158202 */ /* 0x000fe20000000f00 */
[-C--:B----4-:R-:W-:Y:S01]  /*0990*/  @!P0 IMAD R18, R33, R12.reuse, RZ ;  /* 0x0000000c21128224 */ /* 0x090fe200078e02ff */
[----:B------:R-:W-:Y:S01]  /*09a0*/  IADD3 R25, PT, PT, R19, 0x50, RZ ;  /* 0x0000005013197810 */ /* 0x000fe20007ffe0ff */
[----:B------:R-:W4:Y:S01]  /*09b0*/  @!P2 LDC.64 R36, c[0x0][0x398] ;  /* 0x0000e600ff24ab82 */ /* 0x000f220000000a00 */
[----:B------:R-:W-:Y:S01]  /*09c0*/  @!P1 IADD3.X R15, PT, PT, R22, R15, RZ, P5, !PT ;  /* 0x0000000f160f9210 */ /* 0x000fe20002ffe4ff */
[----:B------:R-:W-:Y:S01]  /*09d0*/  @!P0 IMAD R13, R29, R13, R18 ;  /* 0x0000000d1d0d8224 */ /* 0x000fe200078e0212 */
[----:B------:R-:W-:Y:S01]  /*09e0*/  ISETP.GE.U32.AND P5, PT, R25, UR16, PT ;  /* 0x0000001019007c0c */ /* 0x000fe2000bfa6070 */
[----:B------:R-:W-:Y:S01]  /*09f0*/  @!P0 IMAD.WIDE.U32 R20, R29, R12, R20 ;  /* 0x0000000c1d148225 */ /* 0x000fe200078e0014 */
[----:B------:R-:W-:Y:S01]  /*0a00*/  SHF.R.S32.HI R29, RZ, 0x1f, R25 ;  /* 0x0000001fff1d7819 */ /* 0x000fe20000011419 */
[----:B------:R4:W5:Y:S01]  /*0a10*/  @!P1 LDG.E.64 R66, desc[UR12][R14.64] ;  /* 0x0000000c0e429981 */ /* 0x000962000c1e1b00 */
[----:B------:R-:W-:Y:S01]  /*0a20*/  IADD3 R27, PT, PT, R19, 0x60, RZ ;  /* 0x00000060131b7810 */ /* 0x000fe20007ffe0ff */
[----:B------:R-:W4:Y:S01]  /*0a30*/  @!P0 LDC.64 R38, c[0x0][0x3a0] ;  /* 0x0000e800ff268b82 */ /* 0x000f220000000a00 */
[----:B------:R-:W-:-:S02]  /*0a40*/  ISETP.GE.AND.EX P5, PT, R29, UR17, PT, P5 ;  /* 0x000000111d007c0c */ /* 0x000fc4000bfa6350 */
[----:B------:R-:W-:Y:S02]  /*0a50*/  ISETP.GE.U32.AND P4, PT, R27, UR16, PT ;  /* 0x000000101b007c0c */ /* 0x000fe4000bf86070 */
[----:B------:R-:W-:Y:S02]  /*0a60*/  SHF.R.S32.HI R31, RZ, 0x1f, R27 ;  /* 0x0000001fff1f7819 */ /* 0x000fe4000001141b */
[----:B-1----:R-:W-:Y:S01]  /*0a70*/  @!P1 IADD3 R16, P6, PT, R23, R16, RZ ;  /* 0x0000001017109210 */ /* 0x002fe20007fde0ff */
[----:B---3--:R-:W1:Y:S01]  /*0a80*/  @!P0 LDC.64 R2, c[0x0][0x398] ;  /* 0x0000e600ff028b82 */ /* 0x008e620000000a00 */
[----:B------:R-:W-:Y:S02]  /*0a90*/  ISETP.GE.AND.EX P4, PT, R31, UR17, PT, P4 ;  /* 0x000000111f007c0c */ /* 0x000fe4000bf86340 */
[----:B------:R-:W-:Y:S02]  /*0aa0*/  IADD3 R18, PT, PT, R19, 0x70, RZ ;  /* 0x0000007013127810 */ /* 0x000fe40007ffe0ff */
[----:B------:R-:W-:-:S02]  /*0ab0*/  @!P1 IADD3.X R17, PT, PT, R22, R17, RZ, P6, !PT ;  /* 0x0000001116119210 */ /* 0x000fc400037fe4ff */
[----:B------:R-:W-:Y:S01]  /*0ac0*/  @!P2 SHF.L.U32 R11, R10, 0x2, RZ ;  /* 0x000000020a0ba819 */ /* 0x000fe200000006ff */
[----:B------:R-:W3:Y:S01]  /*0ad0*/  @!P5 LDC.64 R40, c[0x0][0x3f8] ;  /* 0x0000fe00ff28db82 */ /* 0x000ee20000000a00 */
[----:B------:R-:W-:Y:S01]  /*0ae0*/  ISETP.GE.U32.AND P3, PT, R18, UR16, PT ;  /* 0x0000001012007c0c */ /* 0x000fe2000bf66070 */
[----:B------:R1:W5:Y:S01]  /*0af0*/  @!P1 LDG.E.64 R68, desc[UR12][R16.64] ;  /* 0x0000000c10449981 */ /* 0x000362000c1e1b00 */
[----:B------:R-:W-:-:S05]  /*0b00*/  SHF.R.S32.HI R33, RZ, 0x1f, R18 ;  /* 0x0000001fff217819 */ /* 0x000fca0000011412 */
[----:B------:R-:W1:Y:S01]  /*0b10*/  @!P4 LDC.64 R22, c[0x0][0x3f8] ;  /* 0x0000fe00ff16cb82 */ /* 0x000e620000000a00 */
[----:B0-----:R-:W-:Y:S02]  /*0b20*/  @!P2 IADD3 R10, P1, PT, R11, R34, RZ ;  /* 0x000000220b0aa210 */ /* 0x001fe40007f3e0ff */
[----:B--2---:R-:W-:Y:S02]  /*0b30*/  @!P0 IADD3 R7, PT, PT, R21, R13, RZ ;  /* 0x0000000d15078210 */ /* 0x004fe40007ffe0ff */
[----:B----4-:R-:W-:Y:S02]  /*0b40*/  @!P2 IADD3 R12, P6, PT, R11, R36, RZ ;  /* 0x000000240b0ca210 */ /* 0x010fe40007fde0ff */
[----:B------:R-:W-:Y:S01]  /*0b50*/  ISETP.GE.AND.EX P3, PT, R33, UR17, PT, P3 ;  /* 0x0000001121007c0c */ /* 0x000fe2000bf66330 */
[----:B------:R-:W0:Y:S01]  /*0b60*/  @!P5 LDC.64 R8, c[0x0][0x398] ;  /* 0x0000e600ff08db82 */ /* 0x000e220000000a00 */
[C---:B------:R-:W-:Y:S02]  /*0b70*/  @!P0 SHF.L.U32 R5, R20.reuse, 0x2, RZ ;  /* 0x0000000214058819 */ /* 0x040fe400000006ff */
[----:B------:R-:W-:-:S02]  /*0b80*/  @!P0 SHF.L.U64.HI R24, R20, 0x2, R7 ;  /* 0x0000000214188819 */ /* 0x000fc40000010207 */
[C---:B------:R-:W-:Y:S02]  /*0b90*/  @!P2 IADD3.X R11, PT, PT, R0.reuse, R35, RZ, P1, !PT ;  /* 0x00000023000ba210 */ /* 0x040fe40000ffe4ff */
[----:B------:R-:W-:Y:S01]  /*0ba0*/  @!P0 IADD3 R4, P1, PT, R5, R38, RZ ;  /* 0x0000002605048210 */ /* 0x000fe20007f3e0ff */
[----:B------:R-:W2:Y:S01]  /*0bb0*/  @!P5 LDC.64 R20, c[0x0][0x3a0] ;  /* 0x0000e800ff14db82 */ /* 0x000ea20000000a00 */
[----:B------:R-:W-:Y:S01]  /*0bc0*/  @!P2 IADD3.X R13, PT, PT, R0, R37, RZ, P6, !PT ;  /* 0x00000025000da210 */ /* 0x000fe200037fe4ff */
[----:B---3--:R-:W-:Y:S01]  /*0bd0*/  @!P5 IMAD R6, R29, R40, RZ ;  /* 0x000000281d06d224 */ /* 0x008fe200078e02ff */
[----:B------:R-:W-:Y:S01]  /*0be0*/  IADD3 R0, PT, PT, R19, 0x80, RZ ;  /* 0x0000008013007810 */ /* 0x000fe20007ffe0ff */
[----:B------:R-:W5:Y:S01]  /*0bf0*/  @!P2 LDG.E.64 R64, desc[UR12][R10.64] ;  /* 0x0000000c0a40a981 */ /* 0x000f62000c1e1b00 */
[----:B-1----:R-:W-:Y:S02]  /*0c00*/  @!P0 IADD3 R2, P6, PT, R5, R2, RZ ;  /* 0x0000000205028210 */ /* 0x002fe40007fde0ff */
[----:B------:R-:W-:Y:S01]  /*0c10*/  @!P0 IADD3.X R5, PT, PT, R24, R39, RZ, P1, !PT ;  /* 0x0000002718058210 */ /* 0x000fe20000ffe4ff */
[----:B------:R-:W1:Y:S01]  /*0c20*/  @!P3 LDC.64 R14, c[0x0][0x3f8] ;  /* 0x0000fe00ff0ebb82 */ /* 0x000e620000000a00 */
[----:B------:R-:W-:-:S02]  /*0c30*/  ISETP.GE.U32.AND P1, PT, R0, UR16, PT ;  /* 0x0000001000007c0c */ /* 0x000fc4000bf26070 */
[----:B------:R-:W-:Y:S02]  /*0c40*/  @!P5 MOV R16, R90 ;  /* 0x0000005a0010d202 */ /* 0x000fe40000000f00 */
[----:B------:R-:W-:Y:S01]  /*0c50*/  @!P5 MOV R17, R93 ;  /* 0x0000005d0011d202 */ /* 0x000fe20000000f00 */
[----:B------:R-:W-:Y:S01]  /*0c60*/  @!P5 IMAD R35, R25, R41, R6 ;  /* 0x000000291923d224 */ /* 0x000fe200078e0206 */
[----:B------:R-:W-:Y:S01]  /*0c70*/  SHF.R.S32.HI R29, RZ, 0x1f, R0 ;  /* 0x0000001fff1d7819 */ /* 0x000fe20000011400 */
[----:B------:R-:W-:Y:S01]  /*0c80*/  @!P4 IMAD R26, R31, R22, RZ ;  /* 0x000000161f1ac224 */ /* 0x000fe200078e02ff */
[----:B------:R-:W-:Y:S01]  /*0c90*/  @!P4 MOV R30, R90 ;  /* 0x0000005a001ec202 */ /* 0x000fe20000000f00 */
[----:B------:R-:W-:Y:S01]  /*0ca0*/  @!P5 IMAD.WIDE.U32 R16, R25, R40, R16 ;  /* 0x000000281910d225 */ /* 0x000fe200078e0010 */
[----:B------:R-:W-:Y:S01]  /*0cb0*/  ISETP.GE.AND.EX P1, PT, R29, UR17, PT, P1 ;  /* 0x000000111d007c0c */ /* 0x000fe2000bf26310 */
[----:B------:R-:W3:Y:S01]  /*0cc0*/  @!P4 LDC.64 R6, c[0x0][0x3a0] ;  /* 0x0000e800ff06cb82 */ /* 0x000ee20000000a00 */
[----:B------:R-:W-:Y:S01]  /*0cd0*/  @!P4 MOV R31, R93 ;  /* 0x0000005d001fc202 */ /* 0x000fe20000000f00 */
[----:B------:R4:W5:Y:S01]  /*0ce0*/  @!P2 LDG.E.64 R62, desc[UR12][R12.64] ;  /* 0x0000000c0c3ea981 */ /* 0x000962000c1e1b00 */
[----:B------:R-:W-:Y:S01]  /*0cf0*/  @!P5 IADD3 R17, PT, PT, R17, R35, RZ ;  /* 0x000000231111d210 */ /* 0x000fe20007ffe0ff */
[C---:B------:R-:W-:Y:S01]  /*0d00*/  @!P4 IMAD R37, R27.reuse, R23, R26 ;  /* 0x000000171b25c224 */ /* 0x040fe200078e021a */
[----:B------:R-:W-:Y:S01]  /*0d10*/  @!P5 SHF.L.U32 R35, R16, 0x2, RZ ;  /* 0x000000021023d819 */ /* 0x000fe200000006ff */
[----:B------:R-:W-:Y:S01]  /*0d20*/  @!P4 IMAD.WIDE.U32 R30, R27, R22, R30 ;  /* 0x000000161b1ec225 */ /* 0x000fe200078e001e */
[----:B------:R-:W-:Y:S01]  /*0d30*/  @!P0 IADD3.X R3, PT, PT, R24, R3, RZ, P6, !PT ;  /* 0x0000000318038210 */ /* 0x000fe200037fe4ff */
[----:B------:R-:W4:Y:S01]  /*0d40*/  @!P3 LDC.64 R26, c[0x0][0x398] ;  /* 0x0000e600ff1abb82 */ /* 0x000f220000000a00 */
[----:B------:R-:W-:Y:S01]  /*0d50*/  @!P5 SHF.L.U64.HI R28, R16, 0x2, R17 ;  /* 0x00000002101cd819 */ /* 0x000fe20000010211 */
[----:B------:R-:W5:Y:S01]  /*0d60*/  @!P0 LDG.E.64 R60, desc[UR12][R4.64] ;  /* 0x0000000c043c8981 */ /* 0x000f62000c1e1b00 */
[----:B--2---:R-:W-:-:S05]  /*0d70*/  @!P5 IADD3 R20, P6, PT, R35, R20, RZ ;  /* 0x000000142314d210 */ /* 0x004fca0007fde0ff */
[----:B------:R-:W2:Y:S01]  /*0d80*/  @!P1 LDC.64 R22, c[0x0][0x3f8] ;  /* 0x0000fe00ff169b82 */ /* 0x000ea20000000a00 */
[----:B------:R-:W-:Y:S01]  /*0d90*/  @!P5 IADD3.X R21, PT, PT, R28, R21, RZ, P6, !PT ;  /* 0x000000151c15d210 */ /* 0x000fe200037fe4ff */
[----:B-1----:R-:W-:-:S06]  /*0da0*/  @!P3 IMAD R32, R33, R14, RZ ;  /* 0x0000000e2120b224 */ /* 0x002fcc00078e02ff */
[----:B------:R-:W1:Y:S01]  /*0db0*/  @!P4 LDC.64 R24, c[0x0][0x398] ;  /* 0x0000e600ff18cb82 */ /* 0x000e620000000a00 */
[----:B0-----:R-:W-:Y:S01]  /*0dc0*/  @!P5 IADD3 R8, P6, PT, R35, R8, RZ ;  /* 0x000000082308d210 */ /* 0x001fe20007fde0ff */
[----:B------:R0:W5:Y:S01]  /*0dd0*/  @!P0 LDG.E.64 R58, desc[UR12][R2.64] ;  /* 0x0000000c023a8981 */ /* 0x000162000c1e1b00 */
[----:B------:R-:W-:Y:S02]  /*0de0*/  @!P4 IADD3 R31, PT, PT, R31, R37, RZ ;  /* 0x000000251f1fc210 */ /* 0x000fe40007ffe0ff */
[----:B------:R-:W-:Y:S01]  /*0df0*/  @!P5 IADD3.X R9, PT, PT, R28, R9, RZ, P6, !PT ;  /* 0x000000091c09d210 */ /* 0x000fe200037fe4ff */
[----:B------:R0:W5:Y:S01]  /*0e00*/  @!P5 LDG.E.64 R56, desc[UR12][R20.64] ;  /* 0x0000000c1438d981 */ /* 0x000162000c1e1b00 */
[C---:B------:R-:W-:Y:S01]  /*0e10*/  @!P4 SHF.L.U32 R33, R30.reuse, 0x2, RZ ;  /* 0x000000021e21c819 */ /* 0x040fe200000006ff */
[----:B------:R-:W4:Y:S01]  /*0e20*/  @!P3 LDC.64 R16, c[0x0][0x3a0] ;  /* 0x0000e800ff10bb82 */ /* 0x000f220000000a00 */
[----:B------:R-:W-:Y:S01]  /*0e30*/  @!P4 SHF.L.U64.HI R28, R30, 0x2, R31 ;  /* 0x000000021e1cc819 */ /* 0x000fe2000001021f */
[----:B------:R-:W-:Y:S01]  /*0e40*/  @!P3 IMAD R35, R18, R15, R32 ;  /* 0x0000000f1223b224 */ /* 0x000fe200078e0220 */
[----:B------:R-:W-:Y:S01]  /*0e50*/  @!P3 MOV R30, R90 ;  /* 0x0000005a001eb202 */ /* 0x000fe20000000f00 */
[----:B------:R0:W5:Y:S01]  /*0e60*/  @!P5 LDG.E.64 R54, desc[UR12][R8.64] ;  /* 0x0000000c0836d981 */ /* 0x000162000c1e1b00 */
[----:B------:R-:W-:-:S02]  /*0e70*/  @!P3 MOV R31, R93 ;  /* 0x0000005d001fb202 */ /* 0x000fc40000000f00 */
[----:B---3--:R-:W-:Y:S01]  /*0e80*/  @!P4 IADD3 R6, P6, PT, R33, R6, RZ ;  /* 0x000000062106c210 */ /* 0x008fe20007fde0ff */
[----:B--2---:R-:W-:Y:S01]  /*0e90*/  @!P1 IMAD R29, R29, R22, RZ ;  /* 0x000000161d1d9224 */ /* 0x004fe200078e02ff */
[----:B------:R-:W2:Y:S01]  /*0ea0*/  @!P1 LDC.64 R36, c[0x0][0x3a0] ;  /* 0x0000e800ff249b82 */ /* 0x000ea20000000a00 */
[----:B------:R-:W-:Y:S01]  /*0eb0*/  @!P3 IMAD.WIDE.U32 R14, R18, R14, R30 ;  /* 0x0000000e120eb225 */ /* 0x000fe200078e001e */
[----:B------:R-:W-:-:S04]  /*0ec0*/  @!P4 IADD3.X R7, PT, PT, R28, R7, RZ, P6, !PT ;  /* 0x000000071c07c210 */ /* 0x000fc800037fe4ff */
[----:B------:R-:W-:Y:S02]  /*0ed0*/  @!P3 IADD3 R31, PT, PT, R15, R35, RZ ;  /* 0x000000230f1fb210 */ /* 0x000fe40007ffe0ff */
[----:B-1----:R-:W-:Y:S02]  /*0ee0*/  @!P4 IADD3 R24, P6, PT, R33, R24, RZ ;  /* 0x000000182118c210 */ /* 0x002fe40007fde0ff */
[----:B------:R-:W-:Y:S01]  /*0ef0*/  @!P3 SHF.L.U64.HI R18, R14, 0x2, R31 ;  /* 0x000000020e12b819 */ /* 0x000fe2000001021f */
[----:B------:R-:W-:Y:S01]  /*0f00*/  @!P1 IMAD R31, R0, R23, R29 ;  /* 0x00000017001f9224 */ /* 0x000fe200078e021d */
[----:B------:R-:W-:Y:S02]  /*0f10*/  @!P4 IADD3.X R25, PT, PT, R28, R25, RZ, P6, !PT ;  /* 0x000000191c19c210 */ /* 0x000fe400037fe4ff */
[----:B------:R-:W-:Y:S02]  /*0f20*/  @!P1 MOV R28, R90 ;  /* 0x0000005a001c9202 */ /* 0x000fe40000000f00 */
[----:B------:R-:W-:-:S02]  /*0f30*/  @!P1 MOV R29, R93 ;  /* 0x0000005d001d9202 */ /* 0x000fc40000000f00 */
[----:B------:R-:W-:Y:S01]  /*0f40*/  @!P3 SHF.L.U32 R15, R14, 0x2, RZ ;  /* 0x000000020e0fb819 */ /* 0x000fe200000006ff */
[----:B------:R-:W-:Y:S01]  /*0f50*/  @!P1 IMAD.WIDE.U32 R22, R0, R22, R28 ;  /* 0x0000001600169225 */ /* 0x000fe200078e001c */
[----:B------:R-:W-:Y:S02]  /*0f60*/  IADD3 R29, PT, PT, R19, 0x90, RZ ;  /* 0x00000090131d7810 */ /* 0x000fe40007ffe0ff */
[----:B----4-:R-:W-:Y:S02]  /*0f70*/  @!P3 IADD3 R16, P6, PT, R15, R16, RZ ;  /* 0x000000100f10b210 */ /* 0x010fe40007fde0ff */
[----:B------:R-:W-:Y:S02]  /*0f80*/  @!P1 IADD3 R23, PT, PT, R23, R31, RZ ;  /* 0x0000001f17179210 */ /* 0x000fe40007ffe0ff */
[----:B------:R-:W-:Y:S02]  /*0f90*/  ISETP.GE.U32.AND P2, PT, R29, UR16, PT ;  /* 0x000000101d007c0c */ /* 0x000fe4000bf46070 */
[----:B------:R-:W-:-:S02]  /*0fa0*/  SHF.R.S32.HI R31, RZ, 0x1f, R29 ;  /* 0x0000001fff1f7819 */ /* 0x000fc4000001141d */
[----:B------:R-:W-:Y:S02]  /*0fb0*/  @!P3 IADD3.X R17, PT, PT, R18, R17, RZ, P6, !PT ;  /* 0x000000111211b210 */ /* 0x000fe400037fe4ff */
[----:B------:R-:W-:Y:S02]  /*0fc0*/  ISETP.GE.AND.EX P2, PT, R31, UR17, PT, P2 ;  /* 0x000000111f007c0c */ /* 0x000fe4000bf46320 */
[----:B------:R-:W-:-:S04]  /*0fd0*/  @!P3 IADD3 R14, P6, PT, R15, R26, RZ ;  /* 0x0000001a0f0eb210 */ /* 0x000fc80007fde0ff */
[----:B------:R-:W-:Y:S02]  /*0fe0*/  @!P3 IADD3.X R15, PT, PT, R18, R27, RZ, P6, !PT ;  /* 0x0000001b120fb210 */ /* 0x000fe400037fe4ff */
[----:B------:R-:W-:-:S04]  /*0ff0*/  IADD3 R18, PT, PT, R19, 0xa0, RZ ;  /* 0x000000a013127810 */ /* 0x000fc80007ffe0ff */
[----:B------:R-:W-:Y:S01]  /*1000*/  ISETP.GE.U32.AND P0, PT, R18, UR16, PT ;  /* 0x0000001012007c0c */ /* 0x000fe2000bf06070 */
[----:B------:R-:W1:Y:S01]  /*1010*/  @!P2 LDC.64 R26, c[0x0][0x3f8] ;  /* 0x0000fe00ff1aab82 */ /* 0x000e620000000a00 */
[----:B------:R-:W-:Y:S02]  /*1020*/  SHF.R.S32.HI R33, RZ, 0x1f, R18 ;  /* 0x0000001fff217819 */ /* 0x000fe40000011412 */
[C---:B------:R-:W-:Y:S02]  /*1030*/  @!P1 SHF.L.U32 R35, R22.reuse, 0x2, RZ ;  /* 0x0000000216239819 */ /* 0x040fe400000006ff */
[----:B------:R-:W-:Y:S02]  /*1040*/  @!P1 SHF.L.U64.HI R28, R22, 0x2, R23 ;  /* 0x00000002161c9819 */ /* 0x000fe40000010217 */
[----:B------:R-:W-:Y:S01]  /*1050*/  ISETP.GE.AND.EX P0, PT, R33, UR17, PT, P0 ;  /* 0x0000001121007c0c */ /* 0x000fe2000bf06300 */
[----:B------:R-:W3:Y:S01]  /*1060*/  @!P1 LDC.64 R22, c[0x0][0x398] ;  /* 0x0000e600ff169b82 */ /* 0x000ee20000000a00 */
[----:B------:R-:W-:Y:S01]  /*1070*/  IADD3 R12, PT, PT, R19, 0xb0, RZ ;  /* 0x000000b0130c7810 */ /* 0x000fe20007ffe0ff */
[----:B0-----:R-:W-:-:S03]  /*1080*/  HFMA2 R3, -RZ, RZ, 0, 0 ;  /* 0x00000000ff037431 */ /* 0x001fc600000001ff */
[----:B------:R-:W-:Y:S02]  /*1090*/  ISETP.GE.U32.AND P5, PT, R12, UR16, PT ;  /* 0x000000100c007c0c */ /* 0x000fe4000bfa6070 */
[----:B------:R-:W-:Y:S02]  /*10a0*/  SHF.R.S32.HI R13, RZ, 0x1f, R12 ;  /* 0x0000001fff0d7819 */ /* 0x000fe4000001140c */
[----:B------:R-:W-:Y:S02]  /*10b0*/  CS2R R4, SRZ ;  /* 0x0000000000047805 */ /* 0x000fe4000001ff00 */
[----:B------:R-:W-:Y:S01]  /*10c0*/  MOV R2, RZ ;  /* 0x000000ff00027202 */ /* 0x000fe20000000f00 */
[----:B------:R-:W0:Y:S01]  /*10d0*/  @!P2 LDC.64 R38, c[0x0][0x3a0] ;  /* 0x0000e800ff26ab82 */ /* 0x000e220000000a00 */
[----:B------:R-:W-:Y:S02]  /*10e0*/  ISETP.GE.AND.EX P5, PT, R13, UR17, PT, P5 ;  /* 0x000000110d007c0c */ /* 0x000fe4000bfa6350 */
[----:B------:R-:W-:Y:S01]  /*10f0*/  IADD3 R0, PT, PT, R19, 0xc0, RZ ;  /* 0x000000c013007810 */ /* 0x000fe20007ffe0ff */
[----:B------:R4:W5:Y:S04]  /*1100*/  @!P4 LDG.E.64 R4, desc[UR12][R24.64] ;  /* 0x0000000c1804c981 */ /* 0x000968000c1e1b00 */
[----:B------:R-:W0:Y:S01]  /*1110*/  @!P0 LDC.64 R10, c[0x0][0x3f8] ;  /* 0x0000fe00ff0a8b82 */ /* 0x000e220000000a00 */
[----:B------:R4:W5:Y:S01]  /*1120*/  @!P4 LDG.E.64 R2, desc[UR12][R6.64] ;  /* 0x0000000c0602c981 */ /* 0x000962000c1e1b00 */
[----:B--2---:R-:W-:Y:S01]  /*1130*/  @!P1 IADD3 R20, P6, PT, R35, R36, RZ ;  /* 0x0000002423149210 */ /* 0x004fe20007fde0ff */
[----:B-1----:R-:W-:Y:S01]  /*1140*/  @!P2 IMAD R8, R31, R26, RZ ;  /* 0x0000001a1f08a224 */ /* 0x002fe200078e02ff */
[----:B------:R-:W-:-:S02]  /*1150*/  ISETP.GE.U32.AND P4, PT, R0, UR16, PT ;  /* 0x0000001000007c0c */ /* 0x000fc4000bf86070 */
[----:B------:R-:W-:Y:S02]  /*1160*/  SHF.R.S32.HI R9, RZ, 0x1f, R0 ;  /* 0x0000001fff097819 */ /* 0x000fe40000011400 */
[----:B------:R-:W1:Y:S01]  /*1170*/  @!P2 LDC.64 R40, c[0x0][0x398] ;  /* 0x0000e600ff28ab82 */ /* 0x000e620000000a00 */
[----:B----4-:R-:W-:Y:S02]  /*1180*/  @!P2 MOV R24, R90 ;  /* 0x0000005a0018a202 */ /* 0x010fe40000000f00 */
[----:B------:R-:W-:Y:S02]  /*1190*/  @!P2 MOV R25, R93 ;  /* 0x0000005d0019a202 */ /* 0x000fe40000000f00 */
[----:B------:R-:W-:Y:S02]  /*11a0*/  @!P1 IADD3.X R21, PT, PT, R28, R37, RZ, P6, !PT ;  /* 0x000000251c159210 */ /* 0x000fe400037fe4ff */
[----:B------:R-:W-:Y:S01]  /*11b0*/  ISETP.GE.AND.EX P4, PT, R9, UR17, PT, P4 ;  /* 0x0000001109007c0c */ /* 0x000fe2000bf86340 */
[----:B------:R-:W2:Y:S01]  /*11c0*/  @!P5 LDC.64 R6, c[0x0][0x3f8] ;  /* 0x0000fe00ff06db82 */ /* 0x000ea20000000a00 */
[----:B---3--:R-:W-:Y:S01]  /*11d0*/  @!P1 IADD3 R22, P6, PT, R35, R22, RZ ;  /* 0x0000001623169210 */ /* 0x008fe20007fde0ff */
[----:B------:R-:W-:-:S02]  /*11e0*/  @!P2 IMAD R35, R29, R27, R8 ;  /* 0x0000001b1d23a224 */ /* 0x000fc400078e0208 */
[----:B------:R-:W-:-:S04]  /*11f0*/  @!P2 IMAD.WIDE.U32 R26, R29, R26, R24 ;  /* 0x0000001a1d1aa225 */ /* 0x000fc800078e0018 */
[----:B------:R-:W3:Y:S01]  /*1200*/  @!P0 LDC.64 R30, c[0x0][0x3a0] ;  /* 0x0000e800ff1e8b82 */ /* 0x000ee20000000a00 */
[----:B------:R-:W-:Y:S01]  /*1210*/  @!P2 IADD3 R27, PT, PT, R27, R35, RZ ;  /* 0x000000231b1ba210 */ /* 0x000fe20007ffe0ff */
[----:B0-----:R-:W-:Y:S01]  /*1220*/  @!P0 IMAD R33, R33, R10, RZ ;  /* 0x0000000a21218224 */ /* 0x001fe200078e02ff */
[C---:B------:R-:W-:Y:S02]  /*1230*/  @!P2 SHF.L.U32 R29, R26.reuse, 0x2, RZ ;  /* 0x000000021a1da819 */ /* 0x040fe400000006ff */
[----:B------:R-:W-:Y:S02]  /*1240*/  @!P2 SHF.L.U64.HI R8, R26, 0x2, R27 ;  /* 0x000000021a08a819 */ /* 0x000fe4000001021b */
[----:B------:R-:W-:Y:S01]  /*1250*/  @!P0 MOV R26, R90 ;  /* 0x0000005a001a8202 */ /* 0x000fe20000000f00 */
[----:B------:R-:W0:Y:S01]  /*1260*/  @!P0 LDC.64 R24, c[0x0][0x398] ;  /* 0x0000e600ff188b82 */ /* 0x000e220000000a00 */
[----:B------:R-:W-:Y:S01]  /*1270*/  @!P0 MOV R27, R93 ;  /* 0x0000005d001b8202 */ /* 0x000fe20000000f00 */
[----:B------:R-:W-:Y:S01]  /*1280*/  @!P0 IMAD R33, R18, R11, R33 ;  /* 0x0000000b12218224 */ /* 0x000fe200078e0221 */
[----:B------:R-:W-:-:S02]  /*1290*/  @!P1 IADD3.X R23, PT, PT, R28, R23, RZ, P6, !PT ;  /* 0x000000171c179210 */ /* 0x000fc400037fe4ff */
[----:B------:R-:W-:-:S03]  /*12a0*/  @!P2 IADD3 R38, P6, PT, R29, R38, RZ ;  /* 0x000000261d26a210 */ /* 0x000fc60007fde0ff */
[----:B------:R-:W4:Y:S01]  /*12b0*/  @!P4 LDC.64 R34, c[0x0][0x3f8] ;  /* 0x0000fe00ff22cb82 */ /* 0x000f220000000a00 */
[----:B------:R-:W-:Y:S01]  /*12c0*/  @!P0 IMAD.WIDE.U32 R10, R18, R10, R26 ;  /* 0x0000000a120a8225 */ /* 0x000fe200078e001a */
[C---:B------:R-:W-:Y:S02]  /*12d0*/  @!P2 IADD3.X R39, PT, PT, R8.reuse, R39, RZ, P6, !PT ;  /* 0x000000270827a210 */ /* 0x040fe400037fe4ff */
[----:B-1----:R-:W-:Y:S02]  /*12e0*/  @!P2 IADD3 R40, P6, PT, R29, R40, RZ ;  /* 0x000000281d28a210 */ /* 0x002fe40007fde0ff */
[----:B------:R-:W-:Y:S01]  /*12f0*/  @!P0 IADD3 R11, PT, PT, R11, R33, RZ ;  /* 0x000000210b0b8210 */ /* 0x000fe20007ffe0ff */
[----:B--2---:R-:W-:Y:S01]  /*1300*/  @!P5 IMAD R18, R13, R6, RZ ;  /* 0x000000060d12d224 */ /* 0x004fe200078e02ff */
[----:B------:R-:W-:Y:S01]  /*1310*/  @!P2 IADD3.X R41, PT, PT, R8, R41, RZ, P6, !PT ;  /* 0x000000290829a210 */ /* 0x000fe200037fe4ff */
[----:B------:R-:W1:Y:S01]  /*1320*/  @!P5 LDC.64 R32, c[0x0][0x3a0] ;  /* 0x0000e800ff20db82 */ /* 0x000e620000000a00 */
[----:B------:R-:W-:-:S02]  /*1330*/  @!P0 SHF.L.U32 R13, R10, 0x2, RZ ;  /* 0x000000020a0d8819 */ /* 0x000fc400000006ff */
[----:B------:R-:W-:Y:S02]  /*1340*/  @!P0 SHF.L.U64.HI R8, R10, 0x2, R11 ;  /* 0x000000020a088819 */ /* 0x000fe4000001020b */
[----:B------:R-:W-:Y:S02]  /*1350*/  @!P5 MOV R10, R90 ;  /* 0x0000005a000ad202 */ /* 0x000fe40000000f00 */
[----:B------:R-:W-:Y:S01]  /*1360*/  @!P5 MOV R11, R93 ;  /* 0x0000005d000bd202 */ /* 0x000fe20000000f00 */
[C---:B------:R-:W-:Y:S01]  /*1370*/  @!P5 IMAD R27, R12.reuse, R7, R18 ;  /* 0x000000070c1bd224 */ /* 0x040fe200078e0212 */
[----:B---3--:R-:W-:Y:S01]  /*1380*/  @!P0 IADD3 R30, P6, PT, R13, R30, RZ ;  /* 0x0000001e0d1e8210 */ /* 0x008fe20007fde0ff */
[----:B------:R-:W2:Y:S01]  /*1390*/  @!P5 LDC.64 R36, c[0x0][0x398] ;  /* 0x0000e600ff24db82 */ /* 0x000ea20000000a00 */
[----:B------:R-:W-:Y:S02]  /*13a0*/  @!P5 IMAD.WIDE.U32 R6, R12, R6, R10 ;  /* 0x000000060c06d225 */ /* 0x000fe400078e000a */
[----:B------:R-:W-:-:S02]  /*13b0*/  @!P0 IADD3.X R31, PT, PT, R8, R31, RZ, P6, !PT ;  /* 0x0000001f081f8210 */ /* 0x000fc400037fe4ff */
[----:B0-----:R-:W-:Y:S01]  /*13c0*/  @!P0 IADD3 R24, P6, PT, R13, R24, RZ ;  /* 0x000000180d188210 */ /* 0x001fe20007fde0ff */
[----:B----4-:R-:W-:Y:S01]  /*13d0*/  @!P4 IMAD R9, R9, R34, RZ ;  /* 0x000000220909c224 */ /* 0x010fe200078e02ff */
[----:B------:R-:W-:Y:S01]  /*13e0*/  @!P5 IADD3 R7, PT, PT, R7, R27, RZ ;  /* 0x0000001b0707d210 */ /* 0x000fe20007ffe0ff */
[----:B------:R-:W-:Y:S01]  /*13f0*/  UIMAD.WIDE UR6, UR5, 0x8, UR6 ;  /* 0x00000008050678a5 */ /* 0x000fe2000f8e0206 */
[----:B------:R-:W-:Y:S01]  /*1400*/  @!P0 IADD3.X R25, PT, PT, R8, R25, RZ, P6, !PT ;  /* 0x0000001908198210 */ /* 0x000fe200037fe4ff */
[----:B------:R-:W-:Y:S01]  /*1410*/  @!P4 IMAD R45, R0, R35, R9 ;  /* 0x00000023002dc224 */ /* 0x000fe200078e0209 */
[C---:B------:R-:W-:Y:S02]  /*1420*/  @!P5 SHF.L.U32 R29, R6.reuse, 0x2, RZ ;  /* 0x00000002061dd819 */ /* 0x040fe400000006ff */
[----:B------:R-:W-:Y:S02]  /*1430*/  CS2R R8, SRZ ;  /* 0x0000000000087805 */ /* 0x000fe4000001ff00 */
[----:B------:R-:W-:-:S02]  /*1440*/  @!P5 SHF.L.U64.HI R18, R6, 0x2, R7 ;  /* 0x000000020612d819 */ /* 0x000fc40000010207 */
[----:B------:R-:W-:Y:S02]  /*1450*/  CS2R R6, SRZ ;  /* 0x0000000000067805 */ /* 0x000fe4000001ff00 */
[----:B------:R-:W-:Y:S01]  /*1460*/  IADD3 R26, PT, PT, R19, 0xd0, RZ ;  /* 0x000000d0131a7810 */ /* 0x000fe20007ffe0ff */
[----:B------:R-:W0:Y:S01]  /*1470*/  @!P4 LDC.64 R42, c[0x0][0x3a0] ;  /* 0x0000e800ff2acb82 */ /* 0x000e220000000a00 */
[----:B------:R3:W5:Y:S02]  /*1480*/  @!P3 LDG.E.64 R8, desc[UR12][R14.64] ;  /* 0x0000000c0e08b981 */ /* 0x000764000c1e1b00 */
[----:B------:R-:W-:Y:S02]  /*1490*/  SHF.R.S32.HI R27, RZ, 0x1f, R26 ;  /* 0x0000001fff1b7819 */ /* 0x000fe4000001141a */
[----:B------:R4:W5:Y:S01]  /*14a0*/  @!P3 LDG.E.64 R6, desc[UR12][R16.64] ;  /* 0x0000000c1006b981 */ /* 0x000962000c1e1b00 */
[----:B------:R-:W-:Y:S02]  /*14b0*/  ISETP.GE.U32.AND P3, PT, R26, UR16, PT ;  /* 0x000000101a007c0c */ /* 0x000fe4000bf66070 */
[----:B------:R-:W0:Y:S01]  /*14c0*/  @!P4 LDC.64 R52, c[0x0][0x398] ;  /* 0x0000e600ff34cb82 */ /* 0x000e220000000a00 */
[----:B------:R-:W-:-:S02]  /*14d0*/  @!P4 MOV R10, R90 ;  /* 0x0000005a000ac202 */ /* 0x000fc40000000f00 */
[----:B------:R-:W-:Y:S02]  /*14e0*/  @!P4 MOV R11, R93 ;  /* 0x0000005d000bc202 */ /* 0x000fe40000000f00 */
[----:B------:R-:W-:Y:S02]  /*14f0*/  ISETP.GE.AND.EX P3, PT, R27, UR17, PT, P3 ;  /* 0x000000111b007c0c */ /* 0x000fe4000bf66330 */
[----:B---3--:R-:W-:Y:S01]  /*1500*/  CS2R R14, SRZ ;  /* 0x00000000000e7805 */ /* 0x008fe2000001ff00 */
[----:B------:R-:W-:Y:S01]  /*1510*/  @!P4 IMAD.WIDE.U32 R34, R0, R34, R10 ;  /* 0x000000220022c225 */ /* 0x000fe200078e000a */
[----:B------:R-:W-:Y:S02]  /*1520*/  CS2R R10, SRZ ;  /* 0x00000000000a7805 */ /* 0x000fe4000001ff00 */
[----:B----4-:R-:W-:Y:S02]  /*1530*/  CS2R R16, SRZ ;  /* 0x0000000000107805 */ /* 0x010fe4000001ff00 */
[----:B------:R-:W-:-:S02]  /*1540*/  MOV R46, UR6 ;  /* 0x00000006002e7c02 */ /* 0x000fc40008000f00 */
[----:B------:R-:W-:Y:S02]  /*1550*/  CS2R R12, SRZ ;  /* 0x00000000000c7805 */ /* 0x000fe4000001ff00 */
[----:B------:R-:W-:Y:S01]  /*1560*/  MOV R47, UR7 ;  /* 0x00000007002f7c02 */ /* 0x000fe20008000f00 */
[----:B------:R-:W5:Y:S01]  /*1570*/  @!P2 LDG.E.64 R14, desc[UR12][R38.64] ;  /* 0x0000000c260ea981 */ /* 0x000f62000c1e1b00 */
[----:B------:R-:W-:-:S03]  /*1580*/  IADD3 R28, PT, PT, R19, 0xe0, RZ ;  /* 0x000000e0131c7810 */ /* 0x000fc60007ffe0ff */
[----:B------:R3:W5:Y:S01]  /*1590*/  @!P1 LDG.E.64 R10, desc[UR12][R20.64] ;  /* 0x0000000c140a9981 */ /* 0x000762000c1e1b00 */
[C---:B-1----:R-:W-:Y:S01]  /*15a0*/  @!P5 IADD3 R32, P6, PT, R29.reuse, R32, RZ ;  /* 0x000000201d20d210 */ /* 0x042fe20007fde0ff */
[----:B------:R-:W1:Y:S02]  /*15b0*/  @!P3 LDC.64 R48, c[0x0][0x3a0] ;  /* 0x0000e800ff30bb82 */ /* 0x000e640000000a00 */
[----:B------:R-:W5:Y:S01]  /*15c0*/  @!P2 LDG.E.64 R16, desc[UR12][R40.64] ;  /* 0x0000000c2810a981 */ /* 0x000f62000c1e1b00 */
[----:B--2---:R-:W-:Y:S02]  /*15d0*/  @!P5 IADD3 R36, P2, PT, R29, R36, RZ ;  /* 0x000000241d24d210 */ /* 0x004fe40007f5e0ff */
[----:B------:R-:W-:Y:S01]  /*15e0*/  @!P4 IADD3 R29, PT, PT, R35, R45, RZ ;  /* 0x0000002d231dc210 */ /* 0x000fe20007ffe0ff */
[----:B------:R-:W2:Y:S02]  /*15f0*/  LDG.E.64 R46, desc[UR12][R46.64] ;  /* 0x0000000c2e2e7981 */ /* 0x000ea4000c1e1b00 */
[----:B---3--:R-:W3:Y:S01]  /*1600*/  @!P3 LDC.64 R20, c[0x0][0x3f8] ;  /* 0x0000fe00ff14bb82 */ /* 0x008ee20000000a00 */
[----:B------:R-:W-:Y:S01]  /*1610*/  SHF.R.S32.HI R35, RZ, 0x1f, R28 ;  /* 0x0000001fff237819 */ /* 0x000fe2000001141c */
[----:B------:R4:W5:Y:S01]  /*1620*/  @!P1 LDG.E.64 R12, desc[UR12][R22.64] ;  /* 0x0000000c160c9981 */ /* 0x000962000c1e1b00 */
[----:B------:R-:W-:-:S02]  /*1630*/  ISETP.GE.U32.AND P1, PT, R28, UR16, PT ;  /* 0x000000101c007c0c */ /* 0x000fc4000bf26070 */
[----:B------:R-:W-:Y:S02]  /*1640*/  IADD3 R0, PT, PT, R19, 0xf0, RZ ;  /* 0x000000f013007810 */ /* 0x000fe40007ffe0ff */
[----:B------:R-:W-:Y:S01]  /*1650*/  ISETP.GE.AND.EX P1, PT, R35, UR17, PT, P1 ;  /* 0x0000001123007c0c */ /* 0x000fe2000bf26310 */
[----:B------:R-:W1:Y:S01]  /*1660*/  @!P3 LDC.64 R50, c[0x0][0x398] ;  /* 0x0000e600ff32bb82 */ /* 0x000e620000000a00 */
[----:B------:R-:W-:Y:S02]  /*1670*/  @!P5 IADD3.X R37, PT, PT, R18, R37, RZ, P2, !PT ;  /* 0x000000251225d210 */ /* 0x000fe400017fe4ff */
[C---:B----4-:R-:W-:Y:S02]  /*1680*/  @!P4 SHF.L.U32 R23, R34.reuse, 0x2, RZ ;  /* 0x000000022217c819 */ /* 0x050fe400000006ff */
[----:B------:R-:W-:Y:S02]  /*1690*/  @!P4 SHF.L.U64.HI R34, R34, 0x2, R29 ;  /* 0x000000022222c819 */ /* 0x000fe4000001021d */
[----:B------:R-:W-:-:S02]  /*16a0*/  @!P5 IADD3.X R33, PT, PT, R18, R33, RZ, P6, !PT ;  /* 0x000000211221d210 */ /* 0x000fc400037fe4ff */
[----:B------:R-:W-:Y:S02]  /*16b0*/  ISETP.GE.U32.AND P2, PT, R0, UR16, PT ;  /* 0x0000001000007c0c */ /* 0x000fe4000bf46070 */
[----:B------:R-:W-:Y:S01]  /*16c0*/  SHF.R.S32.HI R29, RZ, 0x1f, R0 ;  /* 0x0000001fff1d7819 */ /* 0x000fe20000011400 */
[----:B------:R-:W4:Y:S01]  /*16d0*/  @!P1 LDC.64 R78, c[0x0][0x3a0] ;  /* 0x0000e800ff4e9b82 */ /* 0x000f220000000a00 */
[----:B0-----:R-:W-:Y:S02]  /*16e0*/  @!P4 IADD3 R38, P6, PT, R23, R42, RZ ;  /* 0x0000002a1726c210 */ /* 0x001fe40007fde0ff */
[----:B------:R-:W-:Y:S02]  /*16f0*/  ISETP.GE.AND.EX P2, PT, R29, UR17, PT, P2 ;  /* 0x000000111d007c0c */ /* 0x000fe4000bf46320 */
[----:B------:R-:W-:Y:S02]  /*1700*/  @!P4 IADD3.X R39, PT, PT, R34, R43, RZ, P6, !PT ;  /* 0x0000002b2227c210 */ /* 0x000fe400037fe4ff */
[----:B------:R-:W-:Y:S01]  /*1710*/  @!P4 IADD3 R52, P6, PT, R23, R52, RZ ;  /* 0x000000341734c210 */ /* 0x000fe20007fde0ff */
[----:B---3--:R-:W-:Y:S01]  /*1720*/  @!P3 IMAD R27, R27, R20, RZ ;  /* 0x000000141b1bb224 */ /* 0x008fe200078e02ff */
[----:B------:R-:W0:Y:S01]  /*1730*/  @!P1 LDC.64 R22, c[0x0][0x3f8] ;  /* 0x0000fe00ff169b82 */ /* 0x000e220000000a00 */
[----:B------:R-:W-:-:S02]  /*1740*/  @!P3 MOV R40, R90 ;  /* 0x0000005a0028b202 */ /* 0x000fc40000000f00 */
[----:B------:R-:W-:Y:S01]  /*1750*/  @!P3 MOV R41, R93 ;  /* 0x0000005d0029b202 */ /* 0x000fe20000000f00 */
[C---:B------:R-:W-:Y:S02]  /*1760*/  @!P3 IMAD R43, R26.reuse, R21, R27 ;  /* 0x000000151a2bb224 */ /* 0x040fe400078e021b */
[----:B------:R-:W-:Y:S02]  /*1770*/  @!P3 IMAD.WIDE.U32 R40, R26, R20, R40 ;  /* 0x000000141a28b225 */ /* 0x000fe400078e0028 */
[----:B------:R-:W3:Y:S01]  /*1780*/  @!P1 LDC.64 R44, c[0x0][0x398] ;  /* 0x0000e600ff2c9b82 */ /* 0x000ee20000000a00 */
[----:B------:R-:W-:Y:S02]  /*1790*/  CS2R R18, SRZ ;  /* 0x0000000000127805 */ /* 0x000fe4000001ff00 */
[----:B------:R-:W-:-:S05]  /*17a0*/  CS2R R20, SRZ ;  /* 0x0000000000147805 */ /* 0x000fca000001ff00 */
[----:B------:R-:W4:Y:S01]  /*17b0*/  @!P2 LDC.64 R26, c[0x0][0x3f8] ;  /* 0x0000fe00ff1aab82 */ /* 0x000f220000000a00 */
[----:B------:R1:W5:Y:S01]  /*17c0*/  @!P0 LDG.E.64 R18, desc[UR12][R30.64] ;  /* 0x0000000c1e128981 */ /* 0x000362000c1e1b00 */
[----:B------:R-:W-:Y:S02]  /*17d0*/  @!P3 IADD3 R43, PT, PT, R41, R43, RZ ;  /* 0x0000002b292bb210 */ /* 0x000fe40007ffe0ff */
[----:B------:R-:W-:Y:S01]  /*17e0*/  @!P3 SHF.L.U32 R41, R40, 0x2, RZ ;  /* 0x000000022829b819 */ /* 0x000fe200000006ff */
[----:B------:R4:W5:Y:S01]  /*17f0*/  @!P0 LDG.E.64 R20, desc[UR12][R24.64] ;  /* 0x0000000c18148981 */ /* 0x000962000c1e1b00 */
[----:B------:R-:W-:Y:S01]  /*1800*/  ISETP.NE.AND P0, PT, RZ, UR9, PT ;  /* 0x00000009ff007c0c */ /* 0x000fe2000bf05270 */
[----:B0-----:R-:W-:Y:S01]  /*1810*/  @!P1 IMAD R35, R35, R22, RZ ;  /* 0x0000001623239224 */ /* 0x001fe200078e02ff */
[----:B------:R-:W-:Y:S02]  /*1820*/  @!P4 IADD3.X R53, PT, PT, R34, R53, RZ, P6, !PT ;  /* 0x000000352235c210 */ /* 0x000fe400037fe4ff */
[----:B-1----:R-:W-:-:S02]  /*1830*/  @!P1 MOV R30, R90 ;  /* 0x0000005a001e9202 */ /* 0x002fc40000000f00 */
[----:B------:R-:W-:Y:S02]  /*1840*/  @!P1 MOV R31, R93 ;  /* 0x0000005d001f9202 */ /* 0x000fe40000000f00 */
[----:B------:R-:W-:Y:S02]  /*1850*/  @!P3 SHF.L.U64.HI R40, R40, 0x2, R43 ;  /* 0x000000022828b819 */ /* 0x000fe4000001022b */
[C---:B------:R-:W-:Y:S01]  /*1860*/  @!P3 IADD3 R48, P6, PT, R41.reuse, R48, RZ ;  /* 0x000000302930b210 */ /* 0x040fe20007fde0ff */
[C---:B------:R-:W-:Y:S01]  /*1870*/  @!P1 IMAD R35, R28.reuse, R23, R35 ;  /* 0x000000171c239224 */ /* 0x040fe200078e0223 */
[----:B------:R-:W0:Y:S01]  /*1880*/  @!P2 LDC.64 R42, c[0x0][0x3a0] ;  /* 0x0000e800ff2aab82 */ /* 0x000e220000000a00 */
[----:B------:R-:W-:Y:S01]  /*1890*/  @!P1 IMAD.WIDE.U32 R30, R28, R22, R30 ;  /* 0x000000161c1e9225 */ /* 0x000fe200078e001e */
[----:B------:R-:W-:Y:S02]  /*18a0*/  @!P3 IADD3.X R49, PT, PT, R40, R49, RZ, P6, !PT ;  /* 0x000000312831b210 */ /* 0x000fe400037fe4ff */
[----:B------:R-:W-:Y:S01]  /*18b0*/  @!P3 IADD3 R50, P6, PT, R41, R50, RZ ;  /* 0x000000322932b210 */ /* 0x000fe20007fde0ff */
[----:B----4-:R-:W-:Y:S01]  /*18c0*/  @!P2 IMAD R29, R29, R26, RZ ;  /* 0x0000001a1d1da224 */ /* 0x010fe200078e02ff */
[----:B------:R-:W-:-:S02]  /*18d0*/  @!P1 IADD3 R35, PT, PT, R31, R35, RZ ;  /* 0x000000231f239210 */ /* 0x000fc40007ffe0ff */
[----:B------:R-:W1:Y:S01]  /*18e0*/  @P0 LDC.64 R24, c[0x0][0x3b0] ;  /* 0x0000ec00ff180b82 */ /* 0x000e620000000a00 */
[----:B------:R-:W-:Y:S02]  /*18f0*/  @!P3 IADD3.X R51, PT, PT, R40, R51, RZ, P6, !PT ;  /* 0x000000332833b210 */ /* 0x000fe400037fe4ff */
[C---:B------:R-:W-:Y:S02]  /*1900*/  @!P1 SHF.L.U32 R31, R30.reuse, 0x2, RZ ;  /* 0x000000021e1f9819 */ /* 0x040fe400000006ff */
[----:B------:R-:W-:-:S03]  /*1910*/  @!P1 SHF.L.U64.HI R30, R30, 0x2, R35 ;  /* 0x000000021e1e9819 */ /* 0x000fc60000010223 */
[----:B------:R-:W4:Y:S01]  /*1920*/  @!P2 LDC.64 R40, c[0x0][0x398] ;  /* 0x0000e600ff28ab82 */ /* 0x000f220000000a00 */
[----:B------:R-:W-:Y:S01]  /*1930*/  @!P2 IMAD R35, R0, R27, R29 ;  /* 0x0000001b0023a224 */ /* 0x000fe200078e021d */
[----:B------:R-:W-:Y:S02]  /*1940*/  @!P2 MOV R28, R90 ;  /* 0x0000005a001ca202 */ /* 0x000fe40000000f00 */
[----:B------:R-:W-:-:S04]  /*1950*/  @!P2 MOV R29, R93 ;  /* 0x0000005d001da202 */ /* 0x000fc80000000f00 */
[----:B------:R-:W4:Y:S01]  /*1960*/  LDC.64 R22, c[0x0][0x3a8] ;  /* 0x0000ea00ff167b82 */ /* 0x000f220000000a00 */
[C---:B------:R-:W-:Y:S01]  /*1970*/  @!P1 IADD3 R78, P6, PT, R31.reuse, R78, RZ ;  /* 0x0000004e1f4e9210 */ /* 0x040fe20007fde0ff */
[----:B------:R-:W-:Y:S01]  /*1980*/  @!P2 IMAD.WIDE.U32 R26, R0, R26, R28 ;  /* 0x0000001a001aa225 */ /* 0x000fe200078e001c */
[----:B------:R-:W-:Y:S02]  /*1990*/  LOP3.LUT R83, R84, 0xffff, RZ, 0xc0, !PT ;  /* 0x0000ffff54537812 */ /* 0x000fe400078ec0ff */
[----:B------:R-:W-:Y:S02]  /*19a0*/  @!P1 IADD3.X R79, PT, PT, R30, R79, RZ, P6, !PT ;  /* 0x0000004f1e4f9210 */ /* 0x000fe400037fe4ff */
[----:B---3--:R-:W-:Y:S02]  /*19b0*/  @!P1 IADD3 R44, P6, PT, R31, R44, RZ ;  /* 0x0000002c1f2c9210 */ /* 0x008fe40007fde0ff */
[----:B------:R-:W-:Y:S02]  /*19c0*/  @!P2 IADD3 R29, PT, PT, R27, R35, RZ ;  /* 0x000000231b1da210 */ /* 0x000fe40007ffe0ff */
[----:B------:R-:W-:Y:S01]  /*19d0*/  @!P2 SHF.L.U32 R27, R26, 0x2, RZ ;  /* 0x000000021a1ba819 */ /* 0x000fe200000006ff */
[----:B------:R-:W-:Y:S01]  /*19e0*/  IMAD R31, R80, 0x50, R83 ;  /* 0x00000050501f7824 */ /* 0x000fe200078e0253 */
[----:B------:R-:W-:-:S02]  /*19f0*/  @!P1 IADD3.X R45, PT, PT, R30, R45, RZ, P6, !PT ;  /* 0x0000002d1e2d9210 */ /* 0x000fc400037fe4ff */
[----:B------:R-:W-:Y:S02]  /*1a00*/  @!P2 SHF.L.U64.HI R26, R26, 0x2, R29 ;  /* 0x000000021a1aa819 */ /* 0x000fe4000001021d */
[----:B0-----:R-:W-:Y:S01]  /*1a10*/  @!P2 IADD3 R42, P6, PT, R27, R42, RZ ;  /* 0x0000002a1b2aa210 */ /* 0x001fe20007fde0ff */
[----:B-1----:R-:W-:-:S03]  /*1a20*/  @P0 IMAD.WIDE R28, R31, 0x2, R24 ;  /* 0x000000021f1c0825 */ /* 0x002fc600078e0218 */
[C---:B------:R-:W-:Y:S02]  /*1a30*/  @!P2 IADD3.X R43, PT, PT, R26.reuse, R43, RZ, P6, !PT ;  /* 0x0000002b1a2ba210 */ /* 0x040fe400037fe4ff */
[----:B----4-:R-:W-:Y:S01]  /*1a40*/  @!P2 IADD3 R40, P6, PT, R27, R40, RZ ;  /* 0x000000281b28a210 */ /* 0x010fe20007fde0ff */
[----:B------:R-:W-:Y:S01]  /*1a50*/  IMAD.WIDE R30, R31, 0x2, R22 ;  /* 0x000000021f1e7825 */ /* 0x000fe200078e0216 */
[----:B------:R-:W3:Y:S01]  /*1a60*/  @P0 LDG.E.U16 R88, desc[UR12][R28.64] ;  /* 0x0000000c1c580981 */ /* 0x000ee2000c1e1500 */
[----:B------:R-:W-:Y:S02]  /*1a70*/  CS2R R22, SRZ ;  /* 0x0000000000167805 */ /* 0x000fe4000001ff00 */
[----:B------:R-:W-:Y:S02]  /*1a80*/  @!P2 IADD3.X R41, PT, PT, R26, R41, RZ, P6, !PT ;  /* 0x000000291a29a210 */ /* 0x000fe400037fe4ff */
[----:B------:R-:W-:Y:S01]  /*1a90*/  CS2R R26, SRZ ;  /* 0x00000000001a7805 */ /* 0x000fe2000001ff00 */
[----:B------:R0:W4:Y:S04]  /*1aa0*/  @P0 LDG.E.U16 R0, desc[UR12][R28.64+0x2] ;  /* 0x0000020c1c000981 */ /* 0x000128000c1e1500 */
[----:B------:R-:W4:Y:S04]  /*1ab0*/  LDG.E.U16 R81, desc[UR12][R30.64] ;  /* 0x0000000c1e517981 */ /* 0x000f28000c1e1500 */
[----:B------:R1:W4:Y:S01]  /*1ac0*/  LDG.E.U16 R85, desc[UR12][R30.64+0x2] ;  /* 0x0000020c1e557981 */ /* 0x000322000c1e1500 */
[----:B0-----:R-:W-:-:S03]  /*1ad0*/  CS2R R28, SRZ ;  /* 0x00000000001c7805 */ /* 0x001fc6000001ff00 */
[----:B------:R0:W5:Y:S04]  /*1ae0*/  @!P5 LDG.E.64 R22, desc[UR12][R32.64] ;  /* 0x0000000c2016d981 */ /* 0x000168000c1e1b00 */
[----:B------:R0:W5:Y:S01]  /*1af0*/  @!P4 LDG.E.64 R26, desc[UR12][R38.64] ;  /* 0x0000000c261ac981 */ /* 0x000162000c1e1b00 */
[----:B-1----:R-:W-:-:S03]  /*1b00*/  CS2R R30, SRZ ;  /* 0x00000000001e7805 */ /* 0x002fc6000001ff00 */
[----:B------:R1:W5:Y:S01]  /*1b10*/  @!P4 LDG.E.64 R28, desc[UR12][R52.64] ;  /* 0x0000000c341cc981 */ /* 0x000362000c1e1b00 */
[----:B0-----:R-:W-:-:S03]  /*1b20*/  CS2R R32, SRZ ;  /* 0x0000000000207805 */ /* 0x001fc6000001ff00 */
[----:B------:R-:W5:Y:S01]  /*1b30*/  @!P3 LDG.E.64 R30, desc[UR12][R48.64] ;  /* 0x0000000c301eb981 */ /* 0x000f62000c1e1b00 */
[----:B------:R-:W-:-:S03]  /*1b40*/  CS2R R38, SRZ ;  /* 0x0000000000267805 */ /* 0x000fc6000001ff00 */
[----:B------:R-:W5:Y:S01]  /*1b50*/  @!P3 LDG.E.64 R32, desc[UR12][R50.64] ;  /* 0x0000000c3220b981 */ /* 0x000f62000c1e1b00 */
[----:B-1----:R-:W-:-:S03]  /*1b60*/  CS2R R52, SRZ ;  /* 0x0000000000347805 */ /* 0x002fc6000001ff00 */
[----:B------:R-:W5:Y:S04]  /*1b70*/  @!P2 LDG.E.64 R38, desc[UR12][R42.64] ;  /* 0x0000000c2a26a981 */ /* 0x000f68000c1e1b00 */
[----:B------:R-:W5:Y:S01]  /*1b80*/  @!P2 LDG.E.64 R52, desc[UR12][R40.64] ;  /* 0x0000000c2834a981 */ /* 0x000f62000c1e1b00 */
[----:B------:R-:W-:Y:S02]  /*1b90*/  CS2R R24, SRZ ;  /* 0x0000000000187805 */ /* 0x000fe4000001ff00 */
[----:B------:R-:W-:-:S04]  /*1ba0*/  CS2R R34, SRZ ;  /* 0x0000000000227805 */ /* 0x000fc8000001ff00 */
[----:B------:R0:W5:Y:S04]  /*1bb0*/  @!P5 LDG.E.64 R24, desc[UR12][R36.64] ;  /* 0x0000000c2418d981 */ /* 0x000168000c1e1b00 */
[----:B------:R1:W5:Y:S01]  /*1bc0*/  @!P1 LDG.E.64 R34, desc[UR12][R78.64] ;  /* 0x0000000c4e229981 */ /* 0x000362000c1e1b00 */
[----:B0-----:R-:W-:-:S06]  /*1bd0*/  CS2R R36, SRZ ;  /* 0x0000000000247805 */ /* 0x001fcc000001ff00 */
[----:B------:R1:W5:Y:S01]  /*1be0*/  @!P1 LDG.E.64 R36, desc[UR12][R44.64] ;  /* 0x0000000c2c249981 */ /* 0x000362000c1e1b00 */
[----:B------:R-:W-:Y:S01]  /*1bf0*/  UISETP.NE.AND UP1, UPT, UR9, URZ, UPT ;  /* 0x000000ff0900728c */ /* 0x000fe2000bf25270 */
[----:B------:R-:W-:Y:S01]  /*1c00*/  HFMA2 R82, -RZ, RZ, 0, 0 ;  /* 0x00000000ff527431 */ /* 0x000fe200000001ff */
[----:B------:R-:W-:Y:S01]  /*1c10*/  MOV R87, RZ ;  /* 0x000000ff00577202 */ /* 0x000fe20000000f00 */
        /* <DEDUP_REMOVED lines=12> */
[----:B---3--:R-:W-:Y:S02]  /*1ce0*/  @P0 SHF.L.U32 R82, R88, 0x10, RZ ;  /* 0x0000001058520819 */ /* 0x008fe400000006ff */
[----:B----4-:R-:W-:Y:S02]  /*1cf0*/  @P0 SHF.L.U32 R87, R0, 0x10, RZ ;  /* 0x0000001000570819 */ /* 0x010fe400000006ff */
[----:B------:R-:W-:Y:S02]  /*1d00*/  SHF.L.U32 R81, R81, 0x10, RZ ;  /* 0x0000001051517819 */ /* 0x000fe400000006ff */
[----:B------:R-:W-:Y:S01]  /*1d10*/  SHF.L.U32 R0, R85, 0x10, RZ ;  /* 0x0000001055007819 */ /* 0x000fe200000006ff */
[----:B-1----:R-:W-:Y:S06]  /*1d20*/  BRA.U UP1, `(.L_x_1545) ;  /* 0x0000000d01847547 */ /* 0x002fec000b800000 */
        /* <DEDUP_REMOVED lines=130> */
[----:B------:R-:W-:Y:S01]  /*2550*/  FADD.FTZ R49, R46, R49 ;  /* 0x000000312e317221 */ /* 0x000fe20000010000 */
[----:B------:R-:W-:Y:S01]  /*2560*/  FMUL.FTZ R48, R33, R0 ;  /* 0x0000000021307220 */ /* 0x000fe20000410000 */
        /* <DEDUP_REMOVED lines=35> */
[----:B------:R-:W-:Y:S01]  /*27a0*/  FFMA.FTZ R50, R47, R49, R46 ;  /* 0x000000312f327223 */ /* 0x000fe2000001002e */
[----:B------:R-:W-:Y:S01]  /*27b0*/  FMUL.FTZ R45, R45, UR14 ;  /* 0x0000000e2d2d7c20 */ /* 0x000fe20008410000 */
[----:B------:R-:W-:Y:S01]  /*27c0*/  FADD.FTZ R43, R62, R43 ;  /* 0x0000002b3e2b7221 */ /* 0x000fe20000010000 */
[----:B------:R-:W-:Y:S01]  /*27d0*/  FADD.FTZ R44, R63, R44 ;  /* 0x0000002c3f2c7221 */ /* 0x000fe20000010000 */
[----:B------:R-:W-:Y:S01]  /*27e0*/  FADD.FTZ R51, R42, R49 ;  /* 0x000000312a337221 */ /* 0x000fe20000010000 */
[----:B------:R-:W-:Y:S01]  /*27f0*/  FFMA.FTZ R40, R33, R45, R40 ;  /* 0x0000002d21287223 */ /* 0x000fe20000010028 */
[----:B------:R-:W-:Y:S01]  /*2800*/  FADD.FTZ R43, R58, R43 ;  /* 0x0000002b3a2b7221 */ /* 0x000fe20000010000 */
[----:B------:R-:W-:Y:S01]  /*2810*/  FADD.FTZ R46, R59, R44 ;  /* 0x0000002c3b2e7221 */ /* 0x000fe20000010000 */
[----:B------:R-:W-:Y:S01]  /*2820*/  FFMA.FTZ R44, R45, R48, R50 ;  /* 0x000000302d2c7223 */ /* 0x000fe20000010032 */
        /* <DEDUP_REMOVED lines=8> */
[----:B------:R-:W-:Y:S01]  /*28b0*/  FMUL.FTZ R51, R36, R81 ;  /* 0x0000005124337220 */ /* 0x000fe20000410000 */
[----:B------:R-:W-:Y:S01]  /*28c0*/  FADD.FTZ R45, R8, R43 ;  /* 0x0000002b082d7221 */ /* 0x000fe20000010000 */
[----:B------:R-:W-:Y:S01]  /*28d0*/  FADD.FTZ R46, R9, R46 ;  /* 0x0000002e092e7221 */ /* 0x000fe20000010000 */
[----:B------:R-:W-:Y:S01]  /*28e0*/  FADD.FTZ R47, R35, -UR11 ;  /* 0x8000000b232f7e21 */ /* 0x000fe20008010000 */
[----:B------:R-:W-:Y:S01]  /*28f0*/  FFMA.FTZ R43, R36, R49, R41 ;  /* 0x00000031242b7223 */ /* 0x000fe20000010029 */
[----:B------:R-:W-:Y:S01]  /*2900*/  FADD.FTZ R45, R12, R45 ;  /* 0x0000002d0c2d7221 */ /* 0x000fe20000010000 */
[----:B------:R-:W-:Y:S01]  /*2910*/  FADD.FTZ R46, R13, R46 ;  /* 0x0000002e0d2e7221 */ /* 0x000fe20000010000 */
[----:B------:R-:W-:Y:S01]  /*2920*/  FADD.FTZ R41, R42, R51 ;  /* 0x000000332a297221 */ /* 0x000fe20000010000 */
[----:B------:R-:W-:Y:S01]  /*2930*/  FMUL.FTZ R47, R47, UR14 ;  /* 0x0000000e2f2f7c20 */ /* 0x000fe20008410000 */
[----:B------:R-:W-:Y:S01]  /*2940*/  FADD.FTZ R45, R16, R45 ;  /* 0x0000002d102d7221 */ /* 0x000fe20000010000 */
[----:B------:R-:W-:Y:S01]  /*2950*/  FFMA.FTZ R44, R49, R51, R44 ;  /* 0x00000033312c7223 */ /* 0x000fe2000001002c */
[----:B------:R-:W-:Y:S01]  /*2960*/  FMUL.FTZ R42, R37, R0 ;  /* 0x00000000252a7220 */ /* 0x000fe20000410000 */
[----:B------:R-:W-:Y:S01]  /*2970*/  FADD.FTZ R46, R17, R46 ;  /* 0x0000002e112e7221 */ /* 0x000fe20000010000 */
[----:B------:R-:W-:Y:S01]  /*2980*/  FFMA.FTZ R40, R37, R47, R40 ;  /* 0x0000002f25287223 */ /* 0x000fe20000010028 */
[----:B------:R-:W-:Y:S01]  /*2990*/  FADD.FTZ R45, R20, R45 ;  /* 0x0000002d142d7221 */ /* 0x000fe20000010000 */
[----:B------:R-:W-:Y:S01]  /*29a0*/  FFMA.FTZ R47, R47, R42, R44 ;  /* 0x0000002a2f2f7223 */ /* 0x000fe2000001002c */
[----:B------:R-:W-:Y:S01]  /*29b0*/  FADD.FTZ R46, R21, R46 ;  /* 0x0000002e152e7221 */ /* 0x000fe20000010000 */
[----:B------:R-:W-:Y:S01]  /*29c0*/  FADD.FTZ R41, R42, R41 ;  /* 0x000000292a297221 */ /* 0x000fe20000010000 */
[----:B------:R-:W-:Y:S01]  /*29d0*/  FADD.FTZ R44, R38, -UR11 ;  /* 0x8000000b262c7e21 */ /* 0x000fe20008010000 */
[----:B------:R-:W-:Y:S01]  /*29e0*/  FMUL.FTZ R42, R52, R81 ;  /* 0x00000051342a7220 */ /* 0x000fe20000410000 */
[----:B------:R-:W-:Y:S01]  /*29f0*/  FADD.FTZ R45, R24, R45 ;  /* 0x0000002d182d7221 */ /* 0x000fe20000010000 */
[----:B------:R-:W-:Y:S01]  /*2a00*/  FADD.FTZ R46, R25, R46 ;  /* 0x0000002e192e7221 */ /* 0x000fe20000010000 */
[----:B------:R-:W-:Y:S01]  /*2a10*/  FMUL.FTZ R44, R44, UR14 ;  /* 0x0000000e2c2c7c20 */ /* 0x000fe20008410000 */
[----:B------:R-:W-:Y:S01]  /*2a20*/  FADD.FTZ R51, R41, R42 ;  /* 0x0000002a29337221 */ /* 0x000fe20000010000 */
[----:B------:R-:W-:Y:S01]  /*2a30*/  FADD.FTZ R41, R39, -UR11 ;  /* 0x8000000b27297e21 */ /* 0x000fe20008010000 */
[----:B------:R-:W-:Y:S01]  /*2a40*/  FADD.FTZ R45, R28, R45 ;  /* 0x0000002d1c2d7221 */ /* 0x000fe20000010000 */
[----:B------:R-:W-:Y:S01]  /*2a50*/  FADD.FTZ R46, R29, R46 ;  /* 0x0000002e1d2e7221 */ /* 0x000fe20000010000 */
        /* <DEDUP_REMOVED lines=14> */
.L_x_1545:
        /* <DEDUP_REMOVED lines=16> */
[----:B------:R-:W0:Y:S01]  /*2c40*/  MUFU.EX2 R42, R42 ;  /* 0x0000002a002a7308 */ /* 0x000e220000000800 */
[----:B------:R-:W-:-:S07]  /*2c50*/  FFMA.FTZ R44, R81, R89, R82 ;  /* 0x00000059512c7223 */ /* 0x000fce0000010052 */
        /* <DEDUP_REMOVED lines=10> */
[----:B0-----:R-:W-:Y:S01]  /*2d00*/  FADD.FTZ R47, -R43, 1 ;  /* 0x3f8000002b2f7421 */ /* 0x001fe20000010100 */
[----:B------:R-:W-:-:S03]  /*2d10*/  FMUL.FTZ R43, R74, R43 ;  /* 0x0000002b4a2b7220 */ /* 0x000fc60000410000 */
[----:B------:R-:W-:Y:S01]  /*2d20*/  FFMA.FTZ R78, R78, R47, 1 ;  /* 0x3f8000004e4e7423 */ /* 0x000fe2000001002f */
[----:B------:R-:W-:Y:S02]  /*2d30*/  FMUL.FTZ R47, R44, -1.4426950216293334961 ;  /* 0xbfb8aa3b2c2f7820 */ /* 0x000fe40000410000 */
[----:B------:R-:W-:Y:S01]  /*2d40*/  MUFU.RCP R49, R49 ;  /* 0x0000003100317308 */ /* 0x000fe20000001000 */
[----:B-1----:R-:W-:Y:S01]  /*2d50*/  FADD.FTZ R85, R79, 1 ;  /* 0x3f8000004f557421 */ /* 0x002fe20000010000 */
[----:B------:R-:W-:-:S06]  /*2d60*/  FMUL.FTZ R43, R43, R78 ;  /* 0x0000004e2b2b7220 */ /* 0x000fcc0000410000 */
[----:B------:R-:W0:Y:S01]  /*2d70*/  MUFU.EX2 R47, R47 ;  /* 0x0000002f002f7308 */ /* 0x000e220000000800 */
[----:B--2---:R-:W-:Y:S01]  /*2d80*/  FADD.FTZ R88, -R48, 1 ;  /* 0x3f80000030587421 */ /* 0x004fe20000010100 */
[----:B------:R-:W-:-:S03]  /*2d90*/  FMUL.FTZ R48, R75, R48 ;  /* 0x000000304b307220 */ /* 0x000fc60000410000 */
[----:B------:R-:W-:-:S03]  /*2da0*/  FFMA.FTZ R79, R45, R88, 1 ;  /* 0x3f8000002d4f7423 */ /* 0x000fc60000010058 */
[----:B------:R0:W1:Y:S01]  /*2db0*/  MUFU.RCP R78, R85 ;  /* 0x00000055004e7308 */ /* 0x0000620000001000 */
[----:B------:R-:W-:Y:S01]  /*2dc0*/  FMUL.FTZ R79, R48, R79 ;  /* 0x0000004f304f7220 */ /* 0x000fe20000410000 */
[----:B0-----:R-:W-:Y:S01]  /*2dd0*/  FADD.FTZ R85, R47, 1 ;  /* 0x3f8000002f557421 */ /* 0x001fe20000010000 */
[----:B------:R-:W-:-:S05]  /*2de0*/  FADD.FTZ R47, -R49, 1 ;  /* 0x3f800000312f7421 */ /* 0x000fca0000010100 */
[----:B------:R-:W0:Y:S01]  /*2df0*/  MUFU.RCP R45, R85 ;  /* 0x00000055002d7308 */ /* 0x000e220000001000 */
[----:B------:R-:W-:Y:S01]  /*2e00*/  FFMA.FTZ R46, R46, R47, 1 ;  /* 0x3f8000002e2e7423 */ /* 0x000fe2000001002f */
[----:B------:R-:W-:Y:S01]  /*2e10*/  FMUL.FTZ R47, R70, R49 ;  /* 0x00000031462f7220 */ /* 0x000fe20000410000 */
[----:B-1----:R-:W-:-:S03]  /*2e20*/  FADD.FTZ R49, -R78, 1 ;  /* 0x3f8000004e317421 */ /* 0x002fc60000010100 */
[----:B------:R-:W-:Y:S01]  /*2e30*/  FMUL.FTZ R47, R47, R46 ;  /* 0x0000002e2f2f7220 */ /* 0x000fe20000410000 */
[----:B------:R-:W-:Y:S01]  /*2e40*/  FFMA.FTZ R49, R42, R49, 1 ;  /* 0x3f8000002a317423 */ /* 0x000fe20000010031 */
[----:B0-----:R-:W-:-:S04]  /*2e50*/  FADD.FTZ R42, -R45, 1 ;  /* 0x3f8000002d2a7421 */ /* 0x001fc80000010100 */
[----:B------:R-:W-:Y:S01]  /*2e60*/  FFMA.FTZ R42, R44, R42, 1 ;  /* 0x3f8000002c2a7423 */ /* 0x000fe2000001002a */
[----:B------:R-:W-:Y:S01]  /*2e70*/  FMUL.FTZ R44, R71, R78 ;  /* 0x0000004e472c7220 */ /* 0x000fe20000410000 */
[----:B------:R-:W-:Y:S01]  /*2e80*/  FMUL.FTZ R78, R66, R45 ;  /* 0x0000002d424e7220 */ /* 0x000fe20000410000 */
[----:B------:R-:W-:Y:S02]  /*2e90*/  FADD.FTZ R45, R69, -UR11 ;  /* 0x8000000b452d7e21 */ /* 0x000fe40008010000 */
[----:B------:R-:W-:Y:S01]  /*2ea0*/  FMUL.FTZ R44, R44, R49 ;  /* 0x000000312c2c7220 */ /* 0x000fe20000410000 */
[----:B------:R-:W-:Y:S01]  /*2eb0*/  FMUL.FTZ R78, R78, R42 ;  /* 0x0000002a4e4e7220 */ /* 0x000fe20000410000 */
[----:B------:R-:W-:Y:S01]  /*2ec0*/  FMUL.FTZ R42, R81, R43 ;  /* 0x0000002b512a7220 */ /* 0x000fe20000410000 */
[----:B------:R-:W-:Y:S01]  /*2ed0*/  FMUL.FTZ R45, R45, UR14 ;  /* 0x0000000e2d2d7c20 */ /* 0x000fe20008410000 */
[C---:B------:R-:W-:Y:S02]  /*2ee0*/  FMUL.FTZ R49, R0.reuse, R79 ;  /* 0x0000004f00317220 */ /* 0x040fe40000410000 */
        /* <DEDUP_REMOVED lines=8> */
[-C--:B------:R-:W-:Y:S02]  /*2f70*/  FMUL.FTZ R41, R81, R47.reuse ;  /* 0x0000002f51297220 */ /* 0x080fe40000410000 */
[C---:B------:R-:W-:Y:S01]  /*2f80*/  FFMA.FTZ R49, R50.reuse, R47, R49 ;  /* 0x0000002f32317223 */ /* 0x040fe20000010031 */
[----:B------:R-:W0:Y:S01]  /*2f90*/  MUFU.EX2 R46, R46 ;  /* 0x0000002e002e7308 */ /* 0x000e220000000800 */
[----:B------:R-:W-:Y:S01]  /*2fa0*/  FADD.FTZ R43, R43, R47 ;  /* 0x0000002f2b2b7221 */ /* 0x000fe20000010000 */
[----:B------:R-:W-:Y:S01]  /*2fb0*/  FFMA.FTZ R85, R50, R41, R88 ;  /* 0x0000002932557223 */ /* 0x000fe20000010058 */
[----:B------:R-:W-:Y:S01]  /*2fc0*/  FADD.FTZ R48, R48, R41 ;  /* 0x0000002930307221 */ /* 0x000fe20000010000 */
[----:B------:R-:W-:Y:S01]  /*2fd0*/  FFMA.FTZ R50, R40, R79, RZ ;  /* 0x0000004f28327223 */ /* 0x000fe200000100ff */
[----:B------:R-:W-:Y:S01]  /*2fe0*/  FADD.FTZ R79, RZ, R79 ;  /* 0x0000004fff4f7221 */ /* 0x000fe20000010000 */
[-C--:B------:R-:W-:Y:S01]  /*2ff0*/  FMUL.FTZ R40, R0, R44.reuse ;  /* 0x0000002c00287220 */ /* 0x080fe20000410000 */
[----:B------:R-:W-:Y:S01]  /*3000*/  FADD.FTZ R43, R43, R78 ;  /* 0x0000004e2b2b7221 */ /* 0x000fe20000010000 */
[----:B------:R-:W-:Y:S01]  /*3010*/  FFMA.FTZ R50, R51, R44, R50 ;  /* 0x0000002c33327223 */ /* 0x000fe20000010032 */
[----:B------:R-:W-:Y:S01]  /*3020*/  FADD.FTZ R79, R79, R44 ;  /* 0x0000002c4f4f7221 */ /* 0x000fe20000010000 */
[----:B------:R-:W-:Y:S01]  /*3030*/  FFMA.FTZ R51, R51, R40, R85 ;  /* 0x0000002833337223 */ /* 0x000fe20000010055 */
[----:B------:R-:W-:Y:S01]  /*3040*/  FADD.FTZ R48, R40, R48 ;  /* 0x0000003028307221 */ /* 0x000fe20000010000 */
[-C--:B------:R-:W-:Y:S01]  /*3050*/  FFMA.FTZ R49, R89, R78.reuse, R49 ;  /* 0x0000004e59317223 */ /* 0x080fe20000010031 */
[----:B------:R-:W-:Y:S01]  /*3060*/  FMUL.FTZ R40, R81, R78 ;  /* 0x0000004e51287220 */ /* 0x000fe20000410000 */
[----:B0-----:R-:W-:-:S03]  /*3070*/  FADD.FTZ R46, R46, 1 ;  /* 0x3f8000002e2e7421 */ /* 0x001fc60000010000 */
[----:B------:R-:W-:Y:S01]  /*3080*/  FFMA.FTZ R89, R89, R40, R51 ;  /* 0x0000002859597223 */ /* 0x000fe20000010033 */
[----:B------:R-:W-:Y:S02]  /*3090*/  FADD.FTZ R48, R48, R40 ;  /* 0x0000002830307221 */ /* 0x000fe40000010000 */
        /* <DEDUP_REMOVED lines=9> */
[-C--:B------:R-:W-:Y:S01]  /*3130*/  FFMA.FTZ R79, R45, R42.reuse, R50 ;  /* 0x0000002a2d4f7223 */ /* 0x080fe20000010032 */
        /* <DEDUP_REMOVED lines=32> */
[----:B------:R-:W-:Y:S02]  /*3340*/  FFMA.FTZ R47, R81, R78, R82 ;  /* 0x0000004e512f7223 */ /* 0x000fe40000010052 */
[----:B------:R-:W-:Y:S02]  /*3350*/  FADD.FTZ R48, R51, R48 ;  /* 0x0000003033307221 */ /* 0x000fe40000010000 */
        /* <DEDUP_REMOVED lines=19> */
[----:B0-----:R-:W-:Y:S01]  /*3490*/  FADD.FTZ R45, -R88, 1 ;  /* 0x3f800000582d7421 */ /* 0x001fe20000010100 */
[----:B------:R-:W-:-:S03]  /*34a0*/  FMUL.FTZ R85, R59, R88 ;  /* 0x000000583b557220 */ /* 0x000fc60000410000 */
[----:B------:R-:W-:Y:S01]  /*34b0*/  FFMA.FTZ R42, R42, R45, 1 ;  /* 0x3f8000002a2a7423 */ /* 0x000fe2000001002d */
[----:B------:R-:W-:Y:S01]  /*34c0*/  FFMA.FTZ R45, R44, R51, R46 ;  /* 0x000000332c2d7223 */ /* 0x000fe2000001002e */
[----:B------:R-:W-:Y:S02]  /*34d0*/  FADD.FTZ R46, R57, -UR11 ;  /* 0x8000000b392e7e21 */ /* 0x000fe40008010000 */
[----:B------:R-:W-:Y:S01]  /*34e0*/  FMUL.FTZ R85, R85, R42 ;  /* 0x0000002a55557220 */ /* 0x000fe20000410000 */
[----:B------:R-:W-:Y:S01]  /*34f0*/  FADD.FTZ R42, R56, -UR11 ;  /* 0x8000000b382a7e21 */ /* 0x000fe20008010000 */
[----:B------:R-:W-:Y:S01]  /*3500*/  FMUL.FTZ R46, R46, UR14 ;  /* 0x0000000e2e2e7c20 */ /* 0x000fe20008410000 */
[----:B------:R-:W-:Y:S01]  /*3510*/  FFMA.FTZ R78, R78, R47, R45 ;  /* 0x0000002f4e4e7223 */ /* 0x000fe2000001002d */
[----:B------:R-:W-:Y:S01]  /*3520*/  FADD.FTZ R40, R40, R85 ;  /* 0x0000005528287221 */ /* 0x000fe20000010000 */
[----:B------:R-:W-:Y:S01]  /*3530*/  FMUL.FTZ R42, R42, UR14 ;  /* 0x0000000e2a2a7c20 */ /* 0x000fe20008410000 */
[-C--:B------:R-:W-:Y:S01]  /*3540*/  FFMA.FTZ R79, R50, R85.reuse, R79 ;  /* 0x00000055324f7223 */ /* 0x080fe2000001004f */
[----:B------:R-:W-:-:S02]  /*3550*/  FMUL.FTZ R85, R0, R85 ;  /* 0x0000005500557220 */ /* 0x000fc40000410000 */
        /* <DEDUP_REMOVED lines=16> */
[----:B------:R-:W-:Y:S01]  /*3660*/  FADD.FTZ R48, R48, R41 ;  /* 0x0000002930307221 */ /* 0x000fe20000010000 */
[----:B0-----:R-:W-:Y:S01]  /*3670*/  FADD.FTZ R89, R51, 1 ;  /* 0x3f80000033597421 */ /* 0x001fe20000010000 */
[----:B------:R-:W-:Y:S01]  /*3680*/  FFMA.FTZ R51, R50, R85, R78 ;  /* 0x0000005532337223 */ /* 0x000fe2000001004e */
[----:B------:R-:W-:-:S04]  /*3690*/  FADD.FTZ R78, R3, -UR11 ;  /* 0x8000000b034e7e21 */ /* 0x000fc80008010000 */
[----:B------:R-:W0:Y:S01]  /*36a0*/  MUFU.RCP R88, R89 ;  /* 0x0000005900587308 */ /* 0x000e220000001000 */
[----:B------:R-:W-:Y:S01]  /*36b0*/  FFMA.FTZ R42, R42, R41, R51 ;  /* 0x000000292a2a7223 */ /* 0x000fe20000010033 */
[----:B------:R-:W-:Y:S01]  /*36c0*/  FMUL.FTZ R78, R78, UR14 ;  /* 0x0000000e4e4e7c20 */ /* 0x000fe20008410000 */
        /* <DEDUP_REMOVED lines=65> */
[----:B------:R-:W-:Y:S01]  /*3ae0*/  FFMA.FTZ R46, R81, R44, R82 ;  /* 0x0000002c512e7223 */ /* 0x000fe20000010052 */
[----:B------:R-:W-:Y:S01]  /*3af0*/  FFMA.FTZ R42, R51, R45, R42 ;  /* 0x0000002d332a7223 */ /* 0x000fe2000001002a */
[----:B------:R-:W-:Y:S01]  /*3b00*/  FFMA.FTZ R79, R78, R85, R88 ;  /* 0x000000554e4f7223 */ /* 0x000fe20000010058 */
[----:B------:R-:W-:Y:S01]  /*3b10*/  FADD.FTZ R48, R85, R48 ;  /* 0x0000003055307221 */ /* 0x000fe20000010000 */
[----:B------:R-:W-:Y:S01]  /*3b20*/  FMUL.FTZ R89, R46, -1.4426950216293334961 ;  /* 0xbfb8aa3b2e597820 */ /* 0x000fe20000410000 */
[----:B------:R-:W-:Y:S01]  /*3b30*/  FMUL.FTZ R45, R0, R45 ;  /* 0x0000002d002d7220 */ /* 0x000fe20000410000 */
[----:B------:R-:W-:Y:S01]  /*3b40*/  FFMA.FTZ R50, R50, R41, R79 ;  /* 0x0000002932327223 */ /* 0x000fe2000001004f */
[----:B------:R-:W-:-:S03]  /*3b50*/  FADD.FTZ R48, R48, R41 ;  /* 0x0000002930307221 */ /* 0x000fc60000010000 */
        /* <DEDUP_REMOVED lines=32> */
[----:B------:R-:W-:Y:S01]  /*3d60*/  FADD.FTZ R44, R19, -UR11 ;  /* 0x8000000b132c7e21 */ /* 0x000fe20008010000 */
[----:B------:R-:W-:Y:S01]  /*3d70*/  FMUL.FTZ R88, R41, -1.4426950216293334961 ;  /* 0xbfb8aa3b29587820 */ /* 0x000fe20000410000 */
[----:B------:R-:W-:-:S02]  /*3d80*/  FADD.FTZ R79, R79, R48 ;  /* 0x000000304f4f7221 */ /* 0x000fc40000010000 */
[----:B------:R-:W-:-:S03]  /*3d90*/  FMUL.FTZ R44, R44, UR14 ;  /* 0x0000000e2c2c7c20 */ /* 0x000fc60008410000 */
[----:B------:R-:W0:Y:S01]  /*3da0*/  MUFU.EX2 R88, R88 ;  /* 0x0000005800587308 */ /* 0x000e220000000800 */
[----:B------:R-:W-:Y:S01]  /*3db0*/  FFMA.FTZ R48, R0, R44, R87 ;  /* 0x0000002c00307223 */ /* 0x000fe20000010057 */
        /* <DEDUP_REMOVED lines=38> */
[----:B------:R-:W-:-:S03]  /*4020*/  FMUL.FTZ R89, R48, -1.4426950216293334961 ;  /* 0xbfb8aa3b30597820 */ /* 0x000fc60000410000 */
[----:B------:R-:W-:-:S03]  /*4030*/  FADD.FTZ R43, R43, R46 ;  /* 0x0000002e2b2b7221 */ /* 0x000fc60000010000 */
[----:B------:R-:W0:Y:S02]  /*4040*/  MUFU.EX2 R89, R89 ;  /* 0x0000005900597308 */ /* 0x000e240000000800 */
[----:B0-----:R-:W-:-:S06]  /*4050*/  FADD.FTZ R88, R89, 1 ;  /* 0x3f80000059587421 */ /* 0x001fcc0000010000 */
[----:B------:R-:W0:Y:S02]  /*4060*/  MUFU.RCP R88, R88 ;  /* 0x0000005800587308 */ /* 0x000e240000001000 */
[----:B0-----:R-:W-:Y:S01]  /*4070*/  FADD.FTZ R47, -R88, 1 ;  /* 0x3f800000582f7421 */ /* 0x001fe20000010100 */
[----:B------:R-:W-:Y:S01]  /*4080*/  FMUL.FTZ R85, R21, R88 ;  /* 0x0000005815557220 */ /* 0x000fe20000410000 */
[-C--:B------:R-:W-:Y:S01]  /*4090*/  FFMA.FTZ R88, R51, R46.reuse, R49 ;  /* 0x0000002e33587223 */ /* 0x080fe20000010031 */
[----:B------:R-:W-:Y:S01]  /*40a0*/  FMUL.FTZ R49, R81, R46 ;  /* 0x0000002e51317220 */ /* 0x000fe20000410000 */
[----:B------:R-:W-:Y:S01]  /*40b0*/  FFMA.FTZ R48, R48, R47, 1 ;  /* 0x3f80000030307423 */ /* 0x000fe2000001002f */
[----:B------:R-:W-:Y:S02]  /*40c0*/  FADD.FTZ R47, R22, -UR11 ;  /* 0x8000000b162f7e21 */ /* 0x000fe40008010000 */
[----:B------:R-:W-:Y:S01]  /*40d0*/  FFMA.FTZ R51, R51, R49, R78 ;  /* 0x0000003133337223 */ /* 0x000fe2000001004e */
[----:B------:R-:W-:Y:S01]  /*40e0*/  FMUL.FTZ R85, R85, R48 ;  /* 0x0000003055557220 */ /* 0x000fe20000410000 */
[----:B------:R-:W-:Y:S01]  /*40f0*/  FMUL.FTZ R47, R47, UR14 ;  /* 0x0000000e2f2f7c20 */ /* 0x000fe20008410000 */
[----:B------:R-:W-:-:S02]  /*4100*/  FADD.FTZ R79, R79, R49 ;  /* 0x000000314f4f7221 */ /* 0x000fc40000010000 */
        /* <DEDUP_REMOVED lines=13> */
[----:B------:R-:W-:Y:S01]  /*41e0*/  FMUL.FTZ R41, R41, UR14 ;  /* 0x0000000e29297c20 */ /* 0x000fe20008410000 */
[----:B------:R-:W-:-:S03]  /*41f0*/  FADD.FTZ R43, R43, R48 ;  /* 0x000000302b2b7221 */ /* 0x000fc60000010000 */
        /* <DEDUP_REMOVED lines=16> */
[----:B------:R-:W-:Y:S01]  /*4300*/  FMUL.FTZ R50, R0, R85 ;  /* 0x0000005500327220 */ /* 0x000fe20000410000 */
[----:B------:R-:W-:-:S03]  /*4310*/  FMUL.FTZ R85, R81, R48 ;  /* 0x0000003051557220 */ /* 0x000fc60000410000 */
[----:B------:R-:W-:Y:S01]  /*4320*/  FFMA.FTZ R44, R44, R50, R51 ;  /* 0x000000322c2c7223 */ /* 0x000fe20000010033 */
[----:B------:R-:W0:Y:S01]  /*4330*/  MUFU.RCP R89, R89 ;  /* 0x0000005900597308 */ /* 0x000e220000001000 */
[----:B------:R-:W-:Y:S02]  /*4340*/  FADD.FTZ R79, R50, R79 ;  /* 0x0000004f324f7221 */ /* 0x000fe40000010000 */
[----:B------:R-:W-:Y:S02]  /*4350*/  FFMA.FTZ R44, R47, R85, R44 ;  /* 0x000000552f2c7223 */ /* 0x000fe4000001002c */
[----:B------:R-:W-:Y:S01]  /*4360*/  FADD.FTZ R79, R79, R85 ;  /* 0x000000554f4f7221 */ /* 0x000fe20000010000 */
[----:B------:R-:W-:Y:S01]  /*4370*/  FADD.FTZ R85, R40, R46 ;  /* 0x0000002e28557221 */ /* 0x000fe20000010000 */
[----:B------:R-:W-:-:S04]  /*4380*/  FADD.FTZ R40, R31, -UR11 ;  /* 0x8000000b1f287e21 */ /* 0x000fc80008010000 */
[----:B------:R-:W-:Y:S01]  /*4390*/  FMUL.FTZ R40, R40, UR14 ;  /* 0x0000000e28287c20 */ /* 0x000fe20008410000 */
[----:B0-----:R-:W-:-:S04]  /*43a0*/  FADD.FTZ R78, -R89, 1 ;  /* 0x3f800000594e7421 */ /* 0x001fc80000010100 */
[----:B------:R-:W-:Y:S01]  /*43b0*/  FFMA.FTZ R49, R49, R78, 1 ;  /* 0x3f80000031317423 */ /* 0x000fe2000001004e */
[----:B------:R-:W-:-:S04]  /*43c0*/  FMUL.FTZ R78, R28, R89 ;  /* 0x000000591c4e7220 */ /* 0x000fc80000410000 */
[----:B------:R-:W-:Y:S01]  /*43d0*/  FMUL.FTZ R78, R78, R49 ;  /* 0x000000314e4e7220 */ /* 0x000fe20000410000 */
[----:B------:R-:W-:-:S03]  /*43e0*/  FADD.FTZ R49, R27, -UR11 ;  /* 0x8000000b1b317e21 */ /* 0x000fc60008010000 */
[----:B------:R-:W-:Y:S01]  /*43f0*/  FADD.FTZ R43, R43, R78 ;  /* 0x0000004e2b2b7221 */ /* 0x000fe20000010000 */
[----:B------:R-:W-:Y:S01]  /*4400*/  FMUL.FTZ R49, R49, UR14 ;  /* 0x0000000e31317c20 */ /* 0x000fe20008410000 */
[----:B------:R-:W-:-:S03]  /*4410*/  FFMA.FTZ R88, R45, R78, R88 ;  /* 0x0000004e2d587223 */ /* 0x000fc60000010058 */
[----:B------:R-:W-:-:S04]  /*4420*/  FFMA.FTZ R50, R0, R49, R87 ;  /* 0x0000003100327223 */ /* 0x000fc80000010057 */
[----:B------:R-:W-:-:S06]  /*4430*/  FMUL.FTZ R89, R50, -1.4426950216293334961 ;  /* 0xbfb8aa3b32597820 */ /* 0x000fcc0000410000 */
[----:B------:R-:W0:Y:S02]  /*4440*/  MUFU.EX2 R89, R89 ;  /* 0x0000005900597308 */ /* 0x000e240000000800 */
[----:B0-----:R-:W-:Y:S01]  /*4450*/  FADD.FTZ R51, R89, 1 ;  /* 0x3f80000059337421 */ /* 0x001fe20000010000 */
[----:B------:R-:W-:-:S04]  /*4460*/  FMUL.FTZ R89, R0, R46 ;  /* 0x0000002e00597220 */ /* 0x000fc80000410000 */
[----:B------:R-:W-:Y:S01]  /*4470*/  FFMA.FTZ R44, R41, R89, R44 ;  /* 0x00000059292c7223 */ /* 0x000fe2000001002c */
[----:B------:R-:W0:Y:S01]  /*4480*/  MUFU.RCP R51, R51 ;  /* 0x0000003300337308 */ /* 0x000e220000001000 */
[----:B------:R-:W-:Y:S01]  /*4490*/  FADD.FTZ R79, R89, R79 ;  /* 0x0000004f594f7221 */ /* 0x000fe20000010000 */
[----:B0-----:R-:W-:Y:S01]  /*44a0*/  FADD.FTZ R47, -R51, 1 ;  /* 0x3f800000332f7421 */ /* 0x001fe20000010100 */
[----:B------:R-:W-:-:S03]  /*44b0*/  FMUL.FTZ R48, R29, R51 ;  /* 0x000000331d307220 */ /* 0x000fc60000410000 */
[----:B------:R-:W-:-:S04]  /*44c0*/  FFMA.FTZ R47, R50, R47, 1 ;  /* 0x3f800000322f7423 */ /* 0x000fc8000001002f */
        /* <DEDUP_REMOVED lines=10> */
[----:B------:R-:W-:Y:S02]  /*4570*/  FMUL.FTZ R51, R81, R78 ;  /* 0x0000004e51337220 */ /* 0x000fe40000410000 */
[----:B------:R-:W-:Y:S02]  /*4580*/  FFMA.FTZ R41, R50, R41, 1 ;  /* 0x3f80000032297423 */ /* 0x000fe40000010029 */
        /* <DEDUP_REMOVED lines=15> */
[----:B------:R-:W-:Y:S01]  /*4680*/  FFMA.FTZ R78, R41, R78, 1 ;  /* 0x3f800000294e7423 */ /* 0x000fe2000001004e */
[----:B------:R-:W-:-:S03]  /*4690*/  FADD.FTZ R41, R34, -UR11 ;  /* 0x8000000b22297e21 */ /* 0x000fc60008010000 */
        /* <DEDUP_REMOVED lines=21> */
[----:B------:R-:W-:Y:S01]  /*47f0*/  FADD.FTZ R43, R43, R42 ;  /* 0x0000002a2b2b7221 */ /* 0x000fe20000010000 */
[----:B------:R-:W-:-:S06]  /*4800*/  FMUL.FTZ R89, R49, -1.4426950216293334961 ;  /* 0xbfb8aa3b31597820 */ /* 0x000fcc0000410000 */
        /* <DEDUP_REMOVED lines=29> */
[C---:B------:R-:W-:Y:S01]  /*49e0*/  FFMA.FTZ R47, R41.reuse, R42, R88 ;  /* 0x0000002a292f7223 */ /* 0x040fe20000010058 */
[----:B------:R-:W-:Y:S01]  /*49f0*/  FFMA.FTZ R41, R41, R89, R40 ;  /* 0x0000005929297223 */ /* 0x000fe20000010028 */
[----:B------:R-:W-:-:S03]  /*4a00*/  FMUL.FTZ R42, R0, R49 ;  /* 0x00000031002a7220 */ /* 0x000fc60000410000 */
[----:B------:R-:W0:Y:S01]  /*4a10*/  MUFU.RCP R50, R50 ;  /* 0x0000003200327308 */ /* 0x000e220000001000 */
[----:B------:R-:W-:Y:S01]  /*4a20*/  FFMA.FTZ R41, R48, R42, R41 ;  /* 0x0000002a30297223 */ /* 0x000fe20000010029 */
[----:B------:R-:W-:Y:S01]  /*4a30*/  FADD.FTZ R79, R42, R79 ;  /* 0x0000004f2a4f7221 */ /* 0x000fe20000010000 */
[----:B------:R-:W-:-:S04]  /*4a40*/  FMUL.FTZ R42, R81, R46 ;  /* 0x0000002e512a7220 */ /* 0x000fc80000410000 */
[----:B------:R-:W-:Y:S01]  /*4a50*/  FADD.FTZ R79, R79, R42 ;  /* 0x0000002a4f4f7221 */ /* 0x000fe20000010000 */
[----:B0-----:R-:W-:-:S04]  /*4a60*/  FADD.FTZ R40, -R50, 1 ;  /* 0x3f80000032287421 */ /* 0x001fc80000010100 */
[----:B------:R-:W-:Y:S01]  /*4a70*/  FFMA.FTZ R51, R51, R40, 1 ;  /* 0x3f80000033337423 */ /* 0x000fe20000010028 */
[----:B------:R-:W-:Y:S01]  /*4a80*/  FMUL.FTZ R40, R53, R50 ;  /* 0x0000003235287220 */ /* 0x000fe20000410000 */
[----:B------:R-:W-:-:S03]  /*4a90*/  FFMA.FTZ R50, R48, R49, R85 ;  /* 0x0000003130327223 */ /* 0x000fc60000010055 */
[----:B------:R-:W-:Y:S01]  /*4aa0*/  FMUL.FTZ R40, R40, R51 ;  /* 0x0000003328287220 */ /* 0x000fe20000410000 */
[----:B------:R-:W-:Y:S01]  /*4ab0*/  FADD.FTZ R51, R78, R49 ;  /* 0x000000314e337221 */ /* 0x000fe20000010000 */
[C---:B------:R-:W-:Y:S01]  /*4ac0*/  FFMA.FTZ R78, R44.reuse, R42, R41 ;  /* 0x0000002a2c4e7223 */ /* 0x040fe20000010029 */
[----:B------:R-:W-:Y:S01]  /*4ad0*/  FFMA.FTZ R44, R44, R46, R47 ;  /* 0x0000002e2c2c7223 */ /* 0x000fe2000001002f */
[----:B------:R-:W-:Y:S01]  /*4ae0*/  FMUL.FTZ R48, R0, R40 ;  /* 0x0000002800307220 */ /* 0x000fe20000410000 */
[----:B------:R-:W-:Y:S01]  /*4af0*/  FADD.FTZ R46, R43, R46 ;  /* 0x0000002e2b2e7221 */ /* 0x000fe20000010000 */
[----:B------:R-:W-:Y:S02]  /*4b00*/  FADD.FTZ R47, R51, R40 ;  /* 0x00000028332f7221 */ /* 0x000fe40000010000 */
[C---:B------:R-:W-:Y:S01]  /*4b10*/  FFMA.FTZ R42, R45.reuse, R48, R78 ;  /* 0x000000302d2a7223 */ /* 0x040fe2000001004e */
[----:B------:R-:W-:Y:S01]  /*4b20*/  FADD.FTZ R41, R48, R79 ;  /* 0x0000004f30297221 */ /* 0x000fe20000010000 */
[----:B------:R-:W-:-:S07]  /*4b30*/  FFMA.FTZ R45, R45, R40, R50 ;  /* 0x000000282d2d7223 */ /* 0x000fce0000010032 */
.L_x_1546:
        /* <DEDUP_REMOVED lines=46> */
.L_x_1548:
[----:B------:R-:W-:Y:S05]  /*4e20*/  BSYNC.RECONVERGENT B0 ;  /* 0x0000000000007941 */ /* 0x000fea0003800200 */
.L_x_1547:
        /* <DEDUP_REMOVED lines=52> */
.L_x_1550:
[----:B------:R-:W-:Y:S05]  /*5170*/  BSYNC.RECONVERGENT B0 ;  /* 0x0000000000007941 */ /* 0x000fea0003800200 */
.L_x_1549:
[----:B------:R-:W-:Y:S06]  /*5180*/  BAR.SYNC.DEFER_BLOCKING 0x0 ;  /* 0x0000000000007b1d */ /* 0x000fec0000010000 */
[----:B------:R-:W-:Y:S04]  /*5190*/  BSSY.RECONVERGENT B0, `(.L_x_1551) ;  /* 0x000004d000007945 */ /* 0x000fe80003800200 */
[----:B------:R-:W-:Y:S05]  /*51a0*/  @P3 BRA `(.L_x_1552) ;  /* 0x00000004002c3947 */ /* 0x000fea0003800000 */
[----:B-123--:R-:W1:Y:S04]  /*51b0*/  LDS.128 R40, [R88+0x280] ;  /* 0x0002800058287984 */ /* 0x00ee680000000c00 */
        /* <DEDUP_REMOVED lines=74> */
.L_x_1552:
[----:B------:R-:W-:Y:S05]  /*5660*/  BSYNC.RECONVERGENT B0 ;  /* 0x0000000000007941 */ /* 0x000fea0003800200 */
.L_x_1551:
[----:B------:R-:W-:Y:S04]  /*5670*/  BSSY.RECONVERGENT B0, `(.L_x_1553) ;  /* 0x000001d000007945 */ /* 0x000fe80003800200 */
[----:B------:R-:W-:Y:S05]  /*5680*/  @P3 BRA `(.L_x_1554) ;  /* 0x00000000006c3947 */ /* 0x000fea0003800000 */
[----:B------:R-:W4:Y:S01]  /*5690*/  LDC.64 R48, c[0x0][0x3d8] ;  /* 0x0000f600ff307b82 */ /* 0x000f220000000a00 */
[----:B------:R-:W-:-:S07]  /*56a0*/  IMAD R43, R80, 0x28, R85 ;  /* 0x00000028502b7824 */ /* 0x000fce00078e0255 */
[----:B-123--:R-:W1:Y:S01]  /*56b0*/  LDC.64 R40, c[0x0][0x3f8] ;  /* 0x0000fe00ff287b82 */ /* 0x00ee620000000a00 */
[----:B----4-:R-:W-:-:S05]  /*56c0*/  IMAD.WIDE R48, R43, 0x4, R48 ;  /* 0x000000042b307825 */ /* 0x010fca00078e0230 */
        /* <DEDUP_REMOVED lines=8> */
[----:B------:R-:W-:Y:S02]  /*5750*/  SHF.L.U64.HI R51, R80, 0x1, R51 ;  /* 0x0000000150337819 */ /* 0x000fe40000010233 */
[----:B------:R-:W-:Y:S02]  /*5760*/  LEA.HI.X R43, R40, R49, R41, 0x2, P2 ;  /* 0x00000031282b7211 */ /* 0x000fe400010f1429 */
[----:B------:R-:W-:Y:S02]  /*5770*/  SHF.L.U32 R40, R80, 0x1, RZ ;  /* 0x0000000150287819 */ /* 0x000fe400000006ff */
[----:B------:R-:W-:Y:S02]  /*5780*/  IADD3.X R41, PT, PT, RZ, R89, RZ, P3, !PT ;  /* 0x00000059ff297210 */ /* 0x000fe40001ffe4ff */
[----:B------:R-:W-:-:S02]  /*5790*/  LOP3.LUT R40, R40, 0xfffffffc, RZ, 0xc0, !PT ;  /* 0xfffffffc28287812 */ /* 0x000fc400078ec0ff */
[C---:B------:R-:W-:Y:S02]  /*57a0*/  SHF.L.U32 R89, R50.reuse, 0x1, RZ ;  /* 0x0000000132597819 */ /* 0x040fe400000006ff */
[----:B------:R-:W-:Y:S02]  /*57b0*/  SHF.L.U64.HI R41, R50, 0x1, R41 ;  /* 0x0000000132297819 */ /* 0x000fe40000010229 */
[C---:B------:R-:W-:Y:S02]  /*57c0*/  IADD3 R50, P1, PT, R48.reuse, R40, RZ ;  /* 0x0000002830327210 */ /* 0x040fe40007f3e0ff */
[----:B------:R-:W-:Y:S02]  /*57d0*/  LOP3.LUT R89, R89, 0xfffffffc, RZ, 0xc0, !PT ;  /* 0xfffffffc59597812 */ /* 0x000fe400078ec0ff */
[----:B------:R-:W-:Y:S02]  /*57e0*/  IADD3.X R51, PT, PT, R49, R51, RZ, P1, !PT ;  /* 0x0000003331337210 */ /* 0x000fe40000ffe4ff */
[----:B------:R-:W-:-:S03]  /*57f0*/  IADD3 R40, P1, PT, R48, R89, RZ ;  /* 0x0000005930287210 */ /* 0x000fc60007f3e0ff */
[----:B------:R4:W-:Y:S01]  /*5800*/  REDG.E.ADD.F32.FTZ.RN.STRONG.GPU desc[UR12][R50.64], R45 ;  /* 0x0000002d320079a6 */ /* 0x0009e2000c12f30c */
[----:B------:R-:W-:-:S03]  /*5810*/  IADD3.X R41, PT, PT, R49, R41, RZ, P1, !PT ;  /* 0x0000002931297210 */ /* 0x000fc60000ffe4ff */
[----:B------:R4:W-:Y:S04]  /*5820*/  REDG.E.ADD.F32.FTZ.RN.STRONG.GPU desc[UR12][R42.64], R46 ;  /* 0x0000002e2a0079a6 */ /* 0x0009e8000c12f30c */
[----:B------:R4:W-:Y:S02]  /*5830*/  REDG.E.ADD.F32.FTZ.RN.STRONG.GPU desc[UR12][R40.64], R47 ;  /* 0x0000002f280079a6 */ /* 0x0009e4000c12f30c */
.L_x_1554:
[----:B------:R-:W-:Y:S05]  /*5840*/  BSYNC.RECONVERGENT B0 ;  /* 0x0000000000007941 */ /* 0x000fea0003800200 */
.L_x_1553:
[----:B----4-:R-:W4:Y:S02]  /*5850*/  LDC R44, c[0x0][0x370] ;  /* 0x0000dc00ff2c7b82 */ /* 0x010f240000000800 */
[----:B----4-:R-:W-:-:S13]  /*5860*/  ISETP.GE.U32.AND P1, PT, R44, 0x2, PT ;  /* 0x000000022c00780c */ /* 0x010fda0003f26070 */
[----:B------:R-:W-:Y:S05]  /*5870*/  @!P1 BRA `(.L_x_1555) ;  /* 0x0000001400489947 */ /* 0x000fea0003800000 */
[----:B------:R-:W-:Y:S05]  /*5880*/  @P0 BRA `(.L_x_1556) ;  /* 0x0000000000900947 */ /* 0x000fea0003800000 */
[----:B------:R-:W4:Y:S01]  /*5890*/  LDC R47, c[0x0][0x374] ;  /* 0x0000dd00ff2f7b82 */ /* 0x000f220000000800 */
[----:B------:R-:W5:Y:S01]  /*58a0*/  S2R R48, SR_CTAID.Y ;  /* 0x0000000000307919 */ /* 0x000f620000002600 */
[----:B------:R-:W-:-:S06]  /*58b0*/  ULOP3.LUT UR6, UR4, 0x1, URZ, 0xc0, !UPT ;  /* 0x0000000104067892 */ /* 0x000fcc000f8ec0ff */
[----:B-123--:R-:W1:Y:S08]  /*58c0*/  LDC.64 R40, c[0x0][0x3c8] ;  /* 0x0000f200ff287b82 */ /* 0x00ee700000000a00 */
[----:B------:R-:W2:Y:S01]  /*58d0*/  LDC.64 R42, c[0x0][0x3d0] ;  /* 0x0000f400ff2a7b82 */ /* 0x000ea20000000a00 */
[----:B----4-:R-:W-:-:S04]  /*58e0*/  IMAD R45, R47, UR6, RZ ;  /* 0x000000062f2d7c24 */ /* 0x010fc8000f8e02ff */
[----:B------:R-:W-:-:S05]  /*58f0*/  IMAD R46, R45, R44, RZ ;  /* 0x0000002c2d2e7224 */ /* 0x000fca00078e02ff */
[----:B------:R-:W-:Y:S01]  /*5900*/  SHF.L.U32 R49, R46, 0x1, RZ ;  /* 0x000000012e317819 */ /* 0x000fe200000006ff */
[----:B-----5:R-:W-:Y:S01]  /*5910*/  IMAD R47, R47, UR8, R48 ;  /* 0x000000082f2f7c24 */ /* 0x020fe2000f8e0230 */
[----:B------:R-:W-:Y:S02]  /*5920*/  MOV R46, UR4 ;  /* 0x00000004002e7c02 */ /* 0x000fe40008000f00 */
[----:B------:R-:W-:Y:S02]  /*5930*/  IADD3 R45, PT, PT, R45, R48, RZ ;  /* 0x000000302d2d7210 */ /* 0x000fe40007ffe0ff */
[----:B------:R-:W-:Y:S01]  /*5940*/  LOP3.LUT P1, R46, R46, 0x2, RZ, 0xc0, !PT ;  /* 0x000000022e2e7812 */ /* 0x000fe2000782c0ff */
[----:B--2---:R-:W-:-:S04]  /*5950*/  IMAD.WIDE R42, R49, 0x4, R42 ;  /* 0x00000004312a7825 */ /* 0x004fc800078e022a */
[----:B-1----:R-:W-:Y:S01]  /*5960*/  IMAD.WIDE.U32 R40, R45, 0x4, R40 ;  /* 0x000000042d287825 */ /* 0x002fe200078e0028 */
[----:B------:R-:W-:-:S03]  /*5970*/  SEL R45, R44, RZ, !P1 ;  /* 0x000000ff2c2d7207 */ /* 0x000fc60004800000 */
[----:B------:R-:W-:Y:S01]  /*5980*/  IMAD.WIDE.U32 R42, R47, 0x8, R42 ;  /* 0x000000082f2a7825 */ /* 0x000fe200078e002a */
[----:B------:R-:W-:Y:S02]  /*5990*/  ISETP.NE.AND P0, PT, R45, -0x1, PT ;  /* 0xffffffff2d00780c */ /* 0x000fe40003f05270 */
[----:B------:R-:W-:Y:S02]  /*59a0*/  IADD3 R47, PT, PT, -R46, 0x1, RZ ;  /* 0x000000012e2f7810 */ /* 0x000fe40007ffe1ff */
[----:B------:R4:W-:Y:S01]  /*59b0*/  STG.E.64 desc[UR12][R42.64], R78 ;  /* 0x0000004e2a007986 */ /* 0x0009e2000c101b0c */
[----:B------:R-:W-:Y:S06]  /*59c0*/  MEMBAR.ALL.GPU ;  /* 0x0000000000007992 */ /* 0x000fec000000a000 */
[----:B------:R-:W-:-:S00]  /*59d0*/  ERRBAR ;  /* 0x00000000000079ab */ /* 0x000fc00000000000 */
[----:B------:R-:W-:Y:S06]  /*59e0*/  CGAERRBAR ;  /* 0x00000000000075ab */ /* 0x000fec0000000000 */
[----:B------:R4:W-:Y:S01]  /*59f0*/  REDG.E.ADD.S32.STRONG.GPU desc[UR12][R40.64], R47 ;  /* 0x0000002f2800798e */ /* 0x0009e2000c12e30c */
[----:B------:R-:W-:Y:S05]  /*5a00*/  @!P0 BRA `(.L_x_1556) ;  /* 0x0000000000308947 */ /* 0x000fea0003800000 */
[----:B----4-:R-:W1:Y:S01]  /*5a10*/  LDC R47, c[0x0][0x2f8] ;  /* 0x0000be00ff2f7b82 */ /* 0x010e620000000800 */
[----:B------:R-:W-:-:S07]  /*5a20*/  MOV R43, 0xffffffff ;  /* 0xffffffff002b7802 */ /* 0x000fce0000000f00 */
.L_x_1557:
[----:B------:R-:W2:Y:S04]  /*5a30*/  LDG.E.STRONG.GPU R46, desc[UR12][R40.64] ;  /* 0x0000000c282e7981 */ /* 0x000ea8000c1ef900 */
[----:B--2---:R-:W-:Y:S01]  /*5a40*/  CCTL.IVALL ;  /* 0x00000000ff00798f */ /* 0x004fe20002000000 */
[----:B------:R-:W2:Y:S01]  /*5a50*/  LDC R42, c[0x0][0x370] ;  /* 0x0000dc00ff2a7b82 */ /* 0x000ea20000000800 */
[----:B-1----:R-:W-:Y:S01]  /*5a60*/  IADD3 R45, PT, PT, R47, -R47, RZ ;  /* 0x8000002f2f2d7210 */ /* 0x002fe20007ffe0ff */
[----:B------:R-:W-:Y:S05]  /*5a70*/  YIELD ;  /* 0x0000000000007946 */ /* 0x000fea0003800000 */
[----:B------:R-:W-:-:S02]  /*5a80*/  ISETP.EQ.AND P0, PT, R45, RZ, PT ;  /* 0x000000ff2d00720c */ /* 0x000fc40003f02270 */
[----:B--2---:R-:W-:-:S11]  /*5a90*/  SEL R42, R42, RZ, !P1 ;  /* 0x000000ff2a2a7207 */ /* 0x004fd60004800000 */
[----:B------:R-:W-:-:S04]  /*5aa0*/  @P0 MOV R43, R46 ;  /* 0x0000002e002b0202 */ /* 0x000fc80000000f00 */
[----:B------:R-:W-:-:S13]  /*5ab0*/  ISETP.NE.AND P0, PT, R43, R42, PT ;  /* 0x0000002a2b00720c */ /* 0x000fda0003f05270 */
[----:B------:R-:W-:Y:S05]  /*5ac0*/  @P0 BRA `(.L_x_1557) ;  /* 0xfffffffc00d80947 */ /* 0x000fea000383ffff */
.L_x_1556:
[----:B------:R-:W-:Y:S05]  /*5ad0*/  WARPSYNC.ALL ;  /* 0x0000000000007948 */ /* 0x000fea0003800000 */
[----:B------:R-:W-:Y:S01]  /*5ae0*/  ISETP.GE.U32.AND P0, PT, R44, 0x8, PT ;  /* 0x000000082c00780c */ /* 0x000fe20003f06070 */
[----:B------:R-:W-:Y:S01]  /*5af0*/  BAR.SYNC.DEFER_BLOCKING 0x0 ;  /* 0x0000000000007b1d */ /* 0x000fe20000010000 */
[----:B------:R-:W-:-:S11]  /*5b00*/  HFMA2 R49, -RZ, RZ, 0, 0 ;  /* 0x00000000ff317431 */ /* 0x000fd600000001ff */
[----:B------:R-:W-:Y:S05]  /*5b10*/  @!P0 BRA `(.L_x_1558) ;  /* 0x0000000800988947 */ /* 0x000fea0003800000 */
[----:B------:R-:W5:Y:S01]  /*5b20*/  S2UR UR6, SR_CTAID.Y ;  /* 0x00000000000679c3 */ /* 0x000f620000002600 */
[----:B------:R-:W0:Y:S01]  /*5b30*/  S2R R50, SR_TID.X ;  /* 0x0000000000327919 */ /* 0x000e220000002100 */
[----:B------:R-:W5:Y:S01]  /*5b40*/  LDCU UR7, c[0x0][0x374] ;  /* 0x00006e80ff0777ac */ /* 0x000f620008000800 */
[----:B------:R-:W-:Y:S01]  /*5b50*/  MOV R51, RZ ;  /* 0x000000ff00337202 */ /* 0x000fe20000000f00 */
[----:B------:R-:W-:-:S04]  /*5b60*/  UIADD3 UR21, UPT, UPT, -UR8, URZ, URZ ;  /* 0x000000ff08157290 */ /* 0x000fc8000fffe1ff */
[----:B------:R-:W0:Y:S01]  /*5b70*/  S2UR UR10, SR_CTAID.X ;  /* 0x00000000000a79c3 */ /* 0x000e220000002500 */
[----:B-----5:R-:W-:Y:S02]  /*5b80*/  UIMAD UR15, UR7, 0x3, UR6 ;  /* 0x00000003070f78a4 */ /* 0x020fe4000f8e0206 */
[----:B------:R-:W-:Y:S02]  /*5b90*/  ULEA UR16, UR7, UR6, 0x1 ;  /* 0x0000000607107291 */ /* 0x000fe4000f8e08ff */
[----:B------:R-:W-:Y:S02]  /*5ba0*/  UIMAD UR17, UR7, 0x7, UR6 ;  /* 0x00000007071178a4 */ /* 0x000fe4000f8e0206 */
[----:B------:R-:W-:Y:S02]  /*5bb0*/  UIMAD UR18, UR7, 0x6, UR6 ;  /* 0x00000006071278a4 */ /* 0x000fe4000f8e0206 */
[----:B------:R-:W-:Y:S02]  /*5bc0*/  UIMAD UR19, UR7, 0x5, UR6 ;  /* 0x00000005071378a4 */ /* 0x000fe4000f8e0206 */
[----:B------:R-:W-:-:S02]  /*5bd0*/  ULEA UR20, UR7, UR6, 0x2 ;  /* 0x0000000607147291 */ /* 0x000fc4000f8e10ff */
[----:B0-----:R-:W-:-:S12]  /*5be0*/  UIADD3 UR7, UPT, UPT, UR6, UR7, URZ ;  /* 0x0000000706077290 */ /* 0x001fd8000fffe0ff */
.L_x_1559:
[----:B------:R-:W-:Y:S01]  /*5bf0*/  ISETP.NE.AND P5, PT, RZ, UR21, PT ;  /* 0x00000015ff007c0c */ /* 0x000fe2000bfa5270 */
[----:B------:R-:W-:Y:S01]  /*5c00*/  UMOV UR8, UR10 ;  /* 0x0000000a00087c82 */ /* 0x000fe20008000000 */
[----:B-1-34-:R-:W-:Y:S02]  /*5c10*/  IADD3 R40, PT, PT, R51, 0x1, RZ ;  /* 0x0000000133287810 */ /* 0x01afe40007ffe0ff */
[----:B------:R-:W-:Y:S02]  /*5c20*/  ISETP.NE.OR P5, PT, R85, RZ, !P5 ;  /* 0x000000ff5500720c */ /* 0x000fe40006fa5670 */
[----:B------:R-:W-:Y:S02]  /*5c30*/  ISETP.NE.AND P6, PT, R40, UR8, PT ;  /* 0x0000000828007c0c */ /* 0x000fe4000bfc5270 */
[----:B------:R-:W-:Y:S02]  /*5c40*/  MOV R85, R50 ;  /* 0x0000003200557202 */ /* 0x000fe40000000f00 */
[----:B--2---:R-:W-:-:S02]  /*5c50*/  MOV R41, UR4 ;  /* 0x0000000400297c02 */ /* 0x004fc40008000f00 */
[----:B------:R-:W-:Y:S02]  /*5c60*/  ISETP.NE.OR P6, PT, R85, RZ, !P6 ;  /* 0x000000ff5500720c */ /* 0x000fe400077c5670 */
[----:B------:R-:W-:-:S03]  /*5c70*/  MOV R89, UR4 ;  /* 0x0000000400597c02 */ /* 0x000fc60008000f00 */
[----:B------:R-:W0:Y:S01]  /*5c80*/  @!P5 LDC R42, c[0x0][0x374] ;  /* 0x0000dd00ff2adb82 */ /* 0x000e220000000800 */
[----:B------:R-:W-:-:S07]  /*5c90*/  @!P5 LOP3.LUT R41, R41, 0x1, RZ, 0xc0, !PT ;  /* 0x000000012929d812 */ /* 0x000fce00078ec0ff */
[----:B------:R-:W1:Y:S08]  /*5ca0*/  @!P5 LDC R43, c[0x0][0x370] ;  /* 0x0000dc00ff2bdb82 */ /* 0x000e700000000800 */
[----:B------:R-:W2:Y:S01]  /*5cb0*/  @!P6 LDC R46, c[0x0][0x374] ;  /* 0x0000dd00ff2eeb82 */ /* 0x000ea20000000800 */
[----:B0-----:R-:W-:-:S07]  /*5cc0*/  @!P5 IMAD R42, R41, R42, RZ ;  /* 0x0000002a292ad224 */ /* 0x001fce00078e02ff */
[----:B------:R-:W0:Y:S01]  /*5cd0*/  @!P6 LDC R45, c[0x0][0x370] ;  /* 0x0000dc00ff2deb82 */ /* 0x000e220000000800 */
[----:B-1----:R-:W-:Y:S01]  /*5ce0*/  @!P5 IMAD R42, R42, R43, RZ ;  /* 0x0000002b2a2ad224 */ /* 0x002fe200078e02ff */
[----:B------:R-:W-:-:S06]  /*5cf0*/  IADD3 R43, PT, PT, R51, 0x2, RZ ;  /* 0x00000002332b7810 */ /* 0x000fcc0007ffe0ff */
[----:B------:R-:W1:Y:S01]  /*5d00*/  @!P5 LDC.64 R40, c[0x0][0x3d0] ;  /* 0x0000f400ff28db82 */ /* 0x000e620000000a00 */
[----:B------:R-:W-:Y:S02]  /*5d10*/  ISETP.NE.AND P4, PT, R43, UR8, PT ;  /* 0x000000082b007c0c */ /* 0x000fe4000bf85270 */
[----:B------:R-:W-:Y:S02]  /*5d20*/  MOV R43, UR4 ;  /* 0x00000004002b7c02 */ /* 0x000fe40008000f00 */
[----:B------:R-:W-:Y:S02]  /*5d30*/  ISETP.NE.OR P4, PT, R85, RZ, !P4 ;  /* 0x000000ff5500720c */ /* 0x000fe40006785670 */
[----:B------:R-:W-:-:S05]  /*5d40*/  @!P6 LOP3.LUT R43, R43, 0x1, RZ, 0xc0, !PT ;  /* 0x000000012b2be812 */ /* 0x000fca00078ec0ff */
[----:B--2---:R-:W-:Y:S01]  /*5d50*/  @!P6 IMAD R46, R43, R46, RZ ;  /* 0x0000002e2b2ee224 */ /* 0x004fe200078e02ff */
[----:B------:R-:W-:-:S03]  /*5d60*/  @!P5 SHF.L.U32 R43, R42, 0x1, RZ ;  /* 0x000000012a2bd819 */ /* 0x000fc600000006ff */
[----:B0-----:R-:W-:Y:S01]  /*5d70*/  @!P6 IMAD R46, R46, R45, RZ ;  /* 0x0000002d2e2ee224 */ /* 0x001fe200078e02ff */
[----:B------:R-:W-:Y:S01]  /*5d80*/  MOV R45, UR6 ;  /* 0x00000006002d7c02 */ /* 0x000fe20008000f00 */
[----:B------:R-:W0:Y:S01]  /*5d90*/  @!P4 LDC R48, c[0x0][0x374] ;  /* 0x0000dd00ff30cb82 */ /* 0x000e220000000800 */
[----:B------:R-:W-:Y:S01]  /*5da0*/  @!P4 LOP3.LUT R89, R89, 0x1, RZ, 0xc0, !PT ;  /* 0x000000015959c812 */ /* 0x000fe200078ec0ff */
[----:B-1----:R-:W-:-:S06]  /*5db0*/  @!P5 IMAD.WIDE R40, R43, 0x4, R40 ;  /* 0x000000042b28d825 */ /* 0x002fcc00078e0228 */
[----:B------:R-:W1:Y:S01]  /*5dc0*/  @!P4 LDC R47, c[0x0][0x370] ;  /* 0x0000dc00ff2fcb82 */ /* 0x000e620000000800 */
[----:B------:R-:W-:-:S07]  /*5dd0*/  @!P5 IMAD.WIDE.U32 R40, R45, 0x8, R40 ;  /* 0x000000082d28d825 */ /* 0x000fce00078e0028 */
[----:B------:R-:W2:Y:S01]  /*5de0*/  @!P6 LDC.64 R42, c[0x0][0x3d0] ;  /* 0x0000f400ff2aeb82 */ /* 0x000ea20000000a00 */
[----:B------:R-:W-:Y:S01]  /*5df0*/  @!P6 SHF.L.U32 R49, R46, 0x1, RZ ;  /* 0x000000012e31e819 */ /* 0x000fe200000006ff */
[----:B------:R-:W3:Y:S06]  /*5e00*/  @!P5 LDG.E.64 R40, desc[UR12][R40.64] ;  /* 0x0000000c2828d981 */ /* 0x000eec000c1e1b00 */
[----:B------:R-:W4:Y:S01]  /*5e10*/  @!P4 LDC.64 R44, c[0x0][0x3d0] ;  /* 0x0000f400ff2ccb82 */ /* 0x000f220000000a00 */
[----:B0-----:R-:W-:-:S04]  /*5e20*/  @!P4 IMAD R48, R89, R48, RZ ;  /* 0x000000305930c224 */ /* 0x001fc800078e02ff */
[----:B-1----:R-:W-:-:S05]  /*5e30*/  @!P4 IMAD R47, R48, R47, RZ ;  /* 0x0000002f302fc224 */ /* 0x002fca00078e02ff */
[----:B------:R-:W-:Y:S01]  /*5e40*/  @!P4 SHF.L.U32 R47, R47, 0x1, RZ ;  /* 0x000000012f2fc819 */ /* 0x000fe200000006ff */
[----:B--2---:R-:W-:Y:S01]  /*5e50*/  @!P6 IMAD.WIDE R42, R49, 0x4, R42 ;  /* 0x00000004312ae825 */ /* 0x004fe200078e022a */
        /* <DEDUP_REMOVED lines=8> */
[C---:B------:R-:W-:Y:S02]  /*5ee0*/  IADD3 R47, PT, PT, R51.reuse, 0x5, RZ ;  /* 0x00000005332f7810 */ /* 0x040fe40007ffe0ff */
        /* <DEDUP_REMOVED lines=10> */
[----:B------:R-:W-:-:S05]  /*5f90*/  @!P3 LOP3.LUT R46, R46, 0x1, RZ, 0xc0, !PT ;  /* 0x000000012e2eb812 */ /* 0x000fca00078ec0ff */
        /* <DEDUP_REMOVED lines=13> */
[----:B------:R-:W-:Y:S02]  /*6070*/  MOV R89, UR4 ;  /* 0x0000000400597c02 */ /* 0x000fe40008000f00 */
[----:B------:R-:W-:-:S05]  /*6080*/  @!P1 LOP3.LUT R48, R48, 0x1, RZ, 0xc0, !PT ;  /* 0x0000000130309812 */ /* 0x000fca00078ec0ff */
[----:B-----5:R-:W-:Y:S02]  /*6090*/  @!P1 IMAD R47, R48, R47, RZ ;  /* 0x0000002f302f9224 */ /* 0x020fe400078e02ff */
[----:B------:R-:W0:Y:S01]  /*60a0*/  @!P1 LDC R48, c[0x0][0x370] ;  /* 0x0000dc00ff309b82 */ /* 0x000e220000000800 */
[----:B------:R-:W-:-:S07]  /*60b0*/  @!P0 LOP3.LUT R89, R89, 0x1, RZ, 0xc0, !PT ;  /* 0x0000000159598812 */ /* 0x000fce00078ec0ff */
[----:B------:R-:W1:Y:S01]  /*60c0*/  @!P0 LDC R80, c[0x0][0x374] ;  /* 0x0000dd00ff508b82 */ /* 0x000e620000000800 */
[----:B0-----:R-:W-:Y:S02]  /*60d0*/  @!P1 IMAD R48, R47, R48, RZ ;  /* 0x000000302f309224 */ /* 0x001fe400078e02ff */
[----:B-1----:R-:W-:-:S05]  /*60e0*/  @!P0 IMAD R80, R89, R80, RZ ;  /* 0x0000005059508224 */ /* 0x002fca00078e02ff */
[----:B------:R-:W0:Y:S02]  /*60f0*/  @!P0 LDC R89, c[0x0][0x370] ;  /* 0x0000dc00ff598b82 */ /* 0x000e240000000800 */
[----:B0-----:R-:W-:Y:S01]  /*6100*/  @!P0 IMAD R47, R80, R89, RZ ;  /* 0x00000059502f8224 */ /* 0x001fe200078e02ff */
[----:B------:R-:W-:Y:S02]  /*6110*/  @!P3 SHF.L.U32 R89, R49, 0x1, RZ ;  /* 0x000000013159b819 */ /* 0x000fe400000006ff */
[----:B------:R-:W-:Y:S02]  /*6120*/  MOV R80, UR4 ;  /* 0x0000000400507c02 */ /* 0x000fe40008000f00 */
[----:B------:R-:W-:Y:S01]  /*6130*/  @!P0 SHF.L.U32 R47, R47, 0x1, RZ ;  /* 0x000000012f2f8819 */ /* 0x000fe200000006ff */
[----:B---3--:R-:W-:Y:S01]  /*6140*/  @!P5 FADD.FTZ R78, R78, R40 ;  /* 0x000000284e4ed221 */ /* 0x008fe20000010000 */
[----:B------:R-:W-:Y:S01]  /*6150*/  IADD3 R40, PT, PT, R51, 0x7, RZ ;  /* 0x0000000733287810 */ /* 0x000fe20007ffe0ff */
[----:B------:R-:W-:-:S03]  /*6160*/  @!P5 FADD.FTZ R79, R79, R41 ;  /* 0x000000294f4fd221 */ /* 0x000fc60000010000 */
[----:B------:R-:W-:Y:S02]  /*6170*/  ISETP.NE.AND P5, PT, R40, UR8, PT ;  /* 0x0000000828007c0c */ /* 0x000fe4000bfa5270 */
[----:B------:R-:W0:Y:S02]  /*6180*/  @!P3 LDC.64 R40, c[0x0][0x3d0] ;  /* 0x0000f400ff28bb82 */ /* 0x000e240000000a00 */
[----:B------:R-:W-:-:S13]  /*6190*/  ISETP.NE.OR P5, PT, R85, RZ, !P5 ;  /* 0x000000ff5500720c */ /* 0x000fda0006fa5670 */
[----:B------:R-:W1:Y:S01]  /*61a0*/  @!P5 LDC R49, c[0x0][0x374] ;  /* 0x0000dd00ff31db82 */ /* 0x000e620000000800 */
[----:B------:R-:W-:Y:S01]  /*61b0*/  @!P5 LOP3.LUT R80, R80, 0x1, RZ, 0xc0, !PT ;  /* 0x000000015050d812 */ /* 0x000fe200078ec0ff */
[----:B0-----:R-:W-:Y:S01]  /*61c0*/  @!P3 IMAD.WIDE R40, R89, 0x4, R40 ;  /* 0x000000045928b825 */ /* 0x001fe200078e0228 */
[----:B------:R-:W-:-:S03]  /*61d0*/  MOV R89, UR15 ;  /* 0x0000000f00597c02 */ /* 0x000fc60008000f00 */
[----:B--2---:R-:W-:Y:S01]  /*61e0*/  @!P6 FADD.FTZ R78, R78, R42 ;  /* 0x0000002a4e4ee221 */ /* 0x004fe20000010000 */
[----:B------:R-:W-:Y:S02]  /*61f0*/  @!P6 FADD.FTZ R79, R79, R43 ;  /* 0x0000002b4f4fe221 */ /* 0x000fe40000010000 */
[----:B------:R-:W0:Y:S01]  /*6200*/  @!P1 LDC.64 R42, c[0x0][0x3d0] ;  /* 0x0000f400ff2a9b82 */ /* 0x000e220000000a00 */
[----:B------:R-:W-:Y:S01]  /*6210*/  @!P3 IMAD.WIDE.U32 R40, R89, 0x8, R40 ;  /* 0x000000085928b825 */ /* 0x000fe200078e0028 */
[----:B------:R-:W-:Y:S02]  /*6220*/  @!P2 SHF.L.U32 R89, R46, 0x1, RZ ;  /* 0x000000012e59a819 */ /* 0x000fe400000006ff */
[----:B------:R-:W-:Y:S01]  /*6230*/  @!P1 SHF.L.U32 R46, R48, 0x1, RZ ;  /* 0x00000001302e9819 */ /* 0x000fe200000006ff */
[----:B----4-:R-:W-:Y:S01]  /*6240*/  @!P4 FADD.FTZ R78, R78, R44 ;  /* 0x0000002c4e4ec221 */ /* 0x010fe20000010000 */
[----:B------:R-:W-:Y:S01]  /*6250*/  @!P4 FADD.FTZ R79, R79, R45 ;  /* 0x0000002d4f4fc221 */ /* 0x000fe20000010000 */
[----:B-1----:R-:W-:Y:S01]  /*6260*/  @!P5 IMAD R48, R80, R49, RZ ;  /* 0x000000315030d224 */ /* 0x002fe200078e02ff */
[----:B------:R-:W1:Y:S01]  /*6270*/  @!P2 LDC.64 R44, c[0x0][0x3d0] ;  /* 0x0000f400ff2cab82 */ /* 0x000e620000000a00 */
[----:B------:R-:W-:Y:S01]  /*6280*/  MOV R49, UR19 ;  /* 0x0000001300317c02 */ /* 0x000fe20008000f00 */
[----:B------:R-:W2:Y:S01]  /*6290*/  @!P3 LDG.E.64 R40, desc[UR12][R40.64] ;  /* 0x0000000c2828b981 */ /* 0x000ea2000c1e1b00 */
[----:B-1----:R-:W-:-:S04]  /*62a0*/  @!P2 IMAD.WIDE R88, R89, 0x4, R44 ;  /* 0x000000045958a825 */ /* 0x002fc800078e022c */
[----:B0-----:R-:W-:Y:S01]  /*62b0*/  @!P1 IMAD.WIDE R44, R46, 0x4, R42 ;  /* 0x000000042e2c9825 */ /* 0x001fe200078e022a */
[----:B------:R-:W-:-:S05]  /*62c0*/  MOV R43, UR20 ;  /* 0x00000014002b7c02 */ /* 0x000fca0008000f00 */
[----:B------:R-:W-:Y:S02]  /*62d0*/  @!P2 IMAD.WIDE.U32 R42, R43, 0x8, R88 ;  /* 0x000000082b2aa825 */ /* 0x000fe400078e0058 */
[----:B------:R-:W0:Y:S02]  /*62e0*/  @!P0 LDC.64 R88, c[0x0][0x3d0] ;  /* 0x0000f400ff588b82 */ /* 0x000e240000000a00 */
[----:B------:R-:W-:Y:S02]  /*62f0*/  @!P1 IMAD.WIDE.U32 R44, R49, 0x8, R44 ;  /* 0x00000008312c9825 */ /* 0x000fe400078e002c */
[----:B------:R-:W3:Y:S04]  /*6300*/  @!P2 LDG.E.64 R42, desc[UR12][R42.64] ;  /* 0x0000000c2a2aa981 */ /* 0x000ee8000c1e1b00 */
[----:B------:R-:W1:Y:S01]  /*6310*/  @!P5 LDC R49, c[0x0][0x370] ;  /* 0x0000dc00ff31db82 */ /* 0x000e620000000800 */
        /* <DEDUP_REMOVED lines=27> */
[----:B---3--:R-:W-:Y:S01]  /*64d0*/  @!P2 FADD.FTZ R78, R78, R42 ;  /* 0x0000002a4e4ea221 */ /* 0x008fe20000010000 */
[----:B------:R-:W-:-:S03]  /*64e0*/  @!P2 FADD.FTZ R79, R79, R43 ;  /* 0x0000002b4f4fa221 */ /* 0x000fc60000010000 */
[----:B----4-:R-:W-:Y:S01]  /*64f0*/  @!P1 FADD.FTZ R78, R78, R44 ;  /* 0x0000002c4e4e9221 */ /* 0x010fe20000010000 */
        /* <DEDUP_REMOVED lines=8> */
.L_x_1558:
[----:B------:R-:W1:Y:S02]  /*6580*/  LDC R48, c[0x0][0x370] ;  /* 0x0000dc00ff307b82 */ /* 0x000e640000000800 */
[----:B-1-34-:R-:W-:-:S13]  /*6590*/  LOP3.LUT P0, R40, R48, 0x7, RZ, 0xc0, !PT ;  /* 0x0000000730287812 */ /* 0x01afda000780c0ff */
[----:B------:R-:W-:Y:S05]  /*65a0*/  @!P0 BRA `(.L_x_1555) ;  /* 0x0000000400fc8947 */ /* 0x000fea0003800000 */
[----:B------:R-:W-:-:S04]  /*65b0*/  IADD3 R40, PT, PT, R40, -0x1, RZ ;  /* 0xffffffff28287810 */ /* 0x000fc80007ffe0ff */
[----:B------:R-:W-:-:S13]  /*65c0*/  ISETP.GE.U32.AND P0, PT, R40, 0x3, PT ;  /* 0x000000032800780c */ /* 0x000fda0003f06070 */
[----:B------:R-:W-:Y:S05]  /*65d0*/  @!P0 BRA `(.L_x_1560) ;  /* 0x0000000400088947 */ /* 0x000fea0003800000 */
[----:B------:R-:W-:Y:S02]  /*65e0*/  ISETP.NE.AND P0, PT, R85, RZ, PT ;  /* 0x000000ff5500720c */ /* 0x000fe40003f05270 */
[C---:B------:R-:W-:Y:S02]  /*65f0*/  IADD3 R44, PT, PT, R49.reuse, 0x2, RZ ;  /* 0x00000002312c7810 */ /* 0x040fe40007ffe0ff */
[C---:B------:R-:W-:Y:S02]  /*6600*/  IADD3 R40, PT, PT, R49.reuse, 0x1, RZ ;  /* 0x0000000131287810 */ /* 0x040fe40007ffe0ff */
[----:B------:R-:W-:Y:S02]  /*6610*/  ISETP.EQ.OR P3, PT, R44, UR8, P0 ;  /* 0x000000082c007c0c */ /* 0x000fe40008762670 */
[----:B------:R-:W-:Y:S02]  /*6620*/  ISETP.EQ.OR P1, PT, R49, UR8, P0 ;  /* 0x0000000831007c0c */ /* 0x000fe40008722670 */
[----:B------:R-:W-:-:S02]  /*6630*/  ISETP.EQ.OR P2, PT, R40, UR8, P0 ;  /* 0x0000000828007c0c */ /* 0x000fc40008742670 */
[----:B------:R-:W-:Y:S02]  /*6640*/  MOV R43, UR4 ;  /* 0x00000004002b7c02 */ /* 0x000fe40008000f00 */
[----:B------:R-:W-:Y:S02]  /*6650*/  MOV R50, UR4 ;  /* 0x0000000400327c02 */ /* 0x000fe40008000f00 */
[----:B------:R-:W-:-:S03]  /*6660*/  IADD3 R45, PT, PT, R49, 0x3, RZ ;  /* 0x00000003312d7810 */ /* 0x000fc60007ffe0ff */
[----:B------:R-:W1:Y:S01]  /*6670*/  @!P3 S2R R40, SR_CTAID.Y ;  /* 0x000000000028b919 */ /* 0x000e620000002600 */
[----:B------:R-:W-:Y:S01]  /*6680*/  @!P3 LOP3.LUT R50, R50, 0x1, RZ, 0xc0, !PT ;  /* 0x000000013232b812 */ /* 0x000fe200078ec0ff */
[----:B------:R-:W3:Y:S01]  /*6690*/  @!P1 LDC R89, c[0x0][0x374] ;  /* 0x0000dd00ff599b82 */ /* 0x000ee20000000800 */
[----:B------:R-:W-:Y:S01]  /*66a0*/  ISETP.EQ.OR P0, PT, R45, UR8, P0 ;  /* 0x000000082d007c0c */ /* 0x000fe20008702670 */
[----:B------:R-:W4:Y:S01]  /*66b0*/  @!P1 S2R R46, SR_CTAID.Y ;  /* 0x00000000002e9919 */ /* 0x000f220000002600 */
[----:B------:R-:W-:Y:S01]  /*66c0*/  @!P2 LOP3.LUT R43, R43, 0x1, RZ, 0xc0, !PT ;  /* 0x000000012b2ba812 */ /* 0x000fe200078ec0ff */
[----:B--2---:R-:W2:Y:S04]  /*66d0*/  @!P2 S2R R41, SR_CTAID.Y ;  /* 0x000000000029a919 */ /* 0x004ea80000002600 */
[----:B------:R-:W5:Y:S06]  /*66e0*/  @!P2 LDC R42, c[0x0][0x374] ;  /* 0x0000dd00ff2aab82 */ /* 0x000f6c0000000800 */
[----:B------:R-:W0:Y:S02]  /*66f0*/  @!P0 S2R R80, SR_CTAID.Y ;  /* 0x0000000000508919 */ /* 0x000e240000002600 */
[----:B------:R-:W1:Y:S02]  /*6700*/  @!P3 LDC R47, c[0x0][0x374] ;  /* 0x0000dd00ff2fbb82 */ /* 0x000e640000000800 */
[-C--:B-1----:R-:W-:Y:S01]  /*6710*/  @!P3 IMAD R44, R44, R47.reuse, R40 ;  /* 0x0000002f2c2cb224 */ /* 0x082fe200078e0228 */
[----:B------:R-:W-:Y:S01]  /*6720*/  MOV R40, UR4 ;  /* 0x0000000400287c02 */ /* 0x000fe20008000f00 */
[----:B------:R-:W-:-:S04]  /*6730*/  @!P3 IMAD R47, R50, R47, RZ ;  /* 0x0000002f322fb224 */ /* 0x000fc800078e02ff */
[----:B------:R-:W1:Y:S01]  /*6740*/  @!P1 LDC.64 R50, c[0x0][0x3d0] ;  /* 0x0000f400ff329b82 */ /* 0x000e620000000a00 */
[----:B------:R-:W-:Y:S01]  /*6750*/  @!P1 LOP3.LUT R40, R40, 0x1, RZ, 0xc0, !PT ;  /* 0x0000000128289812 */ /* 0x000fe200078ec0ff */
[----:B------:R-:W-:-:S04]  /*6760*/  @!P3 IMAD R47, R47, R48, RZ ;  /* 0x000000302f2fb224 */ /* 0x000fc800078e02ff */
[-C--:B---3--:R-:W-:Y:S01]  /*6770*/  @!P1 IMAD R40, R40, R89.reuse, RZ ;  /* 0x0000005928289224 */ /* 0x088fe200078e02ff */
[----:B------:R-:W-:Y:S01]  /*6780*/  @!P3 SHF.L.U32 R47, R47, 0x1, RZ ;  /* 0x000000012f2fb819 */ /* 0x000fe200000006ff */
[----:B----4-:R-:W-:Y:S02]  /*6790*/  @!P1 IMAD R89, R49, R89, R46 ;  /* 0x0000005931599224 */ /* 0x010fe400078e022e */
[-C--:B-----5:R-:W-:Y:S02]  /*67a0*/  @!P2 IMAD R46, R43, R42.reuse, RZ ;  /* 0x0000002a2b2ea224 */ /* 0x0a0fe400078e02ff */
[----:B------:R-:W-:Y:S02]  /*67b0*/  @!P2 IMAD R42, R49, R42, R42 ;  /* 0x0000002a312aa224 */ /* 0x000fe400078e022a */
[-C--:B------:R-:W-:Y:S02]  /*67c0*/  @!P2 IMAD R46, R46, R48.reuse, RZ ;  /* 0x000000302e2ea224 */ /* 0x080fe400078e02ff */
[----:B------:R-:W-:Y:S01]  /*67d0*/  @!P1 IMAD R40, R40, R48, RZ ;  /* 0x0000003028289224 */ /* 0x000fe200078e02ff */
[----:B--2---:R-:W-:-:S02]  /*67e0*/  @!P2 IADD3 R41, PT, PT, R42, R41, RZ ;  /* 0x000000292a29a210 */ /* 0x004fc40007ffe0ff */
[----:B------:R-:W2:Y:S01]  /*67f0*/  @!P2 LDC.64 R42, c[0x0][0x3d0] ;  /* 0x0000f400ff2aab82 */ /* 0x000ea20000000a00 */
[----:B------:R-:W-:Y:S02]  /*6800*/  @!P2 SHF.L.U32 R46, R46, 0x1, RZ ;  /* 0x000000012e2ea819 */ /* 0x000fe400000006ff */
[----:B------:R-:W-:-:S05]  /*6810*/  @!P1 SHF.L.U32 R40, R40, 0x1, RZ ;  /* 0x0000000128289819 */ /* 0x000fca00000006ff */
[----:B-1----:R-:W-:-:S04]  /*6820*/  @!P1 IMAD.WIDE R50, R40, 0x4, R50 ;  /* 0x0000000428329825 */ /* 0x002fc800078e0232 */
[----:B------:R-:W-:Y:S01]  /*6830*/  @!P1 IMAD.WIDE.U32 R50, R89, 0x8, R50 ;  /* 0x0000000859329825 */ /* 0x000fe200078e0032 */
[----:B------:R-:W-:-:S04]  /*6840*/  MOV R89, UR4 ;  /* 0x0000000400597c02 */ /* 0x000fc80008000f00 */
[----:B------:R-:W-:Y:S01]  /*6850*/  @!P0 LOP3.LUT R89, R89, 0x1, RZ, 0xc0, !PT ;  /* 0x0000000159598812 */ /* 0x000fe200078ec0ff */
[----:B--2---:R-:W-:Y:S02]  /*6860*/  @!P2 IMAD.WIDE R42, R46, 0x4, R42 ;  /* 0x000000042e2aa825 */ /* 0x004fe400078e022a */
[----:B------:R-:W0:Y:S02]  /*6870*/  @!P0 LDC R46, c[0x0][0x374] ;  /* 0x0000dd00ff2e8b82 */ /* 0x000e240000000800 */
[----:B------:R-:W-:-:S06]  /*6880*/  @!P2 IMAD.WIDE.U32 R42, R41, 0x8, R42 ;  /* 0x00000008292aa825 */ /* 0x000fcc00078e002a */
[----:B------:R-:W1:Y:S01]  /*6890*/  @!P3 LDC.64 R40, c[0x0][0x3d0] ;  /* 0x0000f400ff28bb82 */ /* 0x000e620000000a00 */
[----:B------:R-:W2:Y:S01]  /*68a0*/  @!P2 LDG.E.64 R42, desc[UR12][R42.64] ;  /* 0x0000000c2a2aa981 */ /* 0x000ea2000c1e1b00 */
[-C--:B0-----:R-:W-:Y:S02]  /*68b0*/  @!P0 IMAD R45, R45, R46.reuse, R80 ;  /* 0x0000002e2d2d8224 */ /* 0x081fe400078e0250 */
[----:B------:R-:W-:-:S04]  /*68c0*/  @!P0 IMAD R80, R89, R46, RZ ;  /* 0x0000002e59508224 */ /* 0x000fc800078e02ff */
[----:B------:R-:W-:Y:S02]  /*68d0*/  @!P0 IMAD R80, R80, R48, RZ ;  /* 0x0000003050508224 */ /* 0x000fe400078e02ff */
[----:B-1----:R-:W-:Y:S02]  /*68e0*/  @!P3 IMAD.WIDE R88, R47, 0x4, R40 ;  /* 0x000000042f58b825 */ /* 0x002fe400078e0228 */
[----:B------:R-:W0:Y:S01]  /*68f0*/  @!P0 LDC.64 R46, c[0x0][0x3d0] ;  /* 0x0000f400ff2e8b82 */ /* 0x000e220000000a00 */
[----:B------:R-:W-:Y:S01]  /*6900*/  @!P0 SHF.L.U32 R41, R80, 0x1, RZ ;  /* 0x0000000150298819 */ /* 0x000fe200000006ff */
[----:B------:R-:W-:-:S04]  /*6910*/  @!P3 IMAD.WIDE.U32 R88, R44, 0x8, R88 ;  /* 0x000000082c58b825 */ /* 0x000fc800078e0058 */
[----:B0-----:R-:W-:Y:S02]  /*6920*/  @!P0 IMAD.WIDE R46, R41, 0x4, R46 ;  /* 0x00000004292e8825 */ /* 0x001fe400078e022e */
[----:B------:R-:W3:Y:S02]  /*6930*/  @!P1 LDG.E.64 R40, desc[UR12][R50.64] ;  /* 0x0000000c32289981 */ /* 0x000ee4000c1e1b00 */
[----:B------:R-:W-:Y:S02]  /*6940*/  @!P0 IMAD.WIDE.U32 R46, R45, 0x8, R46 ;  /* 0x000000082d2e8825 */ /* 0x000fe400078e002e */
[----:B------:R-:W4:Y:S04]  /*6950*/  @!P3 LDG.E.64 R44, desc[UR12][R88.64] ;  /* 0x0000000c582cb981 */ /* 0x000f28000c1e1b00 */
        /* <DEDUP_REMOVED lines=10> */
.L_x_1560:
        /* <DEDUP_REMOVED lines=11> */
[----:B------:R-:W3:Y:S01]  /*6ab0*/  @!P1 S2R R45, SR_CTAID.Y ;  /* 0x00000000002d9919 */ /* 0x000ee20000002600 */
[----:B------:R-:W-:Y:S02]  /*6ac0*/  @!P1 LOP3.LUT R47, R47, 0x1, RZ, 0xc0, !PT ;  /* 0x000000012f2f9812 */ /* 0x000fe400078ec0ff */
[----:B------:R-:W-:Y:S01]  /*6ad0*/  @!P0 LOP3.LUT R51, R51, 0x1, RZ, 0xc0, !PT ;  /* 0x0000000133338812 */ /* 0x000fe200078ec0ff */
[----:B------:R-:W4:Y:S03]  /*6ae0*/  @!P0 S2R R44, SR_CTAID.Y ;  /* 0x00000000002c8919 */ /* 0x000f260000002600 */
[----:B------:R-:W5:Y:S08]  /*6af0*/  @!P0 LDC R50, c[0x0][0x374] ;  /* 0x0000dd00ff328b82 */ /* 0x000f700000000800 */
[----:B--2---:R-:W2:Y:S08]  /*6b00*/  @!P1 LDC.64 R40, c[0x0][0x3d0] ;  /* 0x0000f400ff289b82 */ /* 0x004eb00000000a00 */
[----:B------:R-:W0:Y:S01]  /*6b10*/  @!P0 LDC.64 R42, c[0x0][0x3d0] ;  /* 0x0000f400ff2a8b82 */ /* 0x000e220000000a00 */
[----:B-1----:R-:W-:-:S04]  /*6b20*/  @!P1 IMAD R47, R47, R46, RZ ;  /* 0x0000002e2f2f9224 */ /* 0x002fc800078e02ff */
[----:B------:R-:W-:Y:S02]  /*6b30*/  @!P1 IMAD R47, R47, R48, RZ ;  /* 0x000000302f2f9224 */ /* 0x000fe400078e02ff */
[----:B-----5:R-:W-:-:S03]  /*6b40*/  @!P0 IMAD R51, R51, R50, RZ ;  /* 0x0000003233338224 */ /* 0x020fc600078e02ff */
[----:B------:R-:W-:Y:S01]  /*6b50*/  @!P1 SHF.L.U32 R47, R47, 0x1, RZ ;  /* 0x000000012f2f9819 */ /* 0x000fe200000006ff */
[----:B---3--:R-:W-:Y:S02]  /*6b60*/  @!P1 IMAD R45, R49, R46, R45 ;  /* 0x0000002e312d9224 */ /* 0x008fe400078e022d */
[----:B------:R-:W-:Y:S02]  /*6b70*/  @!P0 IMAD R51, R51, R48, RZ ;  /* 0x0000003033338224 */ /* 0x000fe400078e02ff */
[----:B--2---:R-:W-:-:S03]  /*6b80*/  @!P1 IMAD.WIDE R40, R47, 0x4, R40 ;  /* 0x000000042f289825 */ /* 0x004fc600078e0228 */
[----:B------:R-:W-:Y:S01]  /*6b90*/  @!P0 SHF.L.U32 R51, R51, 0x1, RZ ;  /* 0x0000000133338819 */ /* 0x000fe200000006ff */
[----:B------:R-:W-:Y:S02]  /*6ba0*/  @!P0 IMAD R47, R49, R50, R50 ;  /* 0x00000032312f8224 */ /* 0x000fe400078e0232 */
[----:B------:R-:W-:-:S03]  /*6bb0*/  @!P1 IMAD.WIDE.U32 R40, R45, 0x8, R40 ;  /* 0x000000082d289825 */ /* 0x000fc600078e0028 */
[----:B----4-:R-:W-:Y:S01]  /*6bc0*/  @!P0 IADD3 R47, PT, PT, R47, R44, RZ ;  /* 0x0000002c2f2f8210 */ /* 0x010fe20007ffe0ff */
        /* <DEDUP_REMOVED lines=9> */
.L_x_1561:
[----:B------:R-:W-:Y:S01]  /*6c60*/  ISETP.NE.AND P0, PT, R49, UR8, PT ;  /* 0x0000000831007c0c */ /* 0x000fe2000bf05270 */
[----:B------:R-:W-:Y:S01]  /*6c70*/  BSSY.RECONVERGENT B0, `(.L_x_1555) ;  /* 0x0000012000007945 */ /* 0x000fe20003800200 */
[----:B------:R-:W-:Y:S02]  /*6c80*/  LOP3.LUT R40, R48, 0x1, RZ, 0xc0, !PT ;  /* 0x0000000130287812 */ /* 0x000fe400078ec0ff */
[----:B------:R-:W-:-:S04]  /*6c90*/  ISETP.NE.OR P0, PT, R85, RZ, !P0 ;  /* 0x000000ff5500720c */ /* 0x000fc80004705670 */
[----:B------:R-:W-:-:S13]  /*6ca0*/  ISETP.NE.U32.OR P0, PT, R40, 0x1, P0 ;  /* 0x000000012800780c */ /* 0x000fda0000705470 */
[----:B------:R-:W-:Y:S05]  /*6cb0*/  @P0 BRA `(.L_x_1562) ;  /* 0x0000000000340947 */ /* 0x000fea0003800000 */
[----:B------:R-:W1:Y:S01]  /*6cc0*/  LDCU UR7, c[0x0][0x374] ;  /* 0x00006e80ff0777ac */ /* 0x000e620008000800 */
[----:B------:R-:W3:Y:S01]  /*6cd0*/  S2R R42, SR_CTAID.Y ;  /* 0x00000000002a7919 */ /* 0x000ee20000002600 */
[----:B--2---:R-:W2:Y:S01]  /*6ce0*/  LDC.64 R40, c[0x0][0x3d0] ;  /* 0x0000f400ff287b82 */ /* 0x004ea20000000a00 */
[----:B------:R-:W-:-:S04]  /*6cf0*/  ULOP3.LUT UR6, UR4, 0x1, URZ, 0xc0, !UPT ;  /* 0x0000000104067892 */ /* 0x000fc8000f8ec0ff */
[----:B-1----:R-:W-:-:S06]  /*6d00*/  UIMAD UR6, UR6, UR7, URZ ;  /* 0x00000007060672a4 */ /* 0x002fcc000f8e02ff */
[----:B------:R-:W-:-:S05]  /*6d10*/  IMAD R48, R48, UR6, RZ ;  /* 0x0000000630307c24 */ /* 0x000fca000f8e02ff */
[----:B------:R-:W-:Y:S01]  /*6d20*/  SHF.L.U32 R43, R48, 0x1, RZ ;  /* 0x00000001302b7819 */ /* 0x000fe200000006ff */
[----:B---3--:R-:W-:-:S04]  /*6d30*/  IMAD R49, R49, UR7, R42 ;  /* 0x0000000731317c24 */ /* 0x008fc8000f8e022a */
[----:B--2---:R-:W-:-:S04]  /*6d40*/  IMAD.WIDE R40, R43, 0x4, R40 ;  /* 0x000000042b287825 */ /* 0x004fc800078e0228 */
[----:B------:R-:W-:-:S06]  /*6d50*/  IMAD.WIDE.U32 R40, R49, 0x8, R40 ;  /* 0x0000000831287825 */ /* 0x000fcc00078e0028 */
[----:B------:R-:W0:Y:S02]  /*6d60*/  LDG.E.64 R40, desc[UR12][R40.64] ;  /* 0x0000000c28287981 */ /* 0x000e24000c1e1b00 */
[----:B0-----:R-:W-:Y:S01]  /*6d70*/  FADD.FTZ R78, R78, R40 ;  /* 0x000000284e4e7221 */ /* 0x001fe20000010000 */
[----:B------:R-:W-:-:S07]  /*6d80*/  FADD.FTZ R79, R79, R41 ;  /* 0x000000294f4f7221 */ /* 0x000fce0000010000 */
.L_x_1562:
[----:B------:R-:W-:Y:S05]  /*6d90*/  BSYNC.RECONVERGENT B0 ;  /* 0x0000000000007941 */ /* 0x000fea0003800200 */
.L_x_1555:
[----:B------:R-:W4:Y:S01]  /*6da0*/  S2UR UR7, SR_CgaCtaId ;  /* 0x00000000000779c3 */ /* 0x000f220000008800 */
[----:B------:R-:W-:Y:S01]  /*6db0*/  ISETP.NE.AND P0, PT, R85, RZ, PT ;  /* 0x000000ff5500720c */ /* 0x000fe20003f05270 */
[----:B------:R-:W-:Y:S01]  /*6dc0*/  UMOV UR6, 0x400 ;  /* 0x0000040000067882 */ /* 0x000fe20000000000 */
[----:B------:R-:W5:Y:S01]  /*6dd0*/  LDCU.U8 UR10, c[0x0][0x414] ;  /* 0x00008280ff0a77ac */ /* 0x000f620008000000 */
[----:B------:R-:W-:Y:S01]  /*6de0*/  FADD.FTZ R46, R76, -UR11 ;  /* 0x8000000b4c2e7e21 */ /* 0x000fe20008010000 */
[----:B------:R-:W-:Y:S01]  /*6df0*/  FADD.FTZ R44, R77, -UR11 ;  /* 0x8000000b4d2c7e21 */ /* 0x000fe20008010000 */
[----:B------:R-:W-:Y:S01]  /*6e00*/  FADD.FTZ R72, R72, -UR11 ;  /* 0x8000000b48487e21 */ /* 0x000fe20008010000 */
[----:B------:R-:W0:Y:S01]  /*6e10*/  LDCU UR9, c[0x0][0x42c] ;  /* 0x00008580ff0977ac */ /* 0x000e220008000800 */
[----:B--2---:R-:W1:Y:S01]  /*6e20*/  LDC R41, c[0x0][0x41c] ;  /* 0x00010700ff297b82 */ /* 0x004e620000000800 */
[----:B------:R-:W-:Y:S01]  /*6e30*/  FADD.FTZ R73, R73, -UR11 ;  /* 0x8000000b49497e21 */ /* 0x000fe20008010000 */
[----:B------:R-:W-:Y:S01]  /*6e40*/  FMUL.FTZ R46, R46, UR14 ;  /* 0x0000000e2e2e7c20 */ /* 0x000fe20008410000 */
[----:B------:R-:W-:Y:S01]  /*6e50*/  FMUL.FTZ R44, R44, UR14 ;  /* 0x0000000e2c2c7c20 */ /* 0x000fe20008410000 */
[----:B-----5:R-:W-:-:S02]  /*6e60*/  UISETP.NE.AND UP0, UPT, UR10, URZ, UPT ;  /* 0x000000ff0a00728c */ /* 0x020fc4000bf05270 */
[----:B----4-:R-:W-:Y:S01]  /*6e70*/  ULEA UR6, UR7, UR6, 0x18 ;  /* 0x0000000607067291 */ /* 0x010fe2000f8ec0ff */
[----:B-1-3--:R-:W-:-:S08]  /*6e80*/  IMAD R40, R41, UR8, R86 ;  /* 0x0000000829287c24 */ /* 0x00afd0000f8e0256 */
[----:B------:R-:W-:Y:S01]  /*6e90*/  @!P0 STS.64 [UR6+0xc0], R78 ;  /* 0x0000c04eff008988 */ /* 0x000fe20008000a06 */
[----:B------:R-:W-:Y:S06]  /*6ea0*/  BAR.SYNC.DEFER_BLOCKING 0x0 ;  /* 0x0000000000007b1d */ /* 0x000fec0000010000 */
[----:B------:R-:W0:Y:S01]  /*6eb0*/  LDS.64 R42, [UR6+0xc0] ;  /* 0x0000c006ff2a7984 */ /* 0x000e220008000a00 */
[----:B------:R-:W1:Y:S02]  /*6ec0*/  LDCU.64 UR6, c[0x0][0x400] ;  /* 0x00008000ff0677ac */ /* 0x000e640008000a00 */
[----:B-1----:R-:W-:Y:S01]  /*6ed0*/  ISETP.GE.U32.AND P0, PT, R40, UR6, PT ;  /* 0x0000000628007c0c */ /* 0x002fe2000bf06070 */
[----:B0-----:R-:W-:Y:S01]  /*6ee0*/  FMUL.FTZ R41, R42, UR9 ;  /* 0x000000092a297c20 */ /* 0x001fe20008410000 */
[----:B------:R-:W-:-:S04]  /*6ef0*/  SHF.R.S32.HI R42, RZ, 0x1f, R40 ;  /* 0x0000001fff2a7819 */ /* 0x000fc80000011428 */
[----:B------:R-:W-:Y:S01]  /*6f00*/  R2UR UR8, R41 ;  /* 0x00000000290872ca */ /* 0x000fe200000e0000 */
[----:B------:R-:W-:Y:S01]  /*6f10*/  FMUL.FTZ R41, R43, UR9 ;  /* 0x000000092b297c20 */ /* 0x000fe20008410000 */
        /* <DEDUP_REMOVED lines=20> */
.L_x_1563:
        /* <DEDUP_REMOVED lines=23> */
.L_x_1565:
[----:B------:R-:W-:Y:S05]  /*71d0*/  BSYNC.RECONVERGENT B0 ;  /* 0x0000000000007941 */ /* 0x000fea0003800200 */
.L_x_1564:
        /* <DEDUP_REMOVED lines=19> */
.L_x_1566:
[C---:B------:R-:W-:Y:S01]  /*7310*/  IADD3 R49, PT, PT, R40.reuse, 0x10, RZ ;  /* 0x0000001028317810 */ /* 0x040fe20007ffe0ff */
[----:B------:R-:W-:Y:S01]  /*7320*/  FFMA.FTZ R76, R81, R70, -R76 ;  /* 0x00000046514c7223 */ /* 0x000fe2000001084c */
[----:B------:R-:W-:Y:S01]  /*7330*/  IADD3 R75, PT, PT, R40, 0x20, RZ ;  /* 0x00000020284b7810 */ /* 0x000fe20007ffe0ff */
[----:B------:R-:W-:Y:S01]  /*7340*/  FFMA.FTZ R77, R0, R71, -R77 ;  /* 0x00000047004d7223 */ /* 0x000fe2000001084d */
[----:B------:R-:W-:Y:S01]  /*7350*/  ISETP.GE.U32.AND P5, PT, R49, UR6, PT ;  /* 0x0000000631007c0c */ /* 0x000fe2000bfa6070 */
[----:B------:R-:W-:Y:S01]  /*7360*/  FADD.FTZ R68, R68, -UR11 ;  /* 0x8000000b44447e21 */ /* 0x000fe20008010000 */
[----:B------:R-:W-:Y:S01]  /*7370*/  SHF.R.S32.HI R48, RZ, 0x1f, R49 ;  /* 0x0000001fff307819 */ /* 0x000fe20000011431 */
[----:B------:R-:W-:Y:S01]  /*7380*/  BSSY.RECONVERGENT B0, `(.L_x_1567) ;  /* 0x0000029000007945 */ /* 0x000fe20003800200 */
[----:B------:R-:W-:Y:S01]  /*7390*/  IADD3 R42, PT, PT, R40, 0x30, RZ ;  /* 0x00000030282a7810 */ /* 0x000fe20007ffe0ff */
[----:B------:R-:W-:Y:S01]  /*73a0*/  FADD.FTZ R69, R69, -UR11 ;  /* 0x8000000b45457e21 */ /* 0x000fe20008010000 */
[----:B------:R-:W-:Y:S01]  /*73b0*/  ISETP.GE.AND.EX P5, PT, R48, UR7, PT, P5 ;  /* 0x0000000730007c0c */ /* 0x000fe2000bfa6350 */
[----:B------:R-:W-:Y:S01]  /*73c0*/  FMUL.FTZ R68, R68, UR14 ;  /* 0x0000000e44447c20 */ /* 0x000fe20008410000 */
[----:B------:R-:W-:-:S02]  /*73d0*/  IADD3 R43, PT, PT, R40, 0x40, RZ ;  /* 0x00000040282b7810 */ /* 0x000fc40007ffe0ff */
[C---:B0-----:R-:W-:Y:S02]  /*73e0*/  IADD3 R44, PT, PT, R40.reuse, 0x50, RZ ;  /* 0x00000050282c7810 */ /* 0x041fe40007ffe0ff */
        /* <DEDUP_REMOVED lines=34> */
.L_x_1568:
[----:B------:R-:W-:Y:S05]  /*7610*/  BSYNC.RECONVERGENT B0 ;  /* 0x0000000000007941 */ /* 0x000fea0003800200 */
.L_x_1567:
        /* <DEDUP_REMOVED lines=21> */
.L_x_1569:
        /* <DEDUP_REMOVED lines=21> */
.L_x_1571:
[----:B------:R-:W-:Y:S05]  /*78c0*/  BSYNC.RECONVERGENT B0 ;  /* 0x0000000000007941 */ /* 0x000fea0003800200 */
.L_x_1570:
[----:B------:R-:W-:Y:S01]  /*78d0*/  FFMA.FTZ R48, R66, UR8, R41 ;  /* 0x0000000842307c23 */ /* 0x000fe20008010029 */
[----:B------:R-:W-:Y:S01]  /*78e0*/  FMUL.FTZ R68, R68, UR14 ;  /* 0x0000000e44447c20 */ /* 0x000fe20008410000 */
        /* <DEDUP_REMOVED lines=19> */
.L_x_1572:
[----:B0-----:R-:W-:Y:S01]  /*7a20*/  FADD.FTZ R50, R60, -UR11 ;  /* 0x8000000b3c327e21 */ /* 0x001fe20008010000 */
        /* <DEDUP_REMOVED lines=20> */
.L_x_1574:
[----:B------:R-:W-:Y:S05]  /*7b70*/  BSYNC.RECONVERGENT B0 ;  /* 0x0000000000007941 */ /* 0x000fea0003800200 */
.L_x_1573:
        /* <DEDUP_REMOVED lines=21> */
.L_x_1575:
        /* <DEDUP_REMOVED lines=8> */
[----:B------:R-:W1:Y:S01]  /*7d50*/  LDCU.64 UR16, c[0x0][0x3f8] ;  /* 0x00007f00ff1077ac */ /* 0x000e620008000a00 */
[----:B------:R-:W-:Y:S01]  /*7d60*/  MOV R48, R90 ;  /* 0x0000005a00307202 */ /* 0x000fe20000000f00 */
[----:B------:R-:W-:Y:S01]  /*7d70*/  FMUL.FTZ R64, R64, UR14 ;  /* 0x0000000e40407c20 */ /* 0x000fe20008410000 */
[----:B------:R-:W-:Y:S01]  /*7d80*/  MOV R49, R93 ;  /* 0x0000005d00317202 */ /* 0x000fe20000000f00 */
[----:B------:R-:W2:Y:S01]  /*7d90*/  LDCU.64 UR18, c[0x0][0x380] ;  /* 0x00007000ff1277ac */ /* 0x000ea20008000a00 */
[----:B------:R-:W-:Y:S01]  /*7da0*/  FMUL.FTZ R65, R47, UR14 ;  /* 0x0000000e2f417c20 */ /* 0x000fe20008410000 */
[----:B-1----:R-:W-:Y:S02]  /*7db0*/  IMAD R70, R70, UR16, RZ ;  /* 0x0000001046467c24 */ /* 0x002fe4000f8e02ff */
[----:B------:R-:W-:-:S04]  /*7dc0*/  IMAD.WIDE.U32 R48, R43, UR16, R48 ;  /* 0x000000102b307c25 */ /* 0x000fc8000f8e0030 */
[----:B------:R-:W-:Y:S01]  /*7dd0*/  IMAD R43, R43, UR17, R70 ;  /* 0x000000112b2b7c24 */ /* 0x000fe2000f8e0246 */
[----:B--2---:R-:W-:-:S04]  /*7de0*/  LEA R42, P0, R48, UR18, 0x2 ;  /* 0x00000012302a7c11 */ /* 0x004fc8000f8010ff */
[----:B------:R-:W-:-:S04]  /*7df0*/  IADD3 R43, PT, PT, R49, R43, RZ ;  /* 0x0000002b312b7210 */ /* 0x000fc80007ffe0ff */
[----:B------:R-:W-:-:S05]  /*7e00*/  LEA.HI.X R43, R48, UR19, R43, 0x2, P0 ;  /* 0x00000013302b7c11 */ /* 0x000fca00080f142b */
[----:B------:R1:W-:Y:S02]  /*7e10*/  STG.E.64 desc[UR12][R42.64], R64 ;  /* 0x000000402a007986 */ /* 0x0003e4000c101b0c */
.L_x_1577:
[----:B------:R-:W-:Y:S05]  /*7e20*/  BSYNC.RECONVERGENT B0 ;  /* 0x0000000000007941 */ /* 0x000fea0003800200 */
.L_x_1576:
[----:B0-----:R-:W-:Y:S01]  /*7e30*/  FFMA.FTZ R60, R56, UR8, R41 ;  /* 0x00000008383c7c23 */ /* 0x001fe20008010029 */
[----:B------:R-:W-:Y:S01]  /*7e40*/  FMUL.FTZ R62, R57, UR14 ;  /* 0x0000000e393e7c20 */ /* 0x000fe20008410000 */
[----:B------:R-:W-:Y:S06]  /*7e50*/  BRA.U !UP0, `(.L_x_1578) ;  /* 0x0000000108487547 */ /* 0x000fec000b800000 */
[----:B-1----:R-:W-:Y:S01]  /*7e60*/  FFMA.FTZ R42, R81, R56, R82 ;  /* 0x00000038512a7223 */ /* 0x002fe20000010052 */
        /* <DEDUP_REMOVED lines=17> */
.L_x_1578:
[----:B------:R-:W-:Y:S01]  /*7f80*/  FADD.FTZ R2, R2, -UR11 ;  /* 0x8000000b02027e21 */ /* 0x000fe20008010000 */
[----:B-1----:R-:W-:Y:S01]  /*7f90*/  FFMA.FTZ R43, R62, UR8, R41 ;  /* 0x000000083e2b7c23 */ /* 0x002fe20008010029 */
        /* <DEDUP_REMOVED lines=19> */
.L_x_1580:
[----:B------:R-:W-:Y:S05]  /*80d0*/  BSYNC.RECONVERGENT B0 ;  /* 0x0000000000007941 */ /* 0x000fea0003800200 */
.L_x_1579:
        /* <DEDUP_REMOVED lines=21> */
.L_x_1581:
        /* <DEDUP_REMOVED lines=21> */
.L_x_1583:
[----:B------:R-:W-:Y:S05]  /*8380*/  BSYNC.RECONVERGENT B0 ;  /* 0x0000000000007941 */ /* 0x000fea0003800200 */
.L_x_1582:
        /* <DEDUP_REMOVED lines=21> */
.L_x_1584:
        /* <DEDUP_REMOVED lines=20> */
.L_x_1586:
[----:B------:R-:W-:Y:S05]  /*8620*/  BSYNC.RECONVERGENT B0 ;  /* 0x0000000000007941 */ /* 0x000fea0003800200 */
.L_x_1585:
[C---:B------:R-:W-:Y:S01]  /*8630*/  IADD3 R42, PT, PT, R40.reuse, 0x90, RZ ;  /* 0x00000090282a7810 */ /* 0x040fe20007ffe0ff */
[----:B------:R-:W-:Y:S01]  /*8640*/  FMUL.FTZ R46, R45, UR14 ;  /* 0x0000000e2d2e7c20 */ /* 0x000fe20008410000 */
[C---:B------:R-:W-:Y:S01]  /*8650*/  IADD3 R9, PT, PT, R40.reuse, 0xa0, RZ ;  /* 0x000000a028097810 */ /* 0x040fe20007ffe0ff */
[----:B------:R-:W-:Y:S01]  /*8660*/  FADD.FTZ R11, R11, -UR11 ;  /* 0x8000000b0b0b7e21 */ /* 0x000fe20008010000 */
[----:B------:R-:W-:Y:S01]  /*8670*/  IADD3 R7, PT, PT, R40, 0xb0, RZ ;  /* 0x000000b028077810 */ /* 0x000fe20007ffe0ff */
[----:B------:R-:W-:Y:S01]  /*8680*/  FFMA.FTZ R58, R46, UR8, R41 ;  /* 0x000000082e3a7c23 */ /* 0x000fe20008010029 */
[C---:B------:R-:W-:Y:S01]  /*8690*/  IADD3 R5, PT, PT, R40.reuse, 0xc0, RZ ;  /* 0x000000c028057810 */ /* 0x040fe20007ffe0ff */
[----:B------:R-:W-:Y:S01]  /*86a0*/  FMUL.FTZ R60, R11, UR14 ;  /* 0x0000000e0b3c7c20 */ /* 0x000fe20008410000 */
[C---:B0-----:R-:W-:Y:S02]  /*86b0*/  IADD3 R3, PT, PT, R40.reuse, 0xd0, RZ ;  /* 0x000000d028037810 */ /* 0x041fe40007ffe0ff */
        /* <DEDUP_REMOVED lines=39> */
.L_x_1587:
        /* <DEDUP_REMOVED lines=21> */
.L_x_1589:
[----:B------:R-:W-:Y:S05]  /*8a80*/  BSYNC.RECONVERGENT B0 ;  /* 0x0000000000007941 */ /* 0x000fea0003800200 */
.L_x_1588:
        /* <DEDUP_REMOVED lines=21> */
.L_x_1590:
        /* <DEDUP_REMOVED lines=15> */
[----:B0-----:R-:W-:-:S04]  /*8cd0*/  IMAD.WIDE.U32 R14, R42, UR16, R12 ;  /* 0x000000102a0e7c25 */ /* 0x001fc8000f8e000c */
[----:B------:R-:W-:Y:S01]  /*8ce0*/  IMAD R43, R42, UR17, R43 ;  /* 0x000000112a2b7c24 */ /* 0x000fe2000f8e022b */
[----:B--2---:R-:W-:-:S04]  /*8cf0*/  LEA R12, P1, R14, UR18, 0x2 ;  /* 0x000000120e0c7c11 */ /* 0x004fc8000f8210ff */
[----:B------:R-:W-:-:S04]  /*8d00*/  IADD3 R43, PT, PT, R15, R43, RZ ;  /* 0x0000002b0f2b7210 */ /* 0x000fc80007ffe0ff */
[----:B------:R-:W-:-:S05]  /*8d10*/  LEA.HI.X R13, R14, UR19, R43, 0x2, P1 ;  /* 0x000000130e0d7c11 */ /* 0x000fca00088f142b */
[----:B------:R1:W-:Y:S02]  /*8d20*/  STG.E.64 desc[UR12][R12.64], R50 ;  /* 0x000000320c007986 */ /* 0x0003e4000c101b0c */
.L_x_1592:
[----:B------:R-:W-:Y:S05]  /*8d30*/  BSYNC.RECONVERGENT B0 ;  /* 0x0000000000007941 */ /* 0x000fea0003800200 */
.L_x_1591:
[----:B------:R-:W-:Y:S01]  /*8d40*/  FFMA.FTZ R44, R18, UR8, R41 ;  /* 0x00000008122c7c23 */ /* 0x000fe20008010029 */
[----:B------:R-:W-:Y:S01]  /*8d50*/  FMUL.FTZ R46, R19, UR14 ;  /* 0x0000000e132e7c20 */ /* 0x000fe20008410000 */
[----:B------:R-:W-:Y:S06]  /*8d60*/  BRA.U !UP0, `(.L_x_1593) ;  /* 0x0000000108487547 */ /* 0x000fec000b800000 */
[----:B------:R-:W-:Y:S01]  /*8d70*/  FFMA.FTZ R11, R81, R18, R82 ;  /* 0x00000012510b7223 */ /* 0x000fe20000010052 */
[----:B-1----:R-:W-:-:S03]  /*8d80*/  FFMA.FTZ R12, R0, R46, R87 ;  /* 0x0000002e000c7223 */ /* 0x002fc60000010057 */
        /* <DEDUP_REMOVED lines=16> */
.L_x_1593:
        /* <DEDUP_REMOVED lines=11> */
[----:B------:R-:W-:Y:S01]  /*8f40*/  FMUL.FTZ R45, R45, UR14 ;  /* 0x0000000e2d2d7c20 */ /* 0x000fe20008410000 */
[----:B------:R-:W2:Y:S01]  /*8f50*/  LDCU.64 UR18, c[0x0][0x380] ;  /* 0x00007000ff1277ac */ /* 0x000ea20008000a00 */
[----:B0-----:R-:W-:Y:S01]  /*8f60*/  IMAD R14, R10, UR16, RZ ;  /* 0x000000100a0e7c24 */ /* 0x001fe2000f8e02ff */
[----:B------:R-:W-:-:S05]  /*8f70*/  MOV R10, R90 ;  /* 0x0000005a000a7202 */ /* 0x000fca0000000f00 */
[----:B-1----:R-:W-:-:S04]  /*8f80*/  IMAD.WIDE.U32 R12, R9, UR16, R10 ;  /* 0x00000010090c7c25 */ /* 0x002fc8000f8e000a */
[----:B------:R-:W-:Y:S01]  /*8f90*/  IMAD R9, R9, UR17, R14 ;  /* 0x0000001109097c24 */ /* 0x000fe2000f8e020e */
[----:B--2---:R-:W-:-:S04]  /*8fa0*/  LEA R10, P0, R12, UR18, 0x2 ;  /* 0x000000120c0a7c11 */ /* 0x004fc8000f8010ff */
[----:B------:R-:W-:-:S04]  /*8fb0*/  IADD3 R9, PT, PT, R13, R9, RZ ;  /* 0x000000090d097210 */ /* 0x000fc80007ffe0ff */
[----:B------:R-:W-:-:S05]  /*8fc0*/  LEA.HI.X R11, R12, UR19, R9, 0x2, P0 ;  /* 0x000000130c0b7c11 */ /* 0x000fca00080f1409 */
[----:B------:R2:W-:Y:S02]  /*8fd0*/  STG.E.64 desc[UR12][R10.64], R44 ;  /* 0x0000002c0a007986 */ /* 0x0005e4000c101b0c */
.L_x_1595:
[----:B------:R-:W-:Y:S05]  /*8fe0*/  BSYNC.RECONVERGENT B0 ;  /* 0x0000000000007941 */ /* 0x000fea0003800200 */
.L_x_1594:
[----:B------:R-:W-:Y:S01]  /*8ff0*/  FFMA.FTZ R20, R22, UR8, R41 ;  /* 0x0000000816147c23 */ /* 0x000fe20008010029 */
[----:B------:R-:W-:Y:S01]  /*9000*/  FMUL.FTZ R42, R23, UR14 ;  /* 0x0000000e172a7c20 */ /* 0x000fe20008410000 */
[----:B------:R-:W-:Y:S06]  /*9010*/  BRA.U !UP0, `(.L_x_1596) ;  /* 0x0000000108487547 */ /* 0x000fec000b800000 */
[----:B------:R-:W-:Y:S01]  /*9020*/  FFMA.FTZ R9, R81, R22, R82 ;  /* 0x0000001651097223 */ /* 0x000fe20000010052 */
[----:B--2---:R-:W-:-:S03]  /*9030*/  FFMA.FTZ R10, R0, R42, R87 ;  /* 0x0000002a000a7223 */ /* 0x004fc60000010057 */
[----:B------:R-:W-:Y:S01]  /*9040*/  FMUL.FTZ R11, R9, -1.4426950216293334961 ;  /* 0xbfb8aa3b090b7820 */ /* 0x000fe20000410000 */
[----:B0-----:R-:W-:-:S05]  /*9050*/  FMUL.FTZ R14, R10, -1.4426950216293334961 ;  /* 0xbfb8aa3b0a0e7820 */ /* 0x001fca0000410000 */
        /* <DEDUP_REMOVED lines=14> */
.L_x_1596:
        /* <DEDUP_REMOVED lines=11> */
[----:B------:R-:W-:Y:S01]  /*91f0*/  FMUL.FTZ R21, R21, UR14 ;  /* 0x0000000e15157c20 */ /* 0x000fe20008410000 */
[----:B------:R-:W3:Y:S01]  /*9200*/  LDCU.64 UR18, c[0x0][0x380] ;  /* 0x00007000ff1277ac */ /* 0x000ee20008000a00 */
[----:B-1----:R-:W-:Y:S01]  /*9210*/  IMAD R12, R8, UR16, RZ ;  /* 0x00000010080c7c24 */ /* 0x002fe2000f8e02ff */
[----:B------:R-:W-:-:S05]  /*9220*/  MOV R8, R90 ;  /* 0x0000005a00087202 */ /* 0x000fca0000000f00 */
[----:B--2---:R-:W-:-:S04]  /*9230*/  IMAD.WIDE.U32 R10, R7, UR16, R8 ;  /* 0x00000010070a7c25 */ /* 0x004fc8000f8e0008 */
[----:B------:R-:W-:Y:S01]  /*9240*/  IMAD R7, R7, UR17, R12 ;  /* 0x0000001107077c24 */ /* 0x000fe2000f8e020c */
[----:B---3--:R-:W-:-:S04]  /*9250*/  LEA R8, P0, R10, UR18, 0x2 ;  /* 0x000000120a087c11 */ /* 0x008fc8000f8010ff */
[----:B------:R-:W-:-:S04]  /*9260*/  IADD3 R7, PT, PT, R11, R7, RZ ;  /* 0x000000070b077210 */ /* 0x000fc80007ffe0ff */
[----:B------:R-:W-:-:S05]  /*9270*/  LEA.HI.X R9, R10, UR19, R7, 0x2, P0 ;  /* 0x000000130a097c11 */ /* 0x000fca00080f1407 */
[----:B------:R3:W-:Y:S02]  /*9280*/  STG.E.64 desc[UR12][R8.64], R20 ;  /* 0x0000001408007986 */ /* 0x0007e4000c101b0c */
.L_x_1598:
[----:B------:R-:W-:Y:S05]  /*9290*/  BSYNC.RECONVERGENT B0 ;  /* 0x0000000000007941 */ /* 0x000fea0003800200 */
.L_x_1597:
[----:B------:R-:W-:Y:S01]  /*92a0*/  FFMA.FTZ R18, R26, UR8, R41 ;  /* 0x000000081a127c23 */ /* 0x000fe20008010029 */
[----:B---3--:R-:W-:Y:S01]  /*92b0*/  FMUL.FTZ R20, R27, UR14 ;  /* 0x0000000e1b147c20 */ /* 0x008fe20008410000 */
[----:B------:R-:W-:Y:S06]  /*92c0*/  BRA.U !UP0, `(.L_x_1599) ;  /* 0x0000000108487547 */ /* 0x000fec000b800000 */
[----:B------:R-:W-:Y:S01]  /*92d0*/  FFMA.FTZ R7, R81, R26, R82 ;  /* 0x0000001a51077223 */ /* 0x000fe20000010052 */
[----:B------:R-:W-:-:S03]  /*92e0*/  FFMA.FTZ R8, R0, R20, R87 ;  /* 0x0000001400087223 */ /* 0x000fc60000010057 */
[----:B------:R-:W-:Y:S01]  /*92f0*/  FMUL.FTZ R9, R7, -1.4426950216293334961 ;  /* 0xbfb8aa3b07097820 */ /* 0x000fe20000410000 */
[----:B-1----:R-:W-:-:S05]  /*9300*/  FMUL.FTZ R12, R8, -1.4426950216293334961 ;  /* 0xbfb8aa3b080c7820 */ /* 0x002fca0000410000 */
[----:B------:R-:W2:Y:S08]  /*9310*/  MUFU.EX2 R9, R9 ;  /* 0x0000000900097308 */ /* 0x000eb00000000800 */
[----:B------:R-:W1:Y:S01]  /*9320*/  MUFU.EX2 R12, R12 ;  /* 0x0000000c000c7308 */ /* 0x000e620000000800 */
[----:B--2---:R-:W-:-:S07]  /*9330*/  FADD.FTZ R10, R9, 1 ;  /* 0x3f800000090a7421 */ /* 0x004fce0000010000 */
[----:B------:R-:W2:Y:S01]  /*9340*/  MUFU.RCP R11, R10 ;  /* 0x0000000a000b7308 */ /* 0x000ea20000001000 */
[----:B-1----:R-:W-:-:S07]  /*9350*/  FADD.FTZ R13, R12, 1 ;  /* 0x3f8000000c0d7421 */ /* 0x002fce0000010000 */
[----:B0-----:R-:W0:Y:S01]  /*9360*/  MUFU.RCP R14, R13 ;  /* 0x0000000d000e7308 */ /* 0x001e220000001000 */
        /* <DEDUP_REMOVED lines=8> */
.L_x_1599:
        /* <DEDUP_REMOVED lines=8> */
[----:B------:R-:W2:Y:S01]  /*9470*/  LDCU.64 UR16, c[0x0][0x3f8] ;  /* 0x00007f00ff1077ac */ /* 0x000ea20008000a00 */
[----:B------:R-:W-:Y:S01]  /*9480*/  MOV R7, R93 ;  /* 0x0000005d00077202 */ /* 0x000fe20000000f00 */
[----:B------:R-:W-:Y:S01]  /*9490*/  FMUL.FTZ R18, R18, UR14 ;  /* 0x0000000e12127c20 */ /* 0x000fe20008410000 */
[----:B------:R-:W-:Y:S01]  /*94a0*/  FMUL.FTZ R19, R19, UR14 ;  /* 0x0000000e13137c20 */ /* 0x000fe20008410000 */
[----:B------:R-:W3:Y:S01]  /*94b0*/  LDCU.64 UR18, c[0x0][0x380] ;  /* 0x00007000ff1277ac */ /* 0x000ee20008000a00 */
[----:B--2---:R-:W-:Y:S01]  /*94c0*/  IMAD R10, R6, UR16, RZ ;  /* 0x00000010060a7c24 */ /* 0x004fe2000f8e02ff */
[----:B------:R-:W-:-:S05]  /*94d0*/  MOV R6, R90 ;  /* 0x0000005a00067202 */ /* 0x000fca0000000f00 */
[----:B------:R-:W-:-:S04]  /*94e0*/  IMAD.WIDE.U32 R8, R5, UR16, R6 ;  /* 0x0000001005087c25 */ /* 0x000fc8000f8e0006 */
[----:B------:R-:W-:Y:S01]  /*94f0*/  IMAD R5, R5, UR17, R10 ;  /* 0x0000001105057c24 */ /* 0x000fe2000f8e020a */
[----:B---3--:R-:W-:-:S04]  /*9500*/  LEA R6, P0, R8, UR18, 0x2 ;  /* 0x0000001208067c11 */ /* 0x008fc8000f8010ff */
[----:B------:R-:W-:-:S04]  /*9510*/  IADD3 R5, PT, PT, R9, R5, RZ ;  /* 0x0000000509057210 */ /* 0x000fc80007ffe0ff */
[----:B------:R-:W-:-:S05]  /*9520*/  LEA.HI.X R7, R8, UR19, R5, 0x2, P0 ;  /* 0x0000001308077c11 */ /* 0x000fca00080f1405 */
[----:B------:R3:W-:Y:S02]  /*9530*/  STG.E.64 desc[UR12][R6.64], R18 ;  /* 0x0000001206007986 */ /* 0x0007e4000c101b0c */
.L_x_1601:
[----:B------:R-:W-:Y:S05]  /*9540*/  BSYNC.RECONVERGENT B0 ;  /* 0x0000000000007941 */ /* 0x000fea0003800200 */
.L_x_1600:
[----:B------:R-:W-:Y:S01]  /*9550*/  FFMA.FTZ R16, R30, UR8, R41 ;  /* 0x000000081e107c23 */ /* 0x000fe20008010029 */
[----:B---3--:R-:W-:Y:S01]  /*9560*/  FMUL.FTZ R18, R31, UR14 ;  /* 0x0000000e1f127c20 */ /* 0x008fe20008410000 */
[----:B------:R-:W-:Y:S06]  /*9570*/  BRA.U !UP0, `(.L_x_1602) ;  /* 0x0000000108487547 */ /* 0x000fec000b800000 */
[----:B------:R-:W-:Y:S01]  /*9580*/  FFMA.FTZ R5, R81, R30, R82 ;  /* 0x0000001e51057223 */ /* 0x000fe20000010052 */
[----:B------:R-:W-:-:S03]  /*9590*/  FFMA.FTZ R6, R0, R18, R87 ;  /* 0x0000001200067223 */ /* 0x000fc60000010057 */
[----:B------:R-:W-:Y:S01]  /*95a0*/  FMUL.FTZ R7, R5, -1.4426950216293334961 ;  /* 0xbfb8aa3b05077820 */ /* 0x000fe20000410000 */
[----:B--2---:R-:W-:-:S05]  /*95b0*/  FMUL.FTZ R10, R6, -1.4426950216293334961 ;  /* 0xbfb8aa3b060a7820 */ /* 0x004fca0000410000 */
[----:B------:R-:W2:Y:S08]  /*95c0*/  MUFU.EX2 R7, R7 ;  /* 0x0000000700077308 */ /* 0x000eb00000000800 */
[----:B------:R-:W3:Y:S01]  /*95d0*/  MUFU.EX2 R10, R10 ;  /* 0x0000000a000a7308 */ /* 0x000ee20000000800 */
[----:B--2---:R-:W-:-:S07]  /*95e0*/  FADD.FTZ R8, R7, 1 ;  /* 0x3f80000007087421 */ /* 0x004fce0000010000 */
[----:B------:R-:W0:Y:S01]  /*95f0*/  MUFU.RCP R9, R8 ;  /* 0x0000000800097308 */ /* 0x000e220000001000 */
[----:B---3--:R-:W-:-:S07]  /*9600*/  FADD.FTZ R11, R10, 1 ;  /* 0x3f8000000a0b7421 */ /* 0x008fce0000010000 */
[----:B-1----:R-:W1:Y:S01]  /*9610*/  MUFU.RCP R12, R11 ;  /* 0x0000000b000c7308 */ /* 0x002e620000001000 */
        /* <DEDUP_REMOVED lines=8> */
.L_x_1602:
        /* <DEDUP_REMOVED lines=8> */
[----:B------:R-:W3:Y:S01]  /*9720*/  LDCU.64 UR16, c[0x0][0x3f8] ;  /* 0x00007f00ff1077ac */ /* 0x000ee20008000a00 */
[----:B------:R-:W-:Y:S01]  /*9730*/  MOV R5, R93 ;  /* 0x0000005d00057202 */ /* 0x000fe20000000f00 */
[----:B------:R-:W-:Y:S01]  /*9740*/  FMUL.FTZ R16, R16, UR14 ;  /* 0x0000000e10107c20 */ /* 0x000fe20008410000 */
[----:B------:R-:W-:Y:S01]  /*9750*/  FMUL.FTZ R17, R17, UR14 ;  /* 0x0000000e11117c20 */ /* 0x000fe20008410000 */
[----:B------:R-:W4:Y:S01]  /*9760*/  LDCU.64 UR18, c[0x0][0x380] ;  /* 0x00007000ff1277ac */ /* 0x000f220008000a00 */
[----:B---3--:R-:W-:Y:S01]  /*9770*/  IMAD R8, R4, UR16, RZ ;  /* 0x0000001004087c24 */ /* 0x008fe2000f8e02ff */
[----:B------:R-:W-:-:S05]  /*9780*/  MOV R4, R90 ;  /* 0x0000005a00047202 */ /* 0x000fca0000000f00 */
[----:B------:R-:W-:-:S04]  /*9790*/  IMAD.WIDE.U32 R6, R3, UR16, R4 ;  /* 0x0000001003067c25 */ /* 0x000fc8000f8e0004 */
[----:B------:R-:W-:Y:S01]  /*97a0*/  IMAD R3, R3, UR17, R8 ;  /* 0x0000001103037c24 */ /* 0x000fe2000f8e0208 */
[----:B----4-:R-:W-:-:S04]  /*97b0*/  LEA R4, P0, R6, UR18, 0x2 ;  /* 0x0000001206047c11 */ /* 0x010fc8000f8010ff */
[----:B------:R-:W-:-:S04]  /*97c0*/  IADD3 R3, PT, PT, R7, R3, RZ ;  /* 0x0000000307037210 */ /* 0x000fc80007ffe0ff */
[----:B------:R-:W-:-:S05]  /*97d0*/  LEA.HI.X R5, R6, UR19, R3, 0x2, P0 ;  /* 0x0000001306057c11 */ /* 0x000fca00080f1403 */
[----:B------:R3:W-:Y:S02]  /*97e0*/  STG.E.64 desc[UR12][R4.64], R16 ;  /* 0x0000001004007986 */ /* 0x0007e4000c101b0c */
.L_x_1604:
[----:B------:R-:W-:Y:S05]  /*97f0*/  BSYNC.RECONVERGENT B0 ;  /* 0x0000000000007941 */ /* 0x000fea0003800200 */
.L_x_1603:
[----:B0-----:R-:W-:Y:S01]  /*9800*/  FFMA.FTZ R14, R34, UR8, R41 ;  /* 0x00000008220e7c23 */ /* 0x001fe20008010029 */
[----:B---3--:R-:W-:Y:S01]  /*9810*/  FMUL.FTZ R16, R35, UR14 ;  /* 0x0000000e23107c20 */ /* 0x008fe20008410000 */
[----:B------:R-:W-:Y:S06]  /*9820*/  BRA.U !UP0, `(.L_x_1605) ;  /* 0x0000000108487547 */ /* 0x000fec000b800000 */
[----:B------:R-:W-:Y:S01]  /*9830*/  FFMA.FTZ R3, R81, R34, R82 ;  /* 0x0000002251037223 */ /* 0x000fe20000010052 */
[----:B------:R-:W-:-:S03]  /*9840*/  FFMA.FTZ R4, R0, R16, R87 ;  /* 0x0000001000047223 */ /* 0x000fc60000010057 */
[----:B------:R-:W-:Y:S01]  /*9850*/  FMUL.FTZ R5, R3, -1.4426950216293334961 ;  /* 0xbfb8aa3b03057820 */ /* 0x000fe20000410000 */
[----:B------:R-:W-:-:S05]  /*9860*/  FMUL.FTZ R8, R4, -1.4426950216293334961 ;  /* 0xbfb8aa3b04087820 */ /* 0x000fca0000410000 */
[----:B------:R-:W0:Y:S08]  /*9870*/  MUFU.EX2 R5, R5 ;  /* 0x0000000500057308 */ /* 0x000e300000000800 */
[----:B------:R-:W3:Y:S01]  /*9880*/  MUFU.EX2 R8, R8 ;  /* 0x0000000800087308 */ /* 0x000ee20000000800 */
[----:B0-----:R-:W-:-:S07]  /*9890*/  FADD.FTZ R6, R5, 1 ;  /* 0x3f80000005067421 */ /* 0x001fce0000010000 */
[----:B------:R-:W1:Y:S01]  /*98a0*/  MUFU.RCP R7, R6 ;  /* 0x0000000600077308 */ /* 0x000e620000001000 */
[----:B---3--:R-:W-:-:S07]  /*98b0*/  FADD.FTZ R9, R8, 1 ;  /* 0x3f80000008097421 */ /* 0x008fce0000010000 */
        /* <DEDUP_REMOVED lines=9> */
.L_x_1605:
        /* <DEDUP_REMOVED lines=10> */
[--C-:B--2---:R-:W-:Y:S01]  /*99f0*/  FFMA.FTZ R10, R38, UR8, R41.reuse ;  /* 0x00000008260a7c23 */ /* 0x104fe20008010029 */
[----:B------:R-:W-:Y:S01]  /*9a00*/  ISETP.GE.U32.AND P0, PT, R9, UR6, PT ;  /* 0x0000000609007c0c */ /* 0x000fe2000bf06070 */
[----:B------:R-:W-:Y:S01]  /*9a10*/  FFMA.FTZ R41, R6, UR8, R41 ;  /* 0x0000000806297c23 */ /* 0x000fe20008010029 */
[----:B-1----:R-:W-:Y:S01]  /*9a20*/  SHF.R.S32.HI R12, RZ, 0x1f, R9 ;  /* 0x0000001fff0c7819 */ /* 0x002fe20000011409 */
[----:B------:R-:W-:-:S04]  /*9a30*/  FFMA.FTZ R15, R0, R37, -R3 ;  /* 0x00000025000f7223 */ /* 0x000fc80000010803 */
        /* <DEDUP_REMOVED lines=14> */
.L_x_1607:
[----:B------:R-:W-:Y:S05]  /*9b20*/  BSYNC.RECONVERGENT B0 ;  /* 0x0000000000007941 */ /* 0x000fea0003800200 */
.L_x_1606:
        /* <DEDUP_REMOVED lines=19> */
.L_x_1608:
        /* <DEDUP_REMOVED lines=9> */
[----:B------:R-:W0:Y:S01]  /*9cf0*/  LDCU.64 UR8, c[0x0][0x380] ;  /* 0x00007000ff0877ac */ /* 0x000e220008000a00 */
[----:B-1----:R-:W-:Y:S02]  /*9d00*/  IMAD R12, R12, UR6, RZ ;  /* 0x000000060c0c7c24 */ /* 0x002fe4000f8e02ff */
[----:B------:R-:W-:-:S04]  /*9d10*/  IMAD.WIDE.U32 R90, R9, UR6, R90 ;  /* 0x00000006095a7c25 */ /* 0x000fc8000f8e005a */
[----:B------:R-:W-:Y:S01]  /*9d20*/  IMAD R9, R9, UR7, R12 ;  /* 0x0000000709097c24 */ /* 0x000fe2000f8e020c */
[----:B0-----:R-:W-:-:S04]  /*9d30*/  LEA R2, P0, R90, UR8, 0x2 ;  /* 0x000000085a027c11 */ /* 0x001fc8000f8010ff */
[----:B------:R-:W-:-:S04]  /*9d40*/  IADD3 R9, PT, PT, R91, R9, RZ ;  /* 0x000000095b097210 */ /* 0x000fc80007ffe0ff */
[----:B------:R-:W-:-:S05]  /*9d50*/  LEA.HI.X R3, R90, UR9, R9, 0x2, P0 ;  /* 0x000000095a037c11 */ /* 0x000fca00080f1409 */
[----:B------:R1:W-:Y:S02]  /*9d60*/  STG.E.64 desc[UR12][R2.64], R10 ;  /* 0x0000000a02007986 */ /* 0x0003e4000c101b0c */
.L_x_1610:
[----:B------:R-:W-:Y:S05]  /*9d70*/  BSYNC.RECONVERGENT B0 ;  /* 0x0000000000007941 */ /* 0x000fea0003800200 */
.L_x_1609:
        /* <DEDUP_REMOVED lines=8> */
.L_x_1544:
[----:B------:R-:W2:Y:S01]  /*9e00*/  LDC R4, c[0x0][0x370] ;  /* 0x0000dc00ff047b82 */ /* 0x000ea20000000800 */
[----:B------:R-:W-:Y:S01]  /*9e10*/  ISETP.NE.AND P1, PT, R85, RZ, PT ;  /* 0x000000ff5500720c */ /* 0x000fe20003f25270 */
[----:B------:R-:W-:Y:S06]  /*9e20*/  BSSY.RECONVERGENT B0, `(.L_x_1612) ;  /* 0x000000d000007945 */ /* 0x000fec0003800200 */
[----:B------:R-:W3:Y:S08]  /*9e30*/  LDC R7, c[0x0][0x374] ;  /* 0x0000dd00ff077b82 */ /* 0x000ef00000000800 */
[----:B01----:R-:W0:Y:S01]  /*9e40*/  LDC.64 R2, c[0x0][0x3c8] ;  /* 0x0000f200ff027b82 */ /* 0x003e220000000a00 */
[----:B--2---:R-:W-:-:S02]  /*9e50*/  ISETP.NE.AND P0, PT, R4, 0x1, PT ;  /* 0x000000010400780c */ /* 0x004fc40003f05270 */
[----:B---3--:R-:W-:-:S04]  /*9e60*/  SHF.L.U32 R0, R7, 0x1, RZ ;  /* 0x0000000107007819 */ /* 0x008fc800000006ff */
        /* <DEDUP_REMOVED lines=8> */
.L_x_1613:
[----:B------:R-:W-:Y:S05]  /*9ef0*/  BSYNC.RECONVERGENT B0 ;  /* 0x0000000000007941 */ /* 0x000fea0003800200 */
.L_x_1612:
        /* <DEDUP_REMOVED lines=11> */
.L_x_1615:
[----:B------:R-:W2:Y:S04]  /*9fb0*/  LDG.E.STRONG.GPU R5, desc[UR12][R2.64] ;  /* 0x0000000c02057981 */ /* 0x000ea8000c1ef900 */
[----:B--2---:R-:W-:Y:S01]  /*9fc0*/  CCTL.IVALL ;  /* 0x00000000ff00798f */ /* 0x004fe20002000000 */
[----:B------:R-:W-:Y:S05]  /*9fd0*/  YIELD ;  /* 0x0000000000007946 */ /* 0x000fea0003800000 */
[----:B------:R-:W-:-:S13]  /*9fe0*/  ISETP.NE.AND P0, PT, R5, R0, PT ;  /* 0x000000000500720c */ /* 0x000fda0003f05270 */
[----:B------:R-:W-:Y:S05]  /*9ff0*/  @P0 BRA `(.L_x_1615) ;  /* 0xfffffffc00ec0947 */ /* 0x000fea000383ffff */
.L_x_1614:
        /* <DEDUP_REMOVED lines=74> */
.L_x_1618:
        /* <DEDUP_REMOVED lines=31> */
.L_x_1617:
[----:B------:R-:W-:Y:S05]  /*a690*/  BSYNC.RECONVERGENT B0 ;  /* 0x0000000000007941 */ /* 0x000fea0003800200 */
.L_x_1616:
        /* <DEDUP_REMOVED lines=10> */
.L_x_1619:
        /* <DEDUP_REMOVED lines=87> */
.L_x_1620:
        /* <DEDUP_REMOVED lines=13> */
.L_x_4523:


//--------------------- .text._Z35group_norm_nhwc_bwd_one_pass_kernelI11Fp32IOBf16WLi512ELi80ELi640EEv26Group_norm_nhwc_bwd_params --------------------------
	.section	.text._Z35group_norm_nhwc_bwd_one_pass_kernelI11Fp32IOBf16WLi512ELi80ELi640EEv26Group_norm_nhwc_bwd_params,"ax",@progbits
	.align	128
        .global         _Z35group_norm_nhwc_bwd_one_pass_kernelI11Fp32IOBf16WLi512ELi80ELi640EEv26Group_norm_nhwc_bwd_params
        .type           _Z35group_norm_nhwc_bwd_one_pass_kernelI11Fp32IOBf16WLi512ELi80ELi640EEv26Group_norm_nhwc_bwd_params,@function
        .size           _Z35group_norm_nhwc_bwd_one_pass_kernelI11Fp32IOBf16WLi512ELi80ELi640EEv26Group_norm_nhwc_bwd_params,(.L_x_4524 - _Z35group_norm_nhwc_bwd_one_pass_kernelI11Fp32IOBf16WLi512ELi80ELi640EEv26Group_norm_nhwc_bwd_params)
        .other          _Z35group_norm_nhwc_bwd_one_pass_kernelI11Fp32IOBf16WLi512ELi80ELi640EEv26Group_norm_nhwc_bwd_params,@"STO_CUDA_ENTRY STV_DEFAULT"
_Z35group_norm_nhwc_bwd_one_pass_kernelI11Fp32IOBf16WLi512ELi80ELi640EEv26Group_norm_nhwc_bwd_params:
.text._Z35group_norm_nhwc_bwd_one_pass_kernelI11Fp32IOBf16WLi512ELi80ELi640EEv26Group_norm_nhwc_bwd_params:
        /* <DEDUP_REMOVED lines=28> */
.L_x_1647:
        /* <DEDUP_REMOVED lines=29> */
[----:B------:R-:W-:Y:S02]  /*0390*/  USEL UR5, UR6, UR5, !UP3 ;  /* 0x0000000506057287 */ /* 0x000fe4000d800000 */
[----:B------:R-:W-:Y:S02]  /*03a0*/  @!UP2 UIADD3 UR7, UPT, UPT, UR7, 0x1, URZ ;  /* 0x000000010707a890 */ /* 0x000fe4000fffe0ff */
[----:B------:R-:W-:-:S02]  /*03b0*/  UISETP.GE.AND UP2, UPT, UR12, URZ, UPT ;  /* 0x000000ff0c00728c */ /* 0x000fc4000bf46270 */
[----:B------:R-:W-:Y:S02]  /*03c0*/  ULOP3.LUT UR9, URZ, UR14, URZ, 0x33, !UPT ;  /* 0x0000000eff097292 */ /* 0x000fe4000f8e33ff */
[----:B------:R-:W-:Y:S02]  /*03d0*/  UISETP.NE.AND UP0, UPT, UR14, URZ, UPT ;  /* 0x000000ff0e00728c */ /* 0x000fe4000bf05270 */
[----:B------:R-:W-:Y:S02]  /*03e0*/  @!UP4 UIADD3 UR5, UPT, UPT, -UR5, URZ, URZ ;  /* 0x000000ff0505c290 */ /* 0x000fe4000fffe1ff */
[----:B------:R-:W-:Y:S02]  /*03f0*/  @UP1 UIADD3 UR7, UPT, UPT, UR7, 0x1, URZ ;  /* 0x0000000107071890 */ /* 0x000fe4000fffe0ff */
[----:B------:R-:W-:Y:S01]  /*0400*/  USEL UR13, UR9, UR5, !UP0 ;  /* 0x00000005090d7287 */ /* 0x000fe2000c000000 */
[----:B------:R-:W-:Y:S01]  /*0410*/  IADD3 R16, PT, PT, R4, 0x10, RZ ;  /* 0x0000001004107810 */ /* 0x000fe20007ffe0ff */
[----:B------:R-:W-:-:S02]  /*0420*/  @!UP2 UIADD3 UR7, UPT, UPT, -UR7, URZ, URZ ;  /* 0x000000ff0707a290 */ /* 0x000fc4000fffe1ff */
[----:B------:R-:W-:Y:S01]  /*0430*/  UIMAD UR5, UR13, 0x50, URZ ;  /* 0x000000500d0578a4 */ /* 0x000fe2000f8e02ff */
[----:B------:R-:W-:Y:S01]  /*0440*/  ISETP.GE.U32.AND P1, PT, R16, UR16, PT ;  /* 0x0000001010007c0c */ /* 0x000fe2000bf26070 */
[----:B------:R-:W-:Y:S01]  /*0450*/  USEL UR7, UR9, UR7, !UP0 ;  /* 0x0000000709077287 */ /* 0x000fe2000c000000 */
[----:B------:R-:W-:-:S03]  /*0460*/  SHF.R.S32.HI R5, RZ, 0x1f, R16 ;  /* 0x0000001fff057819 */ /* 0x000fc60000011410 */
[----:B------:R-:W-:Y:S02]  /*0470*/  MOV R2, UR5 ;  /* 0x0000000500027c02 */ /* 0x000fe40008000f00 */
[----:B------:R-:W-:Y:S02]  /*0480*/  MOV R3, UR18 ;  /* 0x0000001200037c02 */ /* 0x000fe40008000f00 */
[----:B------:R-:W-:Y:S02]  /*0490*/  ISETP.GE.AND.EX P4, PT, R5, UR17, PT, P1 ;  /* 0x0000001105007c0c */ /* 0x000fe4000bf86310 */
[----:B------:R-:W-:-:S04]  /*04a0*/  IADD3 R31, PT, PT, R4, 0x20, RZ ;  /* 0x00000020041f7810 */ /* 0x000fc80007ffe0ff */
[----:B------:R-:W-:Y:S02]  /*04b0*/  ISETP.GE.U32.AND P1, PT, R31, UR16, PT ;  /* 0x000000101f007c0c */ /* 0x000fe4000bf26070 */
[----:B------:R-:W-:-:S05]  /*04c0*/  SHF.R.S32.HI R21, RZ, 0x1f, R31 ;  /* 0x0000001fff157819 */ /* 0x000fca000001141f */
[----:B------:R-:W0:Y:S01]  /*04d0*/  @!P4 LDC.64 R14, c[0x0][0x3f8] ;  /* 0x0000fe00ff0ecb82 */ /* 0x000e220000000a00 */
[----:B------:R-:W-:Y:S02]  /*04e0*/  ISETP.GE.AND.EX P3, PT, R21, UR17, PT, P1 ;  /* 0x0000001115007c0c */ /* 0x000fe4000bf66310 */
[----:B------:R-:W-:-:S04]  /*04f0*/  LOP3.LUT R0, R0, 0xfeffffff, RZ, 0xc0, !PT ;  /* 0xfeffffff00007812 */ /* 0x000fc800078ec0ff */
[----:B------:R-:W-:Y:S02]  /*0500*/  @P4 LOP3.LUT R0, R0, 0x1000000, RZ, 0xfc, !PT ;  /* 0x0100000000004812 */ /* 0x000fe400078efcff */
[----:B------:R-:W-:Y:S02]  /*0510*/  IADD3 R29, PT, PT, R4, 0x30, RZ ;  /* 0x00000030041d7810 */ /* 0x000fe40007ffe0ff */
[----:B------:R-:W-:Y:S02]  /*0520*/  LOP3.LUT R0, R0, 0xff7fffff, RZ, 0xc0, !PT ;  /* 0xff7fffff00007812 */ /* 0x000fe400078ec0ff */
[----:B------:R-:W-:Y:S01]  /*0530*/  ISETP.GE.U32.AND P1, PT, R29, UR16, PT ;  /* 0x000000101d007c0c */ /* 0x000fe2000bf26070 */
[----:B------:R-:W1:Y:S01]  /*0540*/  @!P3 LDC.64 R18, c[0x0][0x3f8] ;  /* 0x0000fe00ff12bb82 */ /* 0x000e620000000a00 */
[----:B------:R-:W-:Y:S02]  /*0550*/  SHF.R.S32.HI R23, RZ, 0x1f, R29 ;  /* 0x0000001fff177819 */ /* 0x000fe4000001141d */
[----:B------:R-:W-:-:S02]  /*0560*/  @P3 LOP3.LUT R0, R0, 0x800000, RZ, 0xfc, !PT ;  /* 0x0080000000003812 */ /* 0x000fc400078efcff */
[----:B------:R-:W-:Y:S02]  /*0570*/  ISETP.GE.AND.EX P6, PT, R23, UR17, PT, P1 ;  /* 0x0000001117007c0c */ /* 0x000fe4000bfc6310 */
[----:B------:R-:W-:Y:S01]  /*0580*/  IADD3 R35, PT, PT, R4, 0x40, RZ ;  /* 0x0000004004237810 */ /* 0x000fe20007ffe0ff */
[----:B0-----:R-:W-:-:S03]  /*0590*/  @!P4 IMAD R5, R5, R14, RZ ;  /* 0x0000000e0505c224 */ /* 0x001fc600078e02ff */
[----:B------:R-:W-:Y:S02]  /*05a0*/  ISETP.GE.U32.AND P1, PT, R35, UR16, PT ;  /* 0x0000001023007c0c */ /* 0x000fe4000bf26070 */
[----:B------:R-:W-:Y:S01]  /*05b0*/  SHF.R.S32.HI R25, RZ, 0x1f, R35 ;  /* 0x0000001fff197819 */ /* 0x000fe20000011423 */
[----:B------:R-:W-:-:S03]  /*05c0*/  @!P4 IMAD R33, R16, R15, R5 ;  /* 0x0000000f1021c224 */ /* 0x000fc600078e0205 */
[----:B------:R-:W-:Y:S02]  /*05d0*/  ISETP.GE.AND.EX P5, PT, R25, UR17, PT, P1 ;  /* 0x0000001119007c0c */ /* 0x000fe4000bfa6310 */
[----:B--2---:R-:W-:-:S13]  /*05e0*/  ISETP.GE.AND.EX P0, PT, R6, UR17, PT, P0 ;  /* 0x0000001106007c0c */ /* 0x004fda000bf06300 */
[----:B------:R-:W0:Y:S01]  /*05f0*/  @!P0 LDC.64 R12, c[0x0][0x3f8] ;  /* 0x0000fe00ff0c8b82 */ /* 0x000e220000000a00 */
[----:B---3--:R-:W-:Y:S01]  /*0600*/  IADD3 R8, P2, PT, R7, UR5, RZ ;  /* 0x0000000507087c10 */ /* 0x008fe2000ff5e0ff */
[----:B------:R-:W-:-:S03]  /*0610*/  USHF.R.S32.HI UR5, URZ, 0x1f, UR7 ;  /* 0x0000001fff057899 */ /* 0x000fc60008011407 */
[----:B------:R-:W-:Y:S01]  /*0620*/  LEA.HI.X.SX32 R9, R2, RZ, 0x1, P2 ;  /* 0x000000ff02097211 */ /* 0x000fe200010f0eff */
[----:B------:R-:W-:Y:S01]  /*0630*/  UIMAD UR5, UR5, UR18, URZ ;  /* 0x00000012050572a4 */ /* 0x000fe2000f8e02ff */
[----:B------:R-:W-:Y:S01]  /*0640*/  @!P0 SHF.R.S32.HI R6, RZ, 0x1f, R4 ;  /* 0x0000001fff068819 */ /* 0x000fe20000011404 */
[----:B------:R-:W2:Y:S01]  /*0650*/  @!P0 LDC.64 R40, c[0x0][0x3a0] ;  /* 0x0000e800ff288b82 */ /* 0x000ea20000000a00 */
[----:B------:R-:W-:Y:S01]  /*0660*/  IMAD.WIDE.U32 R8, R3, UR7, R8 ;  /* 0x0000000703087c25 */ /* 0x000fe2000f8e0008 */
[----:B------:R-:W-:Y:S02]  /*0670*/  UIMAD UR5, UR7, UR19, UR5 ;  /* 0x00000013070572a4 */ /* 0x000fe4000f8e0205 */
[----:B------:R0:W-:Y:S01]  /*0680*/  @!P0 STL [R1+0x4a4], R6 ;  /* 0x0004a40601008387 */ /* 0x0001e20000100800 */
[----:B------:R-:W-:Y:S01]  /*0690*/  IADD3 R5, PT, PT, R4, 0x50, RZ ;  /* 0x0000005004057810 */ /* 0x000fe20007ffe0ff */
[----:B------:R-:W3:Y:S02]  /*06a0*/  LDCU.64 UR6, c[0x0][0x3b8] ;  /* 0x00007700ff0677ac */ /* 0x000ee40008000a00 */
[----:B------:R-:W4:Y:S01]  /*06b0*/  @!P0 LDC.64 R2, c[0x0][0x398] ;  /* 0x0000e600ff028b82 */ /* 0x000f220000000a00 */
[----:B------:R-:W-:Y:S01]  /*06c0*/  IADD3 R7, PT, PT, R9, UR5, RZ ;  /* 0x0000000509077c10 */ /* 0x000fe2000fffe0ff */
[----:B0-----:R-:W-:-:S04]  /*06d0*/  @!P0 IMAD R6, R6, R12, RZ ;  /* 0x0000000c06068224 */ /* 0x001fc800078e02ff */
[----:B------:R-:W-:Y:S01]  /*06e0*/  @!P0 IMAD R13, R4, R13, R6 ;  /* 0x0000000d040d8224 */ /* 0x000fe200078e0206 */
[----:B------:R-:W-:-:S05]  /*06f0*/  @!P0 MOV R6, R8 ;  /* 0x0000000800068202 */ /* 0x000fca0000000f00 */
[----:B------:R-:W-:-:S05]  /*0700*/  @!P0 IMAD.WIDE.U32 R10, R4, R12, R6 ;  /* 0x0000000c040a8225 */ /* 0x000fca00078e0006 */
[----:B------:R-:W-:Y:S02]  /*0710*/  @!P0 IADD3 R13, PT, PT, R11, R13, RZ ;  /* 0x0000000d0b0d8210 */ /* 0x000fe40007ffe0ff */
[C---:B------:R-:W-:Y:S02]  /*0720*/  @!P0 SHF.L.U32 R11, R10.reuse, 0x2, RZ ;  /* 0x000000020a0b8819 */ /* 0x040fe400000006ff */
[----:B------:R-:W-:Y:S02]  /*0730*/  @!P0 SHF.L.U64.HI R12, R10, 0x2, R13 ;  /* 0x000000020a0c8819 */ /* 0x000fe4000001020d */
[C---:B--2---:R-:W-:Y:S02]  /*0740*/  @!P0 IADD3 R40, P2, PT, R11.reuse, R40, RZ ;  /* 0x000000280b288210 */ /* 0x044fe40007f5e0ff */
[----:B----4-:R-:W-:Y:S02]  /*0750*/  @!P0 IADD3 R2, P3, PT, R11, R2, RZ ;  /* 0x000000020b028210 */ /* 0x010fe40007f7e0ff */
[----:B------:R-:W0:Y:S01]  /*0760*/  @!P4 LDC.64 R10, c[0x0][0x3a0] ;  /* 0x0000e800ff0acb82 */ /* 0x000e220000000a00 */
[----:B------:R-:W-:-:S02]  /*0770*/  @!P4 MOV R26, R8 ;  /* 0x00000008001ac202 */ /* 0x000fc40000000f00 */
[----:B------:R-:W-:Y:S02]  /*0780*/  @!P4 MOV R27, R7 ;  /* 0x00000007001bc202 */ /* 0x000fe40000000f00 */
[----:B------:R-:W-:Y:S02]  /*0790*/  @!P0 IADD3.X R3, PT, PT, R12, R3, RZ, P3, !PT ;  /* 0x000000030c038210 */ /* 0x000fe40001ffe4ff */
[----:B------:R-:W-:Y:S01]  /*07a0*/  LOP3.LUT P3, RZ, R0, 0x800000, RZ, 0xc0, !PT ;  /* 0x0080000000ff7812 */ /* 0x000fe2000786c0ff */
[----:B------:R-:W-:Y:S01]  /*07b0*/  @!P4 IMAD.WIDE.U32 R16, R16, R14, R26 ;  /* 0x0000000e1010c225 */ /* 0x000fe200078e001a */
[----:B------:R-:W-:Y:S01]  /*07c0*/  LOP3.LUT R0, R0, 0xffbfffff, RZ, 0xc0, !PT ;  /* 0xffbfffff00007812 */ /* 0x000fe200078ec0ff */
[----:B------:R-:W2:Y:S01]  /*07d0*/  @!P6 LDC.64 R26, c[0x0][0x3f8] ;  /* 0x0000fe00ff1aeb82 */ /* 0x000ea20000000a00 */
[----:B------:R-:W-:Y:S02]  /*07e0*/  @!P0 IADD3.X R41, PT, PT, R12, R41, RZ, P2, !PT ;  /* 0x000000290c298210 */ /* 0x000fe400017fe4ff */
[----:B------:R-:W-:-:S02]  /*07f0*/  @P6 LOP3.LUT R0, R0, 0x400000, RZ, 0xfc, !PT ;  /* 0x0040000000006812 */ /* 0x000fc400078efcff */
[----:B------:R-:W-:-:S03]  /*0800*/  @!P4 IADD3 R17, PT, PT, R17, R33, RZ ;  /* 0x000000211111c210 */ /* 0x000fc60007ffe0ff */
[----:B------:R-:W4:Y:S01]  /*0810*/  @!P4 LDC.64 R12, c[0x0][0x398] ;  /* 0x0000e600ff0ccb82 */ /* 0x000f220000000a00 */
[----:B------:R-:W-:Y:S02]  /*0820*/  LOP3.LUT R0, R0, 0xffdfffff, RZ, 0xc0, !PT ;  /* 0xffdfffff00007812 */ /* 0x000fe400078ec0ff */
[C---:B------:R-:W-:Y:S02]  /*0830*/  @!P4 SHF.L.U32 R33, R16.reuse, 0x2, RZ ;  /* 0x000000021021c819 */ /* 0x040fe400000006ff */
[----:B------:R-:W-:Y:S02]  /*0840*/  @!P4 SHF.L.U64.HI R16, R16, 0x2, R17 ;  /* 0x000000021010c819 */ /* 0x000fe40000010211 */
[----:B------:R-:W-:Y:S01]  /*0850*/  ISETP.GE.U32.AND P2, PT, R5, UR16, PT ;  /* 0x0000001005007c0c */ /* 0x000fe2000bf46070 */
[----:B------:R-:W3:Y:S01]  /*0860*/  @!P3 LDC.64 R14, c[0x0][0x3a0] ;  /* 0x0000e800ff0ebb82 */ /* 0x000ee20000000a00 */
[----:B------:R-:W-:Y:S02]  /*0870*/  SHF.R.S32.HI R17, RZ, 0x1f, R5 ;  /* 0x0000001fff117819 */ /* 0x000fe40000011405 */
[----:B------:R-:W-:-:S02]  /*0880*/  @P5 LOP3.LUT R0, R0, 0x200000, RZ, 0xfc, !PT ;  /* 0x0020000000005812 */ /* 0x000fc400078efcff */
[----:B0-----:R-:W-:Y:S01]  /*0890*/  @!P4 IADD3 R10, P1, PT, R33, R10, RZ ;  /* 0x0000000a210ac210 */ /* 0x001fe20007f3e0ff */
[----:B-1----:R-:W-:Y:S01]  /*08a0*/  @!P3 IMAD R20, R21, R18, RZ ;  /* 0x000000121514b224 */ /* 0x002fe200078e02ff */
[----:B------:R-:W-:Y:S01]  /*08b0*/  ISETP.GE.AND.EX P4, PT, R17, UR17, PT, P2 ;  /* 0x0000001111007c0c */ /* 0x000fe2000bf86320 */
[----:B------:R-:W0:Y:S01]  /*08c0*/  @!P3 LDC.64 R38, c[0x0][0x398] ;  /* 0x0000e600ff26bb82 */ /* 0x000e220000000a00 */
[----:B------:R-:W-:Y:S01]  /*08d0*/  LOP3.LUT P2, RZ, R0, 0x1000000, RZ, 0xc0, !PT ;  /* 0x0100000000ff7812 */ /* 0x000fe2000784c0ff */
[----:B------:R-:W-:Y:S01]  /*08e0*/  @!P3 IMAD R37, R31, R19, R20 ;  /* 0x000000131f25b224 */ /* 0x000fe200078e0214 */
[----:B------:R-:W-:Y:S02]  /*08f0*/  @!P3 MOV R20, R8 ;  /* 0x000000080014b202 */ /* 0x000fe40000000f00 */
[----:B------:R-:W-:-:S03]  /*0900*/  @!P3 MOV R21, R7 ;  /* 0x000000070015b202 */ /* 0x000fc60000000f00 */
[----:B------:R-:W-:Y:S02]  /*0910*/  @!P3 IMAD.WIDE.U32 R18, R31, R18, R20 ;  /* 0x000000121f12b225 */ /* 0x000fe400078e0014 */
[----:B------:R-:W1:Y:S04]  /*0920*/  @!P5 LDC.64 R30, c[0x0][0x3f8] ;  /* 0x0000fe00ff1edb82 */ /* 0x000e680000000a00 */
[----:B------:R-:W-:Y:S02]  /*0930*/  @!P2 IADD3.X R11, PT, PT, R16, R11, RZ, P1, !PT ;  /* 0x0000000b100ba210 */ /* 0x000fe40000ffe4ff */
[----:B----4-:R-:W-:Y:S02]  /*0940*/  @!P2 IADD3 R12, P1, PT, R33, R12, RZ ;  /* 0x0000000c210ca210 */ /* 0x010fe40007f3e0ff */
[----:B------:R-:W-:-:S02]  /*0950*/  @!P3 IADD3 R19, PT, PT, R19, R37, RZ ;  /* 0x000000251313b210 */ /* 0x000fc40007ffe0ff */
[----:B------:R-:W-:Y:S01]  /*0960*/  @!P3 SHF.L.U32 R33, R18, 0x2, RZ ;  /* 0x000000021221b819 */ /* 0x000fe200000006ff */
[----:B------:R-:W4:Y:S01]  /*0970*/  @!P6 LDC.64 R20, c[0x0][0x3a0] ;  /* 0x0000e800ff14eb82 */ /* 0x000f220000000a00 */
[----:B------:R-:W-:Y:S02]  /*0980*/  @!P2 IADD3.X R13, PT, PT, R16, R13, RZ, P1, !PT ;  /* 0x0000000d100da210 */ /* 0x000fe40000ffe4ff */
[----:B------:R-:W-:Y:S02]  /*0990*/  @!P3 SHF.L.U64.HI R16, R18, 0x2, R19 ;  /* 0x000000021210b819 */ /* 0x000fe40000010213 */
[----:B---3--:R-:W-:Y:S01]  /*09a0*/  @!P3 IADD3 R14, P1, PT, R33, R14, RZ ;  /* 0x0000000e210eb210 */ /* 0x008fe20007f3e0ff */
[----:B--2---:R-:W-:Y:S02]  /*09b0*/  @!P6 IMAD R22, R23, R26, RZ ;  /* 0x0000001a1716e224 */ /* 0x004fe400078e02ff */
[----:B------:R-:W2:Y:S01]  /*09c0*/  @!P6 LDC.64 R36, c[0x0][0x398] ;  /* 0x0000e600ff24eb82 */ /* 0x000ea20000000a00 */
[----:B------:R-:W-:-:S02]  /*09d0*/  @!P3 IADD3.X R15, PT, PT, R16, R15, RZ, P1, !PT ;  /* 0x0000000f100fb210 */ /* 0x000fc40000ffe4ff */
[----:B0-----:R-:W-:Y:S01]  /*09e0*/  @!P3 IADD3 R38, P1, PT, R33, R38, RZ ;  /* 0x000000262126b210 */ /* 0x001fe20007f3e0ff */
[C---:B------:R-:W-:Y:S01]  /*09f0*/  @!P6 IMAD R33, R29.reuse, R27, R22 ;  /* 0x0000001b1d21e224 */ /* 0x040fe200078e0216 */
[----:B------:R-:W-:Y:S02]  /*0a00*/  @!P6 MOV R22, R8 ;  /* 0x000000080016e202 */ /* 0x000fe40000000f00 */
[----:B------:R-:W-:Y:S01]  /*0a10*/  @!P6 MOV R23, R7 ;  /* 0x000000070017e202 */ /* 0x000fe20000000f00 */
[----:B------:R-:W0:Y:S02]  /*0a20*/  @!P4 LDC.64 R18, c[0x0][0x3f8] ;  /* 0x0000fe00ff12cb82 */ /* 0x000e240000000a00 */
[----:B------:R-:W-:-:S06]  /*0a30*/  @!P6 IMAD.WIDE.U32 R26, R29, R26, R22 ;  /* 0x0000001a1d1ae225 */ /* 0x000fcc00078e0016 */
[----:B------:R-:W3:Y:S01]  /*0a40*/  @!P5 LDC.64 R22, c[0x0][0x3a0] ;  /* 0x0000e800ff16db82 */ /* 0x000ee20000000a00 */
[----:B------:R-:W-:Y:S01]  /*0a50*/  @!P6 IADD3 R27, PT, PT, R27, R33, RZ ;  /* 0x000000211b1be210 */ /* 0x000fe20007ffe0ff */
[----:B-1----:R-:W-:Y:S01]  /*0a60*/  @!P5 IMAD R32, R25, R30, RZ ;  /* 0x0000001e1920d224 */ /* 0x002fe200078e02ff */
[----:B------:R-:W-:Y:S02]  /*0a70*/  @!P6 SHF.L.U32 R33, R26, 0x2, RZ ;  /* 0x000000021a21e819 */ /* 0x000fe400000006ff */
[----:B------:R-:W-:-:S03]  /*0a80*/  @!P3 IADD3.X R39, PT, PT, R16, R39, RZ, P1, !PT ;  /* 0x000000271027b210 */ /* 0x000fc60000ffe4ff */
[----:B------:R-:W1:Y:S01]  /*0a90*/  @!P5 LDC.64 R24, c[0x0][0x398] ;  /* 0x0000e600ff18db82 */ /* 0x000e620000000a00 */
[----:B------:R-:W-:Y:S02]  /*0aa0*/  @!P5 MOV R28, R8 ;  /* 0x00000008001cd202 */ /* 0x000fe40000000f00 */
[----:B------:R-:W-:Y:S02]  /*0ab0*/  @!P5 MOV R29, R7 ;  /* 0x00000007001dd202 */ /* 0x000fe40000000f00 */
[----:B------:R-:W-:Y:S02]  /*0ac0*/  @!P6 SHF.L.U64.HI R16, R26, 0x2, R27 ;  /* 0x000000021a10e819 */ /* 0x000fe4000001021b */
[----:B----4-:R-:W-:Y:S01]  /*0ad0*/  @!P6 IADD3 R20, P1, PT, R33, R20, RZ ;  /* 0x000000142114e210 */ /* 0x010fe20007f3e0ff */
[----:B------:R-:W4:Y:S01]  /*0ae0*/  @!P4 LDC.64 R26, c[0x0][0x3a0] ;  /* 0x0000e800ff1acb82 */ /* 0x000f220000000a00 */
[C---:B------:R-:W-:Y:S02]  /*0af0*/  @!P5 IMAD R32, R35.reuse, R31, R32 ;  /* 0x0000001f2320d224 */ /* 0x040fe400078e0220 */
[----:B------:R-:W-:Y:S01]  /*0b00*/  @!P5 IMAD.WIDE.U32 R30, R35, R30, R28 ;  /* 0x0000001e231ed225 */ /* 0x000fe200078e001c */
[----:B------:R-:W-:-:S02]  /*0b10*/  @!P6 IADD3.X R21, PT, PT, R16, R21, RZ, P1, !PT ;  /* 0x000000151015e210 */ /* 0x000fc40000ffe4ff */
[----:B--2---:R-:W-:Y:S02]  /*0b20*/  @!P6 IADD3 R36, P1, PT, R33, R36, RZ ;  /* 0x000000242124e210 */ /* 0x004fe40007f3e0ff */
[----:B------:R-:W2:Y:S01]  /*0b30*/  @!P4 LDC.64 R28, c[0x0][0x398] ;  /* 0x0000e600ff1ccb82 */ /* 0x000ea20000000a00 */
[----:B------:R-:W-:Y:S01]  /*0b40*/  @!P5 IADD3 R33, PT, PT, R31, R32, RZ ;  /* 0x000000201f21d210 */ /* 0x000fe20007ffe0ff */
[----:B0-----:R-:W-:Y:S01]  /*0b50*/  @!P4 IMAD R32, R17, R18, RZ ;  /* 0x000000121120c224 */ /* 0x001fe200078e02ff */
[----:B------:R-:W-:Y:S02]  /*0b60*/  @!P6 IADD3.X R37, PT, PT, R16, R37, RZ, P1, !PT ;  /* 0x000000251025e210 */ /* 0x000fe40000ffe4ff */
[C---:B------:R-:W-:Y:S02]  /*0b70*/  @!P5 SHF.L.U32 R31, R30.reuse, 0x2, RZ ;  /* 0x000000021e1fd819 */ /* 0x040fe400000006ff */
[----:B------:R-:W-:Y:S02]  /*0b80*/  @!P4 MOV R16, R8 ;  /* 0x000000080010c202 */ /* 0x000fe40000000f00 */
[----:B------:R-:W-:Y:S01]  /*0b90*/  @!P4 MOV R17, R7 ;  /* 0x000000070011c202 */ /* 0x000fe20000000f00 */
[----:B------:R-:W-:Y:S01]  /*0ba0*/  @!P4 IMAD R19, R5, R19, R32 ;  /* 0x000000130513c224 */ /* 0x000fe200078e0220 */
[----:B------:R-:W-:-:S02]  /*0bb0*/  @!P5 SHF.L.U64.HI R30, R30, 0x2, R33 ;  /* 0x000000021e1ed819 */ /* 0x000fc40000010221 */
[----:B---3--:R-:W-:Y:S01]  /*0bc0*/  @!P5 IADD3 R22, P1, PT, R31, R22, RZ ;  /* 0x000000161f16d210 */ /* 0x008fe20007f3e0ff */
[----:B------:R-:W-:-:S03]  /*0bd0*/  @!P4 IMAD.WIDE.U32 R16, R5, R18, R16 ;  /* 0x000000120510c225 */ /* 0x000fc600078e0010 */
[----:B------:R-:W-:Y:S02]  /*0be0*/  @!P5 IADD3.X R23, PT, PT, R30, R23, RZ, P1, !PT ;  /* 0x000000171e17d210 */ /* 0x000fe40000ffe4ff */
[----:B-1----:R-:W-:Y:S02]  /*0bf0*/  @!P5 IADD3 R24, P1, PT, R31, R24, RZ ;  /* 0x000000181f18d210 */ /* 0x002fe40007f3e0ff */
[----:B------:R-:W-:Y:S02]  /*0c00*/  @!P4 IADD3 R17, PT, PT, R17, R19, RZ ;  /* 0x000000131111c210 */ /* 0x000fe40007ffe0ff */
[----:B------:R-:W-:Y:S02]  /*0c10*/  @!P4 SHF.L.U32 R5, R16, 0x2, RZ ;  /* 0x000000021005c819 */ /* 0x000fe400000006ff */
[----:B------:R-:W-:Y:S02]  /*0c20*/  @!P5 IADD3.X R25, PT, PT, R30, R25, RZ, P1, !PT ;  /* 0x000000191e19d210 */ /* 0x000fe40000ffe4ff */
[----:B------:R-:W-:-:S02]  /*0c30*/  @!P4 SHF.L.U64.HI R16, R16, 0x2, R17 ;  /* 0x000000021010c819 */ /* 0x000fc40000010211 */
[----:B----4-:R-:W-:-:S04]  /*0c40*/  @!P4 IADD3 R26, P1, PT, R5, R26, RZ ;  /* 0x0000001a051ac210 */ /* 0x010fc80007f3e0ff */
[----:B------:R-:W-:Y:S02]  /*0c50*/  @!P4 IADD3.X R27, PT, PT, R16, R27, RZ, P1, !PT ;  /* 0x0000001b101bc210 */ /* 0x000fe40000ffe4ff */
[----:B--2---:R-:W-:Y:S02]  /*0c60*/  @!P4 IADD3 R28, P1, PT, R5, R28, RZ ;  /* 0x0000001c051cc210 */ /* 0x004fe40007f3e0ff */
[----:B------:R-:W-:Y:S02]  /*0c70*/  IADD3 R5, PT, PT, R4, 0x60, RZ ;  /* 0x0000006004057810 */ /* 0x000fe40007ffe0ff */
[----:B------:R-:W-:Y:S02]  /*0c80*/  @!P4 IADD3.X R29, PT, PT, R16, R29, RZ, P1, !PT ;  /* 0x0000001d101dc210 */ /* 0x000fe40000ffe4ff */
[----:B------:R-:W-:Y:S02]  /*0c90*/  ISETP.GE.U32.AND P1, PT, R5, UR16, PT ;  /* 0x0000001005007c0c */ /* 0x000fe4000bf26070 */
[----:B------:R-:W-:-:S04]  /*0ca0*/  SHF.R.S32.HI R19, RZ, 0x1f, R5 ;  /* 0x0000001fff137819 */ /* 0x000fc80000011405 */
        /* <DEDUP_REMOVED lines=39> */
[----:B0-----:R-:W-:Y:S02]  /*0f20*/  @!P2 IADD3 R42, P1, PT, R5, R16, RZ ;  /* 0x00000010052aa210 */ /* 0x001fe40007f3e0ff */
[----:B------:R-:W-:Y:S02]  /*0f30*/  IADD3 R5, PT, PT, R4, 0x80, RZ ;  /* 0x0000008004057810 */ /* 0x000fe40007ffe0ff */
[----:B------:R-:W-:Y:S02]  /*0f40*/  @!P2 IADD3.X R43, PT, PT, R18, R17, RZ, P1, !PT ;  /* 0x00000011122ba210 */ /* 0x000fe40000ffe4ff */
[----:B------:R-:W-:-:S03]  /*0f50*/  ISETP.GE.U32.AND P1, PT, R5, UR16, PT ;  /* 0x0000001005007c0c */ /* 0x000fc6000bf26070 */
[----:B------:R0:W-:Y:S02]  /*0f60*/  @!P2 STL.64 [R1+0x300], R42 ;  /* 0x0003002a0100a387 */ /* 0x0001e40000100a00 */
[----:B0-----:R-:W-:-:S04]  /*0f70*/  SHF.R.S32.HI R43, RZ, 0x1f, R5 ;  /* 0x0000001fff2b7819 */ /* 0x001fc80000011405 */
[----:B------:R-:W-:-:S13]  /*0f80*/  ISETP.GE.AND.EX P2, PT, R43, UR17, PT, P1 ;  /* 0x000000112b007c0c */ /* 0x000fda000bf46310 */
[----:B------:R-:W0:Y:S08]  /*0f90*/  @!P2 LDC.64 R18, c[0x0][0x3f8] ;  /* 0x0000fe00ff12ab82 */ /* 0x000e300000000a00 */
[----:B------:R-:W1:Y:S01]  /*0fa0*/  @!P2 LDC.64 R16, c[0x0][0x3a0] ;  /* 0x0000e800ff10ab82 */ /* 0x000e620000000a00 */
[----:B0-----:R-:W-:Y:S01]  /*0fb0*/  @!P2 IMAD R42, R43, R18, RZ ;  /* 0x000000122b2aa224 */ /* 0x001fe200078e02ff */
[----:B------:R-:W-:-:S03]  /*0fc0*/  @!P2 MOV R43, R7 ;  /* 0x00000007002ba202 */ /* 0x000fc60000000f00 */
[----:B------:R-:W-:Y:S01]  /*0fd0*/  @!P2 IMAD R19, R5, R19, R42 ;  /* 0x000000130513a224 */ /* 0x000fe200078e022a */
[----:B------:R-:W-:-:S05]  /*0fe0*/  @!P2 MOV R42, R8 ;  /* 0x00000008002aa202 */ /* 0x000fca0000000f00 */
[----:B------:R-:W-:Y:S01]  /*0ff0*/  @!P2 IMAD.WIDE.U32 R42, R5, R18, R42 ;  /* 0x00000012052aa225 */ /* 0x000fe200078e002a */
[----:B------:R1:W-:Y:S04]  /*1000*/  STL.64 [R1+0x570], R2 ;  /* 0x0005700201007387 */ /* 0x0003e80000100a00 */
[----:B------:R-:W-:Y:S02]  /*1010*/  @!P2 IADD3 R5, PT, PT, R43, R19, RZ ;  /* 0x000000132b05a210 */ /* 0x000fe40007ffe0ff */
[C---:B------:R-:W-:Y:S02]  /*1020*/  @!P2 SHF.L.U32 R18, R42.reuse, 0x2, RZ ;  /* 0x000000022a12a819 */ /* 0x040fe400000006ff */
[----:B------:R-:W-:Y:S02]  /*1030*/  @!P2 SHF.L.U64.HI R5, R42, 0x2, R5 ;  /* 0x000000022a05a819 */ /* 0x000fe40000010205 */
[----:B-1----:R-:W-:-:S04]  /*1040*/  @!P2 IADD3 R2, P1, PT, R18, R16, RZ ;  /* 0x000000101202a210 */ /* 0x002fc80007f3e0ff */
        /* <DEDUP_REMOVED lines=33> */
[----:B------:R-:W-:Y:S03]  /*1260*/  @!P2 STL.64 [R1+0x3f8], R2 ;  /* 0x0003f8020100a387 */ /* 0x000fe60000100a00 */
[----:B------:R-:W-:-:S13]  /*1270*/  ISETP.GE.AND.EX P2, PT, R42, UR17, PT, P1 ;  /* 0x000000112a007c0c */ /* 0x000fda000bf46310 */
[----:B------:R-:W0:Y:S08]  /*1280*/  @!P2 LDC.64 R18, c[0x0][0x3f8] ;  /* 0x0000fe00ff12ab82 */ /* 0x000e300000000a00 */
[----:B------:R-:W1:Y:S01]  /*1290*/  @!P2 LDC.64 R16, c[0x0][0x3a0] ;  /* 0x0000e800ff10ab82 */ /* 0x000e620000000a00 */
[----:B------:R-:W-:Y:S01]  /*12a0*/  @!P2 MOV R43, R7 ;  /* 0x00000007002ba202 */ /* 0x000fe20000000f00 */
[----:B0-----:R-:W-:-:S04]  /*12b0*/  @!P2 IMAD R42, R42, R18, RZ ;  /* 0x000000122a2aa224 */ /* 0x001fc800078e02ff */
        /* <DEDUP_REMOVED lines=240> */
[----:B------:R0:W-:Y:S01]  /*21c0*/  STL.64 [R1+0x590], R38 ;  /* 0x0005902601007387 */ /* 0x0001e20000100a00 */
        /* <DEDUP_REMOVED lines=107> */
[----:B------:R1:W-:Y:S04]  /*2880*/  STL [R1+0x514], R34 ;  /* 0x0005142201007387 */ /* 0x0003e80000100800 */
[----:B------:R-:W-:Y:S02]  /*2890*/  @!P2 IADD3 R5, PT, PT, R43, R19, RZ ;  /* 0x000000132b05a210 */ /* 0x000fe40007ffe0ff */
[C---:B------:R-:W-:Y:S02]  /*28a0*/  @!P2 SHF.L.U32 R18, R42.reuse, 0x2, RZ ;  /* 0x000000022a12a819 */ /* 0x040fe400000006ff */
[----:B------:R-:W-:Y:S02]  /*28b0*/  @!P2 SHF.L.U64.HI R5, R42, 0x2, R5 ;  /* 0x000000022a05a819 */ /* 0x000fe40000010205 */
[----:B-1----:R-:W-:Y:S01]  /*28c0*/  @!P2 IADD3 R34, P1, PT, R18, R16, RZ ;  /* 0x000000101222a210 */ /* 0x002fe20007f3e0ff */
[----:B------:R0:W-:Y:S03]  /*28d0*/  STL [R1+0x510], R35 ;  /* 0x0005102301007387 */ /* 0x0001e60000100800 */
[----:B0-----:R-:W-:-:S02]  /*28e0*/  @!P2 IADD3.X R35, PT, PT, R5, R17, RZ, P1, !PT ;  /* 0x000000110523a210 */ /* 0x001fc40000ffe4ff */
[----:B------:R-:W0:Y:S01]  /*28f0*/  @!P2 LDC.64 R16, c[0x0][0x398] ;  /* 0x0000e600ff10ab82 */ /* 0x000e220000000a00 */
[----:B------:R0:W-:Y:S02]  /*2900*/  STL.64 [R1+0x538], R28 ;  /* 0x0005381c01007387 */ /* 0x0001e40000100a00 */
        /* <DEDUP_REMOVED lines=13> */
[----:B------:R-:W-:Y:S01]  /*29e0*/  LOP3.LUT R0, R0, 0xfffffffe, RZ, 0xc0, !PT ;  /* 0xfffffffe00007812 */ /* 0x000fe200078ec0ff */
[----:B------:R1:W-:Y:S03]  /*29f0*/  STL.64 [R1+0x588], R14 ;  /* 0x0005880e01007387 */ /* 0x0003e60000100a00 */
[----:B------:R-:W-:Y:S02]  /*2a00*/  @!P1 IADD3 R5, PT, PT, R43, R19, RZ ;  /* 0x000000132b059210 */ /* 0x000fe40007ffe0ff */
[----:B------:R-:W-:Y:S02]  /*2a10*/  @!P1 SHF.L.U32 R18, R42, 0x2, RZ ;  /* 0x000000022a129819 */ /* 0x000fe400000006ff */
[----:B------:R-:W-:Y:S02]  /*2a20*/  @P2 LOP3.LUT R0, R0, 0x1, RZ, 0xfc, !PT ;  /* 0x0000000100002812 */ /* 0x000fe400078efcff */
[----:B------:R-:W-:-:S02]  /*2a30*/  @!P1 SHF.L.U64.HI R5, R42, 0x2, R5 ;  /* 0x000000022a059819 */ /* 0x000fc40000010205 */
[----:B-1----:R-:W-:-:S04]  /*2a40*/  @!P1 IADD3 R14, P2, PT, R18, R16, RZ ;  /* 0x00000010120e9210 */ /* 0x002fc80007f5e0ff */
[----:B------:R-:W-:Y:S02]  /*2a50*/  @!P1 IADD3.X R15, PT, PT, R5, R17, RZ, P2, !PT ;  /* 0x00000011050f9210 */ /* 0x000fe400017fe4ff */
[----:B------:R-:W0:Y:S01]  /*2a60*/  @!P1 LDC.64 R16, c[0x0][0x398] ;  /* 0x0000e600ff109b82 */ /* 0x000e220000000a00 */
[----:B------:R0:W-:Y:S04]  /*2a70*/  STL [R1+0x544], R22 ;  /* 0x0005441601007387 */ /* 0x0001e80000100800 */
[----:B------:R1:W-:Y:S01]  /*2a80*/  STL [R1+0x540], R23 ;  /* 0x0005401701007387 */ /* 0x0003e20000100800 */
[----:B0-----:R-:W-:-:S04]  /*2a90*/  @!P1 IADD3 R22, P2, PT, R18, R16, RZ ;  /* 0x0000001012169210 */ /* 0x001fc80007f5e0ff */
[----:B-1----:R-:W-:Y:S02]  /*2aa0*/  @!P1 IADD3.X R23, PT, PT, R5, R17, RZ, P2, !PT ;  /* 0x0000001105179210 */ /* 0x002fe400017fe4ff */
        /* <DEDUP_REMOVED lines=61> */
[----:B------:R-:W0:Y:S02]  /*2e80*/  @!P4 LDC.64 R16, c[0x0][0x398] ;  /* 0x0000e600ff10cb82 */ /* 0x000e240000000a00 */
        /* <DEDUP_REMOVED lines=13> */
[----:B------:R1:W-:Y:S04]  /*2f60*/  @!P4 STL.64 [R1+0x280], R44 ;  /* 0x0002802c0100c387 */ /* 0x0003e80000100a00 */
[----:B------:R-:W-:Y:S02]  /*2f70*/  @!P5 IADD3 R5, PT, PT, R43, R19, RZ ;  /* 0x000000132b05d210 */ /* 0x000fe40007ffe0ff */
[C---:B------:R-:W-:Y:S02]  /*2f80*/  @!P5 SHF.L.U32 R18, R42.reuse, 0x2, RZ ;  /* 0x000000022a12d819 */ /* 0x040fe400000006ff */
[----:B------:R-:W-:Y:S02]  /*2f90*/  @!P5 SHF.L.U64.HI R5, R42, 0x2, R5 ;  /* 0x000000022a05d819 */ /* 0x000fe40000010205 */
[----:B-1----:R-:W-:-:S04]  /*2fa0*/  @!P5 IADD3 R44, P6, PT, R18, R16, RZ ;  /* 0x00000010122cd210 */ /* 0x002fc80007fde0ff */
[----:B------:R-:W-:Y:S02]  /*2fb0*/  @!P5 IADD3.X R45, PT, PT, R5, R17, RZ, P6, !PT ;  /* 0x00000011052dd210 */ /* 0x000fe400037fe4ff */
[----:B------:R-:W0:Y:S03]  /*2fc0*/  @!P5 LDC.64 R16, c[0x0][0x398] ;  /* 0x0000e600ff10db82 */ /* 0x000e260000000a00 */
[----:B------:R1:W-:Y:S02]  /*2fd0*/  @!P5 STL.64 [R1+0x230], R44 ;  /* 0x0002302c0100d387 */ /* 0x0003e40000100a00 */
[----:B-1----:R-:W-:Y:S02]  /*2fe0*/  IADD3 R44, PT, PT, R4, 0x1f0, RZ ;  /* 0x000001f0042c7810 */ /* 0x002fe40007ffe0ff */
[----:B0-----:R-:W-:-:S04]  /*2ff0*/  @!P5 IADD3 R18, P6, PT, R18, R16, RZ ;  /* 0x000000101212d210 */ /* 0x001fc80007fde0ff */
[----:B------:R-:W-:Y:S02]  /*3000*/  @!P5 IADD3.X R19, PT, PT, R5, R17, RZ, P6, !PT ;  /* 0x000000110513d210 */ /* 0x000fe400037fe4ff */
[----:B------:R-:W-:Y:S02]  /*3010*/  SHF.R.S32.HI R5, RZ, 0x1f, R44 ;  /* 0x0000001fff057819 */ /* 0x000fe4000001142c */
[----:B------:R-:W-:-:S04]  /*3020*/  ISETP.GE.U32.AND P6, PT, R44, UR16, PT ;  /* 0x000000102c007c0c */ /* 0x000fc8000bfc6070 */
[----:B------:R-:W-:-:S13]  /*3030*/  ISETP.GE.AND.EX P6, PT, R5, UR17, PT, P6 ;  /* 0x0000001105007c0c */ /* 0x000fda000bfc6360 */
[----:B------:R-:W0:Y:S01]  /*3040*/  @!P6 LDC.64 R16, c[0x0][0x3f8] ;  /* 0x0000fe00ff10eb82 */ /* 0x000e220000000a00 */
[----:B------:R1:W-:Y:S07]  /*3050*/  @!P5 STL.64 [R1+0x278], R18 ;  /* 0x000278120100d387 */ /* 0x0003ee0000100a00 */
[----:B------:R-:W2:Y:S01]  /*3060*/  @!P6 LDC.64 R42, c[0x0][0x3a0] ;  /* 0x0000e800ff2aeb82 */ /* 0x000ea20000000a00 */
[----:B-1----:R-:W-:Y:S02]  /*3070*/  @!P6 MOV R18, R8 ;  /* 0x000000080012e202 */ /* 0x002fe40000000f00 */
        /* <DEDUP_REMOVED lines=8> */
[----:B------:R-:W-:Y:S01]  /*3100*/  LOP3.LUT R0, R0, 0xfbffffff, RZ, 0xc0, !PT ;  /* 0xfbffffff00007812 */ /* 0x000fe200078ec0ff */
[----:B------:R1:W-:Y:S03]  /*3110*/  STL [R1+0x4c0], R8 ;  /* 0x0004c00801007387 */ /* 0x0003e60000100800 */
[----:B------:R-:W-:-:S02]  /*3120*/  @P1 LOP3.LUT R0, R0, 0x4000000, RZ, 0xfc, !PT ;  /* 0x0400000000001812 */ /* 0x000fc400078efcff */
[----:B--2---:R-:W-:Y:S02]  /*3130*/  @!P6 IADD3 R42, P1, PT, R18, R42, RZ ;  /* 0x0000002a122ae210 */ /* 0x004fe40007f3e0ff */
[----:B-1----:R-:W-:-:S03]  /*3140*/  MOV R8, R38 ;  /* 0x0000002600087202 */ /* 0x002fc60000000f00 */
[----:B------:R1:W-:Y:S01]  /*3150*/  STL [R1+0x4c8], R42 ;  /* 0x0004c82a01007387 */ /* 0x0003e20000100800 */
[----:B------:R-:W-:Y:S02]  /*3160*/  @!P6 IADD3.X R43, PT, PT, R5, R43, RZ, P1, !PT ;  /* 0x0000002b052be210 */ /* 0x000fe40000ffe4ff */
[----:B------:R-:W-:Y:S02]  /*3170*/  MOV R19, R41 ;  /* 0x0000002900137202 */ /* 0x000fe40000000f00 */
[----:B-1----:R-:W-:Y:S02]  /*3180*/  MOV R42, R8 ;  /* 0x00000008002a7202 */ /* 0x002fe40000000f00 */
[----:B0-----:R-:W-:Y:S02]  /*3190*/  @!P6 IADD3 R8, P1, PT, R18, R16, RZ ;  /* 0x000000101208e210 */ /* 0x001fe40007f3e0ff */
[----:B------:R-:W-:Y:S02]  /*31a0*/  MOV R18, R40 ;  /* 0x0000002800127202 */ /* 0x000fe40000000f00 */
[----:B------:R-:W2:Y:S04]  /*31b0*/  LDL.LU.64 R40, [R1+0x578] ;  /* 0x0005780001287983 */ /* 0x000ea80000300a00 */
[----:B------:R0:W-:Y:S04]  /*31c0*/  STL [R1+0x4b4], R9 ;  /* 0x0004b40901007387 */ /* 0x0001e80000100800 */
[----:B------:R1:W-:Y:S01]  /*31d0*/  STL [R1+0x4c4], R43 ;  /* 0x0004c42b01007387 */ /* 0x0003e20000100800 */
[----:B0-----:R-:W-:-:S03]  /*31e0*/  MOV R9, R39 ;  /* 0x0000002700097202 */ /* 0x001fc60000000f00 */
[----:B------:R0:W-:Y:S01]  /*31f0*/  STL [R1+0x4a8], R4 ;  /* 0x0004a80401007387 */ /* 0x0001e20000100800 */
[----:B-1----:R-:W-:-:S03]  /*3200*/  MOV R43, R9 ;  /* 0x00000009002b7202 */ /* 0x002fc60000000f00 */
[----:B------:R1:W-:Y:S01]  /*3210*/  STL [R1+0x4d0], R8 ;  /* 0x0004d00801007387 */ /* 0x0003e20000100800 */
[----:B------:R-:W-:Y:S02]  /*3220*/  @!P6 IADD3.X R9, PT, PT, R5, R17, RZ, P1, !PT ;  /* 0x000000110509e210 */ /* 0x000fe40000ffe4ff */
[----:B------:R-:W-:Y:S01]  /*3230*/  MOV R5, R3 ;  /* 0x0000000300057202 */ /* 0x000fe20000000f00 */
[----:B------:R-:W-:Y:S01]  /*3240*/  STL [R1+0x548], R25 ;  /* 0x0005481901007387 */ /* 0x000fe20000100800 */
[----:B0-----:R-:W-:-:S03]  /*3250*/  MOV R4, R2 ;  /* 0x0000000200047202 */ /* 0x001fc60000000f00 */
[----:B------:R-:W3:Y:S01]  /*3260*/  LDL.LU.64 R2, [R1+0x570] ;  /* 0x0005700001027983 */ /* 0x000ee20000300a00 */
[----:B-1----:R-:W-:-:S03]  /*3270*/  MOV R8, R18 ;  /* 0x0000001200087202 */ /* 0x002fc60000000f00 */
[----:B------:R0:W-:Y:S01]  /*3280*/  STL [R1+0x4cc], R9 ;  /* 0x0004cc0901007387 */ /* 0x0001e20000100800 */
[----:B------:R-:W-:Y:S02]  /*3290*/  MOV R45, R11 ;  /* 0x0000000b002d7202 */ /* 0x000fe40000000f00 */
[----:B------:R-:W-:Y:S01]  /*32a0*/  MOV R44, R10 ;  /* 0x0000000a002c7202 */ /* 0x000fe20000000f00 */
[----:B------:R-:W-:Y:S01]  /*32b0*/  STL [R1+0x4b0], R6 ;  /* 0x0004b00601007387 */ /* 0x000fe20000100800 */
[----:B------:R-:W-:-:S03]  /*32c0*/  LOP3.LUT R0, R0, 0xf7ffffff, RZ, 0xc0, !PT ;  /* 0xf7ffffff00007812 */ /* 0x000fc600078ec0ff */
[----:B------:R-:W-:Y:S01]  /*32d0*/  STL [R1+0x4ac], R7 ;  /* 0x0004ac0701007387 */ /* 0x000fe20000100800 */
[----:B0-----:R-:W-:Y:S02]  /*32e0*/  MOV R9, R19 ;  /* 0x0000001300097202 */ /* 0x001fe40000000f00 */
[----:B------:R-:W-:Y:S02]  /*32f0*/  CS2R R18, SRZ ;  /* 0x0000000000127805 */ /* 0x000fe4000001ff00 */
[----:B------:R-:W-:Y:S01]  /*3300*/  CS2R R16, SRZ ;  /* 0x0000000000107805 */ /* 0x000fe2000001ff00 */
[----:B------:R-:W-:Y:S01]  /*3310*/  HFMA2 R11, -RZ, RZ, 0, 0 ;  /* 0x00000000ff0b7431 */ /* 0x000fe200000001ff */
[----:B------:R-:W4:Y:S04]  /*3320*/  LDL.LU R10, [R1+0x580] ;  /* 0x00058000010a7983 */ /* 0x000f280000300800 */
[----:B------:R-:W4:Y:S04]  /*3330*/  LDL.LU.64 R38, [R1+0x590] ;  /* 0x0005900001267983 */ /* 0x000f280000300a00 */
[----:B--2---:R0:W2:Y:S04]  /*3340*/  @!P0 LDG.E.64 R18, desc[UR10][R40.64] ;  /* 0x0000000a28128981 */ /* 0x0040a8000c1e1b00 */
[----:B---3--:R1:W3:Y:S01]  /*3350*/  @!P0 LDG.E.64 R16, desc[UR10][R2.64] ;  /* 0x0000000a02108981 */ /* 0x0082e2000c1e1b00 */
[----:B0-----:R-:W-:-:S02]  /*3360*/  MOV R40, R12 ;  /* 0x0000000c00287202 */ /* 0x001fc40000000f00 */
[----:B------:R-:W-:Y:S02]  /*3370*/  MOV R41, R13 ;  /* 0x0000000d00297202 */ /* 0x000fe40000000f00 */
[----:B------:R-:W4:Y:S01]  /*3380*/  LDL.LU.64 R12, [R1+0x568] ;  /* 0x00056800010c7983 */ /* 0x000f220000300a00 */
[----:B--2---:R-:W-:-:S05]  /*3390*/  @!P0 MOV R11, R18 ;  /* 0x00000012000b8202 */ /* 0x004fca0000000f00 */
[----:B------:R0:W-:Y:S04]  /*33a0*/  STL [R1+0x2e4], R11 ;  /* 0x0002e40b01007387 */ /* 0x0001e80000100800 */
[----:B0-----:R-:W4:Y:S01]  /*33b0*/  LDL.LU R11, [R1+0x560] ;  /* 0x00056000010b7983 */ /* 0x001f220000300800 */
[----:B------:R-:W-:Y:S02]  /*33c0*/  @P2 LOP3.LUT R0, R0, 0x8000000, RZ, 0xfc, !PT ;  /* 0x0800000000002812 */ /* 0x000fe400078efcff */
[----:B-1----:R-:W-:Y:S02]  /*33d0*/  CS2R R2, SRZ ;  /* 0x0000000000027805 */ /* 0x002fe4000001ff00 */
[----:B------:R-:W-:Y:S02]  /*33e0*/  MOV R25, RZ ;  /* 0x000000ff00197202 */ /* 0x000fe40000000f00 */
[----:B------:R-:W-:-:S02]  /*33f0*/  @!P0 MOV R2, R19 ;  /* 0x0000001300028202 */ /* 0x000fc40000000f00 */
[----:B---3--:R-:W-:Y:S02]  /*3400*/  @!P0 MOV R3, R16 ;  /* 0x0000001000038202 */ /* 0x008fe40000000f00 */
[----:B------:R-:W-:Y:S02]  /*3410*/  @!P0 MOV R25, R17 ;  /* 0x0000001100198202 */ /* 0x000fe40000000f00 */
[----:B------:R-:W-:Y:S01]  /*3420*/  LOP3.LUT P0, RZ, R0, 0x1000000, RZ, 0xc0, !PT ;  /* 0x0100000000ff7812 */ /* 0x000fe2000780c0ff */
[----:B------:R-:W-:Y:S04]  /*3430*/  STL [R1+0x2f4], R2 ;  /* 0x0002f40201007387 */ /* 0x000fe80000100800 */
[----:B------:R0:W-:Y:S02]  /*3440*/  STL [R1+0x260], R3 ;  /* 0x0002600301007387 */ /* 0x0001e40000100800 */
[----:B0-----:R-:W-:-:S02]  /*3450*/  CS2R R2, SRZ ;  /* 0x0000000000027805 */ /* 0x001fc4000001ff00 */
[----:B------:R-:W-:Y:S02]  /*3460*/  MOV R6, R14 ;  /* 0x0000000e00067202 */ /* 0x000fe40000000f00 */
[----:B------:R-:W-:Y:S02]  /*3470*/  MOV R7, R15 ;  /* 0x0000000f00077202 */ /* 0x000fe40000000f00 */
[----:B------:R-:W2:Y:S04]  /*3480*/  LDL.LU.64 R14, [R1+0x588] ;  /* 0x00058800010e7983 */ /* 0x000ea80000300a00 */
[----:B----4-:R0:W3:Y:S02]  /*3490*/  @!P0 LDG.E.64 R2, desc[UR10][R10.64] ;  /* 0x0000000a0a028981 */ /* 0x0100e4000c1e1b00 */
[----:B0-----:R-:W-:Y:S01]  /*34a0*/  HFMA2 R10, -RZ, RZ, 0, 0 ;  /* 0x00000000ff0a7431 */ /* 0x001fe200000001ff */
[----:B------:R-:W-:-:S06]  /*34b0*/  MOV R11, RZ ;  /* 0x000000ff000b7202 */ /* 0x000fcc0000000f00 */
[----:B------:R0:W4:Y:S01]  /*34c0*/  @!P0 LDG.E.64 R10, desc[UR10][R12.64] ;  /* 0x0000000a0c0a8981 */ /* 0x000122000c1e1b00 */
[----:B------:R-:W-:Y:S02]  /*34d0*/  LOP3.LUT P2, RZ, R0, 0x800000, RZ, 0xc0, !PT ;  /* 0x0080000000ff7812 */ /* 0x000fe4000784c0ff */
[----:B0-----:R-:W-:Y:S02]  /*34e0*/  CS2R R12, SRZ ;  /* 0x00000000000c7805 */ /* 0x001fe4000001ff00 */
[----:B----4-:R-:W-:Y:S02]  /*34f0*/  @!P0 MOV R13, R10 ;  /* 0x0000000a000d8202 */ /* 0x010fe40000000f00 */
[----:B------:R-:W-:-:S03]  /*3500*/  @!P0 MOV R12, R11 ;  /* 0x0000000b000c8202 */ /* 0x000fc60000000f00 */
[----:B------:R-:W-:Y:S04]  /*3510*/  STL [R1+0x268], R13 ;  /* 0x0002680d01007387 */ /* 0x000fe80000100800 */
[----:B------:R0:W-:Y:S02]  /*3520*/  STL [R1+0x270], R12 ;  /* 0x0002700c01007387 */ /* 0x0001e40000100800 */
[----:B0-----:R-:W-:-:S06]  /*3530*/  CS2R R12, SRZ ;  /* 0x00000000000c7805 */ /* 0x001fcc000001ff00 */
[----:B--2---:R0:W2:Y:S02]  /*3540*/  @!P2 LDG.E.64 R12, desc[UR10][R14.64] ;  /* 0x0000000a0e0ca981 */ /* 0x0040a4000c1e1b00 */
[----:B0-----:R-:W-:-:S06]  /*3550*/  CS2R R14, SRZ ;  /* 0x00000000000e7805 */ /* 0x001fcc000001ff00 */
[----:B------:R0:W4:Y:S02]  /*3560*/  @!P2 LDG.E.64 R14, desc[UR10][R38.64] ;  /* 0x0000000a260ea981 */ /* 0x000124000c1e1b00 */
[----:B0-----:R-:W-:Y:S01]  /*3570*/  MOV R38, R20 ;  /* 0x0000001400267202 */ /* 0x001fe20000000f00 */
[----:B------:R-:W-:Y:S01]  /*3580*/  HFMA2 R20, -RZ, RZ, 0, 0 ;  /* 0x00000000ff147431 */ /* 0x000fe200000001ff */
[----:B------:R-:W-:Y:S02]  /*3590*/  MOV R39, R21 ;  /* 0x0000001500277202 */ /* 0x000fe40000000f00 */
[----:B--2---:R-:W-:-:S05]  /*35a0*/  @!P2 MOV R20, R12 ;  /* 0x0000000c0014a202 */ /* 0x004fca0000000f00 */
[----:B------:R0:W-:Y:S02]  /*35b0*/  STL [R1+0x37c], R20 ;  /* 0x00037c1401007387 */ /* 0x0001e40000100800 */
[----:B0-----:R-:W-:Y:S02]  /*35c0*/  CS2R R20, SRZ ;  /* 0x0000000000147805 */ /* 0x001fe4000001ff00 */
[----:B------:R-:W-:Y:S02]  /*35d0*/  @!P2 MOV R20, R13 ;  /* 0x0000000d0014a202 */ /* 0x000fe40000000f00 */
[----:B----4-:R-:W-:-:S03]  /*35e0*/  @!P2 MOV R21, R14 ;  /* 0x0000000e0015a202 */ /* 0x010fc60000000f00 */
[----:B------:R0:W-:Y:S04]  /*35f0*/  STL [R1+0x398], R20 ;  /* 0x0003981401007387 */ /* 0x0001e80000100800 */
[----:B------:R1:W-:Y:S04]  /*3600*/  STL [R1+0x2a0], R21 ;  /* 0x0002a01501007387 */ /* 0x0003e80000100800 */
[----:B0-----:R-:W2:Y:S04]  /*3610*/  LDL.LU R20, [R1+0x55c] ;  /* 0x00055c0001147983 */ /* 0x001ea80000300800 */
[----:B-1----:R-:W2:Y:S01]  /*3620*/  LDL.LU R21, [R1+0x558] ;  /* 0x0005580001157983 */ /* 0x002ea20000300800 */
[----:B------:R-:W-:-:S03]  /*3630*/  LOP3.LUT P1, RZ, R0, 0x400000, RZ, 0xc0, !PT ;  /* 0x0040000000ff7812 */ /* 0x000fc6000782c0ff */
[----:B------:R0:W-:Y:S02]  /*3640*/  STL.64 [R1+0x10], R18 ;  /* 0x0000101201007387 */ /* 0x0001e40000100a00 */
[----:B0-----:R-:W-:Y:S02]  /*3650*/  CS2R R18, SRZ ;  /* 0x0000000000127805 */ /* 0x001fe4000001ff00 */
[----:B------:R0:W-:Y:S06]  /*3660*/  STL [R1+0x25c], R25 ;  /* 0x00025c1901007387 */ /* 0x0001ec0000100800 */
[----:B--2---:R1:W2:Y:S02]  /*3670*/  @!P1 LDG.E.64 R18, desc[UR10][R20.64] ;  /* 0x0000000a14129981 */ /* 0x0042a4000c1e1b00 */
[----:B-1----:R-:W-:-:S06]  /*3680*/  CS2R R20, SRZ ;  /* 0x0000000000147805 */ /* 0x002fcc000001ff00 */
[----:B------:R-:W4:Y:S01]  /*3690*/  @!P1 LDG.E.64 R20, desc[UR10][R36.64] ;  /* 0x0000000a24149981 */ /* 0x000f22000c1e1b00 */
[----:B0-----:R-:W-:Y:S01]  /*36a0*/  HFMA2 R25, -RZ, RZ, 0, 0 ;  /* 0x00000000ff197431 */ /* 0x001fe200000001ff */
[----:B---3--:R-:W-:Y:S02]  /*36b0*/  @!P0 MOV R25, R2 ;  /* 0x0000000200198202 */ /* 0x008fe40000000f00 */
[----:B------:R-:W-:Y:S04]  /*36c0*/  STL.64 [R1+0x110], R16 ;  /* 0x0001101001007387 */ /* 0x000fe80000100a00 */
[----:B------:R0:W-:Y:S02]  /*36d0*/  STL [R1+0x324], R25 ;  /* 0x0003241901007387 */ /* 0x0001e40000100800 */
[----:B0-----:R-:W-:Y:S01]  /*36e0*/  HFMA2 R25, -RZ, RZ, 0, 0 ;  /* 0x00000000ff197431 */ /* 0x001fe200000001ff */
[----:B------:R-:W-:Y:S01]  /*36f0*/  MOV R16, R22 ;  /* 0x0000001600107202 */ /* 0x000fe20000000f00 */
[----:B------:R-:W-:Y:S01]  /*3700*/  HFMA2 R22, -RZ, RZ, 0, 0 ;  /* 0x00000000ff167431 */ /* 0x000fe200000001ff */
[----:B------:R-:W-:-:S05]  /*3710*/  @!P0 MOV R25, R3 ;  /* 0x0000000300198202 */ /* 0x000fca0000000f00 */
[----:B------:R0:W-:Y:S01]  /*3720*/  STL [R1+0x35c], R25 ;  /* 0x00035c1901007387 */ /* 0x0001e20000100800 */
[----:B------:R-:W-:Y:S01]  /*3730*/  MOV R17, R23 ;  /* 0x0000001700117202 */ /* 0x000fe20000000f00 */
[----:B0-----:R-:W-:Y:S01]  /*3740*/  HFMA2 R25, -RZ, RZ, 0, 0 ;  /* 0x00000000ff197431 */ /* 0x001fe200000001ff */
[----:B------:R-:W-:-:S05]  /*3750*/  @!P2 MOV R25, R15 ;  /* 0x0000000f0019a202 */ /* 0x000fca0000000f00 */
[----:B------:R0:W-:Y:S02]  /*3760*/  STL [R1+0x2a4], R25 ;  /* 0x0002a41901007387 */ /* 0x0001e40000100800 */
[----:B0-----:R-:W-:Y:S01]  /*3770*/  HFMA2 R25, -RZ, RZ, 0, 0 ;  /* 0x00000000ff197431 */ /* 0x001fe200000001ff */
[----:B--2---:R-:W-:-:S05]  /*3780*/  @!P1 MOV R22, R18 ;  /* 0x0000001200169202 */ /* 0x004fca0000000f00 */
[----:B------:R0:W-:Y:S02]  /*3790*/  STL [R1+0x39c], R22 ;  /* 0x00039c1601007387 */ /* 0x0001e40000100800 */
[----:B0-----:R-:W-:Y:S02]  /*37a0*/  CS2R R22, SRZ ;  /* 0x0000000000167805 */ /* 0x001fe4000001ff00 */
[----:B----4-:R-:W-:Y:S02]  /*37b0*/  @!P1 MOV R22, R20 ;  /* 0x0000001400169202 */ /* 0x010fe40000000f00 */
[----:B------:R-:W-:-:S03]  /*37c0*/  @!P1 MOV R23, R21 ;  /* 0x0000001500179202 */ /* 0x000fc60000000f00 */
[----:B------:R0:W-:Y:S04]  /*37d0*/  STL [R1+0x274], R22 ;  /* 0x0002741601007387 */ /* 0x0001e80000100800 */
[----:B------:R1:W-:Y:S01]  /*37e0*/  STL [R1+0x264], R23 ;  /* 0x0002641701007387 */ /* 0x0003e20000100800 */
[----:B------:R-:W-:-:S03]  /*37f0*/  @!P1 MOV R25, R19 ;  /* 0x0000001300199202 */ /* 0x000fc60000000f00 */
[----:B0-----:R-:W2:Y:S04]  /*3800*/  LDL.LU R22, [R1+0x544] ;  /* 0x0005440001167983 */ /* 0x001ea80000300800 */
[----:B-1----:R-:W2:Y:S04]  /*3810*/  LDL.LU R23, [R1+0x540] ;  /* 0x0005400001177983 */ /* 0x002ea80000300800 */
[----:B------:R0:W-:Y:S04]  /*3820*/  STL [R1+0x3c0], R25 ;  /* 0x0003c01901007387 */ /* 0x0001e80000100800 */
[----:B0-----:R-:W3:Y:S01]  /*3830*/  LDL.LU R25, [R1+0x548] ;  /* 0x0005480001197983 */ /* 0x001ee20000300800 */
[----:B------:R-:W-:-:S03]  /*3840*/  LOP3.LUT P0, RZ, R0, 0x200000, RZ, 0xc0, !PT ;  /* 0x0020000000ff7812 */ /* 0x000fc6000780c0ff */
[----:B------:R0:W-:Y:S02]  /*3850*/  STL.64 [R1+0x18], R2 ;  /* 0x0000180201007387 */ /* 0x0001e40000100a00 */
[----:B0-----:R-:W-:-:S08]  /*3860*/  CS2R R2, SRZ ;  /* 0x0000000000027805 */ /* 0x001fd0000001ff00 */
[----:B--2---:R0:W2:Y:S02]  /*3870*/  @!P0 LDG.E.64 R2, desc[UR10][R22.64] ;  /* 0x0000000a16028981 */ /* 0x0040a4000c1e1b00 */
[----:B0-----:R-:W-:Y:S02]  /*3880*/  MOV R22, R16 ;  /* 0x0000001000167202 */ /* 0x001fe40000000f00 */
[----:B------:R-:W-:Y:S02]  /*3890*/  MOV R23, R17 ;  /* 0x0000001100177202 */ /* 0x000fe40000000f00 */
[----:B------:R-:W-:-:S06]  /*38a0*/  CS2R R16, SRZ ;  /* 0x0000000000107805 */ /* 0x000fcc000001ff00 */
[----:B---3--:R0:W3:Y:S04]  /*38b0*/  @!P0 LDG.E.64 R16, desc[UR10][R24.64] ;  /* 0x0000000a18108981 */ /* 0x0080e8000c1e1b00 */
[----:B------:R1:W-:Y:S01]  /*38c0*/  STL.64 [R1+0x118], R10 ;  /* 0x0001180a01007387 */ /* 0x0003e20000100a00 */
[----:B0-----:R-:W-:-:S04]  /*38d0*/  MOV R24, R28 ;  /* 0x0000001c00187202 */ /* 0x001fc80000000f00 */
[----:B-1----:R-:W-:Y:S01]  /*38e0*/  MOV R10, R24 ;  /* 0x00000018000a7202 */ /* 0x002fe20000000f00 */
[----:B------:R-:W-:Y:S01]  /*38f0*/  HFMA2 R24, -RZ, RZ, 0, 0 ;  /* 0x00000000ff187431 */ /* 0x000fe200000001ff */
[----:B------:R-:W-:Y:S02]  /*3900*/  MOV R25, R29 ;  /* 0x0000001d00197202 */ /* 0x000fe40000000f00 */
[----:B------:R-:W-:Y:S01]  /*3910*/  MOV R36, R30 ;  /* 0x0000001e00247202 */ /* 0x000fe20000000f00 */
[----:B------:R-:W4:Y:S01]  /*3920*/  LDL.LU.64 R28, [R1+0x538] ;  /* 0x00053800011c7983 */ /* 0x000f220000300a00 */
[----:B------:R-:W-:Y:S02]  /*3930*/  MOV R11, R25 ;  /* 0x00000019000b7202 */ /* 0x000fe40000000f00 */
[----:B------:R-:W-:Y:S02]  /*3940*/  MOV R25, R23 ;  /* 0x0000001700197202 */ /* 0x000fe40000000f00 */
[----:B------:R-:W-:-:S02]  /*3950*/  MOV R23, R41 ;  /* 0x0000002900177202 */ /* 0x000fc40000000f00 */
[----:B------:R-:W-:Y:S02]  /*3960*/  MOV R41, R27 ;  /* 0x0000001b00297202 */ /* 0x000fe40000000f00 */
[----:B------:R-:W-:Y:S02]  /*3970*/  MOV R37, R31 ;  /* 0x0000001f00257202 */ /* 0x000fe40000000f00 */
[----:B------:R-:W4:Y:S01]  /*3980*/  LDL.LU.64 R30, [R1+0x550] ;  /* 0x00055000011e7983 */ /* 0x000f220000300a00 */
[----:B--2---:R-:W-:-:S05]  /*3990*/  @!P0 MOV R24, R2 ;  /* 0x0000000200188202 */ /* 0x004fca0000000f00 */
[----:B------:R0:W-:Y:S02]  /*39a0*/  STL [R1+0x3c4], R24 ;  /* 0x0003c41801007387 */ /* 0x0001e40000100800 */
[----:B0-----:R-:W-:Y:S02]  /*39b0*/  MOV R24, R22 ;  /* 0x0000001600187202 */ /* 0x001fe40000000f00 */
[----:B------:R-:W-:Y:S02]  /*39c0*/  MOV R22, R40 ;  /* 0x0000002800167202 */ /* 0x000fe40000000f00 */
[----:B------:R-:W-:Y:S02]  /*39d0*/  MOV R40, R26 ;  /* 0x0000001a00287202 */ /* 0x000fe40000000f00 */
[----:B------:R-:W-:Y:S02]  /*39e0*/  CS2R R26, SRZ ;  /* 0x00000000001a7805 */ /* 0x000fe4000001ff00 */
[----:B------:R-:W-:-:S02]  /*39f0*/  @!P0 MOV R26, R3 ;  /* 0x00000003001a8202 */ /* 0x000fc40000000f00 */
[----:B---3--:R-:W-:-:S03]  /*3a00*/  @!P0 MOV R27, R16 ;  /* 0x00000010001b8202 */ /* 0x008fc60000000f00 */
[----:B------:R0:W-:Y:S04]  /*3a10*/  STL [R1+0x3d8], R26 ;  /* 0x0003d81a01007387 */ /* 0x0001e80000100800 */
[----:B------:R1:W-:Y:S04]  /*3a20*/  STL [R1+0x2b8], R27 ;  /* 0x0002b81b01007387 */ /* 0x0003e80000100800 */
[----:B0-----:R-:W2:Y:S04]  /*3a30*/  LDL.LU R26, [R1+0x534] ;  /* 0x00053400011a7983 */ /* 0x001ea80000300800 */
[----:B-1----:R-:W2:Y:S01]  /*3a40*/  LDL.LU R27, [R1+0x530] ;  /* 0x00053000011b7983 */ /* 0x002ea20000300800 */
[----:B------:R-:W-:-:S03]  /*3a50*/  LOP3.LUT P2, RZ, R0, 0x100000, RZ, 0xc0, !PT ;  /* 0x0010000000ff7812 */ /* 0x000fc6000784c0ff */
[----:B------:R0:W-:Y:S02]  /*3a60*/  STL.64 [R1+0x20], R12 ;  /* 0x0000200c01007387 */ /* 0x0001e40000100a00 */
[----:B0-----:R-:W-:Y:S01]  /*3a70*/  MOV R12, R10 ;  /* 0x0000000a000c7202 */ /* 0x001fe20000000f00 */
[----:B------:R-:W-:Y:S01]  /*3a80*/  HFMA2 R10, -RZ, RZ, 0, 0 ;  /* 0x00000000ff0a7431 */ /* 0x000fe200000001ff */
[----:B------:R-:W-:Y:S02]  /*3a90*/  MOV R13, R11 ;  /* 0x0000000b000d7202 */ /* 0x000fe40000000f00 */
[----:B------:R-:W-:Y:S01]  /*3aa0*/  MOV R11, RZ ;  /* 0x000000ff000b7202 */ /* 0x000fe20000000f00 */
[----:B------:R0:W-:Y:S04]  /*3ab0*/  STL [R1+0x518], R2 ;  /* 0x0005180201007387 */ /* 0x0001e80000100800 */
[----:B------:R1:W-:Y:S01]  /*3ac0*/  STL.64 [R1+0x508], R16 ;  /* 0x0005081001007387 */ /* 0x0003e20000100a00 */
[----:B0-----:R-:W-:Y:S01]  /*3ad0*/  HFMA2 R2, -RZ, RZ, 0, 0 ;  /* 0x00000000ff027431 */ /* 0x001fe200000001ff */
[----:B------:R-:W-:-:S02]  /*3ae0*/  @!P0 MOV R2, R17 ;  /* 0x0000001100028202 */ /* 0x000fc40000000f00 */
[----:B-1----:R-:W-:Y:S02]  /*3af0*/  MOV R16, R32 ;  /* 0x0000002000107202 */ /* 0x002fe40000000f00 */
[----:B------:R-:W-:Y:S02]  /*3b00*/  MOV R17, R33 ;  /* 0x0000002100117202 */ /* 0x000fe40000000f00 */
[----:B------:R-:W3:Y:S04]  /*3b10*/  LDL.LU.64 R32, [R1+0x528] ;  /* 0x0005280001207983 */ /* 0x000ee80000300a00 */
[----:B--2---:R0:W2:Y:S02]  /*3b20*/  @!P2 LDG.E.64 R10, desc[UR10][R26.64] ;  /* 0x0000000a1a0aa981 */ /* 0x0040a4000c1e1b00 */
[----:B0-----:R-:W-:-:S02]  /*3b30*/  MOV R26, R12 ;  /* 0x0000000c001a7202 */ /* 0x001fc40000000f00 */
[----:B------:R-:W-:Y:S02]  /*3b40*/  MOV R27, R13 ;  /* 0x0000000d001b7202 */ /* 0x000fe40000000f00 */
[----:B------:R-:W-:-:S06]  /*3b50*/  CS2R R12, SRZ ;  /* 0x00000000000c7805 */ /* 0x000fcc000001ff00 */
[----:B----4-:R0:W4:Y:S02]  /*3b60*/  @!P2 LDG.E.64 R12, desc[UR10][R28.64] ;  /* 0x0000000a1c0ca981 */ /* 0x010124000c1e1b00 */
[----:B0-----:R-:W-:Y:S02]  /*3b70*/  MOV R28, R30 ;  /* 0x0000001e001c7202 */ /* 0x001fe40000000f00 */
[----:B------:R-:W-:Y:S02]  /*3b80*/  MOV R29, R31 ;  /* 0x0000001f001d7202 */ /* 0x000fe40000000f00 */
[----:B------:R-:W3:Y:S01]  /*3b90*/  LDL.LU.64 R30, [R1+0x520] ;  /* 0x00052000011e7983 */ /* 0x000ee20000300a00 */
[----:B------:R-:W-:-:S03]  /*3ba0*/  LOP3.LUT P1, RZ, R0, 0x80000, RZ, 0xc0, !PT ;  /* 0x0008000000ff7812 */ /* 0x000fc6000782c0ff */
[----:B------:R0:W-:Y:S04]  /*3bb0*/  STL.64 [R1+0x120], R14 ;  /* 0x0001200e01007387 */ /* 0x0001e80000100a00 */
[----:B------:R1:W-:Y:S01]  /*3bc0*/  STL.64 [R1+0x28], R18 ;  /* 0x0000281201007387 */ /* 0x0003e20000100a00 */
[----:B0-----:R-:W-:Y:S02]  /*3bd0*/  MOV R14, R28 ;  /* 0x0000001c000e7202 */ /* 0x001fe40000000f00 */
[----:B------:R-:W-:Y:S02]  /*3be0*/  MOV R15, R29 ;  /* 0x0000001d000f7202 */ /* 0x000fe40000000f00 */
[----:B-1----:R-:W-:Y:S02]  /*3bf0*/  MOV R18, R14 ;  /* 0x0000000e00127202 */ /* 0x002fe40000000f00 */
[----:B------:R-:W-:-:S02]  /*3c00*/  MOV R19, R15 ;  /* 0x0000000f00137202 */ /* 0x000fc40000000f00 */
[----:B------:R-:W-:Y:S01]  /*3c10*/  CS2R R14, SRZ ;  /* 0x00000000000e7805 */ /* 0x000fe2000001ff00 */
[----:B------:R0:W-:Y:S05]  /*3c20*/  STL [R1+0x2c8], R2 ;  /* 0x0002c80201007387 */ /* 0x0001ea0000100800 */
[----:B---3--:R1:W3:Y:S02]  /*3c30*/  @!P1 LDG.E.64 R14, desc[UR10][R30.64] ;  /* 0x0000000a1e0e9981 */ /* 0x0082e4000c1e1b00 */
[----:B-1----:R-:W-:Y:S02]  /*3c40*/  MOV R30, R18 ;  /* 0x00000012001e7202 */ /* 0x002fe40000000f00 */
[----:B------:R-:W-:-:S02]  /*3c50*/  MOV R31, R19 ;  /* 0x00000013001f7202 */ /* 0x000fc40000000f00 */
[----:B------:R-:W-:-:S06]  /*3c60*/  CS2R R18, SRZ ;  /* 0x0000000000127805 */ /* 0x000fcc000001ff00 */
[----:B------:R1:W3:Y:S04]  /*3c70*/  @!P1 LDG.E.64 R18, desc[UR10][R32.64] ;  /* 0x0000000a20129981 */ /* 0x0002e8000c1e1b00 */
[----:B------:R-:W3:Y:S01]  /*3c80*/  LDL.LU.64 R32, [R1+0x370] ;  /* 0x0003700001207983 */ /* 0x000ee20000300a00 */
[----:B0-----:R-:W-:Y:S01]  /*3c90*/  HFMA2 R2, -RZ, RZ, 0, 0 ;  /* 0x00000000ff027431 */ /* 0x001fe200000001ff */
[----:B--2---:R-:W-:-:S05]  /*3ca0*/  @!P2 MOV R2, R10 ;  /* 0x0000000a0002a202 */ /* 0x004fca0000000f00 */
[----:B------:R0:W-:Y:S02]  /*3cb0*/  STL [R1+0x3dc], R2 ;  /* 0x0003dc0201007387 */ /* 0x0001e40000100800 */
[----:B0-----:R-:W-:Y:S01]  /*3cc0*/  HFMA2 R2, -RZ, RZ, 0, 0 ;  /* 0x00000000ff027431 */ /* 0x001fe200000001ff */
[----:B----4-:R-:W-:-:S05]  /*3cd0*/  @!P2 MOV R2, R13 ;  /* 0x0000000d0002a202 */ /* 0x010fca0000000f00 */
[----:B------:R0:W-:Y:S02]  /*3ce0*/  STL [R1+0x2e0], R2 ;  /* 0x0002e00201007387 */ /* 0x0001e40000100800 */
[----:B0-----:R-:W-:Y:S02]  /*3cf0*/  HFMA2 R2, -RZ, RZ, 0, 0 ;  /* 0x00000000ff027431 */ /* 0x001fe400000001ff */
[----:B------:R-:W-:Y:S01]  /*3d00*/  STL.64 [R1+0x128], R20 ;  /* 0x0001281401007387 */ /* 0x000fe20000100a00 */
[----:B------:R-:W-:Y:S02]  /*3d10*/  MOV R28, R26 ;  /* 0x0000001a001c7202 */ /* 0x000fe40000000f00 */
[----:B------:R-:W-:Y:S02]  /*3d20*/  MOV R29, R27 ;  /* 0x0000001b001d7202 */ /* 0x000fe40000000f00 */
[----:B------:R-:W-:Y:S02]  /*3d30*/  MOV R26, R16 ;  /* 0x00000010001a7202 */ /* 0x000fe40000000f00 */
[----:B------:R-:W-:-:S02]  /*3d40*/  MOV R27, R17 ;  /* 0x00000011001b7202 */ /* 0x000fc40000000f00 */
[----:B------:R-:W-:Y:S02]  /*3d50*/  CS2R R16, SRZ ;  /* 0x0000000000107805 */ /* 0x000fe4000001ff00 */
[----:B------:R-:W-:Y:S02]  /*3d60*/  @!P2 MOV R17, R11 ;  /* 0x0000000b0011a202 */ /* 0x000fe40000000f00 */
[----:B------:R-:W-:-:S03]  /*3d70*/  @!P2 MOV R16, R12 ;  /* 0x0000000c0010a202 */ /* 0x000fc60000000f00 */
[----:B------:R-:W-:Y:S04]  /*3d80*/  STL [R1+0x400], R17 ;  /* 0x0004001101007387 */ /* 0x000fe80000100800 */
[----:B------:R0:W-:Y:S04]  /*3d90*/  STL [R1+0x2bc], R16 ;  /* 0x0002bc1001007387 */ /* 0x0001e80000100800 */
[----:B0-----:R-:W2:Y:S01]  /*3da0*/  LDL.LU.64 R16, [R1+0x300] ;  /* 0x0003000001107983 */ /* 0x001ea20000300a00 */
[----:B---3--:R-:W-:-:S05]  /*3db0*/  @!P1 MOV R2, R14 ;  /* 0x0000000e00029202 */ /* 0x008fca0000000f00 */
[----:B------:R0:W-:Y:S02]  /*3dc0*/  STL [R1+0x404], R2 ;  /* 0x0004040201007387 */ /* 0x0001e40000100800 */
[----:B0-----:R-:W-:Y:S01]  /*3dd0*/  HFMA2 R2, -RZ, RZ, 0, 0 ;  /* 0x00000000ff027431 */ /* 0x001fe200000001ff */
[----:B------:R-:W-:Y:S02]  /*3de0*/  @!P1 MOV R2, R15 ;  /* 0x0000000f00029202 */ /* 0x000fe40000000f00 */
[----:B------:R-:W-:Y:S02]  /*3df0*/  MOV R20, R32 ;  /* 0x0000002000147202 */ /* 0x000fe40000000f00 */
[----:B------:R-:W-:Y:S02]  /*3e00*/  MOV R21, R33 ;  /* 0x0000002100157202 */ /* 0x000fe40000000f00 */
[----:B-1----:R-:W-:Y:S02]  /*3e10*/  MOV R32, R30 ;  /* 0x0000001e00207202 */ /* 0x002fe40000000f00 */
[----:B------:R-:W-:-:S02]  /*3e20*/  MOV R33, R31 ;  /* 0x0000001f00217202 */ /* 0x000fc40000000f00 */
[----:B------:R-:W-:Y:S02]  /*3e30*/  MOV R30, R38 ;  /* 0x00000026001e7202 */ /* 0x000fe40000000f00 */
[----:B------:R-:W-:Y:S01]  /*3e40*/  MOV R31, R39 ;  /* 0x00000027001f7202 */ /* 0x000fe20000000f00 */
[----:B------:R0:W-:Y:S01]  /*3e50*/  STL [R1+0x410], R2 ;  /* 0x0004100201007387 */ /* 0x0001e20000100800 */
[----:B------:R-:W-:Y:S02]  /*3e60*/  MOV R38, R34 ;  /* 0x0000002200267202 */ /* 0x000fe40000000f00 */
[----:B------:R-:W-:Y:S02]  /*3e70*/  MOV R39, R35 ;  /* 0x0000002300277202 */ /* 0x000fe40000000f00 */
[----:B------:R-:W-:Y:S02]  /*3e80*/  CS2R R34, SRZ ;  /* 0x0000000000227805 */ /* 0x000fe4000001ff00 */
[----:B------:R-:W-:-:S02]  /*3e90*/  @!P1 MOV R34, R18 ;  /* 0x0000001200229202 */ /* 0x000fc40000000f00 */
[----:B------:R-:W-:Y:S01]  /*3ea0*/  @!P1 MOV R35, R19 ;  /* 0x0000001300239202 */ /* 0x000fe20000000f00 */
[----:B0-----:R-:W3:Y:S04]  /*3eb0*/  LDL.LU R2, [R1+0x518] ;  /* 0x0005180001027983 */ /* 0x001ee80000300800 */
[----:B------:R0:W-:Y:S04]  /*3ec0*/  STL [R1+0x2cc], R34 ;  /* 0x0002cc2201007387 */ /* 0x0001e80000100800 */
[----:B------:R1:W-:Y:S04]  /*3ed0*/  STL [R1+0x2f0], R35 ;  /* 0x0002f02301007387 */ /* 0x0003e80000100800 */
[----:B0-----:R-:W4:Y:S04]  /*3ee0*/  LDL.LU R34, [R1+0x514] ;  /* 0x0005140001227983 */ /* 0x001f280000300800 */
[----:B-1----:R-:W4:Y:S01]  /*3ef0*/  LDL.LU R35, [R1+0x510] ;  /* 0x0005100001237983 */ /* 0x002f220000300800 */
[----:B------:R-:W-:-:S03]  /*3f00*/  LOP3.LUT P0, RZ, R0, 0x40000, RZ, 0xc0, !PT ;  /* 0x0004000000ff7812 */ /* 0x000fc6000780c0ff */
[----:B---3--:R0:W-:Y:S02]  /*3f10*/  STL.64 [R1+0x30], R2 ;  /* 0x0000300201007387 */ /* 0x0081e40000100a00 */
[----:B0-----:R-:W-:-:S08]  /*3f20*/  CS2R R2, SRZ ;  /* 0x0000000000027805 */ /* 0x001fd0000001ff00 */
[----:B----4-:R0:W3:Y:S02]  /*3f30*/  @!P0 LDG.E.64 R2, desc[UR10][R34.64] ;  /* 0x0000000a22028981 */ /* 0x0100e4000c1e1b00 */
[----:B0-----:R-:W-:Y:S02]  /*3f40*/  MOV R34, R20 ;  /* 0x0000001400227202 */ /* 0x001fe40000000f00 */
[----:B------:R-:W-:Y:S02]  /*3f50*/  MOV R35, R21 ;  /* 0x0000001500237202 */ /* 0x000fe40000000f00 */
[----:B------:R-:W-:-:S06]  /*3f60*/  CS2R R20, SRZ ;  /* 0x0000000000147805 */ /* 0x000fcc000001ff00 */
[----:B--2---:R0:W2:Y:S04]  /*3f70*/  @!P0 LDG.E.64 R20, desc[UR10][R16.64] ;  /* 0x0000000a10148981 */ /* 0x0040a8000c1e1b00 */
[----:B------:R-:W4:Y:S04]  /*3f80*/  LDL.LU.64 R16, [R1+0x508] ;  /* 0x0005080001107983 */ /* 0x000f280000300a00 */
[----:B------:R1:W-:Y:S04]  /*3f90*/  STL.64 [R1+0x38], R10 ;  /* 0x0000380a01007387 */ /* 0x0003e80000100a00 */
[----:B-1----:R-:W2:Y:S04]  /*3fa0*/  LDL.LU.64 R10, [R1+0x338] ;  /* 0x00033800010a7983 */ /* 0x002ea80000300a00 */
[----:B---3--:R-:W-:Y:S04]  /*3fb0*/  STL [R1+0x500], R2 ;  /* 0x0005000201007387 */ /* 0x008fe80000100800 */
[----:B------:R-:W-:Y:S04]  /*3fc0*/  STL [R1+0x504], R3 ;  /* 0x0005040301007387 */ /* 0x000fe80000100800 */
[----:B----4-:R0:W-:Y:S02]  /*3fd0*/  STL.64 [R1+0x130], R16 ;  /* 0x0001301001007387 */ /* 0x0101e40000100a00 */
[----:B0-----:R-:W-:Y:S01]  /*3fe0*/  HFMA2 R17, -RZ, RZ, 0, 0 ;  /* 0x00000000ff117431 */ /* 0x001fe200000001ff */
[----:B------:R-:W-:Y:S01]  /*3ff0*/  @!P0 MOV R17, R2 ;  /* 0x0000000200118202 */ /* 0x000fe20000000f00 */
[----:B------:R-:W-:Y:S01]  /*4000*/  HFMA2 R2, -RZ, RZ, 0, 0 ;  /* 0x00000000ff027431 */ /* 0x000fe200000001ff */
[----:B------:R-:W-:-:S05]  /*4010*/  @!P0 MOV R2, R3 ;  /* 0x0000000300028202 */ /* 0x000fca0000000f00 */
[----:B------:R0:W-:Y:S04]  /*4020*/  STL [R1+0x418], R2 ;  /* 0x0004180201007387 */ /* 0x0001e80000100800 */
[----:B0-----:R-:W3:Y:S01]  /*4030*/  LDL.LU.64 R2, [R1+0x408] ;  /* 0x0004080001027983 */ /* 0x001ee20000300a00 */
[----:B------:R-:W-:-:S03]  /*4040*/  LOP3.LUT P2, RZ, R0, 0x20000, RZ, 0xc0, !PT ;  /* 0x0002000000ff7812 */ /* 0x000fc6000784c0ff */
[----:B------:R0:W-:Y:S02]  /*4050*/  STL [R1+0x414], R17 ;  /* 0x0004141101007387 */ /* 0x0001e40000100800 */
[----:B0-----:R-:W-:Y:S02]  /*4060*/  CS2R R16, SRZ ;  /* 0x0000000000107805 */ /* 0x001fe4000001ff00 */
[----:B--2---:R-:W-:Y:S02]  /*4070*/  @!P0 MOV R17, R20 ;  /* 0x0000001400118202 */ /* 0x004fe40000000f00 */
[----:B------:R-:W-:-:S03]  /*4080*/  @!P0 MOV R16, R21 ;  /* 0x0000001500108202 */ /* 0x000fc60000000f00 */
[----:B------:R-:W-:Y:S04]  /*4090*/  STL [R1+0x300], R17 ;  /* 0x0003001101007387 */ /* 0x000fe80000100800 */
[----:B------:R0:W-:Y:S02]  /*40a0*/  STL [R1+0x304], R16 ;  /* 0x0003041001007387 */ /* 0x0001e40000100800 */
[----:B0-----:R-:W-:-:S06]  /*40b0*/  CS2R R16, SRZ ;  /* 0x0000000000107805 */ /* 0x001fcc000001ff00 */
[----:B------:R0:W2:Y:S02]  /*40c0*/  @!P2 LDG.E.64 R16, desc[UR10][R10.64] ;  /* 0x0000000a0a10a981 */ /* 0x0000a4000c1e1b00 */
[----:B0-----:R-:W-:Y:S01]  /*40d0*/  HFMA2 R10, -RZ, RZ, 0, 0 ;  /* 0x00000000ff0a7431 */ /* 0x001fe200000001ff */
[----:B------:R-:W-:Y:S01]  /*40e0*/  MOV R11, RZ ;  /* 0x000000ff000b7202 */ /* 0x000fe20000000f00 */
[----:B------:R0:W-:Y:S04]  /*40f0*/  STL.64 [R1+0x40], R14 ;  /* 0x0000400e01007387 */ /* 0x0001e80000100a00 */
[----:B0-----:R-:W4:Y:S04]  /*4100*/  LDL.LU.64 R14, [R1+0x3f0] ;  /* 0x0003f000010e7983 */ /* 0x001f280000300a00 */
[----:B---3--:R-:W3:Y:S04]  /*4110*/  @!P2 LDG.E.64 R10, desc[UR10][R2.64] ;  /* 0x0000000a020aa981 */ /* 0x008ee8000c1e1b00 */
[----:B------:R-:W4:Y:S04]  /*4120*/  LDL.LU.64 R2, [R1+0x3f8] ;  /* 0x0003f80001027983 */ /* 0x000f280000300a00 */
[----:B------:R0:W-:Y:S02]  /*4130*/  STL.64 [R1+0x138], R12 ;  /* 0x0001380c01007387 */ /* 0x0001e40000100a00 */
[----:B0-----:R-:W-:Y:S01]  /*4140*/  MOV R12, R32 ;  /* 0x00000020000c7202 */ /* 0x001fe20000000f00 */
[----:B------:R-:W-:Y:S01]  /*4150*/  HFMA2 R32, -RZ, RZ, 0, 0 ;  /* 0x00000000ff207431 */ /* 0x000fe200000001ff */
[----:B------:R-:W-:-:S02]  /*4160*/  MOV R13, R33 ;  /* 0x00000021000d7202 */ /* 0x000fc40000000f00 */
[----:B------:R-:W-:Y:S02]  /*4170*/  MOV R33, R25 ;  /* 0x0000001900217202 */ /* 0x000fe40000000f00 */
[----:B------:R-:W-:Y:S02]  /*4180*/  LOP3.LUT P1, RZ, R0, 0x10000, RZ, 0xc0, !PT ;  /* 0x0001000000ff7812 */ /* 0x000fe4000782c0ff */
[----:B--2---:R-:W-:-:S05]  /*4190*/  @!P2 MOV R32, R16 ;  /* 0x000000100020a202 */ /* 0x004fca0000000f00 */
[----:B------:R0:W-:Y:S02]  /*41a0*/  STL [R1+0x408], R32 ;  /* 0x0004082001007387 */ /* 0x0001e40000100800 */
[----:B0-----:R-:W-:Y:S02]  /*41b0*/  MOV R32, R24 ;  /* 0x0000001800207202 */ /* 0x001fe40000000f00 */
[----:B------:R-:W-:Y:S02]  /*41c0*/  CS2R R24, SRZ ;  /* 0x0000000000187805 */ /* 0x000fe4000001ff00 */
[----:B---3--:R-:W-:Y:S02]  /*41d0*/  @!P2 MOV R25, R10 ;  /* 0x0000000a0019a202 */ /* 0x008fe40000000f00 */
[----:B------:R-:W-:-:S03]  /*41e0*/  @!P2 MOV R24, R11 ;  /* 0x0000000b0018a202 */ /* 0x000fc60000000f00 */
[----:B------:R-:W-:Y:S04]  /*41f0*/  STL [R1+0x320], R25 ;  /* 0x0003201901007387 */ /* 0x000fe80000100800 */
[----:B------:R0:W-:Y:S02]  /*4200*/  STL [R1+0x338], R24 ;  /* 0x0003381801007387 */ /* 0x0001e40000100800 */
[----:B0-----:R-:W-:-:S06]  /*4210*/  CS2R R24, SRZ ;  /* 0x0000000000187805 */ /* 0x001fcc000001ff00 */
[----:B----4-:R0:W2:Y:S02]  /*4220*/  @!P1 LDG.E.64 R24, desc[UR10][R14.64] ;  /* 0x0000000a0e189981 */ /* 0x0100a4000c1e1b00 */
[----:B0-----:R-:W-:Y:S02]  /*4230*/  MOV R14, R12 ;  /* 0x0000000c000e7202 */ /* 0x001fe40000000f00 */
[----:B------:R-:W-:Y:S02]  /*4240*/  MOV R15, R13 ;  /* 0x0000000d000f7202 */ /* 0x000fe40000000f00 */
[----:B------:R-:W-:-:S06]  /*4250*/  CS2R R12, SRZ ;  /* 0x00000000000c7805 */ /* 0x000fcc000001ff00 */
[----:B------:R0:W3:Y:S02]  /*4260*/  @!P1 LDG.E.64 R12, desc[UR10][R2.64] ;  /* 0x0000000a020c9981 */ /* 0x0000e4000c1e1b00 */
[----:B0-----:R-:W-:Y:S02]  /*4270*/  CS2R R2, SRZ ;  /* 0x0000000000027805 */ /* 0x001fe4000001ff00 */
[----:B--2---:R-:W-:-:S05]  /*4280*/  @!P1 MOV R2, R24 ;  /* 0x0000001800029202 */ /* 0x004fca0000000f00 */
[----:B------:R0:W-:Y:S01]  /*4290*/  STL [R1+0x3f0], R2 ;  /* 0x0003f00201007387 */ /* 0x0001e20000100800 */
[----:B------:R-:W-:Y:S01]  /*42a0*/  @!P1 MOV R3, R25 ;  /* 0x0000001900039202 */ /* 0x000fe20000000f00 */
[----:B0-----:R-:W-:-:S04]  /*42b0*/  HFMA2 R2, -RZ, RZ, 0, 0 ;  /* 0x00000000ff027431 */ /* 0x001fc800000001ff */
[----:B------:R0:W-:Y:S01]  /*42c0*/  STL [R1+0x3f4], R3 ;  /* 0x0003f40301007387 */ /* 0x0001e20000100800 */
[----:B---3--:R-:W-:-:S05]  /*42d0*/  @!P1 MOV R2, R12 ;  /* 0x0000000c00029202 */ /* 0x008fca0000000f00 */
[----:B------:R1:W-:Y:S04]  /*42e0*/  STL [R1+0x33c], R2 ;  /* 0x00033c0201007387 */ /* 0x0003e80000100800 */
[----:B0-----:R-:W2:Y:S04]  /*42f0*/  LDL.LU R3, [R1+0x504] ;  /* 0x0005040001037983 */ /* 0x001ea80000300800 */
[----:B-1----:R-:W2:Y:S01]  /*4300*/  LDL.LU R2, [R1+0x500] ;  /* 0x0005000001027983 */ /* 0x002ea20000300800 */
[----:B------:R-:W-:-:S03]  /*4310*/  LOP3.LUT P0, RZ, R0, 0x8000, RZ, 0xc0, !PT ;  /* 0x0000800000ff7812 */ /* 0x000fc6000780c0ff */
[----:B------:R0:W-:Y:S02]  /*4320*/  STL [R1+0x4fc], R16 ;  /* 0x0004fc1001007387 */ /* 0x0001e40000100800 */
[----:B0-----:R-:W-:Y:S02]  /*4330*/  HFMA2 R16, -RZ, RZ, 0, 0 ;  /* 0x00000000ff107431 */ /* 0x001fe400000001ff */
[----:B--2---:R0:W-:Y:S02]  /*4340*/  STL.64 [R1+0x48], R2 ;  /* 0x0000480201007387 */ /* 0x0041e40000100a00 */
[----:B0-----:R-:W-:-:S06]  /*4350*/  CS2R R2, SRZ ;  /* 0x0000000000027805 */ /* 0x001fcc000001ff00 */
[----:B------:R-:W2:Y:S01]  /*4360*/  @!P0 LDG.E.64 R2, desc[UR10][R14.64] ;  /* 0x0000000a0e028981 */ /* 0x000ea2000c1e1b00 */
[----:B------:R-:W-:-:S05]  /*4370*/  @!P2 MOV R16, R17 ;  /* 0x000000110010a202 */ /* 0x000fca0000000f00 */
[----:B------:R0:W-:Y:S02]  /*4380*/  STL [R1+0x40c], R16 ;  /* 0x00040c1001007387 */ /* 0x0001e40000100800 */
[----:B0-----:R-:W-:Y:S02]  /*4390*/  MOV R16, RZ ;  /* 0x000000ff00107202 */ /* 0x001fe40000000f00 */
[----:B------:R-:W-:-:S05]  /*43a0*/  @!P1 MOV R16, R13 ;  /* 0x0000000d00109202 */ /* 0x000fca0000000f00 */
[----:B------:R0:W-:Y:S02]  /*43b0*/  STL [R1+0x358], R16 ;  /* 0x0003581001007387 */ /* 0x0001e40000100800 */
[----:B0-----:R-:W-:Y:S02]  /*43c0*/  HFMA2 R16, -RZ, RZ, 0, 0 ;  /* 0x00000000ff107431 */ /* 0x001fe400000001ff */
[----:B------:R0:W-:Y:S04]  /*43d0*/  STL.64 [R1+0x140], R18 ;  /* 0x0001401201007387 */ /* 0x0001e80000100a00 */
[----:B0-----:R-:W3:Y:S01]  /*43e0*/  LDL.LU.64 R18, [R1+0x3e8] ;  /* 0x0003e80001127983 */ /* 0x001ee20000300a00 */
[----:B--2---:R-:W-:-:S05]  /*43f0*/  @!P0 MOV R16, R2 ;  /* 0x0000000200108202 */ /* 0x004fca0000000f00 */
[----:B------:R0:W-:Y:S02]  /*4400*/  STL [R1+0x3e8], R16 ;  /* 0x0003e81001007387 */ /* 0x0001e40000100800 */
[----:B0-----:R-:W-:Y:S01]  /*4410*/  HFMA2 R16, -RZ, RZ, 0, 0 ;  /* 0x00000000ff107431 */ /* 0x001fe200000001ff */
[----:B------:R-:W-:-:S05]  /*4420*/  @!P0 MOV R16, R3 ;  /* 0x0000000300108202 */ /* 0x000fca0000000f00 */
[----:B------:R0:W-:Y:S04]  /*4430*/  STL [R1+0x3ec], R16 ;  /* 0x0003ec1001007387 */ /* 0x0001e80000100800 */
[----:B0-----:R-:W2:Y:S01]  /*4440*/  LDL.LU R16, [R1+0x4fc] ;  /* 0x0004fc0001107983 */ /* 0x001ea20000300800 */
[----:B------:R-:W-:-:S06]  /*4450*/  CS2R R14, SRZ ;  /* 0x00000000000e7805 */ /* 0x000fcc000001ff00 */
[----:B---3--:R-:W3:Y:S04]  /*4460*/  @!P0 LDG.E.64 R14, desc[UR10][R18.64] ;  /* 0x0000000a120e8981 */ /* 0x008ee8000c1e1b00 */
[----:B------:R-:W4:Y:S04]  /*4470*/  LDL.LU.64 R18, [R1+0x3e0] ;  /* 0x0003e00001127983 */ /* 0x000f280000300a00 */
[----:B--2---:R0:W-:Y:S04]  /*4480*/  STL.64 [R1+0x50], R16 ;  /* 0x0000501001007387 */ /* 0x0041e80000100a00 */
[----:B0-----:R-:W2:Y:S04]  /*4490*/  LDL.LU.64 R16, [R1+0x388] ;  /* 0x0003880001107983 */ /* 0x001ea80000300a00 */
[----:B------:R0:W-:Y:S01]  /*44a0*/  STL.64 [R1+0x148], R20 ;  /* 0x0001481401007387 */ /* 0x0001e20000100a00 */
[----:B------:R-:W-:-:S02]  /*44b0*/  LOP3.LUT P2, RZ, R0, 0x4000, RZ, 0xc0, !PT ;  /* 0x0000400000ff7812 */ /* 0x000fc4000784c0ff */
[----:B0-----:R-:W-:Y:S02]  /*44c0*/  MOV R20, R34 ;  /* 0x0000002200147202 */ /* 0x001fe40000000f00 */
[----:B------:R-:W-:Y:S02]  /*44d0*/  MOV R21, R35 ;  /* 0x0000002300157202 */ /* 0x000fe40000000f00 */
[----:B------:R-:W-:Y:S02]  /*44e0*/  MOV R34, R22 ;  /* 0x0000001600227202 */ /* 0x000fe40000000f00 */
[----:B------:R-:W-:Y:S02]  /*44f0*/  MOV R35, R23 ;  /* 0x0000001700237202 */ /* 0x000fe40000000f00 */
[----:B------:R-:W-:Y:S02]  /*4500*/  CS2R R22, SRZ ;  /* 0x0000000000167805 */ /* 0x000fe4000001ff00 */
[----:B---3--:R-:W-:-:S02]  /*4510*/  @!P0 MOV R23, R14 ;  /* 0x0000000e00178202 */ /* 0x008fc40000000f00 */
[----:B------:R-:W-:-:S03]  /*4520*/  @!P0 MOV R22, R15 ;  /* 0x0000000f00168202 */ /* 0x000fc60000000f00 */
[----:B------:R-:W-:Y:S04]  /*4530*/  STL [R1+0x360], R23 ;  /* 0x0003601701007387 */ /* 0x000fe80000100800 */
[----:B------:R0:W-:Y:S02]  /*4540*/  STL [R1+0x364], R22 ;  /* 0x0003641601007387 */ /* 0x0001e40000100800 */
[----:B0-----:R-:W-:-:S06]  /*4550*/  CS2R R22, SRZ ;  /* 0x0000000000167805 */ /* 0x001fcc000001ff00 */
[----:B--2---:R0:W2:Y:S02]  /*4560*/  @!P2 LDG.E.64 R22, desc[UR10][R16.64] ;  /* 0x0000000a1016a981 */ /* 0x0040a4000c1e1b00 */
[----:B0-----:R-:W-:Y:S02]  /*4570*/  MOV R16, R20 ;  /* 0x0000001400107202 */ /* 0x001fe40000000f00 */
[----:B------:R-:W-:Y:S02]  /*4580*/  MOV R17, R21 ;  /* 0x0000001500117202 */ /* 0x000fe40000000f00 */
[----:B------:R-:W-:-:S06]  /*4590*/  CS2R R20, SRZ ;  /* 0x0000000000147805 */ /* 0x000fcc000001ff00 */
[----:B----4-:R-:W3:Y:S04]  /*45a0*/  @!P2 LDG.E.64 R20, desc[UR10][R18.64] ;  /* 0x0000000a1214a981 */ /* 0x010ee8000c1e1b00 */
[----:B------:R-:W4:Y:S04]  /*45b0*/  LDL.LU.64 R18, [R1+0x3a0] ;  /* 0x0003a00001127983 */ /* 0x000f280000300a00 */
[----:B------:R0:W-:Y:S04]  /*45c0*/  STL.64 [R1+0x150], R10 ;  /* 0x0001500a01007387 */ /* 0x0001e80000100a00 */
[----:B------:R1:W-:Y:S01]  /*45d0*/  STL.64 [R1+0x58], R24 ;  /* 0x0000581801007387 */ /* 0x0003e20000100a00 */
[----:B0-----:R-:W-:Y:S01]  /*45e0*/  HFMA2 R11, -RZ, RZ, 0, 0 ;  /* 0x00000000ff0b7431 */ /* 0x001fe200000001ff */
[----:B-1----:R-:W-:-:S02]  /*45f0*/  MOV R24, R16 ;  /* 0x0000001000187202 */ /* 0x002fc40000000f00 */
[----:B------:R-:W-:Y:S02]  /*4600*/  MOV R25, R17 ;  /* 0x0000001100197202 */ /* 0x000fe40000000f00 */
[----:B------:R-:W4:Y:S01]  /*4610*/  LDL.LU.64 R16, [R1+0x3b8] ;  /* 0x0003b80001107983 */ /* 0x000f220000300a00 */
[----:B--2---:R-:W-:-:S05]  /*4620*/  @!P2 MOV R11, R22 ;  /* 0x00000016000ba202 */ /* 0x004fca0000000f00 */
[----:B------:R0:W-:Y:S02]  /*4630*/  STL [R1+0x3e0], R11 ;  /* 0x0003e00b01007387 */ /* 0x0001e40000100800 */
[----:B0-----:R-:W-:Y:S02]  /*4640*/  CS2R R10, SRZ ;  /* 0x00000000000a7805 */ /* 0x001fe4000001ff00 */
[----:B---3--:R-:W-:Y:S01]  /*4650*/  @!P2 MOV R11, R20 ;  /* 0x00000014000ba202 */ /* 0x008fe20000000f00 */
[----:B------:R0:W-:Y:S01]  /*4660*/  STL.64 [R1+0x4f0], R20 ;  /* 0x0004f01401007387 */ /* 0x0001e20000100a00 */
[----:B------:R-:W-:-:S03]  /*4670*/  @!P2 MOV R10, R21 ;  /* 0x00000015000aa202 */ /* 0x000fc60000000f00 */
[----:B0-----:R-:W2:Y:S01]  /*4680*/  LDL.LU.64 R20, [R1+0x3d0] ;  /* 0x0003d00001147983 */ /* 0x001ea20000300a00 */
[----:B------:R-:W-:-:S03]  /*4690*/  LOP3.LUT P1, RZ, R0, 0x2000, RZ, 0xc0, !PT ;  /* 0x0000200000ff7812 */ /* 0x000fc6000782c0ff */
[----:B------:R-:W-:Y:S04]  /*46a0*/  STL [R1+0x378], R11 ;  /* 0x0003780b01007387 */ /* 0x000fe80000100800 */
[----:B------:R0:W-:Y:S02]  /*46b0*/  STL [R1+0x388], R10 ;  /* 0x0003880a01007387 */ /* 0x0001e40000100800 */
[----:B0-----:R-:W-:-:S06]  /*46c0*/  CS2R R10, SRZ ;  /* 0x00000000000a7805 */ /* 0x001fcc000001ff00 */
[----:B----4-:R0:W3:Y:S01]  /*46d0*/  @!P1 LDG.E.64 R10, desc[UR10][R18.64] ;  /* 0x0000000a120a9981 */ /* 0x0100e2000c1e1b00 */
[----:B------:R-:W-:-:S03]  /*46e0*/  LOP3.LUT P0, RZ, R0, 0x1000, RZ, 0xc0, !PT ;  /* 0x0000100000ff7812 */ /* 0x000fc6000780c0ff */
[----:B------:R1:W-:Y:S02]  /*46f0*/  STL.64 [R1+0x60], R2 ;  /* 0x0000600201007387 */ /* 0x0003e40000100a00 */
[----:B-1----:R-:W-:Y:S02]  /*4700*/  CS2R R2, SRZ ;  /* 0x0000000000027805 */ /* 0x002fe4000001ff00 */
[----:B0-----:R-:W-:-:S06]  /*4710*/  CS2R R18, SRZ ;  /* 0x0000000000127805 */ /* 0x001fcc000001ff00 */
[----:B------:R-:W4:Y:S04]  /*4720*/  @!P0 LDG.E.64 R2, desc[UR10][R16.64] ;  /* 0x0000000a10028981 */ /* 0x000f28000c1e1b00 */
[----:B------:R0:W-:Y:S04]  /*4730*/  STL [R1+0x4f8], R22 ;  /* 0x0004f81601007387 */ /* 0x0001e80000100800 */
[----:B--2---:R-:W2:Y:S04]  /*4740*/  @!P1 LDG.E.64 R18, desc[UR10][R20.64] ;  /* 0x0000000a14129981 */ /* 0x004ea8000c1e1b00 */
[----:B------:R-:W2:Y:S01]  /*4750*/  LDL.LU.64 R20, [R1+0x3c8] ;  /* 0x0003c80001147983 */ /* 0x000ea20000300a00 */
[----:B0-----:R-:W-:Y:S01]  /*4760*/  HFMA2 R22, -RZ, RZ, 0, 0 ;  /* 0x00000000ff167431 */ /* 0x001fe200000001ff */
[----:B------:R-:W-:-:S05]  /*4770*/  @!P2 MOV R22, R23 ;  /* 0x000000170016a202 */ /* 0x000fca0000000f00 */
[----:B------:R0:W-:Y:S02]  /*4780*/  STL [R1+0x3e4], R22 ;  /* 0x0003e41601007387 */ /* 0x0001e40000100800 */
[----:B0-----:R-:W-:Y:S01]  /*4790*/  HFMA2 R22, -RZ, RZ, 0, 0 ;  /* 0x00000000ff167431 */ /* 0x001fe200000001ff */
[----:B---3--:R-:W-:-:S05]  /*47a0*/  @!P1 MOV R22, R10 ;  /* 0x0000000a00169202 */ /* 0x008fca0000000f00 */
[----:B------:R0:W-:Y:S02]  /*47b0*/  STL [R1+0x3d0], R22 ;  /* 0x0003d01601007387 */ /* 0x0001e40000100800 */
[----:B0-----:R-:W-:Y:S01]  /*47c0*/  HFMA2 R22, -RZ, RZ, 0, 0 ;  /* 0x00000000ff167431 */ /* 0x001fe200000001ff */
[----:B------:R-:W-:-:S05]  /*47d0*/  @!P1 MOV R22, R11 ;  /* 0x0000000b00169202 */ /* 0x000fca0000000f00 */
[----:B------:R0:W-:Y:S02]  /*47e0*/  STL [R1+0x3d4], R22 ;  /* 0x0003d41601007387 */ /* 0x0001e40000100800 */
[----:B0-----:R-:W-:Y:S02]  /*47f0*/  HFMA2 R22, -RZ, RZ, 0, 0 ;  /* 0x00000000ff167431 */ /* 0x001fe400000001ff */
[----:B------:R0:W-:Y:S01]  /*4800*/  STL.64 [R1+0x158], R12 ;  /* 0x0001580c01007387 */ /* 0x0001e20000100a00 */
[----:B----4-:R-:W-:-:S03]  /*4810*/  @!P0 MOV R22, R3 ;  /* 0x0000000300168202 */ /* 0x010fc60000000f00 */
[----:B------:R1:W-:Y:S04]  /*4820*/  STL.64 [R1+0x160], R14 ;  /* 0x0001600e01007387 */ /* 0x0003e80000100a00 */
[----:B------:R3:W-:Y:S01]  /*4830*/  STL [R1+0x3bc], R22 ;  /* 0x0003bc1601007387 */ /* 0x0007e20000100800 */
[----:B0-----:R-:W-:-:S03]  /*4840*/  CS2R R12, SRZ ;  /* 0x00000000000c7805 */ /* 0x001fc6000001ff00 */
[----:B-1----:R-:W4:Y:S04]  /*4850*/  LDL.LU.64 R14, [R1+0x218] ;  /* 0x00021800010e7983 */ /* 0x002f280000300a00 */
[----:B---3--:R-:W3:Y:S01]  /*4860*/  LDL.LU R22, [R1+0x4f8] ;  /* 0x0004f80001167983 */ /* 0x008ee20000300800 */
[----:B------:R-:W-:Y:S02]  /*4870*/  CS2R R16, SRZ ;  /* 0x0000000000107805 */ /* 0x000fe4000001ff00 */
[----:B--2---:R-:W-:Y:S02]  /*4880*/  @!P1 MOV R13, R18 ;  /* 0x00000012000d9202 */ /* 0x004fe40000000f00 */
[----:B------:R-:W-:-:S03]  /*4890*/  @!P1 MOV R12, R19 ;  /* 0x00000013000c9202 */ /* 0x000fc60000000f00 */
[----:B------:R-:W-:Y:S04]  /*48a0*/  STL [R1+0x38c], R13 ;  /* 0x00038c0d01007387 */ /* 0x000fe80000100800 */
[----:B------:R0:W-:Y:S04]  /*48b0*/  STL [R1+0x3a0], R12 ;  /* 0x0003a00c01007387 */ /* 0x0001e80000100800 */
[----:B------:R-:W2:Y:S04]  /*48c0*/  @!P0 LDG.E.64 R16, desc[UR10][R20.64] ;  /* 0x0000000a14108981 */ /* 0x000ea8000c1e1b00 */
[----:B0-----:R-:W2:Y:S04]  /*48d0*/  LDL.LU.64 R12, [R1+0x250] ;  /* 0x00025000010c7983 */ /* 0x001ea80000300a00 */
[----:B------:R-:W2:Y:S01]  /*48e0*/  LDL.LU.64 R20, [R1+0x3b0] ;  /* 0x0003b00001147983 */ /* 0x000ea20000300a00 */
[----:B------:R-:W-:-:S03]  /*48f0*/  LOP3.LUT P2, RZ, R0, 0x800, RZ, 0xc0, !PT ;  /* 0x0000080000ff7812 */ /* 0x000fc6000784c0ff */
[----:B---3--:R4:W-:Y:S02]  /*4900*/  STL.64 [R1+0x68], R22 ;  /* 0x0000681601007387 */ /* 0x0089e40000100a00 */
[----:B----4-:R-:W-:Y:S02]  /*4910*/  MOV R22, R14 ;  /* 0x0000000e00167202 */ /* 0x010fe40000000f00 */
[----:B------:R-:W-:Y:S02]  /*4920*/  MOV R23, R15 ;  /* 0x0000000f00177202 */ /* 0x000fe40000000f00 */
[----:B------:R-:W-:-:S06]  /*4930*/  CS2R R14, SRZ ;  /* 0x00000000000e7805 */ /* 0x000fcc000001ff00 */
[----:B--2---:R0:W2:Y:S02]  /*4940*/  @!P2 LDG.E.64 R14, desc[UR10][R12.64] ;  /* 0x0000000a0c0ea981 */ /* 0x0040a4000c1e1b00 */
[----:B0-----:R-:W-:-:S06]  /*4950*/  CS2R R12, SRZ ;  /* 0x00000000000c7805 */ /* 0x001fcc000001ff00 */
[----:B------:R-:W3:Y:S04]  /*4960*/  @!P2 LDG.E.64 R12, desc[UR10][R20.64] ;  /* 0x0000000a140ca981 */ /* 0x000ee8000c1e1b00 */
[----:B------:R-:W4:Y:S04]  /*4970*/  LDL.LU.64 R20, [R1+0x4f0] ;  /* 0x0004f00001147983 */ /* 0x000f280000300a00 */
[----:B------:R0:W-:Y:S02]  /*4980*/  STL [R1+0x4ec], R10 ;  /* 0x0004ec0a01007387 */ /* 0x0001e40000100800 */
[----:B0-----:R-:W-:Y:S01]  /*4990*/  HFMA2 R10, -RZ, RZ, 0, 0 ;  /* 0x00000000ff0a7431 */ /* 0x001fe200000001ff */
[----:B------:R-:W-:-:S05]  /*49a0*/  @!P0 MOV R10, R2 ;  /* 0x00000002000a8202 */ /* 0x000fca0000000f00 */
[----:B------:R0:W-:Y:S02]  /*49b0*/  STL [R1+0x3b8], R10 ;  /* 0x0003b80a01007387 */ /* 0x0001e40000100800 */
[----:B0-----:R-:W-:Y:S01]  /*49c0*/  HFMA2 R10, -RZ, RZ, 0, 0 ;  /* 0x00000000ff0a7431 */ /* 0x001fe200000001ff */
[----:B------:R-:W-:-:S05]  /*49d0*/  @!P0 MOV R10, R17 ;  /* 0x00000011000a8202 */ /* 0x000fca0000000f00 */
[----:B------:R0:W-:Y:S02]  /*49e0*/  STL [R1+0x3a4], R10 ;  /* 0x0003a40a01007387 */ /* 0x0001e40000100800 */
[----:B0-----:R-:W-:Y:S02]  /*49f0*/  MOV R10, RZ ;  /* 0x000000ff000a7202 */ /* 0x001fe40000000f00 */
[----:B---3--:R-:W-:-:S05]  /*4a00*/  @!P2 MOV R10, R12 ;  /* 0x0000000c000aa202 */ /* 0x008fca0000000f00 */
[----:B------:R0:W-:Y:S04]  /*4a10*/  STL [R1+0x254], R10 ;  /* 0x0002540a01007387 */ /* 0x0001e80000100800 */
[----:B0-----:R-:W3:Y:S04]  /*4a20*/  LDL.LU R10, [R1+0x4ec] ;  /* 0x0004ec00010a7983 */ /* 0x001ee80000300800 */
[----:B----4-:R0:W-:Y:S04]  /*4a30*/  STL.64 [R1+0x168], R20 ;  /* 0x0001681401007387 */ /* 0x0101e80000100a00 */
[----:B0-----:R-:W4:Y:S01]  /*4a40*/  LDL.LU.64 R20, [R1+0x248] ;  /* 0x0002480001147983 */ /* 0x001f220000300a00 */
[----:B------:R-:W-:-:S03]  /*4a50*/  LOP3.LUT P1, RZ, R0, 0x400, RZ, 0xc0, !PT ;  /* 0x0000040000ff7812 */ /* 0x000fc6000782c0ff */
[----:B------:R0:W-:Y:S02]  /*4a60*/  STL [R1+0x4e8], R2 ;  /* 0x0004e80201007387 */ /* 0x0001e40000100800 */
[----:B0-----:R-:W-:Y:S02]  /*4a70*/  MOV R2, RZ ;  /* 0x000000ff00027202 */ /* 0x001fe40000000f00 */
[----:B------:R-:W-:-:S05]  /*4a80*/  @!P0 MOV R2, R16 ;  /* 0x0000001000028202 */ /* 0x000fca0000000f00 */
[----:B------:R0:W-:Y:S04]  /*4a90*/  STL [R1+0x258], R2 ;  /* 0x0002580201007387 */ /* 0x0001e80000100800 */
[----:B--2---:R1:W-:Y:S01]  /*4aa0*/  STL [R1+0x4e0], R14 ;  /* 0x0004e00e01007387 */ /* 0x0043e20000100800 */
[----:B0-----:R-:W-:Y:S01]  /*4ab0*/  HFMA2 R2, -RZ, RZ, 0, 0 ;  /* 0x00000000ff027431 */ /* 0x001fe200000001ff */
[----:B------:R-:W-:Y:S01]  /*4ac0*/  @!P2 MOV R2, R14 ;  /* 0x0000000e0002a202 */ /* 0x000fe20000000f00 */
[----:B-1----:R-:W-:Y:S01]  /*4ad0*/  HFMA2 R14, -RZ, RZ, 0, 0 ;  /* 0x00000000ff0e7431 */ /* 0x002fe200000001ff */
[----:B------:R-:W-:Y:S01]  /*4ae0*/  STL [R1+0x4e4], R15 ;  /* 0x0004e40f01007387 */ /* 0x000fe20000100800 */
[----:B------:R-:W-:-:S05]  /*4af0*/  @!P2 MOV R14, R15 ;  /* 0x0000000f000ea202 */ /* 0x000fca0000000f00 */
[----:B------:R0:W-:Y:S04]  /*4b00*/  STL [R1+0x3b4], R14 ;  /* 0x0003b40e01007387 */ /* 0x0001e80000100800 */
[----:B0-----:R-:W2:Y:S04]  /*4b10*/  LDL.LU.64 R14, [R1+0x3a8] ;  /* 0x0003a800010e7983 */ /* 0x001ea80000300a00 */
[----:B---3--:R0:W-:Y:S02]  /*4b20*/  STL.64 [R1+0x70], R10 ;  /* 0x0000700a01007387 */ /* 0x0081e40000100a00 */
[----:B0-----:R-:W-:-:S06]  /*4b30*/  CS2R R10, SRZ ;  /* 0x00000000000a7805 */ /* 0x001fcc000001ff00 */
[----:B----4-:R0:W3:Y:S04]  /*4b40*/  @!P1 LDG.E.64 R10, desc[UR10][R20.64] ;  /* 0x0000000a140a9981 */ /* 0x0100e8000c1e1b00 */
[----:B------:R1:W-:Y:S02]  /*4b50*/  STL [R1+0x3b0], R2 ;  /* 0x0003b00201007387 */ /* 0x0003e40000100800 */
[----:B-1----:R-:W-:Y:S01]  /*4b60*/  HFMA2 R2, -RZ, RZ, 0, 0 ;  /* 0x00000000ff027431 */ /* 0x002fe200000001ff */
[----:B------:R-:W-:-:S05]  /*4b70*/  @!P2 MOV R2, R13 ;  /* 0x0000000d0002a202 */ /* 0x000fca0000000f00 */
[----:B------:R1:W-:Y:S02]  /*4b80*/  STL [R1+0x250], R2 ;  /* 0x0002500201007387 */ /* 0x0003e40000100800 */
[----:B-1----:R-:W-:Y:S01]  /*4b90*/  HFMA2 R2, -RZ, RZ, 0, 0 ;  /* 0x00000000ff027431 */ /* 0x002fe200000001ff */
[----:B0-----:R-:W-:Y:S01]  /*4ba0*/  CS2R R20, SRZ ;  /* 0x0000000000147805 */ /* 0x001fe2000001ff00 */
[----:B------:R0:W-:Y:S04]  /*4bb0*/  STL.64 [R1+0x4d8], R12 ;  /* 0x0004d80c01007387 */ /* 0x0001e80000100a00 */
[----:B0-----:R-:W4:Y:S04]  /*4bc0*/  LDL.LU.64 R12, [R1+0x238] ;  /* 0x00023800010c7983 */ /* 0x001f280000300a00 */
[----:B--2---:R-:W2:Y:S04]  /*4bd0*/  @!P1 LDG.E.64 R20, desc[UR10][R14.64] ;  /* 0x0000000a0e149981 */ /* 0x004ea8000c1e1b00 */
[----:B------:R-:W4:Y:S01]  /*4be0*/  LDL.LU.64 R14, [R1+0x390] ;  /* 0x00039000010e7983 */ /* 0x000f220000300a00 */
[----:B---3--:R-:W-:-:S05]  /*4bf0*/  @!P1 MOV R2, R10 ;  /* 0x0000000a00029202 */ /* 0x008fca0000000f00 */
[----:B------:R0:W-:Y:S02]  /*4c00*/  STL [R1+0x3a8], R2 ;  /* 0x0003a80201007387 */ /* 0x0001e40000100800 */
[----:B0-----:R-:W-:Y:S01]  /*4c10*/  HFMA2 R2, -RZ, RZ, 0, 0 ;  /* 0x00000000ff027431 */ /* 0x001fe200000001ff */
[----:B------:R-:W-:-:S05]  /*4c20*/  @!P1 MOV R2, R11 ;  /* 0x0000000b00029202 */ /* 0x000fca0000000f00 */
[----:B------:R0:W-:Y:S04]  /*4c30*/  STL [R1+0x3ac], R2 ;  /* 0x0003ac0201007387 */ /* 0x0001e80000100800 */
[----:B0-----:R-:W3:Y:S01]  /*4c40*/  LDL.LU R2, [R1+0x4e8] ;  /* 0x0004e80001027983 */ /* 0x001ee20000300800 */
[----:B------:R-:W-:-:S03]  /*4c50*/  LOP3.LUT P0, RZ, R0, 0x200, RZ, 0xc0, !PT ;  /* 0x0000020000ff7812 */ /* 0x000fc6000780c0ff */
[----:B------:R0:W-:Y:S02]  /*4c60*/  STL.64 [R1+0x170], R18 ;  /* 0x0001701201007387 */ /* 0x0001e40000100a00 */
[----:B0-----:R-:W-:Y:S02]  /*4c70*/  CS2R R18, SRZ ;  /* 0x0000000000127805 */ /* 0x001fe4000001ff00 */
[----:B--2---:R-:W-:Y:S02]  /*4c80*/  @!P1 MOV R19, R20 ;  /* 0x0000001400139202 */ /* 0x004fe40000000f00 */
[----:B------:R-:W-:-:S03]  /*4c90*/  @!P1 MOV R18, R21 ;  /* 0x0000001500129202 */ /* 0x000fc60000000f00 */
[----:B------:R-:W-:Y:S04]  /*4ca0*/  STL [R1+0x24c], R19 ;  /* 0x00024c1301007387 */ /* 0x000fe80000100800 */
[----:B------:R0:W-:Y:S02]  /*4cb0*/  STL [R1+0x248], R18 ;  /* 0x0002481201007387 */ /* 0x0001e40000100800 */
[----:B0-----:R-:W-:-:S06]  /*4cc0*/  CS2R R18, SRZ ;  /* 0x0000000000127805 */ /* 0x001fcc000001ff00 */
[----:B----4-:R0:W2:Y:S04]  /*4cd0*/  @!P0 LDG.E.64 R18, desc[UR10][R14.64] ;  /* 0x0000000a0e128981 */ /* 0x0100a8000c1e1b00 */
[----:B---3--:R1:W-:Y:S02]  /*4ce0*/  STL.64 [R1+0x78], R2 ;  /* 0x0000780201007387 */ /* 0x0083e40000100a00 */
[----:B-1----:R-:W-:-:S06]  /*4cf0*/  CS2R R2, SRZ ;  /* 0x0000000000027805 */ /* 0x002fcc000001ff00 */
[----:B------:R-:W3:Y:S01]  /*4d00*/  @!P0 LDG.E.64 R2, desc[UR10][R12.64] ;  /* 0x0000000a0c028981 */ /* 0x000ee2000c1e1b00 */
[----:B0-----:R-:W-:-:S03]  /*4d10*/  CS2R R14, SRZ ;  /* 0x00000000000e7805 */ /* 0x001fc6000001ff00 */
[----:B------:R0:W-:Y:S04]  /*4d20*/  STL.64 [R1+0x178], R16 ;  /* 0x0001781001007387 */ /* 0x0001e80000100a00 */
[----:B------:R-:W4:Y:S04]  /*4d30*/  LDL.LU.64 R12, [R1+0x380] ;  /* 0x00038000010c7983 */ /* 0x000f280000300a00 */
[----:B0-----:R-:W4:Y:S01]  /*4d40*/  LDL.LU.64 R16, [R1+0x220] ;  /* 0x0002200001107983 */ /* 0x001f220000300a00 */
[----:B---3--:R-:W-:-:S05]  /*4d50*/  @!P0 MOV R14, R2 ;  /* 0x00000002000e8202 */ /* 0x008fca0000000f00 */
[----:B------:R0:W-:Y:S01]  /*4d60*/  STL [R1+0x390], R14 ;  /* 0x0003900e01007387 */ /* 0x0001e20000100800 */
[----:B------:R-:W-:Y:S01]  /*4d70*/  @!P0 MOV R15, R3 ;  /* 0x00000003000f8202 */ /* 0x000fe20000000f00 */
[----:B0-----:R-:W-:-:S04]  /*4d80*/  HFMA2 R14, -RZ, RZ, 0, 0 ;  /* 0x00000000ff0e7431 */ /* 0x001fc800000001ff */
[----:B------:R0:W-:Y:S01]  /*4d90*/  STL [R1+0x394], R15 ;  /* 0x0003940f01007387 */ /* 0x0001e20000100800 */
[----:B--2---:R-:W-:-:S05]  /*4da0*/  @!P0 MOV R14, R18 ;  /* 0x00000012000e8202 */ /* 0x004fca0000000f00 */
[----:B------:R1:W-:Y:S04]  /*4db0*/  STL [R1+0x23c], R14 ;  /* 0x00023c0e01007387 */ /* 0x0003e80000100800 */
[----:B0-----:R-:W2:Y:S04]  /*4dc0*/  LDL.LU R15, [R1+0x4e4] ;  /* 0x0004e400010f7983 */ /* 0x001ea80000300800 */
[----:B-1----:R-:W2:Y:S01]  /*4dd0*/  LDL.LU R14, [R1+0x4e0] ;  /* 0x0004e000010e7983 */ /* 0x002ea20000300800 */
[C---:B------:R-:W-:Y:S02]  /*4de0*/  LOP3.LUT P2, RZ, R0.reuse, 0x100, RZ, 0xc0, !PT ;  /* 0x0000010000ff7812 */ /* 0x040fe4000784c0ff */
[----:B------:R-:W-:Y:S01]  /*4df0*/  LOP3.LUT P1, RZ, R0, 0x80, RZ, 0xc0, !PT ;  /* 0x0000008000ff7812 */ /* 0x000fe2000782c0ff */
[----:B------:R0:W-:Y:S02]  /*4e00*/  STL.64 [R1+0x88], R10 ;  /* 0x0000880a01007387 */ /* 0x0001e40000100a00 */
[----:B0-----:R-:W-:-:S10]  /*4e10*/  CS2R R10, SRZ ;  /* 0x00000000000a7805 */ /* 0x001fd4000001ff00 */
[----:B------:R-:W3:Y:S04]  /*4e20*/  @!P1 LDG.E.64 R10, desc[UR10][R22.64] ;  /* 0x0000000a160a9981 */ /* 0x000ee8000c1e1b00 */
[----:B------:R0:W-:Y:S04]  /*4e30*/  STL [R1+0x4d4], R2 ;  /* 0x0004d40201007387 */ /* 0x0001e80000100800 */
[----:B------:R1:W-:Y:S04]  /*4e40*/  STL.64 [R1+0x188], R20 ;  /* 0x0001881401007387 */ /* 0x0003e80000100a00 */
[----:B------:R-:W3:Y:S04]  /*4e50*/  LDL.LU.64 R22, [R1+0x368] ;  /* 0x0003680001167983 */ /* 0x000ee80000300a00 */
[----:B--2---:R2:W-:Y:S01]  /*4e60*/  STL.64 [R1+0x80], R14 ;  /* 0x0000800e01007387 */ /* 0x0045e20000100a00 */
[----:B0-----:R-:W-:-:S03]  /*4e70*/  MOV R2, RZ ;  /* 0x000000ff00027202 */ /* 0x001fc60000000f00 */
[----:B-1----:R-:W3:Y:S01]  /*4e80*/  LDL.LU.64 R20, [R1+0x210] ;  /* 0x0002100001147983 */ /* 0x002ee20000300a00 */
[----:B--2---:R-:W-:-:S06]  /*4e90*/  CS2R R14, SRZ ;  /* 0x00000000000e7805 */ /* 0x004fcc000001ff00 */
[----:B----4-:R0:W2:Y:S02]  /*4ea0*/  @!P2 LDG.E.64 R14, desc[UR10][R16.64] ;  /* 0x0000000a100ea981 */ /* 0x0100a4000c1e1b00 */
[----:B0-----:R-:W-:-:S06]  /*4eb0*/  CS2R R16, SRZ ;  /* 0x0000000000107805 */ /* 0x001fcc000001ff00 */
[----:B------:R-:W4:Y:S01]  /*4ec0*/  @!P2 LDG.E.64 R16, desc[UR10][R12.64] ;  /* 0x0000000a0c10a981 */ /* 0x000f22000c1e1b00 */
[----:B------:R-:W-:-:S05]  /*4ed0*/  @!P0 MOV R2, R19 ;  /* 0x0000001300028202 */ /* 0x000fca0000000f00 */
[----:B------:R0:W-:Y:S04]  /*4ee0*/  STL [R1+0x238], R2 ;  /* 0x0002380201007387 */ /* 0x0001e80000100800 */
[----:B------:R-:W3:Y:S01]  /*4ef0*/  LDL.LU.64 R12, [R1+0x4d8] ;  /* 0x0004d800010c7983 */ /* 0x000ee20000300a00 */
[----:B0-----:R-:W-:Y:S01]  /*4f00*/  HFMA2 R2, -RZ, RZ, 0, 0 ;  /* 0x00000000ff027431 */ /* 0x001fe200000001ff */
[----:B--2---:R-:W-:-:S05]  /*4f10*/  @!P2 MOV R2, R14 ;  /* 0x0000000e0002a202 */ /* 0x004fca0000000f00 */
[----:B------:R0:W-:Y:S02]  /*4f20*/  STL [R1+0x380], R2 ;  /* 0x0003800201007387 */ /* 0x0001e40000100800 */
[----:B0-----:R-:W-:Y:S01]  /*4f30*/  HFMA2 R2, -RZ, RZ, 0, 0 ;  /* 0x00000000ff027431 */ /* 0x001fe200000001ff */
[----:B----4-:R-:W-:-:S05]  /*4f40*/  @!P2 MOV R2, R17 ;  /* 0x000000110002a202 */ /* 0x010fca0000000f00 */
[----:B------:R0:W-:Y:S02]  /*4f50*/  STL [R1+0x220], R2 ;  /* 0x0002200201007387 */ /* 0x0001e40000100800 */
[----:B0-----:R-:W-:Y:S01]  /*4f60*/  HFMA2 R2, -RZ, RZ, 0, 0 ;  /* 0x00000000ff027431 */ /* 0x001fe200000001ff */
[----:B---3--:R-:W-:-:S05]  /*4f70*/  @!P1 MOV R2, R10 ;  /* 0x0000000a00029202 */ /* 0x008fca0000000f00 */
[----:B------:R0:W-:Y:S02]  /*4f80*/  STL [R1+0x370], R2 ;  /* 0x0003700201007387 */ /* 0x0001e40000100800 */
[----:B0-----:R-:W-:Y:S01]  /*4f90*/  HFMA2 R2, -RZ, RZ, 0, 0 ;  /* 0x00000000ff027431 */ /* 0x001fe200000001ff */
[----:B------:R-:W-:-:S05]  /*4fa0*/  @!P1 MOV R2, R11 ;  /* 0x0000000b00029202 */ /* 0x000fca0000000f00 */
[----:B------:R0:W-:Y:S04]  /*4fb0*/  STL [R1+0x374], R2 ;  /* 0x0003740201007387 */ /* 0x0001e80000100800 */
[----:B0-----:R-:W2:Y:S01]  /*4fc0*/  LDL.LU R2, [R1+0x4d4] ;  /* 0x0004d40001027983 */ /* 0x001ea20000300800 */
[----:B------:R-:W-:-:S03]  /*4fd0*/  LOP3.LUT P0, RZ, R0, 0x40, RZ, 0xc0, !PT ;  /* 0x0000004000ff7812 */ /* 0x000fc6000780c0ff */
[----:B--2---:R0:W-:Y:S02]  /*4fe0*/  STL.64 [R1+0x90], R2 ;  /* 0x0000900201007387 */ /* 0x0041e40000100a00 */
[----:B0-----:R-:W-:-:S08]  /*4ff0*/  CS2R R2, SRZ ;  /* 0x0000000000027805 */ /* 0x001fd0000001ff00 */
[----:B------:R0:W2:Y:S02]  /*5000*/  @!P0 LDG.E.64 R2, desc[UR10][R20.64] ;  /* 0x0000000a14028981 */ /* 0x0000a4000c1e1b00 */
[----:B0-----:R-:W-:-:S06]  /*5010*/  CS2R R20, SRZ ;  /* 0x0000000000147805 */ /* 0x001fcc000001ff00 */
[----:B------:R0:W3:Y:S04]  /*5020*/  @!P0 LDG.E.64 R20, desc[UR10][R22.64] ;  /* 0x0000000a16148981 */ /* 0x0000e8000c1e1b00 */
[----:B------:R1:W-:Y:S02]  /*5030*/  STL.64 [R1+0x180], R12 ;  /* 0x0001800c01007387 */ /* 0x0003e40000100a00 */
[----:B-1----:R-:W-:Y:S02]  /*5040*/  CS2R R12, SRZ ;  /* 0x00000000000c7805 */ /* 0x002fe4000001ff00 */
[----:B------:R-:W-:Y:S02]  /*5050*/  @!P2 MOV R13, R15 ;  /* 0x0000000f000da202 */ /* 0x000fe40000000f00 */
[----:B------:R-:W-:-:S02]  /*5060*/  @!P2 MOV R12, R16 ;  /* 0x00000010000ca202 */ /* 0x000fc40000000f00 */
[----:B------:R-:W-:Y:S01]  /*5070*/  LOP3.LUT P2, RZ, R0, 0x20, RZ, 0xc0, !PT ;  /* 0x0000002000ff7812 */ /* 0x000fe2000784c0ff */
[----:B------:R1:W-:Y:S01]  /*5080*/  STL.64 [R1+0x98], R14 ;  /* 0x0000980e01007387 */ /* 0x0003e20000100a00 */
[----:B0-----:R-:W-:-:S03]  /*5090*/  HFMA2 R22, -RZ, RZ, 0, 0 ;  /* 0x00000000ff167431 */ /* 0x001fc600000001ff */
[----:B------:R0:W-:Y:S04]  /*50a0*/  STL.64 [R1+0x190], R18 ;  /* 0x0001901201007387 */ /* 0x0001e80000100a00 */
[----:B------:R-:W-:Y:S01]  /*50b0*/  STL [R1+0x384], R13 ;  /* 0x0003840d01007387 */ /* 0x000fe20000100800 */
[----:B-1----:R-:W-:-:S03]  /*50c0*/  CS2R R14, SRZ ;  /* 0x00000000000e7805 */ /* 0x002fc6000001ff00 */
[----:B------:R1:W-:Y:S01]  /*50d0*/  STL [R1+0x224], R12 ;  /* 0x0002240c01007387 */ /* 0x0003e20000100800 */
[----:B0-----:R-:W-:-:S03]  /*50e0*/  CS2R R18, SRZ ;  /* 0x0000000000127805 */ /* 0x001fc6000001ff00 */
[----:B------:R-:W4:Y:S01]  /*50f0*/  @!P2 LDG.E.64 R14, desc[UR10][R36.64] ;  /* 0x0000000a240ea981 */ /* 0x000f22000c1e1b00 */
[----:B-1----:R-:W-:-:S03]  /*5100*/  CS2R R12, SRZ ;  /* 0x00000000000c7805 */ /* 0x002fc6000001ff00 */
[----:B------:R-:W-:Y:S04]  /*5110*/  STL.64 [R1+0x198], R16 ;  /* 0x0001981001007387 */ /* 0x000fe80000100a00 */
[----:B------:R-:W4:Y:S04]  /*5120*/  LDL.LU.64 R36, [R1+0x340] ;  /* 0x0003400001247983 */ /* 0x000f280000300a00 */
[----:B------:R0:W4:Y:S02]  /*5130*/  @!P1 LDG.E.64 R12, desc[UR10][R24.64] ;  /* 0x0000000a180c9981 */ /* 0x000124000c1e1b00 */
[----:B0-----:R-:W-:-:S02]  /*5140*/  MOV R24, R8 ;  /* 0x0000000800187202 */ /* 0x001fc40000000f00 */
[----:B------:R-:W-:-:S04]  /*5150*/  MOV R25, R9 ;  /* 0x0000000900197202 */ /* 0x000fc80000000f00 */
[----:B------:R-:W-:Y:S02]  /*5160*/  MOV R23, R25 ;  /* 0x0000001900177202 */ /* 0x000fe40000000f00 */
[----:B--2---:R-:W-:-:S05]  /*5170*/  @!P0 MOV R22, R2 ;  /* 0x0000000200168202 */ /* 0x004fca0000000f00 */
[----:B------:R0:W-:Y:S01]  /*5180*/  STL [R1+0x368], R22 ;  /* 0x0003681601007387 */ /* 0x0001e20000100800 */
[----:B---3--:R-:W-:Y:S02]  /*5190*/  @!P0 MOV R19, R20 ;  /* 0x0000001400138202 */ /* 0x008fe40000000f00 */
[----:B------:R-:W-:-:S03]  /*51a0*/  @!P0 MOV R18, R21 ;  /* 0x0000001500128202 */ /* 0x000fc60000000f00 */
[----:B------:R-:W-:Y:S04]  /*51b0*/  STL [R1+0x214], R19 ;  /* 0x0002141301007387 */ /* 0x000fe80000100800 */
[----:B------:R1:W-:Y:S01]  /*51c0*/  STL [R1+0x210], R18 ;  /* 0x0002101201007387 */ /* 0x0003e20000100800 */
[----:B0-----:R-:W-:Y:S01]  /*51d0*/  MOV R22, R24 ;  /* 0x0000001800167202 */ /* 0x001fe20000000f00 */
[----:B------:R-:W-:Y:S01]  /*51e0*/  HFMA2 R24, -RZ, RZ, 0, 0 ;  /* 0x00000000ff187431 */ /* 0x000fe200000001ff */
[----:B-1----:R-:W-:-:S06]  /*51f0*/  CS2R R18, SRZ ;  /* 0x0000000000127805 */ /* 0x002fcc000001ff00 */
[----:B------:R0:W2:Y:S01]  /*5200*/  @!P2 LDG.E.64 R18, desc[UR10][R42.64] ;  /* 0x0000000a2a12a981 */ /* 0x0000a2000c1e1b00 */
[----:B------:R-:W-:-:S05]  /*5210*/  @!P0 MOV R24, R3 ;  /* 0x0000000300188202 */ /* 0x000fca0000000f00 */
[----:B------:R1:W-:Y:S01]  /*5220*/  STL [R1+0x3c8], R24 ;  /* 0x0003c81801007387 */ /* 0x0003e20000100800 */
[----:B------:R-:W-:Y:S02]  /*5230*/  MOV R16, R34 ;  /* 0x0000002200107202 */ /* 0x000fe40000000f00 */
[----:B------:R-:W-:Y:S02]  /*5240*/  CS2R R8, SRZ ;  /* 0x0000000000087805 */ /* 0x000fe4000001ff00 */
[----:B------:R-:W-:Y:S01]  /*5250*/  MOV R17, R35 ;  /* 0x0000002300117202 */ /* 0x000fe20000000f00 */
[----:B------:R-:W-:Y:S01]  /*5260*/  STL.64 [R1+0xa8], R2 ;  /* 0x0000a80201007387 */ /* 0x000fe20000100a00 */
[----:B0-----:R-:W-:-:S03]  /*5270*/  HFMA2 R43, -RZ, RZ, 0, 0 ;  /* 0x00000000ff2b7431 */ /* 0x001fc600000001ff */
[----:B------:R-:W-:Y:S04]  /*5280*/  STL.64 [R1+0xa0], R10 ;  /* 0x0000a00a01007387 */ /* 0x000fe80000100a00 */
[----:B-1----:R-:W3:Y:S01]  /*5290*/  LDL.LU.64 R24, [R1+0x330] ;  /* 0x0003300001187983 */ /* 0x002ee20000300a00 */
[----:B------:R-:W-:-:S03]  /*52a0*/  HFMA2 R34, -RZ, RZ, 0, 0 ;  /* 0x00000000ff227431 */ /* 0x000fc600000001ff */
[----:B----4-:R-:W-:Y:S01]  /*52b0*/  STL.64 [R1+0xb0], R14 ;  /* 0x0000b00e01007387 */ /* 0x010fe20000100a00 */
[----:B------:R-:W-:-:S03]  /*52c0*/  @!P2 MOV R34, R14 ;  /* 0x0000000e0022a202 */ /* 0x000fc60000000f00 */
[----:B------:R-:W-:Y:S01]  /*52d0*/  STL.64 [R1+0x1a8], R20 ;  /* 0x0001a81401007387 */ /* 0x000fe20000100a00 */
[----:B------:R-:W-:-:S03]  /*52e0*/  MOV R35, R45 ;  /* 0x0000002d00237202 */ /* 0x000fc60000000f00 */
[----:B------:R0:W-:Y:S01]  /*52f0*/  STL [R1+0x3cc], R34 ;  /* 0x0003cc2201007387 */ /* 0x0001e20000100800 */
[----:B------:R-:W-:Y:S02]  /*5300*/  @!P1 MOV R8, R12 ;  /* 0x0000000c00089202 */ /* 0x000fe40000000f00 */
[----:B------:R-:W-:Y:S01]  /*5310*/  @!P1 MOV R9, R13 ;  /* 0x0000000d00099202 */ /* 0x000fe20000000f00 */
[----:B------:R-:W-:Y:S01]  /*5320*/  STL.64 [R1+0x1a0], R12 ;  /* 0x0001a00c01007387 */ /* 0x000fe20000100a00 */
[----:B------:R-:W-:Y:S01]  /*5330*/  LOP3.LUT P1, RZ, R0, 0x10, RZ, 0xc0, !PT ;  /* 0x0000001000ff7812 */ /* 0x000fe2000782c0ff */
[----:B------:R-:W-:Y:S02]  /*5340*/  UIMAD.WIDE UR6, UR8, 0x8, UR6 ;  /* 0x00000008080678a5 */ /* 0x000fe4000f8e0206 */
[----:B------:R-:W4:Y:S01]  /*5350*/  LDL.LU R42, [R1+0x4c8] ;  /* 0x0004c800012a7983 */ /* 0x000f220000300800 */
[----:B0-----:R-:W-:Y:S02]  /*5360*/  MOV R34, R44 ;  /* 0x0000002c00227202 */ /* 0x001fe40000000f00 */
[----:B------:R-:W-:-:S02]  /*5370*/  CS2R R44, SRZ ;  /* 0x00000000002c7805 */ /* 0x000fc4000001ff00 */
[----:B--2---:R-:W-:Y:S02]  /*5380*/  @!P2 MOV R45, R18 ;  /* 0x00000012002da202 */ /* 0x004fe40000000f00 */
[----:B------:R-:W-:-:S05]  /*5390*/  @!P2 MOV R44, R19 ;  /* 0x00000013002ca202 */ /* 0x000fca0000000f00 */
[----:B------:R0:W-:Y:S02]  /*53a0*/  STL.64 [R1+0x4b8], R44 ;  /* 0x0004b82c01007387 */ /* 0x0001e40000100a00 */
[----:B0-----:R-:W-:Y:S02]  /*53b0*/  MOV R44, R16 ;  /* 0x00000010002c7202 */ /* 0x001fe40000000f00 */
[----:B------:R-:W-:Y:S02]  /*53c0*/  MOV R45, R17 ;  /* 0x00000011002d7202 */ /* 0x000fe40000000f00 */
[----:B------:R-:W-:-:S06]  /*53d0*/  CS2R R16, SRZ ;  /* 0x0000000000107805 */ /* 0x000fcc000001ff00 */
[----:B---3--:R0:W2:Y:S01]  /*53e0*/  @!P1 LDG.E.64 R16, desc[UR10][R24.64] ;  /* 0x0000000a18109981 */ /* 0x0080a2000c1e1b00 */
[----:B------:R-:W-:Y:S02]  /*53f0*/  LOP3.LUT P0, RZ, R0, 0x8, RZ, 0xc0, !PT ;  /* 0x0000000800ff7812 */ /* 0x000fe4000780c0ff */
[----:B------:R-:W-:Y:S02]  /*5400*/  CS2R R2, SRZ ;  /* 0x0000000000027805 */ /* 0x000fe4000001ff00 */
[----:B------:R-:W-:Y:S02]  /*5410*/  @!P2 MOV R43, R15 ;  /* 0x0000000f002ba202 */ /* 0x000fe40000000f00 */
[----:B------:R-:W3:Y:S07]  /*5420*/  LDL.LU.64 R14, [R1+0x308] ;  /* 0x00030800010e7983 */ /* 0x000eee0000300a00 */
[----:B------:R-:W4:Y:S01]  /*5430*/  @!P0 LDG.E.64 R2, desc[UR10][R44.64] ;  /* 0x0000000a2c028981 */ /* 0x000f22000c1e1b00 */
[----:B0-----:R-:W-:Y:S01]  /*5440*/  HFMA2 R24, -RZ, RZ, 0, 0 ;  /* 0x00000000ff187431 */ /* 0x001fe200000001ff */
[----:B------:R-:W-:-:S06]  /*5450*/  CS2R R10, SRZ ;  /* 0x00000000000a7805 */ /* 0x000fcc000001ff00 */
[----:B------:R0:W3:Y:S04]  /*5460*/  @!P1 LDG.E.64 R10, desc[UR10][R36.64] ;  /* 0x0000000a240a9981 */ /* 0x0000e8000c1e1b00 */
[----:B------:R1:W-:Y:S04]  /*5470*/  STL.64 [R1+0x1b0], R18 ;  /* 0x0001b01201007387 */ /* 0x0003e80000100a00 */
[----:B------:R-:W3:Y:S04]  /*5480*/  LDL.LU.64 R44, [R1+0x2f8] ;  /* 0x0002f800012c7983 */ /* 0x000ee80000300a00 */
[----:B-1----:R-:W3:Y:S01]  /*5490*/  LDL.LU.64 R18, [R1+0x2e8] ;  /* 0x0002e80001127983 */ /* 0x002ee20000300a00 */
[----:B--2---:R-:W-:-:S05]  /*54a0*/  @!P1 MOV R24, R16 ;  /* 0x0000001000189202 */ /* 0x004fca0000000f00 */
[----:B------:R1:W-:Y:S04]  /*54b0*/  STL [R1+0x3fc], R24 ;  /* 0x0003fc1801007387 */ /* 0x0003e80000100800 */
[----:B-1----:R-:W2:Y:S01]  /*54c0*/  LDL.LU.64 R24, [R1+0x310] ;  /* 0x0003100001187983 */ /* 0x002ea20000300a00 */
[----:B------:R-:W-:Y:S01]  /*54d0*/  HFMA2 R20, -RZ, RZ, 0, 0 ;  /* 0x00000000ff147431 */ /* 0x000fe200000001ff */
[----:B------:R-:W-:Y:S02]  /*54e0*/  LOP3.LUT P2, RZ, R0, 0x4, RZ, 0xc0, !PT ;  /* 0x0000000400ff7812 */ /* 0x000fe4000784c0ff */
[----:B----4-:R-:W-:-:S05]  /*54f0*/  @!P0 MOV R20, R3 ;  /* 0x0000000300148202 */ /* 0x010fca0000000f00 */
[----:B------:R1:W-:Y:S01]  /*5500*/  STL [R1+0x428], R20 ;  /* 0x0004281401007387 */ /* 0x0003e20000100800 */
[----:B------:R-:W-:Y:S01]  /*5510*/  HFMA2 R12, -RZ, RZ, 0, 0 ;  /* 0x00000000ff0c7431 */ /* 0x000fe200000001ff */
[----:B-1----:R-:W-:-:S06]  /*5520*/  CS2R R20, SRZ ;  /* 0x0000000000147805 */ /* 0x002fcc000001ff00 */
[----:B---3--:R1:W3:Y:S01]  /*5530*/  @!P2 LDG.E.64 R20, desc[UR10][R14.64] ;  /* 0x0000000a0e14a981 */ /* 0x0082e2000c1e1b00 */
[----:B0-----:R-:W-:Y:S02]  /*5540*/  CS2R R36, SRZ ;  /* 0x0000000000247805 */ /* 0x001fe4000001ff00 */
[----:B------:R-:W-:Y:S02]  /*5550*/  @!P1 MOV R12, R17 ;  /* 0x00000011000c9202 */ /* 0x000fe40000000f00 */
[----:B------:R-:W-:Y:S02]  /*5560*/  @!P1 MOV R36, R10 ;  /* 0x0000000a00249202 */ /* 0x000fe40000000f00 */
[----:B------:R-:W-:Y:S02]  /*5570*/  @!P1 MOV R37, R11 ;  /* 0x0000000b00259202 */ /* 0x000fe40000000f00 */
[----:B-1----:R-:W-:Y:S02]  /*5580*/  CS2R R14, SRZ ;  /* 0x00000000000e7805 */ /* 0x002fe4000001ff00 */
[----:B------:R-:W-:Y:S01]  /*5590*/  LOP3.LUT P1, RZ, R0, 0x2, RZ, 0xc0, !PT ;  /* 0x0000000200ff7812 */ /* 0x000fe2000782c0ff */
[----:B------:R0:W-:Y:S04]  /*55a0*/  STL.64 [R1+0xb8], R16 ;  /* 0x0000b81001007387 */ /* 0x0001e80000100a00 */
[----:B------:R1:W-:Y:S01]  /*55b0*/  STL [R1+0x41c], R12 ;  /* 0x00041c0c01007387 */ /* 0x0003e20000100800 */
[----:B0-----:R-:W-:-:S02]  /*55c0*/  CS2R R16, SRZ ;  /* 0x0000000000107805 */ /* 0x001fc4000001ff00 */
[----:B-1----:R-:W-:-:S05]  /*55d0*/  CS2R R12, SRZ ;  /* 0x00000000000c7805 */ /* 0x002fca000001ff00 */
[----:B------:R0:W4:Y:S04]  /*55e0*/  @!P1 LDG.E.64 R16, desc[UR10][R18.64] ;  /* 0x0000000a12109981 */ /* 0x000128000c1e1b00 */
[----:B------:R1:W4:Y:S01]  /*55f0*/  @!P0 LDG.E.64 R12, desc[UR10][R22.64] ;  /* 0x0000000a160c8981 */ /* 0x000322000c1e1b00 */
[----:B0-----:R-:W-:-:S06]  /*5600*/  CS2R R18, SRZ ;  /* 0x0000000000127805 */ /* 0x001fcc000001ff00 */
[----:B------:R0:W4:Y:S04]  /*5610*/  @!P1 LDG.E.64 R18, desc[UR10][R44.64] ;  /* 0x0000000a2c129981 */ /* 0x000128000c1e1b00 */
[----:B--2---:R2:W4:Y:S01]  /*5620*/  @!P2 LDG.E.64 R14, desc[UR10][R24.64] ;  /* 0x0000000a180ea981 */ /* 0x004522000c1e1b00 */
[----:B-1----:R-:W-:Y:S01]  /*5630*/  HFMA2 R22, -RZ, RZ, 0, 0 ;  /* 0x00000000ff167431 */ /* 0x002fe200000001ff */
[----:B------:R-:W-:Y:S01]  /*5640*/  MOV R23, R39 ;  /* 0x0000002700177202 */ /* 0x000fe20000000f00 */
[----:B0-----:R-:W0:Y:S01]  /*5650*/  LDC.64 R44, c[0x0][0x3a8] ;  /* 0x0000ea00ff2c7b82 */ /* 0x001e220000000a00 */
[----:B--2---:R-:W-:Y:S01]  /*5660*/  MOV R24, R34 ;  /* 0x0000002200187202 */ /* 0x004fe20000000f00 */
[----:B------:R-:W-:Y:S01]  /*5670*/  HFMA2 R34, -RZ, RZ, 0, 0 ;  /* 0x00000000ff227431 */ /* 0x000fe200000001ff */
[----:B------:R-:W-:-:S02]  /*5680*/  MOV R25, R35 ;  /* 0x0000002300197202 */ /* 0x000fc40000000f00 */
[----:B------:R-:W-:Y:S02]  /*5690*/  MOV R35, R31 ;  /* 0x0000001f00237202 */ /* 0x000fe40000000f00 */
[----:B------:R-:W-:Y:S02]  /*56a0*/  MOV R31, R41 ;  /* 0x00000029001f7202 */ /* 0x000fe40000000f00 */
[----:B---3--:R-:W-:-:S05]  /*56b0*/  @!P2 MOV R34, R20 ;  /* 0x000000140022a202 */ /* 0x008fca0000000f00 */
[----:B------:R1:W-:Y:S02]  /*56c0*/  STL [R1+0x42c], R34 ;  /* 0x00042c2201007387 */ /* 0x0003e40000100800 */
[----:B-1----:R-:W-:Y:S02]  /*56d0*/  MOV R34, R30 ;  /* 0x0000001e00227202 */ /* 0x002fe40000000f00 */
[----:B------:R-:W-:Y:S02]  /*56e0*/  MOV R30, R40 ;  /* 0x00000028001e7202 */ /* 0x000fe40000000f00 */
[----:B------:R-:W-:Y:S02]  /*56f0*/  CS2R R40, SRZ ;  /* 0x0000000000287805 */ /* 0x000fe4000001ff00 */
[----:B------:R-:W-:Y:S01]  /*5700*/  @!P0 MOV R22, R2 ;  /* 0x0000000200168202 */ /* 0x000fe20000000f00 */
[----:B------:R-:W-:Y:S04]  /*5710*/  STL.64 [R1+0x1b8], R10 ;  /* 0x0001b80a01007387 */ /* 0x000fe80000100a00 */
[----:B------:R1:W-:Y:S04]  /*5720*/  STL [R1+0x420], R22 ;  /* 0x0004201601007387 */ /* 0x0003e80000100800 */
[----:B------:R2:W-:Y:S01]  /*5730*/  STL [R1+0x3f8], R43 ;  /* 0x0003f82b01007387 */ /* 0x0005e20000100800 */
[----:B-1----:R-:W-:-:S02]  /*5740*/  MOV R22, R38 ;  /* 0x0000002600167202 */ /* 0x002fc40000000f00 */
[----:B------:R-:W-:Y:S02]  /*5750*/  CS2R R38, SRZ ;  /* 0x0000000000267805 */ /* 0x000fe4000001ff00 */
[----:B------:R-:W-:Y:S02]  /*5760*/  CS2R R10, SRZ ;  /* 0x00000000000a7805 */ /* 0x000fe4000001ff00 */
[----:B----4-:R-:W-:Y:S02]  /*5770*/  @!P0 MOV R38, R12 ;  /* 0x0000000c00268202 */ /* 0x010fe40000000f00 */
[----:B------:R-:W-:Y:S02]  /*5780*/  @!P0 MOV R39, R13 ;  /* 0x0000000d00278202 */ /* 0x000fe40000000f00 */
[----:B------:R-:W-:Y:S01]  /*5790*/  LOP3.LUT P0, RZ, R0, 0x1, RZ, 0xc0, !PT ;  /* 0x0000000100ff7812 */ /* 0x000fe2000780c0ff */
[----:B--2---:R-:W-:Y:S01]  /*57a0*/  HFMA2 R43, -RZ, RZ, 0, 0 ;  /* 0x00000000ff2b7431 */ /* 0x004fe200000001ff */
[----:B------:R-:W-:-:S02]  /*57b0*/  @!P1 MOV R11, R17 ;  /* 0x00000011000b9202 */ /* 0x000fc40000000f00 */
[----:B------:R-:W-:-:S03]  /*57c0*/  @!P1 MOV R10, R19 ;  /* 0x00000013000a9202 */ /* 0x000fc60000000f00 */
[----:B------:R-:W-:Y:S01]  /*57d0*/  STL [R1+0x458], R11 ;  /* 0x0004580b01007387 */ /* 0x000fe20000100800 */
[----:B------:R-:W-:-:S03]  /*57e0*/  @!P2 MOV R43, R21 ;  /* 0x00000015002ba202 */ /* 0x000fc60000000f00 */
[----:B------:R1:W-:Y:S04]  /*57f0*/  STL [R1+0x2e8], R10 ;  /* 0x0002e80a01007387 */ /* 0x0003e80000100800 */
[----:B------:R2:W-:Y:S01]  /*5800*/  STL.64 [R1+0xc8], R20 ;  /* 0x0000c81401007387 */ /* 0x0005e20000100a00 */
[----:B-1----:R-:W-:-:S03]  /*5810*/  CS2R R10, SRZ ;  /* 0x00000000000a7805 */ /* 0x002fc6000001ff00 */
[----:B------:R1:W-:Y:S01]  /*5820*/  STL.64 [R1+0x1c0], R12 ;  /* 0x0001c00c01007387 */ /* 0x0003e20000100a00 */
[----:B--2---:R-:W-:-:S03]  /*5830*/  CS2R R20, SRZ ;  /* 0x0000000000147805 */ /* 0x004fc6000001ff00 */
[----:B------:R-:W2:Y:S04]  /*5840*/  @!P0 LDG.E.64 R10, desc[UR10][R28.64] ;  /* 0x0000000a1c0a8981 */ /* 0x000ea8000c1e1b00 */
[----:B------:R3:W4:Y:S01]  /*5850*/  @!P3 LDG.E.64 R20, desc[UR10][R30.64] ;  /* 0x0000000a1e14b981 */ /* 0x000722000c1e1b00 */
[----:B-1----:R-:W-:-:S03]  /*5860*/  CS2R R12, SRZ ;  /* 0x00000000000c7805 */ /* 0x002fc6000001ff00 */
[----:B------:R-:W2:Y:S01]  /*5870*/  LDL.LU.64 R28, [R1+0x280] ;  /* 0x00028000011c7983 */ /* 0x000ea20000300a00 */
[----:B---3--:R-:W-:-:S03]  /*5880*/  MOV R30, UR6 ;  /* 0x00000006001e7c02 */ /* 0x008fc60008000f00 */
[----:B------:R1:W-:Y:S01]  /*5890*/  STL.64 [R1+0xc0], R2 ;  /* 0x0000c00201007387 */ /* 0x0003e20000100a00 */
[----:B------:R-:W-:Y:S01]  /*58a0*/  MOV R31, UR7 ;  /* 0x00000007001f7c02 */ /* 0x000fe20008000f00 */
[----:B------:R-:W3:Y:S05]  /*58b0*/  LDCU.U8 UR6, c[0x0][0x414] ;  /* 0x00008280ff0677ac */ /* 0x000eea0008000000 */
[----:B------:R-:W3:Y:S01]  /*58c0*/  LDG.E.64 R30, desc[UR10][R30.64] ;  /* 0x0000000a1e1e7981 */ /* 0x000ee2000c1e1b00 */
[----:B-1----:R-:W-:-:S03]  /*58d0*/  CS2R R2, SRZ ;  /* 0x0000000000027805 */ /* 0x002fc6000001ff00 */
[----:B------:R1:W-:Y:S04]  /*58e0*/  STL [R1+0x440], R43 ;  /* 0x0004402b01007387 */ /* 0x0003e80000100800 */
[----:B------:R-:W4:Y:S04]  /*58f0*/  @!P0 LDG.E.64 R2, desc[UR10][R22.64] ;  /* 0x0000000a16028981 */ /* 0x000f28000c1e1b00 */
[----:B-1----:R-:W4:Y:S04]  /*5900*/  LDL.LU R43, [R1+0x4c4] ;  /* 0x0004c400012b7983 */ /* 0x002f280000300800 */
[----:B------:R1:W-:Y:S04]  /*5910*/  STL [R1+0x21c], R8 ;  /* 0x00021c0801007387 */ /* 0x0003e80000100800 */
[----:B------:R0:W-:Y:S04]  /*5920*/  STL [R1+0x218], R9 ;  /* 0x0002180901007387 */ /* 0x0001e80000100800 */
[----:B-1----:R-:W4:Y:S04]  /*5930*/  LDL.LU R8, [R1+0x4d0] ;  /* 0x0004d00001087983 */ /* 0x002f280000300800 */
[----:B0-----:R-:W4:Y:S01]  /*5940*/  LDL.LU R9, [R1+0x4cc] ;  /* 0x0004cc0001097983 */ /* 0x001f220000300800 */
[----:B------:R-:W-:-:S05]  /*5950*/  @!P2 MOV R41, R15 ;  /* 0x0000000f0029a202 */ /* 0x000fca0000000f00 */
[----:B------:R0:W-:Y:S02]  /*5960*/  STL [R1+0x308], R41 ;  /* 0x0003082901007387 */ /* 0x0001e40000100800 */
[----:B0-----:R-:W-:Y:S01]  /*5970*/  HFMA2 R41, -RZ, RZ, 0, 0 ;  /* 0x00000000ff297431 */ /* 0x001fe200000001ff */
[----:B------:R-:W-:-:S05]  /*5980*/  @!P1 MOV R41, R16 ;  /* 0x0000001000299202 */ /* 0x000fca0000000f00 */
[----:B------:R0:W-:Y:S02]  /*5990*/  STL [R1+0x44c], R41 ;  /* 0x00044c2901007387 */ /* 0x0001e40000100800 */
[----:B0-----:R-:W-:Y:S01]  /*59a0*/  HFMA2 R41, -RZ, RZ, 0, 0 ;  /* 0x00000000ff297431 */ /* 0x001fe200000001ff */
[----:B------:R-:W-:Y:S02]  /*59b0*/  @!P1 MOV R41, R18 ;  /* 0x0000001200299202 */ /* 0x000fe40000000f00 */
[----:B------:R-:W-:Y:S01]  /*59c0*/  LOP3.LUT P1, RZ, R0, 0x4000000, RZ, 0xc0, !PT ;  /* 0x0400000000ff7812 */ /* 0x000fe2000782c0ff */
[----:B------:R0:W-:Y:S01]  /*59d0*/  STL.64 [R1+0x1c8], R14 ;  /* 0x0001c80e01007387 */ /* 0x0001e20000100a00 */
[----:B------:R-:W-:-:S11]  /*59e0*/  @!P2 MOV R40, R14 ;  /* 0x0000000e0028a202 */ /* 0x000fd60000000f00 */
[----:B------:R-:W4:Y:S01]  /*59f0*/  @!P1 LDG.E.64 R12, desc[UR10][R6.64] ;  /* 0x0000000a060c9981 */ /* 0x000f22000c1e1b00 */
[----:B0-----:R-:W-:-:S06]  /*5a00*/  CS2R R14, SRZ ;  /* 0x00000000000e7805 */ /* 0x001fcc000001ff00 */
[----:B------:R-:W4:Y:S04]  /*5a10*/  @!P1 LDG.E.64 R14, desc[UR10][R32.64] ;  /* 0x0000000a200e9981 */ /* 0x000f28000c1e1b00 */
[----:B------:R-:W4:Y:S04]  /*5a20*/  LDL.LU.64 R6, [R1+0x230] ;  /* 0x0002300001067983 */ /* 0x000f280000300a00 */
[----:B------:R-:W4:Y:S01]  /*5a30*/  LDL.LU.64 R32, [R1+0x278] ;  /* 0x0002780001207983 */ /* 0x000f220000300a00 */
[----:B------:R-:W-:-:S03]  /*5a40*/  LOP3.LUT P2, RZ, R0, 0x8000000, RZ, 0xc0, !PT ;  /* 0x0800000000ff7812 */ /* 0x000fc6000784c0ff */
[----:B------:R0:W-:Y:S02]  /*5a50*/  STL.64 [R1+0xd0], R16 ;  /* 0x0000d01001007387 */ /* 0x0001e40000100a00 */
[----:B0-----:R-:W-:-:S08]  /*5a60*/  CS2R R16, SRZ ;  /* 0x0000000000107805 */ /* 0x001fd0000001ff00 */
[----:B------:R0:W4:Y:S02]  /*5a70*/  @!P2 LDG.E.64 R16, desc[UR10][R24.64] ;  /* 0x0000000a1810a981 */ /* 0x000124000c1e1b00 */
[----:B0-----:R-:W-:-:S06]  /*5a80*/  CS2R R24, SRZ ;  /* 0x0000000000187805 */ /* 0x001fcc000001ff00 */
[----:B------:R0:W4:Y:S02]  /*5a90*/  @!P4 LDG.E.64 R24, desc[UR10][R4.64] ;  /* 0x0000000a0418c981 */ /* 0x000124000c1e1b00 */
[----:B0-----:R-:W0:Y:S01]  /*5aa0*/  S2R R5, SR_TID.X ;  /* 0x0000000000057919 */ /* 0x001e220000002100 */
[----:B------:R-:W-:-:S06]  /*5ab0*/  CS2R R22, SRZ ;  /* 0x0000000000167805 */ /* 0x000fcc000001ff00 */
[----:B------:R1:W4:Y:S02]  /*5ac0*/  @!P3 LDG.E.64 R22, desc[UR10][R26.64] ;  /* 0x0000000a1a16b981 */ /* 0x000324000c1e1b00 */
[----:B-1----:R-:W-:-:S06]  /*5ad0*/  CS2R R26, SRZ ;  /* 0x00000000001a7805 */ /* 0x002fcc000001ff00 */
[----:B--2---:R1:W2:Y:S01]  /*5ae0*/  @!P4 LDG.E.64 R26, desc[UR10][R28.64] ;  /* 0x0000000a1c1ac981 */ /* 0x0042a2000c1e1b00 */
[----:B---3--:R-:W-:Y:S02]  /*5af0*/  MOV R4, R31 ;  /* 0x0000001f00047202 */ /* 0x008fe40000000f00 */
[----:B-1----:R-:W-:Y:S02]  /*5b00*/  CS2R R28, SRZ ;  /* 0x00000000001c7805 */ /* 0x002fe4000001ff00 */
[----:B0-----:R-:W-:-:S05]  /*5b10*/  LOP3.LUT R0, R5, 0xffff, RZ, 0xc0, !PT ;  /* 0x0000ffff05007812 */ /* 0x001fca00078ec0ff */
[----:B------:R-:W-:-:S05]  /*5b20*/  IMAD R0, R0, 0x667, RZ ;  /* 0x0000066700007824 */ /* 0x000fca00078e02ff */
[----:B------:R-:W-:-:S04]  /*5b30*/  SHF.R.U32.HI R0, RZ, 0x10, R0 ;  /* 0x00000010ff007819 */ /* 0x000fc80000011600 */
[----:B------:R-:W-:-:S05]  /*5b40*/  PRMT R0, R0, 0x9910, RZ ;  /* 0x0000991000007816 */ /* 0x000fca00000000ff */
[----:B------:R-:W-:-:S05]  /*5b50*/  IMAD R0, R0, 0x28, RZ ;  /* 0x0000002800007824 */ /* 0x000fca00078e02ff */
[----:B------:R-:W-:-:S04]  /*5b60*/  IADD3 R0, PT, PT, RZ, -R0, RZ ;  /* 0x80000000ff007210 */ /* 0x000fc80007ffe0ff */
[----:B------:R-:W-:Y:S01]  /*5b70*/  PRMT R0, R0, 0x7710, RZ ;  /* 0x0000771000007816 */ /* 0x000fe200000000ff */
[----:B------:R0:W-:Y:S03]  /*5b80*/  STL.64 [R1+0x1d0], R18 ;  /* 0x0001d01201007387 */ /* 0x0001e60000100a00 */
[----:B------:R-:W-:Y:S02]  /*5b90*/  IADD3 R0, PT, PT, R0, R5, RZ ;  /* 0x0000000500007210 */ /* 0x000fe40007ffe0ff */
[----:B0-----:R-:W-:Y:S02]  /*5ba0*/  CS2R R18, SRZ ;  /* 0x0000000000127805 */ /* 0x001fe4000001ff00 */
[----:B------:R-:W-:-:S04]  /*5bb0*/  SHF.L.U32 R0, R0, 0x1, RZ ;  /* 0x0000000100007819 */ /* 0x000fc800000006ff */
[----:B------:R0:W3:Y:S02]  /*5bc0*/  @!P2 LDG.E.64 R18, desc[UR10][R34.64] ;  /* 0x0000000a2212a981 */ /* 0x0000e4000c1e1b00 */
[----:B0-----:R-:W-:-:S06]  /*5bd0*/  CS2R R34, SRZ ;  /* 0x0000000000227805 */ /* 0x001fcc000001ff00 */
[----:B----4-:R0:W4:Y:S02]  /*5be0*/  @!P6 LDG.E.64 R34, desc[UR10][R8.64] ;  /* 0x0000000a0822e981 */ /* 0x010124000c1e1b00 */
[----:B0-----:R-:W-:Y:S02]  /*5bf0*/  LOP3.LUT R9, R0, 0xffff, RZ, 0xc0, !PT ;  /* 0x0000ffff00097812 */ /* 0x001fe400078ec0ff */
[----:B------:R-:W-:Y:S01]  /*5c00*/  STL.64 [R1+0x1d8], R10 ;  /* 0x0001d80a01007387 */ /* 0x000fe20000100a00 */
[----:B------:R-:W-:-:S03]  /*5c10*/  MOV R0, UR13 ;  /* 0x0000000d00007c02 */ /* 0x000fc60008000f00 */
[----:B------:R-:W-:Y:S02]  /*5c20*/  STL.64 [R1+0xd8], R2 ;  /* 0x0000d80201007387 */ /* 0x000fe40000100a00 */
[----:B------:R-:W-:Y:S02]  /*5c30*/  IMAD R0, R0, 0x50, R9 ;  /* 0x0000005000007824 */ /* 0x000fe400078e0209 */
[----:B------:R-:W-:Y:S04]  /*5c40*/  STL [R1+0x4a0], R9 ;  /* 0x0004a00901007387 */ /* 0x000fe80000100800 */
[----:B------:R0:W3:Y:S04]  /*5c50*/  @!P5 LDG.E.64 R28, desc[UR10][R6.64] ;  /* 0x0000000a061cd981 */ /* 0x0000e8000c1e1b00 */
[----:B------:R-:W-:Y:S04]  /*5c60*/  STL.64 [R1+0xe0], R12 ;  /* 0x0000e00c01007387 */ /* 0x000fe80000100a00 */
[----:B------:R-:W-:Y:S01]  /*5c70*/  STL.64 [R1+0x1e0], R14 ;  /* 0x0001e00e01007387 */ /* 0x000fe20000100a00 */
[----:B0-----:R-:W-:-:S02]  /*5c80*/  MOV R6, R30 ;  /* 0x0000001e00067202 */ /* 0x001fc40000000f00 */
[----:B------:R-:W-:Y:S01]  /*5c90*/  CS2R R30, SRZ ;  /* 0x00000000001e7805 */ /* 0x000fe2000001ff00 */
[----:B------:R-:W-:Y:S01]  /*5ca0*/  HFMA2 R7, -RZ, RZ, 0, 0 ;  /* 0x00000000ff077431 */ /* 0x000fe200000001ff */
[----:B------:R-:W5:Y:S04]  /*5cb0*/  LDL.LU R8, [R1+0x4c0] ;  /* 0x0004c00001087983 */ /* 0x000f680000300800 */
[----:B------:R0:W3:Y:S01]  /*5cc0*/  @!P5 LDG.E.64 R30, desc[UR10][R32.64] ;  /* 0x0000000a201ed981 */ /* 0x0000e2000c1e1b00 */
[----:B------:R-:W-:Y:S02]  /*5cd0*/  @!P0 MOV R7, R2 ;  /* 0x0000000200078202 */ /* 0x000fe40000000f00 */
[----:B0-----:R-:W-:-:S03]  /*5ce0*/  CS2R R32, SRZ ;  /* 0x0000000000207805 */ /* 0x001fc6000001ff00 */
[----:B------:R0:W-:Y:S04]  /*5cf0*/  STL [R1+0x278], R7 ;  /* 0x0002780701007387 */ /* 0x0001e80000100800 */
[----:B------:R1:W3:Y:S01]  /*5d00*/  @!P6 LDG.E.64 R32, desc[UR10][R42.64] ;  /* 0x0000000a2a20e981 */ /* 0x0002e2000c1e1b00 */
[----:B0-----:R-:W-:Y:S02]  /*5d10*/  HFMA2 R7, -RZ, RZ, 0, 0 ;  /* 0x00000000ff077431 */ /* 0x001fe400000001ff */
[----:B-1----:R-:W-:Y:S01]  /*5d20*/  HFMA2 R43, -RZ, RZ, 0, 0 ;  /* 0x00000000ff2b7431 */ /* 0x002fe200000001ff */
[----:B------:R-:W-:Y:S02]  /*5d30*/  MOV R42, RZ ;  /* 0x000000ff002a7202 */ /* 0x000fe40000000f00 */
[----:B------:R-:W-:-:S02]  /*5d40*/  @!P0 MOV R7, R3 ;  /* 0x0000000300078202 */ /* 0x000fc40000000f00 */
[----:B------:R-:W-:Y:S02]  /*5d50*/  @!P0 MOV R42, R10 ;  /* 0x0000000a002a8202 */ /* 0x000fe40000000f00 */
[----:B------:R-:W-:Y:S02]  /*5d60*/  @!P0 MOV R43, R11 ;  /* 0x0000000b002b8202 */ /* 0x000fe40000000f00 */
[----:B------:R-:W-:Y:S01]  /*5d70*/  ISETP.NE.AND P0, PT, RZ, UR6, PT ;  /* 0x00000006ff007c0c */ /* 0x000fe2000bf05270 */
[----:B------:R0:W-:Y:S01]  /*5d80*/  STL [R1+0x298], R7 ;  /* 0x0002980701007387 */ /* 0x0001e20000100800 */
[----:B------:R-:W-:-:S11]  /*5d90*/  MOV R5, R6 ;  /* 0x0000000600057202 */ /* 0x000fd60000000f00 */
[----:B0-----:R-:W0:Y:S02]  /*5da0*/  @P0 LDC.64 R6, c[0x0][0x3b0] ;  /* 0x0000ec00ff060b82 */ /* 0x001e240000000a00 */
[----:B0-----:R-:W-:-:S05]  /*5db0*/  @P0 IMAD.WIDE R6, R0, 0x2, R6 ;  /* 0x0000000200060825 */ /* 0x001fca00078e0206 */
[----:B------:R-:W3:Y:S04]  /*5dc0*/  @P0 LDG.E.U16 R9, desc[UR10][R6.64] ;  /* 0x0000000a06090981 */ /* 0x000ee8000c1e1500 */
[----:B------:R-:W3:Y:S01]  /*5dd0*/  @P0 LDG.E.U16 R7, desc[UR10][R6.64+0x2] ;  /* 0x0000020a06070981 */ /* 0x000ee2000c1e1500 */
[----:B------:R-:W-:-:S05]  /*5de0*/  IMAD.WIDE R44, R0, 0x2, R44 ;  /* 0x00000002002c7825 */ /* 0x000fca00078e022c */
[----:B------:R-:W3:Y:S01]  /*5df0*/  LDG.E.U16 R6, desc[UR10][R44.64] ;  /* 0x0000000a2c067981 */ /* 0x000ee2000c1e1500 */
[----:B------:R-:W-:Y:S02]  /*5e00*/  MOV R0, R5 ;  /* 0x0000000500007202 */ /* 0x000fe40000000f00 */
[----:B------:R-:W-:Y:S01]  /*5e10*/  MOV R11, R4 ;  /* 0x00000004000b7202 */ /* 0x000fe20000000f00 */
[----:B------:R-:W3:Y:S01]  /*5e20*/  LDG.E.U16 R5, desc[UR10][R44.64+0x2] ;  /* 0x0000020a2c057981 */ /* 0x000ee2000c1e1500 */
[----:B------:R-:W-:Y:S01]  /*5e30*/  R2UR UR28, R0 ;  /* 0x00000000001c72ca */ /* 0x000fe200000e0000 */
[----:B------:R-:W-:Y:S02]  /*5e40*/  HFMA2 R0, -RZ, RZ, 0, 0 ;  /* 0x00000000ff007431 */ /* 0x000fe400000001ff */
[----:B------:R-:W-:Y:S01]  /*5e50*/  HFMA2 R4, -RZ, RZ, 0, 0 ;  /* 0x00000000ff047431 */ /* 0x000fe200000001ff */
[----:B------:R-:W-:Y:S01]  /*5e60*/  @!P3 MOV R0, R22 ;  /* 0x000000160000b202 */ /* 0x000fe20000000f00 */
[----:B------:R-:W-:Y:S04]  /*5e70*/  STL.64 [R1+0xf8], R24 ;  /* 0x0000f81801007387 */ /* 0x000fe80000100a00 */
[----:B------:R0:W-:Y:S01]  /*5e80*/  STL [R1+0x290], R0 ;  /* 0x0002900001007387 */ /* 0x0001e20000100800 */
[----:B------:R-:W-:-:S03]  /*5e90*/  @!P1 MOV R4, R12 ;  /* 0x0000000c00049202 */ /* 0x000fc60000000f00 */
[----:B--2---:R-:W-:Y:S04]  /*5ea0*/  STL.64 [R1+0x1f8], R26 ;  /* 0x0001f81a01007387 */ /* 0x004fe80000100a00 */
[----:B------:R1:W5:Y:S01]  /*5eb0*/  LDL.LU.64 R44, [R1+0x4b8] ;  /* 0x0004b800012c7983 */ /* 0x0003620000300a00 */
[----:B0-----:R-:W-:Y:S01]  /*5ec0*/  HFMA2 R0, -RZ, RZ, 0, 0 ;  /* 0x00000000ff007431 */ /* 0x001fe200000001ff */
[----:B------:R-:W-:-:S05]  /*5ed0*/  @!P3 MOV R0, R23 ;  /* 0x000000170000b202 */ /* 0x000fca0000000f00 */
[----:B------:R0:W-:Y:S02]  /*5ee0*/  STL [R1+0x2a8], R0 ;  /* 0x0002a80001007387 */ /* 0x0001e40000100800 */
[----:B0-----:R-:W-:Y:S01]  /*5ef0*/  HFMA2 R0, -RZ, RZ, 0, 0 ;  /* 0x00000000ff007431 */ /* 0x001fe200000001ff */
[----:B------:R-:W-:-:S05]  /*5f00*/  @!P4 MOV R0, R24 ;  /* 0x000000180000c202 */ /* 0x000fca0000000f00 */
[----:B------:R0:W-:Y:S02]  /*5f10*/  STL [R1+0x470], R0 ;  /* 0x0004700001007387 */ /* 0x0001e40000100800 */
[----:B0-----:R-:W-:Y:S02]  /*5f20*/  MOV R0, UR28 ;  /* 0x0000001c00007c02 */ /* 0x001fe40008000f00 */
[----:B------:R0:W-:Y:S04]  /*5f30*/  STL [R1+0x27c], R4 ;  /* 0x00027c0401007387 */ /* 0x0001e80000100800 */
[----:B----4-:R-:W-:Y:S04]  /*5f40*/  STL.64 [R1+0x208], R34 ;  /* 0x0002082201007387 */ /* 0x010fe80000100a00 */
[----:B0-----:R1:W5:Y:S01]  /*5f50*/  LDL.LU R4, [R1+0x4a8] ;  /* 0x0004a80001047983 */ /* 0x0013620000300800 */
[----:B---3--:R-:W-:-:S03]  /*5f60*/  MOV R10, R7 ;  /* 0x00000007000a7202 */ /* 0x008fc60000000f00 */
[----:B------:R-:W-:Y:S01]  /*5f70*/  STL.64 [R1+0x100], R28 ;  /* 0x0001001c01007387 */ /* 0x000fe20000100a00 */
[----:B------:R-:W-:Y:S01]  /*5f80*/  MOV R12, R10 ;  /* 0x0000000a000c7202 */ /* 0x000fe20000000f00 */
[----:B------:R-:W-:Y:S01]  /*5f90*/  HFMA2 R10, -RZ, RZ, 0, 0 ;  /* 0x00000000ff0a7431 */ /* 0x000fe200000001ff */
[----:B------:R-:W-:Y:S01]  /*5fa0*/  MOV R2, R9 ;  /* 0x0000000900027202 */ /* 0x000fe20000000f00 */
[----:B------:R-:W-:Y:S01]  /*5fb0*/  STL.64 [R1+0x200], R30 ;  /* 0x0002001e01007387 */ /* 0x000fe20000100a00 */
[----:B------:R-:W-:-:S03]  /*5fc0*/  @!P1 MOV R10, R13 ;  /* 0x0000000d000a9202 */ /* 0x000fc60000000f00 */
[----:B------:R-:W-:Y:S04]  /*5fd0*/  STL.64 [R1+0x108], R32 ;  /* 0x0001082001007387 */ /* 0x000fe80000100a00 */
[----:B------:R0:W-:Y:S01]  /*5fe0*/  STL [R1+0x434], R10 ;  /* 0x0004340a01007387 */ /* 0x0001e20000100800 */
[----:B------:R-:W-:-:S03]  /*5ff0*/  MOV R3, R6 ;  /* 0x0000000600037202 */ /* 0x000fc60000000f00 */
[----:B------:R1:W5:Y:S04]  /*6000*/  LDL.LU R9, [R1+0x4b4] ;  /* 0x0004b40001097983 */ /* 0x0003680000300800 */
[----:B------:R1:W5:Y:S01]  /*6010*/  LDL.LU R6, [R1+0x4b0] ;  /* 0x0004b00001067983 */ /* 0x0003620000300800 */
[----:B0-----:R-:W-:-:S03]  /*6020*/  HFMA2 R10, -RZ, RZ, 0, 0 ;  /* 0x00000000ff0a7431 */ /* 0x001fc600000001ff */
[----:B------:R1:W5:Y:S01]  /*6030*/  LDL.LU R7, [R1+0x4ac] ;  /* 0x0004ac0001077983 */ /* 0x0003620000300800 */
[----:B------:R-:W-:Y:S02]  /*6040*/  @!P1 MOV R10, R14 ;  /* 0x0000000e000a9202 */ /* 0x000fe40000000f00 */
[----:B------:R-:W-:-:S05]  /*6050*/  MOV R14, R11 ;  /* 0x0000000b000e7202 */ /* 0x000fca0000000f00 */
[----:B------:R-:W-:Y:S01]  /*6060*/  FFMA.FTZ R0, -R0, UR28, R14 ;  /* 0x0000001c00007c23 */ /* 0x000fe2000801010e */
[----:B------:R-:W-:Y:S01]  /*6070*/  HFMA2 R14, -RZ, RZ, 0, 0 ;  /* 0x00000000ff0e7431 */ /* 0x000fe200000001ff */
[----:B------:R-:W-:Y:S02]  /*6080*/  @!P4 MOV R14, R25 ;  /* 0x00000019000ec202 */ /* 0x000fe40000000f00 */
[----:B------:R1:W5:Y:S04]  /*6090*/  LDL R25, [R1+0x440] ;  /* 0x0004400001197983 */ /* 0x0003680000100800 */
[----:B------:R0:W-:Y:S02]  /*60a0*/  STL [R1+0x474], R14 ;  /* 0x0004740e01007387 */ /* 0x0001e40000100800 */
[----:B0-----:R-:W-:Y:S01]  /*60b0*/  HFMA2 R14, -RZ, RZ, 0, 0 ;  /* 0x00000000ff0e7431 */ /* 0x001fe200000001ff */
[----:B------:R-:W-:-:S02]  /*60c0*/  @!P4 MOV R14, R26 ;  /* 0x0000001a000ec202 */ /* 0x000fc40000000f00 */
[----:B------:R1:W5:Y:S04]  /*60d0*/  LDL R26, [R1+0x42c] ;  /* 0x00042c00011a7983 */ /* 0x0003680000100800 */
[----:B------:R0:W-:Y:S02]  /*60e0*/  STL [R1+0x2ac], R14 ;  /* 0x0002ac0e01007387 */ /* 0x0001e40000100800 */
[----:B0-----:R-:W-:Y:S01]  /*60f0*/  HFMA2 R14, -RZ, RZ, 0, 0 ;  /* 0x00000000ff0e7431 */ /* 0x001fe200000001ff */
        /* <DEDUP_REMOVED lines=33> */
[----:B------:R1:W5:Y:S01]  /*6310*/  LDL R35, [R1+0x2a8] ;  /* 0x0002a80001237983 */ /* 0x0003620000100800 */
[----:B------:R-:W-:Y:S01]  /*6320*/  HFMA2 R11, -RZ, RZ, 0, 0 ;  /* 0x00000000ff0b7431 */ /* 0x000fe200000001ff */
[----:B------:R-:W-:-:S02]  /*6330*/  @!P1 MOV R11, R15 ;  /* 0x0000000f000b9202 */ /* 0x000fc40000000f00 */
[----:B------:R-:W-:Y:S01]  /*6340*/  FSETP.GTU.FTZ.AND P1, PT, R0, RZ, PT ;  /* 0x000000ff0000720b */ /* 0x000fe20003f3c000 */
[----:B------:R-:W-:-:S12]  /*6350*/  HFMA2 R15, -RZ, RZ, 0, 0 ;  /* 0x00000000ff0f7431 */ /* 0x000fd800000001ff */
[----:B------:R-:W-:Y:S01]  /*6360*/  VOTEU.ANY UP0, P1 ;  /* 0x0000000000ff7886 */ /* 0x000fe20000800100 */
[----:B------:R-:W-:-:S04]  /*6370*/  @!P2 MOV R15, R19 ;  /* 0x00000013000fa202 */ /* 0x000fc80000000f00 */
[----:B------:R-:W0:Y:S01]  /*6380*/  @UP0 LDCU UR5, c[0x0][0x3c0] ;  /* 0x00007800ff0507ac */ /* 0x000e220008000800 */
[----:B------:R-:W-:Y:S01]  /*6390*/  PLOP3.LUT P1, PT, PT, PT, UP0, 0x80, 0x8 ;  /* 0x000000000008781c */ /* 0x000fe20003f2f008 */
[----:B------:R2:W-:Y:S02]  /*63a0*/  STL [R1+0x284], R15 ;  /* 0x0002840f01007387 */ /* 0x0005e40000100800 */
[----:B--2---:R-:W-:Y:S01]  /*63b0*/  HFMA2 R15, -RZ, RZ, 0, 0 ;  /* 0x00000000ff0f7431 */ /* 0x004fe200000001ff */
[----:B------:R-:W-:-:S09]  /*63c0*/  @!P3 MOV R15, R20 ;  /* 0x00000014000fb202 */ /* 0x000fd20000000f00 */
[----:B0-----:R-:W-:Y:S01]  /*63d0*/  @P1 FADD.FTZ R0, R0, UR5 ;  /* 0x0000000500001e21 */ /* 0x001fe20008010000 */
[----:B------:R-:W-:Y:S01]  /*63e0*/  HFMA2 R13, -RZ, RZ, 0, 0 ;  /* 0x00000000ff0d7431 */ /* 0x000fe200000001ff */
[----:B------:R0:W-:Y:S04]  /*63f0*/  STL [R1+0x460], R15 ;  /* 0x0004600f01007387 */ /* 0x0001e80000100800 */
[----:B------:R-:W2:Y:S01]  /*6400*/  @P1 MUFU.RSQ R0, R0 ;  /* 0x0000000000001308 */ /* 0x000ea20000001400 */
[----:B------:R-:W-:Y:S01]  /*6410*/  @!P2 MOV R13, R16 ;  /* 0x00000010000da202 */ /* 0x000fe20000000f00 */
[----:B0-----:R-:W-:Y:S01]  /*6420*/  HFMA2 R15, -RZ, RZ, 0, 0 ;  /* 0x00000000ff0f7431 */ /* 0x001fe200000001ff */
[----:B------:R-:W-:Y:S01]  /*6430*/  STL.64 [R1+0xe8], R16 ;  /* 0x0000e81001007387 */ /* 0x000fe20000100a00 */
[----:B------:R-:W-:-:S03]  /*6440*/  @!P3 MOV R15, R21 ;  /* 0x00000015000fb202 */ /* 0x000fc60000000f00 */
[----:B------:R0:W-:Y:S04]  /*6450*/  STL [R1+0x444], R13 ;  /* 0x0004440d01007387 */ /* 0x0001e80000100800 */
[----:B------:R-:W-:Y:S04]  /*6460*/  STL.64 [R1+0x1e8], R18 ;  /* 0x0001e81201007387 */ /* 0x000fe80000100a00 */
[----:B------:R-:W-:Y:S01]  /*6470*/  STL.64 [R1+0xf0], R20 ;  /* 0x0000f01401007387 */ /* 0x000fe20000100a00 */
[----:B0-----:R-:W-:-:S03]  /*6480*/  HFMA2 R13, -RZ, RZ, 0, 0 ;  /* 0x00000000ff0d7431 */ /* 0x001fc600000001ff */
[----:B------:R-:W-:Y:S04]  /*6490*/  STL [R1+0x46c], R15 ;  /* 0x00046c0f01007387 */ /* 0x000fe80000100800 */
[----:B------:R-:W-:Y:S04]  /*64a0*/  STL.64 [R1+0x1f0], R22 ;  /* 0x0001f01601007387 */ /* 0x000fe80000100a00 */
[----:B------:R-:W-:Y:S01]  /*64b0*/  STL [R1+0x2f8], R14 ;  /* 0x0002f80e01007387 */ /* 0x000fe20000100800 */
[----:B------:R-:W-:Y:S01]  /*64c0*/  @!P2 MOV R13, R17 ;  /* 0x00000011000da202 */ /* 0x000fe20000000f00 */
[----:B------:R-:W-:Y:S01]  /*64d0*/  UISETP.NE.AND UP1, UPT, UR6, URZ, UPT ;  /* 0x000000ff0600728c */ /* 0x000fe2000bf25270 */
[----:B--2---:R-:W-:Y:S01]  /*64e0*/  @P1 R2UR UR5, R0 ;  /* 0x00000000000512ca */ /* 0x004fe200000e0000 */
[----:B------:R-:W-:-:S02]  /*64f0*/  HFMA2 R0, -RZ, RZ, 0, 0 ;  /* 0x00000000ff007431 */ /* 0x000fc400000001ff */
[----:B------:R0:W-:Y:S01]  /*6500*/  STL [R1+0x454], R13 ;  /* 0x0004540d01007387 */ /* 0x0001e20000100800 */
[----:B------:R-:W-:Y:S02]  /*6510*/  SHF.L.U32 R3, R3, 0x10, RZ ;  /* 0x0000001003037819 */ /* 0x000fe400000006ff */
[----:B------:R-:W-:Y:S02]  /*6520*/  @P0 SHF.L.U32 R0, R2, 0x10, RZ ;  /* 0x0000001002000819 */ /* 0x000fe400000006ff */
[----:B0-----:R-:W-:Y:S01]  /*6530*/  MOV R13, R12 ;  /* 0x0000000c000d7202 */ /* 0x001fe20000000f00 */
[----:B------:R-:W-:Y:S01]  /*6540*/  HFMA2 R12, -RZ, RZ, 0, 0 ;  /* 0x00000000ff0c7431 */ /* 0x000fe200000001ff */
[----:B------:R-:W-:Y:S02]  /*6550*/  MOV R2, RZ ;  /* 0x000000ff00027202 */ /* 0x000fe40000000f00 */
[----:B------:R-:W-:Y:S02]  /*6560*/  @P0 SHF.L.U32 R2, R13, 0x10, RZ ;  /* 0x000000100d020819 */ /* 0x000fe400000006ff */
[----:B------:R-:W-:-:S02]  /*6570*/  SHF.L.U32 R5, R5, 0x10, RZ ;  /* 0x0000001005057819 */ /* 0x000fc400000006ff */
[----:B------:R-:W-:Y:S01]  /*6580*/  @!P2 MOV R12, R18 ;  /* 0x00000012000ca202 */ /* 0x000fe20000000f00 */
[----:B------:R-:W-:Y:S01]  /*6590*/  UMOV UR16, 0x3f800000 ;  /* 0x3f80000000107882 */ /* 0x000fe20000000000 */
[----:B------:R-:W-:Y:S01]  /*65a0*/  @UP0 UMOV UR16, UR5 ;  /* 0x0000000500100c82 */ /* 0x000fe20008000000 */
[----:B-1----:R-:W-:Y:S05]  /*65b0*/  BRA.U UP1, `(.L_x_1622) ;  /* 0x0000002501007547 */ /* 0x002fea000b800000 */
        /* <DEDUP_REMOVED lines=11> */
[----:B-----5:R-:W-:Y:S04]  /*6670*/  STL [R1+0x4c4], R33 ;  /* 0x0004c42101007387 */ /* 0x020fe80000100800 */
[----:B------:R-:W-:Y:S04]  /*6680*/  STL [R1+0x4b4], R6 ;  /* 0x0004b40601007387 */ /* 0x000fe80000100800 */
[----:B------:R-:W-:Y:S04]  /*6690*/  STL [R1+0x4bc], R8 ;  /* 0x0004bc0801007387 */ /* 0x000fe80000100800 */
[----:B------:R0:W-:Y:S04]  /*66a0*/  STL [R1+0x4b8], R7 ;  /* 0x0004b80701007387 */ /* 0x0001e80000100800 */
[----:B------:R1:W-:Y:S04]  /*66b0*/  STL [R1+0x4c0], R9 ;  /* 0x0004c00901007387 */ /* 0x0003e80000100800 */
[----:B------:R-:W4:Y:S04]  /*66c0*/  LDL.LU R23, [R1+0x3c0] ;  /* 0x0003c00001177983 */ /* 0x000f280000300800 */
[----:B0-----:R-:W4:Y:S04]  /*66d0*/  LDL.LU R7, [R1+0x2a0] ;  /* 0x0002a00001077983 */ /* 0x001f280000300800 */
[----:B------:R0:W-:Y:S04]  /*66e0*/  STL [R1+0x4c8], R34 ;  /* 0x0004c82201007387 */ /* 0x0001e80000100800 */
[----:B-1----:R-:W4:Y:S04]  /*66f0*/  LDL.LU R9, [R1+0x2a4] ;  /* 0x0002a40001097983 */ /* 0x002f280000300800 */
[----:B0-----:R-:W4:Y:S01]  /*6700*/  LDL.LU R34, [R1+0x39c] ;  /* 0x00039c0001227983 */ /* 0x001f220000300800 */
[----:B--2---:R-:W-:Y:S01]  /*6710*/  FADD.FTZ R14, R14, -UR28 ;  /* 0x8000001c0e0e7e21 */ /* 0x004fe20008010000 */
[----:B---3--:R-:W-:-:S03]  /*6720*/  MOV R33, R15 ;  /* 0x0000000f00217202 */ /* 0x008fc60000000f00 */
[----:B------:R-:W-:Y:S01]  /*6730*/  FMUL.FTZ R14, R14, UR16 ;  /* 0x000000100e0e7c20 */ /* 0x000fe20008410000 */
[----:B----4-:R-:W-:Y:S01]  /*6740*/  FMUL.FTZ R15, R3, R18 ;  /* 0x00000012030f7220 */ /* 0x010fe20000410000 */
[----:B------:R-:W-:Y:S01]  /*6750*/  FADD.FTZ R13, R13, -UR28 ;  /* 0x8000001c0d0d7e21 */ /* 0x000fe20008010000 */
[----:B------:R-:W-:-:S03]  /*6760*/  MOV R6, R22 ;  /* 0x0000001600067202 */ /* 0x000fc60000000f00 */
[----:B------:R-:W-:Y:S01]  /*6770*/  FMUL.FTZ R13, R13, UR16 ;  /* 0x000000100d0d7c20 */ /* 0x000fe20008410000 */
[----:B------:R-:W-:Y:S01]  /*6780*/  MOV R22, R16 ;  /* 0x0000001000167202 */ /* 0x000fe20000000f00 */
[----:B------:R-:W-:Y:S01]  /*6790*/  FADD.FTZ R16, RZ, R15 ;  /* 0x0000000fff107221 */ /* 0x000fe20000010000 */
[----:B------:R-:W-:Y:S01]  /*67a0*/  FFMA.FTZ R15, R14, R15, RZ ;  /* 0x0000000f0e0f7223 */ /* 0x000fe200000100ff */
[----:B------:R-:W-:Y:S02]  /*67b0*/  MOV R8, R24 ;  /* 0x0000001800087202 */ /* 0x000fe40000000f00 */
        /* <DEDUP_REMOVED lines=13> */
[----:B------:R-:W2:Y:S03]  /*6890*/  LDL.LU R6, [R1+0x2c8] ;  /* 0x0002c80001067983 */ /* 0x000ea60000300800 */
[----:B------:R-:W-:Y:S01]  /*68a0*/  FFMA.FTZ R15, R17, R19, R15 ;  /* 0x00000013110f7223 */ /* 0x000fe2000001000f */
[----:B------:R-:W-:Y:S01]  /*68b0*/  FADD.FTZ R17, R8, -UR28 ;  /* 0x8000001c08117e21 */ /* 0x000fe20008010000 */
[----:B------:R-:W-:Y:S01]  /*68c0*/  FADD.FTZ R20, RZ, R20 ;  /* 0x00000014ff147221 */ /* 0x000fe20000010000 */
[----:B------:R-:W3:Y:S02]  /*68d0*/  LDL.LU R8, [R1+0x274] ;  /* 0x0002740001087983 */ /* 0x000ee40000300800 */
[----:B------:R-:W-:Y:S01]  /*68e0*/  FMUL.FTZ R17, R17, UR16 ;  /* 0x0000001011117c20 */ /* 0x000fe20008410000 */
[----:B------:R-:W-:Y:S01]  /*68f0*/  FADD.FTZ R20, R20, R21 ;  /* 0x0000001514147221 */ /* 0x000fe20000010000 */
[----:B0-----:R-:W4:Y:S02]  /*6900*/  LDL.LU R4, [R1+0x2b8] ;  /* 0x0002b80001047983 */ /* 0x001f240000300800 */
[-C--:B------:R-:W-:Y:S01]  /*6910*/  FFMA.FTZ R13, R17, R21.reuse, R13 ;  /* 0x00000015110d7223 */ /* 0x080fe2000001000d */
[----:B------:R-:W-:Y:S01]  /*6920*/  FMUL.FTZ R21, R5, R21 ;  /* 0x0000001505157220 */ /* 0x000fe20000410000 */
[----:B------:R-:W-:-:S03]  /*6930*/  FADD.FTZ R16, R16, R19 ;  /* 0x0000001310107221 */ /* 0x000fc60000010000 */
[----:B------:R-:W-:Y:S01]  /*6940*/  FFMA.FTZ R15, R17, R21, R15 ;  /* 0x00000015110f7223 */ /* 0x000fe2000001000f */
[----:B------:R-:W-:Y:S02]  /*6950*/  FADD.FTZ R17, R33, -UR28 ;  /* 0x8000001c21117e21 */ /* 0x000fe40008010000 */
[----:B------:R-:W2:Y:S01]  /*6960*/  LDL.LU R33, [R1+0x264] ;  /* 0x0002640001217983 */ /* 0x000ea20000300800 */
[----:B------:R-:W-:Y:S01]  /*6970*/  FADD.FTZ R16, R21, R16 ;  /* 0x0000001015107221 */ /* 0x000fe20000010000 */
[----:B------:R-:W-:Y:S02]  /*6980*/  FADD.FTZ R21, R24, -UR28 ;  /* 0x8000001c18157e21 */ /* 0x000fe40008010000 */
[----:B------:R-:W4:Y:S01]  /*6990*/  LDL.LU R24, [R1+0x3d8] ;  /* 0x0003d80001187983 */ /* 0x000f220000300800 */
[----:B------:R-:W-:Y:S01]  /*69a0*/  FMUL.FTZ R17, R17, UR16 ;  /* 0x0000001011117c20 */ /* 0x000fe20008410000 */
[----:B------:R-:W-:Y:S01]  /*69b0*/  FMUL.FTZ R19, R3, R7 ;  /* 0x0000000703137220 */ /* 0x000fe20000410000 */
[----:B------:R-:W-:-:S02]  /*69c0*/  FMUL.FTZ R21, R21, UR16 ;  /* 0x0000001015157c20 */ /* 0x000fc40008410000 */
[C---:B------:R-:W-:Y:S01]  /*69d0*/  FFMA.FTZ R14, R17.reuse, R7, R14 ;  /* 0x00000007110e7223 */ /* 0x040fe2000001000e */
[----:B------:R-:W-:Y:S01]  /*69e0*/  FFMA.FTZ R15, R17, R19, R15 ;  /* 0x00000013110f7223 */ /* 0x000fe2000001000f */
[-C--:B------:R-:W-:Y:S01]  /*69f0*/  FMUL.FTZ R17, R5, R9.reuse ;  /* 0x0000000905117220 */ /* 0x080fe20000410000 */
[----:B------:R-:W-:Y:S01]  /*6a00*/  FADD.FTZ R16, R16, R19 ;  /* 0x0000001310107221 */ /* 0x000fe20000010000 */
[----:B------:R-:W-:Y:S01]  /*6a10*/  FADD.FTZ R19, R34, -UR28 ;  /* 0x8000001c22137e21 */ /* 0x000fe20008010000 */
[C---:B------:R-:W-:Y:S01]  /*6a20*/  FFMA.FTZ R13, R21.reuse, R9, R13 ;  /* 0x00000009150d7223 */ /* 0x040fe2000001000d */
[----:B------:R-:W-:Y:S01]  /*6a30*/  FFMA.FTZ R15, R21, R17, R15 ;  /* 0x00000011150f7223 */ /* 0x000fe2000001000f */
[----:B------:R-:W-:Y:S01]  /*6a40*/  FADD.FTZ R16, R17, R16 ;  /* 0x0000001011107221 */ /* 0x000fe20000010000 */
[----:B------:R-:W-:Y:S01]  /*6a50*/  FMUL.FTZ R19, R19, UR16 ;  /* 0x0000001013137c20 */ /* 0x000fe20008410000 */
[----:B------:R-:W-:Y:S01]  /*6a60*/  FADD.FTZ R21, R23, -UR28 ;  /* 0x8000001c17157e21 */ /* 0x000fe20008010000 */
[----:B------:R-:W-:Y:S01]  /*6a70*/  FADD.FTZ R20, R20, R9 ;  /* 0x0000000914147221 */ /* 0x000fe20000010000 */
[----:B------:R-:W4:Y:S02]  /*6a80*/  LDL.LU R23, [R1+0x400] ;  /* 0x0004000001177983 */ /* 0x000f240000300800 */
[----:B------:R-:W-:-:S02]  /*6a90*/  FMUL.FTZ R21, R21, UR16 ;  /* 0x0000001015157c20 */ /* 0x000fc40008410000 */
[----:B------:R-:W4:Y:S04]  /*6aa0*/  LDL.LU R9, [R1+0x3dc] ;  /* 0x0003dc0001097983 */ /* 0x000f280000300800 */
[----:B------:R-:W4:Y:S01]  /*6ab0*/  LDL.LU R34, [R1+0x2bc] ;  /* 0x0002bc0001227983 */ /* 0x000f220000300800 */
[-C--:B---3--:R-:W-:Y:S01]  /*6ac0*/  FMUL.FTZ R17, R3, R8.reuse ;  /* 0x0000000803117220 */ /* 0x088fe20000410000 */
[----:B------:R-:W-:-:S03]  /*6ad0*/  FFMA.FTZ R14, R19, R8, R14 ;  /* 0x00000008130e7223 */ /* 0x000fc6000001000e */
[----:B------:R-:W-:Y:S01]  /*6ae0*/  FFMA.FTZ R15, R19, R17, R15 ;  /* 0x00000011130f7223 */ /* 0x000fe2000001000f */
[----:B------:R-:W-:Y:S01]  /*6af0*/  FADD.FTZ R16, R16, R17 ;  /* 0x0000001110107221 */ /* 0x000fe20000010000 */
[-C--:B--2---:R-:W-:Y:S01]  /*6b00*/  FMUL.FTZ R19, R5, R33.reuse ;  /* 0x0000002105137220 */ /* 0x084fe20000410000 */
[----:B------:R-:W-:-:S03]  /*6b10*/  FFMA.FTZ R13, R21, R33, R13 ;  /* 0x00000021150d7223 */ /* 0x000fc6000001000d */
[----:B------:R-:W-:Y:S01]  /*6b20*/  FFMA.FTZ R21, R21, R19, R15 ;  /* 0x0000001315157223 */ /* 0x000fe2000001000f */
[----:B------:R-:W-:Y:S01]  /*6b30*/  FADD.FTZ R15, R22, -UR28 ;  /* 0x8000001c160f7e21 */ /* 0x000fe20008010000 */
[----:B------:R-:W-:Y:S01]  /*6b40*/  FADD.FTZ R22, R19, R16 ;  /* 0x0000001013167221 */ /* 0x000fe20000010000 */
[----:B----4-:R-:W-:Y:S02]  /*6b50*/  FADD.FTZ R16, R24, -UR28 ;  /* 0x8000001c18107e21 */ /* 0x010fe40008010000 */
[----:B------:R-:W2:Y:S01]  /*6b60*/  LDL.LU R24, [R1+0x410] ;  /* 0x0004100001187983 */ /* 0x000ea20000300800 */
[----:B------:R-:W-:Y:S01]  /*6b70*/  FADD.FTZ R18, R18, R7 ;  /* 0x0000000712127221 */ /* 0x000fe20000010000 */
[----:B------:R-:W-:Y:S02]  /*6b80*/  FADD.FTZ R20, R20, R33 ;  /* 0x0000002114147221 */ /* 0x000fe40000010000 */
[----:B------:R-:W3:Y:S01]  /*6b90*/  LDL.LU R33, [R1+0x404] ;  /* 0x0004040001217983 */ /* 0x000ee20000300800 */
[----:B------:R-:W-:-:S03]  /*6ba0*/  FADD.FTZ R18, R18, R8 ;  /* 0x0000000812127221 */ /* 0x000fc60000010000 */
[----:B------:R-:W4:Y:S01]  /*6bb0*/  LDL.LU R8, [R1+0x2e0] ;  /* 0x0002e00001087983 */ /* 0x000f220000300800 */
[----:B------:R-:W-:Y:S01]  /*6bc0*/  FMUL.FTZ R17, R3, R4 ;  /* 0x0000000403117220 */ /* 0x000fe20000410000 */
[----:B------:R-:W-:Y:S02]  /*6bd0*/  FMUL.FTZ R19, R15, UR16 ;  /* 0x000000100f137c20 */ /* 0x000fe40008410000 */
[----:B------:R-:W3:Y:S01]  /*6be0*/  LDL.LU R7, [R1+0x2cc] ;  /* 0x0002cc0001077983 */ /* 0x000ee20000300800 */
[----:B------:R-:W-:Y:S01]  /*6bf0*/  FADD.FTZ R15, R22, R17 ;  /* 0x00000011160f7221 */ /* 0x000fe20000010000 */
[----:B------:R-:W-:Y:S01]  /*6c00*/  FFMA.FTZ R21, R19, R17, R21 ;  /* 0x0000001113157223 */ /* 0x000fe20000010015 */
[----:B------:R-:W-:Y:S01]  /*6c10*/  FMUL.FTZ R22, R5, R6 ;  /* 0x0000000605167220 */ /* 0x000fe20000410000 */
[----:B------:R0:W-:Y:S01]  /*6c20*/  STL [R1+0x4a8], R0 ;  /* 0x0004a80001007387 */ /* 0x0001e20000100800 */
[----:B------:R-:W-:Y:S01]  /*6c30*/  FMUL.FTZ R16, R16, UR16 ;  /* 0x0000001010107c20 */ /* 0x000fe20008410000 */
[----:B------:R-:W-:Y:S01]  /*6c40*/  FFMA.FTZ R14, R19, R4, R14 ;  /* 0x00000004130e7223 */ /* 0x000fe2000001000e */
[----:B------:R-:W-:Y:S01]  /*6c50*/  FADD.FTZ R17, R9, -UR28 ;  /* 0x8000001c09117e21 */ /* 0x000fe20008010000 */
[----:B------:R-:W-:Y:S01]  /*6c60*/  FADD.FTZ R19, R23, -UR28 ;  /* 0x8000001c17137e21 */ /* 0x000fe20008010000 */
[----:B------:R-:W3:Y:S01]  /*6c70*/  LDL.LU R9, [R1+0x414] ;  /* 0x0004140001097983 */ /* 0x000ee20000300800 */
[----:B------:R-:W-:Y:S01]  /*6c80*/  FADD.FTZ R15, R22, R15 ;  /* 0x0000000f160f7221 */ /* 0x000fe20000010000 */
[----:B------:R-:W-:-:S02]  /*6c90*/  FFMA.FTZ R21, R16, R22, R21 ;  /* 0x0000001610157223 */ /* 0x000fc40000010015 */
[----:B------:R-:W3:Y:S04]  /*6ca0*/  LDL.LU R23, [R1+0x418] ;  /* 0x0004180001177983 */ /* 0x000ee80000300800 */
[----:B0-----:R-:W3:Y:S01]  /*6cb0*/  LDL.LU R0, [R1+0x2f0] ;  /* 0x0002f00001007983 */ /* 0x001ee20000300800 */
[----:B------:R-:W-:Y:S01]  /*6cc0*/  FMUL.FTZ R22, R3, R34 ;  /* 0x0000002203167220 */ /* 0x000fe20000410000 */
[----:B------:R-:W-:Y:S02]  /*6cd0*/  FMUL.FTZ R17, R17, UR16 ;  /* 0x0000001011117c20 */ /* 0x000fe40008410000 */
[----:B------:R0:W-:Y:S02]  /*6ce0*/  STL [R1+0x4ac], R2 ;  /* 0x0004ac0201007387 */ /* 0x0001e40000100800 */
[C---:B------:R-:W-:Y:S01]  /*6cf0*/  FFMA.FTZ R21, R17.reuse, R22, R21 ;  /* 0x0000001611157223 */ /* 0x040fe20000010015 */
[----:B------:R-:W-:Y:S01]  /*6d00*/  FFMA.FTZ R14, R17, R34, R14 ;  /* 0x00000022110e7223 */ /* 0x000fe2000001000e */
[----:B0-----:R-:W3:Y:S01]  /*6d10*/  LDL.LU R2, [R1+0x300] ;  /* 0x0003000001027983 */ /* 0x001ee20000300800 */
[----:B--2---:R-:W-:-:S03]  /*6d20*/  FADD.FTZ R17, R24, -UR28 ;  /* 0x8000001c18117e21 */ /* 0x004fc60008010000 */
[----:B------:R-:W2:Y:S01]  /*6d30*/  LDL.LU R24, [R1+0x40c] ;  /* 0x00040c0001187983 */ /* 0x000ea20000300800 */
[----:B------:R-:W-:Y:S01]  /*6d40*/  FADD.FTZ R15, R15, R22 ;  /* 0x000000160f0f7221 */ /* 0x000fe20000010000 */
[----:B------:R-:W-:Y:S01]  /*6d50*/  FADD.FTZ R18, R18, R4 ;  /* 0x0000000412127221 */ /* 0x000fe20000010000 */
[----:B------:R-:W-:Y:S01]  /*6d60*/  FMUL.FTZ R19, R19, UR16 ;  /* 0x0000001013137c20 */ /* 0x000fe20008410000 */
[----:B------:R-:W-:Y:S01]  /*6d70*/  FFMA.FTZ R13, R16, R6, R13 ;  /* 0x00000006100d7223 */ /* 0x000fe2000001000d */
[----:B------:R-:W2:Y:S01]  /*6d80*/  LDL.LU R4, [R1+0x304] ;  /* 0x0003040001047983 */ /* 0x000ea20000300800 */
[----:B----4-:R-:W-:Y:S01]  /*6d90*/  FMUL.FTZ R22, R5, R8 ;  /* 0x0000000805167220 */ /* 0x010fe20000410000 */
[----:B---3--:R-:W-:Y:S02]  /*6da0*/  FADD.FTZ R16, R33, -UR28 ;  /* 0x8000001c21107e21 */ /* 0x008fe40008010000 */
[----:B------:R-:W3:Y:S01]  /*6db0*/  LDL.LU R33, [R1+0x408] ;  /* 0x0004080001217983 */ /* 0x000ee20000300800 */
[----:B------:R-:W-:Y:S01]  /*6dc0*/  FADD.FTZ R15, R22, R15 ;  /* 0x0000000f160f7221 */ /* 0x000fe20000010000 */
[----:B------:R-:W-:Y:S01]  /*6dd0*/  FFMA.FTZ R21, R19, R22, R21 ;  /* 0x0000001613157223 */ /* 0x000fe20000010015 */
[----:B------:R-:W-:Y:S01]  /*6de0*/  FADD.FTZ R20, R20, R6 ;  /* 0x0000000614147221 */ /* 0x000fe20000010000 */
[-C--:B------:R-:W-:Y:S01]  /*6df0*/  FMUL.FTZ R22, R3, R7.reuse ;  /* 0x0000000703167220 */ /* 0x080fe20000410000 */
[----:B------:R-:W-:Y:S01]  /*6e00*/  FMUL.FTZ R16, R16, UR16 ;  /* 0x0000001010107c20 */ /* 0x000fe20008410000 */
[----:B------:R-:W4:Y:S01]  /*6e10*/  LDL.LU R6, [R1+0x320] ;  /* 0x0003200001067983 */ /* 0x000f220000300800 */
[----:B------:R-:W-:Y:S01]  /*6e20*/  FADD.FTZ R18, R18, R34 ;  /* 0x0000002212127221 */ /* 0x000fe20000010000 */
[----:B------:R-:W-:Y:S01]  /*6e30*/  FADD.FTZ R15, R15, R22 ;  /* 0x000000160f0f7221 */ /* 0x000fe20000010000 */
[C---:B------:R-:W-:Y:S01]  /*6e40*/  FFMA.FTZ R21, R16.reuse, R22, R21 ;  /* 0x0000001610157223 */ /* 0x040fe20000010015 */
[----:B------:R-:W-:Y:S01]  /*6e50*/  FMUL.FTZ R17, R17, UR16 ;  /* 0x0000001011117c20 */ /* 0x000fe20008410000 */
[----:B------:R-:W-:Y:S01]  /*6e60*/  FFMA.FTZ R13, R19, R8, R13 ;  /* 0x00000008130d7223 */ /* 0x000fe2000001000d */
[----:B------:R-:W-:Y:S01]  /*6e70*/  FFMA.FTZ R14, R16, R7, R14 ;  /* 0x00000007100e7223 */ /* 0x000fe2000001000e */
[----:B------:R-:W4:Y:S01]  /*6e80*/  LDL.LU R34, [R1+0x338] ;  /* 0x0003380001227983 */ /* 0x000f220000300800 */
[----:B------:R-:W-:Y:S01]  /*6e90*/  FADD.FTZ R20, R20, R8 ;  /* 0x0000000814147221 */ /* 0x000fe20000010000 */
[----:B------:R-:W-:Y:S01]  /*6ea0*/  FADD.FTZ R19, R9, -UR28 ;  /* 0x8000001c09137e21 */ /* 0x000fe20008010000 */
[----:B------:R-:W-:Y:S01]  /*6eb0*/  FADD.FTZ R16, R23, -UR28 ;  /* 0x8000001c17107e21 */ /* 0x000fe20008010000 */
[----:B------:R-:W4:Y:S01]  /*6ec0*/  LDL.LU R8, [R1+0x3f0] ;  /* 0x0003f00001087983 */ /* 0x000f220000300800 */
[----:B------:R-:W-:-:S03]  /*6ed0*/  FMUL.FTZ R22, R5, R0 ;  /* 0x0000000005167220 */ /* 0x000fc60000410000 */
[----:B------:R-:W4:Y:S01]  /*6ee0*/  LDL.LU R23, [R1+0x3f4] ;  /* 0x0003f40001177983 */ /* 0x000f220000300800 */
[----:B------:R-:W-:Y:S01]  /*6ef0*/  FADD.FTZ R15, R22, R15 ;  /* 0x0000000f160f7221 */ /* 0x000fe20000010000 */
[----:B------:R-:W-:Y:S01]  /*6f00*/  FFMA.FTZ R21, R17, R22, R21 ;  /* 0x0000001611157223 */ /* 0x000fe20000010015 */
[----:B------:R-:W-:Y:S01]  /*6f10*/  FMUL.FTZ R19, R19, UR16 ;  /* 0x0000001013137c20 */ /* 0x000fe20008410000 */
[----:B------:R-:W4:Y:S01]  /*6f20*/  LDL.LU R9, [R1+0x33c] ;  /* 0x00033c0001097983 */ /* 0x000f220000300800 */
[-C--:B------:R-:W-:Y:S02]  /*6f30*/  FMUL.FTZ R22, R3, R2.reuse ;  /* 0x0000000203167220 */ /* 0x080fe40000410000 */
[C---:B------:R-:W-:Y:S02]  /*6f40*/  FFMA.FTZ R14, R19.reuse, R2, R14 ;  /* 0x00000002130e7223 */ /* 0x040fe4000001000e */
[----:B------:R-:W-:Y:S01]  /*6f50*/  FFMA.FTZ R21, R19, R22, R21 ;  /* 0x0000001613157223 */ /* 0x000fe20000010015 */
[----:B--2---:R-:W-:-:S02]  /*6f60*/  FADD.FTZ R19, R24, -UR28 ;  /* 0x8000001c18137e21 */ /* 0x004fc40008010000 */
[----:B------:R-:W2:Y:S01]  /*6f70*/  LDL.LU R24, [R1+0x3ec] ;  /* 0x0003ec0001187983 */ /* 0x000ea20000300800 */
[----:B------:R-:W-:Y:S01]  /*6f80*/  FADD.FTZ R15, R15, R22 ;  /* 0x000000160f0f7221 */ /* 0x000fe20000010000 */
[----:B------:R-:W-:Y:S01]  /*6f90*/  FADD.FTZ R18, R18, R7 ;  /* 0x0000000712127221 */ /* 0x000fe20000010000 */
[----:B------:R-:W-:Y:S01]  /*6fa0*/  FMUL.FTZ R22, R5, R4 ;  /* 0x0000000405167220 */ /* 0x000fe20000410000 */
[----:B------:R-:W-:Y:S01]  /*6fb0*/  FMUL.FTZ R16, R16, UR16 ;  /* 0x0000001010107c20 */ /* 0x000fe20008410000 */
[----:B------:R-:W-:Y:S01]  /*6fc0*/  FFMA.FTZ R13, R17, R0, R13 ;  /* 0x00000000110d7223 */ /* 0x000fe2000001000d */
[----:B------:R-:W2:Y:S01]  /*6fd0*/  LDL.LU R7, [R1+0x358] ;  /* 0x0003580001077983 */ /* 0x000ea20000300800 */
[----:B---3--:R-:W-:Y:S01]  /*6fe0*/  FADD.FTZ R17, R33, -UR28 ;  /* 0x8000001c21117e21 */ /* 0x008fe20008010000 */
[----:B------:R-:W-:Y:S02]  /*6ff0*/  FADD.FTZ R15, R22, R15 ;  /* 0x0000000f160f7221 */ /* 0x000fe40000010000 */
[----:B------:R-:W3:Y:S01]  /*7000*/  LDL.LU R33, [R1+0x3e8] ;  /* 0x0003e80001217983 */ /* 0x000ee20000300800 */
[----:B------:R-:W-:Y:S01]  /*7010*/  FFMA.FTZ R21, R16, R22, R21 ;  /* 0x0000001610157223 */ /* 0x000fe20000010015 */
[----:B------:R-:W-:Y:S01]  /*7020*/  FMUL.FTZ R17, R17, UR16 ;  /* 0x0000001011117c20 */ /* 0x000fe20008410000 */
[----:B----4-:R-:W-:Y:S01]  /*7030*/  FMUL.FTZ R22, R3, R6 ;  /* 0x0000000603167220 */ /* 0x010fe20000410000 */
[----:B------:R-:W-:-:S02]  /*7040*/  FADD.FTZ R18, R18, R2 ;  /* 0x0000000212127221 */ /* 0x000fc40000010000 */
[----:B------:R-:W4:Y:S01]  /*7050*/  LDL.LU R2, [R1+0x360] ;  /* 0x0003600001027983 */ /* 0x000f220000300800 */
[----:B------:R-:W-:Y:S01]  /*7060*/  FADD.FTZ R15, R15, R22 ;  /* 0x000000160f0f7221 */ /* 0x000fe20000010000 */
[----:B------:R-:W-:Y:S01]  /*7070*/  FFMA.FTZ R21, R17, R22, R21 ;  /* 0x0000001611157223 */ /* 0x000fe20000010015 */
[----:B------:R-:W-:Y:S01]  /*7080*/  FADD.FTZ R20, R20, R0 ;  /* 0x0000000014147221 */ /* 0x000fe20000010000 */
[----:B------:R-:W-:Y:S01]  /*7090*/  FMUL.FTZ R22, R5, R34 ;  /* 0x0000002205167220 */ /* 0x000fe20000410000 */
[----:B------:R-:W-:Y:S01]  /*70a0*/  FMUL.FTZ R19, R19, UR16 ;  /* 0x0000001013137c20 */ /* 0x000fe20008410000 */
[----:B------:R-:W-:Y:S01]  /*70b0*/  FFMA.FTZ R13, R16, R4, R13 ;  /* 0x00000004100d7223 */ /* 0x000fe2000001000d */
[----:B------:R-:W-:Y:S01]  /*70c0*/  FFMA.FTZ R14, R17, R6, R14 ;  /* 0x00000006110e7223 */ /* 0x000fe2000001000e */
[----:B------:R-:W4:Y:S01]  /*70d0*/  LDL.LU R0, [R1+0x364] ;  /* 0x0003640001007983 */ /* 0x000f220000300800 */
[----:B------:R-:W-:Y:S01]  /*70e0*/  FADD.FTZ R16, R8, -UR28 ;  /* 0x8000001c08107e21 */ /* 0x000fe20008010000 */
[----:B------:R-:W-:-:S02]  /*70f0*/  FADD.FTZ R17, R23, -UR28 ;  /* 0x8000001c17117e21 */ /* 0x000fc40008010000 */
[----:B------:R-:W4:Y:S01]  /*7100*/  LDL.LU R8, [R1+0x3e0] ;  /* 0x0003e00001087983 */ /* 0x000f220000300800 */
[----:B------:R-:W-:Y:S01]  /*7110*/  FADD.FTZ R15, R22, R15 ;  /* 0x0000000f160f7221 */ /* 0x000fe20000010000 */
[----:B------:R-:W-:Y:S02]  /*7120*/  FFMA.FTZ R21, R19, R22, R21 ;  /* 0x0000001613157223 */ /* 0x000fe40000010015 */
[----:B------:R-:W4:Y:S01]  /*7130*/  LDL.LU R23, [R1+0x3e4] ;  /* 0x0003e40001177983 */ /* 0x000f220000300800 */
[-C--:B------:R-:W-:Y:S01]  /*7140*/  FMUL.FTZ R22, R3, R9.reuse ;  /* 0x0000000903167220 */ /* 0x080fe20000410000 */
[----:B------:R-:W-:Y:S01]  /*7150*/  FMUL.FTZ R16, R16, UR16 ;  /* 0x0000001010107c20 */ /* 0x000fe20008410000 */
[----:B------:R-:W-:Y:S01]  /*7160*/  FADD.FTZ R18, R18, R6 ;  /* 0x0000000612127221 */ /* 0x000fe20000010000 */
[----:B------:R-:W-:Y:S01]  /*7170*/  FADD.FTZ R20, R20, R4 ;  /* 0x0000000414147221 */ /* 0x000fe20000010000 */
[----:B------:R-:W4:Y:S01]  /*7180*/  LDL.LU R6, [R1+0x378] ;  /* 0x0003780001067983 */ /* 0x000f220000300800 */
[C---:B------:R-:W-:Y:S01]  /*7190*/  FFMA.FTZ R21, R16.reuse, R22, R21 ;  /* 0x0000001610157223 */ /* 0x040fe20000010015 */
[----:B------:R-:W-:-:S02]  /*71a0*/  FFMA.FTZ R14, R16, R9, R14 ;  /* 0x00000009100e7223 */ /* 0x000fc4000001000e */
[----:B------:R-:W4:Y:S01]  /*71b0*/  LDL.LU R4, [R1+0x3d0] ;  /* 0x0003d00001047983 */ /* 0x000f220000300800 */
[----:B--2---:R-:W-:-:S03]  /*71c0*/  FADD.FTZ R16, R24, -UR28 ;  /* 0x8000001c18107e21 */ /* 0x004fc60008010000 */
[----:B------:R-:W2:Y:S01]  /*71d0*/  LDL.LU R24, [R1+0x3d4] ;  /* 0x0003d40001187983 */ /* 0x000ea20000300800 */
[----:B------:R-:W-:Y:S01]  /*71e0*/  FADD.FTZ R15, R15, R22 ;  /* 0x000000160f0f7221 */ /* 0x000fe20000010000 */
[----:B------:R-:W-:Y:S01]  /*71f0*/  FMUL.FTZ R17, R17, UR16 ;  /* 0x0000001011117c20 */ /* 0x000fe20008410000 */
[----:B------:R-:W-:Y:S01]  /*7200*/  FADD.FTZ R20, R20, R34 ;  /* 0x0000002214147221 */ /* 0x000fe20000010000 */
[-C--:B------:R-:W-:Y:S01]  /*7210*/  FMUL.FTZ R22, R5, R7.reuse ;  /* 0x0000000705167220 */ /* 0x080fe20000410000 */
[----:B------:R-:W-:Y:S02]  /*7220*/  FFMA.FTZ R13, R19, R34, R13 ;  /* 0x00000022130d7223 */ /* 0x000fe4000001000d */
[----:B------:R-:W2:Y:S01]  /*7230*/  LDL.LU R34, [R1+0x388] ;  /* 0x0003880001227983 */ /* 0x000ea20000300800 */
[----:B---3--:R-:W-:Y:S01]  /*7240*/  FADD.FTZ R19, R33, -UR28 ;  /* 0x8000001c21137e21 */ /* 0x008fe20008010000 */
[----:B------:R-:W-:Y:S01]  /*7250*/  FADD.FTZ R15, R22, R15 ;  /* 0x0000000f160f7221 */ /* 0x000fe20000010000 */
[----:B------:R-:W-:Y:S01]  /*7260*/  FFMA.FTZ R21, R17, R22, R21 ;  /* 0x0000001611157223 */ /* 0x000fe20000010015 */
[----:B------:R-:W3:Y:S01]  /*7270*/  LDL.LU R33, [R1+0x38c] ;  /* 0x00038c0001217983 */ /* 0x000ee20000300800 */
[----:B------:R-:W-:Y:S01]  /*7280*/  FMUL.FTZ R19, R19, UR16 ;  /* 0x0000001013137c20 */ /* 0x000fe20008410000 */
[----:B------:R-:W-:Y:S01]  /*7290*/  FADD.FTZ R20, R20, R7 ;  /* 0x0000000714147221 */ /* 0x000fe20000010000 */
[----:B----4-:R-:W-:Y:S01]  /*72a0*/  FMUL.FTZ R22, R3, R2 ;  /* 0x0000000203167220 */ /* 0x010fe20000410000 */
[----:B------:R-:W-:-:S02]  /*72b0*/  FFMA.FTZ R13, R17, R7, R13 ;  /* 0x00000007110d7223 */ /* 0x000fc4000001000d */
[----:B------:R-:W4:Y:S01]  /*72c0*/  LDL.LU R7, [R1+0x3b8] ;  /* 0x0003b80001077983 */ /* 0x000f220000300800 */
[----:B------:R-:W-:Y:S01]  /*72d0*/  FADD.FTZ R15, R15, R22 ;  /* 0x000000160f0f7221 */ /* 0x000fe20000010000 */
[----:B------:R-:W-:Y:S01]  /*72e0*/  FFMA.FTZ R21, R19, R22, R21 ;  /* 0x0000001613157223 */ /* 0x000fe20000010015 */
[----:B------:R-:W-:Y:S01]  /*72f0*/  FADD.FTZ R18, R18, R9 ;  /* 0x0000000912127221 */ /* 0x000fe20000010000 */
[----:B------:R-:W-:Y:S01]  /*7300*/  FMUL.FTZ R16, R16, UR16 ;  /* 0x0000001010107c20 */ /* 0x000fe20008410000 */
[----:B------:R-:W-:Y:S01]  /*7310*/  FMUL.FTZ R22, R5, R0 ;  /* 0x0000000005167220 */ /* 0x000fe20000410000 */
[----:B------:R-:W-:Y:S01]  /*7320*/  FFMA.FTZ R14, R19, R2, R14 ;  /* 0x00000002130e7223 */ /* 0x000fe2000001000e */
[----:B------:R-:W4:Y:S01]  /*7330*/  LDL.LU R9, [R1+0x3a0] ;  /* 0x0003a00001097983 */ /* 0x000f220000300800 */
[----:B------:R-:W-:Y:S01]  /*7340*/  FADD.FTZ R17, R8, -UR28 ;  /* 0x8000001c08117e21 */ /* 0x000fe20008010000 */
[----:B------:R-:W-:Y:S01]  /*7350*/  FADD.FTZ R15, R22, R15 ;  /* 0x0000000f160f7221 */ /* 0x000fe20000010000 */
[C---:B------:R-:W-:Y:S01]  /*7360*/  FFMA.FTZ R21, R16.reuse, R22, R21 ;  /* 0x0000001610157223 */ /* 0x040fe20000010015 */
[----:B------:R-:W-:Y:S01]  /*7370*/  FFMA.FTZ R13, R16, R0, R13 ;  /* 0x00000000100d7223 */ /* 0x000fe2000001000d */
[----:B------:R-:W-:Y:S01]  /*7380*/  FADD.FTZ R19, R23, -UR28 ;  /* 0x8000001c17137e21 */ /* 0x000fe20008010000 */
[----:B------:R-:W4:Y:S01]  /*7390*/  LDL.LU R8, [R1+0x258] ;  /* 0x0002580001087983 */ /* 0x000f220000300800 */
[----:B------:R-:W-:-:S03]  /*73a0*/  FMUL.FTZ R17, R17, UR16 ;  /* 0x0000001011117c20 */ /* 0x000fc60008410000 */
[----:B------:R-:W4:Y:S01]  /*73b0*/  LDL.LU R23, [R1+0x3bc] ;  /* 0x0003bc0001177983 */ /* 0x000f220000300800 */
[----:B------:R-:W-:Y:S01]  /*73c0*/  FMUL.FTZ R22, R3, R6 ;  /* 0x0000000603167220 */ /* 0x000fe20000410000 */
[----:B------:R-:W-:Y:S02]  /*73d0*/  FADD.FTZ R16, R4, -UR28 ;  /* 0x8000001c04107e21 */ /* 0x000fe40008010000 */
[----:B------:R-:W4:Y:S01]  /*73e0*/  LDL.LU R4, [R1+0x3b0] ;  /* 0x0003b00001047983 */ /* 0x000f220000300800 */
[C---:B------:R-:W-:Y:S01]  /*73f0*/  FFMA.FTZ R21, R17.reuse, R22, R21 ;  /* 0x0000001611157223 */ /* 0x040fe20000010015 */
[----:B------:R-:W-:Y:S01]  /*7400*/  FFMA.FTZ R14, R17, R6, R14 ;  /* 0x00000006110e7223 */ /* 0x000fe2000001000e */
[----:B--2---:R-:W-:Y:S02]  /*7410*/  FADD.FTZ R17, R24, -UR28 ;  /* 0x8000001c18117e21 */ /* 0x004fe40008010000 */
[----:B------:R-:W2:Y:S01]  /*7420*/  LDL.LU R24, [R1+0x3b4] ;  /* 0x0003b40001187983 */ /* 0x000ea20000300800 */
[----:B------:R-:W-:-:S03]  /*7430*/  FADD.FTZ R18, R18, R2 ;  /* 0x0000000212127221 */ /* 0x000fc60000010000 */
[----:B------:R-:W2:Y:S01]  /*7440*/  LDL.LU R2, [R1+0x3a4] ;  /* 0x0003a40001027983 */ /* 0x000ea20000300800 */
[----:B------:R-:W-:Y:S01]  /*7450*/  FADD.FTZ R15, R15, R22 ;  /* 0x000000160f0f7221 */ /* 0x000fe20000010000 */
[----:B------:R-:W-:Y:S01]  /*7460*/  FMUL.FTZ R22, R5, R34 ;  /* 0x0000002205167220 */ /* 0x000fe20000410000 */
[----:B------:R-:W-:Y:S01]  /*7470*/  FMUL.FTZ R19, R19, UR16 ;  /* 0x0000001013137c20 */ /* 0x000fe20008410000 */
[----:B------:R-:W-:Y:S01]  /*7480*/  FADD.FTZ R18, R18, R6 ;  /* 0x0000000612127221 */ /* 0x000fe20000010000 */
[----:B------:R-:W-:Y:S01]  /*7490*/  FADD.FTZ R20, R20, R0 ;  /* 0x0000000014147221 */ /* 0x000fe20000010000 */
[----:B------:R-:W2:Y:S01]  /*74a0*/  LDL.LU R6, [R1+0x254] ;  /* 0x0002540001067983 */ /* 0x000ea20000300800 */
[----:B------:R-:W-:Y:S01]  /*74b0*/  FADD.FTZ R15, R22, R15 ;  /* 0x0000000f160f7221 */ /* 0x000fe20000010000 */
[----:B------:R-:W-:Y:S01]  /*74c0*/  FFMA.FTZ R21, R19, R22, R21 ;  /* 0x0000001613157223 */ /* 0x000fe20000010015 */
[----:B---3--:R-:W-:Y:S01]  /*74d0*/  FMUL.FTZ R22, R3, R33 ;  /* 0x0000002103167220 */ /* 0x008fe20000410000 */
[----:B------:R-:W-:Y:S01]  /*74e0*/  FMUL.FTZ R16, R16, UR16 ;  /* 0x0000001010107c20 */ /* 0x000fe20008410000 */
[----:B------:R-:W-:Y:S01]  /*74f0*/  FADD.FTZ R20, R20, R34 ;  /* 0x0000002214147221 */ /* 0x000fe20000010000 */
[----:B------:R-:W-:Y:S01]  /*7500*/  FFMA.FTZ R13, R19, R34, R13 ;  /* 0x00000022130d7223 */ /* 0x000fe2000001000d */
[----:B----4-:R-:W-:Y:S01]  /*7510*/  FADD.FTZ R19, R7, -UR28 ;  /* 0x8000001c07137e21 */ /* 0x010fe20008010000 */
[----:B------:R-:W3:Y:S01]  /*7520*/  LDL.LU R34, [R1+0x250] ;  /* 0x0002500001227983 */ /* 0x000ee20000300800 */
[----:B------:R-:W-:Y:S01]  /*7530*/  FADD.FTZ R15, R15, R22 ;  /* 0x000000160f0f7221 */ /* 0x000fe20000010000 */
[----:B------:R-:W-:-:S02]  /*7540*/  FFMA.FTZ R21, R16, R22, R21 ;  /* 0x0000001610157223 */ /* 0x000fc40000010015 */
[----:B------:R-:W4:Y:S01]  /*7550*/  LDL.LU R7, [R1+0x3a8] ;  /* 0x0003a80001077983 */ /* 0x000f220000300800 */
[----:B------:R-:W-:Y:S01]  /*7560*/  FMUL.FTZ R22, R5, R9 ;  /* 0x0000000905167220 */ /* 0x000fe20000410000 */
[----:B------:R-:W-:Y:S01]  /*7570*/  FMUL.FTZ R17, R17, UR16 ;  /* 0x0000001011117c20 */ /* 0x000fe20008410000 */
[----:B------:R-:W-:Y:S01]  /*7580*/  FADD.FTZ R18, R18, R33 ;  /* 0x0000002112127221 */ /* 0x000fe20000010000 */
[----:B------:R-:W-:Y:S01]  /*7590*/  FFMA.FTZ R14, R16, R33, R14 ;  /* 0x00000021100e7223 */ /* 0x000fe2000001000e */
[----:B------:R-:W4:Y:S01]  /*75a0*/  LDL.LU R0, [R1+0x23c] ;  /* 0x00023c0001007983 */ /* 0x000f220000300800 */
[----:B------:R-:W-:-:S03]  /*75b0*/  FADD.FTZ R15, R22, R15 ;  /* 0x0000000f160f7221 */ /* 0x000fc60000010000 */
[----:B------:R-:W4:Y:S01]  /*75c0*/  LDL.LU R33, [R1+0x24c] ;  /* 0x00024c0001217983 */ /* 0x000f220000300800 */
[----:B------:R-:W-:-:S03]  /*75d0*/  FADD.FTZ R16, R23, -UR28 ;  /* 0x8000001c17107e21 */ /* 0x000fc60008010000 */
[----:B------:R-:W4:Y:S01]  /*75e0*/  LDL.LU R23, [R1+0x3ac] ;  /* 0x0003ac0001177983 */ /* 0x000f220000300800 */
[----:B------:R-:W-:Y:S01]  /*75f0*/  FFMA.FTZ R21, R17, R22, R21 ;  /* 0x0000001611157223 */ /* 0x000fe20000010015 */
[----:B------:R-:W-:Y:S01]  /*7600*/  FMUL.FTZ R22, R3, R8 ;  /* 0x0000000803167220 */ /* 0x000fe20000410000 */
[----:B------:R-:W-:Y:S01]  /*7610*/  FMUL.FTZ R19, R19, UR16 ;  /* 0x0000001013137c20 */ /* 0x000fe20008410000 */
[----:B------:R-:W-:Y:S01]  /*7620*/  FADD.FTZ R20, R20, R9 ;  /* 0x0000000914147221 */ /* 0x000fe20000010000 */
[----:B------:R-:W-:Y:S01]  /*7630*/  FFMA.FTZ R13, R17, R9, R13 ;  /* 0x00000009110d7223 */ /* 0x000fe2000001000d */
[----:B------:R-:W-:Y:S01]  /*7640*/  FADD.FTZ R17, R4, -UR28 ;  /* 0x8000001c04117e21 */ /* 0x000fe20008010000 */
[----:B------:R-:W4:Y:S01]  /*7650*/  LDL.LU R9, [R1+0x248] ;  /* 0x0002480001097983 */ /* 0x000f220000300800 */
[C---:B------:R-:W-:Y:S01]  /*7660*/  FFMA.FTZ R21, R19.reuse, R22, R21 ;  /* 0x0000001613157223 */ /* 0x040fe20000010015 */
[----:B------:R-:W-:Y:S02]  /*7670*/  FFMA.FTZ R14, R19, R8, R14 ;  /* 0x00000008130e7223 */ /* 0x000fe4000001000e */
[----:B------:R-:W4:Y:S01]  /*7680*/  LDL.LU R4, [R1+0x390] ;  /* 0x0003900001047983 */ /* 0x000f220000300800 */
[----:B------:R-:W-:-:S03]  /*7690*/  FADD.FTZ R18, R18, R8 ;  /* 0x0000000812127221 */ /* 0x000fc60000010000 */
[----:B------:R-:W4:Y:S01]  /*76a0*/  LDL.LU R8, [R1+0x238] ;  /* 0x0002380001087983 */ /* 0x000f220000300800 */
[----:B--2---:R-:W-:-:S03]  /*76b0*/  FADD.FTZ R19, R24, -UR28 ;  /* 0x8000001c18137e21 */ /* 0x004fc60008010000 */
[----:B------:R-:W2:Y:S01]  /*76c0*/  LDL.LU R24, [R1+0x394] ;  /* 0x0003940001187983 */ /* 0x000ea20000300800 */
[----:B------:R-:W-:Y:S01]  /*76d0*/  FADD.FTZ R15, R15, R22 ;  /* 0x000000160f0f7221 */ /* 0x000fe20000010000 */
[----:B------:R-:W-:Y:S01]  /*76e0*/  FMUL.FTZ R22, R5, R2 ;  /* 0x0000000205167220 */ /* 0x000fe20000410000 */
[----:B------:R-:W-:Y:S01]  /*76f0*/  FMUL.FTZ R16, R16, UR16 ;  /* 0x0000001010107c20 */ /* 0x000fe20008410000 */
[----:B------:R-:W-:Y:S02]  /*7700*/  FMUL.FTZ R17, R17, UR16 ;  /* 0x0000001011117c20 */ /* 0x000fe40008410000 */
[----:B------:R-:W-:Y:S01]  /*7710*/  FADD.FTZ R15, R22, R15 ;  /* 0x0000000f160f7221 */ /* 0x000fe20000010000 */
[C---:B------:R-:W-:Y:S01]  /*7720*/  FFMA.FTZ R21, R16.reuse, R22, R21 ;  /* 0x0000001610157223 */ /* 0x040fe20000010015 */
[----:B------:R-:W-:Y:S01]  /*7730*/  FMUL.FTZ R22, R3, R6 ;  /* 0x0000000603167220 */ /* 0x000fe20000410000 */
[----:B------:R-:W-:Y:S01]  /*7740*/  FMUL.FTZ R19, R19, UR16 ;  /* 0x0000001013137c20 */ /* 0x000fe20008410000 */
[----:B------:R-:W-:-:S02]  /*7750*/  FFMA.FTZ R13, R16, R2, R13 ;  /* 0x00000002100d7223 */ /* 0x000fc4000001000d */
[----:B------:R-:W-:Y:S01]  /*7760*/  FADD.FTZ R15, R15, R22 ;  /* 0x000000160f0f7221 */ /* 0x000fe20000010000 */
[----:B------:R-:W-:Y:S01]  /*7770*/  FFMA.FTZ R21, R17, R22, R21 ;  /* 0x0000001611157223 */ /* 0x000fe20000010015 */
[----:B---3--:R-:W-:Y:S01]  /*7780*/  FMUL.FTZ R22, R5, R34 ;  /* 0x0000002205167220 */ /* 0x008fe20000410000 */
[----:B----4-:R-:W-:-:S03]  /*7790*/  FADD.FTZ R16, R7, -UR28 ;  /* 0x8000001c07107e21 */ /* 0x010fc60008010000 */
[----:B------:R-:W-:Y:S01]  /*77a0*/  FADD.FTZ R15, R22, R15 ;  /* 0x0000000f160f7221 */ /* 0x000fe20000010000 */
[----:B------:R-:W-:Y:S01]  /*77b0*/  FFMA.FTZ R21, R19, R22, R21 ;  /* 0x0000001613157223 */ /* 0x000fe20000010015 */
[----:B------:R-:W-:Y:S01]  /*77c0*/  FFMA.FTZ R14, R17, R6, R14 ;  /* 0x00000006110e7223 */ /* 0x000fe2000001000e */
[----:B------:R-:W-:Y:S01]  /*77d0*/  FMUL.FTZ R16, R16, UR16 ;  /* 0x0000001010107c20 */ /* 0x000fe20008410000 */
[----:B------:R-:W-:Y:S01]  /*77e0*/  FFMA.FTZ R13, R19, R34, R13 ;  /* 0x00000022130d7223 */ /* 0x000fe2000001000d */
[----:B------:R-:W-:Y:S01]  /*77f0*/  FADD.FTZ R20, R20, R2 ;  /* 0x0000000214147221 */ /* 0x000fe20000010000 */
[----:B------:R-:W3:Y:S01]  /*7800*/  LDL.LU R7, [R1+0x224] ;  /* 0x0002240001077983 */ /* 0x000ee20000300800 */
[----:B------:R-:W-:Y:S01]  /*7810*/  FMUL.FTZ R22, R3, R33 ;  /* 0x0000002103167220 */ /* 0x000fe20000410000 */
[----:B------:R-:W-:-:S03]  /*7820*/  FADD.FTZ R17, R23, -UR28 ;  /* 0x8000001c17117e21 */ /* 0x000fc60008010000 */
[----:B------:R-:W-:Y:S01]  /*7830*/  FADD.FTZ R15, R15, R22 ;  /* 0x000000160f0f7221 */ /* 0x000fe20000010000 */
[C---:B------:R-:W-:Y:S01]  /*7840*/  FFMA.FTZ R21, R16.reuse, R22, R21 ;  /* 0x0000001610157223 */ /* 0x040fe20000010015 */
[----:B------:R-:W-:Y:S01]  /*7850*/  FFMA.FTZ R14, R16, R33, R14 ;  /* 0x00000021100e7223 */ /* 0x000fe2000001000e */
[----:B------:R-:W-:Y:S01]  /*7860*/  FMUL.FTZ R17, R17, UR16 ;  /* 0x0000001011117c20 */ /* 0x000fe20008410000 */
[----:B------:R-:W4:Y:S01]  /*7870*/  LDL.LU R2, [R1+0x380] ;  /* 0x0003800001027983 */ /* 0x000f220000300800 */
[----:B------:R-:W-:-:S03]  /*7880*/  FMUL.FTZ R22, R5, R9 ;  /* 0x0000000905167220 */ /* 0x000fc60000410000 */
[----:B------:R-:W4:Y:S01]  /*7890*/  LDL.LU R23, [R1+0x384] ;  /* 0x0003840001177983 */ /* 0x000f220000300800 */
[----:B------:R-:W-:Y:S01]  /*78a0*/  FADD.FTZ R19, R4, -UR28 ;  /* 0x8000001c04137e21 */ /* 0x000fe20008010000 */
[----:B------:R-:W-:Y:S01]  /*78b0*/  FADD.FTZ R15, R22, R15 ;  /* 0x0000000f160f7221 */ /* 0x000fe20000010000 */
[----:B------:R-:W-:Y:S01]  /*78c0*/  FFMA.FTZ R21, R17, R22, R21 ;  /* 0x0000001611157223 */ /* 0x000fe20000010015 */
[----:B------:R-:W-:Y:S01]  /*78d0*/  FMUL.FTZ R22, R3, R0 ;  /* 0x0000000003167220 */ /* 0x000fe20000410000 */
[----:B------:R-:W-:Y:S01]  /*78e0*/  FMUL.FTZ R19, R19, UR16 ;  /* 0x0000001013137c20 */ /* 0x000fe20008410000 */
[----:B------:R-:W-:Y:S01]  /*78f0*/  FFMA.FTZ R13, R17, R9, R13 ;  /* 0x00000009110d7223 */ /* 0x000fe2000001000d */
[----:B------:R-:W-:Y:S01]  /*7900*/  FADD.FTZ R18, R18, R6 ;  /* 0x0000000612127221 */ /* 0x000fe20000010000 */
[----:B------:R-:W-:Y:S01]  /*7910*/  FADD.FTZ R15, R15, R22 ;  /* 0x000000160f0f7221 */ /* 0x000fe20000010000 */
[----:B------:R-:W-:Y:S01]  /*7920*/  FFMA.FTZ R21, R19, R22, R21 ;  /* 0x0000001613157223 */ /* 0x000fe20000010015 */
[----:B------:R-:W-:Y:S01]  /*7930*/  FMUL.FTZ R22, R5, R8 ;  /* 0x0000000805167220 */ /* 0x000fe20000410000 */
[----:B------:R-:W4:Y:S04]  /*7940*/  LDL.LU R6, [R1+0x220] ;  /* 0x0002200001067983 */ /* 0x000f280000300800 */
[----:B------:R-:W4:Y:S01]  /*7950*/  LDL.LU R4, [R1+0x21c] ;  /* 0x00021c0001047983 */ /* 0x000f220000300800 */
[----:B--2---:R-:W-:Y:S01]  /*7960*/  FADD.FTZ R16, R24, -UR28 ;  /* 0x8000001c18107e21 */ /* 0x004fe20008010000 */
[----:B------:R-:W-:Y:S01]  /*7970*/  FADD.FTZ R15, R22, R15 ;  /* 0x0000000f160f7221 */ /* 0x000fe20000010000 */
[----:B------:R-:W-:Y:S01]  /*7980*/  FFMA.FTZ R14, R19, R0, R14 ;  /* 0x00000000130e7223 */ /* 0x000fe2000001000e */
[----:B------:R-:W2:Y:S01]  /*7990*/  LDL.LU R24, [R1+0x218] ;  /* 0x0002180001187983 */ /* 0x000ea20000300800 */
[----:B------:R-:W-:-:S04]  /*79a0*/  FMUL.FTZ R16, R16, UR16 ;  /* 0x0000001010107c20 */ /* 0x000fc80008410000 */
[C---:B------:R-:W-:Y:S01]  /*79b0*/  FFMA.FTZ R21, R16.reuse, R22, R21 ;  /* 0x0000001610157223 */ /* 0x040fe20000010015 */
[----:B------:R-:W-:Y:S02]  /*79c0*/  FFMA.FTZ R13, R16, R8, R13 ;  /* 0x00000008100d7223 */ /* 0x000fe4000001000d */
[----:B------:R-:W2:Y:S01]  /*79d0*/  LDL.LU R16, [R1+0x370] ;  /* 0x0003700001107983 */ /* 0x000ea20000300800 */
[----:B------:R-:W-:Y:S01]  /*79e0*/  FADD.FTZ R18, R18, R33 ;  /* 0x0000002112127221 */ /* 0x000fe20000010000 */
[----:B------:R-:W-:Y:S02]  /*79f0*/  FADD.FTZ R20, R20, R34 ;  /* 0x0000002214147221 */ /* 0x000fe40000010000 */
[----:B------:R-:W2:Y:S01]  /*7a00*/  LDL.LU R34, [R1+0x4c8] ;  /* 0x0004c80001227983 */ /* 0x000ea20000300800 */
[----:B---3--:R-:W-:-:S03]  /*7a10*/  FMUL.FTZ R22, R3, R7 ;  /* 0x0000000703167220 */ /* 0x008fc60000410000 */
[----:B------:R-:W3:Y:S01]  /*7a20*/  LDL.LU R33, [R1+0x4c4] ;  /* 0x0004c40001217983 */ /* 0x000ee20000300800 */
[----:B----4-:R-:W-:Y:S01]  /*7a30*/  FADD.FTZ R17, R2, -UR28 ;  /* 0x8000001c02117e21 */ /* 0x010fe20008010000 */
[----:B------:R-:W-:-:S03]  /*7a40*/  FADD.FTZ R19, R23, -UR28 ;  /* 0x8000001c17137e21 */ /* 0x000fc60008010000 */
[----:B------:R-:W-:Y:S01]  /*7a50*/  FMUL.FTZ R17, R17, UR16 ;  /* 0x0000001011117c20 */ /* 0x000fe20008410000 */
[----:B------:R-:W-:Y:S01]  /*7a60*/  FADD.FTZ R15, R15, R22 ;  /* 0x000000160f0f7221 */ /* 0x000fe20000010000 */
[----:B------:R-:W4:Y:S01]  /*7a70*/  LDL.LU R2, [R1+0x214] ;  /* 0x0002140001027983 */ /* 0x000f220000300800 */
[----:B------:R-:W-:Y:S01]  /*7a80*/  FMUL.FTZ R19, R19, UR16 ;  /* 0x0000001013137c20 */ /* 0x000fe20008410000 */
[C---:B------:R-:W-:Y:S01]  /*7a90*/  FFMA.FTZ R21, R17.reuse, R22, R21 ;  /* 0x0000001611157223 */ /* 0x040fe20000010015 */
[----:B------:R-:W-:Y:S01]  /*7aa0*/  FFMA.FTZ R14, R17, R7, R14 ;  /* 0x00000007110e7223 */ /* 0x000fe2000001000e */
[----:B------:R-:W3:Y:S04]  /*7ab0*/  LDL.LU R23, [R1+0x3cc] ;  /* 0x0003cc0001177983 */ /* 0x000ee80000300800 */
[----:B------:R-:W4:Y:S01]  /*7ac0*/  LDL.LU R17, [R1+0x374] ;  /* 0x0003740001117983 */ /* 0x000f220000300800 */
[-C--:B------:R-:W-:Y:S01]  /*7ad0*/  FMUL.FTZ R22, R5, R6.reuse ;  /* 0x0000000605167220 */ /* 0x080fe20000410000 */
[----:B------:R-:W-:-:S03]  /*7ae0*/  FFMA.FTZ R13, R19, R6, R13 ;  /* 0x00000006130d7223 */ /* 0x000fc6000001000d */
[----:B------:R-:W-:Y:S01]  /*7af0*/  FADD.FTZ R15, R22, R15 ;  /* 0x0000000f160f7221 */ /* 0x000fe20000010000 */
[----:B------:R-:W-:Y:S01]  /*7b00*/  FFMA.FTZ R21, R19, R22, R21 ;  /* 0x0000001613157223 */ /* 0x000fe20000010015 */
[----:B------:R-:W-:Y:S01]  /*7b10*/  FMUL.FTZ R22, R3, R4 ;  /* 0x0000000403167220 */ /* 0x000fe20000410000 */
[----:B------:R-:W3:Y:S01]  /*7b20*/  LDL.LU R19, [R1+0x368] ;  /* 0x0003680001137983 */ /* 0x000ee20000300800 */
[----:B------:R-:W-:-:S03]  /*7b30*/  FADD.FTZ R18, R18, R0 ;  /* 0x0000000012127221 */ /* 0x000fc60000010000 */
[----:B------:R-:W3:Y:S01]  /*7b40*/  LDL.LU R0, [R1+0x210] ;  /* 0x0002100001007983 */ /* 0x000ee20000300800 */
[----:B--2---:R-:W-:-:S04]  /*7b50*/  FADD.FTZ R16, R16, -UR28 ;  /* 0x8000001c10107e21 */ /* 0x004fc80008010000 */
[----:B------:R-:W-:-:S04]  /*7b60*/  FMUL.FTZ R16, R16, UR16 ;  /* 0x0000001010107c20 */ /* 0x000fc80008410000 */
[C---:B------:R-:W-:Y:S01]  /*7b70*/  FFMA.FTZ R21, R16.reuse, R22, R21 ;  /* 0x0000001610157223 */ /* 0x040fe20000010015 */
[----:B------:R-:W-:Y:S02]  /*7b80*/  FFMA.FTZ R14, R16, R4, R14 ;  /* 0x00000004100e7223 */ /* 0x000fe4000001000e */
[----:B------:R-:W2:Y:S01]  /*7b90*/  LDL.LU R16, [R1+0x3c8] ;  /* 0x0003c80001107983 */ /* 0x000ea20000300800 */
[----:B------:R-:W-:Y:S01]  /*7ba0*/  FADD.FTZ R15, R15, R22 ;  /* 0x000000160f0f7221 */ /* 0x000fe20000010000 */
[----:B------:R-:W-:Y:S01]  /*7bb0*/  FMUL.FTZ R22, R5, R24 ;  /* 0x0000001805167220 */ /* 0x000fe20000410000 */
[----:B------:R-:W-:Y:S01]  /*7bc0*/  FADD.FTZ R18, R18, R7 ;  /* 0x0000000712127221 */ /* 0x000fe20000010000 */
[----:B------:R-:W-:Y:S01]  /*7bd0*/  FADD.FTZ R20, R20, R9 ;  /* 0x0000000914147221 */ /* 0x000fe20000010000 */
[----:B------:R0:W5:Y:S01]  /*7be0*/  LDL.LU R7, [R1+0x4b8] ;  /* 0x0004b80001077983 */ /* 0x0001620000300800 */
[----:B------:R-:W-:Y:S01]  /*7bf0*/  FADD.FTZ R15, R22, R15 ;  /* 0x0000000f160f7221 */ /* 0x000fe20000010000 */
[----:B------:R-:W-:Y:S01]  /*7c00*/  FADD.FTZ R18, R18, R4 ;  /* 0x0000000412127221 */ /* 0x000fe20000010000 */
[----:B----4-:R-:W-:Y:S01]  /*7c10*/  FADD.FTZ R17, R17, -UR28 ;  /* 0x8000001c11117e21 */ /* 0x010fe20008010000 */
[----:B---3--:R-:W-:-:S03]  /*7c20*/  FADD.FTZ R19, R19, -UR28 ;  /* 0x8000001c13137e21 */ /* 0x008fc60008010000 */
[----:B------:R-:W-:Y:S01]  /*7c30*/  FMUL.FTZ R17, R17, UR16 ;  /* 0x0000001011117c20 */ /* 0x000fe20008410000 */
[----:B--2---:R-:W-:-:S03]  /*7c40*/  FADD.FTZ R16, R16, -UR28 ;  /* 0x8000001c10107e21 */ /* 0x004fc60008010000 */
[----:B------:R-:W-:Y:S01]  /*7c50*/  FFMA.FTZ R21, R17, R22, R21 ;  /* 0x0000001611157223 */ /* 0x000fe20000010015 */
[----:B------:R-:W-:Y:S01]  /*7c60*/  FMUL.FTZ R22, R3, R2 ;  /* 0x0000000203167220 */ /* 0x000fe20000410000 */
[----:B------:R-:W-:Y:S01]  /*7c70*/  FMUL.FTZ R19, R19, UR16 ;  /* 0x0000001013137c20 */ /* 0x000fe20008410000 */
[----:B------:R-:W-:Y:S01]  /*7c80*/  FFMA.FTZ R13, R17, R24, R13 ;  /* 0x00000018110d7223 */ /* 0x000fe2000001000d */
[----:B------:R-:W-:Y:S01]  /*7c90*/  FADD.FTZ R17, R23, -UR28 ;  /* 0x8000001c17117e21 */ /* 0x000fe20008010000 */
[----:B------:R-:W-:Y:S01]  /*7ca0*/  FADD.FTZ R15, R15, R22 ;  /* 0x000000160f0f7221 */ /* 0x000fe20000010000 */
[----:B------:R-:W-:Y:S01]  /*7cb0*/  FFMA.FTZ R21, R19, R22, R21 ;  /* 0x0000001613157223 */ /* 0x000fe20000010015 */
[----:B------:R-:W-:Y:S01]  /*7cc0*/  FMUL.FTZ R22, R5, R0 ;  /* 0x0000000005167220 */ /* 0x000fe20000410000 */
[----:B------:R-:W-:Y:S01]  /*7cd0*/  FMUL.FTZ R16, R16, UR16 ;  /* 0x0000001010107c20 */ /* 0x000fe20008410000 */
[----:B------:R-:W-:Y:S01]  /*7ce0*/  FMUL.FTZ R17, R17, UR16 ;  /* 0x0000001011117c20 */ /* 0x000fe20008410000 */
[----:B------:R-:W-:Y:S01]  /*7cf0*/  FADD.FTZ R18, R18, R2 ;  /* 0x0000000212127221 */ /* 0x000fe20000010000 */
[----:B------:R-:W-:Y:S01]  /*7d00*/  FFMA.FTZ R14, R19, R2, R14 ;  /* 0x00000002130e7223 */ /* 0x000fe2000001000e */
[----:B------:R-:W-:Y:S01]  /*7d10*/  FADD.FTZ R15, R22, R15 ;  /* 0x0000000f160f7221 */ /* 0x000fe20000010000 */
[----:B------:R-:W-:Y:S01]  /*7d20*/  FFMA.FTZ R21, R16, R22, R21 ;  /* 0x0000001610157223 */ /* 0x000fe20000010015 */
[-C--:B------:R-:W-:Y:S01]  /*7d30*/  FMUL.FTZ R22, R3, R45.reuse ;  /* 0x0000002d03167220 */ /* 0x080fe20000410000 */
[----:B------:R-:W-:Y:S01]  /*7d40*/  FADD.FTZ R18, R18, R45 ;  /* 0x0000002d12127221 */ /* 0x000fe20000010000 */
[----:B------:R-:W-:Y:S01]  /*7d50*/  FFMA.FTZ R14, R17, R45, R14 ;  /* 0x0000002d110e7223 */ /* 0x000fe2000001000e */
[----:B------:R-:W2:Y:S04]  /*7d60*/  LDL.LU R19, [R1+0x3f8] ;  /* 0x0003f80001137983 */ /* 0x000ea80000300800 */
[----:B------:R-:W3:Y:S01]  /*7d70*/  LDL.LU R45, [R1+0x41c] ;  /* 0x00041c00012d7983 */ /* 0x000ee20000300800 */
[----:B------:R-:W-:Y:S01]  /*7d80*/  FFMA.FTZ R13, R16, R0, R13 ;  /* 0x00000000100d7223 */ /* 0x000fe2000001000d */
[----:B------:R-:W-:-:S02]  /*7d90*/  FADD.FTZ R20, R20, R8 ;  /* 0x0000000814147221 */ /* 0x000fc40000010000 */
[----:B------:R-:W4:Y:S02]  /*7da0*/  LDL.LU R16, [R1+0x3fc] ;  /* 0x0003fc0001107983 */ /* 0x000f240000300800 */
[----:B------:R-:W-:Y:S02]  /*7db0*/  FADD.FTZ R20, R20, R6 ;  /* 0x0000000614147221 */ /* 0x000fe40000010000 */
[----:B------:R-:W4:Y:S02]  /*7dc0*/  LDL.LU R23, [R1+0x428] ;  /* 0x0004280001177983 */ /* 0x000f240000300800 */
[----:B------:R-:W-:Y:S02]  /*7dd0*/  FADD.FTZ R20, R20, R24 ;  /* 0x0000001814147221 */ /* 0x000fe40000010000 */
[----:B------:R-:W4:Y:S01]  /*7de0*/  LDL.LU R24, [R1+0x420] ;  /* 0x0004200001187983 */ /* 0x000f220000300800 */
[----:B------:R-:W-:Y:S01]  /*7df0*/  FFMA.FTZ R21, R17, R22, R21 ;  /* 0x0000001611157223 */ /* 0x000fe20000010015 */
[----:B------:R-:W-:Y:S01]  /*7e00*/  FADD.FTZ R15, R15, R22 ;  /* 0x000000160f0f7221 */ /* 0x000fe20000010000 */
[----:B------:R-:W-:Y:S01]  /*7e10*/  FMUL.FTZ R22, R5, R44 ;  /* 0x0000002c05167220 */ /* 0x000fe20000410000 */
[----:B------:R-:W-:Y:S01]  /*7e20*/  FADD.FTZ R18, R18, R36 ;  /* 0x0000002412127221 */ /* 0x000fe20000010000 */
[----:B------:R0:W5:Y:S02]  /*7e30*/  LDL.LU R9, [R1+0x4c0] ;  /* 0x0004c00001097983 */ /* 0x0001640000300800 */
[----:B------:R-:W-:-:S02]  /*7e40*/  FADD.FTZ R15, R22, R15 ;  /* 0x0000000f160f7221 */ /* 0x000fc40000010000 */
[----:B------:R0:W5:Y:S04]  /*7e50*/  LDL.LU R8, [R1+0x4bc] ;  /* 0x0004bc0001087983 */ /* 0x0001680000300800 */
[----:B------:R0:W5:Y:S04]  /*7e60*/  LDL.LU R6, [R1+0x4b4] ;  /* 0x0004b40001067983 */ /* 0x0001680000300800 */
[----:B------:R0:W5:Y:S04]  /*7e70*/  LDL.LU R4, [R1+0x4b0] ;  /* 0x0004b00001047983 */ /* 0x0001680000300800 */
[----:B------:R0:W5:Y:S01]  /*7e80*/  LDL.LU R2, [R1+0x4ac] ;  /* 0x0004ac0001027983 */ /* 0x0001620000300800 */
[----:B---3--:R-:W-:-:S03]  /*7e90*/  FADD.FTZ R17, R45, -UR28 ;  /* 0x8000001c2d117e21 */ /* 0x008fc60008010000 */
[----:B------:R-:W3:Y:S01]  /*7ea0*/  LDL.LU R45, [R1+0x308] ;  /* 0x00030800012d7983 */ /* 0x000ee20000300800 */
[----:B--2---:R-:W-:Y:S01]  /*7eb0*/  FADD.FTZ R19, R19, -UR28 ;  /* 0x8000001c13137e21 */ /* 0x004fe20008010000 */
[----:B----4-:R-:W-:-:S03]  /*7ec0*/  FADD.FTZ R16, R16, -UR28 ;  /* 0x8000001c10107e21 */ /* 0x010fc60008010000 */
[----:B------:R-:W-:Y:S01]  /*7ed0*/  FMUL.FTZ R19, R19, UR16 ;  /* 0x0000001013137c20 */ /* 0x000fe20008410000 */
[----:B------:R-:W-:-:S03]  /*7ee0*/  FMUL.FTZ R16, R16, UR16 ;  /* 0x0000001010107c20 */ /* 0x000fc60008410000 */
[----:B------:R-:W-:Y:S01]  /*7ef0*/  FFMA.FTZ R21, R19, R22, R21 ;  /* 0x0000001613157223 */ /* 0x000fe20000010015 */
[----:B------:R-:W-:Y:S01]  /*7f00*/  FMUL.FTZ R22, R3, R36 ;  /* 0x0000002403167220 */ /* 0x000fe20000410000 */
[----:B------:R-:W-:Y:S01]  /*7f10*/  FMUL.FTZ R17, R17, UR16 ;  /* 0x0000001011117c20 */ /* 0x000fe20008410000 */
[----:B------:R-:W-:Y:S02]  /*7f20*/  FFMA.FTZ R13, R19, R44, R13 ;  /* 0x0000002c130d7223 */ /* 0x000fe4000001000d */
[----:B------:R-:W-:Y:S01]  /*7f30*/  FADD.FTZ R15, R15, R22 ;  /* 0x000000160f0f7221 */ /* 0x000fe20000010000 */
[----:B------:R-:W-:Y:S01]  /*7f40*/  FFMA.FTZ R21, R16, R22, R21 ;  /* 0x0000001610157223 */ /* 0x000fe20000010015 */
[----:B------:R-:W-:Y:S01]  /*7f50*/  FMUL.FTZ R22, R5, R37 ;  /* 0x0000002505167220 */ /* 0x000fe20000410000 */
[----:B------:R-:W-:Y:S01]  /*7f60*/  FADD.FTZ R19, R24, -UR28 ;  /* 0x8000001c18137e21 */ /* 0x000fe20008010000 */
[----:B------:R-:W-:Y:S01]  /*7f70*/  FADD.FTZ R20, R20, R0 ;  /* 0x0000000014147221 */ /* 0x000fe20000010000 */
[----:B------:R-:W-:Y:S01]  /*7f80*/  FFMA.FTZ R14, R16, R36, R14 ;  /* 0x00000024100e7223 */ /* 0x000fe2000001000e */
[----:B------:R-:W-:Y:S01]  /*7f90*/  FADD.FTZ R15, R22, R15 ;  /* 0x0000000f160f7221 */ /* 0x000fe20000010000 */
[----:B------:R-:W-:Y:S01]  /*7fa0*/  FFMA.FTZ R21, R17, R22, R21 ;  /* 0x0000001611157223 */ /* 0x000fe20000010015 */
[----:B------:R-:W-:Y:S01]  /*7fb0*/  FMUL.FTZ R22, R3, R38 ;  /* 0x0000002603167220 */ /* 0x000fe20000410000 */
[----:B------:R-:W-:Y:S01]  /*7fc0*/  FMUL.FTZ R19, R19, UR16 ;  /* 0x0000001013137c20 */ /* 0x000fe20008410000 */
[----:B------:R-:W-:Y:S01]  /*7fd0*/  FADD.FTZ R16, R23, -UR28 ;  /* 0x8000001c17107e21 */ /* 0x000fe20008010000 */
[----:B------:R-:W-:Y:S01]  /*7fe0*/  FADD.FTZ R20, R20, R44 ;  /* 0x0000002c14147221 */ /* 0x000fe20000010000 */
[----:B------:R-:W2:Y:S01]  /*7ff0*/  LDL.LU R23, [R1+0x2e8] ;  /* 0x0002e80001177983 */ /* 0x000ea20000300800 */
[----:B------:R-:W-:Y:S01]  /*8000*/  FADD.FTZ R15, R15, R22 ;  /* 0x000000160f0f7221 */ /* 0x000fe20000010000 */
[----:B------:R-:W-:Y:S01]  /*8010*/  FFMA.FTZ R21, R19, R22, R21 ;  /* 0x0000001613157223 */ /* 0x000fe20000010015 */
[----:B------:R-:W-:Y:S01]  /*8020*/  FMUL.FTZ R22, R5, R39 ;  /* 0x0000002705167220 */ /* 0x000fe20000410000 */
[----:B------:R-:W-:Y:S01]  /*8030*/  FMUL.FTZ R16, R16, UR16 ;  /* 0x0000001010107c20 */ /* 0x000fe20008410000 */
[----:B------:R-:W-:Y:S01]  /*8040*/  FFMA.FTZ R13, R17, R37, R13 ;  /* 0x00000025110d7223 */ /* 0x000fe2000001000d */
[----:B------:R-:W-:Y:S01]  /*8050*/  FADD.FTZ R17, R26, -UR28 ;  /* 0x8000001c1a117e21 */ /* 0x000fe20008010000 */
[----:B------:R-:W-:Y:S01]  /*8060*/  FFMA.FTZ R14, R19, R38, R14 ;  /* 0x00000026130e7223 */ /* 0x000fe2000001000e */
[----:B------:R-:W-:Y:S01]  /*8070*/  FADD.FTZ R20, R20, R37 ;  /* 0x0000002514147221 */ /* 0x000fe20000010000 */
        /* <DEDUP_REMOVED lines=8> */
[----:B------:R-:W4:Y:S01]  /*8100*/  LDL.LU R24, [R1+0x298] ;  /* 0x0002980001187983 */ /* 0x000f220000300800 */
[----:B------:R-:W-:Y:S01]  /*8110*/  FADD.FTZ R15, R15, R22 ;  /* 0x000000160f0f7221 */ /* 0x000fe20000010000 */
[----:B------:R-:W-:-:S02]  /*8120*/  FFMA.FTZ R21, R17, R22, R21 ;  /* 0x0000001611157223 */ /* 0x000fc40000010015 */
[----:B------:R-:W4:Y:S04]  /*8130*/  LDL.LU R26, [R1+0x454] ;  /* 0x00045400011a7983 */ /* 0x000f280000300800 */
[----:B------:R-:W4:Y:S04]  /*8140*/  LDL.LU R36, [R1+0x46c] ;  /* 0x00046c0001247983 */ /* 0x000f280000300800 */
[----:B------:R-:W4:Y:S04]  /*8150*/  LDL.LU R44, [R1+0x284] ;  /* 0x00028400012c7983 */ /* 0x000f280000300800 */
[----:B------:R-:W4:Y:S01]  /*8160*/  LDL.LU R37, [R1+0x460] ;  /* 0x0004600001257983 */ /* 0x000f220000300800 */
[----:B------:R-:W-:-:S03]  /*8170*/  FADD.FTZ R18, R18, R38 ;  /* 0x0000002612127221 */ /* 0x000fc60000010000 */
[----:B------:R-:W4:Y:S04]  /*8180*/  LDL.LU R25, [R1+0x2ac] ;  /* 0x0002ac0001197983 */ /* 0x000f280000300800 */
[----:B------:R0:W5:Y:S01]  /*8190*/  LDL.LU R0, [R1+0x4a8] ;  /* 0x0004a80001007983 */ /* 0x0001620000300800 */
[----:B---3--:R-:W-:Y:S01]  /*81a0*/  FADD.FTZ R20, R20, R45 ;  /* 0x0000002d14147221 */ /* 0x008fe20000010000 */
[-C--:B------:R-:W-:Y:S01]  /*81b0*/  FMUL.FTZ R22, R5, R45.reuse ;  /* 0x0000002d05167220 */ /* 0x080fe20000410000 */
[----:B------:R-:W-:Y:S01]  /*81c0*/  FFMA.FTZ R13, R19, R45, R13 ;  /* 0x0000002d130d7223 */ /* 0x000fe2000001000d */
[----:B------:R-:W-:Y:S01]  /*81d0*/  FADD.FTZ R16, R27, -UR28 ;  /* 0x8000001c1b107e21 */ /* 0x000fe20008010000 */
[----:B------:R-:W3:Y:S01]  /*81e0*/  LDL.LU R45, [R1+0x444] ;  /* 0x00044400012d7983 */ /* 0x000ee20000300800 */
[----:B------:R-:W-:Y:S01]  /*81f0*/  FADD.FTZ R15, R22, R15 ;  /* 0x0000000f160f7221 */ /* 0x000fe20000010000 */
[----:B------:R-:W-:Y:S01]  /*8200*/  FFMA.FTZ R21, R19, R22, R21 ;  /* 0x0000001613157223 */ /* 0x000fe20000010015 */
[-C--:B------:R-:W-:Y:S01]  /*8210*/  FMUL.FTZ R22, R3, R41.reuse ;  /* 0x0000002903167220 */ /* 0x080fe20000410000 */
[----:B------:R-:W-:Y:S01]  /*8220*/  FMUL.FTZ R16, R16, UR16 ;  /* 0x0000001010107c20 */ /* 0x000fe20008410000 */
[----:B------:R-:W-:Y:S01]  /*8230*/  FFMA.FTZ R14, R17, R40, R14 ;  /* 0x00000028110e7223 */ /* 0x000fe2000001000e */
[----:B------:R-:W-:Y:S01]  /*8240*/  FADD.FTZ R17, R28, -UR28 ;  /* 0x8000001c1c117e21 */ /* 0x000fe20008010000 */
[----:B------:R-:W-:Y:S01]  /*8250*/  FADD.FTZ R15, R15, R22 ;  /* 0x000000160f0f7221 */ /* 0x000fe20000010000 */
[C---:B------:R-:W-:Y:S01]  /*8260*/  FFMA.FTZ R21, R16.reuse, R22, R21 ;  /* 0x0000001610157223 */ /* 0x040fe20000010015 */
[----:B------:R-:W-:Y:S01]  /*8270*/  FADD.FTZ R19, R29, -UR28 ;  /* 0x8000001c1d137e21 */ /* 0x000fe20008010000 */
[----:B------:R-:W-:Y:S01]  /*8280*/  FMUL.FTZ R17, R17, UR16 ;  /* 0x0000001011117c20 */ /* 0x000fe20008410000 */
[----:B------:R-:W-:Y:S01]  /*8290*/  FFMA.FTZ R14, R16, R41, R14 ;  /* 0x00000029100e7223 */ /* 0x000fe2000001000e */
[----:B------:R-:W3:Y:S01]  /*82a0*/  LDL.LU R39, [R1+0x478] ;  /* 0x0004780001277983 */ /* 0x000ee20000300800 */
[----:B------:R-:W-:-:S03]  /*82b0*/  FMUL.FTZ R19, R19, UR16 ;  /* 0x0000001013137c20 */ /* 0x000fc60008410000 */
[----:B------:R-:W3:Y:S01]  /*82c0*/  LDL.LU R38, [R1+0x47c] ;  /* 0x00047c0001267983 */ /* 0x000ee20000300800 */
[----:B--2---:R-:W-:-:S04]  /*82d0*/  FMUL.FTZ R22, R5, R23 ;  /* 0x0000001705167220 */ /* 0x004fc80000410000 */
[----:B------:R-:W-:Y:S01]  /*82e0*/  FADD.FTZ R15, R22, R15 ;  /* 0x0000000f160f7221 */ /* 0x000fe20000010000 */
[----:B------:R-:W-:Y:S01]  /*82f0*/  FFMA.FTZ R21, R17, R22, R21 ;  /* 0x0000001611157223 */ /* 0x000fe20000010015 */
[-C--:B------:R-:W-:Y:S01]  /*8300*/  FMUL.FTZ R22, R3, R42.reuse ;  /* 0x0000002a03167220 */ /* 0x080fe20000410000 */
[----:B------:R-:W-:-:S03]  /*8310*/  FFMA.FTZ R14, R19, R42, R14 ;  /* 0x0000002a130e7223 */ /* 0x000fc6000001000e */
[----:B------:R-:W-:Y:S01]  /*8320*/  FFMA.FTZ R21, R19, R22, R21 ;  /* 0x0000001613157223 */ /* 0x000fe20000010015 */
[----:B------:R-:W-:Y:S01]  /*8330*/  FADD.FTZ R19, R31, -UR28 ;  /* 0x8000001c1f137e21 */ /* 0x000fe20008010000 */
[----:B----4-:R-:W-:-:S03]  /*8340*/  FADD.FTZ R16, R24, -UR28 ;  /* 0x8000001c18107e21 */ /* 0x010fc60008010000 */
[----:B------:R-:W-:Y:S01]  /*8350*/  FMUL.FTZ R24, R19, UR16 ;  /* 0x0000001013187c20 */ /* 0x000fe20008410000 */
[----:B---3--:R-:W-:Y:S02]  /*8360*/  FADD.FTZ R19, R45, -UR28 ;  /* 0x8000001c2d137e21 */ /* 0x008fe40008010000 */
[----:B------:R-:W2:Y:S01]  /*8370*/  LDL.LU R45, [R1+0x470] ;  /* 0x00047000012d7983 */ /* 0x000ea20000300800 */
[----:B------:R-:W-:Y:S01]  /*8380*/  FADD.FTZ R20, R20, R23 ;  /* 0x0000001714147221 */ /* 0x000fe20000010000 */
[----:B------:R-:W-:Y:S02]  /*8390*/  FFMA.FTZ R13, R17, R23, R13 ;  /* 0x00000017110d7223 */ /* 0x000fe4000001000d */
[----:B------:R-:W3:Y:S01]  /*83a0*/  LDL.LU R23, [R1+0x290] ;  /* 0x0002900001177983 */ /* 0x000ee20000300800 */
[----:B------:R-:W-:Y:S01]  /*83b0*/  FADD.FTZ R15, R15, R22 ;  /* 0x000000160f0f7221 */ /* 0x000fe20000010000 */
        /* <DEDUP_REMOVED lines=8> */
[----:B------:R-:W-:-:S02]  /*8440*/  FADD.FTZ R18, R18, R41 ;  /* 0x0000002912127221 */ /* 0x000fc40000010000 */
[----:B------:R-:W-:Y:S01]  /*8450*/  FADD.FTZ R15, R15, R22 ;  /* 0x000000160f0f7221 */ /* 0x000fe20000010000 */
[----:B------:R-:W-:Y:S01]  /*8460*/  FFMA.FTZ R21, R17, R22, R21 ;  /* 0x0000001611157223 */ /* 0x000fe20000010015 */
[----:B------:R-:W-:Y:S01]  /*8470*/  FMUL.FTZ R22, R5, R11 ;  /* 0x0000000b05167220 */ /* 0x000fe20000410000 */
[----:B------:R-:W-:Y:S01]  /*8480*/  FADD.FTZ R18, R18, R42 ;  /* 0x0000002a12127221 */ /* 0x000fe20000010000 */
[----:B------:R-:W-:Y:S02]  /*8490*/  FMUL.FTZ R19, R19, UR16 ;  /* 0x0000001013137c20 */ /* 0x000fe40008410000 */
[----:B------:R-:W-:Y:S01]  /*84a0*/  FADD.FTZ R15, R22, R15 ;  /* 0x0000000f160f7221 */ /* 0x000fe20000010000 */
[----:B------:R-:W-:Y:S01]  /*84b0*/  FFMA.FTZ R22, R24, R22, R21 ;  /* 0x0000001618167223 */ /* 0x000fe20000010015 */
[----:B------:R-:W-:Y:S01]  /*84c0*/  FADD.FTZ R21, R18, R10 ;  /* 0x0000000a12157221 */ /* 0x000fe20000010000 */
[----:B------:R-:W-:Y:S01]  /*84d0*/  FFMA.FTZ R14, R17, R10, R14 ;  /* 0x0000000a110e7223 */ /* 0x000fe2000001000e */
[----:B------:R-:W-:Y:S01]  /*84e0*/  FADD.FTZ R20, R20, R43 ;  /* 0x0000002b14147221 */ /* 0x000fe20000010000 */
[----:B------:R-:W-:Y:S01]  /*84f0*/  FFMA.FTZ R13, R16, R43, R13 ;  /* 0x0000002b100d7223 */ /* 0x000fe2000001000d */
[----:B------:R-:W-:Y:S01]  /*8500*/  FADD.FTZ R10, R26, -UR28 ;  /* 0x8000001c1a0a7e21 */ /* 0x000fe20008010000 */
[-C--:B------:R-:W-:Y:S01]  /*8510*/  FMUL.FTZ R16, R3, R12.reuse ;  /* 0x0000000c03107220 */ /* 0x080fe20000410000 */
[----:B------:R-:W-:Y:S01]  /*8520*/  FADD.FTZ R21, R21, R12 ;  /* 0x0000000c15157221 */ /* 0x000fe20000010000 */
[----:B------:R-:W-:Y:S01]  /*8530*/  FFMA.FTZ R14, R19, R12, R14 ;  /* 0x0000000c130e7223 */ /* 0x000fe2000001000e */
[----:B------:R-:W-:Y:S01]  /*8540*/  FADD.FTZ R12, R36, -UR28 ;  /* 0x8000001c240c7e21 */ /* 0x000fe20008010000 */
[----:B------:R-:W-:Y:S01]  /*8550*/  FMUL.FTZ R10, R10, UR16 ;  /* 0x000000100a0a7c20 */ /* 0x000fe20008410000 */
[----:B------:R-:W-:Y:S01]  /*8560*/  FADD.FTZ R20, R20, R11 ;  /* 0x0000000b14147221 */ /* 0x000fe20000010000 */
[----:B------:R-:W-:Y:S01]  /*8570*/  FFMA.FTZ R13, R24, R11, R13 ;  /* 0x0000000b180d7223 */ /* 0x000fe2000001000d */
[----:B------:R-:W4:Y:S01]  /*8580*/  LDL.LU R36, [R1+0x2d4] ;  /* 0x0002d40001247983 */ /* 0x000f220000300800 */
[----:B------:R-:W-:Y:S01]  /*8590*/  FADD.FTZ R15, R15, R16 ;  /* 0x000000100f0f7221 */ /* 0x000fe20000010000 */
[----:B------:R-:W-:Y:S01]  /*85a0*/  FFMA.FTZ R17, R19, R16, R22 ;  /* 0x0000001013117223 */ /* 0x000fe20000010016 */
[-C--:B------:R-:W-:Y:S01]  /*85b0*/  FMUL.FTZ R16, R5, R44.reuse ;  /* 0x0000002c05107220 */ /* 0x080fe20000410000 */
[----:B------:R-:W4:Y:S01]  /*85c0*/  LDL.LU R26, [R1+0x480] ;  /* 0x00048000011a7983 */ /* 0x000f220000300800 */
[----:B------:R-:W-:Y:S01]  /*85d0*/  FADD.FTZ R20, R20, R44 ;  /* 0x0000002c14147221 */ /* 0x000fe20000010000 */
[----:B------:R-:W-:Y:S01]  /*85e0*/  FFMA.FTZ R13, R10, R44, R13 ;  /* 0x0000002c0a0d7223 */ /* 0x000fe2000001000d */
[----:B------:R-:W-:Y:S01]  /*85f0*/  FADD.FTZ R11, R37, -UR28 ;  /* 0x8000001c250b7e21 */ /* 0x000fe20008010000 */
[----:B------:R-:W4:Y:S01]  /*8600*/  LDL.LU R44, [R1+0x2ec] ;  /* 0x0002ec00012c7983 */ /* 0x000f220000300800 */
[----:B------:R-:W-:Y:S01]  /*8610*/  FADD.FTZ R15, R16, R15 ;  /* 0x0000000f100f7221 */ /* 0x000fe20000010000 */
[----:B------:R-:W-:-:S02]  /*8620*/  FFMA.FTZ R16, R10, R16, R17 ;  /* 0x000000100a107223 */ /* 0x000fc40000010011 */
[----:B------:R-:W4:Y:S01]  /*8630*/  LDL.LU R37, [R1+0x484] ;  /* 0x0004840001257983 */ /* 0x000f220000300800 */
[----:B--2---:R-:W-:-:S03]  /*8640*/  FADD.FTZ R10, R45, -UR28 ;  /* 0x8000001c2d0a7e21 */ /* 0x004fc60008010000 */
[----:B------:R-:W2:Y:S01]  /*8650*/  LDL.LU R45, [R1+0x2f8] ;  /* 0x0002f800012d7983 */ /* 0x000ea20000300800 */
[----:B------:R-:W-:Y:S01]  /*8660*/  FMUL.FTZ R11, R11, UR16 ;  /* 0x000000100b0b7c20 */ /* 0x000fe20008410000 */
[----:B---3--:R-:W-:Y:S01]  /*8670*/  FMUL.FTZ R18, R3, R23 ;  /* 0x0000001703127220 */ /* 0x008fe20000410000 */
[----:B------:R-:W-:-:S03]  /*8680*/  FMUL.FTZ R12, R12, UR16 ;  /* 0x000000100c0c7c20 */ /* 0x000fc60008410000 */
[----:B------:R-:W-:Y:S01]  /*8690*/  FADD.FTZ R22, R15, R18 ;  /* 0x000000120f167221 */ /* 0x000fe20000010000 */
[----:B------:R-:W-:Y:S01]  /*86a0*/  FFMA.FTZ R17, R11, R18, R16 ;  /* 0x000000120b117223 */ /* 0x000fe20000010010 */
[----:B------:R-:W-:Y:S01]  /*86b0*/  FMUL.FTZ R15, R5, R35 ;  /* 0x00000023050f7220 */ /* 0x000fe20000410000 */
[----:B------:R-:W-:Y:S01]  /*86c0*/  FMUL.FTZ R19, R3, R25 ;  /* 0x0000001903137220 */ /* 0x000fe20000410000 */
[----:B------:R-:W-:Y:S02]  /*86d0*/  FMUL.FTZ R10, R10, UR16 ;  /* 0x000000100a0a7c20 */ /* 0x000fe40008410000 */
[----:B------:R-:W-:Y:S01]  /*86e0*/  FADD.FTZ R22, R15, R22 ;  /* 0x000000160f167221 */ /* 0x000fe20000010000 */
[----:B------:R-:W-:Y:S01]  /*86f0*/  FFMA.FTZ R17, R12, R15, R17 ;  /* 0x0000000f0c117223 */ /* 0x000fe20000010011 */
[----:B------:R-:W-:Y:S01]  /*8700*/  FFMA.FTZ R15, R11, R23, R14 ;  /* 0x000000170b0f7223 */ /* 0x000fe2000001000e */
[----:B------:R-:W-:Y:S01]  /*8710*/  FADD.FTZ R11, R32, -UR28 ;  /* 0x8000001c200b7e21 */ /* 0x000fe20008010000 */
[----:B------:R-:W-:Y:S01]  /*8720*/  FADD.FTZ R21, R21, R23 ;  /* 0x0000001715157221 */ /* 0x000fe20000010000 */
[----:B------:R-:W-:Y:S01]  /*8730*/  FADD.FTZ R23, R22, R19 ;  /* 0x0000001316177221 */ /* 0x000fe20000010000 */
        /* <DEDUP_REMOVED lines=9> */
[----:B------:R-:W-:Y:S01]  /*87d0*/  FFMA.FTZ R15, R10, R25, R15 ;  /* 0x000000190a0f7223 */ /* 0x000fe2000001000f */
[----:B------:R-:W-:Y:S01]  /*87e0*/  FADD.FTZ R10, R38, -UR28 ;  /* 0x8000001c260a7e21 */ /* 0x000fe20008010000 */
[----:B------:R-:W-:Y:S01]  /*87f0*/  FADD.FTZ R23, R23, R14 ;  /* 0x0000000e17177221 */ /* 0x000fe20000010000 */
[----:B------:R-:W-:-:S02]  /*8800*/  FFMA.FTZ R16, R13, R14, R16 ;  /* 0x0000000e0d107223 */ /* 0x000fc40000010010 */
[----:B------:R-:W-:Y:S01]  /*8810*/  FMUL.FTZ R17, R10, UR16 ;  /* 0x000000100a117c20 */ /* 0x000fe20008410000 */
[----:B----4-:R-:W-:Y:S01]  /*8820*/  FMUL.FTZ R14, R5, R36 ;  /* 0x00000024050e7220 */ /* 0x010fe20000410000 */
[----:B------:R-:W-:Y:S01]  /*8830*/  FADD.FTZ R20, R20, R35 ;  /* 0x0000002314147221 */ /* 0x000fe20000010000 */
[----:B------:R-:W-:Y:S01]  /*8840*/  FADD.FTZ R10, R26, -UR28 ;  /* 0x8000001c1a0a7e21 */ /* 0x000fe20008010000 */
[----:B------:R-:W-:Y:S01]  /*8850*/  FFMA.FTZ R12, R11, R34, R12 ;  /* 0x000000220b0c7223 */ /* 0x000fe2000001000c */
[----:B------:R-:W-:Y:S01]  /*8860*/  FADD.FTZ R23, R14, R23 ;  /* 0x000000170e177221 */ /* 0x000fe20000010000 */
[----:B------:R-:W-:Y:S01]  /*8870*/  FFMA.FTZ R16, R17, R14, R16 ;  /* 0x0000000e11107223 */ /* 0x000fe20000010010 */
[----:B------:R-:W-:Y:S01]  /*8880*/  FMUL.FTZ R14, R3, R44 ;  /* 0x0000002c030e7220 */ /* 0x000fe20000410000 */
[----:B------:R-:W-:Y:S01]  /*8890*/  FMUL.FTZ R11, R10, UR16 ;  /* 0x000000100a0b7c20 */ /* 0x000fe20008410000 */
[----:B------:R-:W-:Y:S01]  /*88a0*/  FADD.FTZ R21, R21, R25 ;  /* 0x0000001915157221 */ /* 0x000fe20000010000 */
[----:B------:R-:W-:Y:S01]  /*88b0*/  FADD.FTZ R20, R20, R34 ;  /* 0x0000002214147221 */ /* 0x000fe20000010000 */
[----:B------:R-:W-:Y:S01]  /*88c0*/  FADD.FTZ R10, R37, -UR28 ;  /* 0x8000001c250a7e21 */ /* 0x000fe20008010000 */
[----:B------:R-:W-:Y:S01]  /*88d0*/  FFMA.FTZ R15, R13, R33, R15 ;  /* 0x000000210d0f7223 */ /* 0x000fe2000001000f */
[----:B------:R-:W-:Y:S01]  /*88e0*/  FADD.FTZ R18, R23, R14 ;  /* 0x0000000e17127221 */ /* 0x000fe20000010000 */
[----:B------:R-:W-:Y:S01]  /*88f0*/  FADD.FTZ R21, R21, R33 ;  /* 0x0000002115157221 */ /* 0x000fe20000010000 */
[----:B------:R-:W-:Y:S01]  /*8900*/  FFMA.FTZ R23, R11, R14, R16 ;  /* 0x0000000e0b177223 */ /* 0x000fe20000010010 */
[----:B------:R-:W-:Y:S01]  /*8910*/  FMUL.FTZ R10, R10, UR16 ;  /* 0x000000100a0a7c20 */ /* 0x000fe20008410000 */
[----:B------:R-:W-:Y:S01]  /*8920*/  FADD.FTZ R20, R20, R36 ;  /* 0x0000002414147221 */ /* 0x000fe20000010000 */
[----:B------:R-:W-:Y:S01]  /*8930*/  FFMA.FTZ R13, R17, R36, R12 ;  /* 0x00000024110d7223 */ /* 0x000fe2000001000c */
[----:B------:R-:W-:Y:S01]  /*8940*/  FFMA.FTZ R12, R11, R44, R15 ;  /* 0x0000002c0b0c7223 */ /* 0x000fe2000001000f */
[----:B------:R-:W-:Y:S01]  /*8950*/  FADD.FTZ R14, R21, R44 ;  /* 0x0000002c150e7221 */ /* 0x000fe20000010000 */
[-C--:B--2---:R-:W-:Y:S01]  /*8960*/  FMUL.FTZ R19, R5, R45.reuse ;  /* 0x0000002d05137220 */ /* 0x084fe20000410000 */
[----:B------:R-:W-:Y:S01]  /*8970*/  FADD.FTZ R15, R20, R45 ;  /* 0x0000002d140f7221 */ /* 0x000fe20000010000 */
[----:B------:R-:W-:-:S02]  /*8980*/  FFMA.FTZ R13, R10, R45, R13 ;  /* 0x0000002d0a0d7223 */ /* 0x000fc4000001000d */
[----:B------:R-:W-:Y:S01]  /*8990*/  FADD.FTZ R18, R19, R18 ;  /* 0x0000001213127221 */ /* 0x000fe20000010000 */
[----:B------:R-:W-:Y:S01]  /*89a0*/  FFMA.FTZ R19, R10, R19, R23 ;  /* 0x000000130a137223 */ /* 0x000fe20000010017 */
[----:B0-----:R-:W-:Y:S06]  /*89b0*/  BRA `(.L_x_1623) ;  /* 0x0000005400107947 */ /* 0x001fec0003800000 */
.L_x_1622:
[----:B------:R-:W2:Y:S04]  /*89c0*/  LDL.LU R16, [R1+0x2e4] ;  /* 0x0002e40001107983 */ /* 0x000ea80000300800 */
[----:B------:R-:W3:Y:S04]  /*89d0*/  LDL.LU R17, [R1+0x260] ;  /* 0x0002600001117983 */ /* 0x000ee80000300800 */
        /* <DEDUP_REMOVED lines=8> */
[----:B------:R-:W-:Y:S04]  /*8a60*/  STL [R1+0x4a8], R4 ;  /* 0x0004a80401007387 */ /* 0x000fe80000100800 */
[----:B------:R-:W-:Y:S04]  /*8a70*/  STL [R1+0x4b0], R7 ;  /* 0x0004b00701007387 */ /* 0x000fe80000100800 */
[----:B0-----:R-:W4:Y:S04]  /*8a80*/  LDL.LU R9, [R1+0x37c] ;  /* 0x00037c0001097983 */ /* 0x001f280000300800 */
        /* <DEDUP_REMOVED lines=9> */
[C---:B---3--:R-:W-:Y:S01]  /*8b20*/  FMUL.FTZ R15, R16.reuse, R17 ;  /* 0x00000011100f7220 */ /* 0x048fe20000410000 */
        /* <DEDUP_REMOVED lines=29> */
[C---:B0-----:R-:W-:Y:S01]  /*8d00*/  FMUL.FTZ R19, R21.reuse, R8 ;  /* 0x0000000815137220 */ /* 0x041fe20000410000 */
[----:B------:R-:W-:-:S04]  /*8d10*/  FADD.FTZ R21, -R21, 1 ;  /* 0x3f80000015157421 */ /* 0x000fc80000010100 */
[----:B------:R-:W-:Y:S01]  /*8d20*/  FFMA.FTZ R21, R20, R21, 1 ;  /* 0x3f80000014157423 */ /* 0x000fe20000010015 */
[----:B------:R-:W-:Y:S02]  /*8d30*/  FADD.FTZ R20, R24, -UR28 ;  /* 0x8000001c18147e21 */ /* 0x000fe40008010000 */
[----:B------:R-:W2:Y:S01]  /*8d40*/  LDL.LU R24, [R1+0x398] ;  /* 0x0003980001187983 */ /* 0x000ea20000300800 */
        /* <DEDUP_REMOVED lines=8> */
[----:B------:R-:W0:Y:S01]  /*8dd0*/  MUFU.RCP R15, R15 ;  /* 0x0000000f000f7308 */ /* 0x000e220000001000 */
[----:B------:R-:W-:-:S04]  /*8de0*/  FMUL.FTZ R19, R3, R19 ;  /* 0x0000001303137220 */ /* 0x000fc80000410000 */
[----:B------:R-:W-:Y:S01]  /*8df0*/  FFMA.FTZ R22, R18, R19, R22 ;  /* 0x0000001312167223 */ /* 0x000fe20000010016 */
[C---:B0-----:R-:W-:Y:S02]  /*8e00*/  FMUL.FTZ R18, R15.reuse, R23 ;  /* 0x000000170f127220 */ /* 0x041fe40000410000 */
[----:B------:R-:W3:Y:S04]  /*8e10*/  LDL.LU R23, [R1+0x39c] ;  /* 0x00039c0001177983 */ /* 0x000ee80000300800 */
[----:B------:R0:W-:Y:S04]  /*8e20*/  STL [R1+0x49c], R7 ;  /* 0x00049c0701007387 */ /* 0x0001e80000100800 */
[----:B0-----:R-:W4:Y:S01]  /*8e30*/  LDL.LU R7, [R1+0x2a4] ;  /* 0x0002a40001077983 */ /* 0x001f220000300800 */
[----:B------:R-:W-:-:S04]  /*8e40*/  FADD.FTZ R15, -R15, 1 ;  /* 0x3f8000000f0f7421 */ /* 0x000fc80000010100 */
[----:B------:R-:W-:-:S04]  /*8e50*/  FFMA.FTZ R15, R13, R15, 1 ;  /* 0x3f8000000d0f7423 */ /* 0x000fc8000001000f */
[----:B------:R-:W-:Y:S01]  /*8e60*/  FMUL.FTZ R15, R18, R15 ;  /* 0x0000000f120f7220 */ /* 0x000fe20000410000 */
[----:B------:R-:W-:-:S03]  /*8e70*/  FFMA.FTZ R14, R14, R16, RZ ;  /* 0x000000100e0e7223 */ /* 0x000fc600000100ff */
[-C--:B------:R-:W-:Y:S01]  /*8e80*/  FMUL.FTZ R8, R5, R15.reuse ;  /* 0x0000000f05087220 */ /* 0x080fe20000410000 */
[----:B------:R-:W-:Y:S01]  /*8e90*/  FADD.FTZ R13, R9, -UR28 ;  /* 0x8000001c090d7e21 */ /* 0x000fe20008010000 */
[----:B------:R-:W-:-:S03]  /*8ea0*/  FFMA.FTZ R9, R20, R15, R14 ;  /* 0x0000000f14097223 */ /* 0x000fc6000001000e */
[----:B------:R0:W-:Y:S04]  /*8eb0*/  STL [R1+0x424], R8 ;  /* 0x0004240801007387 */ /* 0x0001e80000100800 */
[----:B------:R1:W-:Y:S01]  /*8ec0*/  STL [R1+0x48c], R9 ;  /* 0x00048c0901007387 */ /* 0x0003e20000100800 */
[----:B0-----:R-:W-:-:S03]  /*8ed0*/  FFMA.FTZ R8, R20, R8, R22 ;  /* 0x0000000814087223 */ /* 0x001fc60000010016 */
[----:B-1----:R-:W4:Y:S04]  /*8ee0*/  LDL.LU R9, [R1+0x3c0] ;  /* 0x0003c00001097983 */ /* 0x002f280000300800 */
[----:B------:R0:W-:Y:S04]  /*8ef0*/  STL [R1+0x488], R8 ;  /* 0x0004880801007387 */ /* 0x0001e80000100800 */
[----:B0-----:R-:W4:Y:S01]  /*8f00*/  LDL.LU R8, [R1+0x274] ;  /* 0x0002740001087983 */ /* 0x001f220000300800 */
[----:B------:R-:W-:-:S03]  /*8f10*/  FADD.FTZ R16, RZ, R16 ;  /* 0x00000010ff107221 */ /* 0x000fc60000010000 */
[----:B------:R0:W-:Y:S02]  /*8f20*/  STL [R1+0x498], R4 ;  /* 0x0004980401007387 */ /* 0x0001e40000100800 */
[----:B0-----:R-:W-:-:S05]  /*8f30*/  FADD.FTZ R4, R17, R19 ;  /* 0x0000001311047221 */ /* 0x001fca0000010000 */
[----:B------:R0:W-:Y:S02]  /*8f40*/  STL [R1+0x494], R4 ;  /* 0x0004940401007387 */ /* 0x0001e40000100800 */
[----:B0-----:R-:W-:-:S05]  /*8f50*/  FADD.FTZ R4, R16, R15 ;  /* 0x0000000f10047221 */ /* 0x001fca0000010000 */
[----:B------:R0:W-:Y:S02]  /*8f60*/  STL [R1+0x490], R4 ;  /* 0x0004900401007387 */ /* 0x0001e40000100800 */
[----:B0-----:R-:W-:-:S04]  /*8f70*/  FMUL.FTZ R4, R13, UR16 ;  /* 0x000000100d047c20 */ /* 0x001fc80008410000 */
[----:B------:R-:W-:-:S04]  /*8f80*/  FFMA.FTZ R13, R3, R4, R0 ;  /* 0x00000004030d7223 */ /* 0x000fc80000010000 */
[----:B------:R-:W-:-:S06]  /*8f90*/  FMUL.FTZ R14, R13, -1.4426950216293334961 ;  /* 0xbfb8aa3b0d0e7820 */ /* 0x000fcc0000410000 */
[----:B------:R-:W0:Y:S01]  /*8fa0*/  MUFU.EX2 R14, R14 ;  /* 0x0000000e000e7308 */ /* 0x000e220000000800 */
[----:B------:R1:W-:Y:S01]  /*8fb0*/  STL [R1+0x468], R4 ;  /* 0x0004680401007387 */ /* 0x0003e20000100800 */
[----:B0-----:R-:W-:-:S06]  /*8fc0*/  FADD.FTZ R14, R14, 1 ;  /* 0x3f8000000e0e7421 */ /* 0x001fcc0000010000 */
[----:B------:R-:W0:Y:S02]  /*8fd0*/  MUFU.RCP R14, R14 ;  /* 0x0000000e000e7308 */ /* 0x000e240000001000 */
[C---:B0-----:R-:W-:Y:S01]  /*8fe0*/  FMUL.FTZ R15, R14.reuse, R6 ;  /* 0x000000060e0f7220 */ /* 0x041fe20000410000 */
[----:B------:R-:W-:Y:S01]  /*8ff0*/  FADD.FTZ R14, -R14, 1 ;  /* 0x3f8000000e0e7421 */ /* 0x000fe20000010100 */
[----:B--2---:R-:W-:Y:S02]  /*9000*/  FADD.FTZ R16, R24, -UR28 ;  /* 0x8000001c18107e21 */ /* 0x004fe40008010000 */
[----:B------:R-:W2:Y:S02]  /*9010*/  LDL.LU R24, [R1+0x3c4] ;  /* 0x0003c40001187983 */ /* 0x000ea40000300800 */
[----:B-1----:R-:W-:Y:S01]  /*9020*/  FMUL.FTZ R4, R16, UR16 ;  /* 0x0000001010047c20 */ /* 0x002fe20008410000 */
[----:B------:R-:W-:-:S04]  /*9030*/  FFMA.FTZ R14, R13, R14, 1 ;  /* 0x3f8000000d0e7423 */ /* 0x000fc8000001000e */
[----:B------:R-:W-:-:S05]  /*9040*/  FMUL.FTZ R6, R15, R14 ;  /* 0x0000000e0f067220 */ /* 0x000fca0000410000 */
[----:B------:R0:W-:Y:S04]  /*9050*/  STL [R1+0x30c], R6 ;  /* 0x00030c0601007387 */ /* 0x0001e80000100800 */
[----:B0-----:R-:W2:Y:S01]  /*9060*/  LDL.LU R6, [R1+0x264] ;  /* 0x0002640001067983 */ /* 0x001ea20000300800 */
[----:B---3--:R-:W-:-:S03]  /*9070*/  FADD.FTZ R16, R23, -UR28 ;  /* 0x8000001c17107e21 */ /* 0x008fc60008010000 */
[----:B------:R-:W3:Y:S01]  /*9080*/  LDL.LU R23, [R1+0x3d8] ;  /* 0x0003d80001177983 */ /* 0x000ee20000300800 */
[----:B------:R-:W-:-:S04]  /*9090*/  FFMA.FTZ R13, R5, R4, R2 ;  /* 0x00000004050d7223 */ /* 0x000fc80000010002 */
[----:B------:R-:W-:-:S06]  /*90a0*/  FMUL.FTZ R14, R13, -1.4426950216293334961 ;  /* 0xbfb8aa3b0d0e7820 */ /* 0x000fcc0000410000 */
[----:B------:R-:W0:Y:S02]  /*90b0*/  MUFU.EX2 R14, R14 ;  /* 0x0000000e000e7308 */ /* 0x000e240000000800 */
[----:B0-----:R-:W-:-:S06]  /*90c0*/  FADD.FTZ R14, R14, 1 ;  /* 0x3f8000000e0e7421 */ /* 0x001fcc0000010000 */
[----:B------:R-:W4:Y:S02]  /*90d0*/  MUFU.RCP R14, R14 ;  /* 0x0000000e000e7308 */ /* 0x000f240000001000 */
[C---:B----4-:R-:W-:Y:S01]  /*90e0*/  FMUL.FTZ R15, R14.reuse, R7 ;  /* 0x000000070e0f7220 */ /* 0x050fe20000410000 */
[----:B------:R-:W-:-:S04]  /*90f0*/  FADD.FTZ R14, -R14, 1 ;  /* 0x3f8000000e0e7421 */ /* 0x000fc80000010100 */
[----:B------:R-:W-:-:S04]  /*9100*/  FFMA.FTZ R14, R13, R14, 1 ;  /* 0x3f8000000d0e7423 */ /* 0x000fc8000001000e */
[----:B------:R-:W-:Y:S01]  /*9110*/  FMUL.FTZ R7, R15, R14 ;  /* 0x0000000e0f077220 */ /* 0x000fe20000410000 */
[----:B------:R0:W-:Y:S04]  /*9120*/  STL [R1+0x464], R4 ;  /* 0x0004640401007387 */ /* 0x0001e80000100800 */
[----:B------:R1:W-:Y:S01]  /*9130*/  STL [R1+0x2f4], R7 ;  /* 0x0002f40701007387 */ /* 0x0003e20000100800 */
[----:B0-----:R-:W-:-:S03]  /*9140*/  FMUL.FTZ R4, R16, UR16 ;  /* 0x0000001010047c20 */ /* 0x001fc60008410000 */
[----:B-1----:R-:W4:Y:S01]  /*9150*/  LDL.LU R7, [R1+0x2b8] ;  /* 0x0002b80001077983 */ /* 0x002f220000300800 */
[----:B------:R-:W-:-:S04]  /*9160*/  FFMA.FTZ R13, R3, R4, R0 ;  /* 0x00000004030d7223 */ /* 0x000fc80000010000 */
[----:B------:R-:W-:-:S06]  /*9170*/  FMUL.FTZ R14, R13, -1.4426950216293334961 ;  /* 0xbfb8aa3b0d0e7820 */ /* 0x000fcc0000410000 */
[----:B------:R-:W0:Y:S02]  /*9180*/  MUFU.EX2 R14, R14 ;  /* 0x0000000e000e7308 */ /* 0x000e240000000800 */
[----:B0-----:R-:W-:-:S06]  /*9190*/  FADD.FTZ R14, R14, 1 ;  /* 0x3f8000000e0e7421 */ /* 0x001fcc0000010000 */
[----:B------:R-:W0:Y:S01]  /*91a0*/  MUFU.RCP R14, R14 ;  /* 0x0000000e000e7308 */ /* 0x000e220000001000 */
[----:B------:R-:W-:Y:S02]  /*91b0*/  FADD.FTZ R16, R9, -UR28 ;  /* 0x8000001c09107e21 */ /* 0x000fe40008010000 */
[----:B------:R-:W4:Y:S01]  /*91c0*/  LDL.LU R9, [R1+0x3dc] ;  /* 0x0003dc0001097983 */ /* 0x000f220000300800 */
[C---:B0-----:R-:W-:Y:S01]  /*91d0*/  FMUL.FTZ R15, R14.reuse, R8 ;  /* 0x000000080e0f7220 */ /* 0x041fe20000410000 */
[----:B------:R-:W-:-:S04]  /*91e0*/  FADD.FTZ R14, -R14, 1 ;  /* 0x3f8000000e0e7421 */ /* 0x000fc80000010100 */
[----:B------:R-:W-:-:S04]  /*91f0*/  FFMA.FTZ R14, R13, R14, 1 ;  /* 0x3f8000000d0e7423 */ /* 0x000fc8000001000e */
[----:B------:R-:W-:-:S05]  /*9200*/  FMUL.FTZ R8, R15, R14 ;  /* 0x0000000e0f087220 */ /* 0x000fca0000410000 */
[----:B------:R0:W-:Y:S04]  /*9210*/  STL [R1+0x2e4], R8 ;  /* 0x0002e40801007387 */ /* 0x0001e80000100800 */
[----:B0-----:R-:W4:Y:S04]  /*9220*/  LDL.LU R8, [R1+0x2c8] ;  /* 0x0002c80001087983 */ /* 0x001f280000300800 */
[----:B------:R0:W-:Y:S02]  /*9230*/  STL [R1+0x45c], R4 ;  /* 0x00045c0401007387 */ /* 0x0001e40000100800 */
[----:B0-----:R-:W-:-:S04]  /*9240*/  FMUL.FTZ R4, R16, UR16 ;  /* 0x0000001010047c20 */ /* 0x001fc80008410000 */
[----:B------:R-:W-:-:S04]  /*9250*/  FFMA.FTZ R13, R5, R4, R2 ;  /* 0x00000004050d7223 */ /* 0x000fc80000010002 */
[----:B------:R-:W-:Y:S01]  /*9260*/  FMUL.FTZ R14, R13, -1.4426950216293334961 ;  /* 0xbfb8aa3b0d0e7820 */ /* 0x000fe20000410000 */
[----:B------:R0:W-:Y:S05]  /*9270*/  STL [R1+0x450], R4 ;  /* 0x0004500401007387 */ /* 0x0001ea0000100800 */
[----:B------:R-:W1:Y:S01]  /*9280*/  MUFU.EX2 R14, R14 ;  /* 0x0000000e000e7308 */ /* 0x000e620000000800 */
[----:B--2---:R-:W-:Y:S02]  /*9290*/  FADD.FTZ R16, R24, -UR28 ;  /* 0x8000001c18107e21 */ /* 0x004fe40008010000 */
[----:B------:R-:W2:Y:S02]  /*92a0*/  LDL.LU R24, [R1+0x400] ;  /* 0x0004000001187983 */ /* 0x000ea40000300800 */
[----:B0-----:R-:W-:Y:S01]  /*92b0*/  FMUL.FTZ R4, R16, UR16 ;  /* 0x0000001010047c20 */ /* 0x001fe20008410000 */
[----:B-1----:R-:W-:-:S06]  /*92c0*/  FADD.FTZ R14, R14, 1 ;  /* 0x3f8000000e0e7421 */ /* 0x002fcc0000010000 */
[----:B------:R-:W0:Y:S01]  /*92d0*/  MUFU.RCP R14, R14 ;  /* 0x0000000e000e7308 */ /* 0x000e220000001000 */
[----:B---3--:R-:W-:Y:S02]  /*92e0*/  FADD.FTZ R16, R23, -UR28 ;  /* 0x8000001c17107e21 */ /* 0x008fe40008010000 */
[----:B------:R-:W3:Y:S01]  /*92f0*/  LDL.LU R23, [R1+0x404] ;  /* 0x0004040001177983 */ /* 0x000ee20000300800 */
[C---:B0-----:R-:W-:Y:S01]  /*9300*/  FMUL.FTZ R15, R14.reuse, R6 ;  /* 0x000000060e0f7220 */ /* 0x041fe20000410000 */
[----:B------:R-:W-:-:S04]  /*9310*/  FADD.FTZ R14, -R14, 1 ;  /* 0x3f8000000e0e7421 */ /* 0x000fc80000010100 */
[----:B------:R-:W-:-:S04]  /*9320*/  FFMA.FTZ R14, R13, R14, 1 ;  /* 0x3f8000000d0e7423 */ /* 0x000fc8000001000e */
[----:B------:R-:W-:-:S05]  /*9330*/  FMUL.FTZ R6, R15, R14 ;  /* 0x0000000e0f067220 */ /* 0x000fca0000410000 */
[----:B------:R0:W-:Y:S04]  /*9340*/  STL [R1+0x2dc], R6 ;  /* 0x0002dc0601007387 */ /* 0x0001e80000100800 */
[----:B0-----:R-:W3:Y:S01]  /*9350*/  LDL.LU R6, [R1+0x2bc] ;  /* 0x0002bc0001067983 */ /* 0x001ee20000300800 */
        /* <DEDUP_REMOVED lines=15> */
[----:B------:R-:W0:Y:S01]  /*9450*/  MUFU.EX2 R14, R14 ;  /* 0x0000000e000e7308 */ /* 0x000e220000000800 */
[----:B------:R-:W-:Y:S02]  /*9460*/  FADD.FTZ R16, R9, -UR28 ;  /* 0x8000001c09107e21 */ /* 0x000fe40008010000 */
[----:B------:R-:W4:Y:S01]  /*9470*/  LDL.LU R9, [R1+0x410] ;  /* 0x0004100001097983 */ /* 0x000f220000300800 */
[----:B0-----:R-:W-:-:S06]  /*9480*/  FADD.FTZ R14, R14, 1 ;  /* 0x3f8000000e0e7421 */ /* 0x001fcc0000010000 */
[----:B------:R-:W0:Y:S02]  /*9490*/  MUFU.RCP R14, R14 ;  /* 0x0000000e000e7308 */ /* 0x000e240000001000 */
[C---:B0-----:R-:W-:Y:S01]  /*94a0*/  FMUL.FTZ R15, R14.reuse, R8 ;  /* 0x000000080e0f7220 */ /* 0x041fe20000410000 */
[----:B------:R-:W-:-:S04]  /*94b0*/  FADD.FTZ R14, -R14, 1 ;  /* 0x3f8000000e0e7421 */ /* 0x000fc80000010100 */
[----:B------:R-:W-:-:S04]  /*94c0*/  FFMA.FTZ R14, R13, R14, 1 ;  /* 0x3f8000000d0e7423 */ /* 0x000fc8000001000e */
[----:B------:R-:W-:-:S05]  /*94d0*/  FMUL.FTZ R8, R15, R14 ;  /* 0x0000000e0f087220 */ /* 0x000fca0000410000 */
[----:B------:R0:W-:Y:S04]  /*94e0*/  STL [R1+0x2d0], R8 ;  /* 0x0002d00801007387 */ /* 0x0001e80000100800 */
[----:B0-----:R-:W4:Y:S04]  /*94f0*/  LDL.LU R8, [R1+0x2cc] ;  /* 0x0002cc0001087983 */ /* 0x001f280000300800 */
[----:B------:R0:W-:Y:S02]  /*9500*/  STL [R1+0x43c], R4 ;  /* 0x00043c0401007387 */ /* 0x0001e40000100800 */
[----:B0-----:R-:W-:Y:S01]  /*9510*/  FMUL.FTZ R4, R16, UR16 ;  /* 0x0000001010047c20 */ /* 0x001fe20008410000 */
[----:B--2---:R-:W-:-:S02]  /*9520*/  FADD.FTZ R16, R24, -UR28 ;  /* 0x8000001c18107e21 */ /* 0x004fc40008010000 */
[----:B------:R-:W2:Y:S01]  /*9530*/  LDL.LU R24, [R1+0x414] ;  /* 0x0004140001187983 */ /* 0x000ea20000300800 */
[----:B------:R-:W-:-:S03]  /*9540*/  FFMA.FTZ R13, R3, R4, R0 ;  /* 0x00000004030d7223 */ /* 0x000fc60000010000 */
[----:B------:R0:W-:Y:S01]  /*9550*/  STL [R1+0x438], R4 ;  /* 0x0004380401007387 */ /* 0x0001e20000100800 */
[----:B------:R-:W-:Y:S01]  /*9560*/  FMUL.FTZ R14, R13, -1.4426950216293334961 ;  /* 0xbfb8aa3b0d0e7820 */ /* 0x000fe20000410000 */
[----:B0-----:R-:W-:-:S05]  /*9570*/  FMUL.FTZ R4, R16, UR16 ;  /* 0x0000001010047c20 */ /* 0x001fca0008410000 */
[----:B------:R-:W0:Y:S01]  /*9580*/  MUFU.EX2 R14, R14 ;  /* 0x0000000e000e7308 */ /* 0x000e220000000800 */
[----:B---3--:R-:W-:Y:S02]  /*9590*/  FADD.FTZ R16, R23, -UR28 ;  /* 0x8000001c17107e21 */ /* 0x008fe40008010000 */
[----:B------:R-:W3:Y:S01]  /*95a0*/  LDL.LU R23, [R1+0x418] ;  /* 0x0004180001177983 */ /* 0x000ee20000300800 */
[----:B0-----:R-:W-:-:S06]  /*95b0*/  FADD.FTZ R14, R14, 1 ;  /* 0x3f8000000e0e7421 */ /* 0x001fcc0000010000 */
[----:B------:R-:W0:Y:S02]  /*95c0*/  MUFU.RCP R14, R14 ;  /* 0x0000000e000e7308 */ /* 0x000e240000001000 */
        /* <DEDUP_REMOVED lines=37> */
[----:B------:R0:W-:Y:S02]  /*9820*/  STL [R1+0x400], R4 ;  /* 0x0004000401007387 */ /* 0x0001e40000100800 */
[----:B0-----:R-:W-:Y:S01]  /*9830*/  FMUL.FTZ R4, R16, UR16 ;  /* 0x0000001010047c20 */ /* 0x001fe20008410000 */
[----:B------:R-:W-:-:S06]  /*9840*/  FMUL.FTZ R14, R13, -1.4426950216293334961 ;  /* 0xbfb8aa3b0d0e7820 */ /* 0x000fcc0000410000 */
        /* <DEDUP_REMOVED lines=24> */
[----:B------:R-:W-:Y:S01]  /*99d0*/  FFMA.FTZ R13, R5, R4, R2 ;  /* 0x00000004050d7223 */ /* 0x000fe20000010002 */
[----:B------:R-:W-:Y:S02]  /*99e0*/  FADD.FTZ R16, R9, -UR28 ;  /* 0x8000001c09107e21 */ /* 0x000fe40008010000 */
[----:B------:R-:W4:Y:S01]  /*99f0*/  LDL.LU R9, [R1+0x3f4] ;  /* 0x0003f40001097983 */ /* 0x000f220000300800 */
[----:B------:R-:W-:-:S06]  /*9a00*/  FMUL.FTZ R14, R13, -1.4426950216293334961 ;  /* 0xbfb8aa3b0d0e7820 */ /* 0x000fcc0000410000 */
[----:B------:R-:W0:Y:S02]  /*9a10*/  MUFU.EX2 R14, R14 ;  /* 0x0000000e000e7308 */ /* 0x000e240000000800 */
        /* <DEDUP_REMOVED lines=15> */
[----:B------:R-:W-:Y:S01]  /*9b10*/  FMUL.FTZ R14, R13, -1.4426950216293334961 ;  /* 0xbfb8aa3b0d0e7820 */ /* 0x000fe20000410000 */
[----:B---3--:R-:W-:Y:S02]  /*9b20*/  FADD.FTZ R16, R23, -UR28 ;  /* 0x8000001c17107e21 */ /* 0x008fe40008010000 */
[----:B------:R-:W3:Y:S03]  /*9b30*/  LDL.LU R23, [R1+0x3ec] ;  /* 0x0003ec0001177983 */ /* 0x000ee60000300800 */
        /* <DEDUP_REMOVED lines=13> */
[----:B------:R-:W4:Y:S01]  /*9c10*/  MUFU.RCP R14, R14 ;  /* 0x0000000e000e7308 */ /* 0x000f220000001000 */
[----:B------:R0:W-:Y:S01]  /*9c20*/  STL [R1+0x3c0], R4 ;  /* 0x0003c00401007387 */ /* 0x0001e20000100800 */
[C---:B----4-:R-:W-:Y:S01]  /*9c30*/  FMUL.FTZ R15, R14.reuse, R7 ;  /* 0x000000070e0f7220 */ /* 0x050fe20000410000 */
[----:B------:R-:W-:-:S04]  /*9c40*/  FADD.FTZ R14, -R14, 1 ;  /* 0x3f8000000e0e7421 */ /* 0x000fc80000010100 */
[----:B------:R-:W-:-:S04]  /*9c50*/  FFMA.FTZ R14, R13, R14, 1 ;  /* 0x3f8000000d0e7423 */ /* 0x000fc8000001000e */
[----:B------:R-:W-:Y:S01]  /*9c60*/  FMUL.FTZ R7, R15, R14 ;  /* 0x0000000e0f077220 */ /* 0x000fe20000410000 */
[----:B0-----:R-:W-:Y:S01]  /*9c70*/  FMUL.FTZ R4, R16, UR16 ;  /* 0x0000001010047c20 */ /* 0x001fe20008410000 */
[----:B------:R-:W-:Y:S02]  /*9c80*/  FADD.FTZ R16, R9, -UR28 ;  /* 0x8000001c09107e21 */ /* 0x000fe40008010000 */
[----:B------:R-:W4:Y:S04]  /*9c90*/  LDL.LU R9, [R1+0x3e0] ;  /* 0x0003e00001097983 */ /* 0x000f280000300800 */
[----:B------:R0:W-:Y:S01]  /*9ca0*/  STL [R1+0x28c], R7 ;  /* 0x00028c0701007387 */ /* 0x0001e20000100800 */
[----:B------:R-:W-:-:S03]  /*9cb0*/  FFMA.FTZ R13, R3, R4, R0 ;  /* 0x00000004030d7223 */ /* 0x000fc60000010000 */
[----:B0-----:R-:W4:Y:S01]  /*9cc0*/  LDL.LU R7, [R1+0x360] ;  /* 0x0003600001077983 */ /* 0x001f220000300800 */
[----:B------:R-:W-:-:S06]  /*9cd0*/  FMUL.FTZ R14, R13, -1.4426950216293334961 ;  /* 0xbfb8aa3b0d0e7820 */ /* 0x000fcc0000410000 */
[----:B------:R-:W0:Y:S02]  /*9ce0*/  MUFU.EX2 R14, R14 ;  /* 0x0000000e000e7308 */ /* 0x000e240000000800 */
[----:B0-----:R-:W-:-:S06]  /*9cf0*/  FADD.FTZ R14, R14, 1 ;  /* 0x3f8000000e0e7421 */ /* 0x001fcc0000010000 */
[----:B------:R-:W0:Y:S01]  /*9d00*/  MUFU.RCP R14, R14 ;  /* 0x0000000e000e7308 */ /* 0x000e220000001000 */
[----:B------:R1:W-:Y:S01]  /*9d10*/  STL [R1+0x39c], R4 ;  /* 0x00039c0401007387 */ /* 0x0003e20000100800 */
[C---:B0-----:R-:W-:Y:S01]  /*9d20*/  FMUL.FTZ R15, R14.reuse, R8 ;  /* 0x000000080e0f7220 */ /* 0x041fe20000410000 */
[----:B------:R-:W-:-:S04]  /*9d30*/  FADD.FTZ R14, -R14, 1 ;  /* 0x3f8000000e0e7421 */ /* 0x000fc80000010100 */
[----:B------:R-:W-:-:S04]  /*9d40*/  FFMA.FTZ R14, R13, R14, 1 ;  /* 0x3f8000000d0e7423 */ /* 0x000fc8000001000e */
[----:B------:R-:W-:Y:S01]  /*9d50*/  FMUL.FTZ R8, R15, R14 ;  /* 0x0000000e0f087220 */ /* 0x000fe20000410000 */
[----:B-1----:R-:W-:-:S04]  /*9d60*/  FMUL.FTZ R4, R16, UR16 ;  /* 0x0000001010047c20 */ /* 0x002fc80008410000 */
[----:B------:R0:W-:Y:S04]  /*9d70*/  STL [R1+0x288], R8 ;  /* 0x0002880801007387 */ /* 0x0001e80000100800 */
[----:B0-----:R-:W4:Y:S01]  /*9d80*/  LDL.LU R8, [R1+0x364] ;  /* 0x0003640001087983 */ /* 0x001f220000300800 */
[----:B--2---:R-:W-:-:S03]  /*9d90*/  FADD.FTZ R16, R24, -UR28 ;  /* 0x8000001c18107e21 */ /* 0x004fc60008010000 */
[----:B------:R-:W2:Y:S01]  /*9da0*/  LDL.LU R24, [R1+0x3e4] ;  /* 0x0003e40001187983 */ /* 0x000ea20000300800 */
[----:B------:R-:W-:-:S03]  /*9db0*/  FFMA.FTZ R13, R5, R4, R2 ;  /* 0x00000004050d7223 */ /* 0x000fc60000010002 */
[----:B------:R0:W-:Y:S02]  /*9dc0*/  STL [R1+0x398], R4 ;  /* 0x0003980401007387 */ /* 0x0001e40000100800 */
[----:B0-----:R-:W-:Y:S01]  /*9dd0*/  FMUL.FTZ R4, R16, UR16 ;  /* 0x0000001010047c20 */ /* 0x001fe20008410000 */
[----:B---3--:R-:W-:Y:S02]  /*9de0*/  FADD.FTZ R16, R23, -UR28 ;  /* 0x8000001c17107e21 */ /* 0x008fe40008010000 */
[----:B------:R-:W3:Y:S01]  /*9df0*/  LDL.LU R23, [R1+0x3d0] ;  /* 0x0003d00001177983 */ /* 0x000ee20000300800 */
        /* <DEDUP_REMOVED lines=14> */
[----:B------:R-:W0:Y:S01]  /*9ee0*/  MUFU.RCP R14, R14 ;  /* 0x0000000e000e7308 */ /* 0x000e220000001000 */
[----:B------:R1:W-:Y:S02]  /*9ef0*/  STL [R1+0x37c], R4 ;  /* 0x00037c0401007387 */ /* 0x0003e40000100800 */
[----:B-1----:R-:W-:Y:S01]  /*9f00*/  FMUL.FTZ R4, R16, UR16 ;  /* 0x0000001010047c20 */ /* 0x002fe20008410000 */
[----:B----4-:R-:W-:Y:S02]  /*9f10*/  FADD.FTZ R16, R9, -UR28 ;  /* 0x8000001c09107e21 */ /* 0x010fe40008010000 */
[----:B------:R-:W4:Y:S01]  /*9f20*/  LDL.LU R9, [R1+0x3d4] ;  /* 0x0003d40001097983 */ /* 0x000f220000300800 */
[C---:B0-----:R-:W-:Y:S01]  /*9f30*/  FMUL.FTZ R15, R14.reuse, R7 ;  /* 0x000000070e0f7220 */ /* 0x041fe20000410000 */
[----:B------:R-:W-:-:S04]  /*9f40*/  FADD.FTZ R14, -R14, 1 ;  /* 0x3f8000000e0e7421 */ /* 0x000fc80000010100 */
[----:B------:R-:W-:-:S04]  /*9f50*/  FFMA.FTZ R14, R13, R14, 1 ;  /* 0x3f8000000d0e7423 */ /* 0x000fc8000001000e */
[----:B------:R-:W-:-:S05]  /*9f60*/  FMUL.FTZ R7, R15, R14 ;  /* 0x0000000e0f077220 */ /* 0x000fca0000410000 */
[----:B------:R0:W-:Y:S01]  /*9f70*/  STL [R1+0x228], R7 ;  /* 0x0002280701007387 */ /* 0x0001e20000100800 */
[----:B------:R-:W-:-:S03]  /*9f80*/  FFMA.FTZ R13, R5, R4, R2 ;  /* 0x00000004050d7223 */ /* 0x000fc60000010002 */
[----:B0-----:R-:W4:Y:S01]  /*9f90*/  LDL.LU R7, [R1+0x388] ;  /* 0x0003880001077983 */ /* 0x001f220000300800 */
[----:B------:R-:W-:-:S06]  /*9fa0*/  FMUL.FTZ R14, R13, -1.4426950216293334961 ;  /* 0xbfb8aa3b0d0e7820 */ /* 0x000fcc0000410000 */
[----:B------:R-:W0:Y:S02]  /*9fb0*/  MUFU.EX2 R14, R14 ;  /* 0x0000000e000e7308 */ /* 0x000e240000000800 */
[----:B0-----:R-:W-:-:S06]  /*9fc0*/  FADD.FTZ R14, R14, 1 ;  /* 0x3f8000000e0e7421 */ /* 0x001fcc0000010000 */
[----:B------:R-:W0:Y:S01]  /*9fd0*/  MUFU.RCP R14, R14 ;  /* 0x0000000e000e7308 */ /* 0x000e220000001000 */
[----:B------:R1:W-:Y:S02]  /*9fe0*/  STL [R1+0x36c], R4 ;  /* 0x00036c0401007387 */ /* 0x0003e40000100800 */
[----:B-1----:R-:W-:Y:S01]  /*9ff0*/  FMUL.FTZ R4, R16, UR16 ;  /* 0x0000001010047c20 */ /* 0x002fe20008410000 */
[C---:B0-----:R-:W-:Y:S01]  /*a000*/  FMUL.FTZ R15, R14.reuse, R8 ;  /* 0x000000080e0f7220 */ /* 0x041fe20000410000 */
[----:B------:R-:W-:Y:S01]  /*a010*/  FADD.FTZ R14, -R14, 1 ;  /* 0x3f8000000e0e7421 */ /* 0x000fe20000010100 */
[----:B--2---:R-:W-:-:S03]  /*a020*/  FADD.FTZ R16, R24, -UR28 ;  /* 0x8000001c18107e21 */ /* 0x004fc60008010000 */
[----:B------:R-:W-:Y:S01]  /*a030*/  FFMA.FTZ R14, R13, R14, 1 ;  /* 0x3f8000000d0e7423 */ /* 0x000fe2000001000e */
[----:B------:R-:W2:Y:S03]  /*a040*/  LDL.LU R24, [R1+0x3b8] ;  /* 0x0003b80001187983 */ /* 0x000ea60000300800 */
[----:B------:R-:W-:-:S05]  /*a050*/  FMUL.FTZ R8, R15, R14 ;  /* 0x0000000e0f087220 */ /* 0x000fca0000410000 */
[----:B------:R0:W-:Y:S04]  /*a060*/  STL [R1+0x22c], R8 ;  /* 0x00022c0801007387 */ /* 0x0001e80000100800 */
[----:B0-----:R-:W2:Y:S01]  /*a070*/  LDL.LU R8, [R1+0x38c] ;  /* 0x00038c0001087983 */ /* 0x001ea20000300800 */
        /* <DEDUP_REMOVED lines=8> */
[----:B------:R-:W0:Y:S01]  /*a100*/  MUFU.RCP R14, R14 ;  /* 0x0000000e000e7308 */ /* 0x000e220000001000 */
[----:B------:R-:W-:Y:S01]  /*a110*/  STL [R1+0x35c], R4 ;  /* 0x00035c0401007387 */ /* 0x000fe20000100800 */
        /* <DEDUP_REMOVED lines=8> */
[----:B------:R-:W0:Y:S01]  /*a1a0*/  MUFU.EX2 R14, R14 ;  /* 0x0000000e000e7308 */ /* 0x000e220000000800 */
[----:B------:R-:W-:Y:S01]  /*a1b0*/  FMUL.FTZ R4, R16, UR16 ;  /* 0x0000001010047c20 */ /* 0x000fe20008410000 */
[----:B0-----:R-:W-:Y:S01]  /*a1c0*/  FADD.FTZ R14, R14, 1 ;  /* 0x3f8000000e0e7421 */ /* 0x001fe20000010000 */
[----:B----4-:R-:W-:Y:S02]  /*a1d0*/  FADD.FTZ R16, R9, -UR28 ;  /* 0x8000001c09107e21 */ /* 0x010fe40008010000 */
[----:B------:R-:W4:Y:S03]  /*a1e0*/  LDL.LU R9, [R1+0x3b0] ;  /* 0x0003b00001097983 */ /* 0x000f260000300800 */
[----:B------:R-:W0:Y:S02]  /*a1f0*/  MUFU.RCP R14, R14 ;  /* 0x0000000e000e7308 */ /* 0x000e240000001000 */
        /* <DEDUP_REMOVED lines=8> */
[----:B------:R-:W0:Y:S01]  /*a280*/  MUFU.EX2 R14, R14 ;  /* 0x0000000e000e7308 */ /* 0x000e220000000800 */
[----:B------:R1:W-:Y:S01]  /*a290*/  STL [R1+0x358], R4 ;  /* 0x0003580401007387 */ /* 0x0003e20000100800 */
[----:B0-----:R-:W-:-:S06]  /*a2a0*/  FADD.FTZ R14, R14, 1 ;  /* 0x3f8000000e0e7421 */ /* 0x001fcc0000010000 */
[----:B------:R-:W0:Y:S01]  /*a2b0*/  MUFU.RCP R14, R14 ;  /* 0x0000000e000e7308 */ /* 0x000e220000001000 */
[----:B-1----:R-:W-:Y:S01]  /*a2c0*/  FMUL.FTZ R4, R16, UR16 ;  /* 0x0000001010047c20 */ /* 0x002fe20008410000 */
[----:B--2---:R-:W-:Y:S02]  /*a2d0*/  FADD.FTZ R16, R24, -UR28 ;  /* 0x8000001c18107e21 */ /* 0x004fe40008010000 */
[----:B------:R-:W2:Y:S01]  /*a2e0*/  LDL.LU R24, [R1+0x3b4] ;  /* 0x0003b40001187983 */ /* 0x000ea20000300800 */
[C---:B0-----:R-:W-:Y:S01]  /*a2f0*/  FMUL.FTZ R15, R14.reuse, R8 ;  /* 0x000000080e0f7220 */ /* 0x041fe20000410000 */
[----:B------:R-:W-:-:S04]  /*a300*/  FADD.FTZ R14, -R14, 1 ;  /* 0x3f8000000e0e7421 */ /* 0x000fc80000010100 */
[----:B------:R-:W-:-:S04]  /*a310*/  FFMA.FTZ R14, R13, R14, 1 ;  /* 0x3f8000000d0e7423 */ /* 0x000fc8000001000e */
        /* <DEDUP_REMOVED lines=23> */
[----:B----4-:R-:W-:Y:S02]  /*a490*/  FADD.FTZ R16, R9, -UR28 ;  /* 0x8000001c09107e21 */ /* 0x010fe40008010000 */
[----:B------:R-:W4:Y:S01]  /*a4a0*/  LDL.LU R9, [R1+0x3ac] ;  /* 0x0003ac0001097983 */ /* 0x000f220000300800 */
[----:B0-----:R-:W-:-:S06]  /*a4b0*/  FADD.FTZ R14, R14, 1 ;  /* 0x3f8000000e0e7421 */ /* 0x001fcc0000010000 */
        /* <DEDUP_REMOVED lines=10> */
[----:B------:R1:W-:Y:S02]  /*a560*/  STL [R1+0x34c], R4 ;  /* 0x00034c0401007387 */ /* 0x0003e40000100800 */
[----:B-1----:R-:W-:Y:S01]  /*a570*/  FMUL.FTZ R4, R16, UR16 ;  /* 0x0000001010047c20 */ /* 0x002fe20008410000 */
[----:B--2---:R-:W-:Y:S02]  /*a580*/  FADD.FTZ R16, R24, -UR28 ;  /* 0x8000001c18107e21 */ /* 0x004fe40008010000 */
[----:B------:R-:W2:Y:S01]  /*a590*/  LDL.LU R24, [R1+0x390] ;  /* 0x0003900001187983 */ /* 0x000ea20000300800 */
[----:B0-----:R-:W-:-:S06]  /*a5a0*/  FADD.FTZ R14, R14, 1 ;  /* 0x3f8000000e0e7421 */ /* 0x001fcc0000010000 */
[----:B------:R-:W0:Y:S02]  /*a5b0*/  MUFU.RCP R14, R14 ;  /* 0x0000000e000e7308 */ /* 0x000e240000001000 */
        /* <DEDUP_REMOVED lines=23> */
[----:B------:R-:W-:Y:S01]  /*a730*/  FMUL.FTZ R14, R13, -1.4426950216293334961 ;  /* 0xbfb8aa3b0d0e7820 */ /* 0x000fe20000410000 */
[----:B------:R-:W-:Y:S01]  /*a740*/  FMUL.FTZ R4, R16, UR16 ;  /* 0x0000001010047c20 */ /* 0x000fe20008410000 */
[----:B----4-:R-:W-:Y:S02]  /*a750*/  FADD.FTZ R16, R9, -UR28 ;  /* 0x8000001c09107e21 */ /* 0x010fe40008010000 */
[----:B------:R-:W4:Y:S02]  /*a760*/  LDL.LU R9, [R1+0x380] ;  /* 0x0003800001097983 */ /* 0x000f240000300800 */
        /* <DEDUP_REMOVED lines=10> */
[----:B------:R-:W-:-:S03]  /*a810*/  FMUL.FTZ R14, R13, -1.4426950216293334961 ;  /* 0xbfb8aa3b0d0e7820 */ /* 0x000fc60000410000 */
[----:B------:R0:W-:Y:S03]  /*a820*/  STL [R1+0x340], R4 ;  /* 0x0003400401007387 */ /* 0x0001e60000100800 */
[----:B------:R-:W1:Y:S01]  /*a830*/  MUFU.EX2 R14, R14 ;  /* 0x0000000e000e7308 */ /* 0x000e620000000800 */
[----:B0-----:R-:W-:Y:S01]  /*a840*/  FMUL.FTZ R4, R16, UR16 ;  /* 0x0000001010047c20 */ /* 0x001fe20008410000 */
[----:B--2---:R-:W-:Y:S02]  /*a850*/  FADD.FTZ R16, R24, -UR28 ;  /* 0x8000001c18107e21 */ /* 0x004fe40008010000 */
[----:B------:R-:W2:Y:S01]  /*a860*/  LDL.LU R24, [R1+0x384] ;  /* 0x0003840001187983 */ /* 0x000ea20000300800 */
[----:B-1----:R-:W-:-:S06]  /*a870*/  FADD.FTZ R14, R14, 1 ;  /* 0x3f8000000e0e7421 */ /* 0x002fcc0000010000 */
[----:B------:R-:W0:Y:S01]  /*a880*/  MUFU.RCP R14, R14 ;  /* 0x0000000e000e7308 */ /* 0x000e220000001000 */
[----:B------:R1:W-:Y:S01]  /*a890*/  STL [R1+0x33c], R4 ;  /* 0x00033c0401007387 */ /* 0x0003e20000100800 */
[C---:B0-----:R-:W-:Y:S01]  /*a8a0*/  FMUL.FTZ R15, R14.reuse, R8 ;  /* 0x000000080e0f7220 */ /* 0x041fe20000410000 */
[----:B------:R-:W-:-:S04]  /*a8b0*/  FADD.FTZ R14, -R14, 1 ;  /* 0x3f8000000e0e7421 */ /* 0x000fc80000010100 */
[----:B------:R-:W-:-:S04]  /*a8c0*/  FFMA.FTZ R14, R13, R14, 1 ;  /* 0x3f8000000d0e7423 */ /* 0x000fc8000001000e */
[----:B------:R-:W-:Y:S01]  /*a8d0*/  FMUL.FTZ R8, R15, R14 ;  /* 0x0000000e0f087220 */ /* 0x000fe20000410000 */
[----:B------:R-:W-:-:S04]  /*a8e0*/  FFMA.FTZ R13, R5, R4, R2 ;  /* 0x00000004050d7223 */ /* 0x000fc80000010002 */
[----:B------:R0:W-:Y:S01]  /*a8f0*/  STL [R1+0x24c], R8 ;  /* 0x00024c0801007387 */ /* 0x0001e20000100800 */
[----:B-1----:R-:W-:Y:S01]  /*a900*/  FMUL.FTZ R4, R16, UR16 ;  /* 0x0000001010047c20 */ /* 0x002fe20008410000 */
[----:B---3--:R-:W-:Y:S02]  /*a910*/  FADD.FTZ R16, R23, -UR28 ;  /* 0x8000001c17107e21 */ /* 0x008fe40008010000 */
[----:B------:R-:W3:Y:S04]  /*a920*/  LDL.LU R23, [R1+0x370] ;  /* 0x0003700001177983 */ /* 0x000ee80000300800 */
[----:B0-----:R-:W3:Y:S01]  /*a930*/  LDL.LU R8, [R1+0x238] ;  /* 0x0002380001087983 */ /* 0x001ee20000300800 */
        /* <DEDUP_REMOVED lines=8> */
[----:B------:R-:W-:-:S05]  /*a9c0*/  FMUL.FTZ R6, R15, R14 ;  /* 0x0000000e0f067220 */ /* 0x000fca0000410000 */
[----:B------:R0:W-:Y:S01]  /*a9d0*/  STL [R1+0x248], R6 ;  /* 0x0002480601007387 */ /* 0x0001e20000100800 */
[----:B------:R-:W-:Y:S01]  /*a9e0*/  FFMA.FTZ R13, R3, R4, R0 ;  /* 0x00000004030d7223 */ /* 0x000fe20000010000 */
[----:B-1----:R-:W-:Y:S01]  /*a9f0*/  FMUL.FTZ R4, R16, UR16 ;  /* 0x0000001010047c20 */ /* 0x002fe20008410000 */
[----:B----4-:R-:W-:Y:S02]  /*aa00*/  FADD.FTZ R16, R9, -UR28 ;  /* 0x8000001c09107e21 */ /* 0x010fe40008010000 */
[----:B------:R-:W4:Y:S04]  /*aa10*/  LDL.LU R9, [R1+0x374] ;  /* 0x0003740001097983 */ /* 0x000f280000300800 */
        /* <DEDUP_REMOVED lines=13> */
[----:B--2---:R-:W-:Y:S02]  /*aaf0*/  FADD.FTZ R16, R24, -UR28 ;  /* 0x8000001c18107e21 */ /* 0x004fe40008010000 */
[----:B------:R-:W2:Y:S04]  /*ab00*/  LDL.LU R24, [R1+0x368] ;  /* 0x0003680001187983 */ /* 0x000ea80000300800 */
[----:B0-----:R-:W2:Y:S01]  /*ab10*/  LDL.LU R7, [R1+0x220] ;  /* 0x0002200001077983 */ /* 0x001ea20000300800 */
[----:B------:R-:W-:-:S06]  /*ab20*/  FMUL.FTZ R14, R13, -1.4426950216293334961 ;  /* 0xbfb8aa3b0d0e7820 */ /* 0x000fcc0000410000 */
[----:B------:R-:W0:Y:S02]  /*ab30*/  MUFU.EX2 R14, R14 ;  /* 0x0000000e000e7308 */ /* 0x000e240000000800 */
[----:B0-----:R-:W-:-:S06]  /*ab40*/  FADD.FTZ R14, R14, 1 ;  /* 0x3f8000000e0e7421 */ /* 0x001fcc0000010000 */
        /* <DEDUP_REMOVED lines=14> */
[----:B------:R0:W-:Y:S02]  /*ac30*/  STL [R1+0x330], R4 ;  /* 0x0003300401007387 */ /* 0x0001e40000100800 */
[----:B0-----:R-:W-:-:S05]  /*ac40*/  FMUL.FTZ R4, R16, UR16 ;  /* 0x0000001010047c20 */ /* 0x001fca0008410000 */
[----:B------:R0:W-:Y:S01]  /*ac50*/  STL [R1+0x32c], R4 ;  /* 0x00032c0401007387 */ /* 0x0001e20000100800 */
[----:B----4-:R-:W-:-:S03]  /*ac60*/  FMUL.FTZ R15, R14, R6 ;  /* 0x000000060e0f7220 */ /* 0x010fc60000410000 */
[----:B------:R-:W4:Y:S01]  /*ac70*/  LDL.LU R6, [R1+0x218] ;  /* 0x0002180001067983 */ /* 0x000f220000300800 */
[----:B------:R-:W-:-:S03]  /*ac80*/  FADD.FTZ R18, R9, -UR28 ;  /* 0x8000001c09127e21 */ /* 0x000fc60008010000 */
[----:B------:R-:W4:Y:S01]  /*ac90*/  LDL.LU R9, [R1+0x3cc] ;  /* 0x0003cc0001097983 */ /* 0x000f220000300800 */
[----:B------:R-:W-:-:S04]  /*aca0*/  FADD.FTZ R14, -R14, 1 ;  /* 0x3f8000000e0e7421 */ /* 0x000fc80000010100 */
[----:B------:R-:W-:Y:S01]  /*acb0*/  FFMA.FTZ R13, R13, R14, 1 ;  /* 0x3f8000000d0d7423 */ /* 0x000fe2000001000e */
[----:B------:R-:W-:-:S03]  /*acc0*/  FFMA.FTZ R14, R5, R4, R2 ;  /* 0x00000004050e7223 */ /* 0x000fc60000010002 */
[----:B------:R-:W-:Y:S01]  /*acd0*/  FMUL.FTZ R13, R15, R13 ;  /* 0x0000000d0f0d7220 */ /* 0x000fe20000410000 */
[----:B------:R-:W-:-:S06]  /*ace0*/  FMUL.FTZ R15, R14, -1.4426950216293334961 ;  /* 0xbfb8aa3b0e0f7820 */ /* 0x000fcc0000410000 */
[----:B------:R-:W1:Y:S02]  /*acf0*/  MUFU.EX2 R15, R15 ;  /* 0x0000000f000f7308 */ /* 0x000e640000000800 */
[----:B-1----:R-:W-:-:S06]  /*ad00*/  FADD.FTZ R15, R15, 1 ;  /* 0x3f8000000f0f7421 */ /* 0x002fcc0000010000 */
[----:B------:R-:W2:Y:S01]  /*ad10*/  MUFU.RCP R15, R15 ;  /* 0x0000000f000f7308 */ /* 0x000ea20000001000 */
[----:B0-----:R-:W-:-:S05]  /*ad20*/  FMUL.FTZ R4, R17, UR16 ;  /* 0x0000001011047c20 */ /* 0x001fca0008410000 */
[----:B------:R0:W-:Y:S01]  /*ad30*/  STL [R1+0x328], R4 ;  /* 0x0003280401007387 */ /* 0x0001e20000100800 */
[C---:B--2---:R-:W-:Y:S01]  /*ad40*/  FMUL.FTZ R16, R15.reuse, R7 ;  /* 0x000000070f107220 */ /* 0x044fe20000410000 */
[----:B------:R-:W-:Y:S02]  /*ad50*/  FADD.FTZ R15, -R15, 1 ;  /* 0x3f8000000f0f7421 */ /* 0x000fe40000010100 */
[----:B------:R-:W2:Y:S02]  /*ad60*/  LDL.LU R7, [R1+0x214] ;  /* 0x0002140001077983 */ /* 0x000ea40000300800 */
[----:B------:R-:W-:Y:S01]  /*ad70*/  FFMA.FTZ R14, R14, R15, 1 ;  /* 0x3f8000000e0e7423 */ /* 0x000fe2000001000f */
[----:B------:R-:W-:Y:S01]  /*ad80*/  FFMA.FTZ R15, R3, R4, R0 ;  /* 0x00000004030f7223 */ /* 0x000fe20000010000 */
[----:B0-----:R-:W-:Y:S01]  /*ad90*/  FMUL.FTZ R4, R18, UR16 ;  /* 0x0000001012047c20 */ /* 0x001fe20008410000 */
[----:B------:R-:W-:Y:S02]  /*ada0*/  FADD.FTZ R18, R24, -UR28 ;  /* 0x8000001c18127e21 */ /* 0x000fe40008010000 */
[----:B------:R-:W2:Y:S01]  /*adb0*/  LDL.LU R24, [R1+0x3f8] ;  /* 0x0003f80001187983 */ /* 0x000ea20000300800 */
[----:B------:R-:W-:Y:S01]  /*adc0*/  FMUL.FTZ R14, R16, R14 ;  /* 0x0000000e100e7220 */ /* 0x000fe20000410000 */
        /* <DEDUP_REMOVED lines=20> */
[C---:B----4-:R-:W-:Y:S01]  /*af10*/  FMUL.FTZ R17, R16.reuse, R6 ;  /* 0x0000000610117220 */ /* 0x050fe20000410000 */
[----:B------:R-:W-:-:S04]  /*af20*/  FADD.FTZ R16, -R16, 1 ;  /* 0x3f80000010107421 */ /* 0x000fc80000010100 */
[----:B------:R-:W-:Y:S01]  /*af30*/  FFMA.FTZ R15, R15, R16, 1 ;  /* 0x3f8000000f0f7423 */ /* 0x000fe20000010010 */
[----:B------:R-:W-:Y:S01]  /*af40*/  FFMA.FTZ R16, R3, R4, R0 ;  /* 0x0000000403107223 */ /* 0x000fe20000010000 */
[----:B0-----:R-:W-:Y:S01]  /*af50*/  FMUL.FTZ R4, R19, UR16 ;  /* 0x0000001013047c20 */ /* 0x001fe20008410000 */
[----:B------:R-:W-:Y:S02]  /*af60*/  FADD.FTZ R19, R9, -UR28 ;  /* 0x8000001c09137e21 */ /* 0x000fe40008010000 */
[----:B------:R-:W4:Y:S01]  /*af70*/  LDL.LU R9, [R1+0x41c] ;  /* 0x00041c0001097983 */ /* 0x000f220000300800 */
[----:B------:R-:W-:Y:S01]  /*af80*/  FMUL.FTZ R15, R17, R15 ;  /* 0x0000000f110f7220 */ /* 0x000fe20000410000 */
[----:B------:R-:W-:-:S06]  /*af90*/  FMUL.FTZ R17, R16, -1.4426950216293334961 ;  /* 0xbfb8aa3b10117820 */ /* 0x000fcc0000410000 */
[----:B------:R-:W0:Y:S02]  /*afa0*/  MUFU.EX2 R17, R17 ;  /* 0x0000001100117308 */ /* 0x000e240000000800 */
[----:B0-----:R-:W-:-:S06]  /*afb0*/  FADD.FTZ R17, R17, 1 ;  /* 0x3f80000011117421 */ /* 0x001fcc0000010000 */
[----:B------:R-:W2:Y:S01]  /*afc0*/  MUFU.RCP R17, R17 ;  /* 0x0000001100117308 */ /* 0x000ea20000001000 */
[----:B------:R0:W-:Y:S01]  /*afd0*/  STL [R1+0x31c], R4 ;  /* 0x00031c0401007387 */ /* 0x0001e20000100800 */
[C---:B--2---:R-:W-:Y:S01]  /*afe0*/  FMUL.FTZ R18, R17.reuse, R7 ;  /* 0x0000000711127220 */ /* 0x044fe20000410000 */
[----:B------:R-:W-:Y:S01]  /*aff0*/  FADD.FTZ R17, -R17, 1 ;  /* 0x3f80000011117421 */ /* 0x000fe20000010100 */
[----:B------:R-:W-:Y:S01]  /*b000*/  FADD.FTZ R25, R25, -UR28 ;  /* 0x8000001c19197e21 */ /* 0x000fe20008010000 */
[----:B------:R-:W-:Y:S01]  /*b010*/  FADD.FTZ R27, R27, -UR28 ;  /* 0x8000001c1b1b7e21 */ /* 0x000fe20008010000 */
[----:B------:R-:W2:Y:S01]  /*b020*/  LDL.LU R7, [R1+0x454] ;  /* 0x0004540001077983 */ /* 0x000ea20000300800 */
[----:B------:R-:W-:Y:S01]  /*b030*/  FFMA.FTZ R17, R16, R17, 1 ;  /* 0x3f80000010117423 */ /* 0x000fe20000010011 */
[----:B------:R-:W-:Y:S01]  /*b040*/  FFMA.FTZ R16, R5, R4, R2 ;  /* 0x0000000405107223 */ /* 0x000fe20000010002 */
[----:B0-----:R-:W-:Y:S01]  /*b050*/  FMUL.FTZ R4, R19, UR16 ;  /* 0x0000001013047c20 */ /* 0x001fe20008410000 */
[----:B------:R-:W-:-:S02]  /*b060*/  FADD.FTZ R19, R24, -UR28 ;  /* 0x8000001c18137e21 */ /* 0x000fc40008010000 */
[----:B------:R-:W2:Y:S01]  /*b070*/  LDL.LU R24, [R1+0x420] ;  /* 0x0004200001187983 */ /* 0x000ea20000300800 */
[----:B------:R-:W-:Y:S01]  /*b080*/  FMUL.FTZ R6, R18, R17 ;  /* 0x0000001112067220 */ /* 0x000fe20000410000 */
[----:B------:R-:W-:-:S06]  /*b090*/  FMUL.FTZ R17, R16, -1.4426950216293334961 ;  /* 0xbfb8aa3b10117820 */ /* 0x000fcc0000410000 */
[----:B------:R-:W0:Y:S02]  /*b0a0*/  MUFU.EX2 R17, R17 ;  /* 0x0000001100117308 */ /* 0x000e240000000800 */
[----:B0-----:R-:W-:Y:S01]  /*b0b0*/  FADD.FTZ R17, R17, 1 ;  /* 0x3f80000011117421 */ /* 0x001fe20000010000 */
[----:B---3--:R-:W-:Y:S02]  /*b0c0*/  FADD.FTZ R20, R23, -UR28 ;  /* 0x8000001c17147e21 */ /* 0x008fe40008010000 */
[----:B------:R-:W3:Y:S03]  /*b0d0*/  LDL.LU R23, [R1+0x428] ;  /* 0x0004280001177983 */ /* 0x000ee60000300800 */
[----:B------:R-:W0:Y:S02]  /*b0e0*/  MUFU.RCP R17, R17 ;  /* 0x0000001100117308 */ /* 0x000e240000001000 */
[C---:B0-----:R-:W-:Y:S01]  /*b0f0*/  FMUL.FTZ R18, R17.reuse, R8 ;  /* 0x0000000811127220 */ /* 0x041fe20000410000 */
[----:B------:R-:W-:Y:S01]  /*b100*/  FADD.FTZ R17, -R17, 1 ;  /* 0x3f80000011117421 */ /* 0x000fe20000010100 */
[----:B------:R0:W-:Y:S03]  /*b110*/  STL [R1+0x318], R4 ;  /* 0x0003180401007387 */ /* 0x0001e60000100800 */
[----:B------:R-:W-:Y:S01]  /*b120*/  FFMA.FTZ R16, R16, R17, 1 ;  /* 0x3f80000010107423 */ /* 0x000fe20000010011 */
[----:B------:R-:W-:Y:S01]  /*b130*/  FFMA.FTZ R17, R3, R4, R0 ;  /* 0x0000000403117223 */ /* 0x000fe20000010000 */
[----:B------:R-:W3:Y:S02]  /*b140*/  LDL.LU R8, [R1+0x2e8] ;  /* 0x0002e80001087983 */ /* 0x000ee40000300800 */
[----:B------:R-:W-:Y:S01]  /*b150*/  FMUL.FTZ R16, R18, R16 ;  /* 0x0000001012107220 */ /* 0x000fe20000410000 */
[----:B------:R-:W-:-:S06]  /*b160*/  FMUL.FTZ R18, R17, -1.4426950216293334961 ;  /* 0xbfb8aa3b11127820 */ /* 0x000fcc0000410000 */
        /* <DEDUP_REMOVED lines=19> */
[----:B------:R-:W0:Y:S01]  /*b2a0*/  MUFU.EX2 R20, R20 ;  /* 0x0000001400147308 */ /* 0x000e220000000800 */
[----:B----4-:R-:W-:Y:S02]  /*b2b0*/  FADD.FTZ R21, R9, -UR28 ;  /* 0x8000001c09157e21 */ /* 0x010fe40008010000 */
[----:B------:R-:W4:Y:S01]  /*b2c0*/  LDL.LU R9, [R1+0x308] ;  /* 0x0003080001097983 */ /* 0x000f220000300800 */
        /* <DEDUP_REMOVED lines=12> */
[----:B------:R1:W-:Y:S01]  /*b390*/  STL [R1+0x304], R4 ;  /* 0x0003040401007387 */ /* 0x0003e20000100800 */
[----:B--2---:R-:W-:-:S04]  /*b3a0*/  FADD.FTZ R22, R24, -UR28 ;  /* 0x8000001c18167e21 */ /* 0x004fc80008010000 */
        /* <DEDUP_REMOVED lines=9> */
[----:B---3--:R-:W-:Y:S01]  /*b440*/  FADD.FTZ R23, R23, -UR28 ;  /* 0x8000001c17177e21 */ /* 0x008fe20008010000 */
        /* <DEDUP_REMOVED lines=30> */
[----:B------:R-:W4:Y:S02]  /*b630*/  MUFU.RCP R26, R25 ;  /* 0x00000019001a7308 */ /* 0x000f240000001000 */
[C---:B----4-:R-:W-:Y:S02]  /*b640*/  FMUL.FTZ R25, R26.reuse, R9 ;  /* 0x000000091a197220 */ /* 0x050fe40000410000 */
        /* <DEDUP_REMOVED lines=21> */
[----:B------:R-:W0:Y:S02]  /*b7a0*/  MUFU.RCP R28, R27 ;  /* 0x0000001b001c7308 */ /* 0x000e240000001000 */
[C---:B0-----:R-:W-:Y:S02]  /*b7b0*/  FMUL.FTZ R27, R28.reuse, R8 ;  /* 0x000000081c1b7220 */ /* 0x041fe40000410000 */
[----:B------:R-:W3:Y:S01]  /*b7c0*/  LDL.LU R8, [R1+0x444] ;  /* 0x0004440001087983 */ /* 0x000ee20000300800 */
[----:B------:R-:W-:Y:S01]  /*b7d0*/  FADD.FTZ R28, -R28, 1 ;  /* 0x3f8000001c1c7421 */ /* 0x000fe20000010100 */
[----:B------:R-:W-:Y:S02]  /*b7e0*/  FADD.FTZ R29, R29, -UR28 ;  /* 0x8000001c1d1d7e21 */ /* 0x000fe40008010000 */
        /* <DEDUP_REMOVED lines=13> */
[----:B------:R-:W-:Y:S01]  /*b8c0*/  FADD.FTZ R30, R30, -UR28 ;  /* 0x8000001c1e1e7e21 */ /* 0x000fe20008010000 */
[----:B--2---:R-:W-:Y:S01]  /*b8d0*/  FADD.FTZ R29, R9, -UR28 ;  /* 0x8000001c091d7e21 */ /* 0x004fe20008010000 */
[----:B------:R-:W-:Y:S01]  /*b8e0*/  FADD.FTZ R31, R31, -UR28 ;  /* 0x8000001c1f1f7e21 */ /* 0x000fe20008010000 */
[----:B------:R-:W2:Y:S02]  /*b8f0*/  LDL.LU R9, [R1+0x460] ;  /* 0x0004600001097983 */ /* 0x000ea40000300800 */
        /* <DEDUP_REMOVED lines=20> */
[----:B------:R-:W-:-:S04]  /*ba40*/  FFMA.FTZ R29, R29, R30, 1 ;  /* 0x3f8000001d1d7423 */ /* 0x000fc8000001001e */
[----:B------:R-:W-:Y:S01]  /*ba50*/  FMUL.FTZ R29, R10, R29 ;  /* 0x0000001d0a1d7220 */ /* 0x000fe20000410000 */
[----:B------:R-:W-:-:S04]  /*ba60*/  FFMA.FTZ R10, R5, R4, R2 ;  /* 0x00000004050a7223 */ /* 0x000fc80000010002 */
[----:B------:R-:W-:-:S06]  /*ba70*/  FMUL.FTZ R30, R10, -1.4426950216293334961 ;  /* 0xbfb8aa3b0a1e7820 */ /* 0x000fcc0000410000 */
[----:B------:R-:W0:Y:S02]  /*ba80*/  MUFU.EX2 R30, R30 ;  /* 0x0000001e001e7308 */ /* 0x000e240000000800 */
[----:B0-----:R-:W-:-:S06]  /*ba90*/  FADD.FTZ R30, R30, 1 ;  /* 0x3f8000001e1e7421 */ /* 0x001fcc0000010000 */
[----:B------:R-:W0:Y:S01]  /*baa0*/  MUFU.RCP R30, R30 ;  /* 0x0000001e001e7308 */ /* 0x000e220000001000 */
[----:B---3--:R-:W-:-:S04]  /*bab0*/  FADD.FTZ R31, R8, -UR28 ;  /* 0x8000001c081f7e21 */ /* 0x008fc80008010000 */
[----:B------:R-:W-:Y:S01]  /*bac0*/  FMUL.FTZ R8, R31, UR16 ;  /* 0x000000101f087c20 */ /* 0x000fe20008410000 */
[----:B------:R1:W-:Y:S01]  /*bad0*/  STL [R1+0x278], R4 ;  /* 0x0002780401007387 */ /* 0x0003e20000100800 */
[C---:B0-----:R-:W-:Y:S01]  /*bae0*/  FMUL.FTZ R11, R30.reuse, R11 ;  /* 0x0000000b1e0b7220 */ /* 0x041fe20000410000 */
[----:B------:R-:W-:Y:S02]  /*baf0*/  FADD.FTZ R30, -R30, 1 ;  /* 0x3f8000001e1e7421 */ /* 0x000fe40000010100 */
[----:B-1----:R-:W3:Y:S02]  /*bb00*/  LDL.LU R4, [R1+0x284] ;  /* 0x0002840001047983 */ /* 0x002ee40000300800 */
[----:B------:R-:W-:Y:S01]  /*bb10*/  FFMA.FTZ R30, R10, R30, 1 ;  /* 0x3f8000000a1e7423 */ /* 0x000fe2000001001e */
[----:B------:R-:W-:Y:S01]  /*bb20*/  FFMA.FTZ R10, R3, R8, R0 ;  /* 0x00000008030a7223 */ /* 0x000fe20000010000 */
[----:B------:R0:W-:Y:S02]  /*bb30*/  STL [R1+0x274], R8 ;  /* 0x0002740801007387 */ /* 0x0001e40000100800 */
[----:B------:R-:W-:Y:S01]  /*bb40*/  FMUL.FTZ R30, R11, R30 ;  /* 0x0000001e0b1e7220 */ /* 0x000fe20000410000 */
[----:B------:R-:W-:Y:S01]  /*bb50*/  FMUL.FTZ R11, R10, -1.4426950216293334961 ;  /* 0xbfb8aa3b0a0b7820 */ /* 0x000fe20000410000 */
[----:B0-----:R-:W4:Y:S05]  /*bb60*/  LDL.LU R8, [R1+0x46c] ;  /* 0x00046c0001087983 */ /* 0x001f2a0000300800 */
[----:B------:R-:W0:Y:S02]  /*bb70*/  MUFU.EX2 R11, R11 ;  /* 0x0000000b000b7308 */ /* 0x000e240000000800 */
[----:B0-----:R-:W-:-:S06]  /*bb80*/  FADD.FTZ R11, R11, 1 ;  /* 0x3f8000000b0b7421 */ /* 0x001fcc0000010000 */
[----:B------:R-:W0:Y:S01]  /*bb90*/  MUFU.RCP R11, R11 ;  /* 0x0000000b000b7308 */ /* 0x000e220000001000 */
[----:B------:R-:W-:Y:S01]  /*bba0*/  FMUL.FTZ R20, R37, R20 ;  /* 0x0000001425147220 */ /* 0x000fe20000410000 */
[----:B0-----:R-:W-:Y:S01]  /*bbb0*/  FMUL.FTZ R37, R11, R12 ;  /* 0x0000000c0b257220 */ /* 0x001fe20000410000 */
[----:B------:R-:W-:Y:S01]  /*bbc0*/  FADD.FTZ R12, R7, -UR28 ;  /* 0x8000001c070c7e21 */ /* 0x000fe20008010000 */
[----:B------:R-:W-:-:S03]  /*bbd0*/  FADD.FTZ R11, -R11, 1 ;  /* 0x3f8000000b0b7421 */ /* 0x000fc60000010100 */
[----:B------:R-:W-:Y:S01]  /*bbe0*/  FMUL.FTZ R7, R12, UR16 ;  /* 0x000000100c077c20 */ /* 0x000fe20008410000 */
[----:B------:R-:W-:-:S03]  /*bbf0*/  FFMA.FTZ R11, R10, R11, 1 ;  /* 0x3f8000000a0b7423 */ /* 0x000fc6000001000b */
[----:B------:R-:W-:Y:S01]  /*bc00*/  FFMA.FTZ R10, R5, R7, R2 ;  /* 0x00000007050a7223 */ /* 0x000fe20000010002 */
[----:B------:R0:W-:Y:S04]  /*bc10*/  STL [R1+0x270], R7 ;  /* 0x0002700701007387 */ /* 0x0001e80000100800 */
[----:B0-----:R-:W4:Y:S04]  /*bc20*/  LDL.LU R7, [R1+0x470] ;  /* 0x0004700001077983 */ /* 0x001f280000300800 */
[----:B------:R0:W-:Y:S04]  /*bc30*/  STL [R1+0x220], R6 ;  /* 0x0002200601007387 */ /* 0x0001e80000100800 */
[----:B0-----:R-:W4:Y:S01]  /*bc40*/  LDL.LU R6, [R1+0x290] ;  /* 0x0002900001067983 */ /* 0x001f220000300800 */
[----:B------:R-:W-:Y:S01]  /*bc50*/  FMUL.FTZ R37, R37, R11 ;  /* 0x0000000b25257220 */ /* 0x000fe20000410000 */
[----:B------:R-:W-:-:S06]  /*bc60*/  FMUL.FTZ R11, R10, -1.4426950216293334961 ;  /* 0xbfb8aa3b0a0b7820 */ /* 0x000fcc0000410000 */
[----:B------:R-:W0:Y:S01]  /*bc70*/  MUFU.EX2 R11, R11 ;  /* 0x0000000b000b7308 */ /* 0x000e220000000800 */
[----:B--2---:R-:W-:Y:S02]  /*bc80*/  FADD.FTZ R12, R9, -UR28 ;  /* 0x8000001c090c7e21 */ /* 0x004fe40008010000 */
[----:B------:R-:W2:Y:S01]  /*bc90*/  LDL.LU R9, [R1+0x2ac] ;  /* 0x0002ac0001097983 */ /* 0x000ea20000300800 */
[----:B0-----:R-:W-:-:S06]  /*bca0*/  FADD.FTZ R11, R11, 1 ;  /* 0x3f8000000b0b7421 */ /* 0x001fcc0000010000 */
[----:B------:R-:W3:Y:S01]  /*bcb0*/  MUFU.RCP R11, R11 ;  /* 0x0000000b000b7308 */ /* 0x000ee20000001000 */
[----:B------:R-:W-:Y:S01]  /*bcc0*/  FMUL.FTZ R19, R36, R19 ;  /* 0x0000001324137220 */ /* 0x000fe20000410000 */
[----:B------:R0:W-:Y:S04]  /*bcd0*/  STL [R1+0x4c0], R14 ;  /* 0x0004c00e01007387 */ /* 0x0001e80000100800 */
[----:B0-----:R-:W2:Y:S01]  /*bce0*/  LDL.LU R14, [R1+0x2d4] ;  /* 0x0002d400010e7983 */ /* 0x001ea20000300800 */
[C---:B---3--:R-:W-:Y:S01]  /*bcf0*/  FMUL.FTZ R31, R11.reuse, R4 ;  /* 0x000000040b1f7220 */ /* 0x048fe20000410000 */
[----:B------:R-:W-:Y:S01]  /*bd00*/  FMUL.FTZ R4, R12, UR16 ;  /* 0x000000100c047c20 */ /* 0x000fe20008410000 */
[----:B----4-:R-:W-:Y:S02]  /*bd10*/  FADD.FTZ R12, R8, -UR28 ;  /* 0x8000001c080c7e21 */ /* 0x010fe40008010000 */
[----:B------:R-:W3:Y:S01]  /*bd20*/  LDL.LU R8, [R1+0x478] ;  /* 0x0004780001087983 */ /* 0x000ee20000300800 */
[----:B------:R-:W-:-:S03]  /*bd30*/  FADD.FTZ R11, -R11, 1 ;  /* 0x3f8000000b0b7421 */ /* 0x000fc60000010100 */
[----:B------:R0:W-:Y:S01]  /*bd40*/  STL [R1+0x26c], R4 ;  /* 0x00026c0401007387 */ /* 0x0001e20000100800 */
[----:B------:R-:W-:Y:S01]  /*bd50*/  FFMA.FTZ R11, R10, R11, 1 ;  /* 0x3f8000000a0b7423 */ /* 0x000fe2000001000b */
[----:B------:R-:W-:Y:S01]  /*bd60*/  FFMA.FTZ R10, R3, R4, R0 ;  /* 0x00000004030a7223 */ /* 0x000fe20000010000 */
[----:B0-----:R-:W-:Y:S02]  /*bd70*/  FMUL.FTZ R4, R12, UR16 ;  /* 0x000000100c047c20 */ /* 0x001fe40008410000 */
[----:B------:R-:W-:Y:S01]  /*bd80*/  FMUL.FTZ R31, R31, R11 ;  /* 0x0000000b1f1f7220 */ /* 0x000fe20000410000 */
[----:B------:R-:W-:-:S06]  /*bd90*/  FMUL.FTZ R11, R10, -1.4426950216293334961 ;  /* 0xbfb8aa3b0a0b7820 */ /* 0x000fcc0000410000 */
[----:B------:R-:W0:Y:S01]  /*bda0*/  MUFU.EX2 R11, R11 ;  /* 0x0000000b000b7308 */ /* 0x000e220000000800 */
[----:B------:R-:W-:Y:S02]  /*bdb0*/  FADD.FTZ R12, R7, -UR28 ;  /* 0x8000001c070c7e21 */ /* 0x000fe40008010000 */
[----:B------:R-:W4:Y:S01]  /*bdc0*/  LDL.LU R7, [R1+0x47c] ;  /* 0x00047c0001077983 */ /* 0x000f220000300800 */
[----:B0-----:R-:W-:-:S06]  /*bdd0*/  FADD.FTZ R11, R11, 1 ;  /* 0x3f8000000b0b7421 */ /* 0x001fcc0000010000 */
[----:B------:R-:W0:Y:S02]  /*bde0*/  MUFU.RCP R11, R11 ;  /* 0x0000000b000b7308 */ /* 0x000e240000001000 */
        /* <DEDUP_REMOVED lines=9> */
[----:B------:R-:W0:Y:S01]  /*be80*/  MUFU.RCP R11, R11 ;  /* 0x0000000b000b7308 */ /* 0x000e220000001000 */
[----:B------:R1:W-:Y:S04]  /*be90*/  STL [R1+0x268], R4 ;  /* 0x0002680401007387 */ /* 0x0003e80000100800 */
[----:B------:R2:W-:Y:S01]  /*bea0*/  STL [R1+0x4c4], R13 ;  /* 0x0004c40d01007387 */ /* 0x0005e20000100800 */
[----:B-1----:R-:W-:-:S03]  /*beb0*/  FMUL.FTZ R4, R12, UR16 ;  /* 0x000000100c047c20 */ /* 0x002fc60008410000 */
[----:B--2---:R-:W2:Y:S01]  /*bec0*/  LDL.LU R13, [R1+0x2ec] ;  /* 0x0002ec00010d7983 */ /* 0x004ea20000300800 */
[C---:B0-----:R-:W-:Y:S01]  /*bed0*/  FMUL.FTZ R35, R11.reuse, R35 ;  /* 0x000000230b237220 */ /* 0x041fe20000410000 */
[----:B------:R-:W-:Y:S02]  /*bee0*/  FADD.FTZ R11, -R11, 1 ;  /* 0x3f8000000b0b7421 */ /* 0x000fe40000010100 */
[----:B------:R0:W-:Y:S02]  /*bef0*/  STL [R1+0x264], R4 ;  /* 0x0002640401007387 */ /* 0x0001e40000100800 */
[----:B------:R-:W-:Y:S01]  /*bf00*/  FFMA.FTZ R11, R10, R11, 1 ;  /* 0x3f8000000a0b7423 */ /* 0x000fe2000001000b */
[----:B------:R-:W-:Y:S02]  /*bf10*/  FFMA.FTZ R10, R3, R4, R0 ;  /* 0x00000004030a7223 */ /* 0x000fe40000010000 */
[----:B0-----:R-:W2:Y:S01]  /*bf20*/  LDL.LU R4, [R1+0x484] ;  /* 0x0004840001047983 */ /* 0x001ea20000300800 */
[----:B------:R-:W-:Y:S01]  /*bf30*/  FMUL.FTZ R35, R35, R11 ;  /* 0x0000000b23237220 */ /* 0x000fe20000410000 */
[----:B------:R-:W-:-:S06]  /*bf40*/  FMUL.FTZ R11, R10, -1.4426950216293334961 ;  /* 0xbfb8aa3b0a0b7820 */ /* 0x000fcc0000410000 */
[----:B------:R-:W0:Y:S01]  /*bf50*/  MUFU.EX2 R11, R11 ;  /* 0x0000000b000b7308 */ /* 0x000e220000000800 */
[----:B------:R1:W-:Y:S04]  /*bf60*/  STL [R1+0x4c8], R15 ;  /* 0x0004c80f01007387 */ /* 0x0003e80000100800 */
[----:B-1----:R-:W2:Y:S01]  /*bf70*/  LDL.LU R15, [R1+0x2f8] ;  /* 0x0002f800010f7983 */ /* 0x002ea20000300800 */
        /* <DEDUP_REMOVED lines=17> */
[----:B---3--:R-:W-:-:S04]  /*c090*/  FADD.FTZ R32, R8, -UR28 ;  /* 0x8000001c08207e21 */ /* 0x008fc80008010000 */
[----:B------:R-:W-:-:S04]  /*c0a0*/  FMUL.FTZ R8, R32, UR16 ;  /* 0x0000001020087c20 */ /* 0x000fc80008410000 */
[----:B------:R-:W-:-:S04]  /*c0b0*/  FFMA.FTZ R10, R3, R8, R0 ;  /* 0x00000008030a7223 */ /* 0x000fc80000010000 */
[----:B------:R-:W-:-:S06]  /*c0c0*/  FMUL.FTZ R11, R10, -1.4426950216293334961 ;  /* 0xbfb8aa3b0a0b7820 */ /* 0x000fcc0000410000 */
[----:B------:R-:W0:Y:S02]  /*c0d0*/  MUFU.EX2 R11, R11 ;  /* 0x0000000b000b7308 */ /* 0x000e240000000800 */
[----:B0-----:R-:W-:-:S06]  /*c0e0*/  FADD.FTZ R11, R11, 1 ;  /* 0x3f8000000b0b7421 */ /* 0x001fcc0000010000 */
[----:B------:R-:W0:Y:S02]  /*c0f0*/  MUFU.RCP R11, R11 ;  /* 0x0000000b000b7308 */ /* 0x000e240000001000 */
[----:B0-----:R-:W-:Y:S01]  /*c100*/  FMUL.FTZ R33, R11, R33 ;  /* 0x000000210b217220 */ /* 0x001fe20000410000 */
[----:B----4-:R-:W-:Y:S01]  /*c110*/  FADD.FTZ R32, R7, -UR28 ;  /* 0x8000001c07207e21 */ /* 0x010fe20008010000 */
        /* <DEDUP_REMOVED lines=8> */
[----:B------:R-:W0:Y:S01]  /*c1a0*/  MUFU.RCP R11, R11 ;  /* 0x0000000b000b7308 */ /* 0x000e220000001000 */
[----:B------:R-:W-:Y:S01]  /*c1b0*/  FMUL.FTZ R21, R38, R21 ;  /* 0x0000001526157220 */ /* 0x000fe20000410000 */
[----:B------:R-:W-:-:S04]  /*c1c0*/  FADD.FTZ R38, R6, -UR28 ;  /* 0x8000001c06267e21 */ /* 0x000fc80008010000 */
[----:B------:R-:W-:Y:S01]  /*c1d0*/  FMUL.FTZ R6, R38, UR16 ;  /* 0x0000001026067c20 */ /* 0x000fe20008410000 */
[C---:B0-----:R-:W-:Y:S01]  /*c1e0*/  FMUL.FTZ R32, R11.reuse, R14 ;  /* 0x0000000e0b207220 */ /* 0x041fe20000410000 */
[----:B------:R-:W-:Y:S01]  /*c1f0*/  FADD.FTZ R11, -R11, 1 ;  /* 0x3f8000000b0b7421 */ /* 0x000fe20000010100 */
[----:B------:R-:W-:Y:S01]  /*c200*/  FMUL.FTZ R22, R39, R22 ;  /* 0x0000001627167220 */ /* 0x000fe20000410000 */
[----:B------:R-:W-:Y:S01]  /*c210*/  FMUL.FTZ R18, R44, R18 ;  /* 0x000000122c127220 */ /* 0x000fe20000410000 */
[----:B------:R-:W-:Y:S01]  /*c220*/  FMUL.FTZ R17, R45, R17 ;  /* 0x000000112d117220 */ /* 0x000fe20000410000 */
[----:B------:R-:W-:Y:S01]  /*c230*/  FFMA.FTZ R11, R10, R11, 1 ;  /* 0x3f8000000a0b7423 */ /* 0x000fe2000001000b */
[----:B------:R-:W-:Y:S01]  /*c240*/  FFMA.FTZ R10, R3, R6, R0 ;  /* 0x00000006030a7223 */ /* 0x000fe20000010000 */
[----:B------:R-:W-:Y:S01]  /*c250*/  FMUL.FTZ R24, R40, R24 ;  /* 0x0000001828187220 */ /* 0x000fe20000410000 */
[----:B------:R-:W-:Y:S01]  /*c260*/  FMUL.FTZ R27, R42, R27 ;  /* 0x0000001b2a1b7220 */ /* 0x000fe20000410000 */
[----:B------:R-:W-:Y:S01]  /*c270*/  FMUL.FTZ R32, R32, R11 ;  /* 0x0000000b20207220 */ /* 0x000fe20000410000 */
[----:B------:R-:W-:Y:S01]  /*c280*/  FMUL.FTZ R11, R10, -1.4426950216293334961 ;  /* 0xbfb8aa3b0a0b7820 */ /* 0x000fe20000410000 */
[----:B------:R-:W-:Y:S01]  /*c290*/  FMUL.FTZ R28, R43, R28 ;  /* 0x0000001c2b1c7220 */ /* 0x000fe20000410000 */
[----:B------:R-:W-:Y:S04]  /*c2a0*/  STL [R1+0x4d4], R19 ;  /* 0x0004d41301007387 */ /* 0x000fe80000100800 */
[----:B------:R-:W0:Y:S01]  /*c2b0*/  MUFU.EX2 R11, R11 ;  /* 0x0000000b000b7308 */ /* 0x000e220000000800 */
[----:B------:R-:W-:Y:S04]  /*c2c0*/  STL [R1+0x4d8], R20 ;  /* 0x0004d81401007387 */ /* 0x000fe80000100800 */
[----:B------:R-:W-:Y:S04]  /*c2d0*/  STL [R1+0x4bc], R16 ;  /* 0x0004bc1001007387 */ /* 0x000fe80000100800 */
[----:B------:R-:W3:Y:S01]  /*c2e0*/  LDL.LU R14, [R1+0x45c] ;  /* 0x00045c00010e7983 */ /* 0x000ee20000300800 */
[----:B--2---:R-:W-:Y:S01]  /*c2f0*/  FADD.FTZ R39, R4, -UR28 ;  /* 0x8000001c04277e21 */ /* 0x004fe20008010000 */
[----:B0-----:R-:W-:-:S02]  /*c300*/  FADD.FTZ R11, R11, 1 ;  /* 0x3f8000000b0b7421 */ /* 0x001fc40000010000 */
[----:B------:R0:W-:Y:S02]  /*c310*/  STL [R1+0x4d0], R18 ;  /* 0x0004d01201007387 */ /* 0x0001e40000100800 */
[----:B------:R-:W1:Y:S01]  /*c320*/  MUFU.RCP R38, R11 ;  /* 0x0000000b00267308 */ /* 0x000e620000001000 */
[----:B------:R-:W-:Y:S01]  /*c330*/  FMUL.FTZ R4, R39, UR16 ;  /* 0x0000001027047c20 */ /* 0x000fe20008410000 */
[----:B------:R-:W2:Y:S04]  /*c340*/  LDL.LU R40, [R1+0x30c] ;  /* 0x00030c0001287983 */ /* 0x000ea80000300800 */
[----:B------:R-:W4:Y:S04]  /*c350*/  LDL.LU R45, [R1+0x468] ;  /* 0x00046800012d7983 */ /* 0x000f280000300800 */
[----:B0-----:R-:W2:Y:S04]  /*c360*/  LDL.LU R18, [R1+0x49c] ;  /* 0x00049c0001127983 */ /* 0x001ea80000300800 */
[----:B------:R0:W-:Y:S01]  /*c370*/  STL [R1+0x4cc], R17 ;  /* 0x0004cc1101007387 */ /* 0x0001e20000100800 */
[C---:B-1----:R-:W-:Y:S01]  /*c380*/  FMUL.FTZ R11, R38.reuse, R13 ;  /* 0x0000000d260b7220 */ /* 0x042fe20000410000 */
[----:B------:R-:W-:-:S02]  /*c390*/  FADD.FTZ R38, -R38, 1 ;  /* 0x3f80000026267421 */ /* 0x000fc40000010100 */
[----:B------:R-:W3:Y:S02]  /*c3a0*/  LDL.LU R43, [R1+0x494] ;  /* 0x00049400012b7983 */ /* 0x000ee40000300800 */
[----:B------:R-:W-:Y:S02]  /*c3b0*/  FFMA.FTZ R38, R10, R38, 1 ;  /* 0x3f8000000a267423 */ /* 0x000fe40000010026 */
[----:B------:R-:W3:Y:S02]  /*c3c0*/  LDL.LU R42, [R1+0x424] ;  /* 0x00042400012a7983 */ /* 0x000ee40000300800 */
[----:B------:R-:W-:Y:S01]  /*c3d0*/  FMUL.FTZ R11, R11, R38 ;  /* 0x000000260b0b7220 */ /* 0x000fe20000410000 */
[----:B------:R-:W-:Y:S01]  /*c3e0*/  FFMA.FTZ R38, R5, R4, R2 ;  /* 0x0000000405267223 */ /* 0x000fe20000010002 */
[----:B------:R1:W-:Y:S03]  /*c3f0*/  STL [R1+0x4e0], R22 ;  /* 0x0004e01601007387 */ /* 0x0003e60000100800 */
[----:B------:R-:W-:Y:S01]  /*c400*/  FMUL.FTZ R10, R38, -1.4426950216293334961 ;  /* 0xbfb8aa3b260a7820 */ /* 0x000fe20000410000 */
[----:B------:R-:W4:Y:S04]  /*c410*/  LDL.LU R19, [R1+0x490] ;  /* 0x0004900001137983 */ /* 0x000f280000300800 */
[----:B------:R-:W4:Y:S01]  /*c420*/  LDL.LU R20, [R1+0x48c] ;  /* 0x00048c0001147983 */ /* 0x000f220000300800 */
[----:B------:R-:W1:Y:S03]  /*c430*/  MUFU.EX2 R10, R10 ;  /* 0x0000000a000a7308 */ /* 0x000e660000000800 */
[----:B------:R-:W4:Y:S04]  /*c440*/  LDL.LU R44, [R1+0x2f4] ;  /* 0x0002f400012c7983 */ /* 0x000f280000300800 */
[----:B0-----:R-:W4:Y:S04]  /*c450*/  LDL.LU R17, [R1+0x464] ;  /* 0x0004640001117983 */ /* 0x001f280000300800 */
[----:B-1----:R-:W4:Y:S04]  /*c460*/  LDL.LU R22, [R1+0x488] ;  /* 0x0004880001167983 */ /* 0x002f280000300800 */
[----:B------:R0:W-:Y:S01]  /*c470*/  STL [R1+0x4e4], R24 ;  /* 0x0004e41801007387 */ /* 0x0001e20000100800 */
[----:B------:R-:W-:-:S03]  /*c480*/  FADD.FTZ R10, R10, 1 ;  /* 0x3f8000000a0a7421 */ /* 0x000fc60000010000 */
[----:B------:R-:W4:Y:S01]  /*c490*/  LDL.LU R16, [R1+0x2dc] ;  /* 0x0002dc0001107983 */ /* 0x000f220000300800 */
[----:B------:R-:W1:Y:S03]  /*c4a0*/  MUFU.RCP R39, R10 ;  /* 0x0000000a00277308 */ /* 0x000e660000001000 */
[----:B------:R-:W4:Y:S04]  /*c4b0*/  LDL.LU R13, [R1+0x450] ;  /* 0x00045000010d7983 */ /* 0x000f280000300800 */
[----:B0-----:R-:W4:Y:S01]  /*c4c0*/  LDL.LU R24, [R1+0x2e4] ;  /* 0x0002e40001187983 */ /* 0x001f220000300800 */
[C---:B-1----:R-:W-:Y:S01]  /*c4d0*/  FMUL.FTZ R10, R39.reuse, R15 ;  /* 0x0000000f270a7220 */ /* 0x042fe20000410000 */
[----:B------:R-:W-:-:S02]  /*c4e0*/  FADD.FTZ R39, -R39, 1 ;  /* 0x3f80000027277421 */ /* 0x000fc40000010100 */
[----:B------:R0:W-:Y:S02]  /*c4f0*/  STL [R1+0x4dc], R21 ;  /* 0x0004dc1501007387 */ /* 0x0001e40000100800 */
[----:B------:R-:W-:Y:S02]  /*c500*/  FFMA.FTZ R39, R38, R39, 1 ;  /* 0x3f80000026277423 */ /* 0x000fe40000010027 */
[----:B------:R-:W4:Y:S04]  /*c510*/  LDL.LU R15, [R1+0x2d8] ;  /* 0x0002d800010f7983 */ /* 0x000f280000300800 */
[----:B------:R-:W4:Y:S04]  /*c520*/  LDL.LU R38, [R1+0x498] ;  /* 0x0004980001267983 */ /* 0x000f280000300800 */
[----:B0-----:R-:W4:Y:S01]  /*c530*/  LDL.LU R21, [R1+0x448] ;  /* 0x0004480001157983 */ /* 0x001f220000300800 */
[----:B------:R-:W-:Y:S01]  /*c540*/  FMUL.FTZ R26, R41, R26 ;  /* 0x0000001a291a7220 */ /* 0x000fe20000410000 */
[----:B------:R-:W-:Y:S01]  /*c550*/  FMUL.FTZ R10, R10, R39 ;  /* 0x000000270a0a7220 */ /* 0x000fe20000410000 */
[----:B--2---:R-:W-:-:S02]  /*c560*/  FADD.FTZ R41, R18, R40 ;  /* 0x0000002812297221 */ /* 0x004fc40000010000 */
[----:B------:R-:W2:Y:S01]  /*c570*/  LDL.LU R18, [R1+0x2d0] ;  /* 0x0002d00001127983 */ /* 0x000ea20000300800 */
[----:B---3--:R-:W-:Y:S01]  /*c580*/  FADD.FTZ R42, R42, R43 ;  /* 0x0000002b2a2a7221 */ /* 0x008fe20000010000 */
[----:B----4-:R-:W-:Y:S02]  /*c590*/  FFMA.FTZ R43, R17, R44, R20 ;  /* 0x0000002c112b7223 */ /* 0x010fe40000010014 */
[----:B------:R-:W3:Y:S02]  /*c5a0*/  LDL.LU R20, [R1+0x438] ;  /* 0x0004380001147983 */ /* 0x000ee40000300800 */
[----:B------:R-:W-:Y:S01]  /*c5b0*/  FFMA.FTZ R43, R13, R16, R43 ;  /* 0x000000100d2b7223 */ /* 0x000fe2000001002b */
[----:B------:R-:W-:Y:S01]  /*c5c0*/  FADD.FTZ R41, R41, R24 ;  /* 0x0000001829297221 */ /* 0x000fe20000010000 */
[-C--:B------:R-:W-:Y:S01]  /*c5d0*/  FFMA.FTZ R39, R45, R40.reuse, R38 ;  /* 0x000000282d277223 */ /* 0x080fe20000010026 */
[----:B------:R-:W-:Y:S01]  /*c5e0*/  FMUL.FTZ R40, R3, R40 ;  /* 0x0000002803287220 */ /* 0x000fe20000410000 */
[----:B------:R-:W-:Y:S01]  /*c5f0*/  FADD.FTZ R38, R19, R44 ;  /* 0x0000002c13267221 */ /* 0x000fe20000010000 */
[----:B------:R-:W-:Y:S01]  /*c600*/  FMUL.FTZ R44, R5, R44 ;  /* 0x0000002c052c7220 */ /* 0x000fe20000410000 */
[----:B------:R-:W4:Y:S01]  /*c610*/  LDL.LU R19, [R1+0x2bc] ;  /* 0x0002bc0001137983 */ /* 0x000f220000300800 */
[----:B------:R-:W-:Y:S01]  /*c620*/  FFMA.FTZ R45, R45, R40, R22 ;  /* 0x000000282d2d7223 */ /* 0x000fe20000010016 */
[----:B------:R-:W-:-:S02]  /*c630*/  FADD.FTZ R40, R42, R40 ;  /* 0x000000282a287221 */ /* 0x000fc40000010000 */
[----:B------:R-:W3:Y:S01]  /*c640*/  LDL.LU R22, [R1+0x43c] ;  /* 0x00043c0001167983 */ /* 0x000ee20000300800 */
[----:B------:R-:W-:Y:S01]  /*c650*/  FFMA.FTZ R45, R17, R44, R45 ;  /* 0x0000002c112d7223 */ /* 0x000fe2000001002d */
[-C--:B------:R-:W-:Y:S02]  /*c660*/  FMUL.FTZ R42, R3, R24.reuse ;  /* 0x00000018032a7220 */ /* 0x080fe40000410000 */
[----:B------:R-:W3:Y:S01]  /*c670*/  LDL.LU R17, [R1+0x2b8] ;  /* 0x0002b80001117983 */ /* 0x000ee20000300800 */
[----:B------:R-:W-:Y:S01]  /*c680*/  FADD.FTZ R44, R44, R40 ;  /* 0x000000282c2c7221 */ /* 0x000fe20000010000 */
[C---:B------:R-:W-:Y:S01]  /*c690*/  FFMA.FTZ R39, R14.reuse, R24, R39 ;  /* 0x000000180e277223 */ /* 0x040fe20000010027 */
[----:B------:R-:W-:Y:S01]  /*c6a0*/  FFMA.FTZ R45, R14, R42, R45 ;  /* 0x0000002a0e2d7223 */ /* 0x000fe2000001002d */
[----:B------:R-:W-:Y:S01]  /*c6b0*/  FMUL.FTZ R40, R5, R16 ;  /* 0x0000001005287220 */ /* 0x000fe20000410000 */
[----:B------:R-:W3:Y:S01]  /*c6c0*/  LDL.LU R14, [R1+0x430] ;  /* 0x00043000010e7983 */ /* 0x000ee20000300800 */
[----:B------:R-:W-:-:S03]  /*c6d0*/  FADD.FTZ R38, R38, R16 ;  /* 0x0000001026267221 */ /* 0x000fc60000010000 */
[----:B------:R-:W3:Y:S01]  /*c6e0*/  LDL.LU R24, [R1+0x2b4] ;  /* 0x0002b40001187983 */ /* 0x000ee20000300800 */
[----:B------:R-:W-:-:S03]  /*c6f0*/  FFMA.FTZ R45, R13, R40, R45 ;  /* 0x000000280d2d7223 */ /* 0x000fc6000001002d */
[----:B------:R-:W3:Y:S01]  /*c700*/  LDL.LU R16, [R1+0x404] ;  /* 0x0004040001107983 */ /* 0x000ee20000300800 */
[----:B------:R-:W-:-:S03]  /*c710*/  FADD.FTZ R42, R44, R42 ;  /* 0x0000002a2c2a7221 */ /* 0x000fc60000010000 */
[----:B------:R-:W3:Y:S01]  /*c720*/  LDL.LU R13, [R1+0x2a4] ;  /* 0x0002a400010d7983 */ /* 0x000ee20000300800 */
[-C--:B------:R-:W-:Y:S01]  /*c730*/  FMUL.FTZ R44, R3, R15.reuse ;  /* 0x0000000f032c7220 */ /* 0x080fe20000410000 */
[----:B------:R-:W-:Y:S01]  /*c740*/  FFMA.FTZ R39, R21, R15, R39 ;  /* 0x0000000f15277223 */ /* 0x000fe20000010027 */
[----:B------:R-:W-:Y:S02]  /*c750*/  FADD.FTZ R41, R41, R15 ;  /* 0x0000000f29297221 */ /* 0x000fe40000010000 */
[----:B------:R-:W3:Y:S01]  /*c760*/  LDL.LU R15, [R1+0x400] ;  /* 0x00040000010f7983 */ /* 0x000ee20000300800 */
[----:B------:R-:W-:Y:S01]  /*c770*/  FADD.FTZ R40, R40, R42 ;  /* 0x0000002a28287221 */ /* 0x000fe20000010000 */
[----:B------:R-:W-:Y:S02]  /*c780*/  FFMA.FTZ R45, R21, R44, R45 ;  /* 0x0000002c152d7223 */ /* 0x000fe4000001002d */
[----:B------:R-:W3:Y:S01]  /*c790*/  LDL.LU R21, [R1+0x2a0] ;  /* 0x0002a00001157983 */ /* 0x000ee20000300800 */
[----:B------:R-:W-:Y:S01]  /*c7a0*/  FADD.FTZ R44, R40, R44 ;  /* 0x0000002c282c7221 */ /* 0x000fe20000010000 */
[-C--:B--2---:R-:W-:Y:S01]  /*c7b0*/  FMUL.FTZ R42, R5, R18.reuse ;  /* 0x00000012052a7220 */ /* 0x084fe20000410000 */
[----:B------:R-:W-:Y:S01]  /*c7c0*/  FADD.FTZ R38, R38, R18 ;  /* 0x0000001226267221 */ /* 0x000fe20000010000 */
[----:B----4-:R-:W-:Y:S01]  /*c7d0*/  FMUL.FTZ R40, R3, R19 ;  /* 0x0000001303287220 */ /* 0x010fe20000410000 */
[C---:B---3--:R-:W-:Y:S01]  /*c7e0*/  FFMA.FTZ R43, R22.reuse, R18, R43 ;  /* 0x00000012162b7223 */ /* 0x048fe2000001002b */
[----:B------:R-:W-:Y:S01]  /*c7f0*/  FFMA.FTZ R45, R22, R42, R45 ;  /* 0x0000002a162d7223 */ /* 0x000fe2000001002d */
[----:B------:R-:W2:Y:S01]  /*c800*/  LDL.LU R18, [R1+0x29c] ;  /* 0x00029c0001127983 */ /* 0x000ea20000300800 */
[----:B------:R-:W-:-:S03]  /*c810*/  FADD.FTZ R42, R42, R44 ;  /* 0x0000002c2a2a7221 */ /* 0x000fc60000010000 */
[----:B------:R-:W3:Y:S01]  /*c820*/  LDL.LU R22, [R1+0x3dc] ;  /* 0x0003dc0001167983 */ /* 0x000ee20000300800 */
[C---:B------:R-:W-:Y:S01]  /*c830*/  FFMA.FTZ R39, R20.reuse, R19, R39 ;  /* 0x0000001314277223 */ /* 0x040fe20000010027 */
[----:B------:R-:W-:Y:S01]  /*c840*/  FFMA.FTZ R45, R20, R40, R45 ;  /* 0x00000028142d7223 */ /* 0x000fe2000001002d */
[----:B------:R-:W-:Y:S01]  /*c850*/  FMUL.FTZ R44, R5, R17 ;  /* 0x00000011052c7220 */ /* 0x000fe20000410000 */
[----:B------:R-:W-:Y:S01]  /*c860*/  FADD.FTZ R41, R41, R19 ;  /* 0x0000001329297221 */ /* 0x000fe20000010000 */
[----:B------:R-:W4:Y:S01]  /*c870*/  LDL.LU R20, [R1+0x3d8] ;  /* 0x0003d80001147983 */ /* 0x000f220000300800 */
[----:B------:R-:W-:-:S03]  /*c880*/  FADD.FTZ R40, R42, R40 ;  /* 0x000000282a287221 */ /* 0x000fc60000010000 */
[----:B------:R-:W4:Y:S01]  /*c890*/  LDL.LU R19, [R1+0x294] ;  /* 0x0002940001137983 */ /* 0x000f220000300800 */
[C---:B------:R-:W-:Y:S01]  /*c8a0*/  FFMA.FTZ R43, R14.reuse, R17, R43 ;  /* 0x000000110e2b7223 */ /* 0x040fe2000001002b */
[----:B------:R-:W-:Y:S01]  /*c8b0*/  FFMA.FTZ R45, R14, R44, R45 ;  /* 0x0000002c0e2d7223 */ /* 0x000fe2000001002d */
[-C--:B------:R-:W-:Y:S01]  /*c8c0*/  FMUL.FTZ R42, R3, R24.reuse ;  /* 0x00000018032a7220 */ /* 0x080fe20000410000 */
[----:B------:R-:W-:Y:S01]  /*c8d0*/  FADD.FTZ R38, R38, R17 ;  /* 0x0000001126267221 */ /* 0x000fe20000010000 */
[----:B------:R-:W4:Y:S01]  /*c8e0*/  LDL.LU R14, [R1+0x3c4] ;  /* 0x0003c400010e7983 */ /* 0x000f220000300800 */
[----:B------:R-:W-:Y:S01]  /*c8f0*/  FADD.FTZ R44, R44, R40 ;  /* 0x000000282c2c7221 */ /* 0x000fe20000010000 */
[C---:B------:R-:W-:Y:S02]  /*c900*/  FFMA.FTZ R39, R16.reuse, R24, R39 ;  /* 0x0000001810277223 */ /* 0x040fe40000010027 */
[----:B------:R-:W4:Y:S01]  /*c910*/  LDL.LU R17, [R1+0x28c] ;  /* 0x00028c0001117983 */ /* 0x000f220000300800 */
[----:B------:R-:W-:Y:S01]  /*c920*/  FADD.FTZ R41, R41, R24 ;  /* 0x0000001829297221 */ /* 0x000fe20000010000 */
[----:B------:R-:W-:Y:S01]  /*c930*/  FFMA.FTZ R45, R16, R42, R45 ;  /* 0x0000002a102d7223 */ /* 0x000fe2000001002d */
[-C--:B------:R-:W-:Y:S01]  /*c940*/  FMUL.FTZ R40, R5, R13.reuse ;  /* 0x0000000d05287220 */ /* 0x080fe20000410000 */
[----:B------:R-:W4:Y:S01]  /*c950*/  LDL.LU R24, [R1+0x288] ;  /* 0x0002880001187983 */ /* 0x000f220000300800 */
[----:B------:R-:W-:-:S03]  /*c960*/  FFMA.FTZ R43, R15, R13, R43 ;  /* 0x0000000d0f2b7223 */ /* 0x000fc6000001002b */
[----:B------:R-:W4:Y:S01]  /*c970*/  LDL.LU R16, [R1+0x3c0] ;  /* 0x0003c00001107983 */ /* 0x000f220000300800 */
[----:B------:R-:W-:-:S03]  /*c980*/  FFMA.FTZ R45, R15, R40, R45 ;  /* 0x000000280f2d7223 */ /* 0x000fc6000001002d */
[----:B------:R-:W4:Y:S01]  /*c990*/  LDL.LU R15, [R1+0x39c] ;  /* 0x00039c00010f7983 */ /* 0x000f220000300800 */
[----:B------:R-:W-:Y:S01]  /*c9a0*/  FADD.FTZ R42, R44, R42 ;  /* 0x0000002a2c2a7221 */ /* 0x000fe20000010000 */
[----:B------:R-:W-:-:S03]  /*c9b0*/  FMUL.FTZ R44, R3, R21 ;  /* 0x00000015032c7220 */ /* 0x000fc60000410000 */
[----:B------:R-:W-:-:S04]  /*c9c0*/  FADD.FTZ R42, R40, R42 ;  /* 0x0000002a282a7221 */ /* 0x000fc80000010000 */
[----:B------:R-:W-:Y:S01]  /*c9d0*/  FADD.FTZ R42, R42, R44 ;  /* 0x0000002c2a2a7221 */ /* 0x000fe20000010000 */
[----:B------:R-:W-:Y:S02]  /*c9e0*/  FADD.FTZ R38, R38, R13 ;  /* 0x0000000d26267221 */ /* 0x000fe40000010000 */
[----:B------:R-:W4:Y:S01]  /*c9f0*/  LDL.LU R13, [R1+0x280] ;  /* 0x00028000010d7983 */ /* 0x000f220000300800 */
[----:B------:R-:W-:Y:S01]  /*ca00*/  FADD.FTZ R41, R41, R21 ;  /* 0x0000001529297221 */ /* 0x000fe20000010000 */
[----:B--2---:R-:W-:Y:S01]  /*ca10*/  FMUL.FTZ R40, R5, R18 ;  /* 0x0000001205287220 */ /* 0x004fe20000410000 */
[----:B---3--:R-:W-:-:S03]  /*ca20*/  FFMA.FTZ R45, R22, R44, R45 ;  /* 0x0000002c162d7223 */ /* 0x008fc6000001002d */
[----:B------:R-:W-:Y:S01]  /*ca30*/  FADD.FTZ R42, R40, R42 ;  /* 0x0000002a282a7221 */ /* 0x000fe20000010000 */
[----:B----4-:R-:W-:Y:S01]  /*ca40*/  FFMA.FTZ R45, R20, R40, R45 ;  /* 0x00000028142d7223 */ /* 0x010fe2000001002d */
[----:B------:R-:W-:-:S04]  /*ca50*/  FMUL.FTZ R44, R3, R19 ;  /* 0x00000013032c7220 */ /* 0x000fc80000410000 */
[----:B------:R-:W-:Y:S01]  /*ca60*/  FADD.FTZ R42, R42, R44 ;  /* 0x0000002c2a2a7221 */ /* 0x000fe20000010000 */
[----:B------:R-:W-:Y:S01]  /*ca70*/  FFMA.FTZ R45, R14, R44, R45 ;  /* 0x0000002c0e2d7223 */ /* 0x000fe2000001002d */
[----:B------:R-:W-:Y:S01]  /*ca80*/  FMUL.FTZ R40, R5, R17 ;  /* 0x0000001105287220 */ /* 0x000fe20000410000 */
[----:B------:R-:W-:-:S03]  /*ca90*/  FMUL.FTZ R44, R3, R24 ;  /* 0x00000018032c7220 */ /* 0x000fc60000410000 */
[----:B------:R-:W-:Y:S01]  /*caa0*/  FADD.FTZ R42, R40, R42 ;  /* 0x0000002a282a7221 */ /* 0x000fe20000010000 */
[----:B------:R-:W-:-:S03]  /*cab0*/  FFMA.FTZ R45, R16, R40, R45 ;  /* 0x00000028102d7223 */ /* 0x000fc6000001002d */
[----:B------:R-:W-:Y:S01]  /*cac0*/  FADD.FTZ R42, R42, R44 ;  /* 0x0000002c2a2a7221 */ /* 0x000fe20000010000 */
[----:B------:R-:W-:Y:S01]  /*cad0*/  FFMA.FTZ R39, R22, R21, R39 ;  /* 0x0000001516277223 */ /* 0x000fe20000010027 */
[----:B------:R-:W-:Y:S01]  /*cae0*/  FFMA.FTZ R45, R15, R44, R45 ;  /* 0x0000002c0f2d7223 */ /* 0x000fe2000001002d */
[----:B------:R-:W2:Y:S04]  /*caf0*/  LDL.LU R22, [R1+0x228] ;  /* 0x0002280001167983 */ /* 0x000ea80000300800 */
[----:B------:R-:W3:Y:S01]  /*cb00*/  LDL.LU R44, [R1+0x398] ;  /* 0x00039800012c7983 */ /* 0x000ee20000300800 */
[----:B------:R-:W-:-:S03]  /*cb10*/  FFMA.FTZ R43, R20, R18, R43 ;  /* 0x00000012142b7223 */ /* 0x000fc6000001002b */
[----:B------:R-:W4:Y:S01]  /*cb20*/  LDL.LU R21, [R1+0x37c] ;  /* 0x00037c0001157983 */ /* 0x000f220000300800 */
[----:B------:R-:W-:-:S03]  /*cb30*/  FADD.FTZ R38, R38, R18 ;  /* 0x0000001226267221 */ /* 0x000fc60000010000 */
[----:B------:R-:W4:Y:S01]  /*cb40*/  LDL.LU R20, [R1+0x22c] ;  /* 0x00022c0001147983 */ /* 0x000f220000300800 */
[----:B------:R-:W-:Y:S01]  /*cb50*/  FFMA.FTZ R39, R14, R19, R39 ;  /* 0x000000130e277223 */ /* 0x000fe20000010027 */
[----:B------:R-:W-:Y:S02]  /*cb60*/  FFMA.FTZ R43, R16, R17, R43 ;  /* 0x00000011102b7223 */ /* 0x000fe4000001002b */
[----:B------:R-:W4:Y:S01]  /*cb70*/  LDL.LU R14, [R1+0x36c] ;  /* 0x00036c00010e7983 */ /* 0x000f220000300800 */
[----:B------:R-:W-:-:S03]  /*cb80*/  FADD.FTZ R41, R41, R19 ;  /* 0x0000001329297221 */ /* 0x000fc60000010000 */
[----:B------:R-:W4:Y:S04]  /*cb90*/  LDL.LU R18, [R1+0x230] ;  /* 0x0002300001127983 */ /* 0x000f280000300800 */
[----:B------:R-:W4:Y:S01]  /*cba0*/  LDL.LU R16, [R1+0x234] ;  /* 0x0002340001107983 */ /* 0x000f220000300800 */
[----:B------:R-:W-:-:S03]  /*cbb0*/  FADD.FTZ R38, R38, R17 ;  /* 0x0000001126267221 */ /* 0x000fc60000010000 */
[----:B------:R-:W4:Y:S04]  /*cbc0*/  LDL.LU R19, [R1+0x360] ;  /* 0x0003600001137983 */ /* 0x000f280000300800 */
[----:B------:R-:W4:Y:S01]  /*cbd0*/  LDL.LU R17, [R1+0x35c] ;  /* 0x00035c0001117983 */ /* 0x000f220000300800 */
[----:B------:R-:W-:-:S04]  /*cbe0*/  FMUL.FTZ R40, R5, R13 ;  /* 0x0000000d05287220 */ /* 0x000fc80000410000 */
[----:B------:R-:W-:Y:S01]  /*cbf0*/  FADD.FTZ R42, R40, R42 ;  /* 0x0000002a282a7221 */ /* 0x000fe20000010000 */
[----:B------:R-:W-:Y:S02]  /*cc00*/  FFMA.FTZ R39, R15, R24, R39 ;  /* 0x000000180f277223 */ /* 0x000fe40000010027 */
[----:B------:R-:W4:Y:S01]  /*cc10*/  LDL.LU R15, [R1+0x240] ;  /* 0x00024000010f7983 */ /* 0x000f220000300800 */
[C---:B---3--:R-:W-:Y:S01]  /*cc20*/  FFMA.FTZ R43, R44.reuse, R13, R43 ;  /* 0x0000000d2c2b7223 */ /* 0x048fe2000001002b */
[----:B------:R-:W-:Y:S01]  /*cc30*/  FFMA.FTZ R45, R44, R40, R45 ;  /* 0x000000282c2d7223 */ /* 0x000fe2000001002d */
[----:B--2---:R-:W-:-:S04]  /*cc40*/  FMUL.FTZ R44, R3, R22 ;  /* 0x00000016032c7220 */ /* 0x004fc80000410000 */
[----:B----4-:R-:W-:Y:S01]  /*cc50*/  FFMA.FTZ R45, R21, R44, R45 ;  /* 0x0000002c152d7223 */ /* 0x010fe2000001002d */
[----:B------:R-:W-:Y:S01]  /*cc60*/  FADD.FTZ R42, R42, R44 ;  /* 0x0000002c2a2a7221 */ /* 0x000fe20000010000 */
[----:B------:R-:W-:-:S04]  /*cc70*/  FMUL.FTZ R40, R5, R20 ;  /* 0x0000001405287220 */ /* 0x000fc80000410000 */
        /* <DEDUP_REMOVED lines=8> */
[----:B------:R-:W2:Y:S01]  /*cd00*/  LDL.LU R40, [R1+0x358] ;  /* 0x0003580001287983 */ /* 0x000ea20000300800 */
[----:B------:R-:W-:-:S03]  /*cd10*/  FADD.FTZ R38, R38, R13 ;  /* 0x0000000d26267221 */ /* 0x000fc60000010000 */
[----:B------:R-:W3:Y:S01]  /*cd20*/  LDL.LU R13, [R1+0x244] ;  /* 0x00024400010d7983 */ /* 0x000ee20000300800 */
[----:B------:R-:W-:Y:S01]  /*cd30*/  FMUL.FTZ R44, R3, R15 ;  /* 0x0000000f032c7220 */ /* 0x000fe20000410000 */
[----:B------:R-:W-:Y:S02]  /*cd40*/  FFMA.FTZ R39, R21, R22, R39 ;  /* 0x0000001615277223 */ /* 0x000fe40000010027 */
[----:B------:R-:W4:Y:S01]  /*cd50*/  LDL.LU R21, [R1+0x258] ;  /* 0x0002580001157983 */ /* 0x000f220000300800 */
[----:B------:R-:W-:Y:S01]  /*cd60*/  FADD.FTZ R42, R42, R44 ;  /* 0x0000002c2a2a7221 */ /* 0x000fe20000010000 */
[----:B------:R-:W-:Y:S02]  /*cd70*/  FFMA.FTZ R43, R14, R20, R43 ;  /* 0x000000140e2b7223 */ /* 0x000fe4000001002b */
[----:B------:R-:W4:Y:S01]  /*cd80*/  LDL.LU R14, [R1+0x350] ;  /* 0x00035000010e7983 */ /* 0x000f220000300800 */
[----:B--2---:R-:W-:-:S03]  /*cd90*/  FFMA.FTZ R45, R40, R44, R45 ;  /* 0x0000002c282d7223 */ /* 0x004fc6000001002d */
[----:B------:R-:W2:Y:S01]  /*cda0*/  LDL.LU R44, [R1+0x354] ;  /* 0x00035400012c7983 */ /* 0x000ea20000300800 */
[----:B------:R-:W-:Y:S01]  /*cdb0*/  FFMA.FTZ R39, R19, R18, R39 ;  /* 0x0000001213277223 */ /* 0x000fe20000010027 */
[----:B------:R-:W-:Y:S01]  /*cdc0*/  FFMA.FTZ R43, R17, R16, R43 ;  /* 0x00000010112b7223 */ /* 0x000fe2000001002b */
[----:B------:R-:W-:Y:S01]  /*cdd0*/  FADD.FTZ R38, R38, R20 ;  /* 0x0000001426267221 */ /* 0x000fe20000010000 */
[----:B------:R-:W-:Y:S01]  /*cde0*/  FADD.FTZ R41, R41, R24 ;  /* 0x0000001829297221 */ /* 0x000fe20000010000 */
[----:B------:R-:W-:Y:S01]  /*cdf0*/  FFMA.FTZ R39, R40, R15, R39 ;  /* 0x0000000f28277223 */ /* 0x000fe20000010027 */
[-C--:B---3--:R-:W-:Y:S01]  /*ce00*/  FMUL.FTZ R40, R5, R13.reuse ;  /* 0x0000000d05287220 */ /* 0x088fe20000410000 */
[----:B------:R-:W3:Y:S03]  /*ce10*/  LDL.LU R20, [R1+0x25c] ;  /* 0x00025c0001147983 */ /* 0x000ee60000300800 */
[----:B------:R-:W-:Y:S01]  /*ce20*/  FADD.FTZ R42, R40, R42 ;  /* 0x0000002a282a7221 */ /* 0x000fe20000010000 */
[----:B------:R-:W3:Y:S04]  /*ce30*/  LDL.LU R19, [R1+0x254] ;  /* 0x0002540001137983 */ /* 0x000ee80000300800 */
[----:B------:R-:W3:Y:S01]  /*ce40*/  LDL.LU R17, [R1+0x24c] ;  /* 0x00024c0001117983 */ /* 0x000ee20000300800 */
[C---:B--2---:R-:W-:Y:S01]  /*ce50*/  FFMA.FTZ R43, R44.reuse, R13, R43 ;  /* 0x0000000d2c2b7223 */ /* 0x044fe2000001002b */
[----:B------:R-:W-:Y:S01]  /*ce60*/  FFMA.FTZ R45, R44, R40, R45 ;  /* 0x000000282c2d7223 */ /* 0x000fe2000001002d */
[----:B----4-:R-:W-:Y:S01]  /*ce70*/  FMUL.FTZ R44, R3, R21 ;  /* 0x00000015032c7220 */ /* 0x010fe20000410000 */
        /* <DEDUP_REMOVED lines=9> */
[----:B------:R-:W-:Y:S01]  /*cf10*/  FADD.FTZ R42, R40, R42 ;  /* 0x0000002a282a7221 */ /* 0x000fe20000010000 */
[----:B------:R-:W-:Y:S01]  /*cf20*/  FFMA.FTZ R39, R14, R21, R39 ;  /* 0x000000150e277223 */ /* 0x000fe20000010027 */
[----:B------:R-:W-:Y:S01]  /*cf30*/  FADD.FTZ R38, R38, R13 ;  /* 0x0000000d26267221 */ /* 0x000fe20000010000 */
[----:B------:R-:W2:Y:S04]  /*cf40*/  LDL.LU R22, [R1+0x4e0] ;  /* 0x0004e00001167983 */ /* 0x000ea80000300800 */
[----:B------:R-:W2:Y:S01]  /*cf50*/  LDL.LU R24, [R1+0x4e4] ;  /* 0x0004e40001187983 */ /* 0x000ea20000300800 */
[C---:B----4-:R-:W-:Y:S01]  /*cf60*/  FFMA.FTZ R45, R44.reuse, R40, R45 ;  /* 0x000000282c2d7223 */ /* 0x050fe2000001002d */
[----:B------:R-:W-:-:S02]  /*cf70*/  FFMA.FTZ R43, R44, R20, R43 ;  /* 0x000000142c2b7223 */ /* 0x000fc4000001002b */
[----:B------:R-:W4:Y:S01]  /*cf80*/  LDL.LU R40, [R1+0x348] ;  /* 0x0003480001287983 */ /* 0x000f220000300800 */
[----:B------:R-:W-:Y:S01]  /*cf90*/  FMUL.FTZ R44, R3, R19 ;  /* 0x00000013032c7220 */ /* 0x000fe20000410000 */
[----:B------:R-:W-:Y:S02]  /*cfa0*/  FADD.FTZ R41, R41, R15 ;  /* 0x0000000f29297221 */ /* 0x000fe40000010000 */
[----:B------:R-:W2:Y:S01]  /*cfb0*/  LDL.LU R15, [R1+0x248] ;  /* 0x00024800010f7983 */ /* 0x000ea20000300800 */
[----:B------:R-:W-:-:S03]  /*cfc0*/  FADD.FTZ R42, R42, R44 ;  /* 0x0000002c2a2a7221 */ /* 0x000fc60000010000 */
[----:B------:R-:W2:Y:S04]  /*cfd0*/  LDL.LU R13, [R1+0x23c] ;  /* 0x00023c00010d7983 */ /* 0x000ea80000300800 */
[----:B------:R-:W2:Y:S01]  /*cfe0*/  LDL.LU R14, [R1+0x238] ;  /* 0x00023800010e7983 */ /* 0x000ea20000300800 */
[C---:B----4-:R-:W-:Y:S01]  /*cff0*/  FFMA.FTZ R39, R40.reuse, R19, R39 ;  /* 0x0000001328277223 */ /* 0x050fe20000010027 */
[----:B------:R-:W-:Y:S01]  /*d000*/  FFMA.FTZ R45, R40, R44, R45 ;  /* 0x0000002c282d7223 */ /* 0x000fe2000001002d */
[----:B---3--:R-:W-:-:S04]  /*d010*/  FMUL.FTZ R40, R5, R18 ;  /* 0x0000001205287220 */ /* 0x008fc80000410000 */
[----:B--2---:R-:W-:Y:S01]  /*d020*/  FFMA.FTZ R45, R16, R40, R45 ;  /* 0x00000028102d7223 */ /* 0x004fe2000001002d */
[----:B------:R-:W-:Y:S02]  /*d030*/  FADD.FTZ R42, R40, R42 ;  /* 0x0000002a282a7221 */ /* 0x000fe40000010000 */
[----:B------:R-:W2:Y:S01]  /*d040*/  LDL.LU R40, [R1+0x340] ;  /* 0x0003400001287983 */ /* 0x000ea20000300800 */
[----:B------:R-:W-:-:S04]  /*d050*/  FMUL.FTZ R44, R3, R17 ;  /* 0x00000011032c7220 */ /* 0x000fc80000410000 */
[----:B------:R-:W-:Y:S01]  /*d060*/  FADD.FTZ R42, R42, R44 ;  /* 0x0000002c2a2a7221 */ /* 0x000fe20000010000 */
[C---:B--2---:R-:W-:Y:S02]  /*d070*/  FFMA.FTZ R45, R40.reuse, R44, R45 ;  /* 0x0000002c282d7223 */ /* 0x044fe4000001002d */
[----:B------:R-:W2:Y:S01]  /*d080*/  LDL.LU R44, [R1+0x33c] ;  /* 0x00033c00012c7983 */ /* 0x000ea20000300800 */
[----:B------:R-:W-:Y:S01]  /*d090*/  FFMA.FTZ R39, R40, R17, R39 ;  /* 0x0000001128277223 */ /* 0x000fe20000010027 */
[----:B------:R-:W-:-:S04]  /*d0a0*/  FMUL.FTZ R40, R5, R15 ;  /* 0x0000000f05287220 */ /* 0x000fc80000410000 */
[----:B------:R-:W-:Y:S01]  /*d0b0*/  FADD.FTZ R42, R40, R42 ;  /* 0x0000002a282a7221 */ /* 0x000fe20000010000 */
[----:B------:R-:W-:Y:S01]  /*d0c0*/  FFMA.FTZ R43, R16, R18, R43 ;  /* 0x00000012102b7223 */ /* 0x000fe2000001002b */
[----:B------:R-:W-:Y:S01]  /*d0d0*/  FADD.FTZ R41, R41, R21 ;  /* 0x0000001529297221 */ /* 0x000fe20000010000 */
[----:B------:R-:W-:Y:S01]  /*d0e0*/  FADD.FTZ R38, R38, R20 ;  /* 0x0000001426267221 */ /* 0x000fe20000010000 */
[----:B------:R-:W3:Y:S01]  /*d0f0*/  LDL.LU R16, [R1+0x21c] ;  /* 0x00021c0001107983 */ /* 0x000ee20000300800 */
[C---:B--2---:R-:W-:Y:S01]  /*d100*/  FFMA.FTZ R45, R44.reuse, R40, R45 ;  /* 0x000000282c2d7223 */ /* 0x044fe2000001002d */
[----:B------:R-:W-:Y:S02]  /*d110*/  FFMA.FTZ R43, R44, R15, R43 ;  /* 0x0000000f2c2b7223 */ /* 0x000fe4000001002b */
[----:B------:R-:W2:Y:S01]  /*d120*/  LDL.LU R40, [R1+0x338] ;  /* 0x0003380001287983 */ /* 0x000ea20000300800 */
[----:B------:R-:W-:Y:S01]  /*d130*/  FMUL.FTZ R44, R3, R13 ;  /* 0x0000000d032c7220 */ /* 0x000fe20000410000 */
[----:B------:R-:W-:Y:S01]  /*d140*/  FADD.FTZ R41, R41, R19 ;  /* 0x0000001329297221 */ /* 0x000fe20000010000 */
[----:B------:R-:W-:Y:S01]  /*d150*/  FADD.FTZ R38, R38, R18 ;  /* 0x0000001226267221 */ /* 0x000fe20000010000 */
[----:B------:R-:W4:Y:S01]  /*d160*/  LDL.LU R19, [R1+0x4d4] ;  /* 0x0004d40001137983 */ /* 0x000f220000300800 */
[----:B------:R-:W-:-:S03]  /*d170*/  FADD.FTZ R42, R42, R44 ;  /* 0x0000002c2a2a7221 */ /* 0x000fc60000010000 */
[----:B------:R-:W4:Y:S04]  /*d180*/  LDL.LU R20, [R1+0x4d8] ;  /* 0x0004d80001147983 */ /* 0x000f280000300800 */
[----:B------:R-:W4:Y:S01]  /*d190*/  LDL.LU R21, [R1+0x4dc] ;  /* 0x0004dc0001157983 */ /* 0x000f220000300800 */
[C---:B--2---:R-:W-:Y:S01]  /*d1a0*/  FFMA.FTZ R45, R40.reuse, R44, R45 ;  /* 0x0000002c282d7223 */ /* 0x044fe2000001002d */
[----:B------:R-:W-:Y:S02]  /*d1b0*/  FFMA.FTZ R39, R40, R13, R39 ;  /* 0x0000000d28277223 */ /* 0x000fe40000010027 */
[----:B------:R-:W2:Y:S01]  /*d1c0*/  LDL.LU R44, [R1+0x334] ;  /* 0x00033400012c7983 */ /* 0x000ea20000300800 */
[----:B------:R-:W-:Y:S01]  /*d1d0*/  FMUL.FTZ R40, R5, R14 ;  /* 0x0000000e05287220 */ /* 0x000fe20000410000 */
[----:B------:R-:W-:Y:S01]  /*d1e0*/  FADD.FTZ R41, R41, R17 ;  /* 0x0000001129297221 */ /* 0x000fe20000010000 */
[----:B------:R-:W-:Y:S01]  /*d1f0*/  FADD.FTZ R38, R38, R15 ;  /* 0x0000000f26267221 */ /* 0x000fe20000010000 */
[----:B------:R-:W4:Y:S01]  /*d200*/  LDL.LU R17, [R1+0x4cc] ;  /* 0x0004cc0001117983 */ /* 0x000f220000300800 */
[----:B------:R-:W-:Y:S01]  /*d210*/  FADD.FTZ R42, R40, R42 ;  /* 0x0000002a282a7221 */ /* 0x000fe20000010000 */
[----:B------:R-:W-:-:S02]  /*d220*/  FADD.FTZ R41, R41, R13 ;  /* 0x0000000d29297221 */ /* 0x000fc40000010000 */
[----:B------:R-:W3:Y:S04]  /*d230*/  LDL.LU R13, [R1+0x4c4] ;  /* 0x0004c400010d7983 */ /* 0x000ee80000300800 */
[----:B------:R-:W4:Y:S01]  /*d240*/  LDL.LU R18, [R1+0x4d0] ;  /* 0x0004d00001127983 */ /* 0x000f220000300800 */
[C---:B--2---:R-:W-:Y:S01]  /*d250*/  FFMA.FTZ R45, R44.reuse, R40, R45 ;  /* 0x000000282c2d7223 */ /* 0x044fe2000001002d */
[----:B------:R-:W-:Y:S02]  /*d260*/  FFMA.FTZ R43, R44, R14, R43 ;  /* 0x0000000e2c2b7223 */ /* 0x000fe4000001002b */
[----:B------:R-:W2:Y:S01]  /*d270*/  LDL.LU R40, [R1+0x330] ;  /* 0x0003300001287983 */ /* 0x000ea20000300800 */
[----:B------:R-:W-:-:S03]  /*d280*/  FADD.FTZ R38, R38, R14 ;  /* 0x0000000e26267221 */ /* 0x000fc60000010000 */
[----:B------:R-:W4:Y:S01]  /*d290*/  LDL.LU R14, [R1+0x4c0] ;  /* 0x0004c000010e7983 */ /* 0x000f220000300800 */
[-C--:B---3--:R-:W-:Y:S01]  /*d2a0*/  FMUL.FTZ R44, R3, R13.reuse ;  /* 0x0000000d032c7220 */ /* 0x088fe20000410000 */
[----:B------:R-:W-:Y:S02]  /*d2b0*/  FADD.FTZ R41, R41, R13 ;  /* 0x0000000d29297221 */ /* 0x000fe40000010000 */
[----:B------:R-:W3:Y:S01]  /*d2c0*/  LDL.LU R15, [R1+0x4c8] ;  /* 0x0004c800010f7983 */ /* 0x000ee20000300800 */
[----:B--2---:R-:W-:-:S03]  /*d2d0*/  FFMA.FTZ R39, R40, R13, R39 ;  /* 0x0000000d28277223 */ /* 0x004fc60000010027 */
[----:B------:R-:W2:Y:S01]  /*d2e0*/  LDL.LU R13, [R1+0x32c] ;  /* 0x00032c00010d7983 */ /* 0x000ea20000300800 */
[----:B------:R-:W-:Y:S01]  /*d2f0*/  FFMA.FTZ R45, R40, R44, R45 ;  /* 0x0000002c282d7223 */ /* 0x000fe2000001002d */
[-C--:B----4-:R-:W-:Y:S01]  /*d300*/  FMUL.FTZ R40, R5, R14.reuse ;  /* 0x0000000e05287220 */ /* 0x090fe20000410000 */
[----:B------:R-:W-:Y:S01]  /*d310*/  FADD.FTZ R38, R38, R14 ;  /* 0x0000000e26267221 */ /* 0x000fe20000010000 */
[----:B------:R-:W-:Y:S01]  /*d320*/  FADD.FTZ R42, R42, R44 ;  /* 0x0000002c2a2a7221 */ /* 0x000fe20000010000 */
[----:B------:R-:W-:Y:S01]  /*d330*/  FADD.FTZ R41, R41, R16 ;  /* 0x0000001029297221 */ /* 0x000fe20000010000 */
[----:B------:R-:W4:Y:S01]  /*d340*/  LDL.LU R44, [R1+0x31c] ;  /* 0x00031c00012c7983 */ /* 0x000f220000300800 */
[----:B--2---:R-:W-:-:S03]  /*d350*/  FFMA.FTZ R43, R13, R14, R43 ;  /* 0x0000000e0d2b7223 */ /* 0x004fc6000001002b */
[----:B------:R-:W2:Y:S01]  /*d360*/  LDL.LU R14, [R1+0x328] ;  /* 0x00032800010e7983 */ /* 0x000ea20000300800 */
[----:B------:R-:W-:Y:S01]  /*d370*/  FFMA.FTZ R45, R13, R40, R45 ;  /* 0x000000280d2d7223 */ /* 0x000fe2000001002d */
[-C--:B------:R-:W-:Y:S01]  /*d380*/  FMUL.FTZ R13, R3, R16.reuse ;  /* 0x00000010030d7220 */ /* 0x080fe20000410000 */
[----:B------:R-:W-:Y:S02]  /*d390*/  FADD.FTZ R42, R40, R42 ;  /* 0x0000002a282a7221 */ /* 0x000fe40000010000 */
[----:B------:R-:W4:Y:S02]  /*d3a0*/  LDL.LU R40, [R1+0x220] ;  /* 0x0002200001287983 */ /* 0x000f240000300800 */
[----:B------:R-:W-:Y:S01]  /*d3b0*/  FADD.FTZ R42, R42, R13 ;  /* 0x0000000d2a2a7221 */ /* 0x000fe20000010000 */
[C---:B--2---:R-:W-:Y:S02]  /*d3c0*/  FFMA.FTZ R45, R14.reuse, R13, R45 ;  /* 0x0000000d0e2d7223 */ /* 0x044fe4000001002d */
[----:B------:R-:W2:Y:S01]  /*d3d0*/  LDL.LU R13, [R1+0x324] ;  /* 0x00032400010d7983 */ /* 0x000ea20000300800 */
[----:B------:R-:W-:Y:S01]  /*d3e0*/  FFMA.FTZ R39, R14, R16, R39 ;  /* 0x000000100e277223 */ /* 0x000fe20000010027 */
[----:B---3--:R-:W-:-:S02]  /*d3f0*/  FMUL.FTZ R14, R5, R15 ;  /* 0x0000000f050e7220 */ /* 0x008fc40000410000 */
[----:B------:R-:W3:Y:S02]  /*d400*/  LDL.LU R16, [R1+0x4bc] ;  /* 0x0004bc0001107983 */ /* 0x000ee40000300800 */
[----:B------:R-:W-:Y:S01]  /*d410*/  FADD.FTZ R42, R14, R42 ;  /* 0x0000002a0e2a7221 */ /* 0x000fe20000010000 */
[C---:B--2---:R-:W-:Y:S02]  /*d420*/  FFMA.FTZ R45, R13.reuse, R14, R45 ;  /* 0x0000000e0d2d7223 */ /* 0x044fe4000001002d */
[----:B------:R-:W2:Y:S01]  /*d430*/  LDL.LU R14, [R1+0x320] ;  /* 0x00032000010e7983 */ /* 0x000ea20000300800 */
[----:B------:R-:W-:Y:S01]  /*d440*/  FFMA.FTZ R43, R13, R15, R43 ;  /* 0x0000000f0d2b7223 */ /* 0x000fe2000001002b */
[----:B----4-:R-:W-:-:S04]  /*d450*/  FMUL.FTZ R13, R3, R40 ;  /* 0x00000028030d7220 */ /* 0x010fc80000410000 */
[----:B------:R-:W-:Y:S01]  /*d460*/  FADD.FTZ R42, R42, R13 ;  /* 0x0000000d2a2a7221 */ /* 0x000fe20000010000 */
[C---:B--2---:R-:W-:Y:S01]  /*d470*/  FFMA.FTZ R39, R14.reuse, R40, R39 ;  /* 0x000000280e277223 */ /* 0x044fe20000010027 */
[----:B------:R-:W-:Y:S01]  /*d480*/  FFMA.FTZ R45, R14, R13, R45 ;  /* 0x0000000d0e2d7223 */ /* 0x000fe2000001002d */
[----:B---3--:R-:W-:-:S04]  /*d490*/  FMUL.FTZ R14, R5, R16 ;  /* 0x00000010050e7220 */ /* 0x008fc80000410000 */
[----:B------:R-:W-:Y:S01]  /*d4a0*/  FFMA.FTZ R45, R44, R14, R45 ;  /* 0x0000000e2c2d7223 */ /* 0x000fe2000001002d */
[----:B------:R-:W-:Y:S02]  /*d4b0*/  FADD.FTZ R42, R14, R42 ;  /* 0x0000002a0e2a7221 */ /* 0x000fe40000010000 */
[----:B------:R-:W2:Y:S01]  /*d4c0*/  LDL.LU R14, [R1+0x318] ;  /* 0x00031800010e7983 */ /* 0x000ea20000300800 */
[----:B------:R-:W-:Y:S01]  /*d4d0*/  FADD.FTZ R41, R41, R40 ;  /* 0x0000002829297221 */ /* 0x000fe20000010000 */
[----:B------:R-:W-:Y:S01]  /*d4e0*/  FMUL.FTZ R13, R3, R17 ;  /* 0x00000011030d7220 */ /* 0x000fe20000410000 */
[----:B------:R-:W-:Y:S01]  /*d4f0*/  FADD.FTZ R38, R38, R15 ;  /* 0x0000000f26267221 */ /* 0x000fe20000010000 */
[----:B------:R-:W-:Y:S01]  /*d500*/  FFMA.FTZ R43, R44, R16, R43 ;  /* 0x000000102c2b7223 */ /* 0x000fe2000001002b */
[----:B------:R-:W-:Y:S01]  /*d510*/  FADD.FTZ R41, R41, R17 ;  /* 0x0000001129297221 */ /* 0x000fe20000010000 */
[----:B------:R-:W3:Y:S01]  /*d520*/  LDL.LU R15, [R1+0x304] ;  /* 0x00030400010f7983 */ /* 0x000ee20000300800 */
[----:B------:R-:W-:-:S03]  /*d530*/  FADD.FTZ R38, R38, R16 ;  /* 0x0000001026267221 */ /* 0x000fc60000010000 */
[----:B------:R-:W4:Y:S04]  /*d540*/  LDL.LU R16, [R1+0x310] ;  /* 0x0003100001107983 */ /* 0x000f280000300800 */
[----:B------:R-:W3:Y:S04]  /*d550*/  LDL.LU R40, [R1+0x300] ;  /* 0x0003000001287983 */ /* 0x000ee80000300800 */
[----:B------:R-:W3:Y:S01]  /*d560*/  LDL.LU R44, [R1+0x2fc] ;  /* 0x0002fc00012c7983 */ /* 0x000ee20000300800 */
[----:B--2---:R-:W-:-:S03]  /*d570*/  FFMA.FTZ R39, R14, R17, R39 ;  /* 0x000000110e277223 */ /* 0x004fc60000010027 */
[----:B------:R-:W2:Y:S01]  /*d580*/  LDL.LU R17, [R1+0x314] ;  /* 0x0003140001117983 */ /* 0x000ea20000300800 */
[----:B------:R-:W-:Y:S01]  /*d590*/  FFMA.FTZ R45, R14, R13, R45 ;  /* 0x0000000d0e2d7223 */ /* 0x000fe2000001002d */
[----:B------:R-:W-:Y:S01]  /*d5a0*/  FMUL.FTZ R14, R5, R18 ;  /* 0x00000012050e7220 */ /* 0x000fe20000410000 */
[----:B------:R-:W-:Y:S01]  /*d5b0*/  FADD.FTZ R38, R38, R18 ;  /* 0x0000001226267221 */ /* 0x000fe20000010000 */
[----:B------:R-:W-:Y:S01]  /*d5c0*/  FADD.FTZ R42, R42, R13 ;  /* 0x0000000d2a2a7221 */ /* 0x000fe20000010000 */
[----:B------:R-:W-:-:S03]  /*d5d0*/  FMUL.FTZ R13, R3, R19 ;  /* 0x00000013030d7220 */ /* 0x000fc60000410000 */
[----:B------:R-:W-:Y:S01]  /*d5e0*/  FADD.FTZ R42, R14, R42 ;  /* 0x0000002a0e2a7221 */ /* 0x000fe20000010000 */
[----:B----4-:R-:W-:-:S03]  /*d5f0*/  FFMA.FTZ R39, R16, R19, R39 ;  /* 0x0000001310277223 */ /* 0x010fc60000010027 */
[----:B------:R-:W-:Y:S01]  /*d600*/  FADD.FTZ R42, R42, R13 ;  /* 0x0000000d2a2a7221 */ /* 0x000fe20000010000 */
[----:B---3--:R-:W-:Y:S01]  /*d610*/  FFMA.FTZ R39, R40, R21, R39 ;  /* 0x0000001528277223 */ /* 0x008fe20000010027 */
[C---:B--2---:R-:W-:Y:S01]  /*d620*/  FFMA.FTZ R43, R17.reuse, R18, R43 ;  /* 0x00000012112b7223 */ /* 0x044fe2000001002b */
[----:B------:R-:W-:Y:S01]  /*d630*/  FFMA.FTZ R45, R17, R14, R45 ;  /* 0x0000000e112d7223 */ /* 0x000fe2000001002d */
[----:B------:R-:W2:Y:S04]  /*d640*/  LDL.LU R18, [R1+0x2f0] ;  /* 0x0002f00001127983 */ /* 0x000ea80000300800 */
[----:B------:R-:W3:Y:S01]  /*d650*/  LDL.LU R17, [R1+0x2e0] ;  /* 0x0002e00001117983 */ /* 0x000ee20000300800 */
[----:B------:R-:W-:Y:S01]  /*d660*/  FFMA.FTZ R45, R16, R13, R45 ;  /* 0x0000000d102d7223 */ /* 0x000fe2000001002d */
[----:B------:R-:W-:-:S02]  /*d670*/  FMUL.FTZ R14, R5, R20 ;  /* 0x00000014050e7220 */ /* 0x000fc40000410000 */
[----:B------:R-:W4:Y:S01]  /*d680*/  LDL.LU R16, [R1+0x2cc] ;  /* 0x0002cc0001107983 */ /* 0x000f220000300800 */
[C---:B------:R-:W-:Y:S01]  /*d690*/  FFMA.FTZ R43, R15.reuse, R20, R43 ;  /* 0x000000140f2b7223 */ /* 0x040fe2000001002b */
[----:B------:R-:W-:Y:S01]  /*d6a0*/  FFMA.FTZ R45, R15, R14, R45 ;  /* 0x0000000e0f2d7223 */ /* 0x000fe2000001002d */
[----:B------:R-:W-:Y:S01]  /*d6b0*/  FMUL.FTZ R13, R3, R21 ;  /* 0x00000015030d7220 */ /* 0x000fe20000410000 */
[----:B------:R-:W4:Y:S01]  /*d6c0*/  LDL.LU R15, [R1+0x2c8] ;  /* 0x0002c800010f7983 */ /* 0x000f220000300800 */
[----:B------:R-:W-:Y:S01]  /*d6d0*/  FADD.FTZ R42, R14, R42 ;  /* 0x0000002a0e2a7221 */ /* 0x000fe20000010000 */
[-C--:B------:R-:W-:Y:S01]  /*d6e0*/  FMUL.FTZ R14, R5, R22.reuse ;  /* 0x00000016050e7220 */ /* 0x080fe20000410000 */
[----:B------:R-:W-:Y:S02]  /*d6f0*/  FFMA.FTZ R45, R40, R13, R45 ;  /* 0x0000000d282d7223 */ /* 0x000fe4000001002d */
[----:B------:R-:W4:Y:S01]  /*d700*/  LDL.LU R40, [R1+0x2b0] ;  /* 0x0002b00001287983 */ /* 0x000f220000300800 */
[C---:B------:R-:W-:Y:S01]  /*d710*/  FFMA.FTZ R43, R44.reuse, R22, R43 ;  /* 0x000000162c2b7223 */ /* 0x040fe2000001002b */
[----:B------:R-:W-:-:S02]  /*d720*/  FFMA.FTZ R45, R44, R14, R45 ;  /* 0x0000000e2c2d7223 */ /* 0x000fc4000001002d */
[----:B------:R-:W4:Y:S01]  /*d730*/  LDL.LU R44, [R1+0x298] ;  /* 0x00029800012c7983 */ /* 0x000f220000300800 */
[----:B------:R-:W-:Y:S01]  /*d740*/  FADD.FTZ R38, R38, R20 ;  /* 0x0000001426267221 */ /* 0x000fe20000010000 */
[----:B------:R-:W-:Y:S01]  /*d750*/  FADD.FTZ R42, R42, R13 ;  /* 0x0000000d2a2a7221 */ /* 0x000fe20000010000 */
[----:B------:R-:W-:Y:S01]  /*d760*/  FADD.FTZ R41, R41, R19 ;  /* 0x0000001329297221 */ /* 0x000fe20000010000 */
[----:B------:R-:W-:Y:S01]  /*d770*/  FMUL.FTZ R13, R3, R24 ;  /* 0x00000018030d7220 */ /* 0x000fe20000410000 */
[----:B------:R-:W-:Y:S01]  /*d780*/  FADD.FTZ R38, R38, R22 ;  /* 0x0000001626267221 */ /* 0x000fe20000010000 */
[----:B------:R-:W-:Y:S01]  /*d790*/  FADD.FTZ R42, R14, R42 ;  /* 0x0000002a0e2a7221 */ /* 0x000fe20000010000 */
[----:B------:R-:W4:Y:S01]  /*d7a0*/  LDL.LU R22, [R1+0x27c] ;  /* 0x00027c0001167983 */ /* 0x000f220000300800 */
[----:B------:R-:W-:Y:S01]  /*d7b0*/  FADD.FTZ R41, R41, R21 ;  /* 0x0000001529297221 */ /* 0x000fe20000010000 */
[----:B------:R-:W-:Y:S01]  /*d7c0*/  FMUL.FTZ R14, R5, R23 ;  /* 0x00000017050e7220 */ /* 0x000fe20000410000 */
[----:B------:R-:W-:Y:S01]  /*d7d0*/  FADD.FTZ R38, R38, R23 ;  /* 0x0000001726267221 */ /* 0x000fe20000010000 */
[----:B------:R-:W-:Y:S01]  /*d7e0*/  FADD.FTZ R42, R42, R13 ;  /* 0x0000000d2a2a7221 */ /* 0x000fe20000010000 */
[----:B------:R-:W-:Y:S01]  /*d7f0*/  FADD.FTZ R41, R41, R24 ;  /* 0x0000001829297221 */ /* 0x000fe20000010000 */
[----:B------:R-:W4:Y:S02]  /*d800*/  LDL.LU R21, [R1+0x270] ;  /* 0x0002700001157983 */ /* 0x000f240000300800 */
[----:B------:R-:W-:-:S02]  /*d810*/  FADD.FTZ R42, R14, R42 ;  /* 0x0000002a0e2a7221 */ /* 0x000fc40000010000 */
[----:B------:R-:W4:Y:S01]  /*d820*/  LDL.LU R19, [R1+0x26c] ;  /* 0x00026c0001137983 */ /* 0x000f220000300800 */
[C---:B--2---:R-:W-:Y:S01]  /*d830*/  FFMA.FTZ R45, R18.reuse, R13, R45 ;  /* 0x0000000d122d7223 */ /* 0x044fe2000001002d */
[----:B------:R-:W-:Y:S01]  /*d840*/  FFMA.FTZ R39, R18, R24, R39 ;  /* 0x0000001812277223 */ /* 0x000fe20000010027 */
[C---:B---3--:R-:W-:Y:S02]  /*d850*/  FFMA.FTZ R43, R17.reuse, R23, R43 ;  /* 0x00000017112b7223 */ /* 0x048fe4000001002b */
[----:B------:R-:W-:Y:S01]  /*d860*/  FFMA.FTZ R45, R17, R14, R45 ;  /* 0x0000000e112d7223 */ /* 0x000fe2000001002d */
[----:B------:R-:W2:Y:S01]  /*d870*/  LDL.LU R23, [R1+0x278] ;  /* 0x0002780001177983 */ /* 0x000ea20000300800 */
[----:B------:R-:W-:-:S03]  /*d880*/  FMUL.FTZ R13, R3, R26 ;  /* 0x0000001a030d7220 */ /* 0x000fc60000410000 */
[----:B------:R-:W3:Y:S01]  /*d890*/  LDL.LU R24, [R1+0x274] ;  /* 0x0002740001187983 */ /* 0x000ee20000300800 */
[----:B----4-:R-:W-:Y:S01]  /*d8a0*/  FFMA.FTZ R45, R16, R13, R45 ;  /* 0x0000000d102d7223 */ /* 0x010fe2000001002d */
[----:B------:R-:W-:Y:S01]  /*d8b0*/  FMUL.FTZ R14, R5, R25 ;  /* 0x00000019050e7220 */ /* 0x000fe20000410000 */
[----:B------:R-:W-:Y:S01]  /*d8c0*/  FADD.FTZ R42, R42, R13 ;  /* 0x0000000d2a2a7221 */ /* 0x000fe20000010000 */
[----:B------:R-:W-:Y:S01]  /*d8d0*/  FMUL.FTZ R13, R3, R27 ;  /* 0x0000001b030d7220 */ /* 0x000fe20000410000 */
[----:B------:R-:W-:Y:S01]  /*d8e0*/  FFMA.FTZ R39, R16, R26, R39 ;  /* 0x0000001a10277223 */ /* 0x000fe20000010027 */
[C---:B------:R-:W-:Y:S01]  /*d8f0*/  FFMA.FTZ R45, R15.reuse, R14, R45 ;  /* 0x0000000e0f2d7223 */ /* 0x040fe2000001002d */
[----:B------:R-:W-:Y:S01]  /*d900*/  FADD.FTZ R42, R14, R42 ;  /* 0x0000002a0e2a7221 */ /* 0x000fe20000010000 */
[----:B------:R-:W-:Y:S01]  /*d910*/  FFMA.FTZ R43, R15, R25, R43 ;  /* 0x000000190f2b7223 */ /* 0x000fe2000001002b */
[----:B------:R-:W-:Y:S01]  /*d920*/  FMUL.FTZ R14, R5, R28 ;  /* 0x0000001c050e7220 */ /* 0x000fe20000410000 */
[C---:B------:R-:W-:Y:S01]  /*d930*/  FFMA.FTZ R45, R40.reuse, R13, R45 ;  /* 0x0000000d282d7223 */ /* 0x040fe2000001002d */
[----:B------:R-:W-:-:S02]  /*d940*/  FFMA.FTZ R39, R40, R27, R39 ;  /* 0x0000001b28277223 */ /* 0x000fc40000010027 */
[----:B------:R-:W4:Y:S01]  /*d950*/  LDL.LU R40, [R1+0x268] ;  /* 0x0002680001287983 */ /* 0x000f220000300800 */
[C---:B------:R-:W-:Y:S01]  /*d960*/  FFMA.FTZ R43, R44.reuse, R28, R43 ;  /* 0x0000001c2c2b7223 */ /* 0x040fe2000001002b */
[----:B------:R-:W-:Y:S02]  /*d970*/  FFMA.FTZ R18, R44, R14, R45 ;  /* 0x0000000e2c127223 */ /* 0x000fe4000001002d */
[----:B------:R-:W4:Y:S01]  /*d980*/  LDL.LU R44, [R1+0x264] ;  /* 0x00026400012c7983 */ /* 0x000f220000300800 */
[----:B------:R-:W-:Y:S01]  /*d990*/  FADD.FTZ R13, R42, R13 ;  /* 0x0000000d2a0d7221 */ /* 0x000fe20000010000 */
[-C--:B------:R-:W-:Y:S01]  /*d9a0*/  FMUL.FTZ R15, R3, R29.reuse ;  /* 0x0000001d030f7220 */ /* 0x080fe20000410000 */
[----:B------:R-:W-:Y:S02]  /*d9b0*/  FADD.FTZ R41, R41, R26 ;  /* 0x0000001a29297221 */ /* 0x000fe40000010000 */
        /* <DEDUP_REMOVED lines=8> */
[----:B------:R-:W-:Y:S01]  /*da40*/  FMUL.FTZ R15, R3, R37 ;  /* 0x00000025030f7220 */ /* 0x000fe20000410000 */
[----:B------:R-:W-:Y:S01]  /*da50*/  FADD.FTZ R20, R13, R20 ;  /* 0x000000140d147221 */ /* 0x000fe20000010000 */
[----:B------:R-:W-:Y:S01]  /*da60*/  FADD.FTZ R16, R16, R29 ;  /* 0x0000001d10107221 */ /* 0x000fe20000010000 */
[C---:B--2---:R-:W-:Y:S01]  /*da70*/  FFMA.FTZ R22, R23.reuse, R13, R22 ;  /* 0x0000000d17167223 */ /* 0x044fe20000010016 */
[----:B------:R-:W-:Y:S01]  /*da80*/  FFMA.FTZ R18, R23, R30, R43 ;  /* 0x0000001e17127223 */ /* 0x000fe2000001002b */
[----:B------:R-:W-:Y:S01]  /*da90*/  FADD.FTZ R30, R17, R30 ;  /* 0x0000001e111e7221 */ /* 0x000fe20000010000 */
[C---:B---3--:R-:W-:Y:S01]  /*daa0*/  FFMA.FTZ R13, R24.reuse, R37, R14 ;  /* 0x00000025180d7223 */ /* 0x048fe2000001000e */
        /* <DEDUP_REMOVED lines=13> */
[----:B----4-:R-:W-:Y:S01]  /*db80*/  FFMA.FTZ R17, R40, R14, R17 ;  /* 0x0000000e28117223 */ /* 0x010fe20000010011 */
[----:B------:R-:W-:Y:S01]  /*db90*/  FADD.FTZ R19, R14, R19 ;  /* 0x000000130e137221 */ /* 0x000fe20000010000 */
[----:B------:R-:W-:Y:S01]  /*dba0*/  FFMA.FTZ R15, R40, R35, R18 ;  /* 0x00000023280f7223 */ /* 0x000fe20000010012 */
[C---:B------:R-:W-:Y:S01]  /*dbb0*/  FFMA.FTZ R14, R44.reuse, R12, R13 ;  /* 0x0000000c2c0e7223 */ /* 0x040fe2000001000d */
[----:B------:R-:W-:Y:S01]  /*dbc0*/  FFMA.FTZ R18, R44, R16, R17 ;  /* 0x000000102c127223 */ /* 0x000fe20000010011 */
[----:B------:R-:W-:Y:S01]  /*dbd0*/  FMUL.FTZ R13, R5, R34 ;  /* 0x00000022050d7220 */ /* 0x000fe20000410000 */
[----:B------:R-:W-:Y:S01]  /*dbe0*/  FADD.FTZ R16, R19, R16 ;  /* 0x0000001013107221 */ /* 0x000fe20000010000 */
[----:B------:R-:W-:-:S02]  /*dbf0*/  FMUL.FTZ R17, R3, R33 ;  /* 0x0000002103117220 */ /* 0x000fc40000410000 */
[----:B------:R-:W-:Y:S01]  /*dc00*/  FFMA.FTZ R18, R9, R13, R18 ;  /* 0x0000000d09127223 */ /* 0x000fe20000010012 */
[----:B------:R-:W-:Y:S01]  /*dc10*/  FADD.FTZ R16, R13, R16 ;  /* 0x000000100d107221 */ /* 0x000fe20000010000 */
[----:B------:R-:W-:Y:S01]  /*dc20*/  FADD.FTZ R37, R37, R36 ;  /* 0x0000002425257221 */ /* 0x000fe20000010000 */
[----:B------:R-:W-:Y:S01]  /*dc30*/  FMUL.FTZ R13, R5, R32 ;  /* 0x00000020050d7220 */ /* 0x000fe20000410000 */
[----:B------:R-:W-:Y:S01]  /*dc40*/  FFMA.FTZ R18, R8, R17, R18 ;  /* 0x0000001108127223 */ /* 0x000fe20000010012 */
[----:B------:R-:W-:Y:S01]  /*dc50*/  FADD.FTZ R20, R16, R17 ;  /* 0x0000001110147221 */ /* 0x000fe20000010000 */
[----:B------:R-:W-:Y:S01]  /*dc60*/  FADD.FTZ R12, R37, R12 ;  /* 0x0000000c250c7221 */ /* 0x000fe20000010000 */
[----:B------:R-:W-:Y:S01]  /*dc70*/  FMUL.FTZ R17, R3, R11 ;  /* 0x0000000b03117220 */ /* 0x000fe20000410000 */
[----:B------:R-:W-:Y:S01]  /*dc80*/  FFMA.FTZ R18, R7, R13, R18 ;  /* 0x0000000d07127223 */ /* 0x000fe20000010012 */
[----:B------:R-:W-:Y:S01]  /*dc90*/  FADD.FTZ R20, R13, R20 ;  /* 0x000000140d147221 */ /* 0x000fe20000010000 */
[----:B------:R-:W-:Y:S01]  /*dca0*/  FFMA.FTZ R15, R9, R34, R15 ;  /* 0x00000022090f7223 */ /* 0x000fe2000001000f */
[----:B------:R-:W-:Y:S01]  /*dcb0*/  FFMA.FTZ R16, R8, R33, R14 ;  /* 0x0000002108107223 */ /* 0x000fe2000001000e */
[----:B------:R-:W-:Y:S01]  /*dcc0*/  FADD.FTZ R14, R12, R33 ;  /* 0x000000210c0e7221 */ /* 0x000fe20000010000 */
[----:B------:R-:W-:Y:S01]  /*dcd0*/  FFMA.FTZ R19, R6, R17, R18 ;  /* 0x0000001106137223 */ /* 0x000fe20000010012 */
[----:B------:R-:W-:Y:S01]  /*dce0*/  FMUL.FTZ R12, R5, R10 ;  /* 0x0000000a050c7220 */ /* 0x000fe20000410000 */
[----:B------:R-:W-:Y:S01]  /*dcf0*/  FADD.FTZ R17, R20, R17 ;  /* 0x0000001114117221 */ /* 0x000fe20000010000 */
[----:B------:R-:W-:Y:S01]  /*dd00*/  FFMA.FTZ R15, R7, R32, R15 ;  /* 0x00000020070f7223 */ /* 0x000fe2000001000f */
[----:B------:R0:W5:Y:S01]  /*dd10*/  LDL.LU R9, [R1+0x4b8] ;  /* 0x0004b80001097983 */ /* 0x0001620000300800 */
[----:B------:R-:W-:Y:S01]  /*dd20*/  FFMA.FTZ R19, R4, R12, R19 ;  /* 0x0000000c04137223 */ /* 0x000fe20000010013 */
[----:B------:R-:W-:Y:S01]  /*dd30*/  FADD.FTZ R18, R12, R17 ;  /* 0x000000110c127221 */ /* 0x000fe20000010000 */
[----:B------:R-:W-:Y:S01]  /*dd40*/  FFMA.FTZ R12, R6, R11, R16 ;  /* 0x0000000b060c7223 */ /* 0x000fe20000010010 */
[----:B------:R-:W-:Y:S01]  /*dd50*/  FFMA.FTZ R13, R4, R10, R15 ;  /* 0x0000000a040d7223 */ /* 0x000fe2000001000f */
[----:B------:R0:W5:Y:S04]  /*dd60*/  LDL.LU R8, [R1+0x4b4] ;  /* 0x0004b40001087983 */ /* 0x0001680000300800 */
[----:B------:R0:W5:Y:S04]  /*dd70*/  LDL.LU R7, [R1+0x4b0] ;  /* 0x0004b00001077983 */ /* 0x0001680000300800 */
[----:B------:R0:W5:Y:S04]  /*dd80*/  LDL.LU R6, [R1+0x4ac] ;  /* 0x0004ac0001067983 */ /* 0x0001680000300800 */
[----:B------:R0:W5:Y:S01]  /*dd90*/  LDL.LU R4, [R1+0x4a8] ;  /* 0x0004a80001047983 */ /* 0x0001620000300800 */
[----:B------:R-:W-:-:S04]  /*dda0*/  FADD.FTZ R30, R30, R31 ;  /* 0x0000001f1e1e7221 */ /* 0x000fc80000010000 */
[----:B------:R-:W-:-:S04]  /*ddb0*/  FADD.FTZ R35, R30, R35 ;  /* 0x000000231e237221 */ /* 0x000fc80000010000 */
[----:B------:R-:W-:-:S04]  /*ddc0*/  FADD.FTZ R35, R35, R34 ;  /* 0x0000002223237221 */ /* 0x000fc80000010000 */
[----:B------:R-:W-:Y:S01]  /*ddd0*/  FADD.FTZ R35, R35, R32 ;  /* 0x0000002023237221 */ /* 0x000fe20000010000 */
[----:B------:R-:W-:-:S03]  /*dde0*/  FADD.FTZ R14, R14, R11 ;  /* 0x0000000b0e0e7221 */ /* 0x000fc60000010000 */
[----:B0-----:R-:W-:-:S07]  /*ddf0*/  FADD.FTZ R15, R35, R10 ;  /* 0x0000000a230f7221 */ /* 0x001fce0000010000 */
.L_x_1623:
        /* <DEDUP_REMOVED lines=47> */
.L_x_1625:
[----:B------:R-:W-:Y:S05]  /*e0f0*/  BSYNC.RECONVERGENT B0 ;  /* 0x0000000000007941 */ /* 0x000fea0003800200 */
.L_x_1624:
        /* <DEDUP_REMOVED lines=52> */
.L_x_1627:
[----:B------:R-:W-:Y:S05]  /*e440*/  BSYNC.RECONVERGENT B0 ;  /* 0x0000000000007941 */ /* 0x000fea0003800200 */
.L_x_1626:
        /* <DEDUP_REMOVED lines=26> */
[----:B------:R0:W-:Y:S01]  /*e5f0*/  STL [R1+0x4c4], R8 ;  /* 0x0004c40801007387 */ /* 0x0001e20000100800 */
[----:B---3--:R-:W-:-:S03]  /*e600*/  MOV R9, R6 ;  /* 0x0000000600097202 */ /* 0x008fc60000000f00 */
[----:B------:R-:W-:Y:S01]  /*e610*/  STL [R1+0x4b0], R3 ;  /* 0x0004b00301007387 */ /* 0x000fe20000100800 */
[----:B0-----:R-:W-:Y:S01]  /*e620*/  MOV R11, R4 ;  /* 0x00000004000b7202 */ /* 0x001fe20000000f00 */
[----:B------:R-:W-:Y:S01]  /*e630*/  FADD.FTZ R16, R16, R20 ;  /* 0x0000001410107221 */ /* 0x000fe20000010000 */
[----:B------:R-:W-:Y:S01]  /*e640*/  FADD.FTZ R21, R17, R21 ;  /* 0x0000001511157221 */ /* 0x000fe20000010000 */
[----:B------:R-:W-:Y:S01]  /*e650*/  MOV R10, R5 ;  /* 0x00000005000a7202 */ /* 0x000fe20000000f00 */
[----:B------:R-:W-:Y:S01]  /*e660*/  FADD.FTZ R22, R18, R22 ;  /* 0x0000001612167221 */ /* 0x000fe20000010000 */
[----:B------:R-:W-:Y:S01]  /*e670*/  MOV R8, R7 ;  /* 0x0000000700087202 */ /* 0x000fe20000000f00 */
[----:B------:R-:W-:Y:S01]  /*e680*/  FADD.FTZ R23, R19, R23 ;  /* 0x0000001713177221 */ /* 0x000fe20000010000 */
[----:B------:R0:W-:Y:S01]  /*e690*/  STL [R1+0x4d8], R11 ;  /* 0x0004d80b01007387 */ /* 0x0001e20000100800 */
[----:B-1----:R-:W-:-:S03]  /*e6a0*/  MOV R6, R29 ;  /* 0x0000001d00067202 */ /* 0x002fc60000000f00 */
[----:B------:R-:W-:Y:S01]  /*e6b0*/  LDS.128 R40, [R44+0x1680] ;  /* 0x001680002c287984 */ /* 0x000fe20000000c00 */
[----:B------:R-:W-:Y:S01]  /*e6c0*/  MOV R7, R28 ;  /* 0x0000001c00077202 */ /* 0x000fe20000000f00 */
[----:B--2---:R-:W-:Y:S02]  /*e6d0*/  FADD.FTZ R24, R16, R24 ;  /* 0x0000001810187221 */ /* 0x004fe40000010000 */
[----:B------:R1:W-:Y:S01]  /*e6e0*/  STL [R1+0x4d4], R6 ;  /* 0x0004d40601007387 */ /* 0x0003e20000100800 */
[----:B------:R-:W-:Y:S01]  /*e6f0*/  FADD.FTZ R25, R21, R25 ;  /* 0x0000001915197221 */ /* 0x000fe20000010000 */
[----:B------:R-:W-:Y:S01]  /*e700*/  MOV R5, R30 ;  /* 0x0000001e00057202 */ /* 0x000fe20000000f00 */
[----:B----4-:R-:W-:Y:S01]  /*e710*/  FADD.FTZ R32, R24, R32 ;  /* 0x0000002018207221 */ /* 0x010fe20000010000 */
[----:B------:R-:W-:Y:S01]  /*e720*/  MOV R4, R31 ;  /* 0x0000001f00047202 */ /* 0x000fe20000000f00 */
[----:B------:R-:W-:Y:S01]  /*e730*/  FADD.FTZ R26, R22, R26 ;  /* 0x0000001a161a7221 */ /* 0x000fe20000010000 */
[----:B------:R-:W2:Y:S01]  /*e740*/  LDS.128 R28, [R44+0x1400] ;  /* 0x001400002c1c7984 */ /* 0x000ea20000000c00 */
[----:B------:R-:W-:Y:S01]  /*e750*/  FADD.FTZ R27, R23, R27 ;  /* 0x0000001b171b7221 */ /* 0x000fe20000010000 */
[----:B0-----:R-:W-:Y:S01]  /*e760*/  MOV R11, R2 ;  /* 0x00000002000b7202 */ /* 0x001fe20000000f00 */
[----:B------:R-:W-:Y:S01]  /*e770*/  FADD.FTZ R26, R26, R34 ;  /* 0x000000221a1a7221 */ /* 0x000fe20000010000 */
[----:B-1----:R-:W-:Y:S01]  /*e780*/  MOV R6, R0 ;  /* 0x0000000000067202 */ /* 0x002fe20000000f00 */
[----:B------:R-:W0:Y:S03]  /*e790*/  LDS.128 R36, [R44+0x1900] ;  /* 0x001900002c247984 */ /* 0x000e260000000c00 */
[----:B------:R-:W-:Y:S01]  /*e7a0*/  MOV R24, R6 ;  /* 0x0000000600187202 */ /* 0x000fe20000000f00 */
[----:B------:R-:W-:Y:S01]  /*e7b0*/  FADD.FTZ R6, R25, R33 ;  /* 0x0000002119067221 */ /* 0x000fe20000010000 */
[----:B------:R-:W-:Y:S03]  /*e7c0*/  LDS.128 R12, [R44+0x1e00] ;  /* 0x001e00002c0c7984 */ /* 0x000fe60000000c00 */
[----:B------:R-:W-:Y:S01]  /*e7d0*/  FADD.FTZ R33, R32, R24 ;  /* 0x0000001820217221 */ /* 0x000fe20000010000 */
[----:B------:R-:W-:Y:S01]  /*e7e0*/  MOV R34, R6 ;  /* 0x0000000600227202 */ /* 0x000fe20000000f00 */
[----:B------:R-:W3:Y:S01]  /*e7f0*/  LDL.LU R32, [R1+0x24c] ;  /* 0x00024c0001207983 */ /* 0x000ee20000300800 */
[----:B------:R-:W-:Y:S01]  /*e800*/  FADD.FTZ R6, R27, R35 ;  /* 0x000000231b067221 */ /* 0x000fe20000010000 */
[----:B------:R-:W-:-:S02]  /*e810*/  MOV R35, R26 ;  /* 0x0000001a00237202 */ /* 0x000fc40000000f00 */
        /* <DEDUP_REMOVED lines=10> */
[----:B-1----:R-:W2:Y:S01]  /*e8c0*/  LDL.LU R44, [R1+0x248] ;  /* 0x00024800012c7983 */ /* 0x002ea20000300800 */
[----:B---3--:R-:W-:-:S03]  /*e8d0*/  FADD.FTZ R32, R6, R32 ;  /* 0x0000002006207221 */ /* 0x008fc60000010000 */
[----:B------:R-:W3:Y:S01]  /*e8e0*/  LDL.LU R6, [R1+0x4d4] ;  /* 0x0004d40001067983 */ /* 0x000ee20000300800 */
[----:B------:R-:W-:Y:S01]  /*e8f0*/  FADD.FTZ R34, R34, R10 ;  /* 0x0000000a22227221 */ /* 0x000fe20000010000 */
[----:B------:R-:W-:Y:S02]  /*e900*/  FADD.FTZ R32, R32, R8 ;  /* 0x0000000820207221 */ /* 0x000fe40000010000 */
[----:B------:R1:W5:Y:S02]  /*e910*/  LDL.LU R10, [R1+0x4cc] ;  /* 0x0004cc00010a7983 */ /* 0x0003640000300800 */
[----:B------:R-:W-:Y:S02]  /*e920*/  FADD.FTZ R32, R32, R4 ;  /* 0x0000000420207221 */ /* 0x000fe40000010000 */
        /* <DEDUP_REMOVED lines=24> */
[----:B------:R-:W4:Y:S01]  /*eab0*/  S2R R45, SR_TID.X ;  /* 0x00000000002d7919 */ /* 0x000f220000002100 */
[----:B0-----:R-:W-:Y:S01]  /*eac0*/  FADD.FTZ R33, R33, R36 ;  /* 0x0000002421217221 */ /* 0x001fe20000010000 */
        /* <DEDUP_REMOVED lines=22> */
[----:B-1----:R-:W-:-:S07]  /*ec30*/  FADD.FTZ R15, R32, R27 ;  /* 0x0000001b200f7221 */ /* 0x002fce0000010000 */
.L_x_1629:
[----:B------:R-:W-:Y:S05]  /*ec40*/  BSYNC.RECONVERGENT B0 ;  /* 0x0000000000007941 */ /* 0x000fea0003800200 */
.L_x_1628:
[----:B------:R-:W-:Y:S04]  /*ec50*/  BSSY.RECONVERGENT B0, `(.L_x_1630) ;  /* 0x000001e000007945 */ /* 0x000fe80003800200 */
[----:B------:R-:W-:Y:S05]  /*ec60*/  @P3 BRA `(.L_x_1631) ;  /* 0x0000000000703947 */ /* 0x000fea0003800000 */
[----:B------:R-:W1:Y:S01]  /*ec70*/  LDC.64 R20, c[0x0][0x3f8] ;  /* 0x0000fe00ff147b82 */ /* 0x000e620000000a00 */
[----:B------:R-:W-:-:S05]  /*ec80*/  MOV R22, UR13 ;  /* 0x0000000d00167c02 */ /* 0x000fca0008000f00 */
[----:B----4-:R-:W-:Y:S02]  /*ec90*/  IMAD R23, R22, 0x28, R45 ;  /* 0x0000002816177824 */ /* 0x010fe400078e022d */
[----:B---3--:R-:W3:Y:S01]  /*eca0*/  LDC.64 R16, c[0x0][0x3d8] ;  /* 0x0000f600ff107b82 */ /* 0x008ee20000000a00 */
[----:B-12---:R-:W-:Y:S01]  /*ecb0*/  IMAD.WIDE.U32 R18, R20, 0x3, RZ ;  /* 0x0000000314127825 */ /* 0x006fe200078e00ff */
[C---:B------:R-:W-:Y:S02]  /*ecc0*/  LEA R25, R21.reuse, R21, 0x1 ;  /* 0x0000001515197211 */ /* 0x040fe400078e08ff */
[----:B------:R-:W-:Y:S02]  /*ecd0*/  LEA.HI R27, P1, R21, R20, RZ, 0x1 ;  /* 0x00000014151b7211 */ /* 0x000fe400078308ff */
[----:B------:R-:W-:Y:S02]  /*ece0*/  IADD3 R25, PT, PT, R19, R25, RZ ;  /* 0x0000001913197210 */ /* 0x000fe40007ffe0ff */
[----:B------:R-:W-:Y:S01]  /*ecf0*/  IADD3.X R22, PT, PT, RZ, R21, RZ, P1, !PT ;  /* 0x00000015ff167210 */ /* 0x000fe20000ffe4ff */
[----:B---3--:R-:W-:Y:S01]  /*ed00*/  IMAD.WIDE R16, R23, 0x4, R16 ;  /* 0x0000000417107825 */ /* 0x008fe200078e0210 */
        /* <DEDUP_REMOVED lines=18> */
.L_x_1631:
[----:B------:R-:W-:Y:S05]  /*ee30*/  BSYNC.RECONVERGENT B0 ;  /* 0x0000000000007941 */ /* 0x000fea0003800200 */
.L_x_1630:
[----:B------:R-:W-:-:S09]  /*ee40*/  UISETP.GE.U32.AND UP0, UPT, UR12, 0x2, UPT ;  /* 0x000000020c00788c */ /* 0x000fd2000bf06070 */
[----:B------:R-:W-:Y:S05]  /*ee50*/  BRA.U !UP0, `(.L_x_1632) ;  /* 0x0000000d08787547 */ /* 0x000fea000b800000 */
[----:B-1----:R-:W1:Y:S01]  /*ee60*/  LDC.64 R14, c[0x0][0x3d0] ;  /* 0x0000f400ff0e7b82 */ /* 0x002e620000000a00 */
        /* <DEDUP_REMOVED lines=8> */
[----:B-1----:R-:W-:Y:S01]  /*eef0*/  IMAD.WIDE R14, R13, 0x4, R14 ;  /* 0x000000040d0e7825 */ /* 0x002fe200078e020e */
[----:B0-----:R-:W-:Y:S06]  /*ef00*/  @P0 BRA `(.L_x_1634) ;  /* 0x0000000000680947 */ /* 0x001fec0003800000 */
[----:B------:R-:W2:Y:S01]  /*ef10*/  LDC.64 R12, c[0x0][0x3c8] ;  /* 0x0000f200ff0c7b82 */ /* 0x000ea20000000a00 */
[----:B------:R-:W-:Y:S02]  /*ef20*/  UIADD3 UR7, UPT, UPT, UR6, UR14, URZ ;  /* 0x0000000e06077290 */ /* 0x000fe4000fffe0ff */
[----:B------:R-:W-:Y:S02]  /*ef30*/  UIMAD UR13, UR29, UR9, UR14 ;  /* 0x000000091d0d72a4 */ /* 0x000fe4000f8e020e */
[----:B------:R-:W-:Y:S02]  /*ef40*/  ULOP3.LUT UP0, UR5, UR4, 0x2, URZ, 0xc0, !UPT ;  /* 0x0000000204057892 */ /* 0x000fe4000f80c0ff */
[----:B------:R-:W-:Y:S02]  /*ef50*/  MOV R19, UR7 ;  /* 0x0000000700137c02 */ /* 0x000fe40008000f00 */
[----:B------:R-:W-:Y:S01]  /*ef60*/  UIADD3 UR5, UPT, UPT, -UR5, 0x1, URZ ;  /* 0x0000000105057890 */ /* 0x000fe2000fffe1ff */
[----:B------:R-:W-:-:S05]  /*ef70*/  MOV R17, UR13 ;  /* 0x0000000d00117c02 */ /* 0x000fca0008000f00 */
[----:B---3--:R-:W-:-:S05]  /*ef80*/  IMAD.WIDE.U32 R16, R17, 0x8, R14 ;  /* 0x0000000811107825 */ /* 0x008fca00078e000e */
[----:B-----5:R0:W-:Y:S01]  /*ef90*/  STG.E.64 desc[UR10][R16.64], R10 ;  /* 0x0000000a10007986 */ /* 0x0201e2000c101b0a */
[----:B--2---:R-:W-:Y:S01]  /*efa0*/  IMAD.WIDE.U32 R18, R19, 0x4, R12 ;  /* 0x0000000413127825 */ /* 0x004fe200078e000c */
        /* <DEDUP_REMOVED lines=11> */
.L_x_1635:
[----:B------:R-:W2:Y:S04]  /*f060*/  LDG.E.STRONG.GPU R12, desc[UR10][R18.64] ;  /* 0x0000000a120c7981 */ /* 0x000ea8000c1ef900 */
[----:B--2---:R-:W-:Y:S04]  /*f070*/  CCTL.IVALL ;  /* 0x00000000ff00798f */ /* 0x004fe80002000000 */
[----:B------:R0:W-:Y:S01]  /*f080*/  STL [R1], R12 ;  /* 0x0000000c01007387 */ /* 0x0001e20000100800 */
[----:B------:R-:W-:-:S13]  /*f090*/  ISETP.NE.AND P0, PT, R12, UR5, PT ;  /* 0x000000050c007c0c */ /* 0x000fda000bf05270 */
[----:B0-----:R-:W-:Y:S05]  /*f0a0*/  @P0 BRA `(.L_x_1635) ;  /* 0xfffffffc00ec0947 */ /* 0x001fea000383ffff */
.L_x_1634:
[----:B------:R-:W-:Y:S05]  /*f0b0*/  BSYNC.RECONVERGENT B0 ;  /* 0x0000000000007941 */ /* 0x000fea0003800200 */
.L_x_1633:
        /* <DEDUP_REMOVED lines=15> */
.L_x_1637:
[----:B------:R-:W-:Y:S02]  /*f1b0*/  ISETP.NE.AND P1, PT, RZ, UR23, PT ;  /* 0x00000017ff007c0c */ /* 0x000fe4000bf25270 */
[----:B------:R-:W-:Y:S02]  /*f1c0*/  MOV R13, UR6 ;  /* 0x00000006000d7c02 */ /* 0x000fe40008000f00 */
[----:B----4-:R-:W-:-:S13]  /*f1d0*/  ISETP.NE.OR P1, PT, R45, RZ, !P1 ;  /* 0x000000ff2d00720c */ /* 0x010fda0004f25670 */
[----:B------:R-:W-:-:S06]  /*f1e0*/  @!P1 IMAD.WIDE.U32 R12, R13, 0x8, R14 ;  /* 0x000000080d0c9825 */ /* 0x000fcc00078e000e */
[----:B------:R-:W4:Y:S01]  /*f1f0*/  @!P1 LDG.E.64 R12, desc[UR10][R12.64] ;  /* 0x0000000a0c0c9981 */ /* 0x000f22000c1e1b00 */
        /* <DEDUP_REMOVED lines=23> */
[----:B--2---:R-:W-:Y:S01]  /*f370*/  @!P3 IMAD.WIDE.U32 R18, R19, 0x8, R14 ;  /* 0x000000081312b825 */ /* 0x004fe200078e000e */
        /* <DEDUP_REMOVED lines=10> */
[----:B----45:R-:W-:Y:S01]  /*f420*/  @!P1 FADD.FTZ R11, R11, R13 ;  /* 0x0000000d0b0b9221 */ /* 0x030fe20000010000 */
        /* <DEDUP_REMOVED lines=37> */
.L_x_1636:
        /* <DEDUP_REMOVED lines=35> */
[----:B------:R-:W-:-:S04]  /*f8b0*/  MOV R19, UR7 ;  /* 0x0000000700137c02 */ /* 0x000fc80008000f00 */
[----:B------:R-:W4:Y:S01]  /*f8c0*/  @!P0 LDG.E.64 R12, desc[UR10][R12.64] ;  /* 0x0000000a0c0c8981 */ /* 0x000f22000c1e1b00 */
[----:B--2---:R-:W-:-:S04]  /*f8d0*/  @!P2 IMAD.WIDE.U32 R18, R19, 0x8, R14 ;  /* 0x000000081312a825 */ /* 0x004fc800078e000e */
[----:B------:R-:W-:Y:S02]  /*f8e0*/  @!P3 IMAD.WIDE.U32 R20, R21, 0x8, R14 ;  /* 0x000000081514b825 */ /* 0x000fe400078e000e */
[----:B------:R-:W2:Y:S04]  /*f8f0*/  @!P2 LDG.E.64 R18, desc[UR10][R18.64] ;  /* 0x0000000a1212a981 */ /* 0x000ea8000c1e1b00 */
[----:B------:R-:W2:Y:S01]  /*f900*/  @!P3 LDG.E.64 R20, desc[UR10][R20.64] ;  /* 0x0000000a1414b981 */ /* 0x000ea2000c1e1b00 */
[----:B------:R-:W-:-:S04]  /*f910*/  MOV R22, UR5 ;  /* 0x0000000500167c02 */ /* 0x000fc80008000f00 */
[----:B------:R-:W-:-:S04]  /*f920*/  IADD3 R22, PT, PT, R22, 0x4, RZ ;  /* 0x0000000416167810 */ /* 0x000fc80007ffe0ff */
[----:B------:R-:W-:Y:S01]  /*f930*/  R2UR UR5, R22 ;  /* 0x00000000160572ca */ /* 0x000fe200000e0000 */
[----:B----45:R-:W-:Y:S01]  /*f940*/  @!P0 FADD.FTZ R10, R10, R12 ;  /* 0x0000000c0a0a8221 */ /* 0x030fe20000010000 */
[----:B------:R-:W-:-:S03]  /*f950*/  @!P0 FADD.FTZ R11, R11, R13 ;  /* 0x0000000d0b0b8221 */ /* 0x000fc60000010000 */
[----:B---3--:R-:W-:Y:S01]  /*f960*/  @!P1 FADD.FTZ R10, R10, R16 ;  /* 0x000000100a0a9221 */ /* 0x008fe20000010000 */
[----:B------:R-:W-:-:S03]  /*f970*/  @!P1 FADD.FTZ R11, R11, R17 ;  /* 0x000000110b0b9221 */ /* 0x000fc60000010000 */
[----:B--2---:R-:W-:Y:S01]  /*f980*/  @!P2 FADD.FTZ R10, R10, R18 ;  /* 0x000000120a0aa221 */ /* 0x004fe20000010000 */
[----:B------:R-:W-:-:S03]  /*f990*/  @!P2 FADD.FTZ R11, R11, R19 ;  /* 0x000000130b0ba221 */ /* 0x000fc60000010000 */
[----:B------:R-:W-:Y:S01]  /*f9a0*/  @!P3 FADD.FTZ R10, R10, R20 ;  /* 0x000000140a0ab221 */ /* 0x000fe20000010000 */
[----:B------:R-:W-:-:S07]  /*f9b0*/  @!P3 FADD.FTZ R11, R11, R21 ;  /* 0x000000150b0bb221 */ /* 0x000fce0000010000 */
.L_x_1638:
[----:B------:R-:W-:Y:S05]  /*f9c0*/  BRA.U !UP0, `(.L_x_1632) ;  /* 0x00000001089c7547 */ /* 0x000fea000b800000 */
[----:B------:R-:W0:Y:S01]  /*f9d0*/  S2R R19, SR_CTAID.X ;  /* 0x0000000000137919 */ /* 0x000e220000002500 */
[----:B------:R-:W-:Y:S02]  /*f9e0*/  UISETP.NE.AND UP0, UPT, UR18, 0x1, UPT ;  /* 0x000000011200788c */ /* 0x000fe4000bf05270 */
[----:B------:R-:W-:-:S07]  /*f9f0*/  ULOP3.LUT UR6, UR12, 0x1, URZ, 0xc0, !UPT ;  /* 0x000000010c067892 */ /* 0x000fce000f8ec0ff */
[----:B------:R-:W-:Y:S05]  /*fa00*/  BRA.U !UP0, `(.L_x_1639) ;  /* 0x0000000108587547 */ /* 0x000fea000b800000 */
[----:B------:R-:W1:Y:S01]  /*fa10*/  S2R R13, SR_CTAID.X ;  /* 0x00000000000d7919 */ /* 0x000e620000002500 */
[----:B--2---:R-:W-:Y:S01]  /*fa20*/  MOV R18, UR5 ;  /* 0x0000000500127c02 */ /* 0x004fe20008000f00 */
[----:B------:R-:W2:Y:S01]  /*fa30*/  S2R R12, SR_CTAID.Y ;  /* 0x00000000000c7919 */ /* 0x000ea20000002600 */
        /* <DEDUP_REMOVED lines=10> */
[----:B---3--:R-:W-:Y:S01]  /*fae0*/  @!P1 IMAD.WIDE.U32 R16, R17, 0x8, R14 ;  /* 0x0000000811109825 */ /* 0x008fe200078e000e */
        /* <DEDUP_REMOVED lines=8> */
.L_x_1639:
[----:B0-----:R-:W-:Y:S01]  /*fb70*/  ISETP.NE.AND P0, PT, R19, UR5, PT ;  /* 0x0000000513007c0c */ /* 0x001fe2000bf05270 */
[----:B------:R-:W-:Y:S01]  /*fb80*/  BSSY.RECONVERGENT B0, `(.L_x_1632) ;  /* 0x000000b000007945 */ /* 0x000fe20003800200 */
[----:B------:R-:W-:Y:S02]  /*fb90*/  MOV R12, UR6 ;  /* 0x00000006000c7c02 */ /* 0x000fe40008000f00 */
[----:B----4-:R-:W-:-:S04]  /*fba0*/  ISETP.NE.OR P0, PT, R45, RZ, !P0 ;  /* 0x000000ff2d00720c */ /* 0x010fc80004705670 */
[----:B------:R-:W-:-:S13]  /*fbb0*/  ISETP.NE.U32.OR P0, PT, R12, 0x1, P0 ;  /* 0x000000010c00780c */ /* 0x000fda0000705470 */
[----:B------:R-:W-:Y:S05]  /*fbc0*/  @P0 BRA `(.L_x_1640) ;  /* 0x0000000000180947 */ /* 0x000fea0003800000 */
[----:B------:R-:W-:-:S06]  /*fbd0*/  UIMAD UR6, UR9, UR5, UR14 ;  /* 0x00000005090672a4 */ /* 0x000fcc000f8e020e */
[----:B------:R-:W-:-:S05]  /*fbe0*/  MOV R13, UR6 ;  /* 0x00000006000d7c02 */ /* 0x000fca0008000f00 */
[----:B------:R-:W-:-:S06]  /*fbf0*/  IMAD.WIDE.U32 R14, R13, 0x8, R14 ;  /* 0x000000080d0e7825 */ /* 0x000fcc00078e000e */
[----:B------:R-:W3:Y:S02]  /*fc00*/  LDG.E.64 R14, desc[UR10][R14.64] ;  /* 0x0000000a0e0e7981 */ /* 0x000ee4000c1e1b00 */
[----:B---3-5:R-:W-:Y:S01]  /*fc10*/  FADD.FTZ R10, R10, R14 ;  /* 0x0000000e0a0a7221 */ /* 0x028fe20000010000 */
[----:B------:R-:W-:-:S07]  /*fc20*/  FADD.FTZ R11, R11, R15 ;  /* 0x0000000f0b0b7221 */ /* 0x000fce0000010000 */
.L_x_1640:
[----:B------:R-:W-:Y:S05]  /*fc30*/  BSYNC.RECONVERGENT B0 ;  /* 0x0000000000007941 */ /* 0x000fea0003800200 */
.L_x_1632:
        /* <DEDUP_REMOVED lines=17> */
.L_x_1646:
[----:B------:R-:W-:-:S05]  /*fd50*/  LEA R23, R21, UR15, 0x3 ;  /* 0x0000000f15177c11 */ /* 0x000fca000f8e18ff */
[----:B-1----:R-:W3:Y:S04]  /*fd60*/  LDL.128 R12, [R23+0x10] ;  /* 0x00001000170c7983 */ /* 0x002ee80000100c00 */
[----:B0-2---:R0:W2:Y:S01]  /*fd70*/  LDL.128 R16, [R23+0x110] ;  /* 0x0001100017107983 */ /* 0x0050a20000100c00 */
[----:B------:R-:W-:Y:S01]  /*fd80*/  BSSY.RECONVERGENT B0, `(.L_x_1641) ;  /* 0x0000036000007945 */ /* 0x000fe20003800200 */
[----:B---3--:R-:W-:Y:S01]  /*fd90*/  FADD.FTZ R12, R12, -UR28 ;  /* 0x8000001c0c0c7e21 */ /* 0x008fe20008010000 */
[----:B------:R-:W-:Y:S01]  /*fda0*/  FADD.FTZ R13, R13, -UR28 ;  /* 0x8000001c0d0d7e21 */ /* 0x000fe20008010000 */
[----:B------:R-:W-:Y:S02]  /*fdb0*/  FADD.FTZ R14, R14, -UR28 ;  /* 0x8000001c0e0e7e21 */ /* 0x000fe40008010000 */
[----:B------:R-:W-:Y:S01]  /*fdc0*/  FMUL.FTZ R28, R12, UR16 ;  /* 0x000000100c1c7c20 */ /* 0x000fe20008410000 */
[----:B------:R-:W-:-:S03]  /*fdd0*/  FMUL.FTZ R13, R13, UR16 ;  /* 0x000000100d0d7c20 */ /* 0x000fc60008410000 */
[----:B------:R-:W-:Y:S01]  /*fde0*/  @P2 FFMA.FTZ R10, R3, R28, R0 ;  /* 0x0000001c030a2223 */ /* 0x000fe20000010000 */
[----:B------:R-:W-:-:S03]  /*fdf0*/  @P2 FFMA.FTZ R12, R5, R13, R2 ;  /* 0x0000000d050c2223 */ /* 0x000fc60000010002 */
[----:B------:R-:W-:Y:S01]  /*fe00*/  @P2 FMUL.FTZ R22, R10, -1.4426950216293334961 ;  /* 0xbfb8aa3b0a162820 */ /* 0x000fe20000410000 */
[----:B------:R-:W-:-:S05]  /*fe10*/  @P2 FMUL.FTZ R24, R12, -1.4426950216293334961 ;  /* 0xbfb8aa3b0c182820 */ /* 0x000fca0000410000 */
[----:B------:R-:W0:Y:S08]  /*fe20*/  @P2 MUFU.EX2 R22, R22 ;  /* 0x0000001600162308 */ /* 0x000e300000000800 */
[----:B------:R-:W1:Y:S01]  /*fe30*/  @P2 MUFU.EX2 R24, R24 ;  /* 0x0000001800182308 */ /* 0x000e620000000800 */
[----:B0-----:R-:W-:Y:S01]  /*fe40*/  @P2 FADD.FTZ R23, R22, 1 ;  /* 0x3f80000016172421 */ /* 0x001fe20000010000 */
[----:B------:R-:W-:-:S04]  /*fe50*/  FADD.FTZ R22, R15, -UR28 ;  /* 0x8000001c0f167e21 */ /* 0x000fc80008010000 */
[----:B------:R-:W-:Y:S02]  /*fe60*/  FMUL.FTZ R30, R22, UR16 ;  /* 0x00000010161e7c20 */ /* 0x000fe40008410000 */
[----:B------:R-:W0:Y:S01]  /*fe70*/  @P2 MUFU.RCP R23, R23 ;  /* 0x0000001700172308 */ /* 0x000e220000001000 */
[----:B------:R-:W-:Y:S01]  /*fe80*/  FFMA.FTZ R22, R20, R13, R11 ;  /* 0x0000000d14167223 */ /* 0x000fe2000001000b */
[----:B-1----:R-:W-:-:S06]  /*fe90*/  @P2 FADD.FTZ R26, R24, 1 ;  /* 0x3f800000181a2421 */ /* 0x002fcc0000010000 */
[----:B------:R-:W1:Y:S01]  /*fea0*/  @P2 MUFU.RCP R26, R26 ;  /* 0x0000001a001a2308 */ /* 0x000e620000001000 */
[----:B0-----:R-:W-:Y:S01]  /*feb0*/  @P2 FADD.FTZ R25, -R23, 1 ;  /* 0x3f80000017192421 */ /* 0x001fe20000010100 */
[----:B--2---:R-:W-:-:S03]  /*fec0*/  @P2 FMUL.FTZ R27, R16, R23 ;  /* 0x00000017101b2220 */ /* 0x004fc60000410000 */
[----:B------:R-:W-:Y:S01]  /*fed0*/  @P2 FFMA.FTZ R10, R10, R25, 1 ;  /* 0x3f8000000a0a2423 */ /* 0x000fe20000010019 */
[----:B------:R-:W-:-:S03]  /*fee0*/  LEA R25, R21, R4, 0x4 ;  /* 0x0000000415197211 */ /* 0x000fc600078e20ff */
[----:B------:R-:W-:Y:S01]  /*fef0*/  @P2 FMUL.FTZ R16, R27, R10 ;  /* 0x0000000a1b102220 */ /* 0x000fe20000410000 */
[----:B------:R-:W-:Y:S01]  /*ff00*/  ISETP.GE.U32.AND P0, PT, R25, UR18, PT ;  /* 0x0000001219007c0c */ /* 0x000fe2000bf06070 */
[----:B------:R-:W-:Y:S01]  /*ff10*/  FFMA.FTZ R10, R20, R28, R11 ;  /* 0x0000001c140a7223 */ /* 0x000fe2000001000b */
[----:B------:R-:W-:Y:S01]  /*ff20*/  SHF.R.S32.HI R24, RZ, 0x1f, R25 ;  /* 0x0000001fff187819 */ /* 0x000fe20000011419 */
[----:B-1----:R-:W-:Y:S01]  /*ff30*/  @P2 FADD.FTZ R29, -R26, 1 ;  /* 0x3f8000001a1d2421 */ /* 0x002fe20000010100 */
[----:B------:R-:W-:Y:S01]  /*ff40*/  @P2 FMUL.FTZ R26, R17, R26 ;  /* 0x0000001a111a2220 */ /* 0x000fe20000410000 */
[----:B------:R-:W-:Y:S01]  /*ff50*/  FFMA.FTZ R15, R3, R16, -R10 ;  /* 0x00000010030f7223 */ /* 0x000fe2000001080a */
[----:B------:R-:W-:Y:S01]  /*ff60*/  ISETP.GE.AND.EX P0, PT, R24, UR19, PT, P0 ;  /* 0x0000001318007c0c */ /* 0x000fe2000bf06300 */
[----:B------:R-:W-:Y:S01]  /*ff70*/  @P2 FFMA.FTZ R29, R12, R29, 1 ;  /* 0x3f8000000c1d2423 */ /* 0x000fe2000001001d */
[----:B------:R-:W-:Y:S01]  /*ff80*/  IADD3 R10, PT, PT, R25, 0x10, RZ ;  /* 0x00000010190a7810 */ /* 0x000fe20007ffe0ff */
[----:B------:R-:W-:Y:S01]  /*ff90*/  FMUL.FTZ R28, R14, UR16 ;  /* 0x000000100e1c7c20 */ /* 0x000fe20008410000 */
[--C-:B------:R-:W-:Y:S01]  /*ffa0*/  FFMA.FTZ R14, R20, R30, R11.reuse ;  /* 0x0000001e140e7223 */ /* 0x100fe2000001000b */
[----:B------:R-:W-:Y:S01]  /*ffb0*/  @P2 FMUL.FTZ R17, R26, R29 ;  /* 0x0000001d1a112220 */ /* 0x000fe20000410000 */
[----:B------:R-:W-:Y:S01]  /*ffc0*/  ISETP.GE.U32.AND P1, PT, R10, UR18, PT ;  /* 0x000000120a007c0c */ /* 0x000fe2000bf26070 */
[----:B------:R-:W-:Y:S01]  /*ffd0*/  FFMA.FTZ R16, R20, R28, R11 ;  /* 0x0000001c14107223 */ /* 0x000fe2000001000b */
[----:B------:R-:W-:Y:S01]  /*ffe0*/  SHF.R.S32.HI R12, RZ, 0x1f, R10 ;  /* 0x0000001fff0c7819 */ /* 0x000fe2000001140a */
[----:B------:R-:W-:Y:S01]  /*fff0*/  FFMA.FTZ R27, R5, R17, -R22 ;  /* 0x00000011051b7223 */ /* 0x000fe20000010816 */
[----:B------:R-:W-:-:S02]  /*10000*/  ISETP.NE.AND P2, PT, RZ, UR12, PT ;  /* 0x0000000cff007c0c */ /* 0x000fc4000bf45270 */
[----:B------:R-:W-:Y:S01]  /*10010*/  ISETP.GE.AND.EX P1, PT, R12, UR19, PT, P1 ;  /* 0x000000130c007c0c */ /* 0x000fe2000bf26310 */
[----:B------:R-:W-:-:S12]  /*10020*/  @P0 BRA `(.L_x_1642) ;  /* 0x00000000002c0947 */ /* 0x000fd80003800000 */
        /* <DEDUP_REMOVED lines=9> */
[----:B------:R-:W-:-:S05]  /*100c0*/  LEA.HI.X R25, R22, UR7, R13, 0x2, P0 ;  /* 0x0000000716197c11 */ /* 0x000fca00080f140d */
[----:B------:R0:W-:Y:S04]  /*100d0*/  STG.E.64 desc[UR10][R24.64], R26 ;  /* 0x0000001a18007986 */ /* 0x0001e8000c101b0a */
.L_x_1642:
[----:B------:R-:W-:Y:S05]  /*100e0*/  BSYNC.RECONVERGENT B0 ;  /* 0x0000000000007941 */ /* 0x000fea0003800200 */
.L_x_1641:
        /* <DEDUP_REMOVED lines=19> */
.L_x_1643:
        /* <DEDUP_REMOVED lines=15> */
.L_x_1645:
[----:B------:R-:W-:Y:S05]  /*10310*/  BSYNC.RECONVERGENT B0 ;  /* 0x0000000000007941 */ /* 0x000fea0003800200 */
.L_x_1644:
        /* <DEDUP_REMOVED lines=10> */
.L_x_1621:
        /* <DEDUP_REMOVED lines=16> */
.L_x_1649:
[----:B------:R-:W-:Y:S05]  /*104c0*/  BSYNC.RECONVERGENT B0 ;  /* 0x0000000000007941 */ /* 0x000fea0003800200 */
.L_x_1648:
        /* <DEDUP_REMOVED lines=11> */
.L_x_1651:
[----:B------:R-:W2:Y:S04]  /*10580*/  LDG.E.STRONG.GPU R5, desc[UR10][R2.64] ;  /* 0x0000000a02057981 */ /* 0x000ea8000c1ef900 */
[----:B--2---:R-:W-:Y:S01]  /*10590*/  CCTL.IVALL ;  /* 0x00000000ff00798f */ /* 0x004fe20002000000 */
[----:B------:R-:W-:Y:S05]  /*105a0*/  YIELD ;  /* 0x0000000000007946 */ /* 0x000fea0003800000 */
[----:B------:R-:W-:-:S13]  /*105b0*/  ISETP.NE.AND P0, PT, R5, R0, PT ;  /* 0x000000000500720c */ /* 0x000fda0003f05270 */
[----:B------:R-:W-:Y:S05]  /*105c0*/  @P0 BRA `(.L_x_1651) ;  /* 0xfffffffc00ec0947 */ /* 0x000fea000383ffff */
.L_x_1650:
        /* <DEDUP_REMOVED lines=23> */
[----:B-1----:R-:W-:-:S04]  /*10740*/  SEL R17, RZ, 0x1, !P0 ;  /* 0x00000001ff117807 */ /* 0x002fc80004000000 */
        /* <DEDUP_REMOVED lines=25> */
[----:B------:R-:W1:Y:S01]  /*108e0*/  LDCU.64 UR8, c[0x0][0x390] ;  /* 0x00007200ff0877ac */ /* 0x000e620008000a00 */
[----:B------:R-:W-:Y:S02]  /*108f0*/  IADD3 R11, PT, PT, R4, 0x1, RZ ;  /* 0x00000001040b7810 */ /* 0x000fe40007ffe0ff */
[----:B------:R-:W-:Y:S01]  /*10900*/  MOV R4, R2 ;  /* 0x0000000200047202 */ /* 0x000fe20000000f00 */
[----:B------:R-:W2:Y:S01]  /*10910*/  LDCU.64 UR6, c[0x0][0x3d8] ;  /* 0x00007b00ff0677ac */ /* 0x000ea20008000a00 */
[----:B------:R-:W-:Y:S02]  /*10920*/  LOP3.LUT R11, R11, 0x3, RZ, 0xc0, !PT ;  /* 0x000000030b0b7812 */ /* 0x000fe400078ec0ff */
[----:B------:R-:W-:Y:S01]  /*10930*/  MOV R5, R9 ;  /* 0x0000000900057202 */ /* 0x000fe20000000f00 */
[----:B------:R-:W3:Y:S01]  /*10940*/  LDCU.64 UR12, c[0x0][0x388] ;  /* 0x00007100ff0c77ac */ /* 0x000ee20008000a00 */
[C---:B0-----:R-:W-:Y:S02]  /*10950*/  SHF.L.U32 R24, R2.reuse, 0x2, RZ ;  /* 0x0000000202187819 */ /* 0x041fe400000006ff */
[----:B------:R-:W-:Y:S01]  /*10960*/  SHF.L.U64.HI R25, R2, 0x2, R9 ;  /* 0x0000000202197819 */ /* 0x000fe20000010209 */
[----:B------:R-:W-:Y:S01]  /*10970*/  IMAD.WIDE.U32 R4, R11, 0x280, R4 ;  /* 0x000002800b047825 */ /* 0x000fe200078e0004 */
[----:B------:R-:W-:Y:S01]  /*10980*/  UMOV UR4, URZ ;  /* 0x000000ff00047c82 */ /* 0x000fe20008000000 */
[----:B------:R-:W-:-:S02]  /*10990*/  SHF.L.U64.HI R32, R0, 0x2, R3 ;  /* 0x0000000200207819 */ /* 0x000fc40000010203 */
[----:B------:R-:W-:Y:S02]  /*109a0*/  SHF.L.U64.HI R28, R8, 0x2, R17 ;  /* 0x00000002081c7819 */ /* 0x000fe40000010211 */
[C---:B-1----:R-:W-:Y:S02]  /*109b0*/  IADD3 R26, P2, PT, R24.reuse, UR8, RZ ;  /* 0x00000008181a7c10 */ /* 0x042fe4000ff5e0ff */
[----:B------:R-:W-:Y:S02]  /*109c0*/  IADD3 R9, PT, PT, R5, UR4, RZ ;  /* 0x0000000405097c10 */ /* 0x000fe4000fffe0ff */
[----:B--2---:R-:W-:Y:S02]  /*109d0*/  IADD3 R18, P1, PT, R24, UR6, RZ ;  /* 0x0000000618127c10 */ /* 0x004fe4000ff3e0ff */
[----:B------:R-:W-:Y:S01]  /*109e0*/  MOV R2, R4 ;  /* 0x0000000400027202 */ /* 0x000fe20000000f00 */
[----:B------:R-:W-:Y:S01]  /*109f0*/  IMAD.WIDE.U32 R4, R6, 0x4, RZ ;  /* 0x0000000406047825 */ /* 0x000fe200078e00ff */
[----:B------:R-:W-:-:S02]  /*10a00*/  IADD3.X R27, PT, PT, R25, UR9, RZ, P2, !PT ;  /* 0x00000009191b7c10 */ /* 0x000fc400097fe4ff */
[----:B------:R-:W-:Y:S02]  /*10a10*/  IADD3.X R19, PT, PT, R25, UR7, RZ, P1, !PT ;  /* 0x0000000719137c10 */ /* 0x000fe40008ffe4ff */
[----:B------:R-:W-:Y:S02]  /*10a20*/  IADD3 R20, P2, PT, RZ, -R11, RZ ;  /* 0x8000000bff147210 */ /* 0x000fe40007f5e0ff */
[----:B---3--:R-:W-:Y:S02]  /*10a30*/  IADD3 R24, P1, PT, R24, UR12, RZ ;  /* 0x0000000c18187c10 */ /* 0x008fe4000ff3e0ff */
[----:B------:R-:W-:Y:S02]  /*10a40*/  SHF.L.U32 R11, R7, 0x2, RZ ;  /* 0x00000002070b7819 */ /* 0x000fe400000006ff */
[----:B------:R-:W-:Y:S02]  /*10a50*/  IADD3.X R25, PT, PT, R25, UR13, RZ, P1, !PT ;  /* 0x0000000d19197c10 */ /* 0x000fe40008ffe4ff */
[----:B------:R-:W-:-:S02]  /*10a60*/  IADD3 R30, PT, PT, R5, R11, RZ ;  /* 0x0000000b051e7210 */ /* 0x000fc40007ffe0ff */
[----:B------:R-:W-:-:S07]  /*10a70*/  IADD3.X R22, PT, PT, RZ, -0x1, RZ, P2, !PT ;  /* 0xffffffffff167810 */ /* 0x000fce00017fe4ff */
.L_x_1654:
[-C--:B-1----:R-:W-:Y:S01]  /*10a80*/  LEA R10, P3, R8, R18.reuse, 0x2 ;  /* 0x00000012080a7211 */ /* 0x082fe200078610ff */
        /* <DEDUP_REMOVED lines=28> */
.L_x_1653:
[----:B------:R-:W-:Y:S05]  /*10c50*/  BSYNC.RECONVERGENT B0 ;  /* 0x0000000000007941 */ /* 0x000fea0003800200 */
.L_x_1652:
[----:B------:R-:W-:Y:S05]  /*10c60*/  @!P0 EXIT ;  /* 0x000000000000894d */ /* 0x000fea0003800000 */
[C---:B------:R-:W-:Y:S01]  /*10c70*/  SHF.L.U64.HI R4, R6.reuse, 0x2, R7 ;  /* 0x0000000206047819 */ /* 0x040fe20000010207 */
[----:B------:R-:W2:Y:S01]  /*10c80*/  LDCU.64 UR4, c[0x0][0x3d8] ;  /* 0x00007b00ff0477ac */ /* 0x000ea20008000a00 */
[----:B------:R-:W-:Y:S02]  /*10c90*/  SHF.L.U32 R5, R6, 0x2, RZ ;  /* 0x0000000206057819 */ /* 0x000fe400000006ff */
[C---:B------:R-:W-:Y:S01]  /*10ca0*/  SHF.L.U64.HI R6, R8.reuse, 0x2, R17 ;  /* 0x0000000208067819 */ /* 0x040fe20000010211 */
[----:B------:R-:W3:Y:S01]  /*10cb0*/  LDCU.64 UR6, c[0x0][0x388] ;  /* 0x00007100ff0677ac */ /* 0x000ee20008000a00 */
[----:B-1----:R-:W-:Y:S02]  /*10cc0*/  SHF.L.U32 R10, R8, 0x2, RZ ;  /* 0x00000002080a7819 */ /* 0x002fe400000006ff */
[C---:B------:R-:W-:Y:S01]  /*10cd0*/  SHF.L.U64.HI R7, R0.reuse, 0x2, R3 ;  /* 0x0000000200077819 */ /* 0x040fe20000010203 */
[----:B------:R-:W1:Y:S01]  /*10ce0*/  LDCU.64 UR8, c[0x0][0x390] ;  /* 0x00007200ff0877ac */ /* 0x000e620008000a00 */
[----:B------:R-:W-:-:S07]  /*10cf0*/  SHF.L.U32 R8, R0, 0x2, RZ ;  /* 0x0000000200087819 */ /* 0x000fce00000006ff */
.L_x_1655:
[C---:B----4-:R-:W-:Y:S02]  /*10d00*/  SHF.L.U32 R11, R2.reuse, 0x2, RZ ;  /* 0x00000002020b7819 */ /* 0x050fe400000006ff */
[----:B------:R-:W-:Y:S02]  /*10d10*/  SHF.L.U64.HI R9, R2, 0x2, R9 ;  /* 0x0000000202097819 */ /* 0x000fe40000010209 */
[----:B--2---:R-:W-:-:S04]  /*10d20*/  IADD3 R12, P0, PT, R11, UR4, RZ ;  /* 0x000000040b0c7c10 */ /* 0x004fc8000ff1e0ff */
[----:B------:R-:W-:Y:S02]  /*10d30*/  IADD3.X R13, PT, PT, R9, UR5, RZ, P0, !PT ;  /* 0x00000005090d7c10 */ /* 0x000fe400087fe4ff */
[C---:B------:R-:W-:Y:S02]  /*10d40*/  IADD3 R14, P0, PT, R12.reuse, R8, RZ ;  /* 0x000000080c0e7210 */ /* 0x040fe40007f1e0ff */
[C---:B------:R-:W-:Y:S02]  /*10d50*/  IADD3 R18, P2, PT, R12.reuse, R10, RZ ;  /* 0x0000000a0c127210 */ /* 0x040fe40007f5e0ff */
[C---:B------:R-:W-:Y:S02]  /*10d60*/  IADD3.X R15, PT, PT, R13.reuse, R7, RZ, P0, !PT ;  /* 0x000000070d0f7210 */ /* 0x040fe400007fe4ff */
[----:B------:R-:W-:Y:S02]  /*10d70*/  IADD3 R16, P1, PT, R12, R5, RZ ;  /* 0x000000050c107210 */ /* 0x000fe40007f3e0ff */
[C---:B------:R-:W-:Y:S01]  /*10d80*/  IADD3.X R19, PT, PT, R13.reuse, R6, RZ, P2, !PT ;  /* 0x000000060d137210 */ /* 0x040fe200017fe4ff */
[----:B------:R2:W4:Y:S01]  /*10d90*/  LDG.E R12, desc[UR10][R12.64] ;  /* 0x0000000a0c0c7981 */ /* 0x000522000c1e1900 */
[----:B------:R-:W-:-:S03]  /*10da0*/  IADD3.X R17, PT, PT, R13, R4, RZ, P1, !PT ;  /* 0x000000040d117210 */ /* 0x000fc60000ffe4ff */
[----:B------:R-:W4:Y:S04]  /*10db0*/  LDG.E R15, desc[UR10][R14.64] ;  /* 0x0000000a0e0f7981 */ /* 0x000f28000c1e1900 */
[----:B------:R-:W5:Y:S04]  /*10dc0*/  LDG.E R16, desc[UR10][R16.64] ;  /* 0x0000000a10107981 */ /* 0x000f68000c1e1900 */
[----:B------:R-:W5:Y:S01]  /*10dd0*/  LDG.E R19, desc[UR10][R18.64] ;  /* 0x0000000a12137981 */ /* 0x000f62000c1e1900 */
[----:B------:R-:W-:Y:S02]  /*10de0*/  LOP3.LUT R22, R11, 0xfffffffc, RZ, 0xc0, !PT ;  /* 0xfffffffc0b167812 */ /* 0x000fe400078ec0ff */
[----:B0-----:R-:W-:-:S02]  /*10df0*/  LOP3.LUT R25, R9, 0x1, RZ, 0xc0, !PT ;  /* 0x0000000109197812 */ /* 0x001fc400078ec0ff */
[C---:B---3--:R-:W-:Y:S02]  /*10e00*/  IADD3 R20, P0, PT, R22.reuse, UR6, RZ ;  /* 0x0000000616147c10 */ /* 0x048fe4000ff1e0ff */
[----:B--2---:R-:W-:Y:S02]  /*10e10*/  LOP3.LUT R13, R9, 0x3, RZ, 0xc0, !PT ;  /* 0x00000003090d7812 */ /* 0x004fe400078ec0ff */
[----:B------:R-:W-:Y:S02]  /*10e20*/  IADD3.X R21, PT, PT, R25, UR7, RZ, P0, !PT ;  /* 0x0000000719157c10 */ /* 0x000fe400087fe4ff */
[----:B-1----:R-:W-:-:S04]  /*10e30*/  IADD3 R24, P0, PT, R22, UR8, RZ ;  /* 0x0000000816187c10 */ /* 0x002fc8000ff1e0ff */
[----:B------:R-:W-:Y:S02]  /*10e40*/  IADD3.X R25, PT, PT, R25, UR9, RZ, P0, !PT ;  /* 0x0000000919197c10 */ /* 0x000fe400087fe4ff */
[----:B----4-:R-:W-:Y:S02]  /*10e50*/  F2FP.BF16.F32.PACK_AB R23, R15, R12 ;  /* 0x0000000c0f17723e */ /* 0x010fe400000010ff */
[----:B------:R-:W-:-:S04]  /*10e60*/  IADD3 R12, P1, PT, R22, UR4, RZ ;  /* 0x00000004160c7c10 */ /* 0x000fc8000ff3e0ff */
        /* <DEDUP_REMOVED lines=64> */
.L_x_1656:
        /* <DEDUP_REMOVED lines=9> */
.L_x_4524:


//--------------------- .text._Z35group_norm_nhwc_bwd_one_pass_kernelI11Fp32IOFp16WLi64ELi80ELi640EEv26Group_norm_nhwc_bwd_params --------------------------
	.section	.text._Z35group_norm_nhwc_bwd_one_pass_kernelI11Fp32IOFp16WLi64ELi80ELi640EEv26Group_norm_nhwc_bwd_params,"ax",@progbits
	.align	128
        .global         _Z35group_norm_nhwc_bwd_one_pass_kernelI11Fp32IOFp16WLi64ELi80ELi640EEv26Group_norm_nhwc_bwd_params
        .type           _Z35group_norm_nhwc_bwd_one_pass_kernelI11Fp32IOFp16WLi64ELi80ELi640EEv26Group_norm_nhwc_bwd_params,@function
        .size           _Z35group_norm_nhwc_bwd_one_pass_kernelI11Fp32IOFp16WLi64ELi80ELi640EEv26Group_norm_nhwc_bwd_params,(.L_x_4525 - _Z35group_norm_nhwc_bwd_one_pass_kernelI11Fp32IOFp16WLi64ELi80ELi640EEv26Group_norm_nhwc_bwd_params)
        .other          _Z35group_norm_nhwc_bwd_one_pass_kernelI11Fp32IOFp16WLi64ELi80ELi640EEv26Group_norm_nhwc_bwd_params,@"STO_CUDA_ENTRY STV_DEFAULT"
_Z35group_norm_nhwc_bwd_one_pass_kernelI11Fp32IOFp16WLi64ELi80ELi640EEv26Group_norm_nhwc_bwd_params:
.text._Z35group_norm_nhwc_bwd_one_pass_kernelI11Fp32IOFp16WLi64ELi80ELi640EEv26Group_norm_nhwc_bwd_params:
        /* <DEDUP_REMOVED lines=21> */
.L_x_1688:
        /* <DEDUP_REMOVED lines=165> */
[----:B--2---:R-:W-:Y:S02]  /*0ba0*/  HADD2.F32 R33, -RZ, R33.H0_H0 ;  /* 0x20000021ff217230 */ /* 0x004fe40000004100 */
[----:B---3--:R-:W-:Y:S02]  /*0bb0*/  HADD2.F32 R0, -RZ, R0.H0_H0 ;  /* 0x20000000ff007230 */ /* 0x008fe40000004100 */
[----:B------:R-:W-:Y:S02]  /*0bc0*/  @P4 HADD2.F32 R36, -RZ, R16.H0_H0 ;  /* 0x20000010ff244230 */ /* 0x000fe40000004100 */
[----:B------:R-:W-:Y:S01]  /*0bd0*/  @P4 HADD2.F32 R37, -RZ, R17.H0_H0 ;  /* 0x20000011ff254230 */ /* 0x000fe20000004100 */
        /* <DEDUP_REMOVED lines=58> */
.L_x_1658:
        /* <DEDUP_REMOVED lines=128> */
.L_x_1659:
        /* <DEDUP_REMOVED lines=45> */
.L_x_1661:
[----:B------:R-:W-:Y:S05]  /*1a50*/  BSYNC.RECONVERGENT B0 ;  /* 0x0000000000007941 */ /* 0x000fea0003800200 */
.L_x_1660:
        /* <DEDUP_REMOVED lines=52> */
.L_x_1663:
[----:B------:R-:W-:Y:S05]  /*1da0*/  BSYNC.RECONVERGENT B0 ;  /* 0x0000000000007941 */ /* 0x000fea0003800200 */
.L_x_1662:
        /* <DEDUP_REMOVED lines=78> */
.L_x_1665:
[----:B------:R-:W-:Y:S05]  /*2290*/  BSYNC.RECONVERGENT B0 ;  /* 0x0000000000007941 */ /* 0x000fea0003800200 */
.L_x_1664:
        /* <DEDUP_REMOVED lines=29> */
.L_x_1667:
[----:B------:R-:W-:Y:S05]  /*2470*/  BSYNC.RECONVERGENT B0 ;  /* 0x0000000000007941 */ /* 0x000fea0003800200 */
.L_x_1666:
        /* <DEDUP_REMOVED lines=33> */
.L_x_1670:
        /* <DEDUP_REMOVED lines=8> */
.L_x_1669:
        /* <DEDUP_REMOVED lines=17> */
.L_x_1672:
        /* <DEDUP_REMOVED lines=153> */
.L_x_1671:
        /* <DEDUP_REMOVED lines=44> */
.L_x_1673:
        /* <DEDUP_REMOVED lines=20> */
.L_x_1674:
        /* <DEDUP_REMOVED lines=11> */
.L_x_1675:
[----:B0-----:R-:W-:Y:S05]  /*3660*/  BSYNC.RECONVERGENT B0 ;  /* 0x0000000000007941 */ /* 0x001fea0003800200 */
.L_x_1668:
        /* <DEDUP_REMOVED lines=63> */
.L_x_1676:
        /* <DEDUP_REMOVED lines=25> */
.L_x_1678:
[----:B------:R-:W-:Y:S05]  /*3bf0*/  BSYNC.RECONVERGENT B0 ;  /* 0x0000000000007941 */ /* 0x000fea0003800200 */
.L_x_1677:
        /* <DEDUP_REMOVED lines=19> */
.L_x_1679:
        /* <DEDUP_REMOVED lines=17> */
.L_x_1681:
[----:B------:R-:W-:Y:S05]  /*3e40*/  BSYNC.RECONVERGENT B0 ;  /* 0x0000000000007941 */ /* 0x000fea0003800200 */
.L_x_1680:
        /* <DEDUP_REMOVED lines=19> */
.L_x_1682:
        /* <DEDUP_REMOVED lines=18> */
.L_x_1684:
[----:B------:R-:W-:Y:S05]  /*40a0*/  BSYNC.RECONVERGENT B0 ;  /* 0x0000000000007941 */ /* 0x000fea0003800200 */
.L_x_1683:
        /* <DEDUP_REMOVED lines=19> */
.L_x_1685:
        /* <DEDUP_REMOVED lines=17> */
.L_x_1687:
[----:B------:R-:W-:Y:S05]  /*42f0*/  BSYNC.RECONVERGENT B0 ;  /* 0x0000000000007941 */ /* 0x000fea0003800200 */
.L_x_1686:
        /* <DEDUP_REMOVED lines=8> */
.L_x_1657:
        /* <DEDUP_REMOVED lines=15> */
.L_x_1690:
[----:B------:R-:W-:Y:S05]  /*4470*/  BSYNC.RECONVERGENT B0 ;  /* 0x0000000000007941 */ /* 0x000fea0003800200 */
.L_x_1689:
        /* <DEDUP_REMOVED lines=11> */
.L_x_1692:
[----:B------:R-:W2:Y:S04]  /*4530*/  LDG.E.STRONG.GPU R5, desc[UR14][R2.64] ;  /* 0x0000000e02057981 */ /* 0x000ea8000c1ef900 */
[----:B--2---:R-:W-:Y:S01]  /*4540*/  CCTL.IVALL ;  /* 0x00000000ff00798f */ /* 0x004fe20002000000 */
[----:B------:R-:W-:Y:S05]  /*4550*/  YIELD ;  /* 0x0000000000007946 */ /* 0x000fea0003800000 */
[----:B------:R-:W-:-:S13]  /*4560*/  ISETP.NE.AND P0, PT, R5, R0, PT ;  /* 0x000000000500720c */ /* 0x000fda0003f05270 */
[----:B------:R-:W-:Y:S05]  /*4570*/  @P0 BRA `(.L_x_1692) ;  /* 0xfffffffc00ec0947 */ /* 0x000fea000383ffff */
.L_x_1691:
        /* <DEDUP_REMOVED lines=74> */
.L_x_1695:
        /* <DEDUP_REMOVED lines=20> */
[----:B--2---:R-:W-:Y:S02]  /*4b60*/  F2FP.F16.F32.PACK_AB R21, R9, R10 ;  /* 0x0000000a0915723e */ /* 0x004fe400000000ff */
[----:B------:R-:W-:-:S02]  /*4b70*/  MOV R9, R23 ;  /* 0x0000001700097202 */ /* 0x000fc40000000f00 */
[----:B------:R-:W-:Y:S02]  /*4b80*/  MOV R10, R24 ;  /* 0x00000018000a7202 */ /* 0x000fe40000000f00 */
[----:B----4-:R-:W-:-:S05]  /*4b90*/  F2FP.F16.F32.PACK_AB R19, R13, R16 ;  /* 0x000000100d13723e */ /* 0x010fca00000000ff */
[----:B------:R0:W-:Y:S04]  /*4ba0*/  STG.E desc[UR14][R8.64], R19 ;  /* 0x0000001308007986 */ /* 0x0001e8000c10190e */
[----:B------:R0:W-:Y:S01]  /*4bb0*/  STG.E desc[UR14][R10.64], R21 ;  /* 0x000000150a007986 */ /* 0x0001e2000c10190e */
[----:B------:R-:W-:Y:S02]  /*4bc0*/  IADD3 R24, P3, PT, R24, 0xa00, RZ ;  /* 0x00000a0018187810 */ /* 0x000fe40007f7e0ff */
[----:B------:R-:W-:Y:S02]  /*4bd0*/  IADD3.X R23, PT, PT, RZ, R23, RZ, P4, !PT ;  /* 0x00000017ff177210 */ /* 0x000fe400027fe4ff */
[----:B------:R-:W-:Y:S01]  /*4be0*/  IADD3.X R25, PT, PT, RZ, R25, RZ, P3, !PT ;  /* 0x00000019ff197210 */ /* 0x000fe20001ffe4ff */
[----:B------:R-:W-:Y:S08]  /*4bf0*/  @P1 BRA `(.L_x_1695) ;  /* 0xfffffffc00881947 */ /* 0x000ff0000383ffff */
.L_x_1694:
[----:B------:R-:W-:Y:S05]  /*4c00*/  BSYNC.RECONVERGENT B0 ;  /* 0x0000000000007941 */ /* 0x000fea0003800200 */
.L_x_1693:
        /* <DEDUP_REMOVED lines=10> */
.L_x_1696:
        /* <DEDUP_REMOVED lines=24> */
[----:B---3--:R-:W-:Y:S02]  /*4e30*/  F2FP.F16.F32.PACK_AB R11, R14, R11 ;  /* 0x0000000b0e0b723e */ /* 0x008fe400000000ff */
[----:B------:R-:W-:Y:S02]  /*4e40*/  IADD3 R14, P1, PT, R12, R4, RZ ;  /* 0x000000040c0e7210 */ /* 0x000fe40007f3e0ff */
[----:B-----5:R-:W-:-:S02]  /*4e50*/  F2FP.F16.F32.PACK_AB R27, R19, R16 ;  /* 0x00000010131b723e */ /* 0x020fc400000000ff */
        /* <DEDUP_REMOVED lines=60> */
.L_x_1697:
        /* <DEDUP_REMOVED lines=14> */
.L_x_4525:


//--------------------- .text._Z35group_norm_nhwc_bwd_one_pass_kernelI11Fp32IOFp16WLi128ELi80ELi640EEv26Group_norm_nhwc_bwd_params --------------------------
	.section	.text._Z35group_norm_nhwc_bwd_one_pass_kernelI11Fp32IOFp16WLi128ELi80ELi640EEv26Group_norm_nhwc_bwd_params,"ax",@progbits
	.align	128
        .global         _Z35group_norm_nhwc_bwd_one_pass_kernelI11Fp32IOFp16WLi128ELi80ELi640EEv26Group_norm_nhwc_bwd_params
        .type           _Z35group_norm_nhwc_bwd_one_pass_kernelI11Fp32IOFp16WLi128ELi80ELi640EEv26Group_norm_nhwc_bwd_params,@function
        .size           _Z35group_norm_nhwc_bwd_one_pass_kernelI11Fp32IOFp16WLi128ELi80ELi640EEv26Group_norm_nhwc_bwd_params,(.L_x_4526 - _Z35group_norm_nhwc_bwd_one_pass_kernelI11Fp32IOFp16WLi128ELi80ELi640EEv26Group_norm_nhwc_bwd_params)
        .other          _Z35group_norm_nhwc_bwd_one_pass_kernelI11Fp32IOFp16WLi128ELi80ELi640EEv26Group_norm_nhwc_bwd_params,@"STO_CUDA_ENTRY STV_DEFAULT"
_Z35group_norm_nhwc_bwd_one_pass_kernelI11Fp32IOFp16WLi128ELi80ELi640EEv26Group_norm_nhwc_bwd_params:
.text._Z35group_norm_nhwc_bwd_one_pass_kernelI11Fp32IOFp16WLi128ELi80ELi640EEv26Group_norm_nhwc_bwd_params:
        /* <DEDUP_REMOVED lines=56> */
.L_x_1741:
        /* <DEDUP_REMOVED lines=233> */
[----:B-1----:R-:W-:Y:S01]  /*1210*/  @P0 R2UR UR6, R32 ;  /* 0x00000000200602ca */ /* 0x002fe200000e0000 */
[----:B--2---:R-:W-:Y:S02]  /*1220*/  @P6 HADD2.F32 R6, -RZ, R40.H0_H0 ;  /* 0x20000028ff066230 */ /* 0x004fe40000004100 */
[----:B----4-:R-:W-:Y:S02]  /*1230*/  @P6 HADD2.F32 R7, -RZ, R41.H0_H0 ;  /* 0x20000029ff076230 */ /* 0x010fe40000004100 */
[----:B0-----:R-:W-:-:S08]  /*1240*/  HADD2.F32 R9, -RZ, R42.H0_H0 ;  /* 0x2000002aff097230 */ /* 0x001fd00000004100 */
[----:B------:R-:W-:Y:S01]  /*1250*/  @UP0 UMOV UR10, UR6 ;  /* 0x00000006000a0c82 */ /* 0x000fe20008000000 */
[----:B------:R-:W-:Y:S01]  /*1260*/  HADD2.F32 R8, -RZ, R38.H0_H0 ;  /* 0x20000026ff087230 */ /* 0x000fe20000004100 */
        /* <DEDUP_REMOVED lines=114> */
.L_x_1699:
        /* <DEDUP_REMOVED lines=256> */
.L_x_1700:
        /* <DEDUP_REMOVED lines=35> */
.L_x_1702:
[----:B------:R-:W-:Y:S05]  /*2bc0*/  BSYNC.RECONVERGENT B0 ;  /* 0x0000000000007941 */ /* 0x000fea0003800200 */
.L_x_1701:
        /* <DEDUP_REMOVED lines=54> */
.L_x_1704:
[----:B------:R-:W-:Y:S05]  /*2f30*/  BSYNC.RECONVERGENT B0 ;  /* 0x0000000000007941 */ /* 0x000fea0003800200 */
.L_x_1703:
        /* <DEDUP_REMOVED lines=78> */
.L_x_1706:
[----:B------:R-:W-:Y:S05]  /*3420*/  BSYNC.RECONVERGENT B0 ;  /* 0x0000000000007941 */ /* 0x000fea0003800200 */
.L_x_1705:
        /* <DEDUP_REMOVED lines=29> */
.L_x_1708:
[----:B------:R-:W-:Y:S05]  /*3600*/  BSYNC.RECONVERGENT B0 ;  /* 0x0000000000007941 */ /* 0x000fea0003800200 */
.L_x_1707:
        /* <DEDUP_REMOVED lines=23> */
.L_x_1711:
[----:B--2---:R-:W2:Y:S04]  /*3780*/  LDG.E.STRONG.GPU R32, desc[UR8][R30.64] ;  /* 0x000000081e207981 */ /* 0x004ea8000c1ef900 */
[----:B--2---:R-:W-:Y:S01]  /*3790*/  CCTL.IVALL ;  /* 0x00000000ff00798f */ /* 0x004fe20002000000 */
[----:B------:R-:W-:Y:S05]  /*37a0*/  YIELD ;  /* 0x0000000000007946 */ /* 0x000fea0003800000 */
[----:B------:R-:W-:-:S13]  /*37b0*/  ISETP.NE.AND P0, PT, R32, R37, PT ;  /* 0x000000252000720c */ /* 0x000fda0003f05270 */
[----:B------:R-:W-:Y:S05]  /*37c0*/  @P0 BRA `(.L_x_1711) ;  /* 0xfffffffc00ec0947 */ /* 0x000fea000383ffff */
.L_x_1710:
        /* <DEDUP_REMOVED lines=14> */
.L_x_1713:
        /* <DEDUP_REMOVED lines=60> */
.L_x_1712:
        /* <DEDUP_REMOVED lines=34> */
.L_x_1714:
        /* <DEDUP_REMOVED lines=18> */
.L_x_1715:
        /* <DEDUP_REMOVED lines=9> */
.L_x_1716:
[----:B------:R-:W-:Y:S05]  /*4040*/  BSYNC.RECONVERGENT B0 ;  /* 0x0000000000007941 */ /* 0x000fea0003800200 */
.L_x_1709:
        /* <DEDUP_REMOVED lines=38> */
.L_x_1717:
        /* <DEDUP_REMOVED lines=21> */
.L_x_1719:
[----:B------:R-:W-:Y:S05]  /*4400*/  BSYNC.RECONVERGENT B0 ;  /* 0x0000000000007941 */ /* 0x000fea0003800200 */
.L_x_1718:
        /* <DEDUP_REMOVED lines=21> */
.L_x_1720:
        /* <DEDUP_REMOVED lines=20> */
.L_x_1722:
[----:B------:R-:W-:Y:S05]  /*46a0*/  BSYNC.RECONVERGENT B0 ;  /* 0x0000000000007941 */ /* 0x000fea0003800200 */
.L_x_1721:
        /* <DEDUP_REMOVED lines=23> */
.L_x_1723:
        /* <DEDUP_REMOVED lines=19> */
.L_x_1725:
[----:B------:R-:W-:Y:S05]  /*4950*/  BSYNC.RECONVERGENT B0 ;  /* 0x0000000000007941 */ /* 0x000fea0003800200 */
.L_x_1724:
        /* <DEDUP_REMOVED lines=57> */
.L_x_1726:
        /* <DEDUP_REMOVED lines=17> */
.L_x_1728:
[----:B------:R-:W-:Y:S05]  /*4e00*/  BSYNC.RECONVERGENT B0 ;  /* 0x0000000000007941 */ /* 0x000fea0003800200 */
.L_x_1727:
        /* <DEDUP_REMOVED lines=19> */
.L_x_1729:
        /* <DEDUP_REMOVED lines=17> */
.L_x_1731:
[----:B------:R-:W-:Y:S05]  /*5050*/  BSYNC.RECONVERGENT B0 ;  /* 0x0000000000007941 */ /* 0x000fea0003800200 */
.L_x_1730:
        /* <DEDUP_REMOVED lines=19> */
.L_x_1732:
        /* <DEDUP_REMOVED lines=17> */
.L_x_1734:
[----:B------:R-:W-:Y:S05]  /*52a0*/  BSYNC.RECONVERGENT B0 ;  /* 0x0000000000007941 */ /* 0x000fea0003800200 */
.L_x_1733:
        /* <DEDUP_REMOVED lines=19> */
.L_x_1735:
        /* <DEDUP_REMOVED lines=17> */
.L_x_1737:
[----:B------:R-:W-:Y:S05]  /*54f0*/  BSYNC.RECONVERGENT B0 ;  /* 0x0000000000007941 */ /* 0x000fea0003800200 */
.L_x_1736:
        /* <DEDUP_REMOVED lines=19> */
.L_x_1738:
        /* <DEDUP_REMOVED lines=17> */
.L_x_1740:
[----:B------:R-:W-:Y:S05]  /*5740*/  BSYNC.RECONVERGENT B0 ;  /* 0x0000000000007941 */ /* 0x000fea0003800200 */
.L_x_1739:
[----:B------:R-:W-:Y:S02]  /*5750*/  IADD3 R65, PT, PT, R0, R65, RZ ;  /* 0x0000004100417210 */ /* 0x000fe40007ffe0ff */
[----:B------:R-:W-:Y:S02]  /*5760*/  IADD3 R66, PT, PT, R66, 0x1, RZ ;  /* 0x0000000142427810 */ /* 0x000fe40007ffe0ff */
[----:B------:R-:W-:-:S13]  /*5770*/  ISETP.GE.AND P0, PT, R65, UR4, PT ;  /* 0x0000000441007c0c */ /* 0x000fda000bf06270 */
[----:B------:R-:W-:Y:S05]  /*5780*/  @!P0 BRA `(.L_x_1741) ;  /* 0xffffffa800fc8947 */ /* 0x000fea000383ffff */
.L_x_1698:
        /* <DEDUP_REMOVED lines=19> */
.L_x_1743:
[----:B------:R-:W-:Y:S05]  /*58c0*/  BSYNC.RECONVERGENT B0 ;  /* 0x0000000000007941 */ /* 0x000fea0003800200 */
.L_x_1742:
[----:B------:R-:W-:Y:S05]  /*58d0*/  @P0 EXIT ;  /* 0x000000000000094d */ /* 0x000fea0003800000 */
[----:B------:R-:W-:Y:S05]  /*58e0*/  @P2 BRA `(.L_x_1744) ;  /* 0x0000000000202947 */ /* 0x000fea0003800000 */
[----:B------:R-:W-:-:S05]  /*58f0*/  IMAD R0, R4, R7, RZ ;  /* 0x0000000704007224 */ /* 0x000fca00078e02ff */
[----:B------:R-:W-:-:S13]  /*5900*/  ISETP.NE.AND P0, PT, R0, -0x1, PT ;  /* 0xffffffff0000780c */ /* 0x000fda0003f05270 */
[----:B------:R-:W-:Y:S05]  /*5910*/  @!P0 BRA `(.L_x_1744) ;  /* 0x0000000000148947 */ /* 0x000fea0003800000 */
.L_x_1745:
[----:B-1----:R-:W2:Y:S04]  /*5920*/  LDG.E.STRONG.GPU R5, desc[UR8][R2.64] ;  /* 0x0000000802057981 */ /* 0x002ea8000c1ef900 */
[----:B--2---:R-:W-:Y:S01]  /*5930*/  CCTL.IVALL ;  /* 0x00000000ff00798f */ /* 0x004fe20002000000 */
[----:B------:R-:W-:Y:S05]  /*5940*/  YIELD ;  /* 0x0000000000007946 */ /* 0x000fea0003800000 */
[----:B------:R-:W-:-:S13]  /*5950*/  ISETP.NE.AND P0, PT, R5, R0, PT ;  /* 0x000000000500720c */ /* 0x000fda0003f05270 */
[----:B------:R-:W-:Y:S05]  /*5960*/  @P0 BRA `(.L_x_1745) ;  /* 0xfffffffc00ec0947 */ /* 0x000fea000383ffff */
.L_x_1744:
        /* <DEDUP_REMOVED lines=72> */
.L_x_1748:
        /* <DEDUP_REMOVED lines=31> */
.L_x_1747:
[----:B------:R-:W-:Y:S05]  /*5fe0*/  BSYNC.RECONVERGENT B0 ;  /* 0x0000000000007941 */ /* 0x000fea0003800200 */
.L_x_1746:
        /* <DEDUP_REMOVED lines=10> */
.L_x_1749:
        /* <DEDUP_REMOVED lines=22> */
[----:B----4-:R-:W-:-:S02]  /*61f0*/  F2FP.F16.F32.PACK_AB R19, R7, R2 ;  /* 0x000000020713723e */ /* 0x010fc400000000ff */
[----:B------:R-:W-:-:S04]  /*6200*/  LOP3.LUT R2, R24, 0x3, RZ, 0xc0, !PT ;  /* 0x0000000318027812 */ /* 0x000fc800078ec0ff */
[----:B------:R-:W-:Y:S02]  /*6210*/  IADD3.X R17, PT, PT, R2, UR5, RZ, P1, !PT ;  /* 0x0000000502117c10 */ /* 0x000fe40008ffe4ff */
[----:B-----5:R-:W-:Y:S02]  /*6220*/  F2FP.F16.F32.PACK_AB R21, R11, R8 ;  /* 0x000000080b15723e */ /* 0x020fe400000000ff */
        /* <DEDUP_REMOVED lines=61> */
.L_x_1750:
        /* <DEDUP_REMOVED lines=16> */
.L_x_4526:


//--------------------- .text._Z35group_norm_nhwc_bwd_one_pass_kernelI11Fp32IOFp16WLi256ELi80ELi640EEv26Group_norm_nhwc_bwd_params --------------------------
	.section	.text._Z35group_norm_nhwc_bwd_one_pass_kernelI11Fp32IOFp16WLi256ELi80ELi640EEv26Group_norm_nhwc_bwd_params,"ax",@progbits
	.align	128
        .global         _Z35group_norm_nhwc_bwd_one_pass_kernelI11Fp32IOFp16WLi256ELi80ELi640EEv26Group_norm_nhwc_bwd_params
        .type           _Z35group_norm_nhwc_bwd_one_pass_kernelI11Fp32IOFp16WLi256ELi80ELi640EEv26Group_norm_nhwc_bwd_params,@function
        .size           _Z35group_norm_nhwc_bwd_one_pass_kernelI11Fp32IOFp16WLi256ELi80ELi640EEv26Group_norm_nhwc_bwd_params,(.L_x_4527 - _Z35group_norm_nhwc_bwd_one_pass_kernelI11Fp32IOFp16WLi256ELi80ELi640EEv26Group_norm_nhwc_bwd_params)
        .other          _Z35group_norm_nhwc_bwd_one_pass_kernelI11Fp32IOFp16WLi256ELi80ELi640EEv26Group_norm_nhwc_bwd_params,@"STO_CUDA_ENTRY STV_DEFAULT"
_Z35group_norm_nhwc_bwd_one_pass_kernelI11Fp32IOFp16WLi256ELi80ELi640EEv26Group_norm_nhwc_bwd_params:
.text._Z35group_norm_nhwc_bwd_one_pass_kernelI11Fp32IOFp16WLi256ELi80ELi640EEv26Group_norm_nhwc_bwd_params:
        /* <DEDUP_REMOVED lines=20> */
.L_x_1818:
        /* <DEDUP_REMOVED lines=442> */
[----:B---3--:R-:W-:Y:S02]  /*1ce0*/  @P0 HADD2.F32 R82, -RZ, R88.H0_H0 ;  /* 0x20000058ff520230 */ /* 0x008fe40000004100 */
[----:B----4-:R-:W-:Y:S02]  /*1cf0*/  @P0 HADD2.F32 R87, -RZ, R0.H0_H0 ;  /* 0x20000000ff570230 */ /* 0x010fe40000004100 */
[----:B------:R-:W-:Y:S02]  /*1d00*/  HADD2.F32 R81, -RZ, R81.H0_H0 ;  /* 0x20000051ff517230 */ /* 0x000fe40000004100 */
[----:B------:R-:W-:Y:S01]  /*1d10*/  HADD2.F32 R0, -RZ, R85.H0_H0 ;  /* 0x20000055ff007230 */ /* 0x000fe20000004100 */
        /* <DEDUP_REMOVED lines=226> */
.L_x_1752:
        /* <DEDUP_REMOVED lines=512> */
.L_x_1753:
        /* <DEDUP_REMOVED lines=46> */
.L_x_1755:
[----:B------:R-:W-:Y:S05]  /*4e20*/  BSYNC.RECONVERGENT B0 ;  /* 0x0000000000007941 */ /* 0x000fea0003800200 */
.L_x_1754:
        /* <DEDUP_REMOVED lines=52> */
.L_x_1757:
[----:B------:R-:W-:Y:S05]  /*5170*/  BSYNC.RECONVERGENT B0 ;  /* 0x0000000000007941 */ /* 0x000fea0003800200 */
.L_x_1756:
        /* <DEDUP_REMOVED lines=78> */
.L_x_1759:
[----:B------:R-:W-:Y:S05]  /*5660*/  BSYNC.RECONVERGENT B0 ;  /* 0x0000000000007941 */ /* 0x000fea0003800200 */
.L_x_1758:
        /* <DEDUP_REMOVED lines=29> */
.L_x_1761:
[----:B------:R-:W-:Y:S05]  /*5840*/  BSYNC.RECONVERGENT B0 ;  /* 0x0000000000007941 */ /* 0x000fea0003800200 */
.L_x_1760:
        /* <DEDUP_REMOVED lines=30> */
.L_x_1764:
        /* <DEDUP_REMOVED lines=10> */
.L_x_1763:
        /* <DEDUP_REMOVED lines=18> */
.L_x_1766:
        /* <DEDUP_REMOVED lines=153> */
.L_x_1765:
        /* <DEDUP_REMOVED lines=72> */
.L_x_1767:
        /* <DEDUP_REMOVED lines=38> */
.L_x_1768:
        /* <DEDUP_REMOVED lines=19> */
.L_x_1769:
[----:B------:R-:W-:Y:S05]  /*6d90*/  BSYNC.RECONVERGENT B0 ;  /* 0x0000000000007941 */ /* 0x000fea0003800200 */
.L_x_1762:
        /* <DEDUP_REMOVED lines=44> */
.L_x_1770:
        /* <DEDUP_REMOVED lines=23> */
.L_x_1772:
[----:B------:R-:W-:Y:S05]  /*71d0*/  BSYNC.RECONVERGENT B0 ;  /* 0x0000000000007941 */ /* 0x000fea0003800200 */
.L_x_1771:
        /* <DEDUP_REMOVED lines=19> */
.L_x_1773:
        /* <DEDUP_REMOVED lines=48> */
.L_x_1775:
[----:B------:R-:W-:Y:S05]  /*7610*/  BSYNC.RECONVERGENT B0 ;  /* 0x0000000000007941 */ /* 0x000fea0003800200 */
.L_x_1774:
        /* <DEDUP_REMOVED lines=21> */
.L_x_1776:
        /* <DEDUP_REMOVED lines=21> */
.L_x_1778:
[----:B------:R-:W-:Y:S05]  /*78c0*/  BSYNC.RECONVERGENT B0 ;  /* 0x0000000000007941 */ /* 0x000fea0003800200 */
.L_x_1777:
        /* <DEDUP_REMOVED lines=21> */
.L_x_1779:
        /* <DEDUP_REMOVED lines=21> */
.L_x_1781:
[----:B------:R-:W-:Y:S05]  /*7b70*/  BSYNC.RECONVERGENT B0 ;  /* 0x0000000000007941 */ /* 0x000fea0003800200 */
.L_x_1780:
        /* <DEDUP_REMOVED lines=21> */
.L_x_1782:
        /* <DEDUP_REMOVED lines=21> */
.L_x_1784:
[----:B------:R-:W-:Y:S05]  /*7e20*/  BSYNC.RECONVERGENT B0 ;  /* 0x0000000000007941 */ /* 0x000fea0003800200 */
.L_x_1783:
        /* <DEDUP_REMOVED lines=21> */
.L_x_1785:
        /* <DEDUP_REMOVED lines=21> */
.L_x_1787:
[----:B------:R-:W-:Y:S05]  /*80d0*/  BSYNC.RECONVERGENT B0 ;  /* 0x0000000000007941 */ /* 0x000fea0003800200 */
.L_x_1786:
        /* <DEDUP_REMOVED lines=21> */
.L_x_1788:
        /* <DEDUP_REMOVED lines=21> */
.L_x_1790:
[----:B------:R-:W-:Y:S05]  /*8380*/  BSYNC.RECONVERGENT B0 ;  /* 0x0000000000007941 */ /* 0x000fea0003800200 */
.L_x_1789:
        /* <DEDUP_REMOVED lines=21> */
.L_x_1791:
        /* <DEDUP_REMOVED lines=20> */
.L_x_1793:
[----:B------:R-:W-:Y:S05]  /*8620*/  BSYNC.RECONVERGENT B0 ;  /* 0x0000000000007941 */ /* 0x000fea0003800200 */
.L_x_1792:
        /* <DEDUP_REMOVED lines=48> */
.L_x_1794:
        /* <DEDUP_REMOVED lines=21> */
.L_x_1796:
[----:B------:R-:W-:Y:S05]  /*8a80*/  BSYNC.RECONVERGENT B0 ;  /* 0x0000000000007941 */ /* 0x000fea0003800200 */
.L_x_1795:
        /* <DEDUP_REMOVED lines=21> */
.L_x_1797:
        /* <DEDUP_REMOVED lines=21> */
.L_x_1799:
[----:B------:R-:W-:Y:S05]  /*8d30*/  BSYNC.RECONVERGENT B0 ;  /* 0x0000000000007941 */ /* 0x000fea0003800200 */
.L_x_1798:
        /* <DEDUP_REMOVED lines=21> */
.L_x_1800:
        /* <DEDUP_REMOVED lines=21> */
.L_x_1802:
[----:B------:R-:W-:Y:S05]  /*8fe0*/  BSYNC.RECONVERGENT B0 ;  /* 0x0000000000007941 */ /* 0x000fea0003800200 */
.L_x_1801:
        /* <DEDUP_REMOVED lines=21> */
.L_x_1803:
        /* <DEDUP_REMOVED lines=21> */
.L_x_1805:
[----:B------:R-:W-:Y:S05]  /*9290*/  BSYNC.RECONVERGENT B0 ;  /* 0x0000000000007941 */ /* 0x000fea0003800200 */
.L_x_1804:
        /* <DEDUP_REMOVED lines=21> */
.L_x_1806:
        /* <DEDUP_REMOVED lines=21> */
.L_x_1808:
[----:B------:R-:W-:Y:S05]  /*9540*/  BSYNC.RECONVERGENT B0 ;  /* 0x0000000000007941 */ /* 0x000fea0003800200 */
.L_x_1807:
        /* <DEDUP_REMOVED lines=21> */
.L_x_1809:
        /* <DEDUP_REMOVED lines=21> */
.L_x_1811:
[----:B------:R-:W-:Y:S05]  /*97f0*/  BSYNC.RECONVERGENT B0 ;  /* 0x0000000000007941 */ /* 0x000fea0003800200 */
.L_x_1810:
        /* <DEDUP_REMOVED lines=21> */
.L_x_1812:
        /* <DEDUP_REMOVED lines=29> */
.L_x_1814:
[----:B------:R-:W-:Y:S05]  /*9b20*/  BSYNC.RECONVERGENT B0 ;  /* 0x0000000000007941 */ /* 0x000fea0003800200 */
.L_x_1813:
        /* <DEDUP_REMOVED lines=19> */
.L_x_1815:
        /* <DEDUP_REMOVED lines=17> */
.L_x_1817:
[----:B------:R-:W-:Y:S05]  /*9d70*/  BSYNC.RECONVERGENT B0 ;  /* 0x0000000000007941 */ /* 0x000fea0003800200 */
.L_x_1816:
        /* <DEDUP_REMOVED lines=8> */
.L_x_1751:
        /* <DEDUP_REMOVED lines=15> */
.L_x_1820:
[----:B------:R-:W-:Y:S05]  /*9ef0*/  BSYNC.RECONVERGENT B0 ;  /* 0x0000000000007941 */ /* 0x000fea0003800200 */
.L_x_1819:
        /* <DEDUP_REMOVED lines=11> */
.L_x_1822:
[----:B------:R-:W2:Y:S04]  /*9fb0*/  LDG.E.STRONG.GPU R5, desc[UR12][R2.64] ;  /* 0x0000000c02057981 */ /* 0x000ea8000c1ef900 */
[----:B--2---:R-:W-:Y:S01]  /*9fc0*/  CCTL.IVALL ;  /* 0x00000000ff00798f */ /* 0x004fe20002000000 */
[----:B------:R-:W-:Y:S05]  /*9fd0*/  YIELD ;  /* 0x0000000000007946 */ /* 0x000fea0003800000 */
[----:B------:R-:W-:-:S13]  /*9fe0*/  ISETP.NE.AND P0, PT, R5, R0, PT ;  /* 0x000000000500720c */ /* 0x000fda0003f05270 */
[----:B------:R-:W-:Y:S05]  /*9ff0*/  @P0 BRA `(.L_x_1822) ;  /* 0xfffffffc00ec0947 */ /* 0x000fea000383ffff */
.L_x_1821:
        /* <DEDUP_REMOVED lines=74> */
.L_x_1825:
        /* <DEDUP_REMOVED lines=31> */
.L_x_1824:
[----:B------:R-:W-:Y:S05]  /*a690*/  BSYNC.RECONVERGENT B0 ;  /* 0x0000000000007941 */ /* 0x000fea0003800200 */
.L_x_1823:
        /* <DEDUP_REMOVED lines=10> */
.L_x_1826:
        /* <DEDUP_REMOVED lines=87> */
.L_x_1827:
        /* <DEDUP_REMOVED lines=13> */
.L_x_4527:


//--------------------- .text._Z35group_norm_nhwc_bwd_one_pass_kernelI11Fp32IOFp16WLi512ELi80ELi640EEv26Group_norm_nhwc_bwd_params --------------------------
	.section	.text._Z35group_norm_nhwc_bwd_one_pass_kernelI11Fp32IOFp16WLi512ELi80ELi640EEv26Group_norm_nhwc_bwd_params,"ax",@progbits
	.align	128
        .global         _Z35group_norm_nhwc_bwd_one_pass_kernelI11Fp32IOFp16WLi512ELi80ELi640EEv26Group_norm_nhwc_bwd_params
        .type           _Z35group_norm_nhwc_bwd_one_pass_kernelI11Fp32IOFp16WLi512ELi80ELi640EEv26Group_norm_nhwc_bwd_params,@function
        .size           _Z35group_norm_nhwc_bwd_one_pass_kernelI11Fp32IOFp16WLi512ELi80ELi640EEv26Group_norm_nhwc_bwd_params,(.L_x_4528 - _Z35group_norm_nhwc_bwd_one_pass_kernelI11Fp32IOFp16WLi512ELi80ELi640EEv26Group_norm_nhwc_bwd_params)
        .other          _Z35group_norm_nhwc_bwd_one_pass_kernelI11Fp32IOFp16WLi512ELi80ELi640EEv26Group_norm_nhwc_bwd_params,@"STO_CUDA_ENTRY STV_DEFAULT"
_Z35group_norm_nhwc_bwd_one_pass_kernelI11Fp32IOFp16WLi512ELi80ELi640EEv26Group_norm_nhwc_bwd_params:
.text._Z35group_norm_nhwc_bwd_one_pass_kernelI11Fp32IOFp16WLi512ELi80ELi640EEv26Group_norm_nhwc_bwd_params:
        /* <DEDUP_REMOVED lines=28> */
.L_x_1854:
        /* <DEDUP_REMOVED lines=466> */
[----:B------:R-:W-:-:S03]  /*1ee0*/  LOP3.LUT R0, R0, 0xffffff7f, RZ, 0xc0, !PT ;  /* 0xffffff7f00007812 */ /* 0x000fc600078ec0ff */
[----:B------:R1:W-:Y:S01]  /*1ef0*/  @!P2 STL.64 [R1+0x218], R2 ;  /* 0x000218020100a387 */ /* 0x0003e20000100a00 */
        /* <DEDUP_REMOVED lines=175> */
[----:B------:R1:W-:Y:S03]  /*29f0*/  STL [R1+0x50c], R30 ;  /* 0x00050c1e01007387 */ /* 0x0003e60000100800 */
[----:B------:R-:W-:Y:S02]  /*2a00*/  @!P1 IADD3 R5, PT, PT, R43, R19, RZ ;  /* 0x000000132b059210 */ /* 0x000fe40007ffe0ff */
[----:B------:R-:W-:Y:S01]  /*2a10*/  @!P1 SHF.L.U32 R18, R42, 0x2, RZ ;  /* 0x000000022a129819 */ /* 0x000fe200000006ff */
[----:B------:R-:W-:Y:S01]  /*2a20*/  @!P2 STL.64 [R1+0x2d0], R2 ;  /* 0x0002d0020100a387 */ /* 0x000fe20000100a00 */
[----:B------:R-:W-:Y:S02]  /*2a30*/  @P2 LOP3.LUT R0, R0, 0x1, RZ, 0xfc, !PT ;  /* 0x0000000100002812 */ /* 0x000fe400078efcff */
[----:B------:R-:W-:-:S02]  /*2a40*/  @!P1 SHF.L.U64.HI R5, R42, 0x2, R5 ;  /* 0x000000022a059819 */ /* 0x000fc40000010205 */
[C---:B-1----:R-:W-:Y:S01]  /*2a50*/  @!P1 IADD3 R30, P2, PT, R18.reuse, R16, RZ ;  /* 0x00000010121e9210 */ /* 0x042fe20007f5e0ff */
[----:B------:R0:W-:Y:S03]  /*2a60*/  STL [R1+0x508], R31 ;  /* 0x0005081f01007387 */ /* 0x0001e60000100800 */
[----:B0-----:R-:W-:Y:S02]  /*2a70*/  @!P1 IADD3.X R31, PT, PT, R5, R17, RZ, P2, !PT ;  /* 0x00000011051f9210 */ /* 0x001fe400017fe4ff */
        /* <DEDUP_REMOVED lines=175> */
[----:B0-----:R-:W-:Y:S02]  /*3570*/  MOV R38, R20 ;  /* 0x0000001400267202 */ /* 0x001fe40000000f00 */
[----:B------:R-:W-:Y:S02]  /*3580*/  MOV R39, R21 ;  /* 0x0000001500277202 */ /* 0x000fe40000000f00 */
[----:B------:R-:W-:Y:S02]  /*3590*/  CS2R R20, SRZ ;  /* 0x0000000000147805 */ /* 0x000fe4000001ff00 */
[----:B--2---:R-:W-:-:S05]  /*35a0*/  @!P2 MOV R20, R13 ;  /* 0x0000000d0014a202 */ /* 0x004fca0000000f00 */
[----:B------:R0:W-:Y:S04]  /*35b0*/  STL [R1+0x398], R20 ;  /* 0x0003981401007387 */ /* 0x0001e80000100800 */
[----:B0-----:R-:W2:Y:S01]  /*35c0*/  LDL.LU R20, [R1+0x53c] ;  /* 0x00053c0001147983 */ /* 0x001ea20000300800 */
[----:B----4-:R-:W-:-:S05]  /*35d0*/  @!P2 MOV R21, R14 ;  /* 0x0000000e0015a202 */ /* 0x010fca0000000f00 */
[----:B------:R0:W-:Y:S04]  /*35e0*/  STL [R1+0x2a0], R21 ;  /* 0x0002a01501007387 */ /* 0x0001e80000100800 */
[----:B0-----:R-:W2:Y:S01]  /*35f0*/  LDL.LU R21, [R1+0x538] ;  /* 0x0005380001157983 */ /* 0x001ea20000300800 */
[----:B------:R-:W-:-:S03]  /*3600*/  LOP3.LUT P1, RZ, R0, 0x400000, RZ, 0xc0, !PT ;  /* 0x0040000000ff7812 */ /* 0x000fc6000782c0ff */
[----:B------:R0:W-:Y:S02]  /*3610*/  STL.64 [R1+0x10], R18 ;  /* 0x0000101201007387 */ /* 0x0001e40000100a00 */
[----:B0-----:R-:W-:-:S08]  /*3620*/  CS2R R18, SRZ ;  /* 0x0000000000127805 */ /* 0x001fd0000001ff00 */
[----:B--2---:R0:W2:Y:S02]  /*3630*/  @!P1 LDG.E.64 R18, desc[UR10][R20.64] ;  /* 0x0000000a14129981 */ /* 0x0040a4000c1e1b00 */
[----:B0-----:R-:W-:-:S06]  /*3640*/  CS2R R20, SRZ ;  /* 0x0000000000147805 */ /* 0x001fcc000001ff00 */
[----:B------:R0:W4:Y:S04]  /*3650*/  @!P1 LDG.E.64 R20, desc[UR10][R36.64] ;  /* 0x0000000a24149981 */ /* 0x000128000c1e1b00 */
[----:B------:R1:W-:Y:S02]  /*3660*/  STL.64 [R1+0x110], R16 ;  /* 0x0001101001007387 */ /* 0x0003e40000100a00 */
[----:B-1----:R-:W-:Y:S02]  /*3670*/  MOV R16, R40 ;  /* 0x0000002800107202 */ /* 0x002fe40000000f00 */
[----:B------:R-:W-:Y:S02]  /*3680*/  MOV R17, R41 ;  /* 0x0000002900117202 */ /* 0x000fe40000000f00 */
[----:B------:R-:W-:-:S02]  /*3690*/  MOV R40, R22 ;  /* 0x0000001600287202 */ /* 0x000fc40000000f00 */
[----:B------:R-:W-:Y:S02]  /*36a0*/  MOV R41, R23 ;  /* 0x0000001700297202 */ /* 0x000fe40000000f00 */
[----:B------:R-:W-:Y:S02]  /*36b0*/  CS2R R22, SRZ ;  /* 0x0000000000167805 */ /* 0x000fe4000001ff00 */
[----:B0-----:R-:W-:Y:S02]  /*36c0*/  MOV R36, R24 ;  /* 0x0000001800247202 */ /* 0x001fe40000000f00 */
[----:B------:R-:W-:Y:S02]  /*36d0*/  MOV R37, R25 ;  /* 0x0000001900257202 */ /* 0x000fe40000000f00 */
[----:B------:R-:W3:Y:S01]  /*36e0*/  LDL.LU.64 R24, [R1+0x530] ;  /* 0x0005300001187983 */ /* 0x000ee20000300a00 */
[----:B--2---:R-:W-:-:S05]  /*36f0*/  @!P1 MOV R22, R19 ;  /* 0x0000001300169202 */ /* 0x004fca0000000f00 */
[----:B------:R0:W-:Y:S04]  /*3700*/  STL [R1+0x3c0], R22 ;  /* 0x0003c01601007387 */ /* 0x0001e80000100800 */
[----:B0-----:R-:W2:Y:S01]  /*3710*/  LDL.LU R22, [R1+0x52c] ;  /* 0x00052c0001167983 */ /* 0x001ea20000300800 */
[----:B----4-:R-:W-:-:S05]  /*3720*/  @!P1 MOV R23, R20 ;  /* 0x0000001400179202 */ /* 0x010fca0000000f00 */
[----:B------:R0:W-:Y:S04]  /*3730*/  STL [R1+0x274], R23 ;  /* 0x0002741701007387 */ /* 0x0001e80000100800 */
[----:B0-----:R-:W2:Y:S04]  /*3740*/  LDL.LU R23, [R1+0x528] ;  /* 0x0005280001177983 */ /* 0x001ea80000300800 */
[----:B------:R0:W-:Y:S02]  /*3750*/  STL [R1+0x25c], R35 ;  /* 0x00025c2301007387 */ /* 0x0001e40000100800 */
[----:B0-----:R-:W-:Y:S01]  /*3760*/  HFMA2 R35, -RZ, RZ, 0, 0 ;  /* 0x00000000ff237431 */ /* 0x001fe200000001ff */
[----:B---3--:R-:W-:-:S05]  /*3770*/  @!P0 MOV R35, R2 ;  /* 0x0000000200238202 */ /* 0x008fca0000000f00 */
[----:B------:R0:W-:Y:S02]  /*3780*/  STL [R1+0x324], R35 ;  /* 0x0003242301007387 */ /* 0x0001e40000100800 */
[----:B0-----:R-:W-:Y:S01]  /*3790*/  HFMA2 R35, -RZ, RZ, 0, 0 ;  /* 0x00000000ff237431 */ /* 0x001fe200000001ff */
[----:B------:R-:W-:Y:S02]  /*37a0*/  @!P0 MOV R35, R3 ;  /* 0x0000000300238202 */ /* 0x000fe40000000f00 */
[----:B------:R-:W-:Y:S01]  /*37b0*/  LOP3.LUT P0, RZ, R0, 0x200000, RZ, 0xc0, !PT ;  /* 0x0020000000ff7812 */ /* 0x000fe2000780c0ff */
[----:B------:R0:W-:Y:S02]  /*37c0*/  STL.64 [R1+0x18], R2 ;  /* 0x0000180201007387 */ /* 0x0001e40000100a00 */
[----:B0-----:R-:W-:-:S10]  /*37d0*/  CS2R R2, SRZ ;  /* 0x0000000000027805 */ /* 0x001fd4000001ff00 */
[----:B--2---:R0:W2:Y:S02]  /*37e0*/  @!P0 LDG.E.64 R2, desc[UR10][R22.64] ;  /* 0x0000000a16028981 */ /* 0x0040a4000c1e1b00 */
[----:B0-----:R-:W-:Y:S02]  /*37f0*/  MOV R22, R16 ;  /* 0x0000001000167202 */ /* 0x001fe40000000f00 */
[----:B------:R-:W-:Y:S02]  /*3800*/  MOV R23, R17 ;  /* 0x0000001100177202 */ /* 0x000fe40000000f00 */
[----:B------:R-:W-:-:S06]  /*3810*/  CS2R R16, SRZ ;  /* 0x0000000000107805 */ /* 0x000fcc000001ff00 */
[----:B------:R0:W3:Y:S04]  /*3820*/  @!P0 LDG.E.64 R16, desc[UR10][R24.64] ;  /* 0x0000000a18108981 */ /* 0x0000e8000c1e1b00 */
[----:B------:R1:W-:Y:S02]  /*3830*/  STL.64 [R1+0x118], R10 ;  /* 0x0001180a01007387 */ /* 0x0003e40000100a00 */
[----:B-1----:R-:W-:Y:S01]  /*3840*/  MOV R10, R26 ;  /* 0x0000001a000a7202 */ /* 0x002fe20000000f00 */
[----:B------:R-:W-:Y:S01]  /*3850*/  HFMA2 R26, -RZ, RZ, 0, 0 ;  /* 0x00000000ff1a7431 */ /* 0x000fe200000001ff */
[----:B------:R-:W-:Y:S02]  /*3860*/  MOV R11, R27 ;  /* 0x0000001b000b7202 */ /* 0x000fe40000000f00 */
[----:B0-----:R-:W-:-:S02]  /*3870*/  MOV R24, R28 ;  /* 0x0000001c00187202 */ /* 0x001fc40000000f00 */
[----:B------:R-:W-:Y:S02]  /*3880*/  MOV R25, R29 ;  /* 0x0000001d00197202 */ /* 0x000fe40000000f00 */
[----:B------:R-:W4:Y:S01]  /*3890*/  LDL.LU.64 R28, [R1+0x520] ;  /* 0x00052000011c7983 */ /* 0x000f220000300a00 */
[----:B--2---:R-:W-:-:S05]  /*38a0*/  @!P0 MOV R26, R2 ;  /* 0x00000002001a8202 */ /* 0x004fca0000000f00 */
[----:B------:R0:W-:Y:S02]  /*38b0*/  STL [R1+0x3c4], R26 ;  /* 0x0003c41a01007387 */ /* 0x0001e40000100800 */
[----:B0-----:R-:W-:Y:S02]  /*38c0*/  CS2R R26, SRZ ;  /* 0x00000000001a7805 */ /* 0x001fe4000001ff00 */
[----:B------:R-:W-:Y:S02]  /*38d0*/  @!P0 MOV R26, R3 ;  /* 0x00000003001a8202 */ /* 0x000fe40000000f00 */
[----:B---3--:R-:W-:-:S03]  /*38e0*/  @!P0 MOV R27, R16 ;  /* 0x00000010001b8202 */ /* 0x008fc60000000f00 */
[----:B------:R0:W-:Y:S04]  /*38f0*/  STL [R1+0x3d8], R26 ;  /* 0x0003d81a01007387 */ /* 0x0001e80000100800 */
[----:B------:R1:W-:Y:S04]  /*3900*/  STL [R1+0x2b8], R27 ;  /* 0x0002b81b01007387 */ /* 0x0003e80000100800 */
[----:B0-----:R-:W2:Y:S04]  /*3910*/  LDL.LU R26, [R1+0x51c] ;  /* 0x00051c00011a7983 */ /* 0x001ea80000300800 */
[----:B-1----:R-:W2:Y:S04]  /*3920*/  LDL.LU R27, [R1+0x518] ;  /* 0x00051800011b7983 */ /* 0x002ea80000300800 */
[----:B------:R0:W-:Y:S02]  /*3930*/  STL [R1+0x35c], R35 ;  /* 0x00035c2301007387 */ /* 0x0001e40000100800 */
[----:B0-----:R-:W-:Y:S01]  /*3940*/  HFMA2 R35, -RZ, RZ, 0, 0 ;  /* 0x00000000ff237431 */ /* 0x001fe200000001ff */
[----:B------:R-:W-:-:S05]  /*3950*/  @!P2 MOV R35, R12 ;  /* 0x0000000c0023a202 */ /* 0x000fca0000000f00 */
[----:B------:R0:W-:Y:S02]  /*3960*/  STL [R1+0x37c], R35 ;  /* 0x00037c2301007387 */ /* 0x0001e40000100800 */
[----:B0-----:R-:W-:Y:S02]  /*3970*/  HFMA2 R35, -RZ, RZ, 0, 0 ;  /* 0x00000000ff237431 */ /* 0x001fe400000001ff */
[----:B------:R0:W-:Y:S01]  /*3980*/  STL.64 [R1+0x20], R12 ;  /* 0x0000200c01007387 */ /* 0x0001e20000100a00 */
[----:B------:R-:W-:Y:S02]  /*3990*/  @!P2 MOV R35, R15 ;  /* 0x0000000f0023a202 */ /* 0x000fe40000000f00 */
[----:B------:R-:W-:Y:S02]  /*39a0*/  LOP3.LUT P2, RZ, R0, 0x100000, RZ, 0xc0, !PT ;  /* 0x0010000000ff7812 */ /* 0x000fe4000784c0ff */
[----:B0-----:R-:W-:Y:S01]  /*39b0*/  MOV R12, R10 ;  /* 0x0000000a000c7202 */ /* 0x001fe20000000f00 */
[----:B------:R-:W-:Y:S01]  /*39c0*/  HFMA2 R10, -RZ, RZ, 0, 0 ;  /* 0x00000000ff0a7431 */ /* 0x000fe200000001ff */
[----:B------:R-:W-:-:S02]  /*39d0*/  MOV R13, R11 ;  /* 0x0000000b000d7202 */ /* 0x000fc40000000f00 */
[----:B------:R-:W-:-:S07]  /*39e0*/  MOV R11, RZ ;  /* 0x000000ff000b7202 */ /* 0x000fce0000000f00 */
[----:B--2---:R0:W2:Y:S02]  /*39f0*/  @!P2 LDG.E.64 R10, desc[UR10][R26.64] ;  /* 0x0000000a1a0aa981 */ /* 0x0040a4000c1e1b00 */
[----:B0-----:R-:W-:Y:S02]  /*3a00*/  MOV R26, R12 ;  /* 0x0000000c001a7202 */ /* 0x001fe40000000f00 */
[----:B------:R-:W-:Y:S02]  /*3a10*/  MOV R27, R13 ;  /* 0x0000000d001b7202 */ /* 0x000fe40000000f00 */
[----:B------:R-:W-:-:S06]  /*3a20*/  CS2R R12, SRZ ;  /* 0x00000000000c7805 */ /* 0x000fcc000001ff00 */
[----:B----4-:R0:W3:Y:S04]  /*3a30*/  @!P2 LDG.E.64 R12, desc[UR10][R28.64] ;  /* 0x0000000a1c0ca981 */ /* 0x0100e8000c1e1b00 */
[----:B------:R1:W-:Y:S01]  /*3a40*/  STL.64 [R1+0x120], R14 ;  /* 0x0001200e01007387 */ /* 0x0003e20000100a00 */
[----:B0-----:R-:W-:-:S04]  /*3a50*/  MOV R28, R32 ;  /* 0x00000020001c7202 */ /* 0x001fc80000000f00 */
[----:B-1----:R-:W-:Y:S01]  /*3a60*/  MOV R14, R28 ;  /* 0x0000001c000e7202 */ /* 0x002fe20000000f00 */
[----:B------:R-:W-:Y:S01]  /*3a70*/  HFMA2 R28, -RZ, RZ, 0, 0 ;  /* 0x00000000ff1c7431 */ /* 0x000fe200000001ff */
[----:B------:R-:W-:Y:S01]  /*3a80*/  MOV R29, R33 ;  /* 0x00000021001d7202 */ /* 0x000fe20000000f00 */
[----:B------:R-:W-:Y:S03]  /*3a90*/  STL [R1+0x2a4], R35 ;  /* 0x0002a42301007387 */ /* 0x000fe60000100800 */
[----:B------:R-:W-:Y:S01]  /*3aa0*/  MOV R15, R29 ;  /* 0x0000001d000f7202 */ /* 0x000fe20000000f00 */
[----:B------:R-:W-:Y:S01]  /*3ab0*/  STL.64 [R1+0x28], R18 ;  /* 0x0000281201007387 */ /* 0x000fe20000100a00 */
[----:B------:R-:W-:Y:S02]  /*3ac0*/  MOV R29, R37 ;  /* 0x00000025001d7202 */ /* 0x000fe40000000f00 */
[----:B------:R-:W-:Y:S01]  /*3ad0*/  MOV R37, R39 ;  /* 0x0000002700257202 */ /* 0x000fe20000000f00 */
[----:B------:R-:W4:Y:S01]  /*3ae0*/  LDL.LU.64 R32, [R1+0x510] ;  /* 0x0005100001207983 */ /* 0x000f220000300a00 */
[----:B------:R-:W-:-:S02]  /*3af0*/  MOV R39, R31 ;  /* 0x0000001f00277202 */ /* 0x000fc40000000f00 */
        /* <DEDUP_REMOVED lines=12> */
[----:B------:R-:W-:Y:S01]  /*3bc0*/  HFMA2 R35, -RZ, RZ, 0, 0 ;  /* 0x00000000ff237431 */ /* 0x000fe200000001ff */
[----:B------:R-:W-:-:S05]  /*3bd0*/  @!P1 MOV R35, R18 ;  /* 0x0000001200239202 */ /* 0x000fca0000000f00 */
[----:B------:R0:W-:Y:S02]  /*3be0*/  STL [R1+0x39c], R35 ;  /* 0x00039c2301007387 */ /* 0x0001e40000100800 */
[----:B0-----:R-:W-:Y:S01]  /*3bf0*/  HFMA2 R35, -RZ, RZ, 0, 0 ;  /* 0x00000000ff237431 */ /* 0x001fe200000001ff */
[----:B------:R-:W-:Y:S02]  /*3c00*/  @!P1 MOV R35, R21 ;  /* 0x0000001500239202 */ /* 0x000fe40000000f00 */
[----:B------:R-:W-:Y:S02]  /*3c10*/  LOP3.LUT P1, RZ, R0, 0x80000, RZ, 0xc0, !PT ;  /* 0x0008000000ff7812 */ /* 0x000fe4000782c0ff */
[----:B------:R-:W-:Y:S02]  /*3c20*/  MOV R18, R14 ;  /* 0x0000000e00127202 */ /* 0x000fe40000000f00 */
[----:B------:R-:W-:Y:S02]  /*3c30*/  MOV R19, R15 ;  /* 0x0000000f00137202 */ /* 0x000fe40000000f00 */
[----:B------:R-:W-:-:S07]  /*3c40*/  CS2R R14, SRZ ;  /* 0x00000000000e7805 */ /* 0x000fce000001ff00 */
[----:B--2---:R-:W2:Y:S04]  /*3c50*/  @!P1 LDG.E.64 R14, desc[UR10][R30.64] ;  /* 0x0000000a1e0e9981 */ /* 0x004ea8000c1e1b00 */
[----:B------:R0:W-:Y:S02]  /*3c60*/  STL [R1+0x264], R35 ;  /* 0x0002642301007387 */ /* 0x0001e40000100800 */
[----:B0-----:R-:W-:Y:S01]  /*3c70*/  HFMA2 R35, -RZ, RZ, 0, 0 ;  /* 0x00000000ff237431 */ /* 0x001fe200000001ff */
[----:B------:R-:W-:-:S05]  /*3c80*/  @!P0 MOV R35, R17 ;  /* 0x0000001100238202 */ /* 0x000fca0000000f00 */
[----:B------:R0:W-:Y:S02]  /*3c90*/  STL [R1+0x2c8], R35 ;  /* 0x0002c82301007387 */ /* 0x0001e40000100800 */
[----:B0-----:R-:W-:Y:S01]  /*3ca0*/  HFMA2 R35, -RZ, RZ, 0, 0 ;  /* 0x00000000ff237431 */ /* 0x001fe200000001ff */
[----:B------:R-:W-:-:S05]  /*3cb0*/  @!P2 MOV R35, R13 ;  /* 0x0000000d0023a202 */ /* 0x000fca0000000f00 */
[----:B------:R0:W-:Y:S02]  /*3cc0*/  STL [R1+0x2e0], R35 ;  /* 0x0002e02301007387 */ /* 0x0001e40000100800 */
[----:B0-----:R-:W-:Y:S01]  /*3cd0*/  HFMA2 R35, -RZ, RZ, 0, 0 ;  /* 0x00000000ff237431 */ /* 0x001fe200000001ff */
[----:B--2---:R-:W-:-:S05]  /*3ce0*/  @!P1 MOV R35, R14 ;  /* 0x0000000e00239202 */ /* 0x004fca0000000f00 */
[----:B------:R0:W-:Y:S02]  /*3cf0*/  STL [R1+0x404], R35 ;  /* 0x0004042301007387 */ /* 0x0001e40000100800 */
[----:B0-----:R-:W-:Y:S01]  /*3d00*/  HFMA2 R35, -RZ, RZ, 0, 0 ;  /* 0x00000000ff237431 */ /* 0x001fe200000001ff */
[----:B------:R-:W-:-:S05]  /*3d10*/  @!P1 MOV R35, R15 ;  /* 0x0000000f00239202 */ /* 0x000fca0000000f00 */
[----:B------:R0:W-:Y:S04]  /*3d20*/  STL [R1+0x410], R35 ;  /* 0x0004102301007387 */ /* 0x0001e80000100800 */
[----:B0-----:R-:W2:Y:S01]  /*3d30*/  LDL.LU R35, [R1+0x504] ;  /* 0x0005040001237983 */ /* 0x001ea20000300800 */
[----:B------:R-:W-:Y:S02]  /*3d40*/  MOV R30, R18 ;  /* 0x00000012001e7202 */ /* 0x000fe40000000f00 */
[----:B------:R-:W-:Y:S02]  /*3d50*/  MOV R31, R19 ;  /* 0x00000013001f7202 */ /* 0x000fe40000000f00 */
[----:B------:R-:W-:Y:S02]  /*3d60*/  CS2R R18, SRZ ;  /* 0x0000000000127805 */ /* 0x000fe4000001ff00 */
[----:B------:R-:W-:Y:S01]  /*3d70*/  LOP3.LUT P0, RZ, R0, 0x40000, RZ, 0xc0, !PT ;  /* 0x0004000000ff7812 */ /* 0x000fe2000780c0ff */
[----:B------:R0:W-:Y:S04]  /*3d80*/  STL.64 [R1+0x30], R2 ;  /* 0x0000300201007387 */ /* 0x0001e80000100a00 */
[----:B----4-:R-:W3:Y:S01]  /*3d90*/  @!P1 LDG.E.64 R18, desc[UR10][R32.64] ;  /* 0x0000000a20129981 */ /* 0x010ee2000c1e1b00 */
[----:B0-----:R-:W-:-:S03]  /*3da0*/  CS2R R2, SRZ ;  /* 0x0000000000027805 */ /* 0x001fc6000001ff00 */
[----:B------:R0:W-:Y:S04]  /*3db0*/  STL.64 [R1+0x128], R20 ;  /* 0x0001281401007387 */ /* 0x0001e80000100a00 */
[----:B------:R1:W-:Y:S04]  /*3dc0*/  STL.64 [R1+0x38], R10 ;  /* 0x0000380a01007387 */ /* 0x0003e80000100a00 */
[----:B------:R4:W-:Y:S01]  /*3dd0*/  STL.64 [R1+0x130], R16 ;  /* 0x0001301001007387 */ /* 0x0009e20000100a00 */
[----:B------:R-:W-:-:S03]  /*3de0*/  LOP3.LUT P2, RZ, R0, 0x20000, RZ, 0xc0, !PT ;  /* 0x0002000000ff7812 */ /* 0x000fc6000784c0ff */
[----:B------:R4:W-:Y:S04]  /*3df0*/  STL.64 [R1+0x138], R12 ;  /* 0x0001380c01007387 */ /* 0x0009e80000100a00 */
[----:B------:R3:W-:Y:S04]  /*3e00*/  STL.64 [R1+0x40], R14 ;  /* 0x0000400e01007387 */ /* 0x0007e80000100a00 */
[----:B------:R-:W3:Y:S04]  /*3e10*/  LDL.LU.64 R32, [R1+0x2d0] ;  /* 0x0002d00001207983 */ /* 0x000ee80000300a00 */
[----:B--2---:R-:W2:Y:S01]  /*3e20*/  @!P0 LDG.E.64 R2, desc[UR10][R34.64] ;  /* 0x0000000a22028981 */ /* 0x004ea2000c1e1b00 */
[----:B0-----:R-:W-:-:S03]  /*3e30*/  CS2R R20, SRZ ;  /* 0x0000000000147805 */ /* 0x001fc6000001ff00 */
[----:B-1----:R-:W2:Y:S01]  /*3e40*/  LDL.LU.64 R10, [R1+0x338] ;  /* 0x00033800010a7983 */ /* 0x002ea20000300a00 */
[----:B----4-:R-:W-:-:S03]  /*3e50*/  HFMA2 R17, -RZ, RZ, 0, 0 ;  /* 0x00000000ff117431 */ /* 0x010fc600000001ff */
[----:B------:R-:W4:Y:S04]  /*3e60*/  LDL.LU.64 R12, [R1+0x3f0] ;  /* 0x0003f000010c7983 */ /* 0x000f280000300a00 */
[----:B------:R-:W2:Y:S01]  /*3e70*/  LDL.LU.64 R34, [R1+0x300] ;  /* 0x0003000001227983 */ /* 0x000ea20000300a00 */
[----:B---3--:R-:W-:Y:S02]  /*3e80*/  @!P1 MOV R21, R18 ;  /* 0x0000001200159202 */ /* 0x008fe40000000f00 */
[----:B------:R-:W-:Y:S01]  /*3e90*/  @!P1 MOV R20, R19 ;  /* 0x0000001300149202 */ /* 0x000fe20000000f00 */
[----:B------:R-:W3:Y:S04]  /*3ea0*/  LDL.LU.64 R14, [R1+0x360] ;  /* 0x00036000010e7983 */ /* 0x000ee80000300a00 */
[----:B------:R-:W-:Y:S04]  /*3eb0*/  STL [R1+0x2cc], R21 ;  /* 0x0002cc1501007387 */ /* 0x000fe80000100800 */
[----:B------:R0:W-:Y:S02]  /*3ec0*/  STL [R1+0x2f0], R20 ;  /* 0x0002f01401007387 */ /* 0x0001e40000100800 */
[----:B0-----:R-:W-:-:S06]  /*3ed0*/  CS2R R20, SRZ ;  /* 0x0000000000147805 */ /* 0x001fcc000001ff00 */
[----:B--2---:R-:W2:Y:S04]  /*3ee0*/  @!P0 LDG.E.64 R20, desc[UR10][R34.64] ;  /* 0x0000000a22148981 */ /* 0x004ea8000c1e1b00 */
[----:B------:R-:W4:Y:S01]  /*3ef0*/  LDL.LU.64 R34, [R1+0x408] ;  /* 0x0004080001227983 */ /* 0x000f220000300a00 */
[----:B------:R-:W-:-:S05]  /*3f00*/  @!P0 MOV R17, R2 ;  /* 0x0000000200118202 */ /* 0x000fca0000000f00 */
        /* <DEDUP_REMOVED lines=9> */
[----:B------:R-:W-:-:S06]  /*3fa0*/  MOV R11, RZ ;  /* 0x000000ff000b7202 */ /* 0x000fcc0000000f00 */
[----:B----4-:R0:W4:Y:S01]  /*3fb0*/  @!P2 LDG.E.64 R10, desc[UR10][R34.64] ;  /* 0x0000000a220aa981 */ /* 0x010122000c1e1b00 */
[----:B------:R-:W-:Y:S02]  /*3fc0*/  LOP3.LUT P1, RZ, R0, 0x10000, RZ, 0xc0, !PT ;  /* 0x0001000000ff7812 */ /* 0x000fe4000782c0ff */
[----:B0-----:R-:W-:Y:S02]  /*3fd0*/  MOV R34, R24 ;  /* 0x0000001800227202 */ /* 0x001fe40000000f00 */
[----:B------:R-:W-:Y:S02]  /*3fe0*/  MOV R35, R25 ;  /* 0x0000001900237202 */ /* 0x000fe40000000f00 */
[----:B------:R-:W-:Y:S01]  /*3ff0*/  CS2R R24, SRZ ;  /* 0x0000000000187805 */ /* 0x000fe2000001ff00 */
[----:B------:R0:W-:Y:S02]  /*4000*/  STL [R1+0x500], R2 ;  /* 0x0005000201007387 */ /* 0x0001e40000100800 */
[----:B0-----:R-:W-:Y:S01]  /*4010*/  HFMA2 R2, -RZ, RZ, 0, 0 ;  /* 0x00000000ff027431 */ /* 0x001fe200000001ff */
[----:B------:R-:W-:-:S05]  /*4020*/  @!P0 MOV R2, R3 ;  /* 0x0000000300028202 */ /* 0x000fca0000000f00 */
[----:B------:R0:W-:Y:S02]  /*4030*/  STL [R1+0x418], R2 ;  /* 0x0004180201007387 */ /* 0x0001e40000100800 */
[----:B0-----:R-:W-:Y:S01]  /*4040*/  HFMA2 R2, -RZ, RZ, 0, 0 ;  /* 0x00000000ff027431 */ /* 0x001fe200000001ff */
[----:B--2---:R-:W-:-:S05]  /*4050*/  @!P2 MOV R25, R17 ;  /* 0x000000110019a202 */ /* 0x004fca0000000f00 */
[----:B------:R-:W-:Y:S01]  /*4060*/  STL [R1+0x40c], R25 ;  /* 0x00040c1901007387 */ /* 0x000fe20000100800 */
[----:B----4-:R-:W-:-:S05]  /*4070*/  @!P2 MOV R24, R10 ;  /* 0x0000000a0018a202 */ /* 0x010fca0000000f00 */
[----:B------:R0:W-:Y:S02]  /*4080*/  STL [R1+0x320], R24 ;  /* 0x0003201801007387 */ /* 0x0001e40000100800 */
[----:B0-----:R-:W-:-:S06]  /*4090*/  CS2R R24, SRZ ;  /* 0x0000000000187805 */ /* 0x001fcc000001ff00 */
[----:B------:R0:W2:Y:S01]  /*40a0*/  @!P1 LDG.E.64 R24, desc[UR10][R12.64] ;  /* 0x0000000a0c189981 */ /* 0x0000a2000c1e1b00 */
[----:B------:R-:W-:-:S03]  /*40b0*/  @!P2 MOV R2, R16 ;  /* 0x000000100002a202 */ /* 0x000fc60000000f00 */
[----:B------:R-:W-:Y:S04]  /*40c0*/  STL [R1+0x4f8], R16 ;  /* 0x0004f81001007387 */ /* 0x000fe80000100800 */
[----:B------:R1:W-:Y:S04]  /*40d0*/  STL [R1+0x4fc], R17 ;  /* 0x0004fc1101007387 */ /* 0x0003e80000100800 */
[----:B-1----:R-:W4:Y:S04]  /*40e0*/  LDL.LU.64 R16, [R1+0x3f8] ;  /* 0x0003f80001107983 */ /* 0x002f280000300a00 */
[----:B------:R1:W-:Y:S02]  /*40f0*/  STL [R1+0x408], R2 ;  /* 0x0004080201007387 */ /* 0x0003e40000100800 */
[----:B-1----:R-:W-:Y:S01]  /*4100*/  HFMA2 R2, -RZ, RZ, 0, 0 ;  /* 0x00000000ff027431 */ /* 0x002fe200000001ff */
[----:B------:R-:W-:-:S05]  /*4110*/  @!P2 MOV R2, R11 ;  /* 0x0000000b0002a202 */ /* 0x000fca0000000f00 */
[----:B------:R1:W-:Y:S02]  /*4120*/  STL [R1+0x338], R2 ;  /* 0x0003380201007387 */ /* 0x0003e40000100800 */
[----:B-1----:R-:W-:Y:S01]  /*4130*/  HFMA2 R2, -RZ, RZ, 0, 0 ;  /* 0x00000000ff027431 */ /* 0x002fe200000001ff */
[----:B0-----:R-:W-:Y:S02]  /*4140*/  CS2R R12, SRZ ;  /* 0x00000000000c7805 */ /* 0x001fe4000001ff00 */
[----:B--2---:R-:W-:-:S05]  /*4150*/  @!P1 MOV R2, R24 ;  /* 0x0000001800029202 */ /* 0x004fca0000000f00 */
[----:B------:R0:W-:Y:S02]  /*4160*/  STL [R1+0x3f0], R2 ;  /* 0x0003f00201007387 */ /* 0x0001e40000100800 */
[----:B0-----:R-:W-:Y:S02]  /*4170*/  HFMA2 R2, -RZ, RZ, 0, 0 ;  /* 0x00000000ff027431 */ /* 0x001fe400000001ff */
[----:B----4-:R-:W2:Y:S01]  /*4180*/  @!P1 LDG.E.64 R12, desc[UR10][R16.64] ;  /* 0x0000000a100c9981 */ /* 0x010ea2000c1e1b00 */
[----:B------:R-:W-:-:S05]  /*4190*/  @!P1 MOV R2, R25 ;  /* 0x0000001900029202 */ /* 0x000fca0000000f00 */
[----:B------:R0:W-:Y:S04]  /*41a0*/  STL [R1+0x3f4], R2 ;  /* 0x0003f40201007387 */ /* 0x0001e80000100800 */
[----:B------:R-:W4:Y:S04]  /*41b0*/  LDL.LU.64 R16, [R1+0x3e8] ;  /* 0x0003e80001107983 */ /* 0x000f280000300a00 */
[----:B0-----:R-:W3:Y:S01]  /*41c0*/  LDL.LU R2, [R1+0x500] ;  /* 0x0005000001027983 */ /* 0x001ee20000300800 */
[----:B------:R-:W-:-:S03]  /*41d0*/  LOP3.LUT P0, RZ, R0, 0x8000, RZ, 0xc0, !PT ;  /* 0x0000800000ff7812 */ /* 0x000fc6000780c0ff */
[----:B---3--:R0:W-:Y:S02]  /*41e0*/  STL.64 [R1+0x48], R2 ;  /* 0x0000480201007387 */ /* 0x0081e40000100a00 */
[----:B0-----:R-:W-:-:S08]  /*41f0*/  CS2R R2, SRZ ;  /* 0x0000000000027805 */ /* 0x001fd0000001ff00 */
[----:B------:R0:W3:Y:S02]  /*4200*/  @!P0 LDG.E.64 R2, desc[UR10][R14.64] ;  /* 0x0000000a0e028981 */ /* 0x0000e4000c1e1b00 */
[----:B0-----:R-:W-:-:S06]  /*4210*/  CS2R R14, SRZ ;  /* 0x00000000000e7805 */ /* 0x001fcc000001ff00 */
[----:B----4-:R0:W4:Y:S02]  /*4220*/  @!P0 LDG.E.64 R14, desc[UR10][R16.64] ;  /* 0x0000000a100e8981 */ /* 0x010124000c1e1b00 */
[----:B0-----:R-:W-:Y:S02]  /*4230*/  CS2R R16, SRZ ;  /* 0x0000000000107805 */ /* 0x001fe4000001ff00 */
[----:B------:R0:W-:Y:S04]  /*4240*/  STL.64 [R1+0x140], R18 ;  /* 0x0001401201007387 */ /* 0x0001e80000100a00 */
[----:B------:R1:W-:Y:S01]  /*4250*/  STL.64 [R1+0x148], R20 ;  /* 0x0001481401007387 */ /* 0x0003e20000100a00 */
[----:B0-----:R-:W-:Y:S02]  /*4260*/  CS2R R18, SRZ ;  /* 0x0000000000127805 */ /* 0x001fe4000001ff00 */
[----:B--2---:R-:W-:Y:S01]  /*4270*/  @!P1 MOV R19, R12 ;  /* 0x0000000c00139202 */ /* 0x004fe20000000f00 */
[----:B-1----:R-:W2:Y:S01]  /*4280*/  LDL.LU.64 R20, [R1+0x388] ;  /* 0x0003880001147983 */ /* 0x002ea20000300a00 */
[----:B------:R-:W-:-:S03]  /*4290*/  @!P1 MOV R18, R13 ;  /* 0x0000000d00129202 */ /* 0x000fc60000000f00 */
[----:B------:R-:W-:Y:S04]  /*42a0*/  STL [R1+0x33c], R19 ;  /* 0x00033c1301007387 */ /* 0x000fe80000100800 */
[----:B------:R0:W-:Y:S04]  /*42b0*/  STL [R1+0x358], R18 ;  /* 0x0003581201007387 */ /* 0x0001e80000100800 */
[----:B0-----:R-:W2:Y:S01]  /*42c0*/  LDL.LU.64 R18, [R1+0x3e0] ;  /* 0x0003e00001127983 */ /* 0x001ea20000300a00 */
[----:B---3--:R-:W-:-:S05]  /*42d0*/  @!P0 MOV R16, R2 ;  /* 0x0000000200108202 */ /* 0x008fca0000000f00 */
[----:B------:R0:W-:Y:S01]  /*42e0*/  STL [R1+0x3e8], R16 ;  /* 0x0003e81001007387 */ /* 0x0001e20000100800 */
[----:B------:R-:W-:Y:S01]  /*42f0*/  @!P0 MOV R17, R3 ;  /* 0x0000000300118202 */ /* 0x000fe20000000f00 */
[----:B0-----:R-:W-:-:S04]  /*4300*/  HFMA2 R16, -RZ, RZ, 0, 0 ;  /* 0x00000000ff107431 */ /* 0x001fc800000001ff */
[----:B------:R0:W-:Y:S01]  /*4310*/  STL [R1+0x3ec], R17 ;  /* 0x0003ec1101007387 */ /* 0x0001e20000100800 */
[----:B----4-:R-:W-:-:S05]  /*4320*/  @!P0 MOV R16, R14 ;  /* 0x0000000e00108202 */ /* 0x010fca0000000f00 */
[----:B------:R1:W-:Y:S04]  /*4330*/  STL [R1+0x360], R16 ;  /* 0x0003601001007387 */ /* 0x0003e80000100800 */
[----:B0-----:R-:W3:Y:S04]  /*4340*/  LDL.LU R17, [R1+0x4fc] ;  /* 0x0004fc0001117983 */ /* 0x001ee80000300800 */
[----:B-1----:R-:W3:Y:S01]  /*4350*/  LDL.LU R16, [R1+0x4f8] ;  /* 0x0004f80001107983 */ /* 0x002ee20000300800 */
[----:B------:R-:W-:-:S03]  /*4360*/  LOP3.LUT P2, RZ, R0, 0x4000, RZ, 0xc0, !PT ;  /* 0x0000400000ff7812 */ /* 0x000fc6000784c0ff */
[----:B---3--:R0:W-:Y:S02]  /*4370*/  STL.64 [R1+0x50], R16 ;  /* 0x0000501001007387 */ /* 0x0081e40000100a00 */
[----:B0-----:R-:W-:Y:S02]  /*4380*/  MOV R16, R22 ;  /* 0x0000001600107202 */ /* 0x001fe40000000f00 */
[----:B------:R-:W-:Y:S02]  /*4390*/  MOV R17, R23 ;  /* 0x0000001700117202 */ /* 0x000fe40000000f00 */
[----:B------:R-:W-:-:S06]  /*43a0*/  CS2R R22, SRZ ;  /* 0x0000000000167805 */ /* 0x000fcc000001ff00 */
[----:B--2---:R0:W2:Y:S02]  /*43b0*/  @!P2 LDG.E.64 R22, desc[UR10][R20.64] ;  /* 0x0000000a1416a981 */ /* 0x0040a4000c1e1b00 */
[----:B0-----:R-:W-:-:S06]  /*43c0*/  CS2R R20, SRZ ;  /* 0x0000000000147805 */ /* 0x001fcc000001ff00 */
[----:B------:R-:W3:Y:S04]  /*43d0*/  @!P2 LDG.E.64 R20, desc[UR10][R18.64] ;  /* 0x0000000a1214a981 */ /* 0x000ee8000c1e1b00 */
[----:B------:R-:W4:Y:S01]  /*43e0*/  LDL.LU.64 R18, [R1+0x3a0] ;  /* 0x0003a00001127983 */ /* 0x000f220000300a00 */
[----:B------:R-:W-:-:S03]  /*43f0*/  LOP3.LUT P1, RZ, R0, 0x2000, RZ, 0xc0, !PT ;  /* 0x0000200000ff7812 */ /* 0x000fc6000782c0ff */
[----:B------:R0:W-:Y:S02]  /*4400*/  STL.64 [R1+0x150], R10 ;  /* 0x0001500a01007387 */ /* 0x0001e40000100a00 */
[----:B0-----:R-:W-:Y:S02]  /*4410*/  CS2R R10, SRZ ;  /* 0x00000000000a7805 */ /* 0x001fe4000001ff00 */
[----:B------:R0:W-:Y:S04]  /*4420*/  STL.64 [R1+0x58], R24 ;  /* 0x0000581801007387 */ /* 0x0001e80000100a00 */
[----:B0-----:R-:W4:Y:S01]  /*4430*/  LDL.LU.64 R24, [R1+0x3d0] ;  /* 0x0003d00001187983 */ /* 0x001f220000300a00 */
[----:B--2---:R-:W-:-:S05]  /*4440*/  @!P2 MOV R11, R23 ;  /* 0x00000017000ba202 */ /* 0x004fca0000000f00 */
[----:B------:R-:W-:Y:S01]  /*4450*/  STL [R1+0x3e4], R11 ;  /* 0x0003e40b01007387 */ /* 0x000fe20000100800 */
[----:B---3--:R-:W-:-:S05]  /*4460*/  @!P2 MOV R10, R20 ;  /* 0x00000014000aa202 */ /* 0x008fca0000000f00 */
[----:B------:R0:W-:Y:S02]  /*4470*/  STL [R1+0x378], R10 ;  /* 0x0003780a01007387 */ /* 0x0001e40000100800 */
[----:B0-----:R-:W-:-:S06]  /*4480*/  CS2R R10, SRZ ;  /* 0x00000000000a7805 */ /* 0x001fcc000001ff00 */
[----:B----4-:R0:W2:Y:S04]  /*4490*/  @!P1 LDG.E.64 R10, desc[UR10][R18.64] ;  /* 0x0000000a120a9981 */ /* 0x0100a8000c1e1b00 */
[----:B------:R1:W-:Y:S02]  /*44a0*/  STL [R1+0x4f4], R2 ;  /* 0x0004f40201007387 */ /* 0x0003e40000100800 */
[----:B-1----:R-:W-:Y:S02]  /*44b0*/  MOV R2, RZ ;  /* 0x000000ff00027202 */ /* 0x002fe40000000f00 */
        /* <DEDUP_REMOVED lines=9> */
[----:B0-----:R-:W-:-:S06]  /*4550*/  CS2R R18, SRZ ;  /* 0x0000000000127805 */ /* 0x001fcc000001ff00 */
[----:B------:R-:W3:Y:S04]  /*4560*/  @!P1 LDG.E.64 R18, desc[UR10][R24.64] ;  /* 0x0000000a18129981 */ /* 0x000ee8000c1e1b00 */
[----:B------:R-:W4:Y:S04]  /*4570*/  LDL.LU.64 R24, [R1+0x3b8] ;  /* 0x0003b80001187983 */ /* 0x000f280000300a00 */
[----:B------:R0:W-:Y:S02]  /*4580*/  STL.64 [R1+0x158], R12 ;  /* 0x0001580c01007387 */ /* 0x0001e40000100a00 */
[----:B0-----:R-:W-:-:S02]  /*4590*/  MOV R12, R34 ;  /* 0x00000022000c7202 */ /* 0x001fc40000000f00 */
[----:B------:R-:W-:Y:S02]  /*45a0*/  MOV R13, R35 ;  /* 0x00000023000d7202 */ /* 0x000fe40000000f00 */
[----:B------:R-:W4:Y:S01]  /*45b0*/  LDL.LU.64 R34, [R1+0x3c8] ;  /* 0x0003c80001227983 */ /* 0x000f220000300a00 */
[----:B--2---:R-:W-:-:S05]  /*45c0*/  @!P1 MOV R2, R10 ;  /* 0x0000000a00029202 */ /* 0x004fca0000000f00 */
[----:B------:R0:W-:Y:S02]  /*45d0*/  STL [R1+0x3d0], R2 ;  /* 0x0003d00201007387 */ /* 0x0001e40000100800 */
[----:B0-----:R-:W-:Y:S01]  /*45e0*/  HFMA2 R2, -RZ, RZ, 0, 0 ;  /* 0x00000000ff027431 */ /* 0x001fe200000001ff */
[----:B------:R-:W-:-:S05]  /*45f0*/  @!P1 MOV R2, R11 ;  /* 0x0000000b00029202 */ /* 0x000fca0000000f00 */
[----:B------:R0:W-:Y:S04]  /*4600*/  STL [R1+0x3d4], R2 ;  /* 0x0003d40201007387 */ /* 0x0001e80000100800 */
[----:B0-----:R-:W2:Y:S01]  /*4610*/  LDL.LU R2, [R1+0x4f4] ;  /* 0x0004f40001027983 */ /* 0x001ea20000300800 */
[----:B------:R-:W-:-:S03]  /*4620*/  LOP3.LUT P0, RZ, R0, 0x1000, RZ, 0xc0, !PT ;  /* 0x0000100000ff7812 */ /* 0x000fc6000780c0ff */
[----:B------:R0:W-:Y:S04]  /*4630*/  STL [R1+0x4e0], R10 ;  /* 0x0004e00a01007387 */ /* 0x0001e80000100800 */
[----:B------:R-:W-:Y:S01]  /*4640*/  STL [R1+0x4e8], R22 ;  /* 0x0004e81601007387 */ /* 0x000fe20000100800 */
[----:B0-----:R-:W-:-:S03]  /*4650*/  HFMA2 R10, -RZ, RZ, 0, 0 ;  /* 0x00000000ff0a7431 */ /* 0x001fc600000001ff */
[----:B------:R0:W-:Y:S04]  /*4660*/  STL [R1+0x4ec], R23 ;  /* 0x0004ec1701007387 */ /* 0x0001e80000100800 */
[----:B------:R1:W-:Y:S04]  /*4670*/  STL [R1+0x4e4], R11 ;  /* 0x0004e40b01007387 */ /* 0x0003e80000100800 */
[----:B0-----:R-:W2:Y:S01]  /*4680*/  LDL.LU.64 R22, [R1+0x218] ;  /* 0x0002180001167983 */ /* 0x001ea20000300a00 */
[----:B-1----:R-:W-:Y:S02]  /*4690*/  MOV R11, R13 ;  /* 0x0000000d000b7202 */ /* 0x002fe40000000f00 */
[----:B------:R-:W-:-:S02]  /*46a0*/  MOV R13, R17 ;  /* 0x00000011000d7202 */ /* 0x000fc40000000f00 */
[----:B---3--:R-:W-:-:S05]  /*46b0*/  @!P1 MOV R10, R19 ;  /* 0x00000013000a9202 */ /* 0x008fca0000000f00 */
[----:B------:R0:W-:Y:S02]  /*46c0*/  STL [R1+0x3a0], R10 ;  /* 0x0003a00a01007387 */ /* 0x0001e40000100800 */
[----:B0-----:R-:W-:Y:S02]  /*46d0*/  MOV R10, R12 ;  /* 0x0000000c000a7202 */ /* 0x001fe40000000f00 */
[----:B------:R-:W-:Y:S02]  /*46e0*/  MOV R12, R16 ;  /* 0x00000010000c7202 */ /* 0x000fe40000000f00 */
[----:B------:R-:W-:Y:S01]  /*46f0*/  CS2R R16, SRZ ;  /* 0x0000000000107805 */ /* 0x000fe2000001ff00 */
[----:B------:R0:W-:Y:S05]  /*4700*/  STL [R1+0x4f0], R14 ;  /* 0x0004f00e01007387 */ /* 0x0001ea0000100800 */
[----:B----4-:R-:W3:Y:S01]  /*4710*/  @!P0 LDG.E.64 R16, desc[UR10][R34.64] ;  /* 0x0000000a22108981 */ /* 0x010ee2000c1e1b00 */
[----:B0-----:R-:W-:-:S02]  /*4720*/  MOV R14, RZ ;  /* 0x000000ff000e7202 */ /* 0x001fc40000000f00 */
[----:B------:R-:W-:-:S05]  /*4730*/  @!P1 MOV R14, R18 ;  /* 0x00000012000e9202 */ /* 0x000fca0000000f00 */
[----:B------:R0:W-:Y:S04]  /*4740*/  STL [R1+0x38c], R14 ;  /* 0x00038c0e01007387 */ /* 0x0001e80000100800 */
[----:B------:R-:W4:Y:S04]  /*4750*/  LDL.LU.64 R34, [R1+0x3b0] ;  /* 0x0003b00001227983 */ /* 0x000f280000300a00 */
[----:B0-----:R-:W3:Y:S04]  /*4760*/  LDL.LU R14, [R1+0x4f0] ;  /* 0x0004f000010e7983 */ /* 0x001ee80000300800 */
[----:B--2---:R0:W-:Y:S02]  /*4770*/  STL.64 [R1+0x60], R2 ;  /* 0x0000600201007387 */ /* 0x0041e40000100a00 */
[----:B0-----:R-:W-:-:S06]  /*4780*/  CS2R R2, SRZ ;  /* 0x0000000000027805 */ /* 0x001fcc000001ff00 */
[----:B------:R0:W2:Y:S02]  /*4790*/  @!P0 LDG.E.64 R2, desc[UR10][R24.64] ;  /* 0x0000000a18028981 */ /* 0x0000a4000c1e1b00 */
[----:B0-----:R-:W-:Y:S02]  /*47a0*/  MOV R24, R22 ;  /* 0x0000001600187202 */ /* 0x001fe40000000f00 */
[----:B------:R-:W-:Y:S02]  /*47b0*/  MOV R25, R23 ;  /* 0x0000001700197202 */ /* 0x000fe40000000f00 */
[----:B------:R-:W-:Y:S01]  /*47c0*/  CS2R R22, SRZ ;  /* 0x0000000000167805 */ /* 0x000fe2000001ff00 */
[----:B---3--:R0:W-:Y:S04]  /*47d0*/  STL.64 [R1+0x160], R14 ;  /* 0x0001600e01007387 */ /* 0x0081e80000100a00 */
[----:B0-----:R-:W3:Y:S01]  /*47e0*/  LDL.LU.64 R14, [R1+0x250] ;  /* 0x00025000010e7983 */ /* 0x001ee20000300a00 */
[----:B--2---:R-:W-:-:S05]  /*47f0*/  @!P0 MOV R22, R2 ;  /* 0x0000000200168202 */ /* 0x004fca0000000f00 */
[----:B------:R0:W-:Y:S01]  /*4800*/  STL [R1+0x3b8], R22 ;  /* 0x0003b81601007387 */ /* 0x0001e20000100800 */
[----:B------:R-:W-:Y:S01]  /*4810*/  @!P0 MOV R23, R3 ;  /* 0x0000000300178202 */ /* 0x000fe20000000f00 */
[----:B0-----:R-:W-:-:S04]  /*4820*/  HFMA2 R22, -RZ, RZ, 0, 0 ;  /* 0x00000000ff167431 */ /* 0x001fc800000001ff */
[----:B------:R0:W-:Y:S01]  /*4830*/  STL [R1+0x3bc], R23 ;  /* 0x0003bc1701007387 */ /* 0x0001e20000100800 */
[----:B------:R-:W-:-:S05]  /*4840*/  @!P0 MOV R22, R16 ;  /* 0x0000001000168202 */ /* 0x000fca0000000f00 */
[----:B------:R1:W-:Y:S04]  /*4850*/  STL [R1+0x258], R22 ;  /* 0x0002581601007387 */ /* 0x0003e80000100800 */
[----:B0-----:R-:W2:Y:S04]  /*4860*/  LDL.LU R23, [R1+0x4ec] ;  /* 0x0004ec0001177983 */ /* 0x001ea80000300800 */
[----:B-1----:R-:W2:Y:S01]  /*4870*/  LDL.LU R22, [R1+0x4e8] ;  /* 0x0004e80001167983 */ /* 0x002ea20000300800 */
[----:B------:R-:W-:-:S03]  /*4880*/  LOP3.LUT P2, RZ, R0, 0x800, RZ, 0xc0, !PT ;  /* 0x0000080000ff7812 */ /* 0x000fc6000784c0ff */
[----:B------:R-:W-:Y:S04]  /*4890*/  STL [R1+0x4d8], R2 ;  /* 0x0004d80201007387 */ /* 0x000fe80000100800 */
[----:B--2---:R0:W-:Y:S02]  /*48a0*/  STL.64 [R1+0x68], R22 ;  /* 0x0000681601007387 */ /* 0x0041e40000100a00 */
[----:B0-----:R-:W-:Y:S02]  /*48b0*/  MOV R22, R12 ;  /* 0x0000000c00167202 */ /* 0x001fe40000000f00 */
[----:B------:R-:W-:Y:S02]  /*48c0*/  MOV R23, R13 ;  /* 0x0000000d00177202 */ /* 0x000fe40000000f00 */
[----:B------:R-:W-:-:S06]  /*48d0*/  CS2R R12, SRZ ;  /* 0x00000000000c7805 */ /* 0x000fcc000001ff00 */
[----:B---3--:R0:W2:Y:S02]  /*48e0*/  @!P2 LDG.E.64 R12, desc[UR10][R14.64] ;  /* 0x0000000a0e0ca981 */ /* 0x0080a4000c1e1b00 */
[----:B0-----:R-:W-:-:S06]  /*48f0*/  CS2R R14, SRZ ;  /* 0x00000000000e7805 */ /* 0x001fcc000001ff00 */
[----:B----4-:R0:W3:Y:S01]  /*4900*/  @!P2 LDG.E.64 R14, desc[UR10][R34.64] ;  /* 0x0000000a220ea981 */ /* 0x0100e2000c1e1b00 */
[----:B------:R-:W-:Y:S02]  /*4910*/  MOV R2, RZ ;  /* 0x000000ff00027202 */ /* 0x000fe40000000f00 */
[----:B------:R-:W-:-:S05]  /*4920*/  @!P0 MOV R2, R17 ;  /* 0x0000001100028202 */ /* 0x000fca0000000f00 */
[----:B------:R1:W-:Y:S04]  /*4930*/  STL [R1+0x3a4], R2 ;  /* 0x0003a40201007387 */ /* 0x0003e80000100800 */
[----:B------:R4:W-:Y:S01]  /*4940*/  STL [R1+0x4dc], R3 ;  /* 0x0004dc0301007387 */ /* 0x0009e20000100800 */
[----:B-1----:R-:W-:Y:S01]  /*4950*/  HFMA2 R2, -RZ, RZ, 0, 0 ;  /* 0x00000000ff027431 */ /* 0x002fe200000001ff */
[----:B----4-:R-:W-:Y:S01]  /*4960*/  MOV R3, R11 ;  /* 0x0000000b00037202 */ /* 0x010fe20000000f00 */
[----:B------:R-:W-:Y:S01]  /*4970*/  HFMA2 R11, -RZ, RZ, 0, 0 ;  /* 0x00000000ff0b7431 */ /* 0x000fe200000001ff */
[----:B------:R1:W-:Y:S01]  /*4980*/  STL.64 [R1+0x168], R20 ;  /* 0x0001681401007387 */ /* 0x0003e20000100a00 */
[----:B0-----:R-:W-:-:S03]  /*4990*/  MOV R34, R8 ;  /* 0x0000000800227202 */ /* 0x001fc60000000f00 */
[----:B-1----:R-:W4:Y:S01]  /*49a0*/  LDL.LU.64 R20, [R1+0x248] ;  /* 0x0002480001147983 */ /* 0x002f220000300a00 */
[----:B------:R-:W-:-:S03]  /*49b0*/  MOV R35, R9 ;  /* 0x0000000900237202 */ /* 0x000fc60000000f00 */
[----:B------:R-:W4:Y:S01]  /*49c0*/  LDL.LU.64 R8, [R1+0x3a8] ;  /* 0x0003a80001087983 */ /* 0x000f220000300a00 */
[----:B--2---:R-:W-:Y:S02]  /*49d0*/  @!P2 MOV R2, R12 ;  /* 0x0000000c0002a202 */ /* 0x004fe40000000f00 */
[----:B------:R-:W-:-:S03]  /*49e0*/  @!P2 MOV R11, R13 ;  /* 0x0000000d000ba202 */ /* 0x000fc60000000f00 */
[----:B------:R0:W-:Y:S02]  /*49f0*/  STL [R1+0x3b0], R2 ;  /* 0x0003b00201007387 */ /* 0x0001e40000100800 */
[----:B0-----:R-:W-:Y:S02]  /*4a00*/  MOV R2, R10 ;  /* 0x0000000a00027202 */ /* 0x001fe40000000f00 */
[----:B------:R-:W-:Y:S02]  /*4a10*/  MOV R10, RZ ;  /* 0x000000ff000a7202 */ /* 0x000fe40000000f00 */
[----:B---3--:R-:W-:Y:S01]  /*4a20*/  @!P2 MOV R10, R14 ;  /* 0x0000000e000aa202 */ /* 0x008fe20000000f00 */
[----:B------:R0:W-:Y:S04]  /*4a30*/  STL [R1+0x3b4], R11 ;  /* 0x0003b40b01007387 */ /* 0x0001e80000100800 */
[----:B------:R1:W-:Y:S04]  /*4a40*/  STL [R1+0x254], R10 ;  /* 0x0002540a01007387 */ /* 0x0003e80000100800 */
[----:B0-----:R-:W2:Y:S04]  /*4a50*/  LDL.LU R11, [R1+0x4e4] ;  /* 0x0004e400010b7983 */ /* 0x001ea80000300800 */
[----:B-1----:R-:W2:Y:S01]  /*4a60*/  LDL.LU R10, [R1+0x4e0] ;  /* 0x0004e000010a7983 */ /* 0x002ea20000300800 */
[----:B------:R-:W-:-:S03]  /*4a70*/  LOP3.LUT P1, RZ, R0, 0x400, RZ, 0xc0, !PT ;  /* 0x0000040000ff7812 */ /* 0x000fc6000782c0ff */
[----:B--2---:R0:W-:Y:S02]  /*4a80*/  STL.64 [R1+0x70], R10 ;  /* 0x0000700a01007387 */ /* 0x0041e40000100a00 */
[----:B0-----:R-:W-:-:S08]  /*4a90*/  CS2R R10, SRZ ;  /* 0x00000000000a7805 */ /* 0x001fd0000001ff00 */
[----:B----4-:R0:W2:Y:S02]  /*4aa0*/  @!P1 LDG.E.64 R10, desc[UR10][R20.64] ;  /* 0x0000000a140a9981 */ /* 0x0100a4000c1e1b00 */
[----:B0-----:R-:W-:-:S06]  /*4ab0*/  CS2R R20, SRZ ;  /* 0x0000000000147805 */ /* 0x001fcc000001ff00 */
[----:B------:R-:W3:Y:S04]  /*4ac0*/  @!P1 LDG.E.64 R20, desc[UR10][R8.64] ;  /* 0x0000000a08149981 */ /* 0x000ee8000c1e1b00 */
[----:B------:R0:W-:Y:S01]  /*4ad0*/  STL.64 [R1+0x170], R18 ;  /* 0x0001701201007387 */ /* 0x0001e20000100a00 */
[----:B------:R-:W-:-:S03]  /*4ae0*/  LOP3.LUT P0, RZ, R0, 0x200, RZ, 0xc0, !PT ;  /* 0x0000020000ff7812 */ /* 0x000fc6000780c0ff */
[----:B------:R-:W-:Y:S04]  /*4af0*/  STL [R1+0x4d4], R12 ;  /* 0x0004d40c01007387 */ /* 0x000fe80000100800 */
[----:B------:R-:W4:Y:S01]  /*4b00*/  LDL.LU.64 R8, [R1+0x390] ;  /* 0x0003900001087983 */ /* 0x000f220000300a00 */
[----:B0-----:R-:W-:Y:S02]  /*4b10*/  MOV R18, R2 ;  /* 0x0000000200127202 */ /* 0x001fe40000000f00 */
[----:B------:R-:W-:Y:S02]  /*4b20*/  MOV R19, R3 ;  /* 0x0000000300137202 */ /* 0x000fe40000000f00 */
[----:B------:R-:W-:Y:S02]  /*4b30*/  CS2R R2, SRZ ;  /* 0x0000000000027805 */ /* 0x000fe4000001ff00 */
        /* <DEDUP_REMOVED lines=9> */
[----:B------:R-:W-:Y:S01]  /*4bd0*/  HFMA2 R12, -RZ, RZ, 0, 0 ;  /* 0x00000000ff0c7431 */ /* 0x000fe200000001ff */
[----:B------:R-:W-:-:S02]  /*4be0*/  @!P2 MOV R12, R15 ;  /* 0x0000000f000ca202 */ /* 0x000fc40000000f00 */
[----:B--2---:R0:W-:Y:S02]  /*4bf0*/  STL.64 [R1+0x78], R2 ;  /* 0x0000780201007387 */ /* 0x0041e40000100a00 */
[----:B0-----:R-:W-:-:S06]  /*4c00*/  CS2R R2, SRZ ;  /* 0x0000000000027805 */ /* 0x001fcc000001ff00 */
[----:B------:R-:W2:Y:S04]  /*4c10*/  @!P0 LDG.E.64 R2, desc[UR10][R18.64] ;  /* 0x0000000a12028981 */ /* 0x000ea8000c1e1b00 */
[----:B------:R0:W-:Y:S02]  /*4c20*/  STL [R1+0x250], R12 ;  /* 0x0002500c01007387 */ /* 0x0001e40000100800 */
[----:B0-----:R-:W-:Y:S02]  /*4c30*/  MOV R12, RZ ;  /* 0x000000ff000c7202 */ /* 0x001fe40000000f00 */
        /* <DEDUP_REMOVED lines=9> */
[----:B------:R-:W-:-:S06]  /*4cd0*/  CS2R R18, SRZ ;  /* 0x0000000000127805 */ /* 0x000fcc000001ff00 */
[----:B----4-:R-:W3:Y:S01]  /*4ce0*/  @!P0 LDG.E.64 R18, desc[UR10][R8.64] ;  /* 0x0000000a08128981 */ /* 0x010ee2000c1e1b00 */
[----:B------:R-:W-:-:S03]  /*4cf0*/  LOP3.LUT P1, RZ, R0, 0x80, RZ, 0xc0, !PT ;  /* 0x0000008000ff7812 */ /* 0x000fc6000782c0ff */
[----:B------:R0:W-:Y:S04]  /*4d00*/  STL.64 [R1+0x88], R10 ;  /* 0x0000880a01007387 */ /* 0x0001e80000100a00 */
[----:B------:R1:W-:Y:S04]  /*4d10*/  STL.64 [R1+0x188], R20 ;  /* 0x0001881401007387 */ /* 0x0003e80000100a00 */
[----:B------:R-:W4:Y:S01]  /*4d20*/  LDL.LU.64 R8, [R1+0x380] ;  /* 0x0003800001087983 */ /* 0x000f220000300a00 */
[----:B0-----:R-:W-:-:S03]  /*4d30*/  CS2R R10, SRZ ;  /* 0x00000000000a7805 */ /* 0x001fc6000001ff00 */
[----:B-1----:R-:W4:Y:S04]  /*4d40*/  LDL.LU.64 R20, [R1+0x210] ;  /* 0x0002100001147983 */ /* 0x002f280000300a00 */
[----:B------:R-:W4:Y:S04]  /*4d50*/  @!P1 LDG.E.64 R10, desc[UR10][R24.64] ;  /* 0x0000000a180a9981 */ /* 0x000f28000c1e1b00 */
[----:B------:R-:W4:Y:S04]  /*4d60*/  LDL.LU.64 R24, [R1+0x368] ;  /* 0x0003680001187983 */ /* 0x000f280000300a00 */
[----:B--2---:R0:W-:Y:S04]  /*4d70*/  STL.64 [R1+0x80], R12 ;  /* 0x0000800c01007387 */ /* 0x0041e80000100a00 */
[----:B0-----:R-:W2:Y:S01]  /*4d80*/  LDL.LU.64 R12, [R1+0x220] ;  /* 0x00022000010c7983 */ /* 0x001ea20000300a00 */
[----:B------:R-:W-:-:S03]  /*4d90*/  LOP3.LUT P2, RZ, R0, 0x100, RZ, 0xc0, !PT ;  /* 0x0000010000ff7812 */ /* 0x000fc6000784c0ff */
[----:B------:R0:W-:Y:S02]  /*4da0*/  STL.64 [R1+0x178], R16 ;  /* 0x0001781001007387 */ /* 0x0001e40000100a00 */
[----:B0-----:R-:W-:Y:S02]  /*4db0*/  CS2R R16, SRZ ;  /* 0x0000000000107805 */ /* 0x001fe4000001ff00 */
[----:B---3--:R-:W-:Y:S02]  /*4dc0*/  @!P0 MOV R17, R18 ;  /* 0x0000001200118202 */ /* 0x008fe40000000f00 */
[----:B------:R-:W-:Y:S02]  /*4dd0*/  @!P0 MOV R16, R19 ;  /* 0x0000001300108202 */ /* 0x000fe40000000f00 */
[----:B------:R-:W-:Y:S01]  /*4de0*/  LOP3.LUT P0, RZ, R0, 0x40, RZ, 0xc0, !PT ;  /* 0x0000004000ff7812 */ /* 0x000fe2000780c0ff */
[----:B------:R-:W-:Y:S04]  /*4df0*/  STL [R1+0x23c], R17 ;  /* 0x00023c1101007387 */ /* 0x000fe80000100800 */
[----:B------:R0:W-:Y:S04]  /*4e00*/  STL [R1+0x238], R16 ;  /* 0x0002381001007387 */ /* 0x0001e80000100800 */
[----:B------:R1:W-:Y:S01]  /*4e10*/  STL.64 [R1+0x90], R2 ;  /* 0x0000900201007387 */ /* 0x0003e20000100a00 */
[----:B0-----:R-:W-:-:S02]  /*4e20*/  CS2R R16, SRZ ;  /* 0x0000000000107805 */ /* 0x001fc4000001ff00 */
[----:B-1----:R-:W-:-:S06]  /*4e30*/  CS2R R2, SRZ ;  /* 0x0000000000027805 */ /* 0x002fcc000001ff00 */
[----:B----4-:R0:W3:Y:S02]  /*4e40*/  @!P0 LDG.E.64 R2, desc[UR10][R20.64] ;  /* 0x0000000a14028981 */ /* 0x0100e4000c1e1b00 */
[----:B0-----:R-:W-:-:S06]  /*4e50*/  CS2R R20, SRZ ;  /* 0x0000000000147805 */ /* 0x001fcc000001ff00 */
[----:B------:R-:W4:Y:S04]  /*4e60*/  @!P0 LDG.E.64 R20, desc[UR10][R24.64] ;  /* 0x0000000a18148981 */ /* 0x000f28000c1e1b00 */
[----:B--2---:R0:W2:Y:S02]  /*4e70*/  @!P2 LDG.E.64 R16, desc[UR10][R12.64] ;  /* 0x0000000a0c10a981 */ /* 0x0040a4000c1e1b00 */
[----:B0-----:R-:W-:-:S06]  /*4e80*/  CS2R R12, SRZ ;  /* 0x00000000000c7805 */ /* 0x001fcc000001ff00 */
[----:B------:R0:W2:Y:S02]  /*4e90*/  @!P2 LDG.E.64 R12, desc[UR10][R8.64] ;  /* 0x0000000a080ca981 */ /* 0x0000a4000c1e1b00 */
[----:B0-----:R-:W-:Y:S02]  /*4ea0*/  HFMA2 R9, -RZ, RZ, 0, 0 ;  /* 0x00000000ff097431 */ /* 0x001fe400000001ff */
[----:B------:R0:W-:Y:S04]  /*4eb0*/  STL.64 [R1+0x180], R14 ;  /* 0x0001800e01007387 */ /* 0x0001e80000100a00 */
[----:B------:R1:W-:Y:S01]  /*4ec0*/  STL.64 [R1+0x190], R18 ;  /* 0x0001901201007387 */ /* 0x0003e20000100a00 */
[----:B------:R-:W-:-:S03]  /*4ed0*/  HFMA2 R24, -RZ, RZ, 0, 0 ;  /* 0x00000000ff187431 */ /* 0x000fc600000001ff */
[----:B------:R-:W-:Y:S01]  /*4ee0*/  STL.64 [R1+0xa0], R10 ;  /* 0x0000a00a01007387 */ /* 0x000fe20000100a00 */
[----:B0-----:R-:W-:Y:S01]  /*4ef0*/  CS2R R14, SRZ ;  /* 0x00000000000e7805 */ /* 0x001fe2000001ff00 */
[----:B------:R-:W-:Y:S02]  /*4f00*/  UIMAD.WIDE UR6, UR8, 0x8, UR6 ;  /* 0x00000008080678a5 */ /* 0x000fe4000f8e0206 */
[----:B------:R-:W2:Y:S01]  /*4f10*/  LDL.LU R8, [R1+0x4d0] ;  /* 0x0004d00001087983 */ /* 0x000ea20000300800 */
[----:B-1----:R-:W-:Y:S02]  /*4f20*/  CS2R R18, SRZ ;  /* 0x0000000000127805 */ /* 0x002fe4000001ff00 */
[----:B---3--:R-:W-:Y:S02]  /*4f30*/  @!P0 MOV R24, R2 ;  /* 0x0000000200188202 */ /* 0x008fe40000000f00 */
[----:B----4-:R-:W-:Y:S02]  /*4f40*/  @!P0 MOV R19, R20 ;  /* 0x0000001400138202 */ /* 0x010fe40000000f00 */
[----:B------:R-:W-:-:S03]  /*4f50*/  @!P0 MOV R18, R21 ;  /* 0x0000001500128202 */ /* 0x000fc60000000f00 */
[----:B------:R-:W-:Y:S04]  /*4f60*/  STL [R1+0x214], R19 ;  /* 0x0002141301007387 */ /* 0x000fe80000100800 */
[----:B------:R0:W-:Y:S04]  /*4f70*/  STL [R1+0x210], R18 ;  /* 0x0002101201007387 */ /* 0x0001e80000100800 */
[----:B------:R1:W-:Y:S01]  /*4f80*/  STL [R1+0x368], R24 ;  /* 0x0003681801007387 */ /* 0x0003e20000100800 */
[----:B0-----:R-:W-:Y:S01]  /*4f90*/  CS2R R18, SRZ ;  /* 0x0000000000127805 */ /* 0x001fe2000001ff00 */
[----:B-1----:R-:W-:Y:S01]  /*4fa0*/  HFMA2 R24, -RZ, RZ, 0, 0 ;  /* 0x00000000ff187431 */ /* 0x002fe200000001ff */
[----:B------:R-:W-:-:S05]  /*4fb0*/  @!P0 MOV R24, R3 ;  /* 0x0000000300188202 */ /* 0x000fca0000000f00 */
[----:B------:R0:W-:Y:S04]  /*4fc0*/  STL [R1+0x3c8], R24 ;  /* 0x0003c81801007387 */ /* 0x0001e80000100800 */
[----:B0-----:R-:W3:Y:S01]  /*4fd0*/  LDL.LU.64 R24, [R1+0x330] ;  /* 0x0003300001187983 */ /* 0x001ee20000300a00 */
[----:B--2---:R-:W-:-:S05]  /*4fe0*/  @!P2 MOV R9, R16 ;  /* 0x000000100009a202 */ /* 0x004fca0000000f00 */
[----:B------:R0:W-:Y:S01]  /*4ff0*/  STL [R1+0x380], R9 ;  /* 0x0003800901007387 */ /* 0x0001e20000100800 */
[----:B------:R-:W-:Y:S01]  /*5000*/  @!P2 MOV R15, R17 ;  /* 0x00000011000fa202 */ /* 0x000fe20000000f00 */
[----:B0-----:R-:W-:Y:S01]  /*5010*/  HFMA2 R9, -RZ, RZ, 0, 0 ;  /* 0x00000000ff097431 */ /* 0x001fe200000001ff */
[----:B------:R-:W-:Y:S02]  /*5020*/  @!P2 MOV R14, R12 ;  /* 0x0000000c000ea202 */ /* 0x000fe40000000f00 */
[----:B------:R-:W-:Y:S02]  /*5030*/  @!P2 MOV R9, R13 ;  /* 0x0000000d0009a202 */ /* 0x000fe40000000f00 */
[----:B------:R-:W-:Y:S01]  /*5040*/  LOP3.LUT P2, RZ, R0, 0x20, RZ, 0xc0, !PT ;  /* 0x0000002000ff7812 */ /* 0x000fe2000784c0ff */
[----:B------:R-:W-:Y:S04]  /*5050*/  STL [R1+0x384], R15 ;  /* 0x0003840f01007387 */ /* 0x000fe80000100800 */
[----:B------:R0:W-:Y:S08]  /*5060*/  STL [R1+0x224], R14 ;  /* 0x0002240e01007387 */ /* 0x0001f00000100800 */
[----:B------:R-:W2:Y:S01]  /*5070*/  @!P2 LDG.E.64 R18, desc[UR10][R22.64] ;  /* 0x0000000a1612a981 */ /* 0x000ea2000c1e1b00 */
[----:B0-----:R-:W-:-:S06]  /*5080*/  CS2R R14, SRZ ;  /* 0x00000000000e7805 */ /* 0x001fcc000001ff00 */
[----:B------:R0:W4:Y:S04]  /*5090*/  @!P1 LDG.E.64 R14, desc[UR10][R34.64] ;  /* 0x0000000a220e9981 */ /* 0x000128000c1e1b00 */
[----:B------:R1:W-:Y:S02]  /*50a0*/  STL.64 [R1+0x98], R16 ;  /* 0x0000981001007387 */ /* 0x0003e40000100a00 */
[----:B-1----:R-:W-:Y:S02]  /*50b0*/  CS2R R16, SRZ ;  /* 0x0000000000107805 */ /* 0x002fe4000001ff00 */
[----:B------:R1:W-:Y:S04]  /*50c0*/  STL [R1+0x220], R9 ;  /* 0x0002200901007387 */ /* 0x0003e80000100800 */
[----:B------:R-:W3:Y:S01]  /*50d0*/  @!P2 LDG.E.64 R16, desc[UR10][R36.64] ;  /* 0x0000000a2410a981 */ /* 0x000ee2000c1e1b00 */
[----:B-1----:R-:W-:Y:S01]  /*50e0*/  HFMA2 R9, -RZ, RZ, 0, 0 ;  /* 0x00000000ff097431 */ /* 0x002fe200000001ff */
[----:B0-----:R-:W-:-:S02]  /*50f0*/  MOV R34, R40 ;  /* 0x0000002800227202 */ /* 0x001fc40000000f00 */
[----:B------:R0:W-:Y:S01]  /*5100*/  STL.64 [R1+0x198], R12 ;  /* 0x0001980c01007387 */ /* 0x0001e20000100a00 */
[----:B------:R-:W-:Y:S01]  /*5110*/  @!P1 MOV R9, R10 ;  /* 0x0000000a00099202 */ /* 0x000fe20000000f00 */
[----:B------:R-:W-:Y:S01]  /*5120*/  HFMA2 R22, -RZ, RZ, 0, 0 ;  /* 0x00000000ff167431 */ /* 0x000fe200000001ff */
[----:B------:R-:W-:Y:S01]  /*5130*/  MOV R35, R41 ;  /* 0x0000002900237202 */ /* 0x000fe20000000f00 */
[----:B------:R-:W-:Y:S04]  /*5140*/  STL.64 [R1+0xa8], R2 ;  /* 0x0000a80201007387 */ /* 0x000fe80000100a00 */
[----:B------:R1:W-:Y:S01]  /*5150*/  STL [R1+0x370], R9 ;  /* 0x0003700901007387 */ /* 0x0003e20000100800 */
[----:B------:R-:W-:Y:S02]  /*5160*/  MOV R40, R42 ;  /* 0x0000002a00287202 */ /* 0x000fe40000000f00 */
[----:B------:R-:W-:-:S02]  /*5170*/  MOV R41, R43 ;  /* 0x0000002b00297202 */ /* 0x000fc40000000f00 */
[----:B------:R-:W-:Y:S02]  /*5180*/  CS2R R42, SRZ ;  /* 0x00000000002a7805 */ /* 0x000fe4000001ff00 */
[----:B0-----:R-:W-:Y:S01]  /*5190*/  MOV R12, R44 ;  /* 0x0000002c000c7202 */ /* 0x001fe20000000f00 */
[----:B------:R-:W3:Y:S01]  /*51a0*/  LDL.LU.64 R36, [R1+0x340] ;  /* 0x0003400001247983 */ /* 0x000ee20000300a00 */
[----:B-1----:R-:W-:Y:S01]  /*51b0*/  HFMA2 R9, -RZ, RZ, 0, 0 ;  /* 0x00000000ff097431 */ /* 0x002fe200000001ff */
[----:B------:R-:W-:Y:S02]  /*51c0*/  MOV R13, R45 ;  /* 0x0000002d000d7202 */ /* 0x000fe40000000f00 */
[----:B------:R-:W-:Y:S02]  /*51d0*/  CS2R R44, SRZ ;  /* 0x00000000002c7805 */ /* 0x000fe4000001ff00 */
[----:B------:R-:W-:Y:S02]  /*51e0*/  @!P1 MOV R9, R11 ;  /* 0x0000000b00099202 */ /* 0x000fe40000000f00 */
[----:B--2---:R-:W-:-:S02]  /*51f0*/  @!P2 MOV R45, R18 ;  /* 0x00000012002da202 */ /* 0x004fc40000000f00 */
[----:B------:R-:W-:Y:S02]  /*5200*/  @!P2 MOV R44, R19 ;  /* 0x00000013002ca202 */ /* 0x000fe40000000f00 */
[----:B----4-:R-:W-:Y:S02]  /*5210*/  @!P1 MOV R42, R14 ;  /* 0x0000000e002a9202 */ /* 0x010fe40000000f00 */
[----:B------:R-:W-:Y:S02]  /*5220*/  @!P1 MOV R43, R15 ;  /* 0x0000000f002b9202 */ /* 0x000fe40000000f00 */
[----:B------:R-:W-:Y:S01]  /*5230*/  LOP3.LUT P1, RZ, R0, 0x10, RZ, 0xc0, !PT ;  /* 0x0000001000ff7812 */ /* 0x000fe2000782c0ff */
[----:B------:R0:W-:Y:S02]  /*5240*/  STL.64 [R1+0x4b8], R44 ;  /* 0x0004b82c01007387 */ /* 0x0001e40000100a00 */
[----:B0-----:R-:W-:Y:S02]  /*5250*/  MOV R44, R12 ;  /* 0x0000000c002c7202 */ /* 0x001fe40000000f00 */
[----:B------:R-:W-:-:S02]  /*5260*/  MOV R45, R13 ;  /* 0x0000000d002d7202 */ /* 0x000fc40000000f00 */
[----:B------:R-:W-:-:S06]  /*5270*/  CS2R R12, SRZ ;  /* 0x00000000000c7805 */ /* 0x000fcc000001ff00 */
[----:B---3--:R0:W2:Y:S01]  /*5280*/  @!P1 LDG.E.64 R12, desc[UR10][R24.64] ;  /* 0x0000000a180c9981 */ /* 0x0080a2000c1e1b00 */
[----:B------:R-:W-:-:S05]  /*5290*/  @!P2 MOV R22, R16 ;  /* 0x000000100016a202 */ /* 0x000fca0000000f00 */
[----:B------:R1:W-:Y:S01]  /*52a0*/  STL [R1+0x3cc], R22 ;  /* 0x0003cc1601007387 */ /* 0x0003e20000100800 */
[----:B------:R-:W-:Y:S01]  /*52b0*/  LOP3.LUT P0, RZ, R0, 0x8, RZ, 0xc0, !PT ;  /* 0x0000000800ff7812 */ /* 0x000fe2000780c0ff */
[----:B-1----:R-:W-:Y:S01]  /*52c0*/  HFMA2 R22, -RZ, RZ, 0, 0 ;  /* 0x00000000ff167431 */ /* 0x002fe200000001ff */
[----:B------:R-:W-:Y:S02]  /*52d0*/  @!P2 MOV R22, R17 ;  /* 0x000000110016a202 */ /* 0x000fe40000000f00 */
[----:B------:R-:W-:-:S03]  /*52e0*/  CS2R R2, SRZ ;  /* 0x0000000000027805 */ /* 0x000fc6000001ff00 */
[----:B------:R1:W-:Y:S06]  /*52f0*/  STL [R1+0x3f8], R22 ;  /* 0x0003f81601007387 */ /* 0x0003ec0000100800 */
[----:B------:R-:W3:Y:S04]  /*5300*/  @!P0 LDG.E.64 R2, desc[UR10][R44.64] ;  /* 0x0000000a2c028981 */ /* 0x000ee8000c1e1b00 */
[----:B-1----:R-:W4:Y:S01]  /*5310*/  LDL.LU.64 R22, [R1+0x328] ;  /* 0x0003280001167983 */ /* 0x002f220000300a00 */
[----:B0-----:R-:W-:-:S03]  /*5320*/  HFMA2 R24, -RZ, RZ, 0, 0 ;  /* 0x00000000ff187431 */ /* 0x001fc600000001ff */
[----:B------:R0:W-:Y:S04]  /*5330*/  STL.64 [R1+0xb0], R16 ;  /* 0x0000b01001007387 */ /* 0x0001e80000100a00 */
[----:B0-----:R-:W3:Y:S01]  /*5340*/  LDL.LU.64 R16, [R1+0x308] ;  /* 0x0003080001107983 */ /* 0x001ee20000300a00 */
[----:B--2---:R-:W-:-:S05]  /*5350*/  @!P1 MOV R24, R12 ;  /* 0x0000000c00189202 */ /* 0x004fca0000000f00 */
[----:B------:R0:W-:Y:S04]  /*5360*/  STL [R1+0x3fc], R24 ;  /* 0x0003fc1801007387 */ /* 0x0001e80000100800 */
[----:B0-----:R-:W2:Y:S04]  /*5370*/  LDL.LU.64 R24, [R1+0x310] ;  /* 0x0003100001187983 */ /* 0x001ea80000300a00 */
[----:B------:R0:W-:Y:S02]  /*5380*/  STL.64 [R1+0x1a0], R14 ;  /* 0x0001a00e01007387 */ /* 0x0001e40000100a00 */
[----:B0-----:R-:W-:Y:S01]  /*5390*/  HFMA2 R14, -RZ, RZ, 0, 0 ;  /* 0x00000000ff0e7431 */ /* 0x001fe200000001ff */
[----:B------:R-:W-:-:S05]  /*53a0*/  @!P1 MOV R14, R13 ;  /* 0x0000000d000e9202 */ /* 0x000fca0000000f00 */
[----:B------:R0:W-:Y:S02]  /*53b0*/  STL [R1+0x41c], R14 ;  /* 0x00041c0e01007387 */ /* 0x0001e40000100800 */
[----:B0-----:R-:W-:-:S06]  /*53c0*/  CS2R R14, SRZ ;  /* 0x00000000000e7805 */ /* 0x001fcc000001ff00 */
[----:B----4-:R0:W4:Y:S01]  /*53d0*/  @!P0 LDG.E.64 R14, desc[UR10][R22.64] ;  /* 0x0000000a160e8981 */ /* 0x010122000c1e1b00 */
[----:B------:R-:W-:Y:S01]  /*53e0*/  LOP3.LUT P2, RZ, R0, 0x4, RZ, 0xc0, !PT ;  /* 0x0000000400ff7812 */ /* 0x000fe2000784c0ff */
[----:B0-----:R-:W-:Y:S01]  /*53f0*/  HFMA2 R22, -RZ, RZ, 0, 0 ;  /* 0x00000000ff167431 */ /* 0x001fe200000001ff */
[----:B---3--:R-:W-:-:S05]  /*5400*/  @!P0 MOV R22, R2 ;  /* 0x0000000200168202 */ /* 0x008fca0000000f00 */
[----:B------:R0:W-:Y:S01]  /*5410*/  STL [R1+0x420], R22 ;  /* 0x0004201601007387 */ /* 0x0001e20000100800 */
[----:B------:R-:W-:-:S03]  /*5420*/  CS2R R10, SRZ ;  /* 0x00000000000a7805 */ /* 0x000fc6000001ff00 */
[----:B------:R1:W-:Y:S04]  /*5430*/  STL.64 [R1+0x1a8], R20 ;  /* 0x0001a81401007387 */ /* 0x0003e80000100a00 */
[----:B------:R-:W3:Y:S01]  /*5440*/  @!P1 LDG.E.64 R10, desc[UR10][R36.64] ;  /* 0x0000000a240a9981 */ /* 0x000ee2000c1e1b00 */
[----:B0-----:R-:W-:-:S06]  /*5450*/  CS2R R22, SRZ ;  /* 0x0000000000167805 */ /* 0x001fcc000001ff00 */
[----:B------:R0:W4:Y:S01]  /*5460*/  @!P2 LDG.E.64 R22, desc[UR10][R16.64] ;  /* 0x0000000a1016a981 */ /* 0x000122000c1e1b00 */
[----:B-1----:R-:W-:Y:S01]  /*5470*/  HFMA2 R20, -RZ, RZ, 0, 0 ;  /* 0x00000000ff147431 */ /* 0x002fe200000001ff */
[----:B0-----:R-:W-:Y:S02]  /*5480*/  CS2R R16, SRZ ;  /* 0x0000000000107805 */ /* 0x001fe4000001ff00 */
[----:B------:R-:W-:-:S05]  /*5490*/  @!P0 MOV R20, R3 ;  /* 0x0000000300148202 */ /* 0x000fca0000000f00 */
[----:B------:R0:W-:Y:S04]  /*54a0*/  STL [R1+0x428], R20 ;  /* 0x0004281401007387 */ /* 0x0001e80000100800 */
[----:B------:R1:W-:Y:S04]  /*54b0*/  STL.64 [R1+0xb8], R12 ;  /* 0x0000b80c01007387 */ /* 0x0003e80000100a00 */
[----:B0-----:R-:W4:Y:S04]  /*54c0*/  LDL.LU.64 R20, [R1+0x2e8] ;  /* 0x0002e80001147983 */ /* 0x001f280000300a00 */
[----:B-1----:R-:W4:Y:S04]  /*54d0*/  LDL.LU.64 R12, [R1+0x2f8] ;  /* 0x0002f800010c7983 */ /* 0x002f280000300a00 */
[----:B--2---:R-:W2:Y:S01]  /*54e0*/  @!P2 LDG.E.64 R16, desc[UR10][R24.64] ;  /* 0x0000000a1810a981 */ /* 0x004ea2000c1e1b00 */
[----:B------:R-:W-:-:S03]  /*54f0*/  CS2R R36, SRZ ;  /* 0x0000000000247805 */ /* 0x000fc6000001ff00 */
[----:B------:R0:W-:Y:S02]  /*5500*/  STL.64 [R1+0x1b0], R18 ;  /* 0x0001b01201007387 */ /* 0x0001e40000100a00 */
[----:B0-----:R-:W-:Y:S02]  /*5510*/  CS2R R18, SRZ ;  /* 0x0000000000127805 */ /* 0x001fe4000001ff00 */
[----:B---3--:R-:W-:Y:S02]  /*5520*/  @!P1 MOV R36, R10 ;  /* 0x0000000a00249202 */ /* 0x008fe40000000f00 */
[----:B------:R-:W-:Y:S02]  /*5530*/  @!P1 MOV R37, R11 ;  /* 0x0000000b00259202 */ /* 0x000fe40000000f00 */
[----:B------:R-:W-:Y:S02]  /*5540*/  LOP3.LUT P1, RZ, R0, 0x2, RZ, 0xc0, !PT ;  /* 0x0000000200ff7812 */ /* 0x000fe4000782c0ff */
[----:B----4-:R-:W-:-:S05]  /*5550*/  @!P2 MOV R19, R23 ;  /* 0x000000170013a202 */ /* 0x010fca0000000f00 */
[----:B------:R-:W-:Y:S01]  /*5560*/  STL [R1+0x440], R19 ;  /* 0x0004401301007387 */ /* 0x000fe20000100800 */
[----:B--2---:R-:W-:-:S05]  /*5570*/  @!P2 MOV R18, R17 ;  /* 0x000000110012a202 */ /* 0x004fca0000000f00 */
[----:B------:R0:W-:Y:S02]  /*5580*/  STL [R1+0x308], R18 ;  /* 0x0003081201007387 */ /* 0x0001e40000100800 */
[----:B0-----:R-:W-:-:S06]  /*5590*/  CS2R R18, SRZ ;  /* 0x0000000000127805 */ /* 0x001fcc000001ff00 */
[----:B------:R0:W2:Y:S02]  /*55a0*/  @!P1 LDG.E.64 R18, desc[UR10][R20.64] ;  /* 0x0000000a14129981 */ /* 0x0000a4000c1e1b00 */
[----:B0-----:R-:W-:-:S06]  /*55b0*/  CS2R R20, SRZ ;  /* 0x0000000000147805 */ /* 0x001fcc000001ff00 */
[----:B------:R0:W3:Y:S01]  /*55c0*/  @!P1 LDG.E.64 R20, desc[UR10][R12.64] ;  /* 0x0000000a0c149981 */ /* 0x0000e2000c1e1b00 */
[----:B------:R-:W-:Y:S02]  /*55d0*/  MOV R44, R32 ;  /* 0x00000020002c7202 */ /* 0x000fe40000000f00 */
[----:B------:R-:W-:Y:S02]  /*55e0*/  MOV R45, R33 ;  /* 0x00000021002d7202 */ /* 0x000fe40000000f00 */
[----:B------:R-:W-:Y:S02]  /*55f0*/  MOV R32, R30 ;  /* 0x0000001e00207202 */ /* 0x000fe40000000f00 */
[----:B------:R-:W-:Y:S02]  /*5600*/  MOV R33, R31 ;  /* 0x0000001f00217202 */ /* 0x000fe40000000f00 */
[----:B------:R-:W-:Y:S02]  /*5610*/  MOV R30, R38 ;  /* 0x00000026001e7202 */ /* 0x000fe40000000f00 */
[----:B------:R-:W-:-:S02]  /*5620*/  MOV R31, R39 ;  /* 0x00000027001f7202 */ /* 0x000fc40000000f00 */
[----:B------:R-:W-:Y:S01]  /*5630*/  CS2R R38, SRZ ;  /* 0x0000000000267805 */ /* 0x000fe2000001ff00 */
[----:B------:R1:W-:Y:S01]  /*5640*/  STL.64 [R1+0x1b8], R10 ;  /* 0x0001b80a01007387 */ /* 0x0003e20000100a00 */
[----:B------:R-:W-:Y:S02]  /*5650*/  @!P0 MOV R38, R14 ;  /* 0x0000000e00268202 */ /* 0x000fe40000000f00 */
[----:B------:R-:W-:Y:S02]  /*5660*/  @!P0 MOV R39, R15 ;  /* 0x0000000f00278202 */ /* 0x000fe40000000f00 */
[----:B------:R-:W-:Y:S01]  /*5670*/  LOP3.LUT P0, RZ, R0, 0x1, RZ, 0xc0, !PT ;  /* 0x0000000100ff7812 */ /* 0x000fe2000780c0ff */
[----:B------:R-:W-:Y:S01]  /*5680*/  HFMA2 R24, -RZ, RZ, 0, 0 ;  /* 0x00000000ff187431 */ /* 0x000fe200000001ff */
[----:B-1----:R-:W-:Y:S02]  /*5690*/  CS2R R10, SRZ ;  /* 0x00000000000a7805 */ /* 0x002fe4000001ff00 */
[----:B------:R-:W-:Y:S01]  /*56a0*/  @!P2 MOV R24, R22 ;  /* 0x000000160018a202 */ /* 0x000fe20000000f00 */
[----:B0-----:R-:W-:Y:S01]  /*56b0*/  HFMA2 R12, -RZ, RZ, 0, 0 ;  /* 0x00000000ff0c7431 */ /* 0x001fe200000001ff */
[----:B------:R-:W-:-:S03]  /*56c0*/  MOV R25, R41 ;  /* 0x0000002900197202 */ /* 0x000fc60000000f00 */
[----:B------:R0:W-:Y:S02]  /*56d0*/  STL [R1+0x42c], R24 ;  /* 0x00042c1801007387 */ /* 0x0001e40000100800 */
[----:B0-----:R-:W-:Y:S02]  /*56e0*/  MOV R24, R40 ;  /* 0x0000002800187202 */ /* 0x001fe40000000f00 */
[----:B------:R-:W-:Y:S01]  /*56f0*/  CS2R R40, SRZ ;  /* 0x0000000000287805 */ /* 0x000fe2000001ff00 */
[----:B------:R0:W-:Y:S04]  /*5700*/  STL.64 [R1+0x1c0], R14 ;  /* 0x0001c00e01007387 */ /* 0x0001e80000100a00 */
[----:B------:R1:W-:Y:S01]  /*5710*/  STL.64 [R1+0xc0], R2 ;  /* 0x0000c00201007387 */ /* 0x0003e20000100a00 */
[----:B0-----:R-:W-:-:S02]  /*5720*/  CS2R R14, SRZ ;  /* 0x00000000000e7805 */ /* 0x001fc4000001ff00 */
[----:B-1----:R-:W-:-:S06]  /*5730*/  CS2R R2, SRZ ;  /* 0x0000000000027805 */ /* 0x002fcc000001ff00 */
[----:B------:R0:W4:Y:S04]  /*5740*/  @!P0 LDG.E.64 R2, desc[UR10][R44.64] ;  /* 0x0000000a2c028981 */ /* 0x000128000c1e1b00 */
[----:B------:R1:W-:Y:S04]  /*5750*/  STL [R1+0x21c], R42 ;  /* 0x00021c2a01007387 */ /* 0x0003e80000100800 */
[----:B------:R0:W-:Y:S04]  /*5760*/  STL [R1+0x218], R43 ;  /* 0x0002182b01007387 */ /* 0x0001e80000100800 */
[----:B------:R-:W-:Y:S01]  /*5770*/  STL [R1+0x374], R9 ;  /* 0x0003740901007387 */ /* 0x000fe20000100800 */
[----:B--2---:R-:W-:-:S03]  /*5780*/  @!P1 MOV R11, R19 ;  /* 0x00000013000b9202 */ /* 0x004fc60000000f00 */
[----:B-1----:R-:W2:Y:S01]  /*5790*/  LDL.LU R42, [R1+0x4c8] ;  /* 0x0004c800012a7983 */ /* 0x002ea20000300800 */
[----:B---3--:R-:W-:-:S03]  /*57a0*/  @!P1 MOV R10, R21 ;  /* 0x00000015000a9202 */ /* 0x008fc60000000f00 */
[----:B------:R-:W-:Y:S01]  /*57b0*/  STL [R1+0x458], R11 ;  /* 0x0004580b01007387 */ /* 0x000fe20000100800 */
[----:B------:R-:W-:Y:S01]  /*57c0*/  @!P1 MOV R12, R18 ;  /* 0x00000012000c9202 */ /* 0x000fe20000000f00 */
[----:B0-----:R-:W0:Y:S02]  /*57d0*/  LDC.64 R44, c[0x0][0x3a8] ;  /* 0x0000ea00ff2c7b82 */ /* 0x001e240000000a00 */
[----:B------:R1:W-:Y:S01]  /*57e0*/  STL [R1+0x2e8], R10 ;  /* 0x0002e80a01007387 */ /* 0x0003e20000100800 */
[----:B------:R-:W-:-:S03]  /*57f0*/  @!P1 MOV R41, R20 ;  /* 0x0000001400299202 */ /* 0x000fc60000000f00 */
[----:B------:R3:W-:Y:S04]  /*5800*/  STL.64 [R1+0x1d0], R20 ;  /* 0x0001d01401007387 */ /* 0x0007e80000100a00 */
[----:B------:R-:W2:Y:S01]  /*5810*/  LDL.LU R43, [R1+0x4c4] ;  /* 0x0004c400012b7983 */ /* 0x000ea20000300800 */
[----:B-1----:R-:W-:-:S03]  /*5820*/  CS2R R10, SRZ ;  /* 0x00000000000a7805 */ /* 0x002fc6000001ff00 */
[----:B------:R-:W4:Y:S04]  /*5830*/  LDL.LU R9, [R1+0x4cc] ;  /* 0x0004cc0001097983 */ /* 0x000f280000300800 */
[----:B------:R1:W2:Y:S01]  /*5840*/  @!P0 LDG.E.64 R10, desc[UR10][R28.64] ;  /* 0x0000000a1c0a8981 */ /* 0x0002a2000c1e1b00 */
[----:B------:R-:W-:Y:S02]  /*5850*/  LOP3.LUT P1, RZ, R0, 0x4000000, RZ, 0xc0, !PT ;  /* 0x0400000000ff7812 */ /* 0x000fe4000782c0ff */
[----:B-1----:R-:W-:Y:S02]  /*5860*/  MOV R28, R4 ;  /* 0x00000004001c7202 */ /* 0x002fe40000000f00 */
[----:B------:R-:W-:Y:S02]  /*5870*/  MOV R29, R5 ;  /* 0x00000005001d7202 */ /* 0x000fe40000000f00 */
[----:B------:R-:W2:Y:S04]  /*5880*/  LDL.LU.64 R4, [R1+0x278] ;  /* 0x0002780001047983 */ /* 0x000ea80000300a00 */
[----:B------:R1:W-:Y:S01]  /*5890*/  STL [R1+0x44c], R12 ;  /* 0x00044c0c01007387 */ /* 0x0003e20000100800 */
[----:B---3--:R-:W-:-:S03]  /*58a0*/  CS2R R20, SRZ ;  /* 0x0000000000147805 */ /* 0x008fc6000001ff00 */
[----:B------:R-:W3:Y:S04]  /*58b0*/  @!P1 LDG.E.64 R14, desc[UR10][R6.64] ;  /* 0x0000000a060e9981 */ /* 0x000ee8000c1e1b00 */
[----:B------:R0:W3:Y:S01]  /*58c0*/  @!P3 LDG.E.64 R20, desc[UR10][R32.64] ;  /* 0x0000000a2014b981 */ /* 0x0000e2000c1e1b00 */
[----:B-1----:R-:W-:-:S03]  /*58d0*/  CS2R R12, SRZ ;  /* 0x00000000000c7805 */ /* 0x002fc6000001ff00 */
[----:B------:R-:W3:Y:S04]  /*58e0*/  LDL.LU.64 R6, [R1+0x240] ;  /* 0x0002400001067983 */ /* 0x000ee80000300a00 */
[----:B------:R-:W3:Y:S04]  /*58f0*/  @!P1 LDG.E.64 R12, desc[UR10][R30.64] ;  /* 0x0000000a1e0c9981 */ /* 0x000ee8000c1e1b00 */
[----:B------:R-:W3:Y:S01]  /*5900*/  LDL.LU.64 R30, [R1+0x230] ;  /* 0x00023000011e7983 */ /* 0x000ee20000300a00 */
[----:B0-----:R-:W-:Y:S01]  /*5910*/  MOV R32, UR6 ;  /* 0x0000000600207c02 */ /* 0x001fe20008000f00 */
[----:B------:R-:W0:Y:S01]  /*5920*/  LDCU.U8 UR6, c[0x0][0x414] ;  /* 0x00008280ff0677ac */ /* 0x000e220008000000 */
[----:B------:R-:W-:-:S06]  /*5930*/  MOV R33, UR7 ;  /* 0x0000000700217c02 */ /* 0x000fcc0008000f00 */
[----:B------:R-:W3:Y:S04]  /*5940*/  LDG.E.64 R32, desc[UR10][R32.64] ;  /* 0x0000000a20207981 */ /* 0x000ee8000c1e1b00 */
[----:B------:R1:W-:Y:S01]  /*5950*/  STL.64 [R1+0xc8], R22 ;  /* 0x0000c81601007387 */ /* 0x0003e20000100a00 */
[----:B------:R-:W-:Y:S02]  /*5960*/  @!P2 MOV R40, R16 ;  /* 0x000000100028a202 */ /* 0x000fe40000000f00 */
[----:B------:R-:W-:Y:S02]  /*5970*/  LOP3.LUT P2, RZ, R0, 0x8000000, RZ, 0xc0, !PT ;  /* 0x0800000000ff7812 */ /* 0x000fe4000784c0ff */
[----:B-1----:R-:W-:Y:S01]  /*5980*/  CS2R R22, SRZ ;  /* 0x0000000000167805 */ /* 0x002fe2000001ff00 */
[----:B------:R1:W-:Y:S05]  /*5990*/  STL.64 [R1+0x1c8], R16 ;  /* 0x0001c81001007387 */ /* 0x0003ea0000100a00 */
[----:B------:R0:W3:Y:S02]  /*59a0*/  @!P3 LDG.E.64 R22, desc[UR10][R26.64] ;  /* 0x0000000a1a16b981 */ /* 0x0000e4000c1e1b00 */
[----:B0-----:R-:W-:-:S02]  /*59b0*/  CS2R R26, SRZ ;  /* 0x00000000001a7805 */ /* 0x001fc4000001ff00 */
[----:B-1----:R-:W-:-:S06]  /*59c0*/  CS2R R16, SRZ ;  /* 0x0000000000107805 */ /* 0x002fcc000001ff00 */
[----:B------:R0:W3:Y:S02]  /*59d0*/  @!P2 LDG.E.64 R16, desc[UR10][R24.64] ;  /* 0x0000000a1810a981 */ /* 0x0000e4000c1e1b00 */
[----:B0-----:R-:W-:-:S06]  /*59e0*/  CS2R R24, SRZ ;  /* 0x0000000000187805 */ /* 0x001fcc000001ff00 */
[----:B------:R0:W3:Y:S02]  /*59f0*/  @!P4 LDG.E.64 R24, desc[UR10][R28.64] ;  /* 0x0000000a1c18c981 */ /* 0x0000e4000c1e1b00 */
[----:B0-----:R-:W-:Y:S02]  /*5a00*/  CS2R R28, SRZ ;  /* 0x00000000001c7805 */ /* 0x001fe4000001ff00 */
[----:B------:R0:W-:Y:S02]  /*5a10*/  STL.64 [R1+0xd0], R18 ;  /* 0x0000d01201007387 */ /* 0x0001e40000100a00 */
[----:B0-----:R-:W-:-:S06]  /*5a20*/  CS2R R18, SRZ ;  /* 0x0000000000127805 */ /* 0x001fcc000001ff00 */
[----:B------:R0:W3:Y:S02]  /*5a30*/  @!P2 LDG.E.64 R18, desc[UR10][R34.64] ;  /* 0x0000000a2212a981 */ /* 0x0000e4000c1e1b00 */
[----:B0-----:R-:W-:Y:S01]  /*5a40*/  HFMA2 R34, -RZ, RZ, 0, 0 ;  /* 0x00000000ff227431 */ /* 0x001fe200000001ff */
[----:B------:R-:W-:-:S06]  /*5a50*/  MOV R35, RZ ;  /* 0x000000ff00237202 */ /* 0x000fcc0000000f00 */
[----:B----4-:R-:W4:Y:S04]  /*5a60*/  @!P6 LDG.E.64 R34, desc[UR10][R8.64] ;  /* 0x0000000a0822e981 */ /* 0x010f28000c1e1b00 */
[----:B--2---:R0:W2:Y:S02]  /*5a70*/  @!P4 LDG.E.64 R26, desc[UR10][R4.64] ;  /* 0x0000000a041ac981 */ /* 0x0040a4000c1e1b00 */
[----:B0-----:R-:W0:Y:S02]  /*5a80*/  S2R R5, SR_TID.X ;  /* 0x0000000000057919 */ /* 0x001e240000002100 */
[----:B---3--:R1:W3:Y:S02]  /*5a90*/  @!P5 LDG.E.64 R28, desc[UR10][R30.64] ;  /* 0x0000000a1e1cd981 */ /* 0x0082e4000c1e1b00 */
[----:B-1----:R-:W-:-:S06]  /*5aa0*/  CS2R R30, SRZ ;  /* 0x00000000001e7805 */ /* 0x002fcc000001ff00 */
[----:B------:R1:W3:Y:S01]  /*5ab0*/  @!P5 LDG.E.64 R30, desc[UR10][R6.64] ;  /* 0x0000000a061ed981 */ /* 0x0002e2000c1e1b00 */
[----:B0-----:R-:W-:Y:S01]  /*5ac0*/  LOP3.LUT R0, R5, 0xffff, RZ, 0xc0, !PT ;  /* 0x0000ffff05007812 */ /* 0x001fe200078ec0ff */
[----:B-1----:R-:W-:Y:S01]  /*5ad0*/  HFMA2 R7, -RZ, RZ, 0, 0 ;  /* 0x00000000ff077431 */ /* 0x002fe200000001ff */
[----:B------:R-:W-:Y:S02]  /*5ae0*/  MOV R6, R32 ;  /* 0x0000002000067202 */ /* 0x000fe40000000f00 */
[----:B------:R-:W-:Y:S02]  /*5af0*/  MOV R4, R33 ;  /* 0x0000002100047202 */ /* 0x000fe40000000f00 */
[----:B------:R-:W-:Y:S02]  /*5b00*/  @!P0 MOV R7, R2 ;  /* 0x0000000200078202 */ /* 0x000fe40000000f00 */
[----:B------:R-:W-:Y:S01]  /*5b10*/  CS2R R32, SRZ ;  /* 0x0000000000207805 */ /* 0x000fe2000001ff00 */
[----:B------:R-:W-:-:S02]  /*5b20*/  IMAD R0, R0, 0x667, RZ ;  /* 0x0000066700007824 */ /* 0x000fc400078e02ff */
[----:B------:R0:W-:Y:S03]  /*5b30*/  STL [R1+0x278], R7 ;  /* 0x0002780701007387 */ /* 0x0001e60000100800 */
[----:B------:R-:W-:Y:S01]  /*5b40*/  SHF.R.U32.HI R0, RZ, 0x10, R0 ;  /* 0x00000010ff007819 */ /* 0x000fe20000011600 */
[----:B------:R1:W3:Y:S01]  /*5b50*/  @!P6 LDG.E.64 R32, desc[UR10][R42.64] ;  /* 0x0000000a2a20e981 */ /* 0x0002e2000c1e1b00 */
[----:B0-----:R-:W-:Y:S01]  /*5b60*/  HFMA2 R7, -RZ, RZ, 0, 0 ;  /* 0x00000000ff077431 */ /* 0x001fe200000001ff */
[----:B-1----:R-:W-:Y:S02]  /*5b70*/  CS2R R42, SRZ ;  /* 0x00000000002a7805 */ /* 0x002fe4000001ff00 */
[----:B------:R-:W-:Y:S02]  /*5b80*/  @!P0 MOV R7, R3 ;  /* 0x0000000300078202 */ /* 0x000fe40000000f00 */
[----:B------:R-:W-:-:S02]  /*5b90*/  @!P0 MOV R42, R10 ;  /* 0x0000000a002a8202 */ /* 0x000fc40000000f00 */
[----:B------:R-:W-:Y:S02]  /*5ba0*/  @!P0 MOV R43, R11 ;  /* 0x0000000b002b8202 */ /* 0x000fe40000000f00 */
[----:B------:R-:W-:Y:S02]  /*5bb0*/  ISETP.NE.AND P0, PT, RZ, UR6, PT ;  /* 0x00000006ff007c0c */ /* 0x000fe4000bf05270 */
[----:B------:R-:W-:-:S05]  /*5bc0*/  PRMT R0, R0, 0x9910, RZ ;  /* 0x0000991000007816 */ /* 0x000fca00000000ff */
[----:B------:R-:W-:-:S05]  /*5bd0*/  IMAD R0, R0, 0x28, RZ ;  /* 0x0000002800007824 */ /* 0x000fca00078e02ff */
[----:B------:R-:W-:Y:S01]  /*5be0*/  IADD3 R0, PT, PT, RZ, -R0, RZ ;  /* 0x80000000ff007210 */ /* 0x000fe20007ffe0ff */
[----:B------:R-:W0:Y:S03]  /*5bf0*/  @P0 LDC.64 R8, c[0x0][0x3b0] ;  /* 0x0000ec00ff080b82 */ /* 0x000e260000000a00 */
[----:B------:R-:W-:-:S04]  /*5c00*/  PRMT R0, R0, 0x7710, RZ ;  /* 0x0000771000007816 */ /* 0x000fc800000000ff */
[----:B------:R-:W-:Y:S01]  /*5c10*/  IADD3 R0, PT, PT, R0, R5, RZ ;  /* 0x0000000500007210 */ /* 0x000fe20007ffe0ff */
[----:B------:R1:W-:Y:S03]  /*5c20*/  STL [R1+0x298], R7 ;  /* 0x0002980701007387 */ /* 0x0003e60000100800 */
[----:B------:R-:W-:-:S04]  /*5c30*/  SHF.L.U32 R0, R0, 0x1, RZ ;  /* 0x0000000100007819 */ /* 0x000fc800000006ff */
[----:B-1----:R-:W-:Y:S02]  /*5c40*/  LOP3.LUT R7, R0, 0xffff, RZ, 0xc0, !PT ;  /* 0x0000ffff00077812 */ /* 0x002fe400078ec0ff */
[----:B------:R-:W-:-:S05]  /*5c50*/  MOV R0, UR13 ;  /* 0x0000000d00007c02 */ /* 0x000fca0008000f00 */
[----:B------:R-:W-:-:S04]  /*5c60*/  IMAD R0, R0, 0x50, R7 ;  /* 0x0000005000007824 */ /* 0x000fc800078e0207 */
[C---:B0-----:R-:W-:Y:S01]  /*5c70*/  @P0 IMAD.WIDE R8, R0.reuse, 0x2, R8 ;  /* 0x0000000200080825 */ /* 0x041fe200078e0208 */
[----:B------:R0:W-:Y:S04]  /*5c80*/  STL [R1+0x4a0], R7 ;  /* 0x0004a00701007387 */ /* 0x0001e80000100800 */
[----:B0-----:R-:W3:Y:S01]  /*5c90*/  @P0 LDG.E.U16 R7, desc[UR10][R8.64] ;  /* 0x0000000a08070981 */ /* 0x001ee2000c1e1500 */
[----:B------:R-:W-:Y:S01]  /*5ca0*/  IMAD.WIDE R44, R0, 0x2, R44 ;  /* 0x00000002002c7825 */ /* 0x000fe200078e022c */
[----:B------:R-:W-:Y:S02]  /*5cb0*/  MOV R0, R6 ;  /* 0x0000000600007202 */ /* 0x000fe40000000f00 */
[----:B------:R-:W3:Y:S04]  /*5cc0*/  @P0 LDG.E.U16 R6, desc[UR10][R8.64+0x2] ;  /* 0x0000020a08060981 */ /* 0x000ee8000c1e1500 */
[----:B------:R0:W-:Y:S04]  /*5cd0*/  STL.64 [R1+0x1d8], R10 ;  /* 0x0001d80a01007387 */ /* 0x0001e80000100a00 */
[----:B------:R-:W-:Y:S04]  /*5ce0*/  STL.64 [R1+0xe0], R12 ;  /* 0x0000e00c01007387 */ /* 0x000fe80000100a00 */
[----:B------:R-:W3:Y:S01]  /*5cf0*/  LDG.E.U16 R9, desc[UR10][R44.64] ;  /* 0x0000000a2c097981 */ /* 0x000ee2000c1e1500 */
[----:B------:R-:W-:Y:S01]  /*5d00*/  R2UR UR28, R0 ;  /* 0x00000000001c72ca */ /* 0x000fe200000e0000 */
[----:B------:R-:W-:Y:S01]  /*5d10*/  HFMA2 R0, -RZ, RZ, 0, 0 ;  /* 0x00000000ff007431 */ /* 0x000fe200000001ff */
[----:B0-----:R-:W-:Y:S01]  /*5d20*/  MOV R11, R4 ;  /* 0x00000004000b7202 */ /* 0x001fe20000000f00 */
[----:B------:R-:W-:Y:S01]  /*5d30*/  HFMA2 R4, -RZ, RZ, 0, 0 ;  /* 0x00000000ff047431 */ /* 0x000fe200000001ff */
[----:B------:R-:W-:Y:S01]  /*5d40*/  STL.64 [R1+0x1e0], R14 ;  /* 0x0001e00e01007387 */ /* 0x000fe20000100a00 */
[----:B------:R-:W-:-:S03]  /*5d50*/  @!P3 MOV R0, R23 ;  /* 0x000000170000b202 */ /* 0x000fc60000000f00 */
[----:B------:R-:W-:Y:S04]  /*5d60*/  STL.64 [R1+0xd8], R2 ;  /* 0x0000d80201007387 */ /* 0x000fe80000100a00 */
[----:B------:R0:W-:Y:S01]  /*5d70*/  STL [R1+0x2a8], R0 ;  /* 0x0002a80001007387 */ /* 0x0001e20000100800 */
[----:B------:R-:W-:-:S03]  /*5d80*/  @!P1 MOV R4, R12 ;  /* 0x0000000c00049202 */ /* 0x000fc60000000f00 */
[----:B------:R-:W3:Y:S04]  /*5d90*/  LDG.E.U16 R5, desc[UR10][R44.64+0x2] ;  /* 0x0000020a2c057981 */ /* 0x000ee8000c1e1500 */
[----:B------:R-:W-:Y:S01]  /*5da0*/  STL.64 [R1+0xf8], R24 ;  /* 0x0000f81801007387 */ /* 0x000fe20000100a00 */
[----:B0-----:R-:W-:-:S03]  /*5db0*/  HFMA2 R0, -RZ, RZ, 0, 0 ;  /* 0x00000000ff007431 */ /* 0x001fc600000001ff */
[----:B------:R0:W-:Y:S01]  /*5dc0*/  STL [R1+0x27c], R4 ;  /* 0x00027c0401007387 */ /* 0x0001e20000100800 */
[----:B------:R-:W-:-:S03]  /*5dd0*/  @!P4 MOV R0, R24 ;  /* 0x000000180000c202 */ /* 0x000fc60000000f00 */
[----:B------:R1:W5:Y:S04]  /*5de0*/  LDL.LU R8, [R1+0x4c0] ;  /* 0x0004c00001087983 */ /* 0x0003680000300800 */
[----:B------:R1:W-:Y:S04]  /*5df0*/  STL [R1+0x470], R0 ;  /* 0x0004700001007387 */ /* 0x0003e80000100800 */
[----:B------:R2:W5:Y:S04]  /*5e00*/  LDL.LU.64 R44, [R1+0x4b8] ;  /* 0x0004b800012c7983 */ /* 0x0005680000300a00 */
[----:B0-----:R0:W5:Y:S01]  /*5e10*/  LDL.LU R4, [R1+0x4a8] ;  /* 0x0004a80001047983 */ /* 0x0011620000300800 */
[----:B-1----:R-:W-:Y:S01]  /*5e20*/  HFMA2 R0, -RZ, RZ, 0, 0 ;  /* 0x00000000ff007431 */ /* 0x002fe200000001ff */
[----:B------:R-:W-:-:S02]  /*5e30*/  @!P4 MOV R0, R25 ;  /* 0x000000190000c202 */ /* 0x000fc40000000f00 */
[----:B------:R0:W5:Y:S04]  /*5e40*/  LDL R25, [R1+0x440] ;  /* 0x0004400001197983 */ /* 0x0001680000100800 */
[----:B------:R1:W-:Y:S02]  /*5e50*/  STL [R1+0x474], R0 ;  /* 0x0004740001007387 */ /* 0x0003e40000100800 */
[----:B-1----:R-:W-:Y:S02]  /*5e60*/  MOV R0, UR28 ;  /* 0x0000001c00007c02 */ /* 0x002fe40008000f00 */
[----:B----4-:R-:W-:Y:S04]  /*5e70*/  STL.64 [R1+0x208], R34 ;  /* 0x0002082201007387 */ /* 0x010fe80000100a00 */
[----:B--2---:R-:W-:Y:S01]  /*5e80*/  STL.64 [R1+0x1f8], R26 ;  /* 0x0001f81a01007387 */ /* 0x004fe20000100a00 */
        /* <DEDUP_REMOVED lines=9> */
[----:B------:R-:W-:Y:S01]  /*5f20*/  HFMA2 R13, -RZ, RZ, 0, 0 ;  /* 0x00000000ff0d7431 */ /* 0x000fe200000001ff */
[----:B------:R-:W-:Y:S02]  /*5f30*/  MOV R3, R9 ;  /* 0x0000000900037202 */ /* 0x000fe40000000f00 */
[----:B------:R0:W5:Y:S04]  /*5f40*/  LDL.LU R9, [R1+0x4b4] ;  /* 0x0004b40001097983 */ /* 0x0001680000300800 */
[----:B------:R0:W5:Y:S01]  /*5f50*/  LDL.LU R6, [R1+0x4b0] ;  /* 0x0004b00001067983 */ /* 0x0001620000300800 */
[----:B-1----:R-:W-:-:S03]  /*5f60*/  HFMA2 R10, -RZ, RZ, 0, 0 ;  /* 0x00000000ff0a7431 */ /* 0x002fc600000001ff */
[----:B------:R0:W5:Y:S01]  /*5f70*/  LDL.LU R7, [R1+0x4ac] ;  /* 0x0004ac0001077983 */ /* 0x0001620000300800 */
[----:B------:R-:W-:Y:S02]  /*5f80*/  @!P1 MOV R10, R14 ;  /* 0x0000000e000a9202 */ /* 0x000fe40000000f00 */
[----:B------:R-:W-:Y:S02]  /*5f90*/  MOV R14, R11 ;  /* 0x0000000b000e7202 */ /* 0x000fe40000000f00 */
[----:B------:R-:W-:-:S03]  /*5fa0*/  @!P2 MOV R13, R16 ;  /* 0x00000010000da202 */ /* 0x000fc60000000f00 */
[----:B------:R-:W-:Y:S01]  /*5fb0*/  FFMA.FTZ R0, -R0, UR28, R14 ;  /* 0x0000001c00007c23 */ /* 0x000fe2000801010e */
[----:B------:R-:W-:Y:S01]  /*5fc0*/  HFMA2 R14, -RZ, RZ, 0, 0 ;  /* 0x00000000ff0e7431 */ /* 0x000fe200000001ff */
[----:B------:R1:W-:Y:S01]  /*5fd0*/  STL [R1+0x444], R13 ;  /* 0x0004440d01007387 */ /* 0x0003e20000100800 */
[----:B------:R-:W-:Y:S01]  /*5fe0*/  @!P4 MOV R14, R26 ;  /* 0x0000001a000ec202 */ /* 0x000fe20000000f00 */
[----:B------:R-:W-:Y:S02]  /*5ff0*/  HFMA2 R11, -RZ, RZ, 0, 0 ;  /* 0x00000000ff0b7431 */ /* 0x000fe400000001ff */
[----:B------:R0:W5:Y:S01]  /*6000*/  LDL R26, [R1+0x42c] ;  /* 0x00042c00011a7983 */ /* 0x0001620000100800 */
[----:B-1----:R-:W-:-:S03]  /*6010*/  MOV R13, R12 ;  /* 0x0000000c000d7202 */ /* 0x002fc60000000f00 */
[----:B------:R1:W-:Y:S02]  /*6020*/  STL [R1+0x2ac], R14 ;  /* 0x0002ac0e01007387 */ /* 0x0003e40000100800 */
[----:B-1----:R-:W-:Y:S01]  /*6030*/  MOV R14, R13 ;  /* 0x0000000d000e7202 */ /* 0x002fe20000000f00 */
[----:B------:R-:W-:Y:S01]  /*6040*/  HFMA2 R13, -RZ, RZ, 0, 0 ;  /* 0x00000000ff0d7431 */ /* 0x000fe200000001ff */
[----:B------:R-:W-:Y:S02]  /*6050*/  @!P4 MOV R13, R27 ;  /* 0x0000001b000dc202 */ /* 0x000fe40000000f00 */
[----:B------:R-:W-:Y:S01]  /*6060*/  @!P1 MOV R11, R15 ;  /* 0x0000000f000b9202 */ /* 0x000fe20000000f00 */
[----:B------:R0:W5:Y:S04]  /*6070*/  LDL R27, [R1+0x44c] ;  /* 0x00044c00011b7983 */ /* 0x0001680000100800 */
[----:B------:R1:W-:Y:S02]  /*6080*/  STL [R1+0x2c0], R13 ;  /* 0x0002c00d01007387 */ /* 0x0003e40000100800 */
[----:B-1----:R-:W-:Y:S01]  /*6090*/  MOV R13, R2 ;  /* 0x00000002000d7202 */ /* 0x002fe20000000f00 */
[----:B------:R-:W-:Y:S01]  /*60a0*/  HFMA2 R2, -RZ, RZ, 0, 0 ;  /* 0x00000000ff027431 */ /* 0x000fe200000001ff */
[----:B------:R-:W-:Y:S01]  /*60b0*/  @!P5 MOV R2, R28 ;  /* 0x0000001c0002d202 */ /* 0x000fe20000000f00 */
[----:B------:R-:W-:Y:S01]  /*60c0*/  HFMA2 R15, -RZ, RZ, 0, 0 ;  /* 0x00000000ff0f7431 */ /* 0x000fe200000001ff */
[----:B------:R-:W-:Y:S01]  /*60d0*/  FSETP.GTU.FTZ.AND P1, PT, R0, RZ, PT ;  /* 0x000000ff0000720b */ /* 0x000fe20003f3c000 */
[----:B------:R0:W5:Y:S04]  /*60e0*/  LDL R28, [R1+0x458] ;  /* 0x00045800011c7983 */ /* 0x0001680000100800 */
[----:B------:R1:W-:Y:S02]  /*60f0*/  STL [R1+0x478], R2 ;  /* 0x0004780201007387 */ /* 0x0003e40000100800 */
[----:B-1----:R-:W-:Y:S01]  /*6100*/  HFMA2 R2, -RZ, RZ, 0, 0 ;  /* 0x00000000ff027431 */ /* 0x002fe200000001ff */
[----:B------:R-:W-:-:S02]  /*6110*/  @!P5 MOV R2, R29 ;  /* 0x0000001d0002d202 */ /* 0x000fc40000000f00 */
[----:B------:R-:W-:-:S03]  /*6120*/  @!P2 MOV R15, R19 ;  /* 0x00000013000fa202 */ /* 0x000fc60000000f00 */
[----:B------:R-:W-:Y:S01]  /*6130*/  VOTEU.ANY UP0, P1 ;  /* 0x0000000000ff7886 */ /* 0x000fe20000800100 */
[----:B------:R0:W5:Y:S04]  /*6140*/  LDL R29, [R1+0x278] ;  /* 0x00027800011d7983 */ /* 0x0001680000100800 */
[----:B------:R1:W-:Y:S01]  /*6150*/  STL [R1+0x47c], R2 ;  /* 0x00047c0201007387 */ /* 0x0003e20000100800 */
[----:B------:R-:W2:Y:S01]  /*6160*/  @UP0 LDCU UR5, c[0x0][0x3c0] ;  /* 0x00007800ff0507ac */ /* 0x000ea20008000800 */
[----:B-1----:R-:W-:Y:S01]  /*6170*/  HFMA2 R2, -RZ, RZ, 0, 0 ;  /* 0x00000000ff027431 */ /* 0x002fe200000001ff */
[----:B------:R-:W-:Y:S01]  /*6180*/  @!P5 MOV R2, R30 ;  /* 0x0000001e0002d202 */ /* 0x000fe20000000f00 */
[----:B------:R1:W-:Y:S04]  /*6190*/  STL [R1+0x284], R15 ;  /* 0x0002840f01007387 */ /* 0x0003e80000100800 */
[----:B------:R3:W-:Y:S01]  /*61a0*/  STL [R1+0x2c4], R2 ;  /* 0x0002c40201007387 */ /* 0x0007e20000100800 */
[----:B------:R-:W-:-:S03]  /*61b0*/  PLOP3.LUT P1, PT, PT, PT, UP0, 0x80, 0x8 ;  /* 0x000000000008781c */ /* 0x000fc60003f2f008 */
[----:B------:R0:W5:Y:S01]  /*61c0*/  LDL R30, [R1+0x27c] ;  /* 0x00027c00011e7983 */ /* 0x0001620000100800 */
[----:B-1----:R-:W-:Y:S02]  /*61d0*/  HFMA2 R15, -RZ, RZ, 0, 0 ;  /* 0x00000000ff0f7431 */ /* 0x002fe400000001ff */
[----:B---3--:R-:W-:Y:S01]  /*61e0*/  HFMA2 R2, -RZ, RZ, 0, 0 ;  /* 0x00000000ff027431 */ /* 0x008fe200000001ff */
[----:B------:R-:W-:Y:S02]  /*61f0*/  @!P3 MOV R15, R20 ;  /* 0x00000014000fb202 */ /* 0x000fe40000000f00 */
[----:B------:R-:W-:-:S03]  /*6200*/  @!P5 MOV R2, R31 ;  /* 0x0000001f0002d202 */ /* 0x000fc60000000f00 */
[----:B------:R1:W-:Y:S04]  /*6210*/  STL [R1+0x460], R15 ;  /* 0x0004600f01007387 */ /* 0x0003e80000100800 */
[----:B------:R3:W-:Y:S01]  /*6220*/  STL [R1+0x2d4], R2 ;  /* 0x0002d40201007387 */ /* 0x0007e20000100800 */
[----:B--2---:R-:W-:-:S03]  /*6230*/  @P1 FADD.FTZ R0, R0, UR5 ;  /* 0x0000000500001e21 */ /* 0x004fc60008010000 */
[----:B------:R0:W5:Y:S01]  /*6240*/  LDL R31, [R1+0x434] ;  /* 0x00043400011f7983 */ /* 0x0001620000100800 */
[----:B-1----:R-:W-:Y:S02]  /*6250*/  HFMA2 R15, -RZ, RZ, 0, 0 ;  /* 0x00000000ff0f7431 */ /* 0x002fe400000001ff */
[----:B---3--:R-:W-:Y:S01]  /*6260*/  HFMA2 R2, -RZ, RZ, 0, 0 ;  /* 0x00000000ff027431 */ /* 0x008fe200000001ff */
[----:B------:R-:W-:Y:S02]  /*6270*/  @!P3 MOV R15, R21 ;  /* 0x00000015000fb202 */ /* 0x000fe40000000f00 */
[----:B------:R-:W-:-:S03]  /*6280*/  @!P6 MOV R2, R32 ;  /* 0x000000200002e202 */ /* 0x000fc60000000f00 */
[----:B------:R1:W-:Y:S04]  /*6290*/  STL [R1+0x46c], R15 ;  /* 0x00046c0f01007387 */ /* 0x0003e80000100800 */
[----:B------:R2:W-:Y:S04]  /*62a0*/  STL [R1+0x480], R2 ;  /* 0x0004800201007387 */ /* 0x0005e80000100800 */
[----:B------:R0:W5:Y:S01]  /*62b0*/  LDL R32, [R1+0x474] ;  /* 0x0004740001207983 */ /* 0x0001620000100800 */
[----:B-1----:R-:W-:Y:S02]  /*62c0*/  HFMA2 R15, -RZ, RZ, 0, 0 ;  /* 0x00000000ff0f7431 */ /* 0x002fe400000001ff */
[----:B--2---:R-:W-:Y:S01]  /*62d0*/  HFMA2 R2, -RZ, RZ, 0, 0 ;  /* 0x00000000ff027431 */ /* 0x004fe200000001ff */
[----:B------:R-:W-:-:S02]  /*62e0*/  @!P3 MOV R15, R22 ;  /* 0x00000016000fb202 */ /* 0x000fc40000000f00 */
[----:B------:R-:W-:-:S03]  /*62f0*/  @!P6 MOV R2, R33 ;  /* 0x000000210002e202 */ /* 0x000fc60000000f00 */
[----:B------:R1:W-:Y:S04]  /*6300*/  STL [R1+0x290], R15 ;  /* 0x0002900f01007387 */ /* 0x0003e80000100800 */
[----:B------:R2:W-:Y:S04]  /*6310*/  STL [R1+0x484], R2 ;  /* 0x0004840201007387 */ /* 0x0005e80000100800 */
[----:B------:R0:W5:Y:S01]  /*6320*/  LDL R33, [R1+0x2c4] ;  /* 0x0002c40001217983 */ /* 0x0001620000100800 */
[----:B-1----:R-:W-:Y:S01]  /*6330*/  HFMA2 R15, -RZ, RZ, 0, 0 ;  /* 0x00000000ff0f7431 */ /* 0x002fe200000001ff */
[----:B--2---:R1:W2:Y:S01]  /*6340*/  @P1 MUFU.RSQ R2, R0 ;  /* 0x0000000000021308 */ /* 0x0042a20000001400 */
[----:B------:R-:W-:-:S02]  /*6350*/  @!P6 MOV R15, R34 ;  /* 0x00000022000fe202 */ /* 0x000fc40000000f00 */
[----:B------:R0:W5:Y:S01]  /*6360*/  LDL R34, [R1+0x2c0] ;  /* 0x0002c00001227983 */ /* 0x0001620000100800 */
[----:B-1----:R-:W-:Y:S01]  /*6370*/  HFMA2 R0, -RZ, RZ, 0, 0 ;  /* 0x00000000ff007431 */ /* 0x002fe200000001ff */
[----:B------:R-:W-:Y:S02]  /*6380*/  @!P6 MOV R0, R35 ;  /* 0x000000230000e202 */ /* 0x000fe40000000f00 */
[----:B------:R0:W5:Y:S01]  /*6390*/  LDL R35, [R1+0x2a8] ;  /* 0x0002a80001237983 */ /* 0x0001620000100800 */
[----:B------:R-:W-:-:S03]  /*63a0*/  HFMA2 R12, -RZ, RZ, 0, 0 ;  /* 0x00000000ff0c7431 */ /* 0x000fc600000001ff */
[----:B------:R-:W-:Y:S04]  /*63b0*/  STL.64 [R1+0xe8], R16 ;  /* 0x0000e81001007387 */ /* 0x000fe80000100a00 */
[----:B------:R-:W-:Y:S04]  /*63c0*/  STL.64 [R1+0x1e8], R18 ;  /* 0x0001e81201007387 */ /* 0x000fe80000100a00 */
[----:B------:R-:W-:Y:S04]  /*63d0*/  STL.64 [R1+0xf0], R20 ;  /* 0x0000f01401007387 */ /* 0x000fe80000100a00 */
[----:B------:R-:W-:Y:S04]  /*63e0*/  STL.64 [R1+0x1f0], R22 ;  /* 0x0001f01601007387 */ /* 0x000fe80000100a00 */
[----:B------:R-:W-:Y:S01]  /*63f0*/  STL [R1+0x2ec], R15 ;  /* 0x0002ec0f01007387 */ /* 0x000fe20000100800 */
[----:B------:R-:W-:Y:S01]  /*6400*/  @!P2 MOV R12, R17 ;  /* 0x00000011000ca202 */ /* 0x000fe20000000f00 */
[----:B------:R-:W-:Y:S01]  /*6410*/  UISETP.NE.AND UP1, UPT, UR6, URZ, UPT ;  /* 0x000000ff0600728c */ /* 0x000fe2000bf25270 */
[----:B--2---:R-:W-:Y:S01]  /*6420*/  @P1 R2UR UR5, R2 ;  /* 0x00000000020512ca */ /* 0x004fe200000e0000 */
[----:B------:R1:W-:Y:S04]  /*6430*/  STL [R1+0x2f8], R0 ;  /* 0x0002f80001007387 */ /* 0x0003e80000100800 */
[----:B------:R2:W-:Y:S01]  /*6440*/  STL [R1+0x454], R12 ;  /* 0x0004540c01007387 */ /* 0x0005e20000100800 */
[----:B------:R-:W-:Y:S01]  /*6450*/  MOV R2, RZ ;  /* 0x000000ff00027202 */ /* 0x000fe20000000f00 */
[----:B-1----:R-:W-:-:S02]  /*6460*/  HFMA2 R0, -RZ, RZ, 0, 0 ;  /* 0x00000000ff007431 */ /* 0x002fc400000001ff */
[----:B--2---:R-:W-:Y:S02]  /*6470*/  HFMA2 R12, -RZ, RZ, 0, 0 ;  /* 0x00000000ff0c7431 */ /* 0x004fe400000001ff */
[----:B------:R-:W-:Y:S02]  /*6480*/  @P0 HADD2.F32 R0, -RZ, R14.H0_H0 ;  /* 0x2000000eff000230 */ /* 0x000fe40000004100 */
[----:B------:R-:W-:Y:S02]  /*6490*/  @P0 HADD2.F32 R2, -RZ, R13.H0_H0 ;  /* 0x2000000dff020230 */ /* 0x000fe40000004100 */
[----:B------:R-:W-:Y:S01]  /*64a0*/  HADD2.F32 R3, -RZ, R3.H0_H0 ;  /* 0x20000003ff037230 */ /* 0x000fe20000004100 */
[----:B------:R-:W-:Y:S01]  /*64b0*/  @!P2 MOV R12, R18 ;  /* 0x00000012000ca202 */ /* 0x000fe20000000f00 */
[----:B------:R-:W-:Y:S01]  /*64c0*/  HADD2.F32 R5, -RZ, R5.H0_H0 ;  /* 0x20000005ff057230 */ /* 0x000fe20000004100 */
[----:B------:R-:W-:Y:S01]  /*64d0*/  UMOV UR16, 0x3f800000 ;  /* 0x3f80000000107882 */ /* 0x000fe20000000000 */
[----:B------:R-:W-:Y:S01]  /*64e0*/  @UP0 UMOV UR16, UR5 ;  /* 0x0000000500100c82 */ /* 0x000fe20008000000 */
        /* <DEDUP_REMOVED lines=577> */
.L_x_1829:
        /* <DEDUP_REMOVED lines=1348> */
.L_x_1830:
        /* <DEDUP_REMOVED lines=47> */
.L_x_1832:
[----:B------:R-:W-:Y:S05]  /*e030*/  BSYNC.RECONVERGENT B0 ;  /* 0x0000000000007941 */ /* 0x000fea0003800200 */
.L_x_1831:
        /* <DEDUP_REMOVED lines=52> */
.L_x_1834:
[----:B------:R-:W-:Y:S05]  /*e380*/  BSYNC.RECONVERGENT B0 ;  /* 0x0000000000007941 */ /* 0x000fea0003800200 */
.L_x_1833:
        /* <DEDUP_REMOVED lines=127> */
.L_x_1836:
[----:B------:R-:W-:Y:S05]  /*eb80*/  BSYNC.RECONVERGENT B0 ;  /* 0x0000000000007941 */ /* 0x000fea0003800200 */
.L_x_1835:
        /* <DEDUP_REMOVED lines=30> */
.L_x_1838:
[----:B------:R-:W-:Y:S05]  /*ed70*/  BSYNC.RECONVERGENT B0 ;  /* 0x0000000000007941 */ /* 0x000fea0003800200 */
.L_x_1837:
        /* <DEDUP_REMOVED lines=34> */
.L_x_1842:
[----:B------:R-:W2:Y:S04]  /*efa0*/  LDG.E.STRONG.GPU R12, desc[UR10][R18.64] ;  /* 0x0000000a120c7981 */ /* 0x000ea8000c1ef900 */
[----:B--2---:R-:W-:Y:S04]  /*efb0*/  CCTL.IVALL ;  /* 0x00000000ff00798f */ /* 0x004fe80002000000 */
[----:B------:R0:W-:Y:S01]  /*efc0*/  STL [R1], R12 ;  /* 0x0000000c01007387 */ /* 0x0001e20000100800 */
[----:B------:R-:W-:-:S13]  /*efd0*/  ISETP.NE.AND P0, PT, R12, UR5, PT ;  /* 0x000000050c007c0c */ /* 0x000fda000bf05270 */
[----:B0-----:R-:W-:Y:S05]  /*efe0*/  @P0 BRA `(.L_x_1842) ;  /* 0xfffffffc00ec0947 */ /* 0x001fea000383ffff */
.L_x_1841:
[----:B------:R-:W-:Y:S05]  /*eff0*/  BSYNC.RECONVERGENT B0 ;  /* 0x0000000000007941 */ /* 0x000fea0003800200 */
.L_x_1840:
        /* <DEDUP_REMOVED lines=15> */
.L_x_1844:
        /* <DEDUP_REMOVED lines=77> */
.L_x_1843:
        /* <DEDUP_REMOVED lines=52> */
.L_x_1845:
        /* <DEDUP_REMOVED lines=27> */
.L_x_1846:
        /* <DEDUP_REMOVED lines=12> */
.L_x_1847:
[----:B------:R-:W-:Y:S05]  /*fb70*/  BSYNC.RECONVERGENT B0 ;  /* 0x0000000000007941 */ /* 0x000fea0003800200 */
.L_x_1839:
        /* <DEDUP_REMOVED lines=17> */
.L_x_1853:
        /* <DEDUP_REMOVED lines=57> */
.L_x_1849:
[----:B------:R-:W-:Y:S05]  /*10020*/  BSYNC.RECONVERGENT B0 ;  /* 0x0000000000007941 */ /* 0x000fea0003800200 */
.L_x_1848:
        /* <DEDUP_REMOVED lines=19> */
.L_x_1850:
        /* <DEDUP_REMOVED lines=15> */
.L_x_1852:
[----:B------:R-:W-:Y:S05]  /*10250*/  BSYNC.RECONVERGENT B0 ;  /* 0x0000000000007941 */ /* 0x000fea0003800200 */
.L_x_1851:
        /* <DEDUP_REMOVED lines=10> */
.L_x_1828:
        /* <DEDUP_REMOVED lines=16> */
.L_x_1856:
[----:B------:R-:W-:Y:S05]  /*10400*/  BSYNC.RECONVERGENT B0 ;  /* 0x0000000000007941 */ /* 0x000fea0003800200 */
.L_x_1855:
        /* <DEDUP_REMOVED lines=11> */
.L_x_1858:
[----:B------:R-:W2:Y:S04]  /*104c0*/  LDG.E.STRONG.GPU R5, desc[UR10][R2.64] ;  /* 0x0000000a02057981 */ /* 0x000ea8000c1ef900 */
[----:B--2---:R-:W-:Y:S01]  /*104d0*/  CCTL.IVALL ;  /* 0x00000000ff00798f */ /* 0x004fe20002000000 */
[----:B------:R-:W-:Y:S05]  /*104e0*/  YIELD ;  /* 0x0000000000007946 */ /* 0x000fea0003800000 */
[----:B------:R-:W-:-:S13]  /*104f0*/  ISETP.NE.AND P0, PT, R5, R0, PT ;  /* 0x000000000500720c */ /* 0x000fda0003f05270 */
[----:B------:R-:W-:Y:S05]  /*10500*/  @P0 BRA `(.L_x_1858) ;  /* 0xfffffffc00ec0947 */ /* 0x000fea000383ffff */
.L_x_1857:
        /* <DEDUP_REMOVED lines=75> */
.L_x_1861:
        /* <DEDUP_REMOVED lines=29> */
.L_x_1860:
[----:B------:R-:W-:Y:S05]  /*10b90*/  BSYNC.RECONVERGENT B0 ;  /* 0x0000000000007941 */ /* 0x000fea0003800200 */
.L_x_1859:
        /* <DEDUP_REMOVED lines=10> */
.L_x_1862:
        /* <DEDUP_REMOVED lines=21> */
[----:B----4-:R-:W-:Y:S02]  /*10d90*/  F2FP.F16.F32.PACK_AB R23, R15, R12 ;  /* 0x0000000c0f17723e */ /* 0x010fe400000000ff */
[----:B------:R-:W-:-:S04]  /*10da0*/  IADD3 R12, P1, PT, R22, UR4, RZ ;  /* 0x00000004160c7c10 */ /* 0x000fc8000ff3e0ff */
        /* <DEDUP_REMOVED lines=64> */
.L_x_1863:
        /* <DEDUP_REMOVED lines=13> */
.L_x_4528:


//--------------------- .text._Z35group_norm_nhwc_fwd_one_pass_kernelI11Bf16IOFp32WLi64ELi80ELi640EEv26Group_norm_nhwc_fwd_params --------------------------
	.section	.text._Z35group_norm_nhwc_fwd_one_pass_kernelI11Bf16IOFp32WLi64ELi80ELi640EEv26Group_norm_nhwc_fwd_params,"ax",@progbits
	.align	128
        .global         _Z35group_norm_nhwc_fwd_one_pass_kernelI11Bf16IOFp32WLi64ELi80ELi640EEv26Group_norm_nhwc_fwd_params
        .type           _Z35group_norm_nhwc_fwd_one_pass_kernelI11Bf16IOFp32WLi64ELi80ELi640EEv26Group_norm_nhwc_fwd_params,@function
        .size           _Z35group_norm_nhwc_fwd_one_pass_kernelI11Bf16IOFp32WLi64ELi80ELi640EEv26Group_norm_nhwc_fwd_params,(.L_x_4529 - _Z35group_norm_nhwc_fwd_one_pass_kernelI11Bf16IOFp32WLi64ELi80ELi640EEv26Group_norm_nhwc_fwd_params)
        .other          _Z35group_norm_nhwc_fwd_one_pass_kernelI11Bf16IOFp32WLi64ELi80ELi640EEv26Group_norm_nhwc_fwd_params,@"STO_CUDA_ENTRY STV_DEFAULT"
_Z35group_norm_nhwc_fwd_one_pass_kernelI11Bf16IOFp32WLi64ELi80ELi640EEv26Group_norm_nhwc_fwd_params:
.text._Z35group_norm_nhwc_fwd_one_pass_kernelI11Bf16IOFp32WLi64ELi80ELi640EEv26Group_norm_nhwc_fwd_params:
[----:B------:R-:W-:Y:S08]  /*0000*/  LDC R1, c[0x0][0x37c] ;  /* 0x0000df00ff017b82 */ /* 0x000ff00000000800 */
[----:B------:R-:W0:Y:S01]  /*0010*/  S2UR UR6, SR_CTAID.Y ;  /* 0x00000000000679c3 */ /* 0x000e220000002600 */
[----:B------:R-:W1:Y:S01]  /*0020*/  LDCU UR7, c[0x0][0x3f8] ;  /* 0x00007f00ff0777ac */ /* 0x000e620008000800 */
[----:B------:R-:W1:Y:S02]  /*0030*/  LDCU UR4, c[0x0][0x3c8] ;  /* 0x00007900ff0477ac */ /* 0x000e640008000800 */
[----:B-1----:R-:W-:-:S04]  /*0040*/  UIMAD UR7, UR7, UR4, URZ ;  /* 0x00000004070772a4 */ /* 0x002fc8000f8e02ff */
[----:B0-----:R-:W-:-:S06]  /*0050*/  UISETP.GE.AND UP0, UPT, UR6, UR7, UPT ;  /* 0x000000070600728c */ /* 0x001fcc000bf06270 */
[----:B------:R-:W-:-:S13]  /*0060*/  PLOP3.LUT P0, PT, PT, PT, UP0, 0x80, 0x8 ;  /* 0x000000000008781c */ /* 0x000fda0003f0f008 */
[----:B------:R-:W-:Y:S05]  /*0070*/  @P0 EXIT ;  /* 0x000000000000094d */ /* 0x000fea0003800000 */
[----:B------:R-:W0:Y:S01]  /*0080*/  S2R R19, SR_TID.X ;  /* 0x0000000000137919 */ /* 0x000e220000002100 */
[----:B------:R-:W-:Y:S01]  /*0090*/  S2UR UR20, SR_CTAID.X ;  /* 0x00000000001479c3 */ /* 0x000fe20000002500 */
[----:B------:R-:W1:Y:S01]  /*00a0*/  LDCU UR5, c[0x0][0x404] ;  /* 0x00008080ff0577ac */ /* 0x000e620008000800 */
[----:B------:R-:W2:Y:S01]  /*00b0*/  S2R R18, SR_LANEID ;  /* 0x0000000000127919 */ /* 0x000ea20000000000 */
[----:B------:R-:W3:Y:S05]  /*00c0*/  LDCU UR21, c[0x0][0x374] ;  /* 0x00006e80ff1577ac */ /* 0x000eea0008000800 */
[----:B------:R-:W4:Y:S01]  /*00d0*/  S2UR UR4, SR_CgaCtaId ;  /* 0x00000000000479c3 */ /* 0x000f220000008800 */
[----:B------:R-:W5:Y:S01]  /*00e0*/  LDCU.64 UR8, c[0x0][0x388] ;  /* 0x00007100ff0877ac */ /* 0x000f620008000a00 */
[----:B------:R-:W3:Y:S06]  /*00f0*/  LDCU.U8 UR10, c[0x0][0x3fc] ;  /* 0x00007f80ff0a77ac */ /* 0x000eec0008000000 */
[----:B------:R-:W2:Y:S01]  /*0100*/  LDC R17, c[0x0][0x370] ;  /* 0x0000dc00ff117b82 */ /* 0x000ea20000000800 */
[----:B------:R-:W2:Y:S01]  /*0110*/  LDCU.64 UR16, c[0x0][0x358] ;  /* 0x00006b00ff1077ac */ /* 0x000ea20008000a00 */
[----:B-1----:R-:W-:-:S02]  /*0120*/  MOV R2, UR5 ;  /* 0x0000000500027c02 */ /* 0x002fc40008000f00 */
[----:B-----5:R-:W-:Y:S01]  /*0130*/  ISETP.NE.U32.AND P1, PT, RZ, UR8, PT ;  /* 0x00000008ff007c0c */ /* 0x020fe2000bf25070 */
[----:B------:R-:W-:Y:S01]  /*0140*/  UMOV UR8, 0x400 ;  /* 0x0000040000087882 */ /* 0x000fe20000000000 */
[C---:B0-----:R-:W-:Y:S01]  /*0150*/  LOP3.LUT R0, R19.reuse, 0xffff, RZ, 0xc0, !PT ;  /* 0x0000ffff13007812 */ /* 0x041fe200078ec0ff */
[----:B----4-:R-:W-:Y:S01]  /*0160*/  ULEA UR8, UR4, UR8, 0x18 ;  /* 0x0000000804087291 */ /* 0x010fe2000f8ec0ff */
[----:B------:R-:W-:Y:S01]  /*0170*/  SHF.R.U32.HI R21, RZ, 0x2, R19 ;  /* 0x00000002ff157819 */ /* 0x000fe20000011613 */
[----:B---3--:R-:W-:Y:S01]  /*0180*/  UISETP.NE.AND UP0, UPT, UR10, URZ, UPT ;  /* 0x000000ff0a00728c */ /* 0x008fe2000bf05270 */
[----:B------:R-:W-:Y:S01]  /*0190*/  LOP3.LUT P0, RZ, R19, UR20, RZ, 0xfc, !PT ;  /* 0x0000001413ff7c12 */ /* 0x000fe2000f80fcff */
[----:B------:R-:W-:Y:S01]  /*01a0*/  IMAD R0, R0, 0x667, RZ ;  /* 0x0000066700007824 */ /* 0x000fe200078e02ff */
[----:B------:R-:W-:Y:S01]  /*01b0*/  LOP3.LUT R21, R21, 0xf8, RZ, 0xc0, !PT ;  /* 0x000000f815157812 */ /* 0x000fe200078ec0ff */
[----:B------:R-:W-:Y:S01]  /*01c0*/  UMOV UR4, URZ ;  /* 0x000000ff00047c82 */ /* 0x000fe20008000000 */
[----:B------:R-:W-:Y:S01]  /*01d0*/  ISETP.NE.AND.EX P0, PT, RZ, UR9, !P0, P1 ;  /* 0x00000009ff007c0c */ /* 0x000fe2000c705310 */
[----:B------:R-:W-:Y:S01]  /*01e0*/  UMOV UR9, UR6 ;  /* 0x0000000600097c82 */ /* 0x000fe20008000000 */
[----:B------:R-:W-:-:S04]  /*01f0*/  SHF.R.U32.HI R23, RZ, 0x10, R0 ;  /* 0x00000010ff177819 */ /* 0x000fc80000011600 */
[----:B------:R-:W-:Y:S01]  /*0200*/  PRMT R0, R23, 0x9910, RZ ;  /* 0x0000991017007816 */ /* 0x000fe200000000ff */
[----:B------:R-:W-:-:S04]  /*0210*/  IMAD R23, R2, UR20, R23 ;  /* 0x0000001402177c24 */ /* 0x000fc8000f8e0217 */
[----:B------:R-:W-:Y:S01]  /*0220*/  IMAD R0, R0, 0x28, RZ ;  /* 0x0000002800007824 */ /* 0x000fe200078e02ff */
[----:B------:R-:W-:-:S04]  /*0230*/  IADD3 R20, PT, PT, R23, 0x30, RZ ;  /* 0x0000003017147810 */ /* 0x000fc80007ffe0ff */
[----:B------:R-:W-:-:S04]  /*0240*/  IADD3 R0, PT, PT, RZ, -R0, RZ ;  /* 0x80000000ff007210 */ /* 0x000fc80007ffe0ff */
[----:B------:R-:W-:-:S04]  /*0250*/  PRMT R22, R0, 0x7710, RZ ;  /* 0x0000771000167816 */ /* 0x000fc800000000ff */
[----:B------:R-:W-:-:S04]  /*0260*/  IADD3 R22, PT, PT, R22, R19, RZ ;  /* 0x0000001316167210 */ /* 0x000fc80007ffe0ff */
[----:B--2---:R-:W-:-:S07]  /*0270*/  SHF.L.U32 R22, R22, 0x1, RZ ;  /* 0x0000000116167819 */ /* 0x004fce00000006ff */
.L_x_1891:
[----:B0-----:R-:W0:Y:S01]  /*0280*/  LDCU UR5, c[0x0][0x3f8] ;  /* 0x00007f00ff0577ac */ /* 0x001e220008000800 */
[----:B------:R-:W-:Y:S02]  /*0290*/  IABS R6, UR9 ;  /* 0x0000000900067c13 */ /* 0x000fe40008000000 */
[C---:B------:R-:W-:Y:S01]  /*02a0*/  IADD3 R29, PT, PT, R23.reuse, 0x10, RZ ;  /* 0x00000010171d7810 */ /* 0x040fe20007ffe0ff */
[----:B-1----:R-:W1:Y:S01]  /*02b0*/  LDCU.64 UR14, c[0x0][0x3e8] ;  /* 0x00007d00ff0e77ac */ /* 0x002e620008000a00 */
[----:B------:R-:W-:Y:S02]  /*02c0*/  SHF.R.S32.HI R13, RZ, 0x1f, R23 ;  /* 0x0000001fff0d7819 */ /* 0x000fe40000011417 */
[----:B------:R-:W-:Y:S02]  /*02d0*/  LOP3.LUT R26, R22, 0xffff, RZ, 0xc0, !PT ;  /* 0x0000ffff161a7812 */ /* 0x000fe400078ec0ff */
[----:B------:R-:W-:Y:S01]  /*02e0*/  IADD3 R12, PT, PT, R23, 0x20, RZ ;  /* 0x00000020170c7810 */ /* 0x000fe20007ffe0ff */
[----:B0-----:R-:W-:Y:S01]  /*02f0*/  IMAD.U32 R0, RZ, RZ, UR5 ;  /* 0x00000005ff007e24 */ /* 0x001fe2000f8e00ff */
[----:B-1----:R-:W-:-:S04]  /*0300*/  ISETP.GE.U32.AND P2, PT, R29, UR14, PT ;  /* 0x0000000e1d007c0c */ /* 0x002fc8000bf46070 */
[----:B--23--:R-:W-:Y:S02]  /*0310*/  IABS R5, R0 ;  /* 0x0000000000057213 */ /* 0x00cfe40000000000 */
[----:B------:R-:W-:Y:S02]  /*0320*/  ISETP.GE.U32.AND P4, PT, R20, UR14, PT ;  /* 0x0000000e14007c0c */ /* 0x000fe4000bf86070 */
[----:B------:R-:W0:Y:S08]  /*0330*/  I2F.RP R0, R5 ;  /* 0x0000000500007306 */ /* 0x000e300000209400 */
[----:B0-----:R-:W0:Y:S02]  /*0340*/  MUFU.RCP R0, R0 ;  /* 0x0000000000007308 */ /* 0x001e240000001000 */
[----:B0-----:R-:W-:-:S06]  /*0350*/  IADD3 R2, PT, PT, R0, 0xffffffe, RZ ;  /* 0x0ffffffe00027810 */ /* 0x001fcc0007ffe0ff */
[----:B------:R0:W1:Y:S02]  /*0360*/  F2I.FTZ.U32.TRUNC.NTZ R3, R2 ;  /* 0x0000000200037305 */ /* 0x000064000021f000 */
[----:B0-----:R-:W-:Y:S01]  /*0370*/  HFMA2 R2, -RZ, RZ, 0, 0 ;  /* 0x00000000ff027431 */ /* 0x001fe200000001ff */
[----:B-1----:R-:W-:Y:S02]  /*0380*/  R2UR UR11, R3 ;  /* 0x00000000030b72ca */ /* 0x002fe400000e0000 */
[----:B------:R-:W-:Y:S02]  /*0390*/  IADD3 R4, PT, PT, RZ, -R3, RZ ;  /* 0x80000003ff047210 */ /* 0x000fe40007ffe0ff */
[----:B------:R-:W-:-:S03]  /*03a0*/  R2UR UR10, R2 ;  /* 0x00000000020a72ca */ /* 0x000fc600000e0000 */
[----:B------:R-:W-:Y:S01]  /*03b0*/  IMAD R7, R4, R5, RZ ;  /* 0x0000000504077224 */ /* 0x000fe200078e02ff */
[----:B------:R-:W-:-:S04]  /*03c0*/  MOV R4, R6 ;  /* 0x0000000600047202 */ /* 0x000fc80000000f00 */
[----:B------:R-:W-:-:S05]  /*03d0*/  R2UR UR12, R4 ;  /* 0x00000000040c72ca */ /* 0x000fca00000e0000 */
[----:B------:R-:W-:Y:S01]  /*03e0*/  IMAD.HI.U32 R7, R3, R7, UR10 ;  /* 0x0000000a03077e27 */ /* 0x000fe2000f8e0007 */
[----:B------:R-:W-:-:S04]  /*03f0*/  SHF.R.S32.HI R3, RZ, 0x1f, R29 ;  /* 0x0000001fff037819 */ /* 0x000fc8000001141d */
[----:B------:R-:W-:Y:S02]  /*0400*/  R2UR UR10, R7 ;  /* 0x00000000070a72ca */ /* 0x000fe400000e0000 */
[----:B------:R-:W-:-:S11]  /*0410*/  ISETP.GE.AND.EX P2, PT, R3, UR15, PT, P2 ;  /* 0x0000000f03007c0c */ /* 0x000fd6000bf46320 */
[----:B------:R-:W-:Y:S02]  /*0420*/  UIMAD.WIDE.U32 UR10, UR10, UR12, URZ ;  /* 0x0000000c0a0a72a5 */ /* 0x000fe4000f8e00ff */
[----:B------:R-:W-:-:S04]  /*0430*/  ULOP3.LUT UR10, UR9, UR5, URZ, 0x3c, !UPT ;  /* 0x00000005090a7292 */ /* 0x000fc8000f8e3cff */
[----:B------:R-:W-:-:S04]  /*0440*/  IMAD R0, RZ, RZ, -UR11 ;  /* 0x8000000bff007e24 */ /* 0x000fc8000f8e02ff */
[C---:B------:R-:W-:Y:S01]  /*0450*/  IMAD R0, R5.reuse, R0, UR12 ;  /* 0x0000000c05007e24 */ /* 0x040fe2000f8e0200 */
[----:B------:R-:W0:Y:S04]  /*0460*/  LDCU.64 UR12, c[0x0][0x3f0] ;  /* 0x00007e00ff0c77ac */ /* 0x000e280008000a00 */
[----:B------:R-:W-:-:S13]  /*0470*/  ISETP.GT.U32.AND P1, PT, R5, R0, PT ;  /* 0x000000000500720c */ /* 0x000fda0003f24070 */
[----:B------:R-:W-:Y:S01]  /*0480*/  VOTEU.ANY UP1, P1 ;  /* 0x0000000000ff7886 */ /* 0x000fe20000820100 */
[----:B------:R-:W-:Y:S01]  /*0490*/  PLOP3.LUT P1, PT, PT, PT, UP1, 0x80, 0x8 ;  /* 0x000000000008781c */ /* 0x000fe20003f2f018 */
[----:B0-----:R-:W-:-:S03]  /*04a0*/  IMAD.U32 R7, RZ, RZ, UR12 ;  /* 0x0000000cff077e24 */ /* 0x001fc6000f8e00ff */
[----:B------:R-:W-:Y:S02]  /*04b0*/  @!UP1 UIADD3 UR11, UPT, UPT, UR11, 0x1, URZ ;  /* 0x000000010b0b9890 */ /* 0x000fe4000fffe0ff */
[----:B------:R-:W-:-:S07]  /*04c0*/  UISETP.GE.AND UP1, UPT, UR10, URZ, UPT ;  /* 0x000000ff0a00728c */ /* 0x000fce000bf26270 */
[----:B------:R-:W-:-:S04]  /*04d0*/  @!P1 IADD3 R0, PT, PT, R0, -R5, RZ ;  /* 0x8000000500009210 */ /* 0x000fc80007ffe0ff */
[----:B------:R-:W-:Y:S02]  /*04e0*/  ISETP.GE.U32.AND P1, PT, R0, R5, PT ;  /* 0x000000050000720c */ /* 0x000fe40003f26070 */
[----:B------:R-:W0:Y:S11]  /*04f0*/  @!P2 LDC.64 R4, c[0x0][0x3e0] ;  /* 0x0000f800ff04ab82 */ /* 0x000e360000000a00 */
[----:B------:R-:W-:Y:S01]  /*0500*/  VOTEU.ANY UP2, P1 ;  /* 0x0000000000ff7886 */ /* 0x000fe20000840100 */
[----:B------:R-:W-:-:S04]  /*0510*/  ISETP.GE.U32.AND P1, PT, R23, UR14, PT ;  /* 0x0000000e17007c0c */ /* 0x000fc8000bf26070 */
[----:B------:R-:W-:Y:S01]  /*0520*/  @UP2 UIADD3 UR11, UPT, UPT, UR11, 0x1, URZ ;  /* 0x000000010b0b2890 */ /* 0x000fe2000fffe0ff */
[----:B------:R-:W-:Y:S01]  /*0530*/  ISETP.GE.AND.EX P1, PT, R13, UR15, PT, P1 ;  /* 0x0000000f0d007c0c */ /* 0x000fe2000bf26310 */
[----:B------:R-:W-:Y:S02]  /*0540*/  UISETP.NE.AND UP2, UPT, UR5, URZ, UPT ;  /* 0x000000ff0500728c */ /* 0x000fe4000bf45270 */
[----:B------:R-:W-:Y:S01]  /*0550*/  @!UP1 UIADD3 UR11, UPT, UPT, -UR11, URZ, URZ ;  /* 0x000000ff0b0b9290 */ /* 0x000fe2000fffe1ff */
[----:B0----5:R-:W-:-:S04]  /*0560*/  @!P2 IMAD R10, R3, R4, RZ ;  /* 0x00000004030aa224 */ /* 0x021fc800078e02ff */
[----:B------:R-:W-:-:S04]  /*0570*/  @!P2 IMAD R11, R29, R5, R10 ;  /* 0x000000051d0ba224 */ /* 0x000fc800078e020a */
[----:B------:R-:W-:Y:S01]  /*0580*/  @!UP2 ULOP3.LUT UR11, URZ, UR5, URZ, 0x33, !UPT ;  /* 0x00000005ff0ba292 */ /* 0x000fe2000f8e33ff */
[----:B------:R-:W0:Y:S03]  /*0590*/  @!P1 LDC.64 R8, c[0x0][0x3e0] ;  /* 0x0000f800ff089b82 */ /* 0x000e260000000a00 */
[----:B------:R-:W-:-:S04]  /*05a0*/  UIADD3 UR10, UPT, UPT, -UR11, URZ, URZ ;  /* 0x000000ff0b0a7290 */ /* 0x000fc8000fffe1ff */
[----:B------:R-:W-:Y:S01]  /*05b0*/  UIMAD UR10, UR5, UR10, UR9 ;  /* 0x0000000a050a72a4 */ /* 0x000fe2000f8e0209 */
[----:B------:R-:W1:Y:S01]  /*05c0*/  @!P1 LDC.64 R2, c[0x0][0x390] ;  /* 0x0000e400ff029b82 */ /* 0x000e620000000a00 */
[----:B------:R-:W-:Y:S02]  /*05d0*/  USHF.R.S32.HI UR5, URZ, 0x1f, UR11 ;  /* 0x0000001fff057899 */ /* 0x000fe4000801140b */
[----:B------:R-:W-:Y:S02]  /*05e0*/  UIMAD UR10, UR10, 0x50, URZ ;  /* 0x000000500a0a78a4 */ /* 0x000fe4000f8e02ff */
[----:B------:R-:W-:-:S04]  /*05f0*/  UIMAD UR5, UR5, UR12, URZ ;  /* 0x0000000c050572a4 */ /* 0x000fc8000f8e02ff */
[----:B------:R-:W-:Y:S01]  /*0600*/  IADD3 R26, P3, PT, R26, UR10, RZ ;  /* 0x0000000a1a1a7c10 */ /* 0x000fe2000ff7e0ff */
[----:B------:R-:W-:Y:S01]  /*0610*/  UIMAD UR5, UR11, UR13, UR5 ;  /* 0x0000000d0b0572a4 */ /* 0x000fe2000f8e0205 */
[----:B------:R-:W-:-:S04]  /*0620*/  MOV R0, UR10 ;  /* 0x0000000a00007c02 */ /* 0x000fc80008000f00 */
[----:B------:R-:W-:Y:S01]  /*0630*/  LEA.HI.X.SX32 R27, R0, RZ, 0x1, P3 ;  /* 0x000000ff001b7211 */ /* 0x000fe200018f0eff */
[----:B0-----:R-:W-:Y:S01]  /*0640*/  @!P1 IMAD R10, R13, R8, RZ ;  /* 0x000000080d0a9224 */ /* 0x001fe200078e02ff */
[----:B------:R-:W-:Y:S02]  /*0650*/  ISETP.GE.U32.AND P3, PT, R12, UR14, PT ;  /* 0x0000000e0c007c0c */ /* 0x000fe4000bf66070 */
[----:B------:R-:W-:Y:S01]  /*0660*/  SHF.R.S32.HI R0, RZ, 0x1f, R12 ;  /* 0x0000001fff007819 */ /* 0x000fe2000001140c */
[----:B------:R-:W-:Y:S01]  /*0670*/  IMAD.WIDE.U32 R26, R7, UR11, R26 ;  /* 0x0000000b071a7c25 */ /* 0x000fe2000f8e001a */
[----:B------:R-:W-:Y:S01]  /*0680*/  SHF.R.S32.HI R13, RZ, 0x1f, R20 ;  /* 0x0000001fff0d7819 */ /* 0x000fe20000011414 */
[----:B------:R-:W0:Y:S01]  /*0690*/  @!P2 LDC.64 R6, c[0x0][0x390] ;  /* 0x0000e400ff06ab82 */ /* 0x000e220000000a00 */
[----:B------:R-:W-:Y:S01]  /*06a0*/  ISETP.GE.AND.EX P3, PT, R0, UR15, PT, P3 ;  /* 0x0000000f00007c0c */ /* 0x000fe2000bf66330 */
[----:B------:R-:W-:Y:S01]  /*06b0*/  @!P1 IMAD R10, R23, R9, R10 ;  /* 0x00000009170a9224 */ /* 0x000fe200078e020a */
[----:B------:R-:W-:-:S02]  /*06c0*/  IADD3 R25, PT, PT, R27, UR5, RZ ;  /* 0x000000051b197c10 */ /* 0x000fc4000fffe0ff */
[-C--:B------:R-:W-:Y:S02]  /*06d0*/  @!P2 MOV R24, R26.reuse ;  /* 0x0000001a0018a202 */ /* 0x080fe40000000f00 */
[----:B------:R-:W-:Y:S02]  /*06e0*/  @!P1 MOV R14, R26 ;  /* 0x0000001a000e9202 */ /* 0x000fe40000000f00 */
[----:B------:R-:W-:Y:S01]  /*06f0*/  @!P1 MOV R15, R25 ;  /* 0x00000019000f9202 */ /* 0x000fe20000000f00 */
[----:B------:R-:W-:Y:S01]  /*0700*/  @!P2 IMAD.WIDE.U32 R28, R29, R4, R24 ;  /* 0x000000041d1ca225 */ /* 0x000fe200078e0018 */
[----:B------:R-:W-:-:S03]  /*0710*/  ISETP.GE.AND.EX P4, PT, R13, UR15, PT, P4 ;  /* 0x0000000f0d007c0c */ /* 0x000fc6000bf86340 */
[----:B------:R-:W2:Y:S01]  /*0720*/  @!P3 LDC.64 R4, c[0x0][0x3e0] ;  /* 0x0000f800ff04bb82 */ /* 0x000ea20000000a00 */
[----:B------:R-:W-:Y:S01]  /*0730*/  @!P1 IMAD.WIDE.U32 R14, R23, R8, R14 ;  /* 0x00000008170e9225 */ /* 0x000fe200078e000e */
[----:B------:R-:W-:-:S03]  /*0740*/  @!P2 IADD3 R11, PT, PT, R29, R11, RZ ;  /* 0x0000000b1d0ba210 */ /* 0x000fc60007ffe0ff */
[----:B------:R-:W-:-:S03]  /*0750*/  @!P1 IMAD.IADD R15, R15, 0x1, R10 ;  /* 0x000000010f0f9824 */ /* 0x000fc600078e020a */
[----:B------:R-:W3:Y:S01]  /*0760*/  @!P3 LDC.64 R8, c[0x0][0x390] ;  /* 0x0000e400ff08bb82 */ /* 0x000ee20000000a00 */
[----:B0-----:R-:W-:-:S04]  /*0770*/  @!P2 LEA R6, P5, R28, R6, 0x1 ;  /* 0x000000061c06a211 */ /* 0x001fc800078a08ff */
[----:B------:R-:W-:Y:S02]  /*0780*/  @!P2 LEA.HI.X R7, R28, R7, R11, 0x1, P5 ;  /* 0x000000071c07a211 */ /* 0x000fe400028f0c0b */
[C---:B-1----:R-:W-:Y:S01]  /*0790*/  @!P1 LEA R28, P5, R14.reuse, R2, 0x1 ;  /* 0x000000020e1c9211 */ /* 0x042fe200078a08ff */
[----:B------:R-:W0:Y:S01]  /*07a0*/  @!P4 LDC.64 R10, c[0x0][0x3e0] ;  /* 0x0000f800ff0acb82 */ /* 0x000e220000000a00 */
[----:B------:R-:W-:Y:S02]  /*07b0*/  @!P3 MOV R2, R26 ;  /* 0x0000001a0002b202 */ /* 0x000fe40000000f00 */
[----:B------:R-:W-:Y:S02]  /*07c0*/  @!P1 LEA.HI.X R29, R14, R3, R15, 0x1, P5 ;  /* 0x000000030e1d9211 */ /* 0x000fe400028f0c0f */
[----:B------:R-:W-:Y:S01]  /*07d0*/  @!P3 MOV R3, R25 ;  /* 0x000000190003b202 */ /* 0x000fe20000000f00 */
[----:B--2---:R-:W-:-:S04]  /*07e0*/  @!P3 IMAD R0, R0, R4, RZ ;  /* 0x000000040000b224 */ /* 0x004fc800078e02ff */
[C---:B------:R-:W-:Y:S02]  /*07f0*/  @!P3 IMAD R0, R12.reuse, R5, R0 ;  /* 0x000000050c00b224 */ /* 0x040fe400078e0200 */
[----:B------:R-:W-:-:S04]  /*0800*/  @!P3 IMAD.WIDE.U32 R4, R12, R4, R2 ;  /* 0x000000040c04b225 */ /* 0x000fc800078e0002 */
[----:B------:R-:W-:Y:S01]  /*0810*/  HFMA2 R12, -RZ, RZ, 0, 0 ;  /* 0x00000000ff0c7431 */ /* 0x000fe200000001ff */
[----:B------:R-:W1:Y:S01]  /*0820*/  @!P4 LDC.64 R2, c[0x0][0x390] ;  /* 0x0000e400ff02cb82 */ /* 0x000e620000000a00 */
[----:B------:R-:W-:-:S04]  /*0830*/  @!P3 IADD3 R0, PT, PT, R5, R0, RZ ;  /* 0x000000000500b210 */ /* 0x000fc80007ffe0ff */
[----:B------:R-:W2:Y:S01]  /*0840*/  @!P2 LDG.E R12, desc[UR16][R6.64] ;  /* 0x00000010060ca981 */ /* 0x000ea2000c1e1900 */
[C---:B---3--:R-:W-:Y:S01]  /*0850*/  @!P3 LEA R8, P2, R4.reuse, R8, 0x1 ;  /* 0x000000080408b211 */ /* 0x048fe200078408ff */
[----:B0-----:R-:W-:Y:S01]  /*0860*/  @!P4 IMAD R13, R13, R10, RZ ;  /* 0x0000000a0d0dc224 */ /* 0x001fe200078e02ff */
[----:B------:R-:W-:Y:S02]  /*0870*/  @!P4 MOV R5, R25 ;  /* 0x000000190005c202 */ /* 0x000fe40000000f00 */
[----:B------:R-:W-:Y:S02]  /*0880*/  @!P3 LEA.HI.X R9, R4, R9, R0, 0x1, P2 ;  /* 0x000000090409b211 */ /* 0x000fe400010f0c00 */
[----:B------:R-:W-:Y:S01]  /*0890*/  @!P4 MOV R4, R26 ;  /* 0x0000001a0004c202 */ /* 0x000fe20000000f00 */
[----:B------:R-:W-:Y:S01]  /*08a0*/  @!P4 IMAD R13, R20, R11, R13 ;  /* 0x0000000b140dc224 */ /* 0x000fe200078e020d */
[----:B------:R-:W-:-:S03]  /*08b0*/  MOV R16, RZ ;  /* 0x000000ff00107202 */ /* 0x000fc60000000f00 */
[----:B------:R-:W-:-:S03]  /*08c0*/  @!P4 IMAD.WIDE.U32 R4, R20, R10, R4 ;  /* 0x0000000a1404c225 */ /* 0x000fc600078e0004 */
[----:B------:R-:W3:Y:S01]  /*08d0*/  @!P1 LDG.E R16, desc[UR16][R28.64] ;  /* 0x000000101c109981 */ /* 0x000ee2000c1e1900 */
[----:B------:R-:W-:Y:S01]  /*08e0*/  IMAD.MOV.U32 R11, RZ, RZ, RZ ;  /* 0x000000ffff0b7224 */ /* 0x000fe200078e00ff */
[----:B------:R-:W-:Y:S02]  /*08f0*/  @!P4 IADD3 R0, PT, PT, R5, R13, RZ ;  /* 0x0000000d0500c210 */ /* 0x000fe40007ffe0ff */
[----:B-1----:R-:W-:-:S03]  /*0900*/  @!P4 LEA R2, P2, R4, R2, 0x1 ;  /* 0x000000020402c211 */ /* 0x002fc600078408ff */
[----:B------:R-:W4:Y:S01]  /*0910*/  @!P3 LDG.E R11, desc[UR16][R8.64] ;  /* 0x00000010080bb981 */ /* 0x000f22000c1e1900 */
[----:B------:R-:W-:Y:S01]  /*0920*/  @!P4 LEA.HI.X R3, R4, R3, R0, 0x1, P2 ;  /* 0x000000030403c211 */ /* 0x000fe200010f0c00 */
[----:B------:R-:W-:-:S06]  /*0930*/  HFMA2 R4, -RZ, RZ, 0, 0 ;  /* 0x00000000ff047431 */ /* 0x000fcc00000001ff */
[----:B------:R0:W5:Y:S01]  /*0940*/  @!P4 LDG.E R4, desc[UR16][R2.64] ;  /* 0x000000100204c981 */ /* 0x000162000c1e1900 */
[C---:B------:R-:W-:Y:S01]  /*0950*/  ISETP.GT.AND P2, PT, R18.reuse, 0x1e, PT ;  /* 0x0000001e1200780c */ /* 0x040fe20003f44270 */
[----:B------:R-:W-:Y:S01]  /*0960*/  BSSY.RECONVERGENT B0, `(.L_x_1864) ;  /* 0x000003e000007945 */ /* 0x000fe20003800200 */
[----:B------:R-:W-:Y:S02]  /*0970*/  ISETP.GT.AND P3, PT, R18, 0xf, PT ;  /* 0x0000000f1200780c */ /* 0x000fe40003f64270 */
[C---:B--2---:R-:W-:Y:S02]  /*0980*/  PRMT R5, R12.reuse, 0x7632, R5 ;  /* 0x000076320c057816 */ /* 0x044fe40000000005 */
[----:B------:R-:W-:Y:S02]  /*0990*/  SHF.L.U32 R6, R12, 0x10, RZ ;  /* 0x000000100c067819 */ /* 0x000fe400000006ff */
[----:B------:R-:W-:-:S05]  /*09a0*/  SHF.L.U32 R5, R5, 0x10, RZ ;  /* 0x0000001005057819 */ /* 0x000fca00000006ff */
[----:B0-----:R-:W-:Y:S01]  /*09b0*/  FMUL.FTZ R3, R5, R5 ;  /* 0x0000000505037220 */ /* 0x001fe20000410000 */
[----:B------:R-:W-:-:S03]  /*09c0*/  FADD.FTZ R13, R6, R5 ;  /* 0x00000005060d7221 */ /* 0x000fc60000010000 */
[----:B------:R-:W-:Y:S01]  /*09d0*/  FFMA.FTZ R10, R6, R6, R3 ;  /* 0x00000006060a7223 */ /* 0x000fe20000010003 */
[C---:B---3--:R-:W-:Y:S02]  /*09e0*/  PRMT R7, R16.reuse, 0x7632, R7 ;  /* 0x0000763210077816 */ /* 0x048fe40000000007 */
[----:B------:R-:W-:-:S03]  /*09f0*/  SHF.L.U32 R16, R16, 0x10, RZ ;  /* 0x0000001010107819 */ /* 0x000fc600000006ff */
[----:B------:R-:W-:Y:S01]  /*0a00*/  IMAD.U32 R7, R7, 0x10000, RZ ;  /* 0x0001000007077824 */ /* 0x000fe200078e00ff */
[----:B----4-:R-:W-:-:S03]  /*0a10*/  PRMT R0, R11, 0x7632, R0 ;  /* 0x000076320b007816 */ /* 0x010fc60000000000 */
[----:B------:R-:W-:Y:S01]  /*0a20*/  FMUL.FTZ R9, R7, R7 ;  /* 0x0000000707097220 */ /* 0x000fe20000410000 */
[----:B------:R-:W-:Y:S01]  /*0a30*/  FADD.FTZ R8, R16, R7 ;  /* 0x0000000710087221 */ /* 0x000fe20000010000 */
[----:B------:R-:W-:Y:S02]  /*0a40*/  SHF.L.U32 R0, R0, 0x10, RZ ;  /* 0x0000001000007819 */ /* 0x000fe400000006ff */
[----:B------:R-:W-:Y:S01]  /*0a50*/  FFMA.FTZ R9, R16, R16, R9 ;  /* 0x0000001010097223 */ /* 0x000fe20000010009 */
[----:B------:R-:W-:Y:S01]  /*0a60*/  FADD.FTZ R8, RZ, R8 ;  /* 0x00000008ff087221 */ /* 0x000fe20000010000 */
[----:B------:R-:W-:Y:S02]  /*0a70*/  SHF.L.U32 R2, R11, 0x10, RZ ;  /* 0x000000100b027819 */ /* 0x000fe400000006ff */
[----:B------:R-:W-:Y:S01]  /*0a80*/  FADD.FTZ R9, RZ, R9 ;  /* 0x00000009ff097221 */ /* 0x000fe20000010000 */
[----:B------:R-:W-:Y:S01]  /*0a90*/  FADD.FTZ R8, R8, R13 ;  /* 0x0000000d08087221 */ /* 0x000fe20000010000 */
[----:B-----5:R-:W-:Y:S01]  /*0aa0*/  PRMT R3, R4, 0x7632, R3 ;  /* 0x0000763204037816 */ /* 0x020fe20000000003 */
[----:B------:R-:W-:Y:S01]  /*0ab0*/  FMUL.FTZ R13, R0, R0 ;  /* 0x00000000000d7220 */ /* 0x000fe20000410000 */
[----:B------:R-:W-:Y:S01]  /*0ac0*/  FADD.FTZ R9, R9, R10 ;  /* 0x0000000a09097221 */ /* 0x000fe20000010000 */
[C---:B------:R-:W-:Y:S01]  /*0ad0*/  FADD.FTZ R11, R2.reuse, R0 ;  /* 0x00000000020b7221 */ /* 0x040fe20000010000 */
[----:B------:R-:W-:Y:S01]  /*0ae0*/  SHF.L.U32 R3, R3, 0x10, RZ ;  /* 0x0000001003037819 */ /* 0x000fe200000006ff */
[----:B------:R-:W-:Y:S01]  /*0af0*/  FFMA.FTZ R10, R2, R2, R13 ;  /* 0x00000002020a7223 */ /* 0x000fe2000001000d */
[----:B------:R-:W-:-:S02]  /*0b00*/  IMAD.U32 R4, R4, 0x10000, RZ ;  /* 0x0001000004047824 */ /* 0x000fc400078e00ff */
[----:B------:R-:W-:Y:S01]  /*0b10*/  FADD.FTZ R8, R8, R11 ;  /* 0x0000000b08087221 */ /* 0x000fe20000010000 */
[----:B------:R-:W-:Y:S01]  /*0b20*/  FMUL.FTZ R13, R3, R3 ;  /* 0x00000003030d7220 */ /* 0x000fe20000410000 */
[----:B------:R-:W-:Y:S01]  /*0b30*/  FADD.FTZ R9, R9, R10 ;  /* 0x0000000a09097221 */ /* 0x000fe20000010000 */
[C---:B------:R-:W-:Y:S02]  /*0b40*/  FADD.FTZ R11, R4.reuse, R3 ;  /* 0x00000003040b7221 */ /* 0x040fe40000010000 */
[----:B------:R-:W-:Y:S02]  /*0b50*/  FFMA.FTZ R10, R4, R4, R13 ;  /* 0x00000004040a7223 */ /* 0x000fe4000001000d */
[----:B------:R-:W-:Y:S02]  /*0b60*/  FADD.FTZ R8, R8, R11 ;  /* 0x0000000b08087221 */ /* 0x000fe40000010000 */
[----:B------:R-:W-:-:S03]  /*0b70*/  FADD.FTZ R9, R9, R10 ;  /* 0x0000000a09097221 */ /* 0x000fc60000010000 */
[----:B------:R-:W0:Y:S04]  /*0b80*/  SHFL.DOWN PT, R11, R8, 0x1, 0x1f ;  /* 0x08201f00080b7f89 */ /* 0x000e2800000e0000 */
[----:B------:R-:W1:Y:S01]  /*0b90*/  SHFL.DOWN PT, R10, R9, 0x1, 0x1f ;  /* 0x08201f00090a7f89 */ /* 0x000e6200000e0000 */
        /* <DEDUP_REMOVED lines=26> */
.L_x_1865:
[----:B------:R-:W-:Y:S05]  /*0d40*/  BSYNC.RECONVERGENT B0 ;  /* 0x0000000000007941 */ /* 0x000fea0003800200 */
.L_x_1864:
[----:B------:R-:W-:Y:S01]  /*0d50*/  BAR.SYNC.DEFER_BLOCKING 0x0 ;  /* 0x0000000000007b1d */ /* 0x000fe20000010000 */
[----:B------:R-:W-:Y:S02]  /*0d60*/  ISETP.NE.AND P3, PT, R19, RZ, PT ;  /* 0x000000ff1300720c */ /* 0x000fe40003f65270 */
[----:B------:R-:W-:-:S03]  /*0d70*/  ISETP.GE.U32.AND P2, PT, R17, 0x2, PT ;  /* 0x000000021100780c */ /* 0x000fc60003f46070 */
[----:B------:R-:W-:Y:S08]  /*0d80*/  BSSY.RECONVERGENT B0, `(.L_x_1866) ;  /* 0x0000035000007945 */ /* 0x000ff00003800200 */
[----:B------:R-:W-:Y:S05]  /*0d90*/  @P3 BRA `(.L_x_1867) ;  /* 0x0000000000cc3947 */ /* 0x000fea0003800000 */
[----:B------:R-:W4:Y:S01]  /*0da0*/  S2UR UR11, SR_CgaCtaId ;  /* 0x00000000000b79c3 */ /* 0x000f220000008800 */
[----:B------:R-:W-:Y:S02]  /*0db0*/  UMOV UR5, 0x400 ;  /* 0x0000040000057882 */ /* 0x000fe40000000000 */
[----:B----4-:R-:W-:-:S09]  /*0dc0*/  ULEA UR5, UR11, UR5, 0x18 ;  /* 0x000000050b057291 */ /* 0x010fd2000f8ec0ff */
[----:B------:R-:W4:Y:S02]  /*0dd0*/  LDS.128 R8, [UR5+0x20] ;  /* 0x00002005ff087984 */ /* 0x000f240008000c00 */
[----:B----4-:R-:W-:Y:S01]  /*0de0*/  FADD.FTZ R29, R12, R8 ;  /* 0x000000080c1d7221 */ /* 0x010fe20000010000 */
[----:B------:R-:W-:Y:S02]  /*0df0*/  FADD.FTZ R8, R13, R9 ;  /* 0x000000090d087221 */ /* 0x000fe40000010000 */
[----:B0123--:R-:W0:Y:S01]  /*0e00*/  LDS.128 R12, [UR5+0x30] ;  /* 0x00003005ff0c7984 */ /* 0x00fe220008000c00 */
        /* <DEDUP_REMOVED lines=44> */
.L_x_1867:
[----:B------:R-:W-:Y:S05]  /*10d0*/  BSYNC.RECONVERGENT B0 ;  /* 0x0000000000007941 */ /* 0x000fea0003800200 */
.L_x_1866:
[----:B------:R-:W-:Y:S05]  /*10e0*/  @!P2 BRA `(.L_x_1868) ;  /* 0x0000000c00b4a947 */ /* 0x000fea0003800000 */
[----:B------:R-:W4:Y:S01]  /*10f0*/  LDC.64 R8, c[0x0][0x3b8] ;  /* 0x0000ee00ff087b82 */ /* 0x000f220000000a00 */
[----:B------:R-:W-:Y:S01]  /*1100*/  ULOP3.LUT UR5, UR4, 0x1, URZ, 0xc0, !UPT ;  /* 0x0000000104057892 */ /* 0x000fe2000f8ec0ff */
[----:B------:R-:W-:-:S03]  /*1110*/  ISETP.GE.U32.AND P2, PT, R17, 0x8, PT ;  /* 0x000000081100780c */ /* 0x000fc60003f46070 */
[----:B------:R-:W-:-:S06]  /*1120*/  UIMAD UR5, UR5, UR21, URZ ;  /* 0x00000015050572a4 */ /* 0x000fcc000f8e02ff */
[----:B------:R-:W-:-:S05]  /*1130*/  IMAD R10, R17, UR5, RZ ;  /* 0x00000005110a7c24 */ /* 0x000fca000f8e02ff */
[----:B------:R-:W-:-:S05]  /*1140*/  SHF.L.U32 R11, R10, 0x1, RZ ;  /* 0x000000010a0b7819 */ /* 0x000fca00000006ff */
[----:B----4-:R-:W-:-:S03]  /*1150*/  IMAD.WIDE R8, R11, 0x4, R8 ;  /* 0x000000040b087825 */ /* 0x010fc600078e0208 */
[----:B------:R-:W-:Y:S02]  /*1160*/  R2UR UR18, R8 ;  /* 0x00000000081272ca */ /* 0x000fe400000e0000 */
[----:B------:R-:W-:Y:S01]  /*1170*/  R2UR UR19, R9 ;  /* 0x00000000091372ca */ /* 0x000fe200000e0000 */
[----:B------:R-:W-:-:S14]  /*1180*/  @P3 BRA `(.L_x_1869) ;  /* 0x00000000006c3947 */ /* 0x000fdc0003800000 */
[----:B------:R-:W4:Y:S01]  /*1190*/  LDC.64 R8, c[0x0][0x3b0] ;  /* 0x0000ec00ff087b82 */ /* 0x000f220000000a00 */
[----:B------:R-:W-:Y:S02]  /*11a0*/  UIADD3 UR14, UPT, UPT, UR5, UR6, URZ ;  /* 0x00000006050e7290 */ /* 0x000fe4000fffe0ff */
[----:B------:R-:W-:Y:S02]  /*11b0*/  ULOP3.LUT UP1, UR11, UR4, 0x2, URZ, 0xc0, !UPT ;  /* 0x00000002040b7892 */ /* 0x000fe4000f82c0ff */
[----:B------:R-:W-:Y:S02]  /*11c0*/  UIMAD UR12, UR20, UR21, UR6 ;  /* 0x00000015140c72a4 */ /* 0x000fe4000f8e0206 */
[----:B------:R-:W-:Y:S01]  /*11d0*/  MOV R11, UR14 ;  /* 0x0000000e000b7c02 */ /* 0x000fe20008000f00 */
[----:B------:R-:W-:Y:S01]  /*11e0*/  UIADD3 UR11, UPT, UPT, -UR11, 0x1, URZ ;  /* 0x000000010b0b7890 */ /* 0x000fe2000fffe1ff */
[----:B-1----:R-:W-:Y:S01]  /*11f0*/  MOV R14, UR14 ;  /* 0x0000000e000e7c02 */ /* 0x002fe20008000f00 */
[----:B------:R-:W-:-:S04]  /*1200*/  UIMAD.WIDE.U32 UR12, UR12, 0x8, UR18 ;  /* 0x000000080c0c78a5 */ /* 0x000fc8000f8e0012 */
[----:B------:R-:W-:Y:S02]  /*1210*/  IMAD.U32 R29, RZ, RZ, UR11 ;  /* 0x0000000bff1d7e24 */ /* 0x000fe4000f8e00ff */
[----:B------:R-:W-:Y:S02]  /*1220*/  MOV R10, UR12 ;  /* 0x0000000c000a7c02 */ /* 0x000fe40008000f00 */
[----:B----4-:R-:W-:Y:S02]  /*1230*/  LEA R8, P4, R11, R8, 0x2 ;  /* 0x000000080b087211 */ /* 0x010fe400078810ff */
[----:B------:R-:W-:Y:S02]  /*1240*/  MOV R11, UR13 ;  /* 0x0000000d000b7c02 */ /* 0x000fe40008000f00 */
[----:B------:R-:W-:Y:S02]  /*1250*/  LEA.HI.X R9, R14, R9, RZ, 0x2, P4 ;  /* 0x000000090e097211 */ /* 0x000fe400020f14ff */
[----:B------:R-:W-:Y:S01]  /*1260*/  PLOP3.LUT P4, PT, PT, PT, UP1, 0x80, 0x8 ;  /* 0x000000000008781c */ /* 0x000fe20003f8f018 */
[----:B------:R4:W-:Y:S03]  /*1270*/  STG.E.64 desc[UR16][R10.64], R12 ;  /* 0x0000000c0a007986 */ /* 0x0009e6000c101b10 */
[----:B--2---:R-:W-:Y:S01]  /*1280*/  SEL R15, R17, RZ, !P4 ;  /* 0x000000ff110f7207 */ /* 0x004fe20006000000 */
[----:B------:R-:W-:Y:S06]  /*1290*/  MEMBAR.ALL.GPU ;  /* 0x0000000000007992 */ /* 0x000fec000000a000 */
[----:B------:R-:W-:-:S00]  /*12a0*/  ERRBAR ;  /* 0x00000000000079ab */ /* 0x000fc00000000000 */
[----:B------:R-:W-:Y:S06]  /*12b0*/  CGAERRBAR ;  /* 0x00000000000075ab */ /* 0x000fec0000000000 */
[----:B------:R4:W-:Y:S01]  /*12c0*/  REDG.E.ADD.S32.STRONG.GPU desc[UR16][R8.64], R29 ;  /* 0x0000001d0800798e */ /* 0x0009e2000c12e310 */
[----:B------:R-:W-:-:S13]  /*12d0*/  ISETP.NE.AND P4, PT, R15, -0x1, PT ;  /* 0xffffffff0f00780c */ /* 0x000fda0003f85270 */
[----:B----4-:R-:W-:Y:S05]  /*12e0*/  @!P4 BRA `(.L_x_1869) ;  /* 0x000000000014c947 */ /* 0x010fea0003800000 */
.L_x_1870:
[----:B------:R-:W2:Y:S04]  /*12f0*/  LDG.E.STRONG.GPU R10, desc[UR16][R8.64] ;  /* 0x00000010080a7981 */ /* 0x000ea8000c1ef900 */
[----:B--2---:R-:W-:Y:S01]  /*1300*/  CCTL.IVALL ;  /* 0x00000000ff00798f */ /* 0x004fe20002000000 */
[----:B------:R-:W-:Y:S05]  /*1310*/  YIELD ;  /* 0x0000000000007946 */ /* 0x000fea0003800000 */
[----:B------:R-:W-:-:S13]  /*1320*/  ISETP.NE.AND P4, PT, R10, R15, PT ;  /* 0x0000000f0a00720c */ /* 0x000fda0003f85270 */
[----:B------:R-:W-:Y:S05]  /*1330*/  @P4 BRA `(.L_x_1870) ;  /* 0xfffffffc00ec4947 */ /* 0x000fea000383ffff */
.L_x_1869:
[----:B------:R-:W-:Y:S05]  /*1340*/  WARPSYNC.ALL ;  /* 0x0000000000007948 */ /* 0x000fea0003800000 */
[----:B------:R-:W-:Y:S06]  /*1350*/  BAR.SYNC.DEFER_BLOCKING 0x0 ;  /* 0x0000000000007b1d */ /* 0x000fec0000010000 */
[----:B------:R-:W-:Y:S01]  /*1360*/  UMOV UR5, URZ ;  /* 0x000000ff00057c82 */ /* 0x000fe20008000000 */
[----:B------:R-:W-:Y:S05]  /*1370*/  @!P2 BRA `(.L_x_1871) ;  /* 0x000000040098a947 */ /* 0x000fea0003800000 */
[----:B------:R-:W-:Y:S01]  /*1380*/  LOP3.LUT R28, R17, 0x7ffffff8, RZ, 0xc0, !PT ;  /* 0x7ffffff8111c7812 */ /* 0x000fe200078ec0ff */
[----:B------:R-:W-:Y:S02]  /*1390*/  UIMAD UR23, UR21, 0x3, UR6 ;  /* 0x00000003151778a4 */ /* 0x000fe4000f8e0206 */
[----:B------:R-:W-:Y:S02]  /*13a0*/  UIMAD UR25, UR21, 0x6, UR6 ;  /* 0x00000006151978a4 */ /* 0x000fe4000f8e0206 */
[----:B------:R-:W-:Y:S02]  /*13b0*/  ULEA UR24, UR21, UR6, 0x2 ;  /* 0x0000000615187291 */ /* 0x000fe4000f8e10ff */
[----:B------:R-:W-:Y:S02]  /*13c0*/  UIMAD UR12, UR21, 0x7, UR6 ;  /* 0x00000007150c78a4 */ /* 0x000fe4000f8e0206 */
[----:B------:R-:W-:Y:S02]  /*13d0*/  UIMAD UR13, UR21, 0x5, UR6 ;  /* 0x00000005150d78a4 */ /* 0x000fe4000f8e0206 */
[----:B------:R-:W-:-:S02]  /*13e0*/  ULEA UR14, UR21, UR6, 0x1 ;  /* 0x00000006150e7291 */ /* 0x000fc4000f8e08ff */
[----:B------:R-:W-:Y:S02]  /*13f0*/  UIADD3 UR15, UPT, UPT, UR6, UR21, URZ ;  /* 0x00000015060f7290 */ /* 0x000fe4000fffe0ff */
[----:B------:R-:W-:Y:S01]  /*1400*/  UIADD3 UR22, UPT, UPT, -UR20, URZ, URZ ;  /* 0x000000ff14167290 */ /* 0x000fe2000fffe1ff */
[----:B------:R-:W-:Y:S01]  /*1410*/  UMOV UR5, URZ ;  /* 0x000000ff00057c82 */ /* 0x000fe20008000000 */
[----:B------:R-:W-:-:S10]  /*1420*/  UMOV UR11, UR6 ;  /* 0x00000006000b7c82 */ /* 0x000fd40008000000 */
.L_x_1872:
[----:B------:R-:W-:Y:S01]  /*1430*/  UIADD3 UR26, UPT, UPT, UR5, 0x1, URZ ;  /* 0x00000001051a7890 */ /* 0x000fe2000fffe0ff */
[----:B------:R-:W-:-:S05]  /*1440*/  ISETP.EQ.OR P2, PT, RZ, UR22, P3 ;  /* 0x00000016ff007c0c */ /* 0x000fca0009f42670 */
[----:B------:R-:W-:-:S04]  /*1450*/  MOV R8, UR26 ;  /* 0x0000001a00087c02 */ /* 0x000fc80008000f00 */
[----:B------:R-:W-:-:S04]  /*1460*/  ISETP.EQ.OR P4, PT, R8, UR20, P3 ;  /* 0x0000001408007c0c */ /* 0x000fc80009f82670 */
[----:B------:R-:W-:-:S05]  /*1470*/  VOTEU.ALL UP1, P2 ;  /* 0x0000000000ff7886 */ /* 0x000fca0001020000 */
[----:B------:R-:W-:-:S04]  /*1480*/  @!UP1 UIMAD.WIDE.U32 UR26, UR11, 0x8, UR18 ;  /* 0x000000080b1a98a5 */ /* 0x000fc8000f8e0012 */
[----:B------:R-:W-:Y:S02]  /*1490*/  VOTEU.ALL UP1, P4 ;  /* 0x0000000000ff7886 */ /* 0x000fe40002020000 */
[----:B------:R-:W-:Y:S02]  /*14a0*/  MOV R8, UR26 ;  /* 0x0000001a00087c02 */ /* 0x000fe40008000f00 */
[----:B------:R-:W-:Y:S01]  /*14b0*/  MOV R9, UR27 ;  /* 0x0000001b00097c02 */ /* 0x000fe20008000f00 */
[----:B------:R-:W-:-:S05]  /*14c0*/  @!UP1 UIMAD.WIDE.U32 UR26, UR15, 0x8, UR18 ;  /* 0x000000080f1a98a5 */ /* 0x000fca000f8e0012 */
[----:B------:R-:W0:Y:S01]  /*14d0*/  @!P2 LDG.E.64 R8, desc[UR16][R8.64] ;  /* 0x000000100808a981 */ /* 0x000e22000c1e1b00 */
[----:B------:R-:W-:Y:S01]  /*14e0*/  MOV R10, UR26 ;  /* 0x0000001a000a7c02 */ /* 0x000fe20008000f00 */
[----:B------:R-:W-:Y:S01]  /*14f0*/  UIADD3 UR26, UPT, UPT, UR5, 0x2, URZ ;  /* 0x00000002051a7890 */ /* 0x000fe2000fffe0ff */
[----:B------:R-:W-:-:S05]  /*1500*/  MOV R11, UR27 ;  /* 0x0000001b000b7c02 */ /* 0x000fca0008000f00 */
[----:B-1----:R-:W-:Y:S01]  /*1510*/  IMAD.U32 R14, RZ, RZ, UR26 ;  /* 0x0000001aff0e7e24 */ /* 0x002fe2000f8e00ff */
[----:B------:R-:W4:Y:S01]  /*1520*/  @!P4 LDG.E.64 R10, desc[UR16][R10.64] ;  /* 0x000000100a0ac981 */ /* 0x000f22000c1e1b00 */
[----:B------:R-:W-:-:S03]  /*1530*/  UIADD3 UR26, UPT, UPT, UR5, 0x3, URZ ;  /* 0x00000003051a7890 */ /* 0x000fc6000fffe0ff */
[----:B------:R-:W-:-:S03]  /*1540*/  ISETP.EQ.OR P5, PT, R14, UR20, P3 ;  /* 0x000000140e007c0c */ /* 0x000fc60009fa2670 */
[----:B------:R-:W-:-:S04]  /*1550*/  MOV R14, UR26 ;  /* 0x0000001a000e7c02 */ /* 0x000fc80008000f00 */
[----:B------:R-:W-:-:S06]  /*1560*/  ISETP.EQ.OR P6, PT, R14, UR20, P3 ;  /* 0x000000140e007c0c */ /* 0x000fcc0009fc2670 */
[----:B------:R-:W-:-:S05]  /*1570*/  VOTEU.ALL UP1, P5 ;  /* 0x0000000000ff7886 */ /* 0x000fca0002820000 */
[----:B------:R-:W-:-:S06]  /*1580*/  @!UP1 UIMAD.WIDE.U32 UR26, UR14, 0x8, UR18 ;  /* 0x000000080e1a98a5 */ /* 0x000fcc000f8e0012 */
[----:B------:R-:W-:Y:S02]  /*1590*/  MOV R14, UR26 ;  /* 0x0000001a000e7c02 */ /* 0x000fe40008000f00 */
[----:B--2---:R-:W-:-:S06]  /*15a0*/  MOV R15, UR27 ;  /* 0x0000001b000f7c02 */ /* 0x004fcc0008000f00 */
[----:B------:R-:W2:Y:S01]  /*15b0*/  @!P5 LDG.E.64 R14, desc[UR16][R14.64] ;  /* 0x000000100e0ed981 */ /* 0x000ea2000c1e1b00 */
[----:B------:R-:W-:-:S05]  /*15c0*/  VOTEU.ALL UP1, P6 ;  /* 0x0000000000ff7886 */ /* 0x000fca0003020000 */
[----:B------:R-:W-:Y:S01]  /*15d0*/  @!UP1 UIMAD.WIDE.U32 UR26, UR23, 0x8, UR18 ;  /* 0x00000008171a98a5 */ /* 0x000fe2000f8e0012 */
[----:B0--3--:R-:W-:Y:S01]  /*15e0*/  @!P2 FADD.FTZ R12, R12, R8 ;  /* 0x000000080c0ca221 */ /* 0x009fe20000010000 */
[----:B------:R-:W-:-:S04]  /*15f0*/  @!P2 FADD.FTZ R13, R13, R9 ;  /* 0x000000090d0da221 */ /* 0x000fc80000010000 */
[----:B------:R-:W-:Y:S01]  /*1600*/  MOV R8, UR26 ;  /* 0x0000001a00087c02 */ /* 0x000fe20008000f00 */
[----:B------:R-:W-:Y:S01]  /*1610*/  UIADD3 UR26, UPT, UPT, UR5, 0x4, URZ ;  /* 0x00000004051a7890 */ /* 0x000fe2000fffe0ff */
[----:B------:R-:W-:Y:S01]  /*1620*/  MOV R9, UR27 ;  /* 0x0000001b00097c02 */ /* 0x000fe20008000f00 */
[----:B----4-:R-:W-:-:S05]  /*1630*/  @!P4 FADD.FTZ R12, R12, R10 ;  /* 0x0000000a0c0cc221 */ /* 0x010fca0000010000 */
[----:B------:R-:W3:Y:S01]  /*1640*/  @!P6 LDG.E.64 R8, desc[UR16][R8.64] ;  /* 0x000000100808e981 */ /* 0x000ee2000c1e1b00 */
[----:B------:R-:W-:Y:S02]  /*1650*/  IMAD.U32 R10, RZ, RZ, UR26 ;  /* 0x0000001aff0a7e24 */ /* 0x000fe4000f8e00ff */
[----:B------:R-:W-:-:S03]  /*1660*/  @!P4 FADD.FTZ R13, R13, R11 ;  /* 0x0000000b0d0dc221 */ /* 0x000fc60000010000 */
[----:B------:R-:W-:Y:S01]  /*1670*/  ISETP.EQ.OR P4, PT, R10, UR20, P3 ;  /* 0x000000140a007c0c */ /* 0x000fe20009f82670 */
[----:B------:R-:W-:-:S06]  /*1680*/  UIADD3 UR26, UPT, UPT, UR5, 0x5, URZ ;  /* 0x00000005051a7890 */ /* 0x000fcc000fffe0ff */
[----:B------:R-:W-:-:S06]  /*1690*/  MOV R10, UR26 ;  /* 0x0000001a000a7c02 */ /* 0x000fcc0008000f00 */
[----:B------:R-:W-:-:S05]  /*16a0*/  VOTEU.ALL UP1, P4 ;  /* 0x0000000000ff7886 */ /* 0x000fca0002020000 */
[----:B------:R-:W-:Y:S01]  /*16b0*/  @!UP1 UIMAD.WIDE.U32 UR26, UR24, 0x8, UR18 ;  /* 0x00000008181a98a5 */ /* 0x000fe2000f8e0012 */
[----:B--2---:R-:W-:Y:S01]  /*16c0*/  @!P5 FADD.FTZ R12, R12, R14 ;  /* 0x0000000e0c0cd221 */ /* 0x004fe20000010000 */
[----:B------:R-:W-:-:S04]  /*16d0*/  @!P5 FADD.FTZ R13, R13, R15 ;  /* 0x0000000f0d0dd221 */ /* 0x000fc80000010000 */
[----:B------:R-:W-:Y:S02]  /*16e0*/  MOV R14, UR26 ;  /* 0x0000001a000e7c02 */ /* 0x000fe40008000f00 */
[----:B------:R-:W-:-:S06]  /*16f0*/  MOV R15, UR27 ;  /* 0x0000001b000f7c02 */ /* 0x000fcc0008000f00 */
[----:B------:R-:W2:Y:S01]  /*1700*/  @!P4 LDG.E.64 R14, desc[UR16][R14.64] ;  /* 0x000000100e0ec981 */ /* 0x000ea2000c1e1b00 */
[----:B------:R-:W-:-:S13]  /*1710*/  ISETP.EQ.OR P2, PT, R10, UR20, P3 ;  /* 0x000000140a007c0c */ /* 0x000fda0009f42670 */
[----:B------:R-:W-:-:S05]  /*1720*/  VOTEU.ALL UP1, P2 ;  /* 0x0000000000ff7886 */ /* 0x000fca0001020000 */
[----:B------:R-:W-:-:S06]  /*1730*/  @!UP1 UIMAD.WIDE.U32 UR26, UR13, 0x8, UR18 ;  /* 0x000000080d1a98a5 */ /* 0x000fcc000f8e0012 */
[----:B------:R-:W-:Y:S01]  /*1740*/  MOV R10, UR26 ;  /* 0x0000001a000a7c02 */ /* 0x000fe20008000f00 */
[----:B------:R-:W-:Y:S01]  /*1750*/  UIADD3 UR26, UPT, UPT, UR5, 0x6, URZ ;  /* 0x00000006051a7890 */ /* 0x000fe2000fffe0ff */
[----:B------:R-:W-:-:S06]  /*1760*/  MOV R11, UR27 ;  /* 0x0000001b000b7c02 */ /* 0x000fcc0008000f00 */
[----:B------:R-:W4:Y:S01]  /*1770*/  @!P2 LDG.E.64 R10, desc[UR16][R10.64] ;  /* 0x000000100a0aa981 */ /* 0x000f22000c1e1b00 */
[----:B---3--:R-:W-:Y:S01]  /*1780*/  @!P6 FADD.FTZ R12, R12, R8 ;  /* 0x000000080c0ce221 */ /* 0x008fe20000010000 */
[----:B------:R-:W-:Y:S01]  /*1790*/  IMAD.U32 R8, RZ, RZ, UR26 ;  /* 0x0000001aff087e24 */ /* 0x000fe2000f8e00ff */
[----:B------:R-:W-:Y:S01]  /*17a0*/  UIADD3 UR26, UPT, UPT, UR5, 0x7, URZ ;  /* 0x00000007051a7890 */ /* 0x000fe2000fffe0ff */
[----:B------:R-:W-:-:S03]  /*17b0*/  @!P6 FADD.FTZ R13, R13, R9 ;  /* 0x000000090d0de221 */ /* 0x000fc60000010000 */
[----:B------:R-:W-:Y:S02]  /*17c0*/  ISETP.EQ.OR P6, PT, R8, UR20, P3 ;  /* 0x0000001408007c0c */ /* 0x000fe40009fc2670 */
[----:B------:R-:W-:-:S04]  /*17d0*/  MOV R8, UR26 ;  /* 0x0000001a00087c02 */ /* 0x000fc80008000f00 */
[----:B------:R-:W-:-:S07]  /*17e0*/  ISETP.EQ.OR P5, PT, R8, UR20, P3 ;  /* 0x0000001408007c0c */ /* 0x000fce0009fa2670 */
[----:B------:R-:W-:-:S05]  /*17f0*/  VOTEU.ALL UP1, P6 ;  /* 0x0000000000ff7886 */ /* 0x000fca0003020000 */
[----:B------:R-:W-:Y:S01]  /*1800*/  @!UP1 UIMAD.WIDE.U32 UR26, UR25, 0x8, UR18 ;  /* 0x00000008191a98a5 */ /* 0x000fe2000f8e0012 */
[----:B------:R-:W-:-:S05]  /*1810*/  VOTEU.ALL UP1, P5 ;  /* 0x0000000000ff7886 */ /* 0x000fca0002820000 */
[----:B------:R-:W-:Y:S02]  /*1820*/  MOV R8, UR26 ;  /* 0x0000001a00087c02 */ /* 0x000fe40008000f00 */
[----:B------:R-:W-:Y:S01]  /*1830*/  MOV R9, UR27 ;  /* 0x0000001b00097c02 */ /* 0x000fe20008000f00 */
[----:B------:R-:W-:-:S05]  /*1840*/  @!UP1 UIMAD.WIDE.U32 UR26, UR12, 0x8, UR18 ;  /* 0x000000080c1a98a5 */ /* 0x000fca000f8e0012 */
[----:B------:R-:W3:Y:S01]  /*1850*/  @!P6 LDG.E.64 R8, desc[UR16][R8.64] ;  /* 0x000000100808e981 */ /* 0x000ee2000c1e1b00 */
[----:B--2---:R-:W-:Y:S01]  /*1860*/  @!P4 FADD.FTZ R12, R12, R14 ;  /* 0x0000000e0c0cc221 */ /* 0x004fe20000010000 */
[----:B------:R-:W-:Y:S01]  /*1870*/  @!P4 FADD.FTZ R13, R13, R15 ;  /* 0x0000000f0d0dc221 */ /* 0x000fe20000010000 */
[----:B------:R-:W-:Y:S02]  /*1880*/  MOV R14, UR26 ;  /* 0x0000001a000e7c02 */ /* 0x000fe40008000f00 */
[----:B------:R-:W-:-:S06]  /*1890*/  MOV R15, UR27 ;  /* 0x0000001b000f7c02 */ /* 0x000fcc0008000f00 */
[----:B------:R-:W2:Y:S01]  /*18a0*/  @!P5 LDG.E.64 R14, desc[UR16][R14.64] ;  /* 0x000000100e0ed981 */ /* 0x000ea2000c1e1b00 */
[----:B------:R-:W-:Y:S02]  /*18b0*/  UIADD3 UR5, UPT, UPT, UR5, 0x8, URZ ;  /* 0x0000000805057890 */ /* 0x000fe4000fffe0ff */
[----:B------:R-:W-:Y:S02]  /*18c0*/  UIADD3 UR22, UPT, UPT, UR22, 0x8, URZ ;  /* 0x0000000816167890 */ /* 0x000fe4000fffe0ff */
[----:B------:R-:W-:Y:S02]  /*18d0*/  ULEA UR11, UR21, UR11, 0x3 ;  /* 0x0000000b150b7291 */ /* 0x000fe4000f8e18ff */
[----:B------:R-:W-:Y:S02]  /*18e0*/  ULEA UR15, UR21, UR15, 0x3 ;  /* 0x0000000f150f7291 */ /* 0x000fe4000f8e18ff */
[----:B------:R-:W-:Y:S01]  /*18f0*/  ULEA UR14, UR21, UR14, 0x3 ;  /* 0x0000000e150e7291 */ /* 0x000fe2000f8e18ff */
[----:B----4-:R-:W-:Y:S01]  /*1900*/  @!P2 FADD.FTZ R12, R12, R10 ;  /* 0x0000000a0c0ca221 */ /* 0x010fe20000010000 */
[----:B------:R-:W-:Y:S01]  /*1910*/  @!P2 FADD.FTZ R13, R13, R11 ;  /* 0x0000000b0d0da221 */ /* 0x000fe20000010000 */
[----:B------:R-:W-:Y:S01]  /*1920*/  ISETP.NE.AND P2, PT, R28, UR5, PT ;  /* 0x000000051c007c0c */ /* 0x000fe2000bf45270 */
[----:B------:R-:W-:-:S02]  /*1930*/  ULEA UR23, UR21, UR23, 0x3 ;  /* 0x0000001715177291 */ /* 0x000fc4000f8e18ff */
[----:B------:R-:W-:Y:S02]  /*1940*/  ULEA UR24, UR21, UR24, 0x3 ;  /* 0x0000001815187291 */ /* 0x000fe4000f8e18ff */
[----:B------:R-:W-:Y:S02]  /*1950*/  ULEA UR13, UR21, UR13, 0x3 ;  /* 0x0000000d150d7291 */ /* 0x000fe4000f8e18ff */
[----:B------:R-:W-:Y:S02]  /*1960*/  ULEA UR25, UR21, UR25, 0x3 ;  /* 0x0000001915197291 */ /* 0x000fe4000f8e18ff */
[----:B------:R-:W-:Y:S01]  /*1970*/  ULEA UR12, UR21, UR12, 0x3 ;  /* 0x0000000c150c7291 */ /* 0x000fe2000f8e18ff */
[----:B---3--:R-:W-:Y:S01]  /*1980*/  @!P6 FADD.FTZ R12, R12, R8 ;  /* 0x000000080c0ce221 */ /* 0x008fe20000010000 */
[----:B------:R-:W-:-:S03]  /*1990*/  @!P6 FADD.FTZ R13, R13, R9 ;  /* 0x000000090d0de221 */ /* 0x000fc60000010000 */
[----:B--2---:R-:W-:Y:S01]  /*19a0*/  @!P5 FADD.FTZ R12, R12, R14 ;  /* 0x0000000e0c0cd221 */ /* 0x004fe20000010000 */
[----:B------:R-:W-:Y:S01]  /*19b0*/  @!P5 FADD.FTZ R13, R13, R15 ;  /* 0x0000000f0d0dd221 */ /* 0x000fe20000010000 */
[----:B------:R-:W-:Y:S06]  /*19c0*/  @P2 BRA `(.L_x_1872) ;  /* 0xfffffff800982947 */ /* 0x000fec000383ffff */
[----:B------:R-:W-:-:S15]  /*19d0*/  R2UR UR5, R28 ;  /* 0x000000001c0572ca */ /* 0x000fde00000e0000 */
.L_x_1871:
[----:B------:R-:W-:-:S04]  /*19e0*/  LOP3.LUT R8, R17, 0x7, RZ, 0xc0, !PT ;  /* 0x0000000711087812 */ /* 0x000fc800078ec0ff */
[----:B------:R-:W-:-:S13]  /*19f0*/  ISETP.NE.AND P2, PT, R8, RZ, PT ;  /* 0x000000ff0800720c */ /* 0x000fda0003f45270 */
[----:B------:R-:W-:Y:S05]  /*1a00*/  @!P2 BRA `(.L_x_1868) ;  /* 0x00000004006ca947 */ /* 0x000fea0003800000 */
[----:B------:R-:W-:-:S05]  /*1a10*/  VIADD R8, R8, 0xffffffff ;  /* 0xffffffff08087836 */ /* 0x000fca0000000000 */
[----:B------:R-:W-:-:S13]  /*1a20*/  ISETP.GE.U32.AND P2, PT, R8, 0x3, PT ;  /* 0x000000030800780c */ /* 0x000fda0003f46070 */
[----:B------:R-:W-:Y:S05]  /*1a30*/  @!P2 BRA `(.L_x_1873) ;  /* 0x0000000000b8a947 */ /* 0x000fea0003800000 */
[----:B------:R-:W-:-:S04]  /*1a40*/  MOV R8, UR5 ;  /* 0x0000000500087c02 */ /* 0x000fc80008000f00 */
[----:B------:R-:W-:-:S13]  /*1a50*/  ISETP.EQ.OR P2, PT, R8, UR20, P3 ;  /* 0x0000001408007c0c */ /* 0x000fda0009f42670 */
[----:B------:R-:W-:-:S05]  /*1a60*/  VOTEU.ALL UP1, P2 ;  /* 0x0000000000ff7886 */ /* 0x000fca0001020000 */
[----:B------:R-:W-:-:S04]  /*1a70*/  @!UP1 UIMAD UR12, UR5, UR21, UR6 ;  /* 0x00000015050c92a4 */ /* 0x000fc8000f8e0206 */
[----:B------:R-:W-:-:S06]  /*1a80*/  @!UP1 UIMAD.WIDE.U32 UR12, UR12, 0x8, UR18 ;  /* 0x000000080c0c98a5 */ /* 0x000fcc000f8e0012 */
[----:B------:R-:W-:Y:S02]  /*1a90*/  MOV R10, UR12 ;  /* 0x0000000c000a7c02 */ /* 0x000fe40008000f00 */
[----:B------:R-:W-:-:S06]  /*1aa0*/  MOV R11, UR13 ;  /* 0x0000000d000b7c02 */ /* 0x000fcc0008000f00 */
[----:B------:R-:W0:Y:S01]  /*1ab0*/  @!P2 LDG.E.64 R10, desc[UR16][R10.64] ;  /* 0x000000100a0aa981 */ /* 0x000e22000c1e1b00 */
[----:B------:R-:W-:Y:S02]  /*1ac0*/  UIADD3 UR12, UPT, UPT, UR5, 0x1, URZ ;  /* 0x00000001050c7890 */ /* 0x000fe4000fffe0ff */
[----:B------:R-:W-:Y:S02]  /*1ad0*/  UIADD3 UR11, UPT, UPT, UR5, 0x2, URZ ;  /* 0x00000002050b7890 */ /* 0x000fe4000fffe0ff */
[----:B------:R-:W-:Y:S02]  /*1ae0*/  UIADD3 UR14, UPT, UPT, UR5, 0x3, URZ ;  /* 0x00000003050e7890 */ /* 0x000fe4000fffe0ff */
[----:B------:R-:W-:-:S04]  /*1af0*/  MOV R8, UR12 ;  /* 0x0000000c00087c02 */ /* 0x000fc80008000f00 */
[----:B------:R-:W-:Y:S02]  /*1b00*/  ISETP.EQ.OR P4, PT, R8, UR20, P3 ;  /* 0x0000001408007c0c */ /* 0x000fe40009f82670 */
[----:B------:R-:W-:-:S04]  /*1b10*/  MOV R8, UR11 ;  /* 0x0000000b00087c02 */ /* 0x000fc80008000f00 */
[----:B------:R-:W-:Y:S01]  /*1b20*/  ISETP.EQ.OR P5, PT, R8, UR20, P3 ;  /* 0x0000001408007c0c */ /* 0x000fe20009fa2670 */
[----:B------:R-:W-:-:S05]  /*1b30*/  IMAD.U32 R8, RZ, RZ, UR14 ;  /* 0x0000000eff087e24 */ /* 0x000fca000f8e00ff */
[----:B------:R-:W-:Y:S01]  /*1b40*/  ISETP.EQ.OR P6, PT, R8, UR20, P3 ;  /* 0x0000001408007c0c */ /* 0x000fe20009fc2670 */
[----:B------:R-:W-:-:S05]  /*1b50*/  VOTEU.ALL UP2, P4 ;  /* 0x0000000000ff7886 */ /* 0x000fca0002040000 */
[----:B------:R-:W-:Y:S01]  /*1b60*/  @!UP2 UIMAD UR12, UR12, UR21, UR6 ;  /* 0x000000150c0ca2a4 */ /* 0x000fe2000f8e0206 */
[----:B------:R-:W-:-:S03]  /*1b70*/  VOTEU.ALL UP1, P5 ;  /* 0x0000000000ff7886 */ /* 0x000fc60002820000 */
[----:B------:R-:W-:Y:S02]  /*1b80*/  @!UP2 UIMAD.WIDE.U32 UR12, UR12, 0x8, UR18 ;  /* 0x000000080c0ca8a5 */ /* 0x000fe4000f8e0012 */
[----:B------:R-:W-:Y:S01]  /*1b90*/  @!UP1 UIMAD UR11, UR11, UR21, UR6 ;  /* 0x000000150b0b92a4 */ /* 0x000fe2000f8e0206 */
[----:B------:R-:W-:-:S03]  /*1ba0*/  VOTEU.ALL UP2, P6 ;  /* 0x0000000000ff7886 */ /* 0x000fc60003040000 */
[----:B------:R-:W-:Y:S02]  /*1bb0*/  MOV R8, UR12 ;  /* 0x0000000c00087c02 */ /* 0x000fe40008000f00 */
[----:B------:R-:W-:Y:S01]  /*1bc0*/  MOV R9, UR13 ;  /* 0x0000000d00097c02 */ /* 0x000fe20008000f00 */
[----:B------:R-:W-:Y:S02]  /*1bd0*/  @!UP1 UIMAD.WIDE.U32 UR12, UR11, 0x8, UR18 ;  /* 0x000000080b0c98a5 */ /* 0x000fe4000f8e0012 */
[----:B------:R-:W-:-:S03]  /*1be0*/  @!UP2 UIMAD UR14, UR14, UR21, UR6 ;  /* 0x000000150e0ea2a4 */ /* 0x000fc6000f8e0206 */
[----:B------:R-:W4:Y:S01]  /*1bf0*/  @!P4 LDG.E.64 R8, desc[UR16][R8.64] ;  /* 0x000000100808c981 */ /* 0x000f22000c1e1b00 */
[----:B------:R-:W-:Y:S01]  /*1c00*/  @!UP2 UIMAD.WIDE.U32 UR14, UR14, 0x8, UR18 ;  /* 0x000000080e0ea8a5 */ /* 0x000fe2000f8e0012 */
[----:B-1----:R-:W-:Y:S02]  /*1c10*/  MOV R14, UR12 ;  /* 0x0000000c000e7c02 */ /* 0x002fe40008000f00 */
[----:B--2---:R-:W-:Y:S01]  /*1c20*/  MOV R15, UR13 ;  /* 0x0000000d000f7c02 */ /* 0x004fe20008000f00 */
[----:B0--3--:R-:W-:Y:S01]  /*1c30*/  @!P2 FADD.FTZ R12, R12, R10 ;  /* 0x0000000a0c0ca221 */ /* 0x009fe20000010000 */
[----:B------:R-:W-:-:S03]  /*1c40*/  @!P2 FADD.FTZ R13, R13, R11 ;  /* 0x0000000b0d0da221 */ /* 0x000fc60000010000 */
[----:B------:R0:W2:Y:S02]  /*1c50*/  @!P5 LDG.E.64 R10, desc[UR16][R14.64] ;  /* 0x000000100e0ad981 */ /* 0x0000a4000c1e1b00 */
[----:B0-----:R-:W-:Y:S01]  /*1c60*/  MOV R14, UR14 ;  /* 0x0000000e000e7c02 */ /* 0x001fe20008000f00 */
[----:B------:R-:W-:-:S06]  /*1c70*/  IMAD.U32 R15, RZ, RZ, UR15 ;  /* 0x0000000fff0f7e24 */ /* 0x000fcc000f8e00ff */
[----:B------:R-:W3:Y:S01]  /*1c80*/  @!P6 LDG.E.64 R14, desc[UR16][R14.64] ;  /* 0x000000100e0ee981 */ /* 0x000ee2000c1e1b00 */
[----:B------:R-:W-:Y:S01]  /*1c90*/  MOV R28, UR5 ;  /* 0x00000005001c7c02 */ /* 0x000fe20008000f00 */
[----:B----4-:R-:W-:-:S03]  /*1ca0*/  @!P4 FADD.FTZ R12, R12, R8 ;  /* 0x000000080c0cc221 */ /* 0x010fc60000010000 */
[----:B------:R-:W-:Y:S01]  /*1cb0*/  IADD3 R8, PT, PT, R28, 0x4, RZ ;  /* 0x000000041c087810 */ /* 0x000fe20007ffe0ff */
[----:B------:R-:W-:-:S03]  /*1cc0*/  @!P4 FADD.FTZ R13, R13, R9 ;  /* 0x000000090d0dc221 */ /* 0x000fc60000010000 */
[----:B------:R-:W-:Y:S01]  /*1cd0*/  R2UR UR5, R8 ;  /* 0x00000000080572ca */ /* 0x000fe200000e0000 */
[----:B--2---:R-:W-:Y:S01]  /*1ce0*/  @!P5 FADD.FTZ R12, R12, R10 ;  /* 0x0000000a0c0cd221 */ /* 0x004fe20000010000 */
[----:B------:R-:W-:-:S03]  /*1cf0*/  @!P5 FADD.FTZ R13, R13, R11 ;  /* 0x0000000b0d0dd221 */ /* 0x000fc60000010000 */
[----:B---3--:R-:W-:Y:S01]  /*1d00*/  @!P6 FADD.FTZ R12, R12, R14 ;  /* 0x0000000e0c0ce221 */ /* 0x008fe20000010000 */
[----:B------:R-:W-:-:S09]  /*1d10*/  @!P6 FADD.FTZ R13, R13, R15 ;  /* 0x0000000f0d0de221 */ /* 0x000fd20000010000 */
.L_x_1873:
[----:B------:R-:W-:-:S13]  /*1d20*/  LOP3.LUT P2, R8, R17, 0x3, RZ, 0xc0, !PT ;  /* 0x0000000311087812 */ /* 0x000fda000784c0ff */
[----:B------:R-:W-:Y:S05]  /*1d30*/  @!P2 BRA `(.L_x_1868) ;  /* 0x0000000000a0a947 */ /* 0x000fea0003800000 */
[----:B------:R-:W-:-:S13]  /*1d40*/  ISETP.NE.AND P2, PT, R8, 0x1, PT ;  /* 0x000000010800780c */ /* 0x000fda0003f45270 */
[----:B------:R-:W-:Y:S05]  /*1d50*/  @!P2 BRA `(.L_x_1874) ;  /* 0x000000000060a947 */ /* 0x000fea0003800000 */
[----:B------:R-:W-:Y:S02]  /*1d60*/  UIADD3 UR12, UPT, UPT, UR5, 0x1, URZ ;  /* 0x00000001050c7890 */ /* 0x000fe4000fffe0ff */
[----:B------:R-:W-:-:S04]  /*1d70*/  MOV R8, UR5 ;  /* 0x0000000500087c02 */ /* 0x000fc80008000f00 */
[----:B------:R-:W-:Y:S02]  /*1d80*/  ISETP.EQ.OR P4, PT, R8, UR20, P3 ;  /* 0x0000001408007c0c */ /* 0x000fe40009f82670 */
[----:B------:R-:W-:-:S04]  /*1d90*/  MOV R8, UR12 ;  /* 0x0000000c00087c02 */ /* 0x000fc80008000f00 */
[----:B------:R-:W-:-:S07]  /*1da0*/  ISETP.EQ.OR P2, PT, R8, UR20, P3 ;  /* 0x0000001408007c0c */ /* 0x000fce0009f42670 */
[----:B------:R-:W-:-:S05]  /*1db0*/  VOTEU.ALL UP1, P4 ;  /* 0x0000000000ff7886 */ /* 0x000fca0002020000 */
[----:B------:R-:W-:Y:S01]  /*1dc0*/  @!UP1 UIMAD UR14, UR5, UR21, UR6 ;  /* 0x00000015050e92a4 */ /* 0x000fe2000f8e0206 */
[----:B------:R-:W-:-:S03]  /*1dd0*/  VOTEU.ALL UP2, P2 ;  /* 0x0000000000ff7886 */ /* 0x000fc60001040000 */
[----:B------:R-:W-:Y:S02]  /*1de0*/  @!UP1 UIMAD.WIDE.U32 UR14, UR14, 0x8, UR18 ;  /* 0x000000080e0e98a5 */ /* 0x000fe4000f8e0012 */
[----:B------:R-:W-:-:S04]  /*1df0*/  @!UP2 UIMAD UR12, UR12, UR21, UR6 ;  /* 0x000000150c0ca2a4 */ /* 0x000fc8000f8e0206 */
[----:B------:R-:W-:Y:S01]  /*1e00*/  MOV R8, UR14 ;  /* 0x0000000e00087c02 */ /* 0x000fe20008000f00 */
[----:B------:R-:W-:Y:S01]  /*1e10*/  @!UP2 UIMAD.WIDE.U32 UR12, UR12, 0x8, UR18 ;  /* 0x000000080c0ca8a5 */ /* 0x000fe2000f8e0012 */
[----:B------:R-:W-:-:S05]  /*1e20*/  IMAD.U32 R9, RZ, RZ, UR15 ;  /* 0x0000000fff097e24 */ /* 0x000fca000f8e00ff */
[----:B------:R-:W-:Y:S01]  /*1e30*/  MOV R10, UR12 ;  /* 0x0000000c000a7c02 */ /* 0x000fe20008000f00 */
[----:B------:R-:W0:Y:S01]  /*1e40*/  @!P4 LDG.E.64 R8, desc[UR16][R8.64] ;  /* 0x000000100808c981 */ /* 0x000e22000c1e1b00 */
[----:B------:R-:W-:-:S06]  /*1e50*/  MOV R11, UR13 ;  /* 0x0000000d000b7c02 */ /* 0x000fcc0008000f00 */
[----:B------:R-:W4:Y:S01]  /*1e60*/  @!P2 LDG.E.64 R10, desc[UR16][R10.64] ;  /* 0x000000100a0aa981 */ /* 0x000f22000c1e1b00 */
[----:B-1----:R-:W-:-:S04]  /*1e70*/  MOV R14, UR5 ;  /* 0x00000005000e7c02 */ /* 0x002fc80008000f00 */
[----:B------:R-:W-:-:S04]  /*1e80*/  IADD3 R14, PT, PT, R14, 0x2, RZ ;  /* 0x000000020e0e7810 */ /* 0x000fc80007ffe0ff */
[----:B------:R-:W-:Y:S01]  /*1e90*/  R2UR UR5, R14 ;  /* 0x000000000e0572ca */ /* 0x000fe200000e0000 */
[----:B0--3--:R-:W-:Y:S01]  /*1ea0*/  @!P4 FADD.FTZ R12, R12, R8 ;  /* 0x000000080c0cc221 */ /* 0x009fe20000010000 */
[----:B------:R-:W-:-:S03]  /*1eb0*/  @!P4 FADD.FTZ R13, R13, R9 ;  /* 0x000000090d0dc221 */ /* 0x000fc60000010000 */
[----:B----4-:R-:W-:Y:S01]  /*1ec0*/  @!P2 FADD.FTZ R12, R12, R10 ;  /* 0x0000000a0c0ca221 */ /* 0x010fe20000010000 */
[----:B------:R-:W-:-:S09]  /*1ed0*/  @!P2 FADD.FTZ R13, R13, R11 ;  /* 0x0000000b0d0da221 */ /* 0x000fd20000010000 */
.L_x_1874:
[----:B------:R-:W-:Y:S01]  /*1ee0*/  MOV R9, UR5 ;  /* 0x0000000500097c02 */ /* 0x000fe20008000f00 */
[----:B------:R-:W-:Y:S01]  /*1ef0*/  BSSY.RECONVERGENT B0, `(.L_x_1868) ;  /* 0x000000c000007945 */ /* 0x000fe20003800200 */
[----:B------:R-:W-:Y:S02]  /*1f00*/  LOP3.LUT R8, R17, 0x1, RZ, 0xc0, !PT ;  /* 0x0000000111087812 */ /* 0x000fe400078ec0ff */
[----:B------:R-:W-:-:S04]  /*1f10*/  ISETP.EQ.OR P2, PT, R9, UR20, P3 ;  /* 0x0000001409007c0c */ /* 0x000fc80009f42670 */
[----:B------:R-:W-:-:S13]  /*1f20*/  ISETP.NE.U32.OR P2, PT, R8, 0x1, P2 ;  /* 0x000000010800780c */ /* 0x000fda0001745470 */
[----:B------:R-:W-:Y:S05]  /*1f30*/  @P2 BRA `(.L_x_1875) ;  /* 0x00000000001c2947 */ /* 0x000fea0003800000 */
[----:B------:R-:W-:Y:S01]  /*1f40*/  UIMAD UR11, UR21, UR5, UR6 ;  /* 0x00000005150b72a4 */ /* 0x000fe2000f8e0206 */
[----:B------:R-:W-:-:S05]  /*1f50*/  IMAD.MOV.U32 R9, RZ, RZ, 0x8 ;  /* 0x00000008ff097424 */ /* 0x000fca00078e00ff */
[----:B------:R-:W-:-:S05]  /*1f60*/  MOV R8, UR11 ;  /* 0x0000000b00087c02 */ /* 0x000fca0008000f00 */
[----:B------:R-:W-:-:S06]  /*1f70*/  IMAD.WIDE.U32 R8, R8, R9, UR18 ;  /* 0x0000001208087e25 */ /* 0x000fcc000f8e0009 */
[----:B------:R-:W0:Y:S02]  /*1f80*/  LDG.E.64 R8, desc[UR16][R8.64] ;  /* 0x0000001008087981 */ /* 0x000e24000c1e1b00 */
[----:B0--3--:R-:W-:Y:S01]  /*1f90*/  FADD.FTZ R12, R12, R8 ;  /* 0x000000080c0c7221 */ /* 0x009fe20000010000 */
[----:B------:R-:W-:-:S07]  /*1fa0*/  FADD.FTZ R13, R13, R9 ;  /* 0x000000090d0d7221 */ /* 0x000fce0000010000 */
.L_x_1875:
[----:B------:R-:W-:Y:S05]  /*1fb0*/  BSYNC.RECONVERGENT B0 ;  /* 0x0000000000007941 */ /* 0x000fea0003800200 */
.L_x_1868:
[----:B------:R-:W4:Y:S01]  /*1fc0*/  @P0 LDC.64 R10, c[0x0][0x388] ;  /* 0x0000e200ff0a0b82 */ /* 0x000f220000000a00 */
[----:B------:R-:W0:Y:S01]  /*1fd0*/  LDCU UR12, c[0x0][0x414] ;  /* 0x00008280ff0c77ac */ /* 0x000e220008000800 */
[----:B------:R-:W-:Y:S02]  /*1fe0*/  MOV R9, UR9 ;  /* 0x0000000900097c02 */ /* 0x000fe40008000f00 */
[----:B--2---:R-:W-:Y:S01]  /*1ff0*/  LOP3.LUT R15, R22, 0xffff, RZ, 0xc0, !PT ;  /* 0x0000ffff160f7812 */ /* 0x004fe200078ec0ff */
[----:B------:R-:W-:-:S03]  /*2000*/  UMOV UR5, 0x400 ;  /* 0x0000040000057882 */ /* 0x000fc60000000000 */
[----:B------:R-:W2:Y:S01]  /*2010*/  S2UR UR11, SR_CgaCtaId ;  /* 0x00000000000b79c3 */ /* 0x000ea20000008800 */
[----:B------:R-:W-:Y:S01]  /*2020*/  IADD3 R15, PT, PT, R15, UR10, RZ ;  /* 0x0000000a0f0f7c10 */ /* 0x000fe2000fffe0ff */
[----:B0-----:R-:W-:Y:S01]  /*2030*/  @P0 FMUL.FTZ R8, R12, UR12 ;  /* 0x0000000c0c080c20 */ /* 0x001fe20008410000 */
[----:B----4-:R-:W-:-:S04]  /*2040*/  @P0 IMAD.WIDE R10, R9, 0x8, R10 ;  /* 0x00000008090a0825 */ /* 0x010fc800078e020a */
[----:B------:R-:W-:-:S05]  /*2050*/  @P0 FMUL.FTZ R9, R13, UR12 ;  /* 0x0000000c0d090c20 */ /* 0x000fca0008410000 */
[----:B------:R0:W-:Y:S01]  /*2060*/  @P0 STG.E.64 desc[UR16][R10.64], R8 ;  /* 0x000000080a000986 */ /* 0x0001e2000c101b10 */
[----:B--2---:R-:W-:-:S09]  /*2070*/  ULEA UR5, UR11, UR5, 0x18 ;  /* 0x000000050b057291 */ /* 0x004fd2000f8ec0ff */
[----:B------:R-:W-:Y:S01]  /*2080*/  @!P3 STS.64 [UR5+0xc0], R12 ;  /* 0x0000c00cff00b988 */ /* 0x000fe20008000a05 */
[----:B0-----:R-:W0:Y:S08]  /*2090*/  LDC.64 R8, c[0x0][0x398] ;  /* 0x0000e600ff087b82 */ /* 0x001e300000000a00 */
[----:B------:R-:W-:Y:S08]  /*20a0*/  BAR.SYNC.DEFER_BLOCKING 0x0 ;  /* 0x0000000000007b1d */ /* 0x000ff00000010000 */
[----:B------:R-:W2:Y:S01]  /*20b0*/  LDC.64 R10, c[0x0][0x3a0] ;  /* 0x0000e800ff0a7b82 */ /* 0x000ea20000000a00 */
[C---:B0-----:R-:W-:Y:S01]  /*20c0*/  IMAD.WIDE R8, R15.reuse, 0x4, R8 ;  /* 0x000000040f087825 */ /* 0x041fe200078e0208 */
[----:B---3--:R-:W0:Y:S05]  /*20d0*/  LDS.64 R12, [UR5+0xc0] ;  /* 0x0000c005ff0c7984 */ /* 0x008e2a0008000a00 */
[----:B------:R-:W5:Y:S01]  /*20e0*/  LDG.E.64 R8, desc[UR16][R8.64] ;  /* 0x0000001008087981 */ /* 0x000f62000c1e1b00 */
[----:B--2---:R-:W-:-:S06]  /*20f0*/  IMAD.WIDE R10, R15, 0x4, R10 ;  /* 0x000000040f0a7825 */ /* 0x004fcc00078e020a */
[----:B------:R-:W5:Y:S01]  /*2100*/  LDG.E.64 R10, desc[UR16][R10.64] ;  /* 0x000000100a0a7981 */ /* 0x000f62000c1e1b00 */
[----:B0-----:R-:W-:-:S04]  /*2110*/  FMUL.FTZ R12, R12, UR12 ;  /* 0x0000000c0c0c7c20 */ /* 0x001fc80008410000 */
[----:B-1----:R-:W-:-:S04]  /*2120*/  FMUL.FTZ R14, R12, R12 ;  /* 0x0000000c0c0e7220 */ /* 0x002fc80000410000 */
[----:B------:R-:W-:-:S05]  /*2130*/  FFMA.FTZ R14, R13, UR12, -R14 ;  /* 0x0000000c0d0e7c23 */ /* 0x000fca000801080e */
[----:B------:R-:W-:-:S13]  /*2140*/  FSETP.GTU.FTZ.AND P2, PT, R14, RZ, PT ;  /* 0x000000ff0e00720b */ /* 0x000fda0003f5c000 */
[----:B------:R-:W-:-:S05]  /*2150*/  VOTEU.ANY UP1, P2 ;  /* 0x0000000000ff7886 */ /* 0x000fca0001020100 */
[----:B------:R-:W0:Y:S01]  /*2160*/  @UP1 LDCU UR5, c[0x0][0x3a8] ;  /* 0x00007500ff0517ac */ /* 0x000e220008000800 */
[----:B------:R-:W-:-:S13]  /*2170*/  PLOP3.LUT P2, PT, PT, PT, UP1, 0x80, 0x8 ;  /* 0x000000000008781c */ /* 0x000fda0003f4f018 */
[----:B0-----:R-:W-:-:S06]  /*2180*/  @P2 FADD.FTZ R14, R14, UR5 ;  /* 0x000000050e0e2e21 */ /* 0x001fcc0008010000 */
[----:B------:R-:W0:Y:S01]  /*2190*/  @P2 MUFU.RSQ R14, R14 ;  /* 0x0000000e000e2308 */ /* 0x000e220000001400 */
[----:B------:R-:W-:Y:S01]  /*21a0*/  BSSY.RECONVERGENT B0, `(.L_x_1876) ;  /* 0x00000ec000007945 */ /* 0x000fe20003800200 */
[----:B------:R-:W-:Y:S01]  /*21b0*/  IADD3 R13, PT, PT, R23, 0x10, RZ ;  /* 0x00000010170d7810 */ /* 0x000fe20007ffe0ff */
[----:B------:R-:W-:Y:S01]  /*21c0*/  UMOV UR5, 0x3f800000 ;  /* 0x3f80000000057882 */ /* 0x000fe20000000000 */
[----:B0-----:R-:W-:-:S13]  /*21d0*/  @P2 R2UR UR10, R14 ;  /* 0x000000000e0a22ca */ /* 0x001fda00000e0000 */
[----:B------:R-:W-:Y:S01]  /*21e0*/  @UP1 UMOV UR5, UR10 ;  /* 0x0000000a00051c82 */ /* 0x000fe20008000000 */
[----:B------:R-:W-:Y:S05]  /*21f0*/  BRA.U UP0, `(.L_x_1877) ;  /* 0x0000000500807547 */ /* 0x000fea000b800000 */
[----:B------:R-:W0:Y:S01]  /*2200*/  LDCU.64 UR12, c[0x0][0x3e8] ;  /* 0x00007d00ff0c77ac */ /* 0x000e220008000a00 */
[----:B------:R-:W-:Y:S01]  /*2210*/  SHF.R.S32.HI R14, RZ, 0x1f, R23 ;  /* 0x0000001fff0e7819 */ /* 0x000fe20000011417 */
[----:B------:R-:W-:Y:S01]  /*2220*/  BSSY.RECONVERGENT B1, `(.L_x_1878) ;  /* 0x0000016000017945 */ /* 0x000fe20003800200 */
[----:B0-----:R-:W-:-:S04]  /*2230*/  ISETP.GE.U32.AND P1, PT, R23, UR12, PT ;  /* 0x0000000c17007c0c */ /* 0x001fc8000bf26070 */
[----:B------:R-:W-:-:S13]  /*2240*/  ISETP.GE.AND.EX P1, PT, R14, UR13, PT, P1 ;  /* 0x0000000d0e007c0c */ /* 0x000fda000bf26310 */
[----:B------:R-:W-:Y:S05]  /*2250*/  @P1 BRA `(.L_x_1879) ;  /* 0x0000000000481947 */ /* 0x000fea0003800000 */
[----:B------:R-:W0:Y:S01]  /*2260*/  LDCU.64 UR14, c[0x0][0x3e0] ;  /* 0x00007c00ff0e77ac */ /* 0x000e220008000a00 */
[--C-:B------:R-:W-:Y:S01]  /*2270*/  FADD.FTZ R16, R16, -R12.reuse ;  /* 0x8000000c10107221 */ /* 0x100fe20000010000 */
[----:B------:R-:W-:Y:S01]  /*2280*/  FADD.FTZ R15, R7, -R12 ;  /* 0x8000000c070f7221 */ /* 0x000fe20000010000 */
[----:B------:R-:W1:Y:S02]  /*2290*/  LDCU.64 UR10, c[0x0][0x380] ;  /* 0x00007000ff0a77ac */ /* 0x000e640008000a00 */
[----:B------:R-:W-:Y:S01]  /*22a0*/  FMUL.FTZ R7, R16, UR5 ;  /* 0x0000000510077c20 */ /* 0x000fe20008410000 */
[----:B------:R-:W-:Y:S01]  /*22b0*/  FMUL.FTZ R16, R15, UR5 ;  /* 0x000000050f107c20 */ /* 0x000fe20008410000 */
[----:B------:R-:W-:Y:S02]  /*22c0*/  IMAD.MOV.U32 R15, RZ, RZ, R25 ;  /* 0x000000ffff0f7224 */ /* 0x000fe400078e0019 */
[----:B-----5:R-:W-:Y:S01]  /*22d0*/  FFMA.FTZ R7, R8, R7, R10 ;  /* 0x0000000708077223 */ /* 0x020fe2000001000a */
[----:B------:R-:W-:-:S05]  /*22e0*/  FFMA.FTZ R16, R9, R16, R11 ;  /* 0x0000001009107223 */ /* 0x000fca000001000b */
[----:B------:R-:W-:Y:S01]  /*22f0*/  F2FP.BF16.F32.PACK_AB R7, R16, R7 ;  /* 0x000000071007723e */ /* 0x000fe200000010ff */
[----:B0-----:R-:W-:Y:S01]  /*2300*/  IMAD R16, R14, UR14, RZ ;  /* 0x0000000e0e107c24 */ /* 0x001fe2000f8e02ff */
[----:B------:R-:W-:-:S03]  /*2310*/  MOV R14, R26 ;  /* 0x0000001a000e7202 */ /* 0x000fc60000000f00 */
[C---:B------:R-:W-:Y:S02]  /*2320*/  IMAD R29, R23.reuse, UR15, R16 ;  /* 0x0000000f171d7c24 */ /* 0x040fe4000f8e0210 */
[----:B------:R-:W-:-:S05]  /*2330*/  IMAD.WIDE.U32 R14, R23, UR14, R14 ;  /* 0x0000000e170e7c25 */ /* 0x000fca000f8e000e */
[----:B------:R-:W-:Y:S02]  /*2340*/  IADD3 R29, PT, PT, R15, R29, RZ ;  /* 0x0000001d0f1d7210 */ /* 0x000fe40007ffe0ff */
[----:B-1----:R-:W-:-:S04]  /*2350*/  LEA R28, P1, R14, UR10, 0x1 ;  /* 0x0000000a0e1c7c11 */ /* 0x002fc8000f8208ff */
[----:B------:R-:W-:-:S05]  /*2360*/  LEA.HI.X R29, R14, UR11, R29, 0x1, P1 ;  /* 0x0000000b0e1d7c11 */ /* 0x000fca00088f0c1d */
[----:B------:R0:W-:Y:S04]  /*2370*/  STG.E desc[UR16][R28.64], R7 ;  /* 0x000000071c007986 */ /* 0x0001e8000c101910 */
.L_x_1879:
[----:B------:R-:W-:Y:S05]  /*2380*/  BSYNC.RECONVERGENT B1 ;  /* 0x0000000000017941 */ /* 0x000fea0003800200 */
.L_x_1878:
[----:B0-----:R-:W-:Y:S01]  /*2390*/  SHF.R.S32.HI R28, RZ, 0x1f, R13 ;  /* 0x0000001fff1c7819 */ /* 0x001fe2000001140d */
[----:B------:R-:W-:Y:S01]  /*23a0*/  BSSY.RECONVERGENT B1, `(.L_x_1880) ;  /* 0x0000017000017945 */ /* 0x000fe20003800200 */
[----:B------:R-:W-:Y:S02]  /*23b0*/  ISETP.GE.U32.AND P1, PT, R13, UR12, PT ;  /* 0x0000000c0d007c0c */ /* 0x000fe4000bf26070 */
[----:B------:R-:W-:Y:S02]  /*23c0*/  IADD3 R14, PT, PT, R23, 0x20, RZ ;  /* 0x00000020170e7810 */ /* 0x000fe40007ffe0ff */
[----:B------:R-:W-:-:S13]  /*23d0*/  ISETP.GE.AND.EX P1, PT, R28, UR13, PT, P1 ;  /* 0x0000000d1c007c0c */ /* 0x000fda000bf26310 */
[----:B------:R-:W-:Y:S05]  /*23e0*/  @P1 BRA `(.L_x_1881) ;  /* 0x0000000000481947 */ /* 0x000fea0003800000 */
[----:B------:R-:W0:Y:S01]  /*23f0*/  LDCU.64 UR10, c[0x0][0x3e0] ;  /* 0x00007c00ff0a77ac */ /* 0x000e220008000a00 */
[--C-:B------:R-:W-:Y:S01]  /*2400*/  FADD.FTZ R15, R6, -R12.reuse ;  /* 0x8000000c060f7221 */ /* 0x100fe20000010000 */
[----:B------:R-:W-:Y:S01]  /*2410*/  MOV R6, R26 ;  /* 0x0000001a00067202 */ /* 0x000fe20000000f00 */
[----:B------:R-:W-:Y:S01]  /*2420*/  FADD.FTZ R16, R5, -R12 ;  /* 0x8000000c05107221 */ /* 0x000fe20000010000 */
[----:B------:R-:W1:Y:S01]  /*2430*/  LDCU.64 UR14, c[0x0][0x380] ;  /* 0x00007000ff0e77ac */ /* 0x000e620008000a00 */
[----:B------:R-:W-:Y:S02]  /*2440*/  MOV R7, R25 ;  /* 0x0000001900077202 */ /* 0x000fe40000000f00 */
[----:B------:R-:W-:-:S04]  /*2450*/  FMUL.FTZ R16, R16, UR5 ;  /* 0x0000000510107c20 */ /* 0x000fc80008410000 */
[----:B-----5:R-:W-:Y:S01]  /*2460*/  FFMA.FTZ R16, R9, R16, R11 ;  /* 0x0000001009107223 */ /* 0x020fe2000001000b */
[----:B0-----:R-:W-:Y:S02]  /*2470*/  IMAD R28, R28, UR10, RZ ;  /* 0x0000000a1c1c7c24 */ /* 0x001fe4000f8e02ff */
[----:B------:R-:W-:-:S04]  /*2480*/  IMAD.WIDE.U32 R6, R13, UR10, R6 ;  /* 0x0000000a0d067c25 */ /* 0x000fc8000f8e0006 */
[----:B------:R-:W-:Y:S02]  /*2490*/  IMAD R5, R13, UR11, R28 ;  /* 0x0000000b0d057c24 */ /* 0x000fe4000f8e021c */
[----:B------:R-:W-:Y:S01]  /*24a0*/  FMUL.FTZ R13, R15, UR5 ;  /* 0x000000050f0d7c20 */ /* 0x000fe20008410000 */
[----:B-1----:R-:W-:-:S03]  /*24b0*/  LEA R28, P1, R6, UR14, 0x1 ;  /* 0x0000000e061c7c11 */ /* 0x002fc6000f8208ff */
[----:B------:R-:W-:Y:S01]  /*24c0*/  FFMA.FTZ R13, R8, R13, R10 ;  /* 0x0000000d080d7223 */ /* 0x000fe2000001000a */
[----:B------:R-:W-:-:S04]  /*24d0*/  IADD3 R5, PT, PT, R7, R5, RZ ;  /* 0x0000000507057210 */ /* 0x000fc80007ffe0ff */
[----:B------:R-:W-:Y:S02]  /*24e0*/  LEA.HI.X R29, R6, UR15, R5, 0x1, P1 ;  /* 0x0000000f061d7c11 */ /* 0x000fe400088f0c05 */
[----:B------:R-:W-:-:S05]  /*24f0*/  F2FP.BF16.F32.PACK_AB R13, R16, R13 ;  /* 0x0000000d100d723e */ /* 0x000fca00000010ff */
[----:B------:R0:W-:Y:S02]  /*2500*/  STG.E desc[UR16][R28.64], R13 ;  /* 0x0000000d1c007986 */ /* 0x0001e4000c101910 */
.L_x_1881:
[----:B------:R-:W-:Y:S05]  /*2510*/  BSYNC.RECONVERGENT B1 ;  /* 0x0000000000017941 */ /* 0x000fea0003800200 */
.L_x_1880:
[----:B------:R-:W-:Y:S01]  /*2520*/  ISETP.GE.U32.AND P1, PT, R14, UR12, PT ;  /* 0x0000000c0e007c0c */ /* 0x000fe2000bf26070 */
[----:B------:R-:W-:Y:S01]  /*2530*/  BSSY.RECONVERGENT B1, `(.L_x_1882) ;  /* 0x0000019000017945 */ /* 0x000fe20003800200 */
[----:B------:R-:W-:Y:S02]  /*2540*/  SHF.R.S32.HI R15, RZ, 0x1f, R14 ;  /* 0x0000001fff0f7819 */ /* 0x000fe4000001140e */
[----:B------:R-:W-:Y:S02]  /*2550*/  SHF.R.S32.HI R5, RZ, 0x1f, R20 ;  /* 0x0000001fff057819 */ /* 0x000fe40000011414 */
[----:B------:R-:W-:Y:S02]  /*2560*/  ISETP.GE.AND.EX P1, PT, R15, UR13, PT, P1 ;  /* 0x0000000d0f007c0c */ /* 0x000fe4000bf26310 */
[----:B------:R-:W-:-:S04]  /*2570*/  ISETP.GE.U32.AND P2, PT, R20, UR12, PT ;  /* 0x0000000c14007c0c */ /* 0x000fc8000bf46070 */
[----:B------:R-:W-:-:S07]  /*2580*/  ISETP.GE.AND.EX P2, PT, R5, UR13, PT, P2 ;  /* 0x0000000d05007c0c */ /* 0x000fce000bf46320 */
[----:B------:R-:W-:Y:S06]  /*2590*/  @P1 BRA `(.L_x_1883) ;  /* 0x0000000000481947 */ /* 0x000fec0003800000 */
[----:B------:R-:W1:Y:S01]  /*25a0*/  LDCU.64 UR10, c[0x0][0x3e0] ;  /* 0x00007c00ff0a77ac */ /* 0x000e620008000a00 */
[----:B------:R-:W-:Y:S01]  /*25b0*/  MOV R7, R25 ;  /* 0x0000001900077202 */ /* 0x000fe20000000f00 */
[--C-:B------:R-:W-:Y:S01]  /*25c0*/  FADD.FTZ R2, R2, -R12.reuse ;  /* 0x8000000c02027221 */ /* 0x100fe20000010000 */
[----:B------:R-:W-:Y:S01]  /*25d0*/  FADD.FTZ R0, R0, -R12 ;  /* 0x8000000c00007221 */ /* 0x000fe20000010000 */
[----:B------:R-:W2:Y:S01]  /*25e0*/  LDCU.64 UR14, c[0x0][0x380] ;  /* 0x00007000ff0e77ac */ /* 0x000ea20008000a00 */
[----:B------:R-:W-:Y:S02]  /*25f0*/  IMAD.MOV.U32 R6, RZ, RZ, R26 ;  /* 0x000000ffff067224 */ /* 0x000fe400078e001a */
[----:B0-----:R-:W-:Y:S01]  /*2600*/  FMUL.FTZ R13, R2, UR5 ;  /* 0x00000005020d7c20 */ /* 0x001fe20008410000 */
[----:B------:R-:W-:-:S03]  /*2610*/  FMUL.FTZ R0, R0, UR5 ;  /* 0x0000000500007c20 */ /* 0x000fc60008410000 */
[----:B-----5:R-:W-:Y:S01]  /*2620*/  FFMA.FTZ R13, R8, R13, R10 ;  /* 0x0000000d080d7223 */ /* 0x020fe2000001000a */
[----:B------:R-:W-:Y:S01]  /*2630*/  FFMA.FTZ R0, R9, R0, R11 ;  /* 0x0000000009007223 */ /* 0x000fe2000001000b */
[----:B-1----:R-:W-:Y:S02]  /*2640*/  IMAD R15, R15, UR10, RZ ;  /* 0x0000000a0f0f7c24 */ /* 0x002fe4000f8e02ff */
[----:B------:R-:W-:-:S04]  /*2650*/  IMAD.WIDE.U32 R6, R14, UR10, R6 ;  /* 0x0000000a0e067c25 */ /* 0x000fc8000f8e0006 */
[----:B------:R-:W-:Y:S01]  /*2660*/  IMAD R15, R14, UR11, R15 ;  /* 0x0000000b0e0f7c24 */ /* 0x000fe2000f8e020f */
[----:B--2---:R-:W-:-:S04]  /*2670*/  LEA R14, P1, R6, UR14, 0x1 ;  /* 0x0000000e060e7c11 */ /* 0x004fc8000f8208ff */
[----:B------:R-:W-:Y:S02]  /*2680*/  IADD3 R15, PT, PT, R7, R15, RZ ;  /* 0x0000000f070f7210 */ /* 0x000fe40007ffe0ff */
[----:B------:R-:W-:Y:S02]  /*2690*/  F2FP.BF16.F32.PACK_AB R7, R0, R13 ;  /* 0x0000000d0007723e */ /* 0x000fe400000010ff */
[----:B------:R-:W-:-:S05]  /*26a0*/  LEA.HI.X R15, R6, UR15, R15, 0x1, P1 ;  /* 0x0000000f060f7c11 */ /* 0x000fca00088f0c0f */
[----:B------:R1:W-:Y:S02]  /*26b0*/  STG.E desc[UR16][R14.64], R7 ;  /* 0x000000070e007986 */ /* 0x0003e4000c101910 */
.L_x_1883:
[----:B------:R-:W-:Y:S05]  /*26c0*/  BSYNC.RECONVERGENT B1 ;  /* 0x0000000000017941 */ /* 0x000fea0003800200 */
.L_x_1882:
[----:B------:R-:W-:Y:S05]  /*26d0*/  @P2 BRA `(.L_x_1884) ;  /* 0x0000000800602947 */ /* 0x000fea0003800000 */
[----:B------:R-:W2:Y:S01]  /*26e0*/  LDCU.64 UR10, c[0x0][0x3e0] ;  /* 0x00007c00ff0a77ac */ /* 0x000ea20008000a00 */
[--C-:B------:R-:W-:Y:S01]  /*26f0*/  FADD.FTZ R4, R4, -R12.reuse ;  /* 0x8000000c04047221 */ /* 0x100fe20000010000 */
[----:B------:R-:W-:Y:S01]  /*2700*/  MOV R24, R26 ;  /* 0x0000001a00187202 */ /* 0x000fe20000000f00 */
[----:B------:R-:W-:Y:S01]  /*2710*/  FADD.FTZ R12, R3, -R12 ;  /* 0x8000000c030c7221 */ /* 0x000fe20000010000 */
[----:B------:R-:W3:Y:S01]  /*2720*/  LDCU.64 UR12, c[0x0][0x380] ;  /* 0x00007000ff0c77ac */ /* 0x000ee20008000a00 */
[----:B------:R-:W-:Y:S02]  /*2730*/  FMUL.FTZ R3, R4, UR5 ;  /* 0x0000000504037c20 */ /* 0x000fe40008410000 */
[----:B------:R-:W-:-:S04]  /*2740*/  FMUL.FTZ R12, R12, UR5 ;  /* 0x000000050c0c7c20 */ /* 0x000fc80008410000 */
[----:B-----5:R-:W-:Y:S01]  /*2750*/  FFMA.FTZ R12, R9, R12, R11 ;  /* 0x0000000c090c7223 */ /* 0x020fe2000001000b */
[----:B--2---:R-:W-:Y:S02]  /*2760*/  IMAD R5, R5, UR10, RZ ;  /* 0x0000000a05057c24 */ /* 0x004fe4000f8e02ff */
[----:B------:R-:W-:-:S04]  /*2770*/  IMAD.WIDE.U32 R24, R20, UR10, R24 ;  /* 0x0000000a14187c25 */ /* 0x000fc8000f8e0018 */
[----:B-1----:R-:W-:Y:S02]  /*2780*/  IMAD R7, R20, UR11, R5 ;  /* 0x0000000b14077c24 */ /* 0x002fe4000f8e0205 */
[----:B------:R-:W-:Y:S01]  /*2790*/  FFMA.FTZ R5, R8, R3, R10 ;  /* 0x0000000308057223 */ /* 0x000fe2000001000a */
[----:B---3--:R-:W-:Y:S02]  /*27a0*/  LEA R2, P1, R24, UR12, 0x1 ;  /* 0x0000000c18027c11 */ /* 0x008fe4000f8208ff */
[----:B------:R-:W-:Y:S02]  /*27b0*/  IADD3 R7, PT, PT, R25, R7, RZ ;  /* 0x0000000719077210 */ /* 0x000fe40007ffe0ff */
[----:B------:R-:W-:Y:S02]  /*27c0*/  F2FP.BF16.F32.PACK_AB R5, R12, R5 ;  /* 0x000000050c05723e */ /* 0x000fe400000010ff */
[----:B------:R-:W-:-:S05]  /*27d0*/  LEA.HI.X R3, R24, UR13, R7, 0x1, P1 ;  /* 0x0000000d18037c11 */ /* 0x000fca00088f0c07 */
[----:B------:R2:W-:Y:S01]  /*27e0*/  STG.E desc[UR16][R2.64], R5 ;  /* 0x0000000502007986 */ /* 0x0005e2000c101910 */
[----:B------:R-:W-:Y:S05]  /*27f0*/  BRA `(.L_x_1884) ;  /* 0x0000000800187947 */ /* 0x000fea0003800000 */
.L_x_1877:
[----:B------:R-:W0:Y:S01]  /*2800*/  LDCU.64 UR14, c[0x0][0x3e8] ;  /* 0x00007d00ff0e77ac */ /* 0x000e220008000a00 */
[----:B------:R-:W-:Y:S04]  /*2810*/  BSSY.RECONVERGENT B1, `(.L_x_1885) ;  /* 0x000001f000017945 */ /* 0x000fe80003800200 */
[----:B------:R-:W-:Y:S05]  /*2820*/  @P1 BRA `(.L_x_1886) ;  /* 0x0000000000741947 */ /* 0x000fea0003800000 */
[--C-:B------:R-:W-:Y:S01]  /*2830*/  FADD.FTZ R16, R16, -R12.reuse ;  /* 0x8000000c10107221 */ /* 0x100fe20000010000 */
[----:B------:R-:W-:Y:S01]  /*2840*/  FADD.FTZ R7, R7, -R12 ;  /* 0x8000000c07077221 */ /* 0x000fe20000010000 */
[----:B------:R-:W1:Y:S02]  /*2850*/  LDCU.64 UR10, c[0x0][0x3e0] ;  /* 0x00007c00ff0a77ac */ /* 0x000e640008000a00 */
[----:B------:R-:W-:Y:S01]  /*2860*/  FMUL.FTZ R15, R16, UR5 ;  /* 0x00000005100f7c20 */ /* 0x000fe20008410000 */
[----:B------:R-:W-:Y:S01]  /*2870*/  FMUL.FTZ R16, R7, UR5 ;  /* 0x0000000507107c20 */ /* 0x000fe20008410000 */
[----:B------:R-:W2:Y:S02]  /*2880*/  LDCU.64 UR12, c[0x0][0x380] ;  /* 0x00007000ff0c77ac */ /* 0x000ea40008000a00 */
[----:B-----5:R-:W-:Y:S01]  /*2890*/  FFMA.FTZ R14, R8, R15, R10 ;  /* 0x0000000f080e7223 */ /* 0x020fe2000001000a */
[----:B------:R-:W-:-:S03]  /*28a0*/  FFMA.FTZ R7, R9, R16, R11 ;  /* 0x0000001009077223 */ /* 0x000fc6000001000b */
[----:B------:R-:W-:Y:S01]  /*28b0*/  FMUL.FTZ R15, R14, -1.4426950216293334961 ;  /* 0xbfb8aa3b0e0f7820 */ /* 0x000fe20000410000 */
[----:B------:R-:W-:-:S05]  /*28c0*/  FMUL.FTZ R28, R7, -1.4426950216293334961 ;  /* 0xbfb8aa3b071c7820 */ /* 0x000fca0000410000 */
[----:B------:R-:W3:Y:S08]  /*28d0*/  MUFU.EX2 R15, R15 ;  /* 0x0000000f000f7308 */ /* 0x000ef00000000800 */
[----:B------:R-:W4:Y:S01]  /*28e0*/  MUFU.EX2 R28, R28 ;  /* 0x0000001c001c7308 */ /* 0x000f220000000800 */
[----:B---3--:R-:W-:-:S07]  /*28f0*/  FADD.FTZ R16, R15, 1 ;  /* 0x3f8000000f107421 */ /* 0x008fce0000010000 */
[----:B------:R-:W3:Y:S01]  /*2900*/  MUFU.RCP R29, R16 ;  /* 0x00000010001d7308 */ /* 0x000ee20000001000 */
[----:B----4-:R-:W-:Y:S01]  /*2910*/  FADD.FTZ R15, R28, 1 ;  /* 0x3f8000001c0f7421 */ /* 0x010fe20000010000 */
[----:B------:R-:W-:-:S06]  /*2920*/  MOV R28, R26 ;  /* 0x0000001a001c7202 */ /* 0x000fcc0000000f00 */
[----:B------:R4:W0:Y:S01]  /*2930*/  MUFU.RCP R16, R15 ;  /* 0x0000000f00107308 */ /* 0x0008220000001000 */
[----:B---3--:R-:W-:Y:S01]  /*2940*/  FMUL.FTZ R29, R14, R29 ;  /* 0x0000001d0e1d7220 */ /* 0x008fe20000410000 */
[----:B----4-:R-:W-:Y:S01]  /*2950*/  SHF.R.S32.HI R15, RZ, 0x1f, R23 ;  /* 0x0000001fff0f7819 */ /* 0x010fe20000011417 */
[----:B0-----:R-:W-:-:S05]  /*2960*/  FMUL.FTZ R14, R7, R16 ;  /* 0x00000010070e7220 */ /* 0x001fca0000410000 */
[----:B------:R-:W-:Y:S01]  /*2970*/  F2FP.BF16.F32.PACK_AB R7, R14, R29 ;  /* 0x0000001d0e07723e */ /* 0x000fe200000010ff */
[----:B-1----:R-:W-:Y:S02]  /*2980*/  IMAD R14, R15, UR10, RZ ;  /* 0x0000000a0f0e7c24 */ /* 0x002fe4000f8e02ff */
[----:B------:R-:W-:Y:S02]  /*2990*/  IMAD.MOV.U32 R29, RZ, RZ, R25 ;  /* 0x000000ffff1d7224 */ /* 0x000fe400078e0019 */
[C---:B------:R-:W-:Y:S02]  /*29a0*/  IMAD R14, R23.reuse, UR11, R14 ;  /* 0x0000000b170e7c24 */ /* 0x040fe4000f8e020e */
[----:B------:R-:W-:-:S05]  /*29b0*/  IMAD.WIDE.U32 R28, R23, UR10, R28 ;  /* 0x0000000a171c7c25 */ /* 0x000fca000f8e001c */
[----:B------:R-:W-:Y:S02]  /*29c0*/  IADD3 R15, PT, PT, R29, R14, RZ ;  /* 0x0000000e1d0f7210 */ /* 0x000fe40007ffe0ff */
[----:B--2---:R-:W-:-:S04]  /*29d0*/  LEA R14, P1, R28, UR12, 0x1 ;  /* 0x0000000c1c0e7c11 */ /* 0x004fc8000f8208ff */
[----:B------:R-:W-:-:S05]  /*29e0*/  LEA.HI.X R15, R28, UR13, R15, 0x1, P1 ;  /* 0x0000000d1c0f7c11 */ /* 0x000fca00088f0c0f */
[----:B------:R1:W-:Y:S04]  /*29f0*/  STG.E desc[UR16][R14.64], R7 ;  /* 0x000000070e007986 */ /* 0x0003e8000c101910 */
.L_x_1886:
[----:B0-----:R-:W-:Y:S05]  /*2a00*/  BSYNC.RECONVERGENT B1 ;  /* 0x0000000000017941 */ /* 0x001fea0003800200 */
.L_x_1885:
[----:B-1----:R-:W-:Y:S01]  /*2a10*/  SHF.R.S32.HI R7, RZ, 0x1f, R13 ;  /* 0x0000001fff077819 */ /* 0x002fe2000001140d */
[----:B------:R-:W-:Y:S01]  /*2a20*/  BSSY.RECONVERGENT B1, `(.L_x_1887) ;  /* 0x0000021000017945 */ /* 0x000fe20003800200 */
[----:B------:R-:W-:Y:S02]  /*2a30*/  ISETP.GE.U32.AND P1, PT, R13, UR14, PT ;  /* 0x0000000e0d007c0c */ /* 0x000fe4000bf26070 */
[----:B------:R-:W-:Y:S02]  /*2a40*/  IADD3 R14, PT, PT, R23, 0x20, RZ ;  /* 0x00000020170e7810 */ /* 0x000fe40007ffe0ff */
[----:B------:R-:W-:-:S13]  /*2a50*/  ISETP.GE.AND.EX P1, PT, R7, UR15, PT, P1 ;  /* 0x0000000f07007c0c */ /* 0x000fda000bf26310 */
[----:B------:R-:W-:Y:S05]  /*2a60*/  @P1 BRA `(.L_x_1888) ;  /* 0x0000000000701947 */ /* 0x000fea0003800000 */
[--C-:B------:R-:W-:Y:S01]  /*2a70*/  FADD.FTZ R6, R6, -R12.reuse ;  /* 0x8000000c06067221 */ /* 0x100fe20000010000 */
[----:B------:R-:W0:Y:S03]  /*2a80*/  LDCU.64 UR10, c[0x0][0x3e0] ;  /* 0x00007c00ff0a77ac */ /* 0x000e260008000a00 */
[----:B------:R-:W-:Y:S01]  /*2a90*/  FMUL.FTZ R15, R6, UR5 ;  /* 0x00000005060f7c20 */ /* 0x000fe20008410000 */
[----:B------:R-:W-:Y:S01]  /*2aa0*/  FADD.FTZ R6, R5, -R12 ;  /* 0x8000000c05067221 */ /* 0x000fe20000010000 */
[----:B------:R-:W1:Y:S02]  /*2ab0*/  LDCU.64 UR12, c[0x0][0x380] ;  /* 0x00007000ff0c77ac */ /* 0x000e640008000a00 */
[----:B-----5:R-:W-:Y:S01]  /*2ac0*/  FFMA.FTZ R5, R8, R15, R10 ;  /* 0x0000000f08057223 */ /* 0x020fe2000001000a */
[----:B------:R-:W-:-:S03]  /*2ad0*/  FMUL.FTZ R6, R6, UR5 ;  /* 0x0000000506067c20 */ /* 0x000fc60008410000 */
[----:B------:R-:W-:Y:S01]  /*2ae0*/  FMUL.FTZ R15, R5, -1.4426950216293334961 ;  /* 0xbfb8aa3b050f7820 */ /* 0x000fe20000410000 */
[----:B------:R-:W-:-:S04]  /*2af0*/  FFMA.FTZ R16, R9, R6, R11 ;  /* 0x0000000609107223 */ /* 0x000fc8000001000b */
[----:B------:R-:W-:Y:S01]  /*2b00*/  FMUL.FTZ R6, R16, -1.4426950216293334961 ;  /* 0xbfb8aa3b10067820 */ /* 0x000fe20000410000 */
[----:B------:R-:W2:Y:S01]  /*2b10*/  MUFU.EX2 R15, R15 ;  /* 0x0000000f000f7308 */ /* 0x000ea20000000800 */
[----:B0-----:R-:W-:-:S07]  /*2b20*/  IMAD R7, R7, UR10, RZ ;  /* 0x0000000a07077c24 */ /* 0x001fce000f8e02ff */
[----:B------:R-:W0:Y:S01]  /*2b30*/  MUFU.EX2 R28, R6 ;  /* 0x00000006001c7308 */ /* 0x000e220000000800 */
[----:B--2---:R-:W-:Y:S01]  /*2b40*/  FADD.FTZ R29, R15, 1 ;  /* 0x3f8000000f1d7421 */ /* 0x004fe20000010000 */
[----:B------:R-:W-:Y:S01]  /*2b50*/  IMAD R15, R13, UR11, R7 ;  /* 0x0000000b0d0f7c24 */ /* 0x000fe2000f8e0207 */
[----:B------:R-:W-:-:S05]  /*2b60*/  MOV R7, R25 ;  /* 0x0000001900077202 */ /* 0x000fca0000000f00 */
[----:B------:R-:W2:Y:S01]  /*2b70*/  MUFU.RCP R6, R29 ;  /* 0x0000001d00067308 */ /* 0x000ea20000001000 */
[----:B0-----:R-:W-:-:S07]  /*2b80*/  FADD.FTZ R28, R28, 1 ;  /* 0x3f8000001c1c7421 */ /* 0x001fce0000010000 */
[----:B------:R-:W0:Y:S01]  /*2b90*/  MUFU.RCP R28, R28 ;  /* 0x0000001c001c7308 */ /* 0x000e220000001000 */
[----:B--2---:R-:W-:Y:S01]  /*2ba0*/  FMUL.FTZ R5, R5, R6 ;  /* 0x0000000605057220 */ /* 0x004fe20000410000 */
[----:B------:R-:W-:-:S05]  /*2bb0*/  MOV R6, R26 ;  /* 0x0000001a00067202 */ /* 0x000fca0000000f00 */
[----:B------:R-:W-:-:S04]  /*2bc0*/  IMAD.WIDE.U32 R6, R13, UR10, R6 ;  /* 0x0000000a0d067c25 */ /* 0x000fc8000f8e0006 */
[----:B0-----:R-:W-:Y:S01]  /*2bd0*/  FMUL.FTZ R16, R16, R28 ;  /* 0x0000001c10107220 */ /* 0x001fe20000410000 */
[----:B------:R-:W-:Y:S02]  /*2be0*/  IADD3 R15, PT, PT, R7, R15, RZ ;  /* 0x0000000f070f7210 */ /* 0x000fe40007ffe0ff */
[----:B-1----:R-:W-:Y:S02]  /*2bf0*/  LEA R28, P1, R6, UR12, 0x1 ;  /* 0x0000000c061c7c11 */ /* 0x002fe4000f8208ff */
[----:B------:R-:W-:Y:S02]  /*2c00*/  F2FP.BF16.F32.PACK_AB R5, R16, R5 ;  /* 0x000000051005723e */ /* 0x000fe400000010ff */
[----:B------:R-:W-:-:S05]  /*2c10*/  LEA.HI.X R29, R6, UR13, R15, 0x1, P1 ;  /* 0x0000000d061d7c11 */ /* 0x000fca00088f0c0f */
[----:B------:R0:W-:Y:S04]  /*2c20*/  STG.E desc[UR16][R28.64], R5 ;  /* 0x000000051c007986 */ /* 0x0001e8000c101910 */
.L_x_1888:
[----:B------:R-:W-:Y:S05]  /*2c30*/  BSYNC.RECONVERGENT B1 ;  /* 0x0000000000017941 */ /* 0x000fea0003800200 */
.L_x_1887:
[----:B------:R-:W-:Y:S01]  /*2c40*/  ISETP.GE.U32.AND P1, PT, R14, UR14, PT ;  /* 0x0000000e0e007c0c */ /* 0x000fe2000bf26070 */
[----:B------:R-:W-:Y:S01]  /*2c50*/  BSSY.RECONVERGENT B1, `(.L_x_1889) ;  /* 0x0000023000017945 */ /* 0x000fe20003800200 */
[----:B------:R-:W-:Y:S02]  /*2c60*/  SHF.R.S32.HI R6, RZ, 0x1f, R14 ;  /* 0x0000001fff067819 */ /* 0x000fe4000001140e */
[----:B0-----:R-:W-:Y:S02]  /*2c70*/  SHF.R.S32.HI R5, RZ, 0x1f, R20 ;  /* 0x0000001fff057819 */ /* 0x001fe40000011414 */
[----:B------:R-:W-:Y:S02]  /*2c80*/  ISETP.GE.AND.EX P1, PT, R6, UR15, PT, P1 ;  /* 0x0000000f06007c0c */ /* 0x000fe4000bf26310 */
[----:B------:R-:W-:-:S04]  /*2c90*/  ISETP.GE.U32.AND P2, PT, R20, UR14, PT ;  /* 0x0000000e14007c0c */ /* 0x000fc8000bf46070 */
[----:B------:R-:W-:-:S07]  /*2ca0*/  ISETP.GE.AND.EX P2, PT, R5, UR15, PT, P2 ;  /* 0x0000000f05007c0c */ /* 0x000fce000bf46320 */
[----:B------:R-:W-:Y:S06]  /*2cb0*/  @P1 BRA `(.L_x_1890) ;  /* 0x0000000000701947 */ /* 0x000fec0003800000 */
[--C-:B------:R-:W-:Y:S01]  /*2cc0*/  FADD.FTZ R0, R0, -R12.reuse ;  /* 0x8000000c00007221 */ /* 0x100fe20000010000 */
[----:B------:R-:W-:Y:S01]  /*2cd0*/  FADD.FTZ R2, R2, -R12 ;  /* 0x8000000c02027221 */ /* 0x000fe20000010000 */
[----:B------:R-:W0:Y:S02]  /*2ce0*/  LDCU.64 UR10, c[0x0][0x3e0] ;  /* 0x00007c00ff0a77ac */ /* 0x000e240008000a00 */
[----:B------:R-:W-:Y:S01]  /*2cf0*/  FMUL.FTZ R0, R0, UR5 ;  /* 0x0000000500007c20 */ /* 0x000fe20008410000 */
[----:B------:R-:W-:Y:S01]  /*2d00*/  FMUL.FTZ R7, R2, UR5 ;  /* 0x0000000502077c20 */ /* 0x000fe20008410000 */
[----:B------:R-:W1:Y:S02]  /*2d10*/  LDCU.64 UR12, c[0x0][0x380] ;  /* 0x00007000ff0c77ac */ /* 0x000e640008000a00 */
[----:B-----5:R-:W-:Y:S01]  /*2d20*/  FFMA.FTZ R13, R9, R0, R11 ;  /* 0x00000000090d7223 */ /* 0x020fe2000001000b */
[----:B------:R-:W-:-:S03]  /*2d30*/  FFMA.FTZ R2, R8, R7, R10 ;  /* 0x0000000708027223 */ /* 0x000fc6000001000a */
[----:B------:R-:W-:Y:S01]  /*2d40*/  FMUL.FTZ R28, R13, -1.4426950216293334961 ;  /* 0xbfb8aa3b0d1c7820 */ /* 0x000fe20000410000 */
[----:B------:R-:W-:-:S05]  /*2d50*/  FMUL.FTZ R7, R2, -1.4426950216293334961 ;  /* 0xbfb8aa3b02077820 */ /* 0x000fca0000410000 */
[----:B------:R-:W2:Y:S01]  /*2d60*/  MUFU.EX2 R28, R28 ;  /* 0x0000001c001c7308 */ /* 0x000ea20000000800 */
[----:B0-----:R-:W-:Y:S02]  /*2d70*/  IMAD R29, R6, UR10, RZ ;  /* 0x0000000a061d7c24 */ /* 0x001fe4000f8e02ff */
[----:B------:R-:W-:Y:S02]  /*2d80*/  IMAD.MOV.U32 R6, RZ, RZ, R26 ;  /* 0x000000ffff067224 */ /* 0x000fe400078e001a */
[----:B------:R-:W-:-:S03]  /*2d90*/  IMAD R29, R14, UR11, R29 ;  /* 0x0000000b0e1d7c24 */ /* 0x000fc6000f8e021d */
[----:B------:R-:W0:Y:S01]  /*2da0*/  MUFU.EX2 R7, R7 ;  /* 0x0000000700077308 */ /* 0x000e220000000800 */
[----:B--2---:R-:W-:-:S07]  /*2db0*/  FADD.FTZ R0, R28, 1 ;  /* 0x3f8000001c007421 */ /* 0x004fce0000010000 */
[----:B------:R-:W2:Y:S01]  /*2dc0*/  MUFU.RCP R0, R0 ;  /* 0x0000000000007308 */ /* 0x000ea20000001000 */
[----:B0-----:R-:W-:Y:S01]  /*2dd0*/  FADD.FTZ R16, R7, 1 ;  /* 0x3f80000007107421 */ /* 0x001fe20000010000 */
[----:B------:R-:W-:-:S06]  /*2de0*/  MOV R7, R25 ;  /* 0x0000001900077202 */ /* 0x000fcc0000000f00 */
[----:B------:R-:W0:Y:S01]  /*2df0*/  MUFU.RCP R15, R16 ;  /* 0x00000010000f7308 */ /* 0x000e220000001000 */
[----:B------:R-:W-:-:S03]  /*2e00*/  IMAD.WIDE.U32 R6, R14, UR10, R6 ;  /* 0x0000000a0e067c25 */ /* 0x000fc6000f8e0006 */
[----:B-1----:R-:W-:Y:S02]  /*2e10*/  LEA R14, P1, R6, UR12, 0x1 ;  /* 0x0000000c060e7c11 */ /* 0x002fe4000f8208ff */
[----:B------:R-:W-:Y:S01]  /*2e20*/  IADD3 R29, PT, PT, R7, R29, RZ ;  /* 0x0000001d071d7210 */ /* 0x000fe20007ffe0ff */
[----:B--2---:R-:W-:Y:S01]  /*2e30*/  FMUL.FTZ R13, R13, R0 ;  /* 0x000000000d0d7220 */ /* 0x004fe20000410000 */
[----:B0-----:R-:W-:Y:S02]  /*2e40*/  FMUL.FTZ R2, R2, R15 ;  /* 0x0000000f02027220 */ /* 0x001fe40000410000 */
[----:B------:R-:W-:-:S03]  /*2e50*/  LEA.HI.X R15, R6, UR13, R29, 0x1, P1 ;  /* 0x0000000d060f7c11 */ /* 0x000fc600088f0c1d */
[----:B------:R-:W-:-:S05]  /*2e60*/  F2FP.BF16.F32.PACK_AB R13, R13, R2 ;  /* 0x000000020d0d723e */ /* 0x000fca00000010ff */
[----:B------:R0:W-:Y:S02]  /*2e70*/  STG.E desc[UR16][R14.64], R13 ;  /* 0x0000000d0e007986 */ /* 0x0001e4000c101910 */
.L_x_1890:
[----:B------:R-:W-:Y:S05]  /*2e80*/  BSYNC.RECONVERGENT B1 ;  /* 0x0000000000017941 */ /* 0x000fea0003800200 */
.L_x_1889:
[----:B------:R-:W-:Y:S05]  /*2e90*/  @P2 BRA `(.L_x_1884) ;  /* 0x0000000000702947 */ /* 0x000fea0003800000 */
[--C-:B------:R-:W-:Y:S01]  /*2ea0*/  FADD.FTZ R4, R4, -R12.reuse ;  /* 0x8000000c04047221 */ /* 0x100fe20000010000 */
[----:B------:R-:W-:Y:S01]  /*2eb0*/  FADD.FTZ R3, R3, -R12 ;  /* 0x8000000c03037221 */ /* 0x000fe20000010000 */
[----:B------:R-:W1:Y:S02]  /*2ec0*/  LDCU.64 UR10, c[0x0][0x3e0] ;  /* 0x00007c00ff0a77ac */ /* 0x000e640008000a00 */
[----:B------:R-:W-:Y:S01]  /*2ed0*/  FMUL.FTZ R7, R4, UR5 ;  /* 0x0000000504077c20 */ /* 0x000fe20008410000 */
[----:B------:R-:W-:Y:S01]  /*2ee0*/  FMUL.FTZ R2, R3, UR5 ;  /* 0x0000000503027c20 */ /* 0x000fe20008410000 */
[----:B------:R-:W2:Y:S01]  /*2ef0*/  LDCU.64 UR12, c[0x0][0x380] ;  /* 0x00007000ff0c77ac */ /* 0x000ea20008000a00 */
[----:B------:R-:W-:Y:S01]  /*2f00*/  MOV R3, R25 ;  /* 0x0000001900037202 */ /* 0x000fe20000000f00 */
[----:B-----5:R-:W-:Y:S01]  /*2f10*/  FFMA.FTZ R8, R8, R7, R10 ;  /* 0x0000000708087223 */ /* 0x020fe2000001000a */
[----:B------:R-:W-:Y:S01]  /*2f20*/  FFMA.FTZ R10, R9, R2, R11 ;  /* 0x00000002090a7223 */ /* 0x000fe2000001000b */
[----:B------:R-:W-:-:S02]  /*2f30*/  MOV R2, R26 ;  /* 0x0000001a00027202 */ /* 0x000fc40000000f00 */
[----:B------:R-:W-:Y:S01]  /*2f40*/  FMUL.FTZ R0, R8, -1.4426950216293334961 ;  /* 0xbfb8aa3b08007820 */ /* 0x000fe20000410000 */
[----:B------:R-:W-:-:S05]  /*2f50*/  FMUL.FTZ R4, R10, -1.4426950216293334961 ;  /* 0xbfb8aa3b0a047820 */ /* 0x000fca0000410000 */
[----:B------:R-:W3:Y:S01]  /*2f60*/  MUFU.EX2 R0, R0 ;  /* 0x0000000000007308 */ /* 0x000ee20000000800 */
[----:B-1----:R-:W-:Y:S02]  /*2f70*/  IMAD R5, R5, UR10, RZ ;  /* 0x0000000a05057c24 */ /* 0x002fe4000f8e02ff */
[----:B------:R-:W-:-:S05]  /*2f80*/  IMAD.WIDE.U32 R2, R20, UR10, R2 ;  /* 0x0000000a14027c25 */ /* 0x000fca000f8e0002 */
[----:B------:R-:W1:Y:S01]  /*2f90*/  MUFU.EX2 R4, R4 ;  /* 0x0000000400047308 */ /* 0x000e620000000800 */
[----:B------:R-:W-:-:S05]  /*2fa0*/  IMAD R5, R20, UR11, R5 ;  /* 0x0000000b14057c24 */ /* 0x000fca000f8e0205 */
[----:B------:R-:W-:Y:S01]  /*2fb0*/  IADD3 R5, PT, PT, R3, R5, RZ ;  /* 0x0000000503057210 */ /* 0x000fe20007ffe0ff */
[----:B---3--:R-:W-:-:S04]  /*2fc0*/  FADD.FTZ R6, R0, 1 ;  /* 0x3f80000000067421 */ /* 0x008fc80000010000 */
[----:B------:R-:W3:Y:S01]  /*2fd0*/  MUFU.RCP R7, R6 ;  /* 0x0000000600077308 */ /* 0x000ee20000001000 */
[----:B-1----:R-:W-:Y:S01]  /*2fe0*/  FADD.FTZ R9, R4, 1 ;  /* 0x3f80000004097421 */ /* 0x002fe20000010000 */
[----:B--2---:R-:W-:-:S04]  /*2ff0*/  LEA R4, P1, R2, UR12, 0x1 ;  /* 0x0000000c02047c11 */ /* 0x004fc8000f8208ff */
[----:B------:R-:W-:Y:S02]  /*3000*/  LEA.HI.X R5, R2, UR13, R5, 0x1, P1 ;  /* 0x0000000d02057c11 */ /* 0x000fe400088f0c05 */
[----:B------:R-:W1:Y:S01]  /*3010*/  MUFU.RCP R9, R9 ;  /* 0x0000000900097308 */ /* 0x000e620000001000 */
[----:B---3--:R-:W-:Y:S01]  /*3020*/  FMUL.FTZ R7, R8, R7 ;  /* 0x0000000708077220 */ /* 0x008fe20000410000 */
[----:B-1----:R-:W-:-:S05]  /*3030*/  FMUL.FTZ R0, R10, R9 ;  /* 0x000000090a007220 */ /* 0x002fca0000410000 */
[----:B------:R-:W-:-:S05]  /*3040*/  F2FP.BF16.F32.PACK_AB R7, R0, R7 ;  /* 0x000000070007723e */ /* 0x000fca00000010ff */
[----:B------:R3:W-:Y:S02]  /*3050*/  STG.E desc[UR16][R4.64], R7 ;  /* 0x0000000704007986 */ /* 0x0007e4000c101910 */
.L_x_1884:
[----:B------:R-:W-:Y:S05]  /*3060*/  BSYNC.RECONVERGENT B0 ;  /* 0x0000000000007941 */ /* 0x000fea0003800200 */
.L_x_1876:
[----:B------:R-:W-:Y:S02]  /*3070*/  UIADD3 UR9, UPT, UPT, UR21, UR9, URZ ;  /* 0x0000000915097290 */ /* 0x000fe4000fffe0ff */
[----:B------:R-:W-:Y:S02]  /*3080*/  UIADD3 UR4, UPT, UPT, UR4, 0x1, URZ ;  /* 0x0000000104047890 */ /* 0x000fe4000fffe0ff */
[----:B------:R-:W-:-:S09]  /*3090*/  UISETP.GE.AND UP1, UPT, UR9, UR7, UPT ;  /* 0x000000070900728c */ /* 0x000fd2000bf26270 */
[----:B------:R-:W-:Y:S05]  /*30a0*/  BRA.U !UP1, `(.L_x_1891) ;  /* 0xffffffd109747547 */ /* 0x000fea000b83ffff */
[----:B------:R-:W-:Y:S05]  /*30b0*/  EXIT ;  /* 0x000000000000794d */ /* 0x000fea0003800000 */
.L_x_1892:
        /* <DEDUP_REMOVED lines=12> */
.L_x_4529:


//--------------------- .text._Z35group_norm_nhwc_fwd_one_pass_kernelI11Bf16IOFp32WLi128ELi80ELi640EEv26Group_norm_nhwc_fwd_params --------------------------
	.section	.text._Z35group_norm_nhwc_fwd_one_pass_kernelI11Bf16IOFp32WLi128ELi80ELi640EEv26Group_norm_nhwc_fwd_params,"ax",@progbits
	.align	128
        .global         _Z35group_norm_nhwc_fwd_one_pass_kernelI11Bf16IOFp32WLi128ELi80ELi640EEv26Group_norm_nhwc_fwd_params
        .type           _Z35group_norm_nhwc_fwd_one_pass_kernelI11Bf16IOFp32WLi128ELi80ELi640EEv26Group_norm_nhwc_fwd_params,@function
        .size           _Z35group_norm_nhwc_fwd_one_pass_kernelI11Bf16IOFp32WLi128ELi80ELi640EEv26Group_norm_nhwc_fwd_params,(.L_x_4530 - _Z35group_norm_nhwc_fwd_one_pass_kernelI11Bf16IOFp32WLi128ELi80ELi640EEv26Group_norm_nhwc_fwd_params)
        .other          _Z35group_norm_nhwc_fwd_one_pass_kernelI11Bf16IOFp32WLi128ELi80ELi640EEv26Group_norm_nhwc_fwd_params,@"STO_CUDA_ENTRY STV_DEFAULT"
_Z35group_norm_nhwc_fwd_one_pass_kernelI11Bf16IOFp32WLi128ELi80ELi640EEv26Group_norm_nhwc_fwd_params:
.text._Z35group_norm_nhwc_fwd_one_pass_kernelI11Bf16IOFp32WLi128ELi80ELi640EEv26Group_norm_nhwc_fwd_params:
        /* <DEDUP_REMOVED lines=9> */
[----:B------:R-:W1:Y:S01]  /*0090*/  S2UR UR15, SR_CTAID.X ;  /* 0x00000000000f79c3 */ /* 0x000e620000002500 */
[----:B------:R-:W2:Y:S01]  /*00a0*/  LDCU UR4, c[0x0][0x404] ;  /* 0x00008080ff0477ac */ /* 0x000ea20008000800 */
[----:B------:R-:W3:Y:S01]  /*00b0*/  LDCU.64 UR8, c[0x0][0x388] ;  /* 0x00007100ff0877ac */ /* 0x000ee20008000a00 */
[----:B------:R-:W4:Y:S01]  /*00c0*/  LDCU UR20, c[0x0][0x374] ;  /* 0x00006e80ff1477ac */ /* 0x000f220008000800 */
[----:B------:R-:W0:Y:S01]  /*00d0*/  LDCU.64 UR16, c[0x0][0x358] ;  /* 0x00006b00ff1077ac */ /* 0x000e220008000a00 */
[----:B------:R-:W-:Y:S01]  /*00e0*/  UMOV UR7, UR6 ;  /* 0x0000000600077c82 */ /* 0x000fe20008000000 */
[----:B--2---:R-:W-:Y:S01]  /*00f0*/  MOV R3, UR4 ;  /* 0x0000000400037c02 */ /* 0x004fe20008000f00 */
[----:B------:R-:W-:Y:S01]  /*0100*/  UMOV UR4, URZ ;  /* 0x000000ff00047c82 */ /* 0x000fe20008000000 */
[----:B---3--:R-:W-:Y:S02]  /*0110*/  ISETP.NE.U32.AND P1, PT, RZ, UR8, PT ;  /* 0x00000008ff007c0c */ /* 0x008fe4000bf25070 */
[----:B0-----:R-:W-:-:S02]  /*0120*/  LOP3.LUT R0, R4, 0xffff, RZ, 0xc0, !PT ;  /* 0x0000ffff04007812 */ /* 0x001fc400078ec0ff */
[----:B-1----:R-:W-:-:S03]  /*0130*/  LOP3.LUT P0, RZ, R4, UR15, RZ, 0xfc, !PT ;  /* 0x0000000f04ff7c12 */ /* 0x002fc6000f80fcff */
[----:B------:R-:W-:Y:S01]  /*0140*/  IMAD R0, R0, 0x667, RZ ;  /* 0x0000066700007824 */ /* 0x000fe200078e02ff */
[----:B------:R-:W-:-:S04]  /*0150*/  ISETP.NE.AND.EX P0, PT, RZ, UR9, !P0, P1 ;  /* 0x00000009ff007c0c */ /* 0x000fc8000c705310 */
[----:B------:R-:W-:-:S04]  /*0160*/  SHF.R.U32.HI R0, RZ, 0x10, R0 ;  /* 0x00000010ff007819 */ /* 0x000fc80000011600 */
[----:B------:R-:W-:Y:S01]  /*0170*/  PRMT R2, R0, 0x9910, RZ ;  /* 0x0000991000027816 */ /* 0x000fe200000000ff */
[----:B------:R-:W-:-:S03]  /*0180*/  IMAD R0, R3, UR15, R0 ;  /* 0x0000000f03007c24 */ /* 0x000fc6000f8e0200 */
[----:B------:R-:W-:Y:S01]  /*0190*/  MOV R3, R2 ;  /* 0x0000000200037202 */ /* 0x000fe20000000f00 */
[C---:B------:R-:W-:Y:S01]  /*01a0*/  VIADD R40, R0.reuse, 0x60 ;  /* 0x0000006000287836 */ /* 0x040fe20000000000 */
[----:B------:R-:W0:Y:S01]  /*01b0*/  LDC R2, c[0x0][0x370] ;  /* 0x0000dc00ff027b82 */ /* 0x000e220000000800 */
[C---:B------:R-:W-:Y:S02]  /*01c0*/  IADD3 R42, PT, PT, R0.reuse, 0x10, RZ ;  /* 0x00000010002a7810 */ /* 0x040fe40007ffe0ff */
[----:B------:R-:W-:Y:S01]  /*01d0*/  IMAD R3, R3, 0x28, RZ ;  /* 0x0000002803037824 */ /* 0x000fe200078e02ff */
[C---:B------:R-:W-:Y:S02]  /*01e0*/  IADD3 R38, PT, PT, R0.reuse, 0x20, RZ ;  /* 0x0000002000267810 */ /* 0x040fe40007ffe0ff */
[----:B------:R-:W-:Y:S02]  /*01f0*/  IADD3 R37, PT, PT, R0, 0x30, RZ ;  /* 0x0000003000257810 */ /* 0x000fe40007ffe0ff */
[----:B------:R-:W-:-:S02]  /*0200*/  IADD3 R3, PT, PT, RZ, -R3, RZ ;  /* 0x80000003ff037210 */ /* 0x000fc40007ffe0ff */
[C---:B------:R-:W-:Y:S02]  /*0210*/  IADD3 R36, PT, PT, R0.reuse, 0x40, RZ ;  /* 0x0000004000247810 */ /* 0x040fe40007ffe0ff */
[----:B------:R-:W-:Y:S02]  /*0220*/  PRMT R41, R3, 0x7710, RZ ;  /* 0x0000771003297816 */ /* 0x000fe400000000ff */
[C---:B------:R-:W-:Y:S02]  /*0230*/  IADD3 R35, PT, PT, R0.reuse, 0x50, RZ ;  /* 0x0000005000237810 */ /* 0x040fe40007ffe0ff */
[----:B------:R-:W-:Y:S02]  /*0240*/  IADD3 R39, PT, PT, R0, 0x70, RZ ;  /* 0x0000007000277810 */ /* 0x000fe40007ffe0ff */
[----:B------:R-:W-:Y:S02]  /*0250*/  IADD3 R41, PT, PT, R41, R4, RZ ;  /* 0x0000000429297210 */ /* 0x000fe40007ffe0ff */
[----:B------:R-:W-:-:S02]  /*0260*/  SHF.R.S32.HI R5, RZ, 0x1f, R0 ;  /* 0x0000001fff057819 */ /* 0x000fc40000011400 */
[----:B------:R-:W-:Y:S02]  /*0270*/  SHF.R.S32.HI R5, RZ, 0x1f, R42 ;  /* 0x0000001fff057819 */ /* 0x000fe4000001142a */
[----:B------:R-:W-:Y:S02]  /*0280*/  SHF.R.S32.HI R6, RZ, 0x1f, R38 ;  /* 0x0000001fff067819 */ /* 0x000fe40000011426 */
[----:B------:R-:W-:Y:S02]  /*0290*/  SHF.R.S32.HI R5, RZ, 0x1f, R37 ;  /* 0x0000001fff057819 */ /* 0x000fe40000011425 */
[----:B------:R-:W-:Y:S02]  /*02a0*/  SHF.R.S32.HI R3, RZ, 0x1f, R36 ;  /* 0x0000001fff037819 */ /* 0x000fe40000011424 */
[----:B------:R-:W-:Y:S02]  /*02b0*/  SHF.R.S32.HI R45, RZ, 0x1f, R35 ;  /* 0x0000001fff2d7819 */ /* 0x000fe40000011423 */
[----:B------:R-:W-:-:S02]  /*02c0*/  SHF.R.S32.HI R44, RZ, 0x1f, R40 ;  /* 0x0000001fff2c7819 */ /* 0x000fc40000011428 */
[----:B------:R-:W-:Y:S02]  /*02d0*/  SHF.R.S32.HI R43, RZ, 0x1f, R39 ;  /* 0x0000001fff2b7819 */ /* 0x000fe40000011427 */
[----:B----4-:R-:W-:-:S07]  /*02e0*/  SHF.L.U32 R41, R41, 0x1, RZ ;  /* 0x0000000129297819 */ /* 0x010fce00000006ff */
.L_x_1936:
[----:B------:R-:W1:Y:S01]  /*02f0*/  LDCU UR5, c[0x0][0x3f8] ;  /* 0x00007f00ff0577ac */ /* 0x000e620008000800 */
[----:B------:R-:W-:Y:S02]  /*0300*/  IABS R8, UR7 ;  /* 0x0000000700087c13 */ /* 0x000fe40008000000 */
[----:B------:R-:W-:Y:S02]  /*0310*/  CS2R R32, SRZ ;  /* 0x0000000000207805 */ /* 0x000fe4000001ff00 */
[----:B------:R-:W-:Y:S01]  /*0320*/  SHF.R.S32.HI R9, RZ, 0x1f, R42 ;  /* 0x0000001fff097819 */ /* 0x000fe2000001142a */
[----:B--2---:R-:W2:Y:S01]  /*0330*/  LDCU.64 UR12, c[0x0][0x3f0] ;  /* 0x00007e00ff0c77ac */ /* 0x004ea20008000a00 */
[----:B------:R-:W-:Y:S02]  /*0340*/  R2UR UR10, R8 ;  /* 0x00000000080a72ca */ /* 0x000fe400000e0000 */
[----:B------:R-:W-:Y:S02]  /*0350*/  SHF.R.S32.HI R20, RZ, 0x1f, R38 ;  /* 0x0000001fff147819 */ /* 0x000fe40000011426 */
[----:B------:R-:W-:-:S02]  /*0360*/  SHF.R.S32.HI R28, RZ, 0x1f, R37 ;  /* 0x0000001fff1c7819 */ /* 0x000fc40000011425 */
[----:B------:R-:W-:Y:S02]  /*0370*/  SHF.R.S32.HI R27, RZ, 0x1f, R0 ;  /* 0x0000001fff1b7819 */ /* 0x000fe40000011400 */
[----:B------:R-:W-:Y:S02]  /*0380*/  SHF.R.S32.HI R24, RZ, 0x1f, R36 ;  /* 0x0000001fff187819 */ /* 0x000fe40000011424 */
[----:B01-34-:R-:W-:-:S04]  /*0390*/  MOV R3, UR5 ;  /* 0x0000000500037c02 */ /* 0x01bfc80008000f00 */
[----:B------:R-:W-:-:S04]  /*03a0*/  IABS R6, R3 ;  /* 0x0000000300067213 */ /* 0x000fc80000000000 */
[----:B------:R-:W1:Y:S08]  /*03b0*/  I2F.RP R3, R6 ;  /* 0x0000000600037306 */ /* 0x000e700000209400 */
[----:B-1----:R-:W1:Y:S02]  /*03c0*/  MUFU.RCP R3, R3 ;  /* 0x0000000300037308 */ /* 0x002e640000001000 */
[----:B-1----:R-:W-:-:S06]  /*03d0*/  IADD3 R4, PT, PT, R3, 0xffffffe, RZ ;  /* 0x0ffffffe03047810 */ /* 0x002fcc0007ffe0ff */
[----:B------:R1:W3:Y:S02]  /*03e0*/  F2I.FTZ.U32.TRUNC.NTZ R5, R4 ;  /* 0x0000000400057305 */ /* 0x0002e4000021f000 */
[----:B-1----:R-:W-:Y:S01]  /*03f0*/  HFMA2 R4, -RZ, RZ, 0, 0 ;  /* 0x00000000ff047431 */ /* 0x002fe200000001ff */
[----:B---3--:R-:W-:Y:S02]  /*0400*/  R2UR UR9, R5 ;  /* 0x00000000050972ca */ /* 0x008fe400000e0000 */
[----:B------:R-:W-:Y:S02]  /*0410*/  IADD3 R7, PT, PT, RZ, -R5, RZ ;  /* 0x80000005ff077210 */ /* 0x000fe40007ffe0ff */
[----:B------:R-:W-:-:S03]  /*0420*/  R2UR UR8, R4 ;  /* 0x00000000040872ca */ /* 0x000fc600000e0000 */
[----:B------:R-:W-:-:S10]  /*0430*/  IMAD R7, R7, R6, RZ ;  /* 0x0000000607077224 */ /* 0x000fd400078e02ff */
[----:B------:R-:W-:-:S05]  /*0440*/  IMAD.HI.U32 R7, R5, R7, UR8 ;  /* 0x0000000805077e27 */ /* 0x000fca000f8e0007 */
[----:B------:R-:W-:-:S13]  /*0450*/  R2UR UR8, R7 ;  /* 0x00000000070872ca */ /* 0x000fda00000e0000 */
[----:B------:R-:W-:Y:S02]  /*0460*/  UIMAD.WIDE.U32 UR8, UR8, UR10, URZ ;  /* 0x0000000a080872a5 */ /* 0x000fe4000f8e00ff */
[----:B------:R-:W-:-:S04]  /*0470*/  ULOP3.LUT UR8, UR7, UR5, URZ, 0x3c, !UPT ;  /* 0x0000000507087292 */ /* 0x000fc8000f8e3cff */
[----:B------:R-:W-:-:S05]  /*0480*/  IADD3 R3, PT, PT, RZ, -UR9, RZ ;  /* 0x80000009ff037c10 */ /* 0x000fca000fffe0ff */
[C---:B------:R-:W-:Y:S01]  /*0490*/  IMAD R3, R6.reuse, R3, UR10 ;  /* 0x0000000a06037e24 */ /* 0x040fe2000f8e0203 */
[----:B------:R-:W1:Y:S04]  /*04a0*/  LDCU.64 UR10, c[0x0][0x3e8] ;  /* 0x00007d00ff0a77ac */ /* 0x000e680008000a00 */
[----:B------:R-:W-:-:S13]  /*04b0*/  ISETP.GT.U32.AND P1, PT, R6, R3, PT ;  /* 0x000000030600720c */ /* 0x000fda0003f24070 */
[----:B------:R-:W-:Y:S01]  /*04c0*/  VOTEU.ANY UP1, P1 ;  /* 0x0000000000ff7886 */ /* 0x000fe20000820100 */
[----:B------:R-:W-:Y:S02]  /*04d0*/  PLOP3.LUT P1, PT, PT, PT, UP1, 0x80, 0x8 ;  /* 0x000000000008781c */ /* 0x000fe40003f2f018 */
[----:B-1----:R-:W-:Y:S02]  /*04e0*/  ISETP.GE.U32.AND P3, PT, R42, UR10, PT ;  /* 0x0000000a2a007c0c */ /* 0x002fe4000bf66070 */
[----:B------:R-:W-:Y:S01]  /*04f0*/  @!UP1 UIADD3 UR9, UPT, UPT, UR9, 0x1, URZ ;  /* 0x0000000109099890 */ /* 0x000fe2000fffe0ff */
[----:B------:R-:W-:Y:S01]  /*0500*/  ISETP.GE.U32.AND P5, PT, R38, UR10, PT ;  /* 0x0000000a26007c0c */ /* 0x000fe2000bfa6070 */
[----:B------:R-:W-:Y:S01]  /*0510*/  UISETP.GE.AND UP1, UPT, UR8, URZ, UPT ;  /* 0x000000ff0800728c */ /* 0x000fe2000bf26270 */
[----:B------:R-:W-:Y:S02]  /*0520*/  ISETP.GE.AND.EX P3, PT, R9, UR11, PT, P3 ;  /* 0x0000000b09007c0c */ /* 0x000fe4000bf66330 */
[----:B------:R-:W-:-:S02]  /*0530*/  ISETP.GE.AND.EX P5, PT, R20, UR11, PT, P5 ;  /* 0x0000000b14007c0c */ /* 0x000fc4000bfa6350 */
[----:B------:R-:W-:Y:S02]  /*0540*/  ISETP.GE.U32.AND P2, PT, R37, UR10, PT ;  /* 0x0000000a25007c0c */ /* 0x000fe4000bf46070 */
[----:B------:R-:W-:Y:S02]  /*0550*/  @!P1 IMAD.IADD R3, R3, 0x1, -R6 ;  /* 0x0000000103039824 */ /* 0x000fe400078e0a06 */
[----:B------:R-:W-:-:S03]  /*0560*/  ISETP.GE.AND.EX P2, PT, R28, UR11, PT, P2 ;  /* 0x0000000b1c007c0c */ /* 0x000fc6000bf46320 */
[----:B------:R-:W-:Y:S02]  /*0570*/  ISETP.GE.U32.AND P1, PT, R3, R6, PT ;  /* 0x000000060300720c */ /* 0x000fe40003f26070 */
[----:B------:R-:W1:Y:S01]  /*0580*/  @!P3 LDC.64 R12, c[0x0][0x3e0] ;  /* 0x0000f800ff0cbb82 */ /* 0x000e620000000a00 */
[----:B------:R-:W-:-:S07]  /*0590*/  LOP3.LUT R6, R41, 0xffff, RZ, 0xc0, !PT ;  /* 0x0000ffff29067812 */ /* 0x000fce00078ec0ff */
[----:B-----5:R-:W3:Y:S03]  /*05a0*/  @!P5 LDC.64 R18, c[0x0][0x3e0] ;  /* 0x0000f800ff12db82 */ /* 0x020ee60000000a00 */
[----:B------:R-:W-:Y:S01]  /*05b0*/  VOTEU.ANY UP0, P1 ;  /* 0x0000000000ff7886 */ /* 0x000fe20000800100 */
[----:B------:R-:W-:-:S04]  /*05c0*/  ISETP.GE.U32.AND P1, PT, R0, UR10, PT ;  /* 0x0000000a00007c0c */ /* 0x000fc8000bf26070 */
[----:B------:R-:W-:Y:S01]  /*05d0*/  @UP0 UIADD3 UR9, UPT, UPT, UR9, 0x1, URZ ;  /* 0x0000000109090890 */ /* 0x000fe2000fffe0ff */
[----:B------:R-:W4:Y:S01]  /*05e0*/  @!P3 LDC.64 R16, c[0x0][0x390] ;  /* 0x0000e400ff10bb82 */ /* 0x000f220000000a00 */
[----:B------:R-:W-:Y:S01]  /*05f0*/  UISETP.NE.AND UP0, UPT, UR5, URZ, UPT ;  /* 0x000000ff0500728c */ /* 0x000fe2000bf05270 */
[----:B------:R-:W-:Y:S01]  /*0600*/  ISETP.GE.AND.EX P1, PT, R27, UR11, PT, P1 ;  /* 0x0000000b1b007c0c */ /* 0x000fe2000bf26310 */
[----:B------:R-:W-:-:S05]  /*0610*/  @!UP1 UIADD3 UR9, UPT, UPT, -UR9, URZ, URZ ;  /* 0x000000ff09099290 */ /* 0x000fca000fffe1ff */
[----:B------:R-:W5:Y:S04]  /*0620*/  @!P2 LDC.64 R14, c[0x0][0x3e0] ;  /* 0x0000f800ff0eab82 */ /* 0x000f680000000a00 */
[----:B------:R-:W-:-:S04]  /*0630*/  @!UP0 ULOP3.LUT UR9, URZ, UR5, URZ, 0x33, !UPT ;  /* 0x00000005ff098292 */ /* 0x000fc8000f8e33ff */
[----:B------:R-:W-:Y:S01]  /*0640*/  UIADD3 UR8, UPT, UPT, -UR9, URZ, URZ ;  /* 0x000000ff09087290 */ /* 0x000fe2000fffe1ff */
[----:B------:R-:W0:Y:S03]  /*0650*/  @!P5 LDC.64 R4, c[0x0][0x390] ;  /* 0x0000e400ff04db82 */ /* 0x000e260000000a00 */
[----:B------:R-:W-:Y:S02]  /*0660*/  UIMAD UR8, UR5, UR8, UR7 ;  /* 0x00000008050872a4 */ /* 0x000fe4000f8e0207 */
[----:B------:R-:W-:Y:S02]  /*0670*/  USHF.R.S32.HI UR5, URZ, 0x1f, UR9 ;  /* 0x0000001fff057899 */ /* 0x000fe40008011409 */
[----:B------:R-:W-:Y:S01]  /*0680*/  UIMAD UR8, UR8, 0x50, URZ ;  /* 0x00000050080878a4 */ /* 0x000fe2000f8e02ff */
[----:B------:R-:W0:Y:S01]  /*0690*/  @!P1 LDC.64 R10, c[0x0][0x3e0] ;  /* 0x0000f800ff0a9b82 */ /* 0x000e220000000a00 */
[----:B--2---:R-:W-:-:S04]  /*06a0*/  UIMAD UR5, UR5, UR12, URZ ;  /* 0x0000000c050572a4 */ /* 0x004fc8000f8e02ff */
[----:B------:R-:W-:Y:S01]  /*06b0*/  IADD3 R6, P4, PT, R6, UR8, RZ ;  /* 0x0000000806067c10 */ /* 0x000fe2000ff9e0ff */
[----:B------:R-:W-:Y:S01]  /*06c0*/  UIMAD UR5, UR9, UR13, UR5 ;  /* 0x0000000d090572a4 */ /* 0x000fe2000f8e0205 */
[----:B------:R-:W-:-:S04]  /*06d0*/  MOV R3, UR8 ;  /* 0x0000000800037c02 */ /* 0x000fc80008000f00 */
[----:B------:R-:W-:Y:S02]  /*06e0*/  LEA.HI.X.SX32 R7, R3, RZ, 0x1, P4 ;  /* 0x000000ff03077211 */ /* 0x000fe400020f0eff */
[----:B------:R-:W-:-:S05]  /*06f0*/  MOV R3, UR12 ;  /* 0x0000000c00037c02 */ /* 0x000fca0008000f00 */
[----:B------:R-:W-:-:S04]  /*0700*/  IMAD.WIDE.U32 R6, R3, UR9, R6 ;  /* 0x0000000903067c25 */ /* 0x000fc8000f8e0006 */
[----:B-1----:R-:W-:Y:S01]  /*0710*/  @!P3 IMAD R3, R9, R12, RZ ;  /* 0x0000000c0903b224 */ /* 0x002fe200078e02ff */
[----:B------:R-:W-:Y:S02]  /*0720*/  IADD3 R9, PT, PT, R7, UR5, RZ ;  /* 0x0000000507097c10 */ /* 0x000fe4000fffe0ff */
[-C--:B------:R-:W-:Y:S01]  /*0730*/  @!P3 MOV R8, R6.reuse ;  /* 0x000000060008b202 */ /* 0x080fe20000000f00 */
[----:B------:R-:W-:Y:S01]  /*0740*/  @!P3 IMAD R21, R42, R13, R3 ;  /* 0x0000000d2a15b224 */ /* 0x000fe200078e0203 */
[----:B------:R-:W-:Y:S01]  /*0750*/  @!P5 MOV R22, R6 ;  /* 0x000000060016d202 */ /* 0x000fe20000000f00 */
[----:B---3--:R-:W-:Y:S01]  /*0760*/  @!P5 IMAD R3, R20, R18, RZ ;  /* 0x000000121403d224 */ /* 0x008fe200078e02ff */
[----:B------:R-:W-:Y:S01]  /*0770*/  @!P5 MOV R23, R9 ;  /* 0x000000090017d202 */ /* 0x000fe20000000f00 */
[----:B------:R-:W-:-:S04]  /*0780*/  @!P3 IMAD.WIDE.U32 R12, R42, R12, R8 ;  /* 0x0000000c2a0cb225 */ /* 0x000fc800078e0008 */
[C---:B------:R-:W-:Y:S01]  /*0790*/  @!P5 IMAD R3, R38.reuse, R19, R3 ;  /* 0x000000132603d224 */ /* 0x040fe200078e0203 */
[----:B------:R-:W-:Y:S01]  /*07a0*/  @!P3 IADD3 R13, PT, PT, R13, R21, RZ ;  /* 0x000000150d0db210 */ /* 0x000fe20007ffe0ff */
[----:B------:R-:W-:Y:S01]  /*07b0*/  @!P5 IMAD.WIDE.U32 R18, R38, R18, R22 ;  /* 0x000000122612d225 */ /* 0x000fe200078e0016 */
[----:B------:R-:W1:Y:S01]  /*07c0*/  @!P2 LDC.64 R20, c[0x0][0x390] ;  /* 0x0000e400ff14ab82 */ /* 0x000e620000000a00 */
[----:B----4-:R-:W-:Y:S02]  /*07d0*/  @!P3 LEA R16, P4, R12, R16, 0x1 ;  /* 0x000000100c10b211 */ /* 0x010fe400078808ff */
[----:B-----5:R-:W-:Y:S01]  /*07e0*/  @!P2 IMAD R22, R28, R14, RZ ;  /* 0x0000000e1c16a224 */ /* 0x020fe200078e02ff */
[----:B------:R-:W-:Y:S02]  /*07f0*/  @!P5 IADD3 R3, PT, PT, R19, R3, RZ ;  /* 0x000000031303d210 */ /* 0x000fe40007ffe0ff */
[----:B------:R-:W-:Y:S02]  /*0800*/  @!P3 LEA.HI.X R17, R12, R17, R13, 0x1, P4 ;  /* 0x000000110c11b211 */ /* 0x000fe400020f0c0d */
[----:B------:R-:W2:Y:S01]  /*0810*/  @!P1 LDC.64 R12, c[0x0][0x390] ;  /* 0x0000e400ff0c9b82 */ /* 0x000ea20000000a00 */
[----:B------:R-:W-:-:S02]  /*0820*/  ISETP.GE.U32.AND P4, PT, R36, UR10, PT ;  /* 0x0000000a24007c0c */ /* 0x000fc4000bf86070 */
[----:B------:R3:W4:Y:S01]  /*0830*/  @!P3 LDG.E R33, desc[UR16][R16.64] ;  /* 0x000000101021b981 */ /* 0x000722000c1e1900 */
[----:B0-----:R-:W-:Y:S02]  /*0840*/  @!P5 LEA R4, P6, R18, R4, 0x1 ;  /* 0x000000041204d211 */ /* 0x001fe400078c08ff */
[----:B------:R-:W-:Y:S02]  /*0850*/  ISETP.GE.AND.EX P3, PT, R24, UR11, PT, P4 ;  /* 0x0000000b18007c0c */ /* 0x000fe4000bf66340 */
[----:B------:R-:W-:Y:S01]  /*0860*/  ISETP.GE.U32.AND P4, PT, R35, UR10, PT ;  /* 0x0000000a23007c0c */ /* 0x000fe2000bf86070 */
[----:B------:R-:W-:Y:S01]  /*0870*/  @!P2 IMAD R19, R37, R15, R22 ;  /* 0x0000000f2513a224 */ /* 0x000fe200078e0216 */
[----:B---3--:R-:W-:Y:S01]  /*0880*/  @!P2 MOV R17, R9 ;  /* 0x000000090011a202 */ /* 0x008fe20000000f00 */
[----:B------:R-:W-:Y:S01]  /*0890*/  @!P2 IMAD.MOV.U32 R16, RZ, RZ, R6 ;  /* 0x000000ffff10a224 */ /* 0x000fe200078e0006 */
[----:B------:R-:W-:Y:S01]  /*08a0*/  @!P5 LEA.HI.X R5, R18, R5, R3, 0x1, P6 ;  /* 0x000000051205d211 */ /* 0x000fe200030f0c03 */
[----:B------:R-:W-:Y:S01]  /*08b0*/  @!P1 IMAD R3, R27, R10, RZ ;  /* 0x0000000a1b039224 */ /* 0x000fe200078e02ff */
[----:B------:R-:W-:Y:S01]  /*08c0*/  ISETP.GE.AND.EX P4, PT, R45, UR11, PT, P4 ;  /* 0x0000000b2d007c0c */ /* 0x000fe2000bf86340 */
[----:B------:R-:W-:Y:S01]  /*08d0*/  @!P2 IMAD.WIDE.U32 R14, R37, R14, R16 ;  /* 0x0000000e250ea225 */ /* 0x000fe200078e0010 */
[----:B------:R-:W-:Y:S01]  /*08e0*/  @!P1 MOV R16, R6 ;  /* 0x0000000600109202 */ /* 0x000fe20000000f00 */
[----:B------:R0:W3:Y:S01]  /*08f0*/  @!P5 LDG.E R32, desc[UR16][R4.64] ;  /* 0x000000100420d981 */ /* 0x0000e2000c1e1900 */
[----:B------:R-:W-:Y:S01]  /*0900*/  @!P1 MOV R17, R9 ;  /* 0x0000000900119202 */ /* 0x000fe20000000f00 */
[----:B------:R-:W-:Y:S01]  /*0910*/  @!P1 IMAD R3, R0, R11, R3 ;  /* 0x0000000b00039224 */ /* 0x000fe200078e0203 */
[----:B------:R-:W-:-:S02]  /*0920*/  @!P2 IADD3 R15, PT, PT, R15, R19, RZ ;  /* 0x000000130f0fa210 */ /* 0x000fc40007ffe0ff */
[----:B-1----:R-:W-:Y:S01]  /*0930*/  @!P2 LEA R20, P6, R14, R20, 0x1 ;  /* 0x000000140e14a211 */ /* 0x002fe200078c08ff */
[----:B------:R-:W-:Y:S01]  /*0940*/  @!P1 IMAD.WIDE.U32 R10, R0, R10, R16 ;  /* 0x0000000a000a9225 */ /* 0x000fe200078e0010 */
[----:B------:R-:W1:Y:S02]  /*0950*/  @!P3 LDC.64 R18, c[0x0][0x3e0] ;  /* 0x0000f800ff12bb82 */ /* 0x000e640000000a00 */
[----:B------:R-:W-:Y:S02]  /*0960*/  @!P2 LEA.HI.X R21, R14, R21, R15, 0x1, P6 ;  /* 0x000000150e15a211 */ /* 0x000fe400030f0c0f */
[----:B------:R-:W-:Y:S02]  /*0970*/  ISETP.GE.U32.AND P6, PT, R40, UR10, PT ;  /* 0x0000000a28007c0c */ /* 0x000fe4000bfc6070 */
[----:B------:R-:W-:Y:S02]  /*0980*/  @!P1 IADD3 R3, PT, PT, R11, R3, RZ ;  /* 0x000000030b039210 */ /* 0x000fe40007ffe0ff */
[----:B--2---:R-:W-:Y:S01]  /*0990*/  @!P1 LEA R12, P5, R10, R12, 0x1 ;  /* 0x0000000c0a0c9211 */ /* 0x004fe200078a08ff */
[----:B0-----:R-:W0:Y:S01]  /*09a0*/  @!P4 LDC.64 R4, c[0x0][0x3e0] ;  /* 0x0000f800ff04cb82 */ /* 0x001e220000000a00 */
[----:B------:R-:W-:Y:S01]  /*09b0*/  ISETP.GE.AND.EX P6, PT, R44, UR11, PT, P6 ;  /* 0x0000000b2c007c0c */ /* 0x000fe2000bfc6360 */
[----:B------:R-:W-:Y:S01]  /*09c0*/  HFMA2 R34, -RZ, RZ, 0, 0 ;  /* 0x00000000ff227431 */ /* 0x000fe200000001ff */
[----:B------:R-:W-:-:S02]  /*09d0*/  @!P1 LEA.HI.X R13, R10, R13, R3, 0x1, P5 ;  /* 0x0000000d0a0d9211 */ /* 0x000fc400028f0c03 */
[----:B------:R-:W-:-:S03]  /*09e0*/  ISETP.GE.U32.AND P5, PT, R39, UR10, PT ;  /* 0x0000000a27007c0c */ /* 0x000fc6000bfa6070 */
[----:B------:R-:W2:Y:S01]  /*09f0*/  @!P3 LDC.64 R10, c[0x0][0x390] ;  /* 0x0000e400ff0abb82 */ /* 0x000ea20000000a00 */
[----:B------:R-:W-:Y:S01]  /*0a00*/  ISETP.GE.AND.EX P5, PT, R43, UR11, PT, P5 ;  /* 0x0000000b2b007c0c */ /* 0x000fe2000bfa6350 */
[----:B------:R5:W3:Y:S06]  /*0a10*/  @!P1 LDG.E R34, desc[UR16][R12.64] ;  /* 0x000000100c229981 */ /* 0x000aec000c1e1900 */
[----:B------:R-:W2:Y:S01]  /*0a20*/  @!P6 LDC.64 R14, c[0x0][0x3e0] ;  /* 0x0000f800ff0eeb82 */ /* 0x000ea20000000a00 */
[----:B-1----:R-:W-:Y:S01]  /*0a30*/  @!P3 IMAD R24, R24, R18, RZ ;  /* 0x000000121818b224 */ /* 0x002fe200078e02ff */
[----:B------:R-:W-:-:S02]  /*0a40*/  CS2R R30, SRZ ;  /* 0x00000000001e7805 */ /* 0x000fc4000001ff00 */
[----:B------:R-:W-:-:S04]  /*0a50*/  @!P3 MOV R22, R6 ;  /* 0x000000060016b202 */ /* 0x000fc80000000f00 */
[----:B-----5:R-:W1:Y:S01]  /*0a60*/  @!P4 LDC.64 R12, c[0x0][0x390] ;  /* 0x0000e400ff0ccb82 */ /* 0x020e620000000a00 */
[----:B------:R-:W-:Y:S01]  /*0a70*/  @!P3 MOV R23, R9 ;  /* 0x000000090017b202 */ /* 0x000fe20000000f00 */
[C---:B------:R-:W-:Y:S01]  /*0a80*/  @!P3 IMAD R24, R36.reuse, R19, R24 ;  /* 0x000000132418b224 */ /* 0x040fe200078e0218 */
[----:B------:R5:W3:Y:S01]  /*0a90*/  @!P2 LDG.E R31, desc[UR16][R20.64] ;  /* 0x00000010141fa981 */ /* 0x000ae2000c1e1900 */
[----:B0-----:R-:W-:Y:S02]  /*0aa0*/  @!P4 IMAD R3, R45, R4, RZ ;  /* 0x000000042d03c224 */ /* 0x001fe400078e02ff */
[----:B------:R-:W-:Y:S02]  /*0ab0*/  @!P3 IMAD.WIDE.U32 R18, R36, R18, R22 ;  /* 0x000000122412b225 */ /* 0x000fe400078e0016 */
[----:B------:R-:W0:Y:S01]  /*0ac0*/  @!P5 LDC.64 R16, c[0x0][0x3e0] ;  /* 0x0000f800ff10db82 */ /* 0x000e220000000a00 */
[----:B------:R-:W-:Y:S02]  /*0ad0*/  @!P4 MOV R22, R6 ;  /* 0x000000060016c202 */ /* 0x000fe40000000f00 */
[----:B------:R-:W-:Y:S01]  /*0ae0*/  @!P4 MOV R23, R9 ;  /* 0x000000090017c202 */ /* 0x000fe20000000f00 */
[----:B------:R-:W-:Y:S01]  /*0af0*/  @!P3 IMAD.IADD R24, R19, 0x1, R24 ;  /* 0x000000011318b824 */ /* 0x000fe200078e0218 */
[----:B--2---:R-:W-:-:S03]  /*0b00*/  @!P3 LEA R10, P2, R18, R10, 0x1 ;  /* 0x0000000a120ab211 */ /* 0x004fc600078408ff */
[----:B-----5:R-:W2:Y:S01]  /*0b10*/  @!P6 LDC.64 R20, c[0x0][0x390] ;  /* 0x0000e400ff14eb82 */ /* 0x020ea20000000a00 */
[C---:B------:R-:W-:Y:S02]  /*0b20*/  @!P4 IMAD R3, R35.reuse, R5, R3 ;  /* 0x000000052303c224 */ /* 0x040fe400078e0203 */
[----:B------:R-:W-:Y:S01]  /*0b30*/  @!P4 IMAD.WIDE.U32 R22, R35, R4, R22 ;  /* 0x000000042316c225 */ /* 0x000fe200078e0016 */
[----:B------:R-:W-:-:S04]  /*0b40*/  @!P3 LEA.HI.X R11, R18, R11, R24, 0x1, P2 ;  /* 0x0000000b120bb211 */ /* 0x000fc800010f0c18 */
[----:B------:R-:W5:Y:S01]  /*0b50*/  @!P5 LDC.64 R4, c[0x0][0x390] ;  /* 0x0000e400ff04db82 */ /* 0x000f620000000a00 */
[----:B------:R-:W-:Y:S01]  /*0b60*/  @!P4 IADD3 R3, PT, PT, R23, R3, RZ ;  /* 0x000000031703c210 */ /* 0x000fe20007ffe0ff */
[----:B------:R1:W3:Y:S02]  /*0b70*/  @!P3 LDG.E R30, desc[UR16][R10.64] ;  /* 0x000000100a1eb981 */ /* 0x0002e4000c1e1900 */
[----:B-1----:R-:W-:Y:S01]  /*0b80*/  @!P4 LEA R12, P2, R22, R12, 0x1 ;  /* 0x0000000c160cc211 */ /* 0x002fe200078408ff */
[----:B------:R-:W-:-:S03]  /*0b90*/  @!P6 IMAD R18, R44, R14, RZ ;  /* 0x0000000e2c12e224 */ /* 0x000fc600078e02ff */
[----:B------:R-:W-:Y:S01]  /*0ba0*/  @!P4 LEA.HI.X R13, R22, R13, R3, 0x1, P2 ;  /* 0x0000000d160dc211 */ /* 0x000fe200010f0c03 */
[C---:B------:R-:W-:Y:S01]  /*0bb0*/  @!P6 IMAD R3, R40.reuse, R15, R18 ;  /* 0x0000000f2803e224 */ /* 0x040fe200078e0212 */
[----:B------:R-:W-:Y:S02]  /*0bc0*/  @!P6 MOV R10, R6 ;  /* 0x00000006000ae202 */ /* 0x000fe40000000f00 */
[-C--:B------:R-:W-:Y:S01]  /*0bd0*/  @!P6 MOV R11, R9.reuse ;  /* 0x00000009000be202 */ /* 0x080fe20000000f00 */
[----:B0-----:R-:W-:Y:S02]  /*0be0*/  @!P5 IMAD R19, R43, R16, RZ ;  /* 0x000000102b13d224 */ /* 0x001fe400078e02ff */
[----:B------:R-:W-:Y:S01]  /*0bf0*/  @!P6 IMAD.WIDE.U32 R14, R40, R14, R10 ;  /* 0x0000000e280ee225 */ /* 0x000fe200078e000a */
[----:B------:R-:W-:Y:S02]  /*0c00*/  @!P5 MOV R10, R6 ;  /* 0x00000006000ad202 */ /* 0x000fe40000000f00 */
[----:B------:R-:W-:-:S02]  /*0c10*/  @!P5 MOV R11, R9 ;  /* 0x00000009000bd202 */ /* 0x000fc40000000f00 */
[----:B------:R-:W-:Y:S01]  /*0c20*/  CS2R R28, SRZ ;  /* 0x00000000001c7805 */ /* 0x000fe2000001ff00 */
[----:B------:R-:W-:Y:S01]  /*0c30*/  @!P5 IMAD R17, R39, R17, R19 ;  /* 0x000000112711d224 */ /* 0x000fe200078e0213 */
[----:B------:R-:W-:Y:S01]  /*0c40*/  @!P6 IADD3 R3, PT, PT, R15, R3, RZ ;  /* 0x000000030f03e210 */ /* 0x000fe20007ffe0ff */
[----:B------:R-:W-:Y:S01]  /*0c50*/  @!P5 IMAD.WIDE.U32 R10, R39, R16, R10 ;  /* 0x00000010270ad225 */ /* 0x000fe200078e000a */
[----:B--2---:R-:W-:-:S03]  /*0c60*/  @!P6 LEA R20, P2, R14, R20, 0x1 ;  /* 0x000000140e14e211 */ /* 0x004fc600078408ff */
[----:B------:R-:W-:Y:S01]  /*0c70*/  HFMA2 R27, -RZ, RZ, 0, 0 ;  /* 0x00000000ff1b7431 */ /* 0x000fe200000001ff */
[----:B------:R-:W2:Y:S01]  /*0c80*/  @!P4 LDG.E R29, desc[UR16][R12.64] ;  /* 0x000000100c1dc981 */ /* 0x000ea2000c1e1900 */
[----:B------:R-:W-:Y:S01]  /*0c90*/  @!P5 IMAD.IADD R17, R11, 0x1, R17 ;  /* 0x000000010b11d824 */ /* 0x000fe200078e0211 */
[----:B------:R-:W-:Y:S02]  /*0ca0*/  @!P6 LEA.HI.X R21, R14, R21, R3, 0x1, P2 ;  /* 0x000000150e15e211 */ /* 0x000fe400010f0c03 */
[----:B-----5:R-:W-:-:S03]  /*0cb0*/  @!P5 LEA R4, P2, R10, R4, 0x1 ;  /* 0x000000040a04d211 */ /* 0x020fc600078408ff */
[----:B------:R-:W5:Y:S01]  /*0cc0*/  @!P6 LDG.E R28, desc[UR16][R20.64] ;  /* 0x00000010141ce981 */ /* 0x000f62000c1e1900 */
[----:B------:R-:W-:-:S05]  /*0cd0*/  @!P5 LEA.HI.X R5, R10, R5, R17, 0x1, P2 ;  /* 0x000000050a05d211 */ /* 0x000fca00010f0c11 */
[----:B------:R0:W5:Y:S01]  /*0ce0*/  @!P5 LDG.E R27, desc[UR16][R4.64] ;  /* 0x00000010041bd981 */ /* 0x000162000c1e1900 */
[----:B------:R-:W1:Y:S02]  /*0cf0*/  S2R R22, SR_LANEID ;  /* 0x0000000000167919 */ /* 0x000e640000000000 */
[----:B-1----:R-:W-:Y:S02]  /*0d00*/  ISETP.GT.AND P2, PT, R22, 0x1e, PT ;  /* 0x0000001e1600780c */ /* 0x002fe40003f44270 */
[C---:B----4-:R-:W-:Y:S02]  /*0d10*/  PRMT R25, R33.reuse, 0x7632, R25 ;  /* 0x0000763221197816 */ /* 0x050fe40000000019 */
[----:B------:R-:W-:Y:S02]  /*0d20*/  SHF.L.U32 R33, R33, 0x10, RZ ;  /* 0x0000001021217819 */ /* 0x000fe400000006ff */
[----:B------:R-:W-:-:S05]  /*0d30*/  SHF.L.U32 R25, R25, 0x10, RZ ;  /* 0x0000001019197819 */ /* 0x000fca00000006ff */
[----:B0-----:R-:W-:Y:S01]  /*0d40*/  FMUL.FTZ R4, R25, R25 ;  /* 0x0000001919047220 */ /* 0x001fe20000410000 */
[C---:B------:R-:W-:Y:S01]  /*0d50*/  FADD.FTZ R10, R33.reuse, R25 ;  /* 0x00000019210a7221 */ /* 0x040fe20000010000 */
[C---:B---3--:R-:W-:Y:S02]  /*0d60*/  PRMT R24, R32.reuse, 0x7632, R24 ;  /* 0x0000763220187816 */ /* 0x048fe40000000018 */
[----:B------:R-:W-:Y:S02]  /*0d70*/  SHF.L.U32 R32, R32, 0x10, RZ ;  /* 0x0000001020207819 */ /* 0x000fe400000006ff */
[----:B------:R-:W-:Y:S01]  /*0d80*/  SHF.L.U32 R24, R24, 0x10, RZ ;  /* 0x0000001018187819 */ /* 0x000fe200000006ff */
[----:B------:R-:W-:-:S04]  /*0d90*/  FFMA.FTZ R5, R33, R33, R4 ;  /* 0x0000002121057223 */ /* 0x000fc80000010004 */
[----:B------:R-:W-:Y:S01]  /*0da0*/  FMUL.FTZ R13, R24, R24 ;  /* 0x00000018180d7220 */ /* 0x000fe20000410000 */
[C---:B------:R-:W-:Y:S02]  /*0db0*/  PRMT R26, R34.reuse, 0x7632, R26 ;  /* 0x00007632221a7816 */ /* 0x040fe4000000001a */
[----:B------:R-:W-:Y:S02]  /*0dc0*/  SHF.L.U32 R34, R34, 0x10, RZ ;  /* 0x0000001022227819 */ /* 0x000fe400000006ff */
[----:B------:R-:W-:-:S05]  /*0dd0*/  SHF.L.U32 R26, R26, 0x10, RZ ;  /* 0x000000101a1a7819 */ /* 0x000fca00000006ff */
[----:B------:R-:W-:Y:S01]  /*0de0*/  FADD.FTZ R3, R34, R26 ;  /* 0x0000001a22037221 */ /* 0x000fe20000010000 */
[----:B------:R-:W-:-:S03]  /*0df0*/  FMUL.FTZ R11, R26, R26 ;  /* 0x0000001a1a0b7220 */ /* 0x000fc60000410000 */
[----:B------:R-:W-:Y:S01]  /*0e00*/  FADD.FTZ R3, RZ, R3 ;  /* 0x00000003ff037221 */ /* 0x000fe20000010000 */
[----:B------:R-:W-:-:S03]  /*0e10*/  FFMA.FTZ R11, R34, R34, R11 ;  /* 0x00000022220b7223 */ /* 0x000fc6000001000b */
[----:B------:R-:W-:Y:S01]  /*0e20*/  FADD.FTZ R3, R3, R10 ;  /* 0x0000000a03037221 */ /* 0x000fe20000010000 */
[--C-:B------:R-:W-:Y:S01]  /*0e30*/  FADD.FTZ R4, RZ, R11.reuse ;  /* 0x0000000bff047221 */ /* 0x100fe20000010000 */
[----:B------:R-:W-:Y:S01]  /*0e40*/  PRMT R11, R31, 0x7632, R11 ;  /* 0x000076321f0b7816 */ /* 0x000fe2000000000b */
[C---:B------:R-:W-:Y:S01]  /*0e50*/  FADD.FTZ R10, R32.reuse, R24 ;  /* 0x00000018200a7221 */ /* 0x040fe20000010000 */
[----:B------:R-:W-:Y:S01]  /*0e60*/  FFMA.FTZ R12, R32, R32, R13 ;  /* 0x00000020200c7223 */ /* 0x000fe2000001000d */
[----:B------:R-:W-:Y:S01]  /*0e70*/  FADD.FTZ R5, R4, R5 ;  /* 0x0000000504057221 */ /* 0x000fe20000010000 */
[----:B------:R-:W-:Y:S01]  /*0e80*/  SHF.L.U32 R11, R11, 0x10, RZ ;  /* 0x000000100b0b7819 */ /* 0x000fe200000006ff */
[----:B------:R-:W-:Y:S01]  /*0e90*/  FADD.FTZ R4, R3, R10 ;  /* 0x0000000a03047221 */ /* 0x000fe20000010000 */
[----:B------:R-:W-:Y:S02]  /*0ea0*/  IMAD.U32 R31, R31, 0x10000, RZ ;  /* 0x000100001f1f7824 */ /* 0x000fe400078e00ff */
[----:B------:R-:W-:Y:S01]  /*0eb0*/  FADD.FTZ R13, R5, R12 ;  /* 0x0000000c050d7221 */ /* 0x000fe20000010000 */
[----:B------:R-:W-:Y:S01]  /*0ec0*/  FMUL.FTZ R10, R11, R11 ;  /* 0x0000000b0b0a7220 */ /* 0x000fe20000410000 */
[----:B------:R-:W-:Y:S01]  /*0ed0*/  FADD.FTZ R5, R31, R11 ;  /* 0x0000000b1f057221 */ /* 0x000fe20000010000 */
[----:B------:R-:W-:-:S02]  /*0ee0*/  PRMT R3, R30, 0x7632, R3 ;  /* 0x000076321e037816 */ /* 0x000fc40000000003 */
[----:B------:R-:W-:Y:S02]  /*0ef0*/  SHF.L.U32 R30, R30, 0x10, RZ ;  /* 0x000000101e1e7819 */ /* 0x000fe400000006ff */
[----:B------:R-:W-:Y:S01]  /*0f00*/  SHF.L.U32 R3, R3, 0x10, RZ ;  /* 0x0000001003037819 */ /* 0x000fe200000006ff */
[----:B------:R-:W-:Y:S01]  /*0f10*/  FFMA.FTZ R10, R31, R31, R10 ;  /* 0x0000001f1f0a7223 */ /* 0x000fe2000001000a */
[----:B------:R-:W-:-:S03]  /*0f20*/  FADD.FTZ R12, R4, R5 ;  /* 0x00000005040c7221 */ /* 0x000fc60000010000 */
[----:B------:R-:W-:Y:S01]  /*0f30*/  FADD.FTZ R5, R30, R3 ;  /* 0x000000031e057221 */ /* 0x000fe20000010000 */
[----:B------:R-:W-:Y:S01]  /*0f40*/  FMUL.FTZ R15, R3, R3 ;  /* 0x00000003030f7220 */ /* 0x000fe20000410000 */
[----:B------:R-:W-:Y:S02]  /*0f50*/  FADD.FTZ R13, R13, R10 ;  /* 0x0000000a0d0d7221 */ /* 0x000fe40000010000 */
[----:B------:R-:W-:Y:S01]  /*0f60*/  FADD.FTZ R12, R12, R5 ;  /* 0x000000050c0c7221 */ /* 0x000fe20000010000 */
[----:B------:R-:W-:-:S04]  /*0f70*/  FFMA.FTZ R10, R30, R30, R15 ;  /* 0x0000001e1e0a7223 */ /* 0x000fc8000001000f */
[----:B------:R-:W-:Y:S01]  /*0f80*/  FADD.FTZ R13, R13, R10 ;  /* 0x0000000a0d0d7221 */ /* 0x000fe20000010000 */
[C---:B--2---:R-:W-:Y:S02]  /*0f90*/  PRMT R4, R29.reuse, 0x7632, R4 ;  /* 0x000076321d047816 */ /* 0x044fe40000000004 */
[----:B------:R-:W-:Y:S02]  /*0fa0*/  SHF.L.U32 R29, R29, 0x10, RZ ;  /* 0x000000101d1d7819 */ /* 0x000fe400000006ff */
[----:B------:R-:W-:Y:S02]  /*0fb0*/  SHF.L.U32 R4, R4, 0x10, RZ ;  /* 0x0000001004047819 */ /* 0x000fe400000006ff */
[----:B-----5:R-:W-:-:S03]  /*0fc0*/  PRMT R5, R28, 0x7632, R5 ;  /* 0x000076321c057816 */ /* 0x020fc60000000005 */
[----:B------:R-:W-:Y:S01]  /*0fd0*/  FMUL.FTZ R14, R4, R4 ;  /* 0x00000004040e7220 */ /* 0x000fe20000410000 */
[----:B------:R-:W-:Y:S01]  /*0fe0*/  FADD.FTZ R15, R29, R4 ;  /* 0x000000041d0f7221 */ /* 0x000fe20000010000 */
[----:B------:R-:W-:Y:S02]  /*0ff0*/  SHF.L.U32 R5, R5, 0x10, RZ ;  /* 0x0000001005057819 */ /* 0x000fe400000006ff */
[----:B------:R-:W-:Y:S01]  /*1000*/  PRMT R10, R27, 0x7632, R10 ;  /* 0x000076321b0a7816 */ /* 0x000fe2000000000a */
[----:B------:R-:W-:Y:S01]  /*1010*/  FFMA.FTZ R14, R29, R29, R14 ;  /* 0x0000001d1d0e7223 */ /* 0x000fe2000001000e */
[----:B------:R-:W-:Y:S01]  /*1020*/  FADD.FTZ R12, R12, R15 ;  /* 0x0000000f0c0c7221 */ /* 0x000fe20000010000 */
[----:B------:R-:W-:Y:S01]  /*1030*/  SHF.L.U32 R28, R28, 0x10, RZ ;  /* 0x000000101c1c7819 */ /* 0x000fe200000006ff */
[----:B------:R-:W-:Y:S01]  /*1040*/  FMUL.FTZ R15, R5, R5 ;  /* 0x00000005050f7220 */ /* 0x000fe20000410000 */
[----:B------:R-:W-:Y:S01]  /*1050*/  SHF.L.U32 R10, R10, 0x10, RZ ;  /* 0x000000100a0a7819 */ /* 0x000fe200000006ff */
[----:B------:R-:W-:Y:S01]  /*1060*/  FADD.FTZ R13, R13, R14 ;  /* 0x0000000e0d0d7221 */ /* 0x000fe20000010000 */
[----:B------:R-:W-:Y:S01]  /*1070*/  SHF.L.U32 R27, R27, 0x10, RZ ;  /* 0x000000101b1b7819 */ /* 0x000fe200000006ff */
[C---:B------:R-:W-:Y:S01]  /*1080*/  FADD.FTZ R17, R28.reuse, R5 ;  /* 0x000000051c117221 */ /* 0x040fe20000010000 */
[----:B------:R-:W-:Y:S01]  /*1090*/  FFMA.FTZ R16, R28, R28, R15 ;  /* 0x0000001c1c107223 */ /* 0x000fe2000001000f */
[----:B------:R-:W-:-:S02]  /*10a0*/  FMUL.FTZ R14, R10, R10 ;  /* 0x0000000a0a0e7220 */ /* 0x000fc40000410000 */
[----:B------:R-:W-:Y:S01]  /*10b0*/  FADD.FTZ R12, R12, R17 ;  /* 0x000000110c0c7221 */ /* 0x000fe20000010000 */
[----:B------:R-:W-:Y:S01]  /*10c0*/  FADD.FTZ R13, R13, R16 ;  /* 0x000000100d0d7221 */ /* 0x000fe20000010000 */
[C---:B------:R-:W-:Y:S01]  /*10d0*/  FADD.FTZ R19, R27.reuse, R10 ;  /* 0x0000000a1b137221 */ /* 0x040fe20000010000 */
[----:B------:R-:W-:-:S03]  /*10e0*/  FFMA.FTZ R14, R27, R27, R14 ;  /* 0x0000001b1b0e7223 */ /* 0x000fc6000001000e */
[----:B------:R-:W-:Y:S01]  /*10f0*/  FADD.FTZ R19, R12, R19 ;  /* 0x000000130c137221 */ /* 0x000fe20000010000 */
[----:B------:R-:W-:-:S04]  /*1100*/  FADD.FTZ R18, R13, R14 ;  /* 0x0000000e0d127221 */ /* 0x000fc80000010000 */
[----:B------:R-:W0:Y:S04]  /*1110*/  SHFL.DOWN PT, R12, R19, 0x1, 0x1f ;  /* 0x08201f00130c7f89 */ /* 0x000e2800000e0000 */
[----:B------:R-:W1:Y:S01]  /*1120*/  SHFL.DOWN PT, R13, R18, 0x1, 0x1f ;  /* 0x08201f00120d7f89 */ /* 0x000e6200000e0000 */
[----:B0-----:R-:W-:Y:S01]  /*1130*/  @!P2 FADD.FTZ R19, R19, R12 ;  /* 0x0000000c1313a221 */ /* 0x001fe20000010000 */
[----:B-1----:R-:W-:-:S04]  /*1140*/  @!P2 FADD.FTZ R18, R18, R13 ;  /* 0x0000000d1212a221 */ /* 0x002fc80000010000 */
[----:B------:R-:W0:Y:S04]  /*1150*/  SHFL.DOWN PT, R12, R19, 0x2, 0x1f ;  /* 0x08401f00130c7f89 */ /* 0x000e2800000e0000 */
[----:B------:R-:W1:Y:S01]  /*1160*/  SHFL.DOWN PT, R13, R18, 0x2, 0x1f ;  /* 0x08401f00120d7f89 */ /* 0x000e6200000e0000 */
[----:B------:R-:W-:-:S13]  /*1170*/  ISETP.GT.AND P2, PT, R22, 0x1d, PT ;  /* 0x0000001d1600780c */ /* 0x000fda0003f44270 */
        /* <DEDUP_REMOVED lines=9> */
[----:B------:R-:W2:Y:S01]  /*1210*/  S2R R23, SR_TID.X ;  /* 0x0000000000177919 */ /* 0x000ea20000002100 */
[C---:B------:R-:W-:Y:S02]  /*1220*/  ISETP.GT.AND P3, PT, R22.reuse, 0xf, PT ;  /* 0x0000000f1600780c */ /* 0x040fe40003f64270 */
[----:B------:R-:W-:Y:S01]  /*1230*/  ISETP.GT.AND P2, PT, R22, 0x17, PT ;  /* 0x000000171600780c */ /* 0x000fe20003f44270 */
[----:B------:R-:W-:Y:S01]  /*1240*/  BSSY.RECONVERGENT B0, `(.L_x_1893) ;  /* 0x0000012000007945 */ /* 0x000fe20003800200 */
[----:B0-----:R-:W-:Y:S01]  /*1250*/  FADD.FTZ R12, R19, R12 ;  /* 0x0000000c130c7221 */ /* 0x001fe20000010000 */
[----:B-1----:R-:W-:-:S04]  /*1260*/  FADD.FTZ R13, R18, R13 ;  /* 0x0000000d120d7221 */ /* 0x002fc80000010000 */
[----:B------:R-:W-:Y:S02]  /*1270*/  FSEL R16, R19, R12, P2 ;  /* 0x0000000c13107208 */ /* 0x000fe40001000000 */
[----:B------:R-:W-:-:S03]  /*1280*/  FSEL R17, R18, R13, P2 ;  /* 0x0000000d12117208 */ /* 0x000fc60001000000 */
[----:B------:R0:W1:Y:S04]  /*1290*/  SHFL.DOWN PT, R14, R16, 0x10, 0x1f ;  /* 0x0a001f00100e7f89 */ /* 0x00006800000e0000 */
[----:B------:R0:W3:Y:S01]  /*12a0*/  SHFL.DOWN PT, R15, R17, 0x10, 0x1f ;  /* 0x0a001f00110f7f89 */ /* 0x0000e200000e0000 */
[----:B--2---:R-:W-:Y:S05]  /*12b0*/  @P3 BRA `(.L_x_1894) ;  /* 0x0000000000283947 */ /* 0x004fea0003800000 */
[----:B------:R-:W-:Y:S01]  /*12c0*/  ISETP.NE.AND P2, PT, R22, RZ, PT ;  /* 0x000000ff1600720c */ /* 0x000fe20003f45270 */
[----:B0--3--:R-:W-:-:S12]  /*12d0*/  FADD.FTZ R17, R13, R15 ;  /* 0x0000000f0d117221 */ /* 0x009fd80000010000 */
[----:B------:R-:W0:Y:S01]  /*12e0*/  @!P2 S2R R18, SR_CgaCtaId ;  /* 0x000000000012a919 */ /* 0x000e220000008800 */
[----:B------:R-:W-:Y:S02]  /*12f0*/  @!P2 MOV R16, 0x400 ;  /* 0x000004000010a802 */ /* 0x000fe40000000f00 */
[----:B------:R-:W-:-:S04]  /*1300*/  @!P2 SHF.R.U32.HI R19, RZ, 0x2, R23 ;  /* 0x00000002ff13a819 */ /* 0x000fc80000011617 */
[----:B------:R-:W-:Y:S02]  /*1310*/  @!P2 LOP3.LUT R19, R19, 0xf8, RZ, 0xc0, !PT ;  /* 0x000000f81313a812 */ /* 0x000fe400078ec0ff */
[----:B0-----:R-:W-:Y:S01]  /*1320*/  @!P2 LEA R18, R18, R16, 0x18 ;  /* 0x000000101212a211 */ /* 0x001fe200078ec0ff */
[----:B-1----:R-:W-:-:S04]  /*1330*/  FADD.FTZ R16, R12, R14 ;  /* 0x0000000e0c107221 */ /* 0x002fc80000010000 */
[----:B------:R-:W-:-:S05]  /*1340*/  @!P2 IMAD.IADD R18, R19, 0x1, R18 ;  /* 0x000000011312a824 */ /* 0x000fca00078e0212 */
[----:B------:R2:W-:Y:S02]  /*1350*/  @!P2 STS.64 [R18+0x18], R16 ;  /* 0x000018101200a388 */ /* 0x0005e40000000a00 */
.L_x_1894:
[----:B------:R-:W-:Y:S05]  /*1360*/  BSYNC.RECONVERGENT B0 ;  /* 0x0000000000007941 */ /* 0x000fea0003800200 */
.L_x_1893:
        /* <DEDUP_REMOVED lines=8> */
[----:B-1-3--:R-:W1:Y:S04]  /*13f0*/  LDS.128 R12, [UR5+0x20] ;  /* 0x00002005ff0c7984 */ /* 0x00ae680008000c00 */
[----:B------:R-:W3:Y:S01]  /*1400*/  LDS.128 R20, [UR5+0x30] ;  /* 0x00003005ff147984 */ /* 0x000ee20008000c00 */
[----:B-1----:R-:W-:Y:S01]  /*1410*/  FADD.FTZ R12, R16, R12 ;  /* 0x0000000c100c7221 */ /* 0x002fe20000010000 */
[----:B------:R-:W-:Y:S02]  /*1420*/  FADD.FTZ R13, R17, R13 ;  /* 0x0000000d110d7221 */ /* 0x000fe40000010000 */
[----:B0-2---:R-:W0:Y:S01]  /*1430*/  LDS.128 R16, [UR5+0x40] ;  /* 0x00004005ff107984 */ /* 0x005e220008000c00 */
[----:B------:R-:W-:Y:S01]  /*1440*/  FADD.FTZ R14, R12, R14 ;  /* 0x0000000e0c0e7221 */ /* 0x000fe20000010000 */
[----:B------:R-:W-:-:S03]  /*1450*/  FADD.FTZ R13, R13, R15 ;  /* 0x0000000f0d0d7221 */ /* 0x000fc60000010000 */
[----:B---3--:R-:W-:Y:S01]  /*1460*/  FADD.FTZ R14, R14, R20 ;  /* 0x000000140e0e7221 */ /* 0x008fe20000010000 */
[----:B------:R-:W-:-:S03]  /*1470*/  FADD.FTZ R21, R13, R21 ;  /* 0x000000150d157221 */ /* 0x000fc60000010000 */
[----:B------:R-:W-:Y:S01]  /*1480*/  FADD.FTZ R22, R14, R22 ;  /* 0x000000160e167221 */ /* 0x000fe20000010000 */
[----:B------:R-:W-:Y:S01]  /*1490*/  FADD.FTZ R21, R21, R23 ;  /* 0x0000001715157221 */ /* 0x000fe20000010000 */
[----:B------:R-:W1:Y:S02]  /*14a0*/  LDS.128 R12, [UR5+0x50] ;  /* 0x00005005ff0c7984 */ /* 0x000e640008000c00 */
[----:B0-----:R-:W-:Y:S01]  /*14b0*/  FADD.FTZ R16, R22, R16 ;  /* 0x0000001016107221 */ /* 0x001fe20000010000 */
[----:B------:R-:W-:Y:S02]  /*14c0*/  FADD.FTZ R17, R21, R17 ;  /* 0x0000001115117221 */ /* 0x000fe40000010000 */
[----:B------:R-:W0:Y:S01]  /*14d0*/  LDS.128 R20, [UR5+0x60] ;  /* 0x00006005ff147984 */ /* 0x000e220008000c00 */
[----:B------:R-:W-:Y:S01]  /*14e0*/  FADD.FTZ R18, R16, R18 ;  /* 0x0000001210127221 */ /* 0x000fe20000010000 */
[----:B------:R-:W-:-:S03]  /*14f0*/  FADD.FTZ R17, R17, R19 ;  /* 0x0000001311117221 */ /* 0x000fc60000010000 */
[----:B-1----:R-:W-:Y:S01]  /*1500*/  FADD.FTZ R12, R18, R12 ;  /* 0x0000000c120c7221 */ /* 0x002fe20000010000 */
[----:B------:R-:W-:Y:S02]  /*1510*/  FADD.FTZ R13, R17, R13 ;  /* 0x0000000d110d7221 */ /* 0x000fe40000010000 */
[----:B------:R-:W1:Y:S01]  /*1520*/  LDS.128 R16, [UR5+0x70] ;  /* 0x00007005ff107984 */ /* 0x000e620008000c00 */
[----:B------:R-:W-:Y:S01]  /*1530*/  FADD.FTZ R14, R12, R14 ;  /* 0x0000000e0c0e7221 */ /* 0x000fe20000010000 */
[----:B------:R-:W-:-:S03]  /*1540*/  FADD.FTZ R13, R13, R15 ;  /* 0x0000000f0d0d7221 */ /* 0x000fc60000010000 */
[----:B0-----:R-:W-:Y:S01]  /*1550*/  FADD.FTZ R14, R14, R20 ;  /* 0x000000140e0e7221 */ /* 0x001fe20000010000 */
[----:B------:R-:W-:-:S03]  /*1560*/  FADD.FTZ R13, R13, R21 ;  /* 0x000000150d0d7221 */ /* 0x000fc60000010000 */
[----:B------:R-:W-:Y:S01]  /*1570*/  FADD.FTZ R22, R14, R22 ;  /* 0x000000160e167221 */ /* 0x000fe20000010000 */
[----:B------:R-:W-:Y:S02]  /*1580*/  FADD.FTZ R23, R13, R23 ;  /* 0x000000170d177221 */ /* 0x000fe40000010000 */
[----:B------:R-:W0:Y:S01]  /*1590*/  LDS.128 R12, [UR5+0x80] ;  /* 0x00008005ff0c7984 */ /* 0x000e220008000c00 */
        /* <DEDUP_REMOVED lines=21> */
.L_x_1896:
[----:B------:R-:W-:Y:S05]  /*16f0*/  BSYNC.RECONVERGENT B0 ;  /* 0x0000000000007941 */ /* 0x000fea0003800200 */
.L_x_1895:
[----:B------:R-:W-:Y:S05]  /*1700*/  @!P2 BRA `(.L_x_1897) ;  /* 0x0000000c00b4a947 */ /* 0x000fea0003800000 */
[----:B------:R-:W4:Y:S01]  /*1710*/  LDC.64 R12, c[0x0][0x3b8] ;  /* 0x0000ee00ff0c7b82 */ /* 0x000f220000000a00 */
[----:B------:R-:W-:Y:S01]  /*1720*/  ULOP3.LUT UR5, UR4, 0x1, URZ, 0xc0, !UPT ;  /* 0x0000000104057892 */ /* 0x000fe2000f8ec0ff */
[----:B------:R-:W-:-:S03]  /*1730*/  ISETP.GE.U32.AND P2, PT, R2, 0x8, PT ;  /* 0x000000080200780c */ /* 0x000fc60003f46070 */
[----:B------:R-:W-:-:S06]  /*1740*/  UIMAD UR5, UR5, UR20, URZ ;  /* 0x00000014050572a4 */ /* 0x000fcc000f8e02ff */
[----:B-1----:R-:W-:-:S05]  /*1750*/  IMAD R14, R2, UR5, RZ ;  /* 0x00000005020e7c24 */ /* 0x002fca000f8e02ff */
[----:B---3--:R-:W-:-:S05]  /*1760*/  SHF.L.U32 R15, R14, 0x1, RZ ;  /* 0x000000010e0f7819 */ /* 0x008fca00000006ff */
[----:B----4-:R-:W-:-:S03]  /*1770*/  IMAD.WIDE R12, R15, 0x4, R12 ;  /* 0x000000040f0c7825 */ /* 0x010fc600078e020c */
[----:B------:R-:W-:Y:S02]  /*1780*/  R2UR UR18, R12 ;  /* 0x000000000c1272ca */ /* 0x000fe400000e0000 */
[----:B------:R-:W-:Y:S01]  /*1790*/  R2UR UR19, R13 ;  /* 0x000000000d1372ca */ /* 0x000fe200000e0000 */
[----:B------:R-:W-:-:S14]  /*17a0*/  @P3 BRA `(.L_x_1898) ;  /* 0x00000000006c3947 */ /* 0x000fdc0003800000 */
[----:B------:R-:W1:Y:S01]  /*17b0*/  LDC.64 R12, c[0x0][0x3b0] ;  /* 0x0000ec00ff0c7b82 */ /* 0x000e620000000a00 */
[----:B------:R-:W-:Y:S02]  /*17c0*/  UIADD3 UR12, UPT, UPT, UR5, UR6, URZ ;  /* 0x00000006050c7290 */ /* 0x000fe4000fffe0ff */
[----:B------:R-:W-:Y:S02]  /*17d0*/  UIMAD UR10, UR15, UR20, UR6 ;  /* 0x000000140f0a72a4 */ /* 0x000fe4000f8e0206 */
[----:B------:R-:W-:Y:S02]  /*17e0*/  ULOP3.LUT UP0, UR9, UR4, 0x2, URZ, 0xc0, !UPT ;  /* 0x0000000204097892 */ /* 0x000fe4000f80c0ff */
[----:B------:R-:W-:Y:S01]  /*17f0*/  MOV R15, UR12 ;  /* 0x0000000c000f7c02 */ /* 0x000fe20008000f00 */
[----:B------:R-:W-:Y:S01]  /*1800*/  UIMAD.WIDE.U32 UR10, UR10, 0x8, UR18 ;  /* 0x000000080a0a78a5 */ /* 0x000fe2000f8e0012 */
[----:B--2---:R-:W-:Y:S01]  /*1810*/  MOV R18, UR12 ;  /* 0x0000000c00127c02 */ /* 0x004fe20008000f00 */
[----:B------:R-:W-:-:S04]  /*1820*/  UIADD3 UR9, UPT, UPT, -UR9, 0x1, URZ ;  /* 0x0000000109097890 */ /* 0x000fc8000fffe1ff */
[----:B------:R-:W-:Y:S02]  /*1830*/  MOV R14, UR10 ;  /* 0x0000000a000e7c02 */ /* 0x000fe40008000f00 */
[----:B-1----:R-:W-:Y:S02]  /*1840*/  LEA R12, P4, R15, R12, 0x2 ;  /* 0x0000000c0f0c7211 */ /* 0x002fe400078810ff */
[----:B------:R-:W-:Y:S02]  /*1850*/  MOV R15, UR11 ;  /* 0x0000000b000f7c02 */ /* 0x000fe40008000f00 */
[----:B------:R-:W-:Y:S02]  /*1860*/  LEA.HI.X R13, R18, R13, RZ, 0x2, P4 ;  /* 0x0000000d120d7211 */ /* 0x000fe400020f14ff */
[----:B------:R-:W-:Y:S01]  /*1870*/  PLOP3.LUT P4, PT, PT, PT, UP0, 0x80, 0x8 ;  /* 0x000000000008781c */ /* 0x000fe20003f8f008 */
[----:B------:R1:W-:Y:S01]  /*1880*/  STG.E.64 desc[UR16][R14.64], R16 ;  /* 0x000000100e007986 */ /* 0x0003e2000c101b10 */
[----:B------:R-:W-:Y:S01]  /*1890*/  MOV R18, UR9 ;  /* 0x0000000900127c02 */ /* 0x000fe20008000f00 */
[----:B------:R-:W-:Y:S06]  /*18a0*/  MEMBAR.ALL.GPU ;  /* 0x0000000000007992 */ /* 0x000fec000000a000 */
[----:B------:R-:W-:-:S00]  /*18b0*/  ERRBAR ;  /* 0x00000000000079ab */ /* 0x000fc00000000000 */
[----:B------:R-:W-:Y:S06]  /*18c0*/  CGAERRBAR ;  /* 0x00000000000075ab */ /* 0x000fec0000000000 */
[----:B------:R3:W-:Y:S01]  /*18d0*/  REDG.E.ADD.S32.STRONG.GPU desc[UR16][R12.64], R18 ;  /* 0x000000120c00798e */ /* 0x0007e2000c12e310 */
[----:B-1----:R-:W-:-:S04]  /*18e0*/  SEL R14, R2, RZ, !P4 ;  /* 0x000000ff020e7207 */ /* 0x002fc80006000000 */
[----:B------:R-:W-:-:S13]  /*18f0*/  ISETP.NE.AND P4, PT, R14, -0x1, PT ;  /* 0xffffffff0e00780c */ /* 0x000fda0003f85270 */
[----:B---3--:R-:W-:Y:S05]  /*1900*/  @!P4 BRA `(.L_x_1898) ;  /* 0x000000000014c947 */ /* 0x008fea0003800000 */
.L_x_1899:
[----:B------:R-:W2:Y:S04]  /*1910*/  LDG.E.STRONG.GPU R15, desc[UR16][R12.64] ;  /* 0x000000100c0f7981 */ /* 0x000ea8000c1ef900 */
[----:B--2---:R-:W-:Y:S01]  /*1920*/  CCTL.IVALL ;  /* 0x00000000ff00798f */ /* 0x004fe20002000000 */
[----:B------:R-:W-:Y:S05]  /*1930*/  YIELD ;  /* 0x0000000000007946 */ /* 0x000fea0003800000 */
[----:B------:R-:W-:-:S13]  /*1940*/  ISETP.NE.AND P4, PT, R15, R14, PT ;  /* 0x0000000e0f00720c */ /* 0x000fda0003f85270 */
[----:B------:R-:W-:Y:S05]  /*1950*/  @P4 BRA `(.L_x_1899) ;  /* 0xfffffffc00ec4947 */ /* 0x000fea000383ffff */
.L_x_1898:
[----:B------:R-:W-:Y:S05]  /*1960*/  WARPSYNC.ALL ;  /* 0x0000000000007948 */ /* 0x000fea0003800000 */
[----:B------:R-:W-:Y:S06]  /*1970*/  BAR.SYNC.DEFER_BLOCKING 0x0 ;  /* 0x0000000000007b1d */ /* 0x000fec0000010000 */
[----:B------:R-:W-:Y:S01]  /*1980*/  UMOV UR5, URZ ;  /* 0x000000ff00057c82 */ /* 0x000fe20008000000 */
[----:B------:R-:W-:Y:S05]  /*1990*/  @!P2 BRA `(.L_x_1900) ;  /* 0x000000040098a947 */ /* 0x000fea0003800000 */
[----:B------:R-:W-:Y:S01]  /*19a0*/  LOP3.LUT R22, R2, 0x7ffffff8, RZ, 0xc0, !PT ;  /* 0x7ffffff802167812 */ /* 0x000fe200078ec0ff */
[----:B------:R-:W-:Y:S02]  /*19b0*/  ULEA UR10, UR20, UR6, 0x1 ;  /* 0x00000006140a7291 */ /* 0x000fe4000f8e08ff */
[----:B------:R-:W-:Y:S02]  /*19c0*/  ULEA UR11, UR20, UR6, 0x2 ;  /* 0x00000006140b7291 */ /* 0x000fe4000f8e10ff */
[----:B------:R-:W-:Y:S02]  /*19d0*/  UIMAD UR12, UR20, 0x6, UR6 ;  /* 0x00000006140c78a4 */ /* 0x000fe4000f8e0206 */
[----:B------:R-:W-:Y:S02]  /*19e0*/  UIMAD UR13, UR20, 0x5, UR6 ;  /* 0x00000005140d78a4 */ /* 0x000fe4000f8e0206 */
[----:B------:R-:W-:Y:S02]  /*19f0*/  UIMAD UR14, UR20, 0x3, UR6 ;  /* 0x00000003140e78a4 */ /* 0x000fe4000f8e0206 */
[----:B------:R-:W-:-:S02]  /*1a00*/  UIMAD UR21, UR20, 0x7, UR6 ;  /* 0x00000007141578a4 */ /* 0x000fc4000f8e0206 */
[----:B------:R-:W-:Y:S02]  /*1a10*/  UIADD3 UR22, UPT, UPT, UR6, UR20, URZ ;  /* 0x0000001406167290 */ /* 0x000fe4000fffe0ff */
[----:B------:R-:W-:Y:S01]  /*1a20*/  UIADD3 UR23, UPT, UPT, -UR15, URZ, URZ ;  /* 0x000000ff0f177290 */ /* 0x000fe2000fffe1ff */
[----:B------:R-:W-:Y:S01]  /*1a30*/  UMOV UR5, URZ ;  /* 0x000000ff00057c82 */ /* 0x000fe20008000000 */
[----:B------:R-:W-:-:S10]  /*1a40*/  UMOV UR9, UR6 ;  /* 0x0000000600097c82 */ /* 0x000fd40008000000 */
.L_x_1901:
[----:B------:R-:W-:Y:S01]  /*1a50*/  UIADD3 UR24, UPT, UPT, UR5, 0x1, URZ ;  /* 0x0000000105187890 */ /* 0x000fe2000fffe0ff */
[----:B------:R-:W-:Y:S01]  /*1a60*/  ISETP.EQ.OR P4, PT, RZ, UR23, P3 ;  /* 0x00000017ff007c0c */ /* 0x000fe20009f82670 */
[----:B------:R-:W-:-:S04]  /*1a70*/  UIADD3 UR26, UPT, UPT, UR5, 0x3, URZ ;  /* 0x00000003051a7890 */ /* 0x000fc8000fffe0ff */
[----:B------:R-:W-:Y:S01]  /*1a80*/  MOV R12, UR24 ;  /* 0x00000018000c7c02 */ /* 0x000fe20008000f00 */
[----:B------:R-:W-:-:S03]  /*1a90*/  UIADD3 UR24, UPT, UPT, UR5, 0x2, URZ ;  /* 0x0000000205187890 */ /* 0x000fc6000fffe0ff */
[----:B------:R-:W-:-:S03]  /*1aa0*/  ISETP.EQ.OR P5, PT, R12, UR15, P3 ;  /* 0x0000000f0c007c0c */ /* 0x000fc60009fa2670 */
[----:B------:R-:W-:Y:S01]  /*1ab0*/  MOV R12, UR24 ;  /* 0x00000018000c7c02 */ /* 0x000fe20008000f00 */
[----:B------:R-:W-:-:S03]  /*1ac0*/  VOTEU.ALL UP0, P4 ;  /* 0x0000000000ff7886 */ /* 0x000fc60002000000 */
[----:B------:R-:W-:Y:S01]  /*1ad0*/  ISETP.EQ.OR P6, PT, R12, UR15, P3 ;  /* 0x0000000f0c007c0c */ /* 0x000fe20009fc2670 */
[----:B------:R-:W-:Y:S01]  /*1ae0*/  IMAD.U32 R12, RZ, RZ, UR26 ;  /* 0x0000001aff0c7e24 */ /* 0x000fe2000f8e00ff */
[----:B------:R-:W-:-:S04]  /*1af0*/  @!UP0 UIMAD.WIDE.U32 UR24, UR9, 0x8, UR18 ;  /* 0x00000008091888a5 */ /* 0x000fc8000f8e0012 */
[----:B------:R-:W-:Y:S01]  /*1b00*/  VOTEU.ALL UP0, P5 ;  /* 0x0000000000ff7886 */ /* 0x000fe20002800000 */
[----:B------:R-:W-:Y:S02]  /*1b10*/  ISETP.EQ.OR P2, PT, R12, UR15, P3 ;  /* 0x0000000f0c007c0c */ /* 0x000fe40009f42670 */
[----:B--2---:R-:W-:Y:S02]  /*1b20*/  MOV R18, UR24 ;  /* 0x0000001800127c02 */ /* 0x004fe40008000f00 */
[----:B------:R-:W-:Y:S01]  /*1b30*/  MOV R19, UR25 ;  /* 0x0000001900137c02 */ /* 0x000fe20008000f00 */
[----:B------:R-:W-:-:S05]  /*1b40*/  @!UP0 UIMAD.WIDE.U32 UR24, UR22, 0x8, UR18 ;  /* 0x00000008161888a5 */ /* 0x000fca000f8e0012 */
[----:B------:R-:W0:Y:S01]  /*1b50*/  @!P4 LDG.E.64 R18, desc[UR16][R18.64] ;  /* 0x000000101212c981 */ /* 0x000e22000c1e1b00 */
[----:B------:R-:W-:Y:S02]  /*1b60*/  MOV R14, UR24 ;  /* 0x00000018000e7c02 */ /* 0x000fe40008000f00 */
[----:B------:R-:W-:Y:S01]  /*1b70*/  MOV R15, UR25 ;  /* 0x00000019000f7c02 */ /* 0x000fe20008000f00 */
[----:B------:R-:W-:Y:S01]  /*1b80*/  VOTEU.ALL UP0, P6 ;  /* 0x0000000000ff7886 */ /* 0x000fe20003000000 */
[----:B------:R-:W-:-:S04]  /*1b90*/  VOTEU.ALL UP1, P2 ;  /* 0x0000000000ff7886 */ /* 0x000fc80001020000 */
[----:B------:R-:W2:Y:S01]  /*1ba0*/  @!P5 LDG.E.64 R14, desc[UR16][R14.64] ;  /* 0x000000100e0ed981 */ /* 0x000ea2000c1e1b00 */
[----:B------:R-:W-:Y:S02]  /*1bb0*/  @!UP0 UIMAD.WIDE.U32 UR24, UR10, 0x8, UR18 ;  /* 0x000000080a1888a5 */ /* 0x000fe4000f8e0012 */
[----:B------:R-:W-:-:S04]  /*1bc0*/  @!UP1 UIMAD.WIDE.U32 UR26, UR14, 0x8, UR18 ;  /* 0x000000080e1a98a5 */ /* 0x000fc8000f8e0012 */
[----:B------:R-:W-:Y:S02]  /*1bd0*/  MOV R12, UR24 ;  /* 0x00000018000c7c02 */ /* 0x000fe40008000f00 */
[----:B------:R-:W-:Y:S02]  /*1be0*/  MOV R13, UR25 ;  /* 0x00000019000d7c02 */ /* 0x000fe40008000f00 */
[----:B------:R-:W-:Y:S02]  /*1bf0*/  MOV R20, UR26 ;  /* 0x0000001a00147c02 */ /* 0x000fe40008000f00 */
[----:B------:R-:W-:Y:S02]  /*1c00*/  MOV R21, UR27 ;  /* 0x0000001b00157c02 */ /* 0x000fe40008000f00 */
[----:B------:R-:W3:Y:S04]  /*1c10*/  @!P6 LDG.E.64 R12, desc[UR16][R12.64] ;  /* 0x000000100c0ce981 */ /* 0x000ee8000c1e1b00 */
[----:B------:R-:W4:Y:S01]  /*1c20*/  @!P2 LDG.E.64 R20, desc[UR16][R20.64] ;  /* 0x000000101414a981 */ /* 0x000f22000c1e1b00 */
[----:B------:R-:W-:-:S02]  /*1c30*/  UIADD3 UR24, UPT, UPT, UR5, 0x4, URZ ;  /* 0x0000000405187890 */ /* 0x000fc4000fffe0ff */
[----:B------:R-:W-:Y:S01]  /*1c40*/  UIADD3 UR25, UPT, UPT, UR5, 0x5, URZ ;  /* 0x0000000505197890 */ /* 0x000fe2000fffe0ff */
[----:B0-----:R-:W-:Y:S01]  /*1c50*/  @!P4 FADD.FTZ R16, R16, R18 ;  /* 0x000000121010c221 */ /* 0x001fe20000010000 */
[----:B------:R-:W-:-:S03]  /*1c60*/  @!P4 FADD.FTZ R17, R17, R19 ;  /* 0x000000131111c221 */ /* 0x000fc60000010000 */
[----:B--2---:R-:W-:Y:S01]  /*1c70*/  @!P5 FADD.FTZ R16, R16, R14 ;  /* 0x0000000e1010d221 */ /* 0x004fe20000010000 */
[----:B------:R-:W-:Y:S01]  /*1c80*/  IMAD.U32 R14, RZ, RZ, UR24 ;  /* 0x00000018ff0e7e24 */ /* 0x000fe2000f8e00ff */
[----:B------:R-:W-:Y:S01]  /*1c90*/  UIADD3 UR24, UPT, UPT, UR5, 0x6, URZ ;  /* 0x0000000605187890 */ /* 0x000fe2000fffe0ff */
[----:B------:R-:W-:-:S03]  /*1ca0*/  @!P5 FADD.FTZ R17, R17, R15 ;  /* 0x0000000f1111d221 */ /* 0x000fc60000010000 */
[----:B------:R-:W-:Y:S02]  /*1cb0*/  ISETP.EQ.OR P4, PT, R14, UR15, P3 ;  /* 0x0000000f0e007c0c */ /* 0x000fe40009f82670 */
[----:B------:R-:W-:Y:S01]  /*1cc0*/  MOV R14, UR25 ;  /* 0x00000019000e7c02 */ /* 0x000fe20008000f00 */
[----:B------:R-:W-:-:S03]  /*1cd0*/  UIADD3 UR25, UPT, UPT, UR5, 0x7, URZ ;  /* 0x0000000705197890 */ /* 0x000fc6000fffe0ff */
[----:B------:R-:W-:Y:S02]  /*1ce0*/  ISETP.EQ.OR P5, PT, R14, UR15, P3 ;  /* 0x0000000f0e007c0c */ /* 0x000fe40009fa2670 */
[----:B------:R-:W-:Y:S01]  /*1cf0*/  MOV R14, UR24 ;  /* 0x00000018000e7c02 */ /* 0x000fe20008000f00 */
[----:B---3--:R-:W-:Y:S01]  /*1d00*/  @!P6 FADD.FTZ R16, R16, R12 ;  /* 0x0000000c1010e221 */ /* 0x008fe20000010000 */
[----:B------:R-:W-:Y:S01]  /*1d10*/  @!P6 FADD.FTZ R17, R17, R13 ;  /* 0x0000000d1111e221 */ /* 0x000fe20000010000 */
[----:B------:R-:W-:Y:S02]  /*1d20*/  MOV R12, UR25 ;  /* 0x00000019000c7c02 */ /* 0x000fe40008000f00 */
[----:B------:R-:W-:Y:S01]  /*1d30*/  ISETP.EQ.OR P6, PT, R14, UR15, P3 ;  /* 0x0000000f0e007c0c */ /* 0x000fe20009fc2670 */
[----:B------:R-:W-:Y:S01]  /*1d40*/  VOTEU.ALL UP0, P4 ;  /* 0x0000000000ff7886 */ /* 0x000fe20002000000 */
[----:B----4-:R-:W-:Y:S01]  /*1d50*/  @!P2 FADD.FTZ R16, R16, R20 ;  /* 0x000000141010a221 */ /* 0x010fe20000010000 */
[----:B------:R-:W-:Y:S01]  /*1d60*/  @!P2 FADD.FTZ R17, R17, R21 ;  /* 0x000000151111a221 */ /* 0x000fe20000010000 */
[----:B------:R-:W-:-:S02]  /*1d70*/  ISETP.EQ.OR P2, PT, R12, UR15, P3 ;  /* 0x0000000f0c007c0c */ /* 0x000fc40009f42670 */
[----:B------:R-:W-:Y:S01]  /*1d80*/  @!UP0 UIMAD.WIDE.U32 UR24, UR11, 0x8, UR18 ;  /* 0x000000080b1888a5 */ /* 0x000fe2000f8e0012 */
[----:B------:R-:W-:-:S05]  /*1d90*/  VOTEU.ALL UP1, P5 ;  /* 0x0000000000ff7886 */ /* 0x000fca0002820000 */
[----:B------:R-:W-:Y:S01]  /*1da0*/  MOV R18, UR24 ;  /* 0x0000001800127c02 */ /* 0x000fe20008000f00 */
[----:B------:R-:W-:Y:S01]  /*1db0*/  VOTEU.ALL UP0, P6 ;  /* 0x0000000000ff7886 */ /* 0x000fe20003000000 */
[----:B------:R-:W-:Y:S01]  /*1dc0*/  MOV R19, UR25 ;  /* 0x0000001900137c02 */ /* 0x000fe20008000f00 */
[----:B------:R-:W-:Y:S02]  /*1dd0*/  @!UP1 UIMAD.WIDE.U32 UR26, UR13, 0x8, UR18 ;  /* 0x000000080d1a98a5 */ /* 0x000fe4000f8e0012 */
[----:B------:R-:W-:Y:S01]  /*1de0*/  VOTEU.ALL UP1, P2 ;  /* 0x0000000000ff7886 */ /* 0x000fe20001020000 */
[----:B------:R-:W-:Y:S02]  /*1df0*/  @!UP0 UIMAD.WIDE.U32 UR24, UR12, 0x8, UR18 ;  /* 0x000000080c1888a5 */ /* 0x000fe4000f8e0012 */
[----:B------:R-:W2:Y:S01]  /*1e00*/  @!P4 LDG.E.64 R18, desc[UR16][R18.64] ;  /* 0x000000101212c981 */ /* 0x000ea2000c1e1b00 */
[----:B------:R-:W-:Y:S02]  /*1e10*/  MOV R14, UR26 ;  /* 0x0000001a000e7c02 */ /* 0x000fe40008000f00 */
[----:B------:R-:W-:Y:S01]  /*1e20*/  MOV R15, UR27 ;  /* 0x0000001b000f7c02 */ /* 0x000fe20008000f00 */
[----:B------:R-:W-:Y:S01]  /*1e30*/  @!UP1 UIMAD.WIDE.U32 UR26, UR21, 0x8, UR18 ;  /* 0x00000008151a98a5 */ /* 0x000fe2000f8e0012 */
[----:B------:R-:W-:Y:S01]  /*1e40*/  MOV R12, UR24 ;  /* 0x00000018000c7c02 */ /* 0x000fe20008000f00 */
[----:B------:R-:W-:-:S03]  /*1e50*/  IMAD.U32 R13, RZ, RZ, UR25 ;  /* 0x00000019ff0d7e24 */ /* 0x000fc6000f8e00ff */
[----:B------:R-:W3:Y:S01]  /*1e60*/  @!P5 LDG.E.64 R14, desc[UR16][R14.64] ;  /* 0x000000100e0ed981 */ /* 0x000ee2000c1e1b00 */
[----:B------:R-:W-:Y:S02]  /*1e70*/  MOV R20, UR26 ;  /* 0x0000001a00147c02 */ /* 0x000fe40008000f00 */
[----:B------:R-:W-:Y:S01]  /*1e80*/  MOV R21, UR27 ;  /* 0x0000001b00157c02 */ /* 0x000fe20008000f00 */
[----:B------:R-:W4:Y:S05]  /*1e90*/  @!P6 LDG.E.64 R12, desc[UR16][R12.64] ;  /* 0x000000100c0ce981 */ /* 0x000f2a000c1e1b00 */
[----:B------:R-:W5:Y:S01]  /*1ea0*/  @!P2 LDG.E.64 R20, desc[UR16][R20.64] ;  /* 0x000000101414a981 */ /* 0x000f62000c1e1b00 */
[----:B------:R-:W-:-:S02]  /*1eb0*/  UIADD3 UR5, UPT, UPT, UR5, 0x8, URZ ;  /* 0x0000000805057890 */ /* 0x000fc4000fffe0ff */
[----:B------:R-:W-:Y:S02]  /*1ec0*/  UIADD3 UR23, UPT, UPT, UR23, 0x8, URZ ;  /* 0x0000000817177890 */ /* 0x000fe4000fffe0ff */
[----:B------:R-:W-:Y:S02]  /*1ed0*/  ULEA UR9, UR20, UR9, 0x3 ;  /* 0x0000000914097291 */ /* 0x000fe4000f8e18ff */
[----:B------:R-:W-:Y:S02]  /*1ee0*/  ULEA UR22, UR20, UR22, 0x3 ;  /* 0x0000001614167291 */ /* 0x000fe4000f8e18ff */
[----:B------:R-:W-:Y:S02]  /*1ef0*/  ULEA UR10, UR20, UR10, 0x3 ;  /* 0x0000000a140a7291 */ /* 0x000fe4000f8e18ff */
[----:B------:R-:W-:Y:S02]  /*1f00*/  ULEA UR14, UR20, UR14, 0x3 ;  /* 0x0000000e140e7291 */ /* 0x000fe4000f8e18ff */
[----:B------:R-:W-:-:S02]  /*1f10*/  ULEA UR11, UR20, UR11, 0x3 ;  /* 0x0000000b140b7291 */ /* 0x000fc4000f8e18ff */
        /* <DEDUP_REMOVED lines=13> */
[----:B------:R-:W-:-:S15]  /*1ff0*/  R2UR UR5, R22 ;  /* 0x00000000160572ca */ /* 0x000fde00000e0000 */
.L_x_1900:
[----:B------:R-:W-:-:S13]  /*2000*/  LOP3.LUT P2, RZ, R2, 0x7, RZ, 0xc0, !PT ;  /* 0x0000000702ff7812 */ /* 0x000fda000784c0ff */
[----:B------:R-:W-:Y:S05]  /*2010*/  @!P2 BRA `(.L_x_1897) ;  /* 0x000000040070a947 */ /* 0x000fea0003800000 */
[----:B------:R-:W-:-:S04]  /*2020*/  LOP3.LUT R12, R2, 0x7, RZ, 0xc0, !PT ;  /* 0x00000007020c7812 */ /* 0x000fc800078ec0ff */
[----:B------:R-:W-:-:S04]  /*2030*/  IADD3 R12, PT, PT, R12, -0x1, RZ ;  /* 0xffffffff0c0c7810 */ /* 0x000fc80007ffe0ff */
[----:B------:R-:W-:-:S13]  /*2040*/  ISETP.GE.U32.AND P2, PT, R12, 0x3, PT ;  /* 0x000000030c00780c */ /* 0x000fda0003f46070 */
[----:B------:R-:W-:Y:S05]  /*2050*/  @!P2 BRA `(.L_x_1902) ;  /* 0x0000000000b8a947 */ /* 0x000fea0003800000 */
[----:B------:R-:W-:Y:S01]  /*2060*/  MOV R12, UR5 ;  /* 0x00000005000c7c02 */ /* 0x000fe20008000f00 */
[----:B------:R-:W-:Y:S02]  /*2070*/  UIADD3 UR9, UPT, UPT, UR5, 0x1, URZ ;  /* 0x0000000105097890 */ /* 0x000fe4000fffe0ff */
[----:B------:R-:W-:Y:S01]  /*2080*/  UIADD3 UR12, UPT, UPT, UR5, 0x2, URZ ;  /* 0x00000002050c7890 */ /* 0x000fe2000fffe0ff */
[----:B------:R-:W-:Y:S01]  /*2090*/  ISETP.EQ.OR P2, PT, R12, UR15, P3 ;  /* 0x0000000f0c007c0c */ /* 0x000fe20009f42670 */
[----:B------:R-:W-:Y:S02]  /*20a0*/  UIADD3 UR14, UPT, UPT, UR5, 0x3, URZ ;  /* 0x00000003050e7890 */ /* 0x000fe4000fffe0ff */
[----:B------:R-:W-:Y:S02]  /*20b0*/  MOV R12, UR9 ;  /* 0x00000009000c7c02 */ /* 0x000fe40008000f00 */
[----:B------:R-:W-:Y:S02]  /*20c0*/  MOV R13, UR12 ;  /* 0x0000000c000d7c02 */ /* 0x000fe40008000f00 */
[----:B------:R-:W-:-:S02]  /*20d0*/  ISETP.EQ.OR P4, PT, R12, UR15, P3 ;  /* 0x0000000f0c007c0c */ /* 0x000fc40009f82670 */
[----:B------:R-:W-:Y:S02]  /*20e0*/  ISETP.EQ.OR P5, PT, R13, UR15, P3 ;  /* 0x0000000f0d007c0c */ /* 0x000fe40009fa2670 */
[----:B------:R-:W-:Y:S02]  /*20f0*/  MOV R12, UR14 ;  /* 0x0000000e000c7c02 */ /* 0x000fe40008000f00 */
[----:B------:R-:W-:Y:S02]  /*2100*/  VOTEU.ALL UP1, P2 ;  /* 0x0000000000ff7886 */ /* 0x000fe40001020000 */
[----:B------:R-:W-:-:S03]  /*2110*/  ISETP.EQ.OR P6, PT, R12, UR15, P3 ;  /* 0x0000000f0c007c0c */ /* 0x000fc60009fc2670 */
[----:B------:R-:W-:Y:S02]  /*2120*/  @!UP1 UIMAD UR10, UR5, UR20, UR6 ;  /* 0x00000014050a92a4 */ /* 0x000fe4000f8e0206 */
[----:B------:R-:W-:Y:S02]  /*2130*/  VOTEU.ALL UP0, P4 ;  /* 0x0000000000ff7886 */ /* 0x000fe40002000000 */
[----:B------:R-:W-:Y:S01]  /*2140*/  @!UP1 UIMAD.WIDE.U32 UR10, UR10, 0x8, UR18 ;  /* 0x000000080a0a98a5 */ /* 0x000fe2000f8e0012 */
[----:B------:R-:W-:Y:S02]  /*2150*/  VOTEU.ALL UP1, P5 ;  /* 0x0000000000ff7886 */ /* 0x000fe40002820000 */
[----:B------:R-:W-:-:S03]  /*2160*/  @!UP0 UIMAD UR9, UR9, UR20, UR6 ;  /* 0x00000014090982a4 */ /* 0x000fc6000f8e0206 */
[----:B--2---:R-:W-:Y:S01]  /*2170*/  MOV R18, UR10 ;  /* 0x0000000a00127c02 */ /* 0x004fe20008000f00 */
[----:B------:R-:W-:Y:S01]  /*2180*/  IMAD.U32 R19, RZ, RZ, UR11 ;  /* 0x0000000bff137e24 */ /* 0x000fe2000f8e00ff */
[----:B------:R-:W-:Y:S01]  /*2190*/  VOTEU.ALL UP2, P6 ;  /* 0x0000000000ff7886 */ /* 0x000fe20003040000 */
[----:B------:R-:W-:Y:S02]  /*21a0*/  @!UP1 UIMAD UR12, UR12, UR20, UR6 ;  /* 0x000000140c0c92a4 */ /* 0x000fe4000f8e0206 */
[----:B------:R-:W-:Y:S02]  /*21b0*/  @!UP0 UIMAD.WIDE.U32 UR10, UR9, 0x8, UR18 ;  /* 0x00000008090a88a5 */ /* 0x000fe4000f8e0012 */
[----:B------:R-:W0:Y:S01]  /*21c0*/  @!P2 LDG.E.64 R18, desc[UR16][R18.64] ;  /* 0x000000101212a981 */ /* 0x000e22000c1e1b00 */
[----:B------:R-:W-:Y:S02]  /*21d0*/  @!UP1 UIMAD.WIDE.U32 UR12, UR12, 0x8, UR18 ;  /* 0x000000080c0c98a5 */ /* 0x000fe4000f8e0012 */
[----:B------:R-:W-:Y:S01]  /*21e0*/  @!UP2 UIMAD UR9, UR14, UR20, UR6 ;  /* 0x000000140e09a2a4 */ /* 0x000fe2000f8e0206 */
[----:B------:R-:W-:-:S02]  /*21f0*/  MOV R14, UR10 ;  /* 0x0000000a000e7c02 */ /* 0x000fc40008000f00 */
[----:B------:R-:W-:Y:S01]  /*2200*/  MOV R15, UR11 ;  /* 0x0000000b000f7c02 */ /* 0x000fe20008000f00 */
[----:B------:R-:W-:Y:S01]  /*2210*/  @!UP2 UIMAD.WIDE.U32 UR10, UR9, 0x8, UR18 ;  /* 0x00000008090aa8a5 */ /* 0x000fe2000f8e0012 */
[----:B------:R-:W-:Y:S02]  /*2220*/  MOV R12, UR12 ;  /* 0x0000000c000c7c02 */ /* 0x000fe40008000f00 */
[----:B------:R-:W-:Y:S02]  /*2230*/  MOV R13, UR13 ;  /* 0x0000000d000d7c02 */ /* 0x000fe40008000f00 */
[----:B------:R-:W2:Y:S01]  /*2240*/  @!P4 LDG.E.64 R14, desc[UR16][R14.64] ;  /* 0x000000100e0ec981 */ /* 0x000ea2000c1e1b00 */
[----:B------:R-:W-:Y:S02]  /*2250*/  MOV R20, UR10 ;  /* 0x0000000a00147c02 */ /* 0x000fe40008000f00 */
[----:B------:R-:W-:Y:S01]  /*2260*/  MOV R21, UR11 ;  /* 0x0000000b00157c02 */ /* 0x000fe20008000f00 */
[----:B------:R-:W3:Y:S05]  /*2270*/  @!P5 LDG.E.64 R12, desc[UR16][R12.64] ;  /* 0x000000100c0cd981 */ /* 0x000eea000c1e1b00 */
[----:B------:R-:W4:Y:S01]  /*2280*/  @!P6 LDG.E.64 R20, desc[UR16][R20.64] ;  /* 0x000000101414e981 */ /* 0x000f22000c1e1b00 */
[----:B0-----:R-:W-:Y:S01]  /*2290*/  @!P2 FADD.FTZ R16, R16, R18 ;  /* 0x000000121010a221 */ /* 0x001fe20000010000 */
[----:B------:R-:W-:Y:S01]  /*22a0*/  MOV R18, UR5 ;  /* 0x0000000500127c02 */ /* 0x000fe20008000f00 */
[----:B------:R-:W-:-:S03]  /*22b0*/  @!P2 FADD.FTZ R17, R17, R19 ;  /* 0x000000131111a221 */ /* 0x000fc60000010000 */
[----:B------:R-:W-:-:S04]  /*22c0*/  IADD3 R18, PT, PT, R18, 0x4, RZ ;  /* 0x0000000412127810 */ /* 0x000fc80007ffe0ff */
[----:B------:R-:W-:Y:S01]  /*22d0*/  R2UR UR5, R18 ;  /* 0x00000000120572ca */ /* 0x000fe200000e0000 */
[----:B--2---:R-:W-:Y:S01]  /*22e0*/  @!P4 FADD.FTZ R16, R16, R14 ;  /* 0x0000000e1010c221 */ /* 0x004fe20000010000 */
[----:B------:R-:W-:-:S03]  /*22f0*/  @!P4 FADD.FTZ R17, R17, R15 ;  /* 0x0000000f1111c221 */ /* 0x000fc60000010000 */
[----:B---3--:R-:W-:Y:S01]  /*2300*/  @!P5 FADD.FTZ R16, R16, R12 ;  /* 0x0000000c1010d221 */ /* 0x008fe20000010000 */
[----:B------:R-:W-:-:S03]  /*2310*/  @!P5 FADD.FTZ R17, R17, R13 ;  /* 0x0000000d1111d221 */ /* 0x000fc60000010000 */
[----:B----4-:R-:W-:Y:S01]  /*2320*/  @!P6 FADD.FTZ R16, R16, R20 ;  /* 0x000000141010e221 */ /* 0x010fe20000010000 */
[----:B------:R-:W-:-:S07]  /*2330*/  @!P6 FADD.FTZ R17, R17, R21 ;  /* 0x000000151111e221 */ /* 0x000fce0000010000 */
.L_x_1902:
[----:B------:R-:W-:-:S13]  /*2340*/  LOP3.LUT P2, R12, R2, 0x3, RZ, 0xc0, !PT ;  /* 0x00000003020c7812 */ /* 0x000fda000784c0ff */
[----:B------:R-:W-:Y:S05]  /*2350*/  @!P2 BRA `(.L_x_1897) ;  /* 0x0000000000a0a947 */ /* 0x000fea0003800000 */
[----:B------:R-:W-:-:S13]  /*2360*/  ISETP.NE.AND P2, PT, R12, 0x1, PT ;  /* 0x000000010c00780c */ /* 0x000fda0003f45270 */
[----:B------:R-:W-:Y:S05]  /*2370*/  @!P2 BRA `(.L_x_1903) ;  /* 0x000000000060a947 */ /* 0x000fea0003800000 */
[----:B------:R-:W-:Y:S02]  /*2380*/  UIADD3 UR10, UPT, UPT, UR5, 0x1, URZ ;  /* 0x00000001050a7890 */ /* 0x000fe4000fffe0ff */
[----:B------:R-:W-:-:S04]  /*2390*/  MOV R12, UR5 ;  /* 0x00000005000c7c02 */ /* 0x000fc80008000f00 */
[----:B------:R-:W-:Y:S01]  /*23a0*/  ISETP.EQ.OR P4, PT, R12, UR15, P3 ;  /* 0x0000000f0c007c0c */ /* 0x000fe20009f82670 */
[----:B------:R-:W-:-:S05]  /*23b0*/  IMAD.U32 R12, RZ, RZ, UR10 ;  /* 0x0000000aff0c7e24 */ /* 0x000fca000f8e00ff */
        /* <DEDUP_REMOVED lines=8> */
[----:B------:R-:W-:-:S05]  /*2440*/  MOV R15, UR13 ;  /* 0x0000000d000f7c02 */ /* 0x000fca0008000f00 */
[----:B------:R-:W-:Y:S01]  /*2450*/  MOV R12, UR10 ;  /* 0x0000000a000c7c02 */ /* 0x000fe20008000f00 */
[----:B------:R-:W0:Y:S01]  /*2460*/  @!P4 LDG.E.64 R14, desc[UR16][R14.64] ;  /* 0x000000100e0ec981 */ /* 0x000e22000c1e1b00 */
[----:B------:R-:W-:-:S06]  /*2470*/  MOV R13, UR11 ;  /* 0x0000000b000d7c02 */ /* 0x000fcc0008000f00 */
[----:B------:R-:W3:Y:S01]  /*2480*/  @!P2 LDG.E.64 R12, desc[UR16][R12.64] ;  /* 0x000000100c0ca981 */ /* 0x000ee2000c1e1b00 */
[----:B--2---:R-:W-:-:S04]  /*2490*/  MOV R18, UR5 ;  /* 0x0000000500127c02 */ /* 0x004fc80008000f00 */
[----:B------:R-:W-:-:S04]  /*24a0*/  IADD3 R18, PT, PT, R18, 0x2, RZ ;  /* 0x0000000212127810 */ /* 0x000fc80007ffe0ff */
[----:B------:R-:W-:Y:S01]  /*24b0*/  R2UR UR5, R18 ;  /* 0x00000000120572ca */ /* 0x000fe200000e0000 */
[----:B0-----:R-:W-:Y:S01]  /*24c0*/  @!P4 FADD.FTZ R16, R16, R14 ;  /* 0x0000000e1010c221 */ /* 0x001fe20000010000 */
[----:B------:R-:W-:-:S03]  /*24d0*/  @!P4 FADD.FTZ R17, R17, R15 ;  /* 0x0000000f1111c221 */ /* 0x000fc60000010000 */
[----:B---3--:R-:W-:Y:S01]  /*24e0*/  @!P2 FADD.FTZ R16, R16, R12 ;  /* 0x0000000c1010a221 */ /* 0x008fe20000010000 */
[----:B------:R-:W-:-:S09]  /*24f0*/  @!P2 FADD.FTZ R17, R17, R13 ;  /* 0x0000000d1111a221 */ /* 0x000fd20000010000 */
.L_x_1903:
[----:B------:R-:W-:Y:S01]  /*2500*/  MOV R13, UR5 ;  /* 0x00000005000d7c02 */ /* 0x000fe20008000f00 */
[----:B------:R-:W-:Y:S01]  /*2510*/  BSSY.RECONVERGENT B0, `(.L_x_1897) ;  /* 0x000000c000007945 */ /* 0x000fe20003800200 */
[----:B------:R-:W-:Y:S02]  /*2520*/  LOP3.LUT R12, R2, 0x1, RZ, 0xc0, !PT ;  /* 0x00000001020c7812 */ /* 0x000fe400078ec0ff */
[----:B------:R-:W-:-:S04]  /*2530*/  ISETP.EQ.OR P2, PT, R13, UR15, P3 ;  /* 0x0000000f0d007c0c */ /* 0x000fc80009f42670 */
[----:B------:R-:W-:-:S13]  /*2540*/  ISETP.NE.U32.OR P2, PT, R12, 0x1, P2 ;  /* 0x000000010c00780c */ /* 0x000fda0001745470 */
[----:B------:R-:W-:Y:S05]  /*2550*/  @P2 BRA `(.L_x_1904) ;  /* 0x00000000001c2947 */ /* 0x000fea0003800000 */
[----:B------:R-:W-:Y:S01]  /*2560*/  UIMAD UR9, UR20, UR5, UR6 ;  /* 0x00000005140972a4 */ /* 0x000fe2000f8e0206 */
[----:B------:R-:W-:-:S05]  /*2570*/  HFMA2 R13, -RZ, RZ, 0, 4.76837158203125e-07 ;  /* 0x00000008ff0d7431 */ /* 0x000fca00000001ff */
[----:B------:R-:W-:-:S05]  /*2580*/  MOV R12, UR9 ;  /* 0x00000009000c7c02 */ /* 0x000fca0008000f00 */
[----:B------:R-:W-:-:S06]  /*2590*/  IMAD.WIDE.U32 R12, R12, R13, UR18 ;  /* 0x000000120c0c7e25 */ /* 0x000fcc000f8e000d */
[----:B------:R-:W0:Y:S02]  /*25a0*/  LDG.E.64 R12, desc[UR16][R12.64] ;  /* 0x000000100c0c7981 */ /* 0x000e24000c1e1b00 */
[----:B0-2---:R-:W-:Y:S01]  /*25b0*/  FADD.FTZ R16, R16, R12 ;  /* 0x0000000c10107221 */ /* 0x005fe20000010000 */
[----:B------:R-:W-:-:S07]  /*25c0*/  FADD.FTZ R17, R17, R13 ;  /* 0x0000000d11117221 */ /* 0x000fce0000010000 */
.L_x_1904:
[----:B------:R-:W-:Y:S05]  /*25d0*/  BSYNC.RECONVERGENT B0 ;  /* 0x0000000000007941 */ /* 0x000fea0003800200 */
.L_x_1897:
[----:B------:R-:W4:Y:S01]  /*25e0*/  S2UR UR9, SR_CgaCtaId ;  /* 0x00000000000979c3 */ /* 0x000f220000008800 */
[----:B------:R-:W3:Y:S01]  /*25f0*/  LDCU UR10, c[0x0][0x414] ;  /* 0x00008280ff0a77ac */ /* 0x000ee20008000800 */
[----:B-1----:R-:W-:Y:S01]  /*2600*/  IMAD.U32 R14, RZ, RZ, UR7 ;  /* 0x00000007ff0e7e24 */ /* 0x002fe2000f8e00ff */
[----:B------:R-:W-:-:S05]  /*2610*/  UMOV UR5, 0x400 ;  /* 0x0000040000057882 */ /* 0x000fca0000000000 */
[----:B------:R-:W1:Y:S08]  /*2620*/  @P0 LDC.64 R12, c[0x0][0x388] ;  /* 0x0000e200ff0c0b82 */ /* 0x000e700000000a00 */
[----:B--2---:R-:W2:Y:S01]  /*2630*/  LDC.64 R18, c[0x0][0x398] ;  /* 0x0000e600ff127b82 */ /* 0x004ea20000000a00 */
[----:B---3--:R-:W-:Y:S01]  /*2640*/  @P0 FMUL.FTZ R15, R17, UR10 ;  /* 0x0000000a110f0c20 */ /* 0x008fe20008410000 */
[----:B----4-:R-:W-:-:S06]  /*2650*/  ULEA UR5, UR9, UR5, 0x18 ;  /* 0x0000000509057291 */ /* 0x010fcc000f8ec0ff */
[----:B------:R-:W3:Y:S01]  /*2660*/  LDC.64 R20, c[0x0][0x3a0] ;  /* 0x0000e800ff147b82 */ /* 0x000ee20000000a00 */
[----:B-1----:R-:W-:-:S04]  /*2670*/  @P0 IMAD.WIDE R12, R14, 0x8, R12 ;  /* 0x000000080e0c0825 */ /* 0x002fc800078e020c */
[----:B------:R-:W-:Y:S01]  /*2680*/  @P0 FMUL.FTZ R14, R16, UR10 ;  /* 0x0000000a100e0c20 */ /* 0x000fe20008410000 */
[----:B------:R-:W-:Y:S04]  /*2690*/  @!P3 STS.64 [UR5+0xc0], R16 ;  /* 0x0000c010ff00b988 */ /* 0x000fe80008000a05 */
[----:B------:R1:W-:Y:S02]  /*26a0*/  @P0 STG.E.64 desc[UR16][R12.64], R14 ;  /* 0x0000000e0c000986 */ /* 0x0003e4000c101b10 */
[----:B-1----:R-:W-:-:S04]  /*26b0*/  LOP3.LUT R12, R41, 0xffff, RZ, 0xc0, !PT ;  /* 0x0000ffff290c7812 */ /* 0x002fc800078ec0ff */
[----:B------:R-:W-:-:S05]  /*26c0*/  IADD3 R12, PT, PT, R12, UR8, RZ ;  /* 0x000000080c0c7c10 */ /* 0x000fca000fffe0ff */
[C---:B--2---:R-:W-:Y:S01]  /*26d0*/  IMAD.WIDE R14, R12.reuse, 0x4, R18 ;  /* 0x000000040c0e7825 */ /* 0x044fe200078e0212 */
[----:B------:R-:W-:Y:S03]  /*26e0*/  BAR.SYNC.DEFER_BLOCKING 0x0 ;  /* 0x0000000000007b1d */ /* 0x000fe60000010000 */
[----:B---3--:R-:W-:-:S03]  /*26f0*/  IMAD.WIDE R12, R12, 0x4, R20 ;  /* 0x000000040c0c7825 */ /* 0x008fc600078e0214 */
[----:B------:R-:W5:Y:S04]  /*2700*/  LDG.E.64 R14, desc[UR16][R14.64] ;  /* 0x000000100e0e7981 */ /* 0x000f68000c1e1b00 */
[----:B------:R1:W5:Y:S01]  /*2710*/  LDG.E.64 R18, desc[UR16][R12.64] ;  /* 0x000000100c127981 */ /* 0x000362000c1e1b00 */
[----:B------:R-:W-:Y:S03]  /*2720*/  BSSY.RECONVERGENT B0, `(.L_x_1905) ;  /* 0x00001da000007945 */ /* 0x000fe60003800200 */
[----:B-1----:R-:W1:Y:S02]  /*2730*/  LDS.64 R12, [UR5+0xc0] ;  /* 0x0000c005ff0c7984 */ /* 0x002e640008000a00 */
[----:B-1----:R-:W-:-:S05]  /*2740*/  FMUL.FTZ R12, R12, UR10 ;  /* 0x0000000a0c0c7c20 */ /* 0x002fca0008410000 */
[----:B------:R-:W-:-:S13]  /*2750*/  R2UR UR5, R12 ;  /* 0x000000000c0572ca */ /* 0x000fda00000e0000 */
[----:B------:R-:W-:-:S05]  /*2760*/  MOV R12, UR5 ;  /* 0x00000005000c7c02 */ /* 0x000fca0008000f00 */
[----:B------:R-:W-:-:S04]  /*2770*/  FMUL.FTZ R12, R12, UR5 ;  /* 0x000000050c0c7c20 */ /* 0x000fc80008410000 */
[----:B------:R-:W-:-:S05]  /*2780*/  FFMA.FTZ R20, R13, UR10, -R12 ;  /* 0x0000000a0d147c23 */ /* 0x000fca000801080c */
[----:B------:R-:W-:-:S13]  /*2790*/  FSETP.GTU.FTZ.AND P2, PT, R20, RZ, PT ;  /* 0x000000ff1400720b */ /* 0x000fda0003f5c000 */
[----:B------:R-:W-:Y:S01]  /*27a0*/  VOTEU.ANY UP0, P2 ;  /* 0x0000000000ff7886 */ /* 0x000fe20001000100 */
[----:B------:R-:W-:-:S04]  /*27b0*/  PLOP3.LUT P2, PT, PT, PT, UP0, 0x80, 0x8 ;  /* 0x000000000008781c */ /* 0x000fc80003f4f008 */
[----:B------:R-:W1:Y:S09]  /*27c0*/  @UP0 LDCU UR8, c[0x0][0x3a8] ;  /* 0x00007500ff0807ac */ /* 0x000e720008000800 */
[----:B-1----:R-:W-:Y:S01]  /*27d0*/  @P2 FADD.FTZ R20, R20, UR8 ;  /* 0x0000000814142e21 */ /* 0x002fe20008010000 */
[----:B------:R-:W1:Y:S05]  /*27e0*/  LDCU.U8 UR8, c[0x0][0x3fc] ;  /* 0x00007f80ff0877ac */ /* 0x000e6a0008000000 */
[----:B------:R-:W2:Y:S01]  /*27f0*/  @P2 MUFU.RSQ R20, R20 ;  /* 0x0000001400142308 */ /* 0x000ea20000001400 */
[----:B-1----:R-:W-:-:S03]  /*2800*/  UISETP.NE.AND UP1, UPT, UR8, URZ, UPT ;  /* 0x000000ff0800728c */ /* 0x002fc6000bf25270 */
[----:B------:R-:W-:Y:S01]  /*2810*/  UMOV UR8, 0x3f800000 ;  /* 0x3f80000000087882 */ /* 0x000fe20000000000 */
[----:B--2---:R-:W-:-:S13]  /*2820*/  @P2 R2UR UR9, R20 ;  /* 0x00000000140922ca */ /* 0x004fda00000e0000 */
[----:B------:R-:W-:Y:S01]  /*2830*/  @UP0 UMOV UR8, UR9 ;  /* 0x0000000900080c82 */ /* 0x000fe20008000000 */
[----:B------:R-:W-:Y:S05]  /*2840*/  BRA.U UP1, `(.L_x_1906) ;  /* 0x0000000901f07547 */ /* 0x000fea000b800000 */
[----:B------:R-:W1:Y:S01]  /*2850*/  LDCU.64 UR12, c[0x0][0x3e8] ;  /* 0x00007d00ff0c77ac */ /* 0x000e620008000a00 */
[----:B------:R-:W-:Y:S01]  /*2860*/  SHF.R.S32.HI R23, RZ, 0x1f, R0 ;  /* 0x0000001fff177819 */ /* 0x000fe20000011400 */
[----:B------:R-:W-:Y:S01]  /*2870*/  BSSY.RECONVERGENT B1, `(.L_x_1907) ;  /* 0x000001b000017945 */ /* 0x000fe20003800200 */
[----:B------:R-:W-:Y:S02]  /*2880*/  SHF.R.S32.HI R22, RZ, 0x1f, R42 ;  /* 0x0000001fff167819 */ /* 0x000fe4000001142a */
[----:B-1----:R-:W-:Y:S02]  /*2890*/  ISETP.GE.U32.AND P2, PT, R0, UR12, PT ;  /* 0x0000000c00007c0c */ /* 0x002fe4000bf46070 */
[----:B------:R-:W-:Y:S02]  /*28a0*/  ISETP.GE.U32.AND P3, PT, R42, UR12, PT ;  /* 0x0000000c2a007c0c */ /* 0x000fe4000bf66070 */
[----:B------:R-:W-:Y:S02]  /*28b0*/  ISETP.GE.AND.EX P2, PT, R23, UR13, PT, P2 ;  /* 0x0000000d17007c0c */ /* 0x000fe4000bf46320 */
[----:B------:R-:W-:-:S02]  /*28c0*/  ISETP.GE.U32.AND P5, PT, R38, UR12, PT ;  /* 0x0000000c26007c0c */ /* 0x000fc4000bfa6070 */
[----:B------:R-:W-:Y:S02]  /*28d0*/  ISETP.GE.U32.AND P1, PT, R37, UR12, PT ;  /* 0x0000000c25007c0c */ /* 0x000fe4000bf26070 */
[----:B------:R-:W-:-:S07]  /*28e0*/  ISETP.GE.AND.EX P3, PT, R22, UR13, PT, P3 ;  /* 0x0000000d16007c0c */ /* 0x000fce000bf66330 */
[----:B------:R-:W-:Y:S06]  /*28f0*/  @P2 BRA `(.L_x_1908) ;  /* 0x0000000000482947 */ /* 0x000fec0003800000 */
[----:B------:R-:W0:Y:S01]  /*2900*/  LDCU.64 UR18, c[0x0][0x3e0] ;  /* 0x00007c00ff1277ac */ /* 0x000e220008000a00 */
[----:B------:R-:W-:Y:S01]  /*2910*/  MOV R12, R6 ;  /* 0x00000006000c7202 */ /* 0x000fe20000000f00 */
[----:B------:R-:W-:Y:S01]  /*2920*/  FADD.FTZ R34, R34, -UR5 ;  /* 0x8000000522227e21 */ /* 0x000fe20008010000 */
[----:B------:R-:W-:Y:S01]  /*2930*/  MOV R13, R9 ;  /* 0x00000009000d7202 */ /* 0x000fe20000000f00 */
[----:B------:R-:W1:Y:S01]  /*2940*/  LDCU.64 UR10, c[0x0][0x380] ;  /* 0x00007000ff0a77ac */ /* 0x000e620008000a00 */
[----:B------:R-:W-:Y:S01]  /*2950*/  FADD.FTZ R26, R26, -UR5 ;  /* 0x800000051a1a7e21 */ /* 0x000fe20008010000 */
[----:B------:R-:W-:-:S03]  /*2960*/  FMUL.FTZ R20, R34, UR8 ;  /* 0x0000000822147c20 */ /* 0x000fc60008410000 */
[----:B------:R-:W-:Y:S01]  /*2970*/  FMUL.FTZ R21, R26, UR8 ;  /* 0x000000081a157c20 */ /* 0x000fe20008410000 */
[----:B-----5:R-:W-:-:S03]  /*2980*/  FFMA.FTZ R20, R14, R20, R18 ;  /* 0x000000140e147223 */ /* 0x020fc60000010012 */
[----:B------:R-:W-:Y:S01]  /*2990*/  FFMA.FTZ R21, R15, R21, R19 ;  /* 0x000000150f157223 */ /* 0x000fe20000010013 */
[----:B0-----:R-:W-:-:S04]  /*29a0*/  IMAD R16, R23, UR18, RZ ;  /* 0x0000001217107c24 */ /* 0x001fc8000f8e02ff */
[----:B------:R-:W-:Y:S01]  /*29b0*/  F2FP.BF16.F32.PACK_AB R21, R21, R20 ;  /* 0x000000141515723e */ /* 0x000fe200000010ff */
[----:B------:R-:W-:-:S04]  /*29c0*/  IMAD.WIDE.U32 R12, R0, UR18, R12 ;  /* 0x00000012000c7c25 */ /* 0x000fc8000f8e000c */
[----:B------:R-:W-:-:S05]  /*29d0*/  IMAD R16, R0, UR19, R16 ;  /* 0x0000001300107c24 */ /* 0x000fca000f8e0210 */
[----:B------:R-:W-:Y:S02]  /*29e0*/  IADD3 R13, PT, PT, R13, R16, RZ ;  /* 0x000000100d0d7210 */ /* 0x000fe40007ffe0ff */
[----:B-1----:R-:W-:-:S04]  /*29f0*/  LEA R16, P2, R12, UR10, 0x1 ;  /* 0x0000000a0c107c11 */ /* 0x002fc8000f8408ff */
[----:B------:R-:W-:-:S05]  /*2a00*/  LEA.HI.X R17, R12, UR11, R13, 0x1, P2 ;  /* 0x0000000b0c117c11 */ /* 0x000fca00090f0c0d */
[----:B------:R1:W-:Y:S04]  /*2a10*/  STG.E desc[UR16][R16.64], R21 ;  /* 0x0000001510007986 */ /* 0x0003e8000c101910 */
.L_x_1908:
[----:B------:R-:W-:Y:S05]  /*2a20*/  BSYNC.RECONVERGENT B1 ;  /* 0x0000000000017941 */ /* 0x000fea0003800200 */
.L_x_1907:
[----:B------:R-:W-:Y:S04]  /*2a30*/  BSSY.RECONVERGENT B1, `(.L_x_1909) ;  /* 0x0000014000017945 */ /* 0x000fe80003800200 */
[----:B------:R-:W-:Y:S05]  /*2a40*/  @P3 BRA `(.L_x_1910) ;  /* 0x0000000000483947 */ /* 0x000fea0003800000 */
[----:B------:R-:W2:Y:S01]  /*2a50*/  LDCU.64 UR10, c[0x0][0x3e0] ;  /* 0x00007c00ff0a77ac */ /* 0x000ea20008000a00 */
[----:B------:R-:W-:Y:S01]  /*2a60*/  MOV R12, R6 ;  /* 0x00000006000c7202 */ /* 0x000fe20000000f00 */
[----:B------:R-:W-:Y:S01]  /*2a70*/  FADD.FTZ R20, R33, -UR5 ;  /* 0x8000000521147e21 */ /* 0x000fe20008010000 */
[----:B------:R-:W-:Y:S01]  /*2a80*/  MOV R13, R9 ;  /* 0x00000009000d7202 */ /* 0x000fe20000000f00 */
[----:B------:R-:W3:Y:S01]  /*2a90*/  LDCU.64 UR18, c[0x0][0x380] ;  /* 0x00007000ff1277ac */ /* 0x000ee20008000a00 */
[----:B01----:R-:W-:Y:S01]  /*2aa0*/  FADD.FTZ R16, R25, -UR5 ;  /* 0x8000000519107e21 */ /* 0x003fe20008010000 */
[----:B------:R-:W-:-:S03]  /*2ab0*/  FMUL.FTZ R20, R20, UR8 ;  /* 0x0000000814147c20 */ /* 0x000fc60008410000 */
[----:B------:R-:W-:Y:S01]  /*2ac0*/  FMUL.FTZ R16, R16, UR8 ;  /* 0x0000000810107c20 */ /* 0x000fe20008410000 */
[----:B-----5:R-:W-:-:S03]  /*2ad0*/  FFMA.FTZ R20, R14, R20, R18 ;  /* 0x000000140e147223 */ /* 0x020fc60000010012 */
[----:B------:R-:W-:Y:S01]  /*2ae0*/  FFMA.FTZ R21, R15, R16, R19 ;  /* 0x000000100f157223 */ /* 0x000fe20000010013 */
[----:B--2---:R-:W-:-:S04]  /*2af0*/  IMAD R17, R22, UR10, RZ ;  /* 0x0000000a16117c24 */ /* 0x004fc8000f8e02ff */
[----:B------:R-:W-:Y:S01]  /*2b00*/  F2FP.BF16.F32.PACK_AB R21, R21, R20 ;  /* 0x000000141515723e */ /* 0x000fe200000010ff */
[----:B------:R-:W-:-:S04]  /*2b10*/  IMAD.WIDE.U32 R12, R42, UR10, R12 ;  /* 0x0000000a2a0c7c25 */ /* 0x000fc8000f8e000c */
[----:B------:R-:W-:Y:S01]  /*2b20*/  IMAD R17, R42, UR11, R17 ;  /* 0x0000000b2a117c24 */ /* 0x000fe2000f8e0211 */
[----:B---3--:R-:W-:-:S04]  /*2b30*/  LEA R16, P2, R12, UR18, 0x1 ;  /* 0x000000120c107c11 */ /* 0x008fc8000f8408ff */
[----:B------:R-:W-:-:S04]  /*2b40*/  IADD3 R17, PT, PT, R13, R17, RZ ;  /* 0x000000110d117210 */ /* 0x000fc80007ffe0ff */
[----:B------:R-:W-:-:S05]  /*2b50*/  LEA.HI.X R17, R12, UR19, R17, 0x1, P2 ;  /* 0x000000130c117c11 */ /* 0x000fca00090f0c11 */
[----:B------:R2:W-:Y:S02]  /*2b60*/  STG.E desc[UR16][R16.64], R21 ;  /* 0x0000001510007986 */ /* 0x0005e4000c101910 */
.L_x_1910:
[----:B------:R-:W-:Y:S05]  /*2b70*/  BSYNC.RECONVERGENT B1 ;  /* 0x0000000000017941 */ /* 0x000fea0003800200 */
.L_x_1909:
[----:B012---:R-:W-:Y:S01]  /*2b80*/  SHF.R.S32.HI R17, RZ, 0x1f, R38 ;  /* 0x0000001fff117819 */ /* 0x007fe20000011426 */
[----:B------:R-:W-:Y:S01]  /*2b90*/  BSSY.RECONVERGENT B1, `(.L_x_1911) ;  /* 0x0000020000017945 */ /* 0x000fe20003800200 */
[----:B------:R-:W-:Y:S02]  /*2ba0*/  ISETP.GE.U32.AND P6, PT, R36, UR12, PT ;  /* 0x0000000c24007c0c */ /* 0x000fe4000bfc6070 */
[----:B------:R-:W-:Y:S02]  /*2bb0*/  ISETP.GE.AND.EX P5, PT, R17, UR13, PT, P5 ;  /* 0x0000000d11007c0c */ /* 0x000fe4000bfa6350 */
[----:B------:R-:W-:Y:S02]  /*2bc0*/  ISETP.GE.U32.AND P2, PT, R35, UR12, PT ;  /* 0x0000000c23007c0c */ /* 0x000fe4000bf46070 */
[----:B------:R-:W-:Y:S02]  /*2bd0*/  ISETP.GE.U32.AND P3, PT, R40, UR12, PT ;  /* 0x0000000c28007c0c */ /* 0x000fe4000bf66070 */
[----:B------:R-:W-:-:S02]  /*2be0*/  SHF.R.S32.HI R23, RZ, 0x1f, R37 ;  /* 0x0000001fff177819 */ /* 0x000fc40000011425 */
[----:B------:R-:W-:Y:S02]  /*2bf0*/  SHF.R.S32.HI R22, RZ, 0x1f, R36 ;  /* 0x0000001fff167819 */ /* 0x000fe40000011424 */
[----:B------:R-:W-:Y:S02]  /*2c00*/  ISETP.GE.U32.AND P4, PT, R39, UR12, PT ;  /* 0x0000000c27007c0c */ /* 0x000fe4000bf86070 */
[----:B------:R-:W-:Y:S02]  /*2c10*/  ISETP.GE.AND.EX P1, PT, R23, UR13, PT, P1 ;  /* 0x0000000d17007c0c */ /* 0x000fe4000bf26310 */
[----:B------:R-:W-:Y:S02]  /*2c20*/  ISETP.GE.AND.EX P6, PT, R22, UR13, PT, P6 ;  /* 0x0000000d16007c0c */ /* 0x000fe4000bfc6360 */
[----:B------:R-:W-:Y:S02]  /*2c30*/  ISETP.GE.AND.EX P2, PT, R45, UR13, PT, P2 ;  /* 0x0000000d2d007c0c */ /* 0x000fe4000bf46320 */
[----:B------:R-:W-:-:S02]  /*2c40*/  ISETP.GE.AND.EX P3, PT, R44, UR13, PT, P3 ;  /* 0x0000000d2c007c0c */ /* 0x000fc4000bf66330 */
[----:B------:R-:W-:Y:S01]  /*2c50*/  ISETP.GE.AND.EX P4, PT, R43, UR13, PT, P4 ;  /* 0x0000000d2b007c0c */ /* 0x000fe2000bf86340 */
[----:B------:R-:W-:-:S12]  /*2c60*/  @P5 BRA `(.L_x_1912) ;  /* 0x0000000000485947 */ /* 0x000fd80003800000 */
[----:B------:R-:W0:Y:S01]  /*2c70*/  LDCU.64 UR10, c[0x0][0x3e0] ;  /* 0x00007c00ff0a77ac */ /* 0x000e220008000a00 */
[----:B------:R-:W-:Y:S01]  /*2c80*/  MOV R12, R6 ;  /* 0x00000006000c7202 */ /* 0x000fe20000000f00 */
[----:B------:R-:W-:Y:S01]  /*2c90*/  FADD.FTZ R21, R32, -UR5 ;  /* 0x8000000520157e21 */ /* 0x000fe20008010000 */
[----:B------:R-:W-:Y:S01]  /*2ca0*/  FADD.FTZ R16, R24, -UR5 ;  /* 0x8000000518107e21 */ /* 0x000fe20008010000 */
[----:B------:R-:W1:Y:S01]  /*2cb0*/  LDCU.64 UR18, c[0x0][0x380] ;  /* 0x00007000ff1277ac */ /* 0x000e620008000a00 */
[----:B------:R-:W-:Y:S02]  /*2cc0*/  IMAD.MOV.U32 R13, RZ, RZ, R9 ;  /* 0x000000ffff0d7224 */ /* 0x000fe400078e0009 */
[----:B------:R-:W-:Y:S01]  /*2cd0*/  FMUL.FTZ R21, R21, UR8 ;  /* 0x0000000815157c20 */ /* 0x000fe20008410000 */
[----:B------:R-:W-:-:S03]  /*2ce0*/  FMUL.FTZ R16, R16, UR8 ;  /* 0x0000000810107c20 */ /* 0x000fc60008410000 */
[----:B-----5:R-:W-:Y:S01]  /*2cf0*/  FFMA.FTZ R21, R14, R21, R18 ;  /* 0x000000150e157223 */ /* 0x020fe20000010012 */
[----:B------:R-:W-:-:S05]  /*2d00*/  FFMA.FTZ R20, R15, R16, R19 ;  /* 0x000000100f147223 */ /* 0x000fca0000010013 */
        /* <DEDUP_REMOVED lines=8> */
.L_x_1912:
[----:B------:R-:W-:Y:S05]  /*2d90*/  BSYNC.RECONVERGENT B1 ;  /* 0x0000000000017941 */ /* 0x000fea0003800200 */
.L_x_1911:
[----:B------:R-:W-:Y:S04]  /*2da0*/  BSSY.RECONVERGENT B1, `(.L_x_1913) ;  /* 0x0000014000017945 */ /* 0x000fe80003800200 */
[----:B------:R-:W-:Y:S05]  /*2db0*/  @P1 BRA `(.L_x_1914) ;  /* 0x0000000000481947 */ /* 0x000fea0003800000 */
[----:B------:R-:W1:Y:S01]  /*2dc0*/  LDCU.64 UR10, c[0x0][0x3e0] ;  /* 0x00007c00ff0a77ac */ /* 0x000e620008000a00 */
[----:B------:R-:W-:Y:S01]  /*2dd0*/  MOV R12, R6 ;  /* 0x00000006000c7202 */ /* 0x000fe20000000f00 */
[----:B------:R-:W-:Y:S01]  /*2de0*/  FADD.FTZ R31, R31, -UR5 ;  /* 0x800000051f1f7e21 */ /* 0x000fe20008010000 */
[----:B------:R-:W-:Y:S01]  /*2df0*/  MOV R13, R9 ;  /* 0x00000009000d7202 */ /* 0x000fe20000000f00 */
[----:B------:R-:W2:Y:S01]  /*2e00*/  LDCU.64 UR18, c[0x0][0x380] ;  /* 0x00007000ff1277ac */ /* 0x000ea20008000a00 */
[----:B------:R-:W-:Y:S01]  /*2e10*/  FADD.FTZ R11, R11, -UR5 ;  /* 0x800000050b0b7e21 */ /* 0x000fe20008010000 */
[----:B------:R-:W-:-:S03]  /*2e20*/  FMUL.FTZ R31, R31, UR8 ;  /* 0x000000081f1f7c20 */ /* 0x000fc60008410000 */
[----:B0-----:R-:W-:Y:S01]  /*2e30*/  FMUL.FTZ R16, R11, UR8 ;  /* 0x000000080b107c20 */ /* 0x001fe20008410000 */
[----:B-----5:R-:W-:Y:S01]  /*2e40*/  FFMA.FTZ R11, R14, R31, R18 ;  /* 0x0000001f0e0b7223 */ /* 0x020fe20000010012 */
[----:B-1----:R-:W-:Y:S02]  /*2e50*/  IMAD R20, R23, UR10, RZ ;  /* 0x0000000a17147c24 */ /* 0x002fe4000f8e02ff */
[----:B------:R-:W-:-:S04]  /*2e60*/  IMAD.WIDE.U32 R12, R37, UR10, R12 ;  /* 0x0000000a250c7c25 */ /* 0x000fc8000f8e000c */
[----:B------:R-:W-:Y:S02]  /*2e70*/  IMAD R17, R37, UR11, R20 ;  /* 0x0000000b25117c24 */ /* 0x000fe4000f8e0214 */
[----:B------:R-:W-:Y:S01]  /*2e80*/  FFMA.FTZ R20, R15, R16, R19 ;  /* 0x000000100f147223 */ /* 0x000fe20000010013 */
[----:B--2---:R-:W-:Y:S02]  /*2e90*/  LEA R16, P1, R12, UR18, 0x1 ;  /* 0x000000120c107c11 */ /* 0x004fe4000f8208ff */
[----:B------:R-:W-:Y:S02]  /*2ea0*/  IADD3 R17, PT, PT, R13, R17, RZ ;  /* 0x000000110d117210 */ /* 0x000fe40007ffe0ff */
[----:B------:R-:W-:Y:S02]  /*2eb0*/  F2FP.BF16.F32.PACK_AB R11, R20, R11 ;  /* 0x0000000b140b723e */ /* 0x000fe400000010ff */
[----:B------:R-:W-:-:S05]  /*2ec0*/  LEA.HI.X R17, R12, UR19, R17, 0x1, P1 ;  /* 0x000000130c117c11 */ /* 0x000fca00088f0c11 */
[----:B------:R1:W-:Y:S02]  /*2ed0*/  STG.E desc[UR16][R16.64], R11 ;  /* 0x0000000b10007986 */ /* 0x0003e4000c101910 */
.L_x_1914:
[----:B------:R-:W-:Y:S05]  /*2ee0*/  BSYNC.RECONVERGENT B1 ;  /* 0x0000000000017941 */ /* 0x000fea0003800200 */
.L_x_1913:
[----:B------:R-:W-:Y:S04]  /*2ef0*/  BSSY.RECONVERGENT B1, `(.L_x_1915) ;  /* 0x0000014000017945 */ /* 0x000fe80003800200 */
[----:B------:R-:W-:Y:S05]  /*2f00*/  @P6 BRA `(.L_x_1916) ;  /* 0x0000000000486947 */ /* 0x000fea0003800000 */
[----:B------:R-:W2:Y:S01]  /*2f10*/  LDCU.64 UR10, c[0x0][0x3e0] ;  /* 0x00007c00ff0a77ac */ /* 0x000ea20008000a00 */
[----:B------:R-:W-:Y:S01]  /*2f20*/  MOV R12, R6 ;  /* 0x00000006000c7202 */ /* 0x000fe20000000f00 */
[----:B------:R-:W-:Y:S01]  /*2f30*/  FADD.FTZ R30, R30, -UR5 ;  /* 0x800000051e1e7e21 */ /* 0x000fe20008010000 */
[----:B------:R-:W-:Y:S01]  /*2f40*/  MOV R13, R9 ;  /* 0x00000009000d7202 */ /* 0x000fe20000000f00 */
[----:B------:R-:W3:Y:S01]  /*2f50*/  LDCU.64 UR18, c[0x0][0x380] ;  /* 0x00007000ff1277ac */ /* 0x000ee20008000a00 */
[----:B-1----:R-:W-:Y:S01]  /*2f60*/  FADD.FTZ R11, R3, -UR5 ;  /* 0x80000005030b7e21 */ /* 0x002fe20008010000 */
[----:B------:R-:W-:-:S03]  /*2f70*/  FMUL.FTZ R3, R30, UR8 ;  /* 0x000000081e037c20 */ /* 0x000fc60008410000 */
[----:B0-----:R-:W-:Y:S01]  /*2f80*/  FMUL.FTZ R16, R11, UR8 ;  /* 0x000000080b107c20 */ /* 0x001fe20008410000 */
        /* <DEDUP_REMOVED lines=10> */
.L_x_1916:
[----:B------:R-:W-:Y:S05]  /*3030*/  BSYNC.RECONVERGENT B1 ;  /* 0x0000000000017941 */ /* 0x000fea0003800200 */
.L_x_1915:
[----:B------:R-:W-:Y:S04]  /*3040*/  BSSY.RECONVERGENT B1, `(.L_x_1917) ;  /* 0x0000014000017945 */ /* 0x000fe80003800200 */
[----:B------:R-:W-:Y:S05]  /*3050*/  @P2 BRA `(.L_x_1918) ;  /* 0x0000000000482947 */ /* 0x000fea0003800000 */
[----:B------:R-:W0:Y:S01]  /*3060*/  LDCU.64 UR10, c[0x0][0x3e0] ;  /* 0x00007c00ff0a77ac */ /* 0x000e220008000a00 */
[----:B------:R-:W-:Y:S01]  /*3070*/  MOV R12, R6 ;  /* 0x00000006000c7202 */ /* 0x000fe20000000f00 */
[----:B------:R-:W-:Y:S01]  /*3080*/  FADD.FTZ R29, R29, -UR5 ;  /* 0x800000051d1d7e21 */ /* 0x000fe20008010000 */
[----:B------:R-:W-:Y:S01]  /*3090*/  MOV R13, R9 ;  /* 0x00000009000d7202 */ /* 0x000fe20000000f00 */
[----:B------:R-:W3:Y:S01]  /*30a0*/  LDCU.64 UR18, c[0x0][0x380] ;  /* 0x00007000ff1277ac */ /* 0x000ee20008000a00 */
[----:B------:R-:W-:Y:S01]  /*30b0*/  FADD.FTZ R4, R4, -UR5 ;  /* 0x8000000504047e21 */ /* 0x000fe20008010000 */
[----:B------:R-:W-:-:S03]  /*30c0*/  FMUL.FTZ R29, R29, UR8 ;  /* 0x000000081d1d7c20 */ /* 0x000fc60008410000 */
[----:B------:R-:W-:Y:S01]  /*30d0*/  FMUL.FTZ R4, R4, UR8 ;  /* 0x0000000804047c20 */ /* 0x000fe20008410000 */
[----:B--2--5:R-:W-:-:S03]  /*30e0*/  FFMA.FTZ R3, R14, R29, R18 ;  /* 0x0000001d0e037223 */ /* 0x024fc60000010012 */
[----:B------:R-:W-:Y:S01]  /*30f0*/  FFMA.FTZ R4, R15, R4, R19 ;  /* 0x000000040f047223 */ /* 0x000fe20000010013 */
[----:B01----:R-:W-:-:S04]  /*3100*/  IMAD R16, R45, UR10, RZ ;  /* 0x0000000a2d107c24 */ /* 0x003fc8000f8e02ff */
[----:B------:R-:W-:Y:S01]  /*3110*/  F2FP.BF16.F32.PACK_AB R3, R4, R3 ;  /* 0x000000030403723e */ /* 0x000fe200000010ff */
[----:B------:R-:W-:-:S04]  /*3120*/  IMAD.WIDE.U32 R12, R35, UR10, R12 ;  /* 0x0000000a230c7c25 */ /* 0x000fc8000f8e000c */
[----:B------:R-:W-:Y:S01]  /*3130*/  IMAD R11, R35, UR11, R16 ;  /* 0x0000000b230b7c24 */ /* 0x000fe2000f8e0210 */
[----:B---3--:R-:W-:-:S03]  /*3140*/  LEA R16, P1, R12, UR18, 0x1 ;  /* 0x000000120c107c11 */ /* 0x008fc6000f8208ff */
[----:B------:R-:W-:-:S05]  /*3150*/  IMAD.IADD R11, R13, 0x1, R11 ;  /* 0x000000010d0b7824 */ /* 0x000fca00078e020b */
[----:B------:R-:W-:-:S05]  /*3160*/  LEA.HI.X R17, R12, UR19, R11, 0x1, P1 ;  /* 0x000000130c117c11 */ /* 0x000fca00088f0c0b */
[----:B------:R3:W-:Y:S02]  /*3170*/  STG.E desc[UR16][R16.64], R3 ;  /* 0x0000000310007986 */ /* 0x0007e4000c101910 */
.L_x_1918:
[----:B------:R-:W-:Y:S05]  /*3180*/  BSYNC.RECONVERGENT B1 ;  /* 0x0000000000017941 */ /* 0x000fea0003800200 */
.L_x_1917:
[----:B------:R-:W-:Y:S04]  /*3190*/  BSSY.RECONVERGENT B1, `(.L_x_1919) ;  /* 0x0000014000017945 */ /* 0x000fe80003800200 */
[----:B------:R-:W-:Y:S05]  /*31a0*/  @P3 BRA `(.L_x_1920) ;  /* 0x0000000000483947 */ /* 0x000fea0003800000 */
[----:B------:R-:W4:Y:S01]  /*31b0*/  LDCU.64 UR10, c[0x0][0x3e0] ;  /* 0x00007c00ff0a77ac */ /* 0x000f220008000a00 */
[----:B-1----:R-:W-:Y:S01]  /*31c0*/  FADD.FTZ R11, R5, -UR5 ;  /* 0x80000005050b7e21 */ /* 0x002fe20008010000 */
[----:B------:R-:W-:Y:S01]  /*31d0*/  MOV R4, R6 ;  /* 0x0000000600047202 */ /* 0x000fe20000000f00 */
[----:B------:R-:W-:Y:S01]  /*31e0*/  FADD.FTZ R28, R28, -UR5 ;  /* 0x800000051c1c7e21 */ /* 0x000fe20008010000 */
[----:B------:R-:W1:Y:S01]  /*31f0*/  LDCU.64 UR18, c[0x0][0x380] ;  /* 0x00007000ff1277ac */ /* 0x000e620008000a00 */
[----:B------:R-:W-:Y:S01]  /*3200*/  MOV R5, R9 ;  /* 0x0000000900057202 */ /* 0x000fe20000000f00 */
[----:B------:R-:W-:Y:S01]  /*3210*/  FMUL.FTZ R12, R11, UR8 ;  /* 0x000000080b0c7c20 */ /* 0x000fe20008410000 */
[----:B--23--:R-:W-:-:S03]  /*3220*/  FMUL.FTZ R3, R28, UR8 ;  /* 0x000000081c037c20 */ /* 0x00cfc60008410000 */
[----:B0----5:R-:W-:Y:S01]  /*3230*/  FFMA.FTZ R16, R15, R12, R19 ;  /* 0x0000000c0f107223 */ /* 0x021fe20000010013 */
[----:B------:R-:W-:-:S05]  /*3240*/  FFMA.FTZ R3, R14, R3, R18 ;  /* 0x000000030e037223 */ /* 0x000fca0000010012 */
[----:B------:R-:W-:Y:S01]  /*3250*/  F2FP.BF16.F32.PACK_AB R3, R16, R3 ;  /* 0x000000031003723e */ /* 0x000fe200000010ff */
[----:B----4-:R-:W-:Y:S02]  /*3260*/  IMAD R13, R44, UR10, RZ ;  /* 0x0000000a2c0d7c24 */ /* 0x010fe4000f8e02ff */
[----:B------:R-:W-:-:S04]  /*3270*/  IMAD.WIDE.U32 R4, R40, UR10, R4 ;  /* 0x0000000a28047c25 */ /* 0x000fc8000f8e0004 */
[----:B------:R-:W-:Y:S01]  /*3280*/  IMAD R13, R40, UR11, R13 ;  /* 0x0000000b280d7c24 */ /* 0x000fe2000f8e020d */
[----:B-1----:R-:W-:-:S04]  /*3290*/  LEA R12, P1, R4, UR18, 0x1 ;  /* 0x00000012040c7c11 */ /* 0x002fc8000f8208ff */
[----:B------:R-:W-:-:S04]  /*32a0*/  IADD3 R13, PT, PT, R5, R13, RZ ;  /* 0x0000000d050d7210 */ /* 0x000fc80007ffe0ff */
[----:B------:R-:W-:-:S05]  /*32b0*/  LEA.HI.X R13, R4, UR19, R13, 0x1, P1 ;  /* 0x00000013040d7c11 */ /* 0x000fca00088f0c0d */
[----:B------:R4:W-:Y:S02]  /*32c0*/  STG.E desc[UR16][R12.64], R3 ;  /* 0x000000030c007986 */ /* 0x0009e4000c101910 */
.L_x_1920:
[----:B------:R-:W-:Y:S05]  /*32d0*/  BSYNC.RECONVERGENT B1 ;  /* 0x0000000000017941 */ /* 0x000fea0003800200 */
.L_x_1919:
[----:B------:R-:W-:Y:S05]  /*32e0*/  @P4 BRA `(.L_x_1921) ;  /* 0x0000001000744947 */ /* 0x000fea0003800000 */
[----:B------:R-:W0:Y:S01]  /*32f0*/  LDCU.64 UR10, c[0x0][0x3e0] ;  /* 0x00007c00ff0a77ac */ /* 0x000e220008000a00 */
[----:B------:R-:W-:Y:S01]  /*3300*/  MOV R7, R9 ;  /* 0x0000000900077202 */ /* 0x000fe20000000f00 */
[----:B------:R-:W-:Y:S01]  /*3310*/  FADD.FTZ R27, R27, -UR5 ;  /* 0x800000051b1b7e21 */ /* 0x000fe20008010000 */
[----:B------:R-:W-:Y:S01]  /*3320*/  FADD.FTZ R10, R10, -UR5 ;  /* 0x800000050a0a7e21 */ /* 0x000fe20008010000 */
[----:B------:R-:W1:Y:S02]  /*3330*/  LDCU.64 UR12, c[0x0][0x380] ;  /* 0x00007000ff0c77ac */ /* 0x000e640008000a00 */
[----:B------:R-:W-:Y:S01]  /*3340*/  FMUL.FTZ R27, R27, UR8 ;  /* 0x000000081b1b7c20 */ /* 0x000fe20008410000 */
[----:B------:R-:W-:-:S03]  /*3350*/  FMUL.FTZ R10, R10, UR8 ;  /* 0x000000080a0a7c20 */ /* 0x000fc60008410000 */
[----:B--2345:R-:W-:Y:S01]  /*3360*/  FFMA.FTZ R3, R14, R27, R18 ;  /* 0x0000001b0e037223 */ /* 0x03cfe20000010012 */
        /* <DEDUP_REMOVED lines=8> */
[----:B------:R0:W-:Y:S01]  /*33f0*/  STG.E desc[UR16][R4.64], R3 ;  /* 0x0000000304007986 */ /* 0x0001e2000c101910 */
[----:B------:R-:W-:Y:S05]  /*3400*/  BRA `(.L_x_1921) ;  /* 0x00000010002c7947 */ /* 0x000fea0003800000 */
.L_x_1906:
[----:B------:R-:W1:Y:S01]  /*3410*/  LDCU.64 UR18, c[0x0][0x3e8] ;  /* 0x00007d00ff1277ac */ /* 0x000e620008000a00 */
[----:B------:R-:W-:Y:S01]  /*3420*/  SHF.R.S32.HI R12, RZ, 0x1f, R42 ;  /* 0x0000001fff0c7819 */ /* 0x000fe2000001142a */
[----:B------:R-:W-:Y:S01]  /*3430*/  BSSY.RECONVERGENT B1, `(.L_x_1922) ;  /* 0x0000023000017945 */ /* 0x000fe20003800200 */
[----:B-1----:R-:W-:Y:S02]  /*3440*/  ISETP.GE.U32.AND P2, PT, R42, UR18, PT ;  /* 0x000000122a007c0c */ /* 0x002fe4000bf46070 */
[----:B------:R-:W-:Y:S02]  /*3450*/  ISETP.GE.U32.AND P5, PT, R38, UR18, PT ;  /* 0x0000001226007c0c */ /* 0x000fe4000bfa6070 */
[----:B------:R-:W-:Y:S02]  /*3460*/  ISETP.GE.U32.AND P6, PT, R37, UR18, PT ;  /* 0x0000001225007c0c */ /* 0x000fe4000bfc6070 */
[----:B------:R-:W-:Y:S01]  /*3470*/  ISETP.GE.AND.EX P2, PT, R12, UR19, PT, P2 ;  /* 0x000000130c007c0c */ /* 0x000fe2000bf46320 */
[----:B------:R-:W-:-:S12]  /*3480*/  @P1 BRA `(.L_x_1923) ;  /* 0x0000000000741947 */ /* 0x000fd80003800000 */
[----:B------:R-:W-:Y:S01]  /*3490*/  FADD.FTZ R26, R26, -UR5 ;  /* 0x800000051a1a7e21 */ /* 0x000fe20008010000 */
[----:B------:R-:W-:Y:S01]  /*34a0*/  FADD.FTZ R34, R34, -UR5 ;  /* 0x8000000522227e21 */ /* 0x000fe20008010000 */
[----:B------:R-:W1:Y:S01]  /*34b0*/  LDCU.64 UR10, c[0x0][0x3e0] ;  /* 0x00007c00ff0a77ac */ /* 0x000e620008000a00 */
[----:B------:R-:W-:Y:S01]  /*34c0*/  SHF.R.S32.HI R22, RZ, 0x1f, R0 ;  /* 0x0000001fff167819 */ /* 0x000fe20000011400 */
[----:B------:R-:W-:Y:S01]  /*34d0*/  FMUL.FTZ R26, R26, UR8 ;  /* 0x000000081a1a7c20 */ /* 0x000fe20008410000 */
[----:B------:R-:W-:Y:S01]  /*34e0*/  FMUL.FTZ R13, R34, UR8 ;  /* 0x00000008220d7c20 */ /* 0x000fe20008410000 */
[----:B------:R-:W2:Y:S02]  /*34f0*/  LDCU.64 UR12, c[0x0][0x380] ;  /* 0x00007000ff0c77ac */ /* 0x000ea40008000a00 */
[----:B0----5:R-:W-:Y:S01]  /*3500*/  FFMA.FTZ R17, R15, R26, R19 ;  /* 0x0000001a0f117223 */ /* 0x021fe20000010013 */
[----:B------:R-:W-:-:S03]  /*3510*/  FFMA.FTZ R16, R14, R13, R18 ;  /* 0x0000000d0e107223 */ /* 0x000fc60000010012 */
[----:B------:R-:W-:Y:S01]  /*3520*/  FMUL.FTZ R12, R17, -1.4426950216293334961 ;  /* 0xbfb8aa3b110c7820 */ /* 0x000fe20000410000 */
[----:B------:R-:W-:-:S04]  /*3530*/  FMUL.FTZ R23, R16, -1.4426950216293334961 ;  /* 0xbfb8aa3b10177820 */ /* 0x000fc80000410000 */
[----:B------:R-:W0:Y:S01]  /*3540*/  MUFU.EX2 R13, R23 ;  /* 0x00000017000d7308 */ /* 0x000e220000000800 */
[----:B-1----:R-:W-:-:S04]  /*3550*/  IMAD R22, R22, UR10, RZ ;  /* 0x0000000a16167c24 */ /* 0x002fc8000f8e02ff */
[----:B------:R-:W-:-:S03]  /*3560*/  IMAD R22, R0, UR11, R22 ;  /* 0x0000000b00167c24 */ /* 0x000fc6000f8e0216 */
[----:B------:R-:W1:Y:S01]  /*3570*/  MUFU.EX2 R12, R12 ;  /* 0x0000000c000c7308 */ /* 0x000e620000000800 */
[----:B0-----:R-:W-:-:S07]  /*3580*/  FADD.FTZ R13, R13, 1 ;  /* 0x3f8000000d0d7421 */ /* 0x001fce0000010000 */
[----:B------:R0:W3:Y:S01]  /*3590*/  MUFU.RCP R20, R13 ;  /* 0x0000000d00147308 */ /* 0x0000e20000001000 */
[----:B-1----:R-:W-:-:S07]  /*35a0*/  FADD.FTZ R12, R12, 1 ;  /* 0x3f8000000c0c7421 */ /* 0x002fce0000010000 */
[----:B------:R1:W4:Y:S01]  /*35b0*/  MUFU.RCP R21, R12 ;  /* 0x0000000c00157308 */ /* 0x0003220000001000 */
[----:B0-----:R-:W-:Y:S02]  /*35c0*/  MOV R13, R9 ;  /* 0x00000009000d7202 */ /* 0x001fe40000000f00 */
[----:B-1----:R-:W-:Y:S01]  /*35d0*/  MOV R12, R6 ;  /* 0x00000006000c7202 */ /* 0x002fe20000000f00 */
[----:B---3--:R-:W-:-:S04]  /*35e0*/  FMUL.FTZ R20, R16, R20 ;  /* 0x0000001410147220 */ /* 0x008fc80000410000 */
[----:B------:R-:W-:-:S04]  /*35f0*/  IMAD.WIDE.U32 R12, R0, UR10, R12 ;  /* 0x0000000a000c7c25 */ /* 0x000fc8000f8e000c */
[----:B----4-:R-:W-:Y:S01]  /*3600*/  FMUL.FTZ R21, R17, R21 ;  /* 0x0000001511157220 */ /* 0x010fe20000410000 */
[----:B------:R-:W-:Y:S02]  /*3610*/  IADD3 R22, PT, PT, R13, R22, RZ ;  /* 0x000000160d167210 */ /* 0x000fe40007ffe0ff */
[C---:B--2---:R-:W-:Y:S02]  /*3620*/  LEA R16, P1, R12.reuse, UR12, 0x1 ;  /* 0x0000000c0c107c11 */ /* 0x044fe4000f8208ff */
[----:B------:R-:W-:Y:S02]  /*3630*/  F2FP.BF16.F32.PACK_AB R21, R21, R20 ;  /* 0x000000141515723e */ /* 0x000fe400000010ff */
[----:B------:R-:W-:-:S05]  /*3640*/  LEA.HI.X R17, R12, UR13, R22, 0x1, P1 ;  /* 0x0000000d0c117c11 */ /* 0x000fca00088f0c16 */
[----:B------:R1:W-:Y:S04]  /*3650*/  STG.E desc[UR16][R16.64], R21 ;  /* 0x0000001510007986 */ /* 0x0003e8000c101910 */
.L_x_1923:
[----:B------:R-:W-:Y:S05]  /*3660*/  BSYNC.RECONVERGENT B1 ;  /* 0x0000000000017941 */ /* 0x000fea0003800200 */
.L_x_1922:
[----:B------:R-:W-:Y:S04]  /*3670*/  BSSY.RECONVERGENT B1, `(.L_x_1924) ;  /* 0x000001f000017945 */ /* 0x000fe80003800200 */
[----:B------:R-:W-:Y:S05]  /*3680*/  @P2 BRA `(.L_x_1925) ;  /* 0x0000000000742947 */ /* 0x000fea0003800000 */
[----:B------:R-:W-:Y:S01]  /*3690*/  FADD.FTZ R33, R33, -UR5 ;  /* 0x8000000521217e21 */ /* 0x000fe20008010000 */
[----:B------:R-:W-:Y:S01]  /*36a0*/  FADD.FTZ R25, R25, -UR5 ;  /* 0x8000000519197e21 */ /* 0x000fe20008010000 */
[----:B------:R-:W2:Y:S01]  /*36b0*/  LDCU.64 UR10, c[0x0][0x3e0] ;  /* 0x00007c00ff0a77ac */ /* 0x000ea20008000a00 */
[----:B------:R-:W-:Y:S01]  /*36c0*/  SHF.R.S32.HI R22, RZ, 0x1f, R42 ;  /* 0x0000001fff167819 */ /* 0x000fe2000001142a */
[----:B------:R-:W-:Y:S01]  /*36d0*/  FMUL.FTZ R33, R33, UR8 ;  /* 0x0000000821217c20 */ /* 0x000fe20008410000 */
[----:B------:R-:W-:Y:S01]  /*36e0*/  FMUL.FTZ R12, R25, UR8 ;  /* 0x00000008190c7c20 */ /* 0x000fe20008410000 */
[----:B------:R-:W3:Y:S02]  /*36f0*/  LDCU.64 UR12, c[0x0][0x380] ;  /* 0x00007000ff0c77ac */ /* 0x000ee40008000a00 */
[----:B-----5:R-:W-:Y:S01]  /*3700*/  FFMA.FTZ R20, R14, R33, R18 ;  /* 0x000000210e147223 */ /* 0x020fe20000010012 */
[----:B01----:R-:W-:-:S03]  /*3710*/  FFMA.FTZ R17, R15, R12, R19 ;  /* 0x0000000c0f117223 */ /* 0x003fc60000010013 */
[----:B------:R-:W-:Y:S01]  /*3720*/  FMUL.FTZ R13, R20, -1.4426950216293334961 ;  /* 0xbfb8aa3b140d7820 */ /* 0x000fe20000410000 */
[----:B------:R-:W-:-:S04]  /*3730*/  FMUL.FTZ R25, R17, -1.4426950216293334961 ;  /* 0xbfb8aa3b11197820 */ /* 0x000fc80000410000 */
[----:B------:R-:W0:Y:S01]  /*3740*/  MUFU.EX2 R12, R25 ;  /* 0x00000019000c7308 */ /* 0x000e220000000800 */
[----:B--2---:R-:W-:-:S04]  /*3750*/  IMAD R22, R22, UR10, RZ ;  /* 0x0000000a16167c24 */ /* 0x004fc8000f8e02ff */
[----:B------:R-:W-:-:S03]  /*3760*/  IMAD R22, R42, UR11, R22 ;  /* 0x0000000b2a167c24 */ /* 0x000fc6000f8e0216 */
[----:B------:R-:W1:Y:S01]  /*3770*/  MUFU.EX2 R13, R13 ;  /* 0x0000000d000d7308 */ /* 0x000e620000000800 */
[----:B0-----:R-:W-:Y:S01]  /*3780*/  FADD.FTZ R26, R12, 1 ;  /* 0x3f8000000c1a7421 */ /* 0x001fe20000010000 */
[----:B------:R-:W-:-:S06]  /*3790*/  MOV R12, R6 ;  /* 0x00000006000c7202 */ /* 0x000fcc0000000f00 */
[----:B------:R-:W-:Y:S01]  /*37a0*/  MUFU.RCP R16, R26 ;  /* 0x0000001a00107308 */ /* 0x000fe20000001000 */
[----:B-1----:R-:W-:Y:S01]  /*37b0*/  FADD.FTZ R23, R13, 1 ;  /* 0x3f8000000d177421 */ /* 0x002fe20000010000 */
[----:B------:R-:W-:-:S06]  /*37c0*/  IMAD.MOV.U32 R13, RZ, RZ, R9 ;  /* 0x000000ffff0d7224 */ /* 0x000fcc00078e0009 */
[----:B------:R-:W0:Y:S01]  /*37d0*/  MUFU.RCP R21, R23 ;  /* 0x0000001700157308 */ /* 0x000e220000001000 */
[----:B------:R-:W-:-:S05]  /*37e0*/  IMAD.WIDE.U32 R12, R42, UR10, R12 ;  /* 0x0000000a2a0c7c25 */ /* 0x000fca000f8e000c */
[----:B------:R-:W-:Y:S01]  /*37f0*/  IADD3 R22, PT, PT, R13, R22, RZ ;  /* 0x000000160d167210 */ /* 0x000fe20007ffe0ff */
[----:B0-----:R-:W-:Y:S01]  /*3800*/  FMUL.FTZ R21, R20, R21 ;  /* 0x0000001514157220 */ /* 0x001fe20000410000 */
[----:B------:R-:W-:Y:S01]  /*3810*/  FMUL.FTZ R20, R17, R16 ;  /* 0x0000001011147220 */ /* 0x000fe20000410000 */
[----:B---3--:R-:W-:-:S04]  /*3820*/  LEA R16, P1, R12, UR12, 0x1 ;  /* 0x0000000c0c107c11 */ /* 0x008fc8000f8208ff */
[----:B------:R-:W-:Y:S02]  /*3830*/  LEA.HI.X R17, R12, UR13, R22, 0x1, P1 ;  /* 0x0000000d0c117c11 */ /* 0x000fe400088f0c16 */
[----:B------:R-:W-:-:S05]  /*3840*/  F2FP.BF16.F32.PACK_AB R21, R20, R21 ;  /* 0x000000151415723e */ /* 0x000fca00000010ff */
[----:B------:R2:W-:Y:S02]  /*3850*/  STG.E desc[UR16][R16.64], R21 ;  /* 0x0000001510007986 */ /* 0x0005e4000c101910 */
.L_x_1925:
[----:B------:R-:W-:Y:S05]  /*3860*/  BSYNC.RECONVERGENT B1 ;  /* 0x0000000000017941 */ /* 0x000fea0003800200 */
.L_x_1924:
[----:B------:R-:W-:Y:S01]  /*3870*/  SHF.R.S32.HI R22, RZ, 0x1f, R38 ;  /* 0x0000001fff167819 */ /* 0x000fe20000011426 */
        /* <DEDUP_REMOVED lines=14> */
[----:B------:R-:W-:Y:S01]  /*3960*/  FADD.FTZ R32, R32, -UR5 ;  /* 0x8000000520207e21 */ /* 0x000fe20008010000 */
[----:B------:R-:W-:Y:S01]  /*3970*/  FADD.FTZ R24, R24, -UR5 ;  /* 0x8000000518187e21 */ /* 0x000fe20008010000 */
[----:B------:R-:W3:Y:S02]  /*3980*/  LDCU.64 UR10, c[0x0][0x3e0] ;  /* 0x00007c00ff0a77ac */ /* 0x000ee40008000a00 */
[----:B------:R-:W-:Y:S01]  /*3990*/  FMUL.FTZ R13, R32, UR8 ;  /* 0x00000008200d7c20 */ /* 0x000fe20008410000 */
[----:B------:R-:W-:Y:S01]  /*39a0*/  FMUL.FTZ R24, R24, UR8 ;  /* 0x0000000818187c20 */ /* 0x000fe20008410000 */
[----:B------:R-:W4:Y:S02]  /*39b0*/  LDCU.64 UR12, c[0x0][0x380] ;  /* 0x00007000ff0c77ac */ /* 0x000f240008000a00 */
[----:B-----5:R-:W-:Y:S01]  /*39c0*/  FFMA.FTZ R20, R14, R13, R18 ;  /* 0x0000000d0e147223 */ /* 0x020fe20000010012 */
[----:B012---:R-:W-:Y:S01]  /*39d0*/  FFMA.FTZ R17, R15, R24, R19 ;  /* 0x000000180f117223 */ /* 0x007fe20000010013 */
[----:B------:R-:W-:-:S02]  /*39e0*/  MOV R13, R9 ;  /* 0x00000009000d7202 */ /* 0x000fc40000000f00 */
[----:B------:R-:W-:Y:S01]  /*39f0*/  FMUL.FTZ R12, R20, -1.4426950216293334961 ;  /* 0xbfb8aa3b140c7820 */ /* 0x000fe20000410000 */
[----:B------:R-:W-:-:S05]  /*3a00*/  FMUL.FTZ R24, R17, -1.4426950216293334961 ;  /* 0xbfb8aa3b11187820 */ /* 0x000fca0000410000 */
[----:B------:R-:W0:Y:S01]  /*3a10*/  MUFU.EX2 R12, R12 ;  /* 0x0000000c000c7308 */ /* 0x000e220000000800 */
[----:B---3--:R-:W-:-:S04]  /*3a20*/  IMAD R22, R22, UR10, RZ ;  /* 0x0000000a16167c24 */ /* 0x008fc8000f8e02ff */
[----:B------:R-:W-:-:S03]  /*3a30*/  IMAD R22, R38, UR11, R22 ;  /* 0x0000000b26167c24 */ /* 0x000fc6000f8e0216 */
[----:B------:R-:W1:Y:S01]  /*3a40*/  MUFU.EX2 R24, R24 ;  /* 0x0000001800187308 */ /* 0x000e620000000800 */
[----:B0-----:R-:W-:Y:S01]  /*3a50*/  FADD.FTZ R23, R12, 1 ;  /* 0x3f8000000c177421 */ /* 0x001fe20000010000 */
[----:B------:R-:W-:-:S06]  /*3a60*/  MOV R12, R6 ;  /* 0x00000006000c7202 */ /* 0x000fcc0000000f00 */
[----:B------:R-:W0:Y:S01]  /*3a70*/  MUFU.RCP R21, R23 ;  /* 0x0000001700157308 */ /* 0x000e220000001000 */
[----:B------:R-:W-:-:S04]  /*3a80*/  IMAD.WIDE.U32 R12, R38, UR10, R12 ;  /* 0x0000000a260c7c25 */ /* 0x000fc8000f8e000c */
[----:B-1----:R-:W-:Y:S01]  /*3a90*/  FADD.FTZ R25, R24, 1 ;  /* 0x3f80000018197421 */ /* 0x002fe20000010000 */
[----:B------:R-:W-:-:S03]  /*3aa0*/  IADD3 R13, PT, PT, R13, R22, RZ ;  /* 0x000000160d0d7210 */ /* 0x000fc60007ffe0ff */
[----:B------:R-:W1:Y:S01]  /*3ab0*/  MUFU.RCP R16, R25 ;  /* 0x0000001900107308 */ /* 0x000e620000001000 */
[----:B0-----:R-:W-:Y:S01]  /*3ac0*/  FMUL.FTZ R21, R20, R21 ;  /* 0x0000001514157220 */ /* 0x001fe20000410000 */
[----:B-1----:R-:W-:Y:S01]  /*3ad0*/  FMUL.FTZ R20, R17, R16 ;  /* 0x0000001011147220 */ /* 0x002fe20000410000 */
[----:B----4-:R-:W-:-:S04]  /*3ae0*/  LEA R16, P5, R12, UR12, 0x1 ;  /* 0x0000000c0c107c11 */ /* 0x010fc8000f8a08ff */
[----:B------:R-:W-:Y:S02]  /*3af0*/  LEA.HI.X R17, R12, UR13, R13, 0x1, P5 ;  /* 0x0000000d0c117c11 */ /* 0x000fe4000a8f0c0d */
[----:B------:R-:W-:-:S05]  /*3b00*/  F2FP.BF16.F32.PACK_AB R21, R20, R21 ;  /* 0x000000151415723e */ /* 0x000fca00000010ff */
[----:B------:R3:W-:Y:S02]  /*3b10*/  STG.E desc[UR16][R16.64], R21 ;  /* 0x0000001510007986 */ /* 0x0007e4000c101910 */
.L_x_1927:
[----:B------:R-:W-:Y:S05]  /*3b20*/  BSYNC.RECONVERGENT B1 ;  /* 0x0000000000017941 */ /* 0x000fea0003800200 */
.L_x_1926:
[----:B------:R-:W-:Y:S04]  /*3b30*/  BSSY.RECONVERGENT B1, `(.L_x_1928) ;  /* 0x000001e000017945 */ /* 0x000fe80003800200 */
[----:B------:R-:W-:Y:S05]  /*3b40*/  @P6 BRA `(.L_x_1929) ;  /* 0x0000000000706947 */ /* 0x000fea0003800000 */
[----:B------:R-:W-:Y:S01]  /*3b50*/  FADD.FTZ R31, R31, -UR5 ;  /* 0x800000051f1f7e21 */ /* 0x000fe20008010000 */
[----:B------:R-:W-:Y:S01]  /*3b60*/  FADD.FTZ R11, R11, -UR5 ;  /* 0x800000050b0b7e21 */ /* 0x000fe20008010000 */
[----:B------:R-:W4:Y:S01]  /*3b70*/  LDCU.64 UR10, c[0x0][0x3e0] ;  /* 0x00007c00ff0a77ac */ /* 0x000f220008000a00 */
[----:B------:R-:W-:Y:S01]  /*3b80*/  MOV R12, R6 ;  /* 0x00000006000c7202 */ /* 0x000fe20000000f00 */
[----:B------:R-:W-:Y:S01]  /*3b90*/  FMUL.FTZ R31, R31, UR8 ;  /* 0x000000081f1f7c20 */ /* 0x000fe20008410000 */
[----:B0123--:R-:W-:Y:S01]  /*3ba0*/  FMUL.FTZ R16, R11, UR8 ;  /* 0x000000080b107c20 */ /* 0x00ffe20008410000 */
[----:B------:R-:W0:Y:S01]  /*3bb0*/  LDCU.64 UR12, c[0x0][0x380] ;  /* 0x00007000ff0c77ac */ /* 0x000e220008000a00 */
[----:B------:R-:W-:Y:S01]  /*3bc0*/  MOV R13, R9 ;  /* 0x00000009000d7202 */ /* 0x000fe20000000f00 */
[----:B-----5:R-:W-:Y:S01]  /*3bd0*/  FFMA.FTZ R20, R14, R31, R18 ;  /* 0x0000001f0e147223 */ /* 0x020fe20000010012 */
[----:B------:R-:W-:-:S03]  /*3be0*/  FFMA.FTZ R16, R15, R16, R19 ;  /* 0x000000100f107223 */ /* 0x000fc60000010013 */
[----:B------:R-:W-:Y:S01]  /*3bf0*/  FMUL.FTZ R11, R20, -1.4426950216293334961 ;  /* 0xbfb8aa3b140b7820 */ /* 0x000fe20000410000 */
[----:B------:R-:W-:-:S05]  /*3c00*/  FMUL.FTZ R23, R16, -1.4426950216293334961 ;  /* 0xbfb8aa3b10177820 */ /* 0x000fca0000410000 */
[----:B------:R-:W1:Y:S01]  /*3c10*/  MUFU.EX2 R11, R11 ;  /* 0x0000000b000b7308 */ /* 0x000e620000000800 */
[----:B----4-:R-:W-:Y:S02]  /*3c20*/  IMAD R26, R26, UR10, RZ ;  /* 0x0000000a1a1a7c24 */ /* 0x010fe4000f8e02ff */
[----:B------:R-:W-:-:S05]  /*3c30*/  IMAD.WIDE.U32 R12, R37, UR10, R12 ;  /* 0x0000000a250c7c25 */ /* 0x000fca000f8e000c */
[----:B------:R-:W2:Y:S01]  /*3c40*/  MUFU.EX2 R23, R23 ;  /* 0x0000001700177308 */ /* 0x000ea20000000800 */
[----:B-1----:R-:W-:Y:S01]  /*3c50*/  FADD.FTZ R22, R11, 1 ;  /* 0x3f8000000b167421 */ /* 0x002fe20000010000 */
[----:B------:R-:W-:-:S06]  /*3c60*/  IMAD R11, R37, UR11, R26 ;  /* 0x0000000b250b7c24 */ /* 0x000fcc000f8e021a */
[----:B------:R-:W1:Y:S01]  /*3c70*/  MUFU.RCP R21, R22 ;  /* 0x0000001600157308 */ /* 0x000e620000001000 */
[----:B------:R-:W-:Y:S01]  /*3c80*/  IADD3 R11, PT, PT, R13, R11, RZ ;  /* 0x0000000b0d0b7210 */ /* 0x000fe20007ffe0ff */
[----:B--2---:R-:W-:-:S06]  /*3c90*/  FADD.FTZ R24, R23, 1 ;  /* 0x3f80000017187421 */ /* 0x004fcc0000010000 */
[----:B------:R-:W2:Y:S01]  /*3ca0*/  MUFU.RCP R17, R24 ;  /* 0x0000001800117308 */ /* 0x000ea20000001000 */
[----:B-1----:R-:W-:Y:S01]  /*3cb0*/  FMUL.FTZ R21, R20, R21 ;  /* 0x0000001514157220 */ /* 0x002fe20000410000 */
[----:B--2---:R-:W-:Y:S01]  /*3cc0*/  FMUL.FTZ R20, R16, R17 ;  /* 0x0000001110147220 */ /* 0x004fe20000410000 */
[----:B0-----:R-:W-:-:S04]  /*3cd0*/  LEA R16, P5, R12, UR12, 0x1 ;  /* 0x0000000c0c107c11 */ /* 0x001fc8000f8a08ff */
[----:B------:R-:W-:Y:S02]  /*3ce0*/  LEA.HI.X R17, R12, UR13, R11, 0x1, P5 ;  /* 0x0000000d0c117c11 */ /* 0x000fe4000a8f0c0b */
[----:B------:R-:W-:-:S05]  /*3cf0*/  F2FP.BF16.F32.PACK_AB R21, R20, R21 ;  /* 0x000000151415723e */ /* 0x000fca00000010ff */
[----:B------:R4:W-:Y:S02]  /*3d00*/  STG.E desc[UR16][R16.64], R21 ;  /* 0x0000001510007986 */ /* 0x0009e4000c101910 */
.L_x_1929:
[----:B------:R-:W-:Y:S05]  /*3d10*/  BSYNC.RECONVERGENT B1 ;  /* 0x0000000000017941 */ /* 0x000fea0003800200 */
.L_x_1928:
[----:B------:R-:W-:Y:S04]  /*3d20*/  BSSY.RECONVERGENT B1, `(.L_x_1930) ;  /* 0x000001e000017945 */ /* 0x000fe80003800200 */
[----:B------:R-:W-:Y:S05]  /*3d30*/  @P1 BRA `(.L_x_1931) ;  /* 0x0000000000701947 */ /* 0x000fea0003800000 */
[----:B------:R-:W-:Y:S01]  /*3d40*/  FADD.FTZ R30, R30, -UR5 ;  /* 0x800000051e1e7e21 */ /* 0x000fe20008010000 */
[----:B------:R-:W-:Y:S01]  /*3d50*/  FADD.FTZ R3, R3, -UR5 ;  /* 0x8000000503037e21 */ /* 0x000fe20008010000 */
[----:B------:R-:W0:Y:S01]  /*3d60*/  LDCU.64 UR10, c[0x0][0x3e0] ;  /* 0x00007c00ff0a77ac */ /* 0x000e220008000a00 */
[----:B------:R-:W-:Y:S01]  /*3d70*/  MOV R13, R9 ;  /* 0x00000009000d7202 */ /* 0x000fe20000000f00 */
[----:B------:R-:W-:Y:S01]  /*3d80*/  FMUL.FTZ R11, R30, UR8 ;  /* 0x000000081e0b7c20 */ /* 0x000fe20008410000 */
[----:B01234-:R-:W-:Y:S01]  /*3d90*/  FMUL.FTZ R16, R3, UR8 ;  /* 0x0000000803107c20 */ /* 0x01ffe20008410000 */
[----:B------:R-:W0:Y:S02]  /*3da0*/  LDCU.64 UR12, c[0x0][0x380] ;  /* 0x00007000ff0c77ac */ /* 0x000e240008000a00 */
[----:B-----5:R-:W-:Y:S01]  /*3db0*/  FFMA.FTZ R11, R14, R11, R18 ;  /* 0x0000000b0e0b7223 */ /* 0x020fe20000010012 */
[----:B------:R-:W-:-:S03]  /*3dc0*/  FFMA.FTZ R3, R15, R16, R19 ;  /* 0x000000100f037223 */ /* 0x000fc60000010013 */
[----:B------:R-:W-:Y:S01]  /*3dd0*/  FMUL.FTZ R12, R11, -1.4426950216293334961 ;  /* 0xbfb8aa3b0b0c7820 */ /* 0x000fe20000410000 */
[----:B------:R-:W-:-:S05]  /*3de0*/  FMUL.FTZ R17, R3, -1.4426950216293334961 ;  /* 0xbfb8aa3b03117820 */ /* 0x000fca0000410000 */
[----:B------:R-:W1:Y:S01]  /*3df0*/  MUFU.EX2 R12, R12 ;  /* 0x0000000c000c7308 */ /* 0x000e620000000800 */
[----:B------:R-:W-:-:S04]  /*3e00*/  IMAD R23, R33, UR10, RZ ;  /* 0x0000000a21177c24 */ /* 0x000fc8000f8e02ff */
[----:B------:R-:W-:-:S03]  /*3e10*/  IMAD R23, R36, UR11, R23 ;  /* 0x0000000b24177c24 */ /* 0x000fc6000f8e0217 */
[----:B------:R-:W2:Y:S01]  /*3e20*/  MUFU.EX2 R17, R17 ;  /* 0x0000001100117308 */ /* 0x000ea20000000800 */
[----:B-1----:R-:W-:Y:S01]  /*3e30*/  FADD.FTZ R20, R12, 1 ;  /* 0x3f8000000c147421 */ /* 0x002fe20000010000 */
[----:B------:R-:W-:-:S06]  /*3e40*/  MOV R12, R6 ;  /* 0x00000006000c7202 */ /* 0x000fcc0000000f00 */
[----:B------:R-:W1:Y:S01]  /*3e50*/  MUFU.RCP R16, R20 ;  /* 0x0000001400107308 */ /* 0x000e620000001000 */
[----:B------:R-:W-:-:S04]  /*3e60*/  IMAD.WIDE.U32 R12, R36, UR10, R12 ;  /* 0x0000000a240c7c25 */ /* 0x000fc8000f8e000c */
[----:B--2---:R-:W-:Y:S01]  /*3e70*/  FADD.FTZ R21, R17, 1 ;  /* 0x3f80000011157421 */ /* 0x004fe20000010000 */
[----:B------:R-:W-:-:S03]  /*3e80*/  IMAD.IADD R23, R13, 0x1, R23 ;  /* 0x000000010d177824 */ /* 0x000fc600078e0217 */
[----:B------:R-:W2:Y:S01]  /*3e90*/  MUFU.RCP R22, R21 ;  /* 0x0000001500167308 */ /* 0x000ea20000001000 */
[----:B-1----:R-:W-:Y:S01]  /*3ea0*/  FMUL.FTZ R11, R11, R16 ;  /* 0x000000100b0b7220 */ /* 0x002fe20000410000 */
[----:B0-----:R-:W-:-:S04]  /*3eb0*/  LEA R16, P1, R12, UR12, 0x1 ;  /* 0x0000000c0c107c11 */ /* 0x001fc8000f8208ff */
[----:B------:R-:W-:Y:S01]  /*3ec0*/  LEA.HI.X R17, R12, UR13, R23, 0x1, P1 ;  /* 0x0000000d0c117c11 */ /* 0x000fe200088f0c17 */
[----:B--2---:R-:W-:-:S05]  /*3ed0*/  FMUL.FTZ R22, R3, R22 ;  /* 0x0000001603167220 */ /* 0x004fca0000410000 */
[----:B------:R-:W-:-:S05]  /*3ee0*/  F2FP.BF16.F32.PACK_AB R11, R22, R11 ;  /* 0x0000000b160b723e */ /* 0x000fca00000010ff */
[----:B------:R0:W-:Y:S02]  /*3ef0*/  STG.E desc[UR16][R16.64], R11 ;  /* 0x0000000b10007986 */ /* 0x0001e4000c101910 */
.L_x_1931:
[----:B------:R-:W-:Y:S05]  /*3f00*/  BSYNC.RECONVERGENT B1 ;  /* 0x0000000000017941 */ /* 0x000fea0003800200 */
.L_x_1930:
[----:B------:R-:W-:Y:S04]  /*3f10*/  BSSY.RECONVERGENT B1, `(.L_x_1932) ;  /* 0x000001e000017945 */ /* 0x000fe80003800200 */
[----:B------:R-:W-:Y:S05]  /*3f20*/  @P2 BRA `(.L_x_1933) ;  /* 0x0000000000702947 */ /* 0x000fea0003800000 */
[----:B------:R-:W-:Y:S01]  /*3f30*/  FADD.FTZ R29, R29, -UR5 ;  /* 0x800000051d1d7e21 */ /* 0x000fe20008010000 */
[----:B------:R-:W-:Y:S01]  /*3f40*/  FADD.FTZ R3, R4, -UR5 ;  /* 0x8000000504037e21 */ /* 0x000fe20008010000 */
[----:B------:R-:W1:Y:S01]  /*3f50*/  LDCU.64 UR10, c[0x0][0x3e0] ;  /* 0x00007c00ff0a77ac */ /* 0x000e620008000a00 */
[----:B------:R-:W-:Y:S01]  /*3f60*/  MOV R13, R9 ;  /* 0x00000009000d7202 */ /* 0x000fe20000000f00 */
[----:B------:R-:W-:Y:S01]  /*3f70*/  FMUL.FTZ R29, R29, UR8 ;  /* 0x000000081d1d7c20 */ /* 0x000fe20008410000 */
[----:B------:R-:W-:Y:S01]  /*3f80*/  FMUL.FTZ R12, R3, UR8 ;  /* 0x00000008030c7c20 */ /* 0x000fe20008410000 */
[----:B------:R-:W1:Y:S02]  /*3f90*/  LDCU.64 UR12, c[0x0][0x380] ;  /* 0x00007000ff0c77ac */ /* 0x000e640008000a00 */
[----:B-----5:R-:W-:Y:S01]  /*3fa0*/  FFMA.FTZ R4, R14, R29, R18 ;  /* 0x0000001d0e047223 */ /* 0x020fe20000010012 */
[----:B------:R-:W-:Y:S01]  /*3fb0*/  FFMA.FTZ R3, R15, R12, R19 ;  /* 0x0000000c0f037223 */ /* 0x000fe20000010013 */
[----:B------:R-:W-:-:S02]  /*3fc0*/  MOV R12, R6 ;  /* 0x00000006000c7202 */ /* 0x000fc40000000f00 */
[----:B0-----:R-:W-:Y:S01]  /*3fd0*/  FMUL.FTZ R11, R4, -1.4426950216293334961 ;  /* 0xbfb8aa3b040b7820 */ /* 0x001fe20000410000 */
[----:B-1234-:R-:W-:-:S05]  /*3fe0*/  FMUL.FTZ R16, R3, -1.4426950216293334961 ;  /* 0xbfb8aa3b03107820 */ /* 0x01efca0000410000 */
[----:B------:R-:W0:Y:S01]  /*3ff0*/  MUFU.EX2 R11, R11 ;  /* 0x0000000b000b7308 */ /* 0x000e220000000800 */
[----:B------:R-:W-:Y:S02]  /*4000*/  IMAD R24, R45, UR10, RZ ;  /* 0x0000000a2d187c24 */ /* 0x000fe4000f8e02ff */
[----:B------:R-:W-:-:S05]  /*4010*/  IMAD.WIDE.U32 R12, R35, UR10, R12 ;  /* 0x0000000a230c7c25 */ /* 0x000fca000f8e000c */
[----:B------:R-:W1:Y:S01]  /*4020*/  MUFU.EX2 R16, R16 ;  /* 0x0000001000107308 */ /* 0x000e620000000800 */
[----:B0-----:R-:W-:Y:S01]  /*4030*/  FADD.FTZ R20, R11, 1 ;  /* 0x3f8000000b147421 */ /* 0x001fe20000010000 */
[----:B------:R-:W-:-:S06]  /*4040*/  IMAD R11, R35, UR11, R24 ;  /* 0x0000000b230b7c24 */ /* 0x000fcc000f8e0218 */
[----:B------:R-:W0:Y:S01]  /*4050*/  MUFU.RCP R17, R20 ;  /* 0x0000001400117308 */ /* 0x000e220000001000 */
[----:B------:R-:W-:Y:S01]  /*4060*/  IADD3 R11, PT, PT, R13, R11, RZ ;  /* 0x0000000b0d0b7210 */ /* 0x000fe20007ffe0ff */
[----:B-1----:R-:W-:Y:S01]  /*4070*/  FADD.FTZ R21, R16, 1 ;  /* 0x3f80000010157421 */ /* 0x002fe20000010000 */
[----:B------:R-:W-:-:S05]  /*4080*/  LEA R16, P1, R12, UR12, 0x1 ;  /* 0x0000000c0c107c11 */ /* 0x000fca000f8208ff */
[----:B------:R-:W1:Y:S01]  /*4090*/  MUFU.RCP R22, R21 ;  /* 0x0000001500167308 */ /* 0x000e620000001000 */
[----:B0-----:R-:W-:Y:S01]  /*40a0*/  FMUL.FTZ R4, R4, R17 ;  /* 0x0000001104047220 */ /* 0x001fe20000410000 */
[----:B------:R-:W-:Y:S01]  /*40b0*/  LEA.HI.X R17, R12, UR13, R11, 0x1, P1 ;  /* 0x0000000d0c117c11 */ /* 0x000fe200088f0c0b */
[----:B-1----:R-:W-:-:S05]  /*40c0*/  FMUL.FTZ R3, R3, R22 ;  /* 0x0000001603037220 */ /* 0x002fca0000410000 */
[----:B------:R-:W-:-:S05]  /*40d0*/  F2FP.BF16.F32.PACK_AB R3, R3, R4 ;  /* 0x000000040303723e */ /* 0x000fca00000010ff */
[----:B------:R0:W-:Y:S02]  /*40e0*/  STG.E desc[UR16][R16.64], R3 ;  /* 0x0000000310007986 */ /* 0x0001e4000c101910 */
.L_x_1933:
[----:B------:R-:W-:Y:S05]  /*40f0*/  BSYNC.RECONVERGENT B1 ;  /* 0x0000000000017941 */ /* 0x000fea0003800200 */
.L_x_1932:
[----:B------:R-:W-:Y:S04]  /*4100*/  BSSY.RECONVERGENT B1, `(.L_x_1934) ;  /* 0x000001e000017945 */ /* 0x000fe80003800200 */
[----:B------:R-:W-:Y:S05]  /*4110*/  @P3 BRA `(.L_x_1935) ;  /* 0x0000000000703947 */ /* 0x000fea0003800000 */
[----:B------:R-:W-:Y:S01]  /*4120*/  FADD.FTZ R28, R28, -UR5 ;  /* 0x800000051c1c7e21 */ /* 0x000fe20008010000 */
[----:B------:R-:W-:Y:S01]  /*4130*/  FADD.FTZ R5, R5, -UR5 ;  /* 0x8000000505057e21 */ /* 0x000fe20008010000 */
[----:B------:R-:W1:Y:S02]  /*4140*/  LDCU.64 UR10, c[0x0][0x3e0] ;  /* 0x00007c00ff0a77ac */ /* 0x000e640008000a00 */
[----:B0-----:R-:W-:Y:S01]  /*4150*/  FMUL.FTZ R3, R28, UR8 ;  /* 0x000000081c037c20 */ /* 0x001fe20008410000 */
[----:B------:R-:W-:Y:S01]  /*4160*/  FMUL.FTZ R12, R5, UR8 ;  /* 0x00000008050c7c20 */ /* 0x000fe20008410000 */
[----:B------:R-:W0:Y:S01]  /*4170*/  LDCU.64 UR12, c[0x0][0x380] ;  /* 0x00007000ff0c77ac */ /* 0x000e220008000a00 */
[----:B------:R-:W-:Y:S01]  /*4180*/  MOV R5, R9 ;  /* 0x0000000900057202 */ /* 0x000fe20000000f00 */
[----:B-----5:R-:W-:Y:S01]  /*4190*/  FFMA.FTZ R3, R14, R3, R18 ;  /* 0x000000030e037223 */ /* 0x020fe20000010012 */
[----:B------:R-:W-:-:S03]  /*41a0*/  FFMA.FTZ R11, R15, R12, R19 ;  /* 0x0000000c0f0b7223 */ /* 0x000fc60000010013 */
[----:B------:R-:W-:Y:S01]  /*41b0*/  FMUL.FTZ R4, R3, -1.4426950216293334961 ;  /* 0xbfb8aa3b03047820 */ /* 0x000fe20000410000 */
[----:B------:R-:W-:-:S05]  /*41c0*/  FMUL.FTZ R12, R11, -1.4426950216293334961 ;  /* 0xbfb8aa3b0b0c7820 */ /* 0x000fca0000410000 */
[----:B------:R-:W2:Y:S01]  /*41d0*/  MUFU.EX2 R4, R4 ;  /* 0x0000000400047308 */ /* 0x000ea20000000800 */
[----:B-1----:R-:W-:-:S04]  /*41e0*/  IMAD R13, R44, UR10, RZ ;  /* 0x0000000a2c0d7c24 */ /* 0x002fc8000f8e02ff */
[----:B------:R-:W-:-:S03]  /*41f0*/  IMAD R13, R40, UR11, R13 ;  /* 0x0000000b280d7c24 */ /* 0x000fc6000f8e020d */
[----:B------:R-:W1:Y:S01]  /*4200*/  MUFU.EX2 R12, R12 ;  /* 0x0000000c000c7308 */ /* 0x000e620000000800 */
[----:B--234-:R-:W-:Y:S01]  /*4210*/  FADD.FTZ R16, R4, 1 ;  /* 0x3f80000004107421 */ /* 0x01cfe20000010000 */
[----:B------:R-:W-:-:S06]  /*4220*/  MOV R4, R6 ;  /* 0x0000000600047202 */ /* 0x000fcc0000000f00 */
[----:B------:R-:W2:Y:S01]  /*4230*/  MUFU.RCP R16, R16 ;  /* 0x0000001000107308 */ /* 0x000ea20000001000 */
[----:B------:R-:W-:-:S04]  /*4240*/  IMAD.WIDE.U32 R4, R40, UR10, R4 ;  /* 0x0000000a28047c25 */ /* 0x000fc8000f8e0004 */
[----:B-1----:R-:W-:Y:S01]  /*4250*/  FADD.FTZ R17, R12, 1 ;  /* 0x3f8000000c117421 */ /* 0x002fe20000010000 */
[----:B0-----:R-:W-:-:S03]  /*4260*/  LEA R12, P1, R4, UR12, 0x1 ;  /* 0x0000000c040c7c11 */ /* 0x001fc6000f8208ff */
[----:B------:R-:W0:Y:S01]  /*4270*/  MUFU.RCP R20, R17 ;  /* 0x0000001100147308 */ /* 0x000e220000001000 */
[----:B------:R-:W-:-:S04]  /*4280*/  IADD3 R13, PT, PT, R5, R13, RZ ;  /* 0x0000000d050d7210 */ /* 0x000fc80007ffe0ff */
[----:B------:R-:W-:Y:S01]  /*4290*/  LEA.HI.X R13, R4, UR13, R13, 0x1, P1 ;  /* 0x0000000d040d7c11 */ /* 0x000fe200088f0c0d */
[----:B--2---:R-:W-:Y:S01]  /*42a0*/  FMUL.FTZ R3, R3, R16 ;  /* 0x0000001003037220 */ /* 0x004fe20000410000 */
[----:B0-----:R-:W-:-:S05]  /*42b0*/  FMUL.FTZ R20, R11, R20 ;  /* 0x000000140b147220 */ /* 0x001fca0000410000 */
[----:B------:R-:W-:-:S05]  /*42c0*/  F2FP.BF16.F32.PACK_AB R3, R20, R3 ;  /* 0x000000031403723e */ /* 0x000fca00000010ff */
[----:B------:R0:W-:Y:S02]  /*42d0*/  STG.E desc[UR16][R12.64], R3 ;  /* 0x000000030c007986 */ /* 0x0001e4000c101910 */
.L_x_1935:
[----:B------:R-:W-:Y:S05]  /*42e0*/  BSYNC.RECONVERGENT B1 ;  /* 0x0000000000017941 */ /* 0x000fea0003800200 */
.L_x_1934:
[----:B------:R-:W-:Y:S05]  /*42f0*/  @P4 BRA `(.L_x_1921) ;  /* 0x0000000000704947 */ /* 0x000fea0003800000 */
[----:B------:R-:W-:Y:S01]  /*4300*/  FADD.FTZ R27, R27, -UR5 ;  /* 0x800000051b1b7e21 */ /* 0x000fe20008010000 */
[----:B------:R-:W-:Y:S01]  /*4310*/  FADD.FTZ R10, R10, -UR5 ;  /* 0x800000050a0a7e21 */ /* 0x000fe20008010000 */
[----:B------:R-:W1:Y:S01]  /*4320*/  LDCU.64 UR10, c[0x0][0x3e0] ;  /* 0x00007c00ff0a77ac */ /* 0x000e620008000a00 */
[----:B------:R-:W-:Y:S01]  /*4330*/  MOV R4, R6 ;  /* 0x0000000600047202 */ /* 0x000fe20000000f00 */
[----:B------:R-:W-:Y:S01]  /*4340*/  FMUL.FTZ R27, R27, UR8 ;  /* 0x000000081b1b7c20 */ /* 0x000fe20008410000 */
[----:B------:R-:W-:Y:S01]  /*4350*/  FMUL.FTZ R10, R10, UR8 ;  /* 0x000000080a0a7c20 */ /* 0x000fe20008410000 */
[----:B------:R-:W2:Y:S01]  /*4360*/  LDCU.64 UR12, c[0x0][0x380] ;  /* 0x00007000ff0c77ac */ /* 0x000ea20008000a00 */
[----:B------:R-:W-:Y:S01]  /*4370*/  MOV R5, R9 ;  /* 0x0000000900057202 */ /* 0x000fe20000000f00 */
[----:B-----5:R-:W-:Y:S01]  /*4380*/  FFMA.FTZ R27, R14, R27, R18 ;  /* 0x0000001b0e1b7223 */ /* 0x020fe20000010012 */
[----:B------:R-:W-:-:S03]  /*4390*/  FFMA.FTZ R15, R15, R10, R19 ;  /* 0x0000000a0f0f7223 */ /* 0x000fc60000010013 */
[----:B0-----:R-:W-:Y:S01]  /*43a0*/  FMUL.FTZ R3, R27, -1.4426950216293334961 ;  /* 0xbfb8aa3b1b037820 */ /* 0x001fe20000410000 */
[----:B------:R-:W-:-:S05]  /*43b0*/  FMUL.FTZ R7, R15, -1.4426950216293334961 ;  /* 0xbfb8aa3b0f077820 */ /* 0x000fca0000410000 */
[----:B------:R-:W0:Y:S01]  /*43c0*/  MUFU.EX2 R3, R3 ;  /* 0x0000000300037308 */ /* 0x000e220000000800 */
[----:B-1----:R-:W-:Y:S02]  /*43d0*/  IMAD R12, R43, UR10, RZ ;  /* 0x0000000a2b0c7c24 */ /* 0x002fe4000f8e02ff */
[----:B------:R-:W-:-:S05]  /*43e0*/  IMAD.WIDE.U32 R4, R39, UR10, R4 ;  /* 0x0000000a27047c25 */ /* 0x000fca000f8e0004 */
[----:B------:R-:W1:Y:S01]  /*43f0*/  MUFU.EX2 R7, R7 ;  /* 0x0000000700077308 */ /* 0x000e620000000800 */
[----:B------:R-:W-:Y:S01]  /*4400*/  IMAD R9, R39, UR11, R12 ;  /* 0x0000000b27097c24 */ /* 0x000fe2000f8e020c */
[----:B--2---:R-:W-:-:S04]  /*4410*/  LEA R6, P1, R4, UR12, 0x1 ;  /* 0x0000000c04067c11 */ /* 0x004fc8000f8208ff */
[----:B------:R-:W-:Y:S01]  /*4420*/  IADD3 R9, PT, PT, R5, R9, RZ ;  /* 0x0000000905097210 */ /* 0x000fe20007ffe0ff */
[----:B0-----:R-:W-:-:S06]  /*4430*/  FADD.FTZ R8, R3, 1 ;  /* 0x3f80000003087421 */ /* 0x001fcc0000010000 */
[----:B------:R-:W0:Y:S01]  /*4440*/  MUFU.RCP R8, R8 ;  /* 0x0000000800087308 */ /* 0x000e220000001000 */
[----:B-1----:R-:W-:Y:S01]  /*4450*/  FADD.FTZ R10, R7, 1 ;  /* 0x3f800000070a7421 */ /* 0x002fe20000010000 */
[----:B------:R-:W-:-:S06]  /*4460*/  LEA.HI.X R7, R4, UR13, R9, 0x1, P1 ;  /* 0x0000000d04077c11 */ /* 0x000fcc00088f0c09 */
[----:B------:R-:W1:Y:S01]  /*4470*/  MUFU.RCP R10, R10 ;  /* 0x0000000a000a7308 */ /* 0x000e620000001000 */
[----:B0-----:R-:W-:Y:S01]  /*4480*/  FMUL.FTZ R3, R27, R8 ;  /* 0x000000081b037220 */ /* 0x001fe20000410000 */
[----:B-1----:R-:W-:-:S05]  /*4490*/  FMUL.FTZ R12, R15, R10 ;  /* 0x0000000a0f0c7220 */ /* 0x002fca0000410000 */
[----:B------:R-:W-:-:S05]  /*44a0*/  F2FP.BF16.F32.PACK_AB R3, R12, R3 ;  /* 0x000000030c03723e */ /* 0x000fca00000010ff */
[----:B------:R0:W-:Y:S02]  /*44b0*/  STG.E desc[UR16][R6.64], R3 ;  /* 0x0000000306007986 */ /* 0x0001e4000c101910 */
.L_x_1921:
[----:B------:R-:W-:Y:S05]  /*44c0*/  BSYNC.RECONVERGENT B0 ;  /* 0x0000000000007941 */ /* 0x000fea0003800200 */
.L_x_1905:
[----:B------:R-:W1:Y:S01]  /*44d0*/  LDCU UR5, c[0x0][0x3f8] ;  /* 0x00007f00ff0577ac */ /* 0x000e620008000800 */
[----:B------:R-:W1:Y:S01]  /*44e0*/  LDCU UR8, c[0x0][0x3c8] ;  /* 0x00007900ff0877ac */ /* 0x000e620008000800 */
[----:B------:R-:W-:Y:S02]  /*44f0*/  UIADD3 UR7, UPT, UPT, UR20, UR7, URZ ;  /* 0x0000000714077290 */ /* 0x000fe4000fffe0ff */
[----:B------:R-:W-:Y:S02]  /*4500*/  UIADD3 UR4, UPT, UPT, UR4, 0x1, URZ ;  /* 0x0000000104047890 */ /* 0x000fe4000fffe0ff */
[----:B-1----:R-:W-:-:S04]  /*4510*/  UIMAD UR5, UR5, UR8, URZ ;  /* 0x00000008050572a4 */ /* 0x002fc8000f8e02ff */
[----:B------:R-:W-:-:S09]  /*4520*/  UISETP.GE.AND UP0, UPT, UR7, UR5, UPT ;  /* 0x000000050700728c */ /* 0x000fd2000bf06270 */
[----:B------:R-:W-:Y:S05]  /*4530*/  BRA.U !UP0, `(.L_x_1936) ;  /* 0xffffffbd086c7547 */ /* 0x000fea000b83ffff */
[----:B------:R-:W-:Y:S05]  /*4540*/  EXIT ;  /* 0x000000000000794d */ /* 0x000fea0003800000 */
.L_x_1937:
        /* <DEDUP_REMOVED lines=11> */
.L_x_4530:


//--------------------- .text._Z35group_norm_nhwc_fwd_one_pass_kernelI11Bf16IOFp32WLi256ELi80ELi640EEv26Group_norm_nhwc_fwd_params --------------------------
	.section	.text._Z35group_norm_nhwc_fwd_one_pass_kernelI11Bf16IOFp32WLi256ELi80ELi640EEv26Group_norm_nhwc_fwd_params,"ax",@progbits
	.align	128
        .global         _Z35group_norm_nhwc_fwd_one_pass_kernelI11Bf16IOFp32WLi256ELi80ELi640EEv26Group_norm_nhwc_fwd_params
        .type           _Z35group_norm_nhwc_fwd_one_pass_kernelI11Bf16IOFp32WLi256ELi80ELi640EEv26Group_norm_nhwc_fwd_params,@function
        .size           _Z35group_norm_nhwc_fwd_one_pass_kernelI11Bf16IOFp32WLi256ELi80ELi640EEv26Group_norm_nhwc_fwd_params,(.L_x_4531 - _Z35group_norm_nhwc_fwd_one_pass_kernelI11Bf16IOFp32WLi256ELi80ELi640EEv26Group_norm_nhwc_fwd_params)
        .other          _Z35group_norm_nhwc_fwd_one_pass_kernelI11Bf16IOFp32WLi256ELi80ELi640EEv26Group_norm_nhwc_fwd_params,@"STO_CUDA_ENTRY STV_DEFAULT"
_Z35group_norm_nhwc_fwd_one_pass_kernelI11Bf16IOFp32WLi256ELi80ELi640EEv26Group_norm_nhwc_fwd_params:
.text._Z35group_norm_nhwc_fwd_one_pass_kernelI11Bf16IOFp32WLi256ELi80ELi640EEv26Group_norm_nhwc_fwd_params:
[----:B------:R-:W-:Y:S01]  /*0000*/  LDC R1, c[0x0][0x37c] ;  /* 0x0000df00ff017b82 */ /* 0x000fe20000000800 */
[----:B------:R-:W0:Y:S01]  /*0010*/  S2R R63, SR_CTAID.Y ;  /* 0x00000000003f7919 */ /* 0x000e220000002600 */
[----:B------:R-:W1:Y:S01]  /*0020*/  LDCU UR4, c[0x0][0x3f8] ;  /* 0x00007f00ff0477ac */ /* 0x000e620008000800 */
[----:B------:R-:W1:Y:S02]  /*0030*/  LDCU UR5, c[0x0][0x3c8] ;  /* 0x00007900ff0577ac */ /* 0x000e640008000800 */
[----:B-1----:R-:W-:-:S06]  /*0040*/  UIMAD UR4, UR4, UR5, URZ ;  /* 0x00000005040472a4 */ /* 0x002fcc000f8e02ff */
[----:B0-----:R-:W-:-:S13]  /*0050*/  ISETP.GE.AND P0, PT, R63, UR4, PT ;  /* 0x000000043f007c0c */ /* 0x001fda000bf06270 */
[----:B------:R-:W-:Y:S05]  /*0060*/  @P0 EXIT ;  /* 0x000000000000094d */ /* 0x000fea0003800000 */
[----:B------:R-:W0:Y:S01]  /*0070*/  S2R R0, SR_TID.X ;  /* 0x0000000000007919 */ /* 0x000e220000002100 */
[----:B------:R-:W1:Y:S01]  /*0080*/  LDCU UR4, c[0x0][0x404] ;  /* 0x00008080ff0477ac */ /* 0x000e620008000800 */
[----:B------:R-:W2:Y:S01]  /*0090*/  LDC R4, c[0x0][0x374] ;  /* 0x0000dd00ff047b82 */ /* 0x000ea20000000800 */
[----:B------:R-:W-:Y:S01]  /*00a0*/  HFMA2 R50, -RZ, RZ, 0, 0 ;  /* 0x00000000ff327431 */ /* 0x000fe200000001ff */
[----:B------:R-:W3:Y:S01]  /*00b0*/  S2R R3, SR_CTAID.X ;  /* 0x0000000000037919 */ /* 0x000ee20000002500 */
[----:B------:R-:W4:Y:S01]  /*00c0*/  LDCU.64 UR6, c[0x0][0x388] ;  /* 0x00007100ff0677ac */ /* 0x000f220008000a00 */
[----:B------:R-:W-:Y:S02]  /*00d0*/  MOV R65, R63 ;  /* 0x0000003f00417202 */ /* 0x000fe40000000f00 */
[----:B----4-:R-:W-:Y:S02]  /*00e0*/  ISETP.NE.U32.AND P1, PT, RZ, UR6, PT ;  /* 0x00000006ff007c0c */ /* 0x010fe4000bf25070 */
[----:B0-----:R-:W-:-:S02]  /*00f0*/  LOP3.LUT R2, R0, 0xffff, RZ, 0xc0, !PT ;  /* 0x0000ffff00027812 */ /* 0x001fc400078ec0ff */
[----:B---3--:R-:W-:-:S03]  /*0100*/  LOP3.LUT P0, RZ, R0, R3, RZ, 0xfc, !PT ;  /* 0x0000000300ff7212 */ /* 0x008fc6000780fcff */
[----:B------:R-:W-:Y:S01]  /*0110*/  IMAD R2, R2, 0x667, RZ ;  /* 0x0000066702027824 */ /* 0x000fe200078e02ff */
[----:B------:R-:W-:Y:S01]  /*0120*/  ISETP.NE.AND.EX P0, PT, RZ, UR7, !P0, P1 ;  /* 0x00000007ff007c0c */ /* 0x000fe2000c705310 */
[----:B------:R-:W0:Y:S03]  /*0130*/  LDCU.64 UR6, c[0x0][0x358] ;  /* 0x00006b00ff0677ac */ /* 0x000e260008000a00 */
[----:B------:R-:W-:Y:S02]  /*0140*/  SHF.R.U32.HI R68, RZ, 0x10, R2 ;  /* 0x00000010ff447819 */ /* 0x000fe40000011602 */
[----:B------:R-:W3:Y:S02]  /*0150*/  S2R R2, SR_LANEID ;  /* 0x0000000000027919 */ /* 0x000ee40000000000 */
[----:B------:R-:W-:Y:S01]  /*0160*/  PRMT R5, R68, 0x9910, RZ ;  /* 0x0000991044057816 */ /* 0x000fe200000000ff */
[----:B-1----:R-:W-:-:S04]  /*0170*/  IMAD R54, R3, UR4, R68 ;  /* 0x0000000403367c24 */ /* 0x002fc8000f8e0244 */
[----:B------:R-:W-:Y:S01]  /*0180*/  IMAD R5, R5, 0x28, RZ ;  /* 0x0000002805057824 */ /* 0x000fe200078e02ff */
[C---:B------:R-:W-:Y:S02]  /*0190*/  IADD3 R66, PT, PT, R54.reuse, 0x30, RZ ;  /* 0x0000003036427810 */ /* 0x040fe40007ffe0ff */
[C---:B------:R-:W-:Y:S02]  /*01a0*/  IADD3 R64, PT, PT, R54.reuse, 0x70, RZ ;  /* 0x0000007036407810 */ /* 0x040fe40007ffe0ff */
[----:B------:R-:W-:Y:S02]  /*01b0*/  IADD3 R13, PT, PT, RZ, -R5, RZ ;  /* 0x80000005ff0d7210 */ /* 0x000fe40007ffe0ff */
[C---:B------:R-:W-:Y:S02]  /*01c0*/  IADD3 R62, PT, PT, R54.reuse, 0x80, RZ ;  /* 0x00000080363e7810 */ /* 0x040fe40007ffe0ff */
[----:B------:R-:W-:Y:S02]  /*01d0*/  PRMT R13, R13, 0x7710, RZ ;  /* 0x000077100d0d7816 */ /* 0x000fe400000000ff */
[----:B------:R-:W-:-:S02]  /*01e0*/  IADD3 R60, PT, PT, R54, 0x90, RZ ;  /* 0x00000090363c7810 */ /* 0x000fc40007ffe0ff */
[C---:B------:R-:W-:Y:S02]  /*01f0*/  IADD3 R58, PT, PT, R54.reuse, 0xb0, RZ ;  /* 0x000000b0363a7810 */ /* 0x040fe40007ffe0ff */
[C---:B------:R-:W-:Y:S02]  /*0200*/  IADD3 R56, PT, PT, R54.reuse, 0xc0, RZ ;  /* 0x000000c036387810 */ /* 0x040fe40007ffe0ff */
[----:B------:R-:W-:Y:S02]  /*0210*/  IADD3 R54, PT, PT, R54, 0xe0, RZ ;  /* 0x000000e036367810 */ /* 0x000fe40007ffe0ff */
[----:B------:R-:W-:Y:S02]  /*0220*/  IADD3 R52, PT, PT, R13, R0, RZ ;  /* 0x000000000d347210 */ /* 0x000fe40007ffe0ff */
[----:B------:R-:W-:Y:S02]  /*0230*/  SHF.R.S32.HI R5, RZ, 0x1f, R66 ;  /* 0x0000001fff057819 */ /* 0x000fe40000011442 */
[----:B------:R-:W-:-:S02]  /*0240*/  SHF.R.S32.HI R7, RZ, 0x1f, R64 ;  /* 0x0000001fff077819 */ /* 0x000fc40000011440 */
[----:B------:R-:W-:Y:S02]  /*0250*/  SHF.R.S32.HI R9, RZ, 0x1f, R62 ;  /* 0x0000001fff097819 */ /* 0x000fe4000001143e */
[----:B------:R-:W-:Y:S02]  /*0260*/  SHF.R.S32.HI R11, RZ, 0x1f, R60 ;  /* 0x0000001fff0b7819 */ /* 0x000fe4000001143c */
[----:B------:R-:W-:Y:S02]  /*0270*/  SHF.R.S32.HI R13, RZ, 0x1f, R58 ;  /* 0x0000001fff0d7819 */ /* 0x000fe4000001143a */
[----:B------:R-:W-:Y:S02]  /*0280*/  SHF.R.S32.HI R15, RZ, 0x1f, R56 ;  /* 0x0000001fff0f7819 */ /* 0x000fe40000011438 */
[----:B------:R-:W-:Y:S02]  /*0290*/  SHF.R.S32.HI R17, RZ, 0x1f, R54 ;  /* 0x0000001fff117819 */ /* 0x000fe40000011436 */
[----:B0-23--:R-:W-:-:S07]  /*02a0*/  SHF.L.U32 R52, R52, 0x1, RZ ;  /* 0x0000000134347819 */ /* 0x00dfce00000006ff */
.L_x_2013:
[----:B0-----:R-:W0:Y:S01]  /*02b0*/  LDC R10, c[0x0][0x3f8] ;  /* 0x0000fe00ff0a7b82 */ /* 0x001e220000000800 */
[----:B------:R-:W1:Y:S01]  /*02c0*/  LDCU UR8, c[0x0][0x404] ;  /* 0x00008080ff0877ac */ /* 0x000e620008000800 */
[----:B------:R-:W-:Y:S01]  /*02d0*/  LOP3.LUT R70, R52, 0xffff, RZ, 0xc0, !PT ;  /* 0x0000ffff34467812 */ /* 0x000fe200078ec0ff */
[----:B--2---:R-:W2:Y:S01]  /*02e0*/  LDCU.64 UR4, c[0x0][0x3e8] ;  /* 0x00007d00ff0477ac */ /* 0x004ea20008000a00 */
[----:B-1----:R-:W-:Y:S01]  /*02f0*/  IMAD R25, R3, UR8, R68 ;  /* 0x0000000803197c24 */ /* 0x002fe2000f8e0244 */
[----:B------:R-:W1:Y:S01]  /*0300*/  LDCU.64 UR8, c[0x0][0x3f0] ;  /* 0x00007e00ff0877ac */ /* 0x000e620008000a00 */
[----:B0---4-:R-:W-:-:S03]  /*0310*/  IABS R21, R10 ;  /* 0x0000000a00157213 */ /* 0x011fc60000000000 */
[----:B-----5:R-:W-:Y:S01]  /*0320*/  SHF.R.S32.HI R29, RZ, 0x1f, R25 ;  /* 0x0000001fff1d7819 */ /* 0x020fe20000011419 */
[----:B------:R-:W0:Y:S01]  /*0330*/  I2F.RP R6, R21 ;  /* 0x0000001500067306 */ /* 0x000e220000209400 */
[----:B------:R-:W-:Y:S02]  /*0340*/  ISETP.NE.AND P2, PT, R10, RZ, PT ;  /* 0x000000ff0a00720c */ /* 0x000fe40003f45270 */
[C---:B---3--:R-:W-:Y:S02]  /*0350*/  IADD3 R35, PT, PT, R25.reuse, 0x10, RZ ;  /* 0x0000001019237810 */ /* 0x048fe40007ffe0ff */
[----:B------:R-:W-:Y:S02]  /*0360*/  IADD3 R37, PT, PT, R25, 0x20, RZ ;  /* 0x0000002019257810 */ /* 0x000fe40007ffe0ff */
[----:B------:R-:W-:Y:S02]  /*0370*/  SHF.R.S32.HI R31, RZ, 0x1f, R35 ;  /* 0x0000001fff1f7819 */ /* 0x000fe40000011423 */
[----:B--2---:R-:W-:-:S02]  /*0380*/  ISETP.GE.U32.AND P6, PT, R37, UR4, PT ;  /* 0x0000000425007c0c */ /* 0x004fc4000bfc6070 */
[----:B------:R-:W-:Y:S02]  /*0390*/  SHF.R.S32.HI R39, RZ, 0x1f, R37 ;  /* 0x0000001fff277819 */ /* 0x000fe40000011425 */
[----:B------:R-:W-:Y:S01]  /*03a0*/  IADD3 R16, PT, PT, R25, 0x50, RZ ;  /* 0x0000005019107810 */ /* 0x000fe20007ffe0ff */
[----:B0-----:R-:W0:Y:S01]  /*03b0*/  MUFU.RCP R6, R6 ;  /* 0x0000000600067308 */ /* 0x001e220000001000 */
[----:B------:R-:W-:Y:S02]  /*03c0*/  ISETP.GE.AND.EX P6, PT, R39, UR5, PT, P6 ;  /* 0x0000000527007c0c */ /* 0x000fe4000bfc6360 */
[----:B------:R-:W-:Y:S02]  /*03d0*/  IADD3 R12, PT, PT, R25, 0x60, RZ ;  /* 0x00000060190c7810 */ /* 0x000fe40007ffe0ff */
[----:B0-----:R-:W-:-:S04]  /*03e0*/  IADD3 R18, PT, PT, R6, 0xffffffe, RZ ;  /* 0x0ffffffe06127810 */ /* 0x001fc80007ffe0ff */
[----:B------:R0:W2:Y:S02]  /*03f0*/  F2I.FTZ.U32.TRUNC.NTZ R19, R18 ;  /* 0x0000001200137305 */ /* 0x0000a4000021f000 */
[----:B0-----:R-:W-:Y:S02]  /*0400*/  MOV R18, RZ ;  /* 0x000000ff00127202 */ /* 0x001fe40000000f00 */
[----:B--2---:R-:W-:-:S05]  /*0410*/  IADD3 R8, PT, PT, RZ, -R19, RZ ;  /* 0x80000013ff087210 */ /* 0x004fca0007ffe0ff */
[----:B------:R-:W-:Y:S01]  /*0420*/  IMAD R23, R8, R21, RZ ;  /* 0x0000001508177224 */ /* 0x000fe200078e02ff */
[----:B------:R-:W-:-:S03]  /*0430*/  IABS R8, R65 ;  /* 0x0000004100087213 */ /* 0x000fc60000000000 */
[----:B------:R-:W-:-:S06]  /*0440*/  IMAD.HI.U32 R19, R19, R23, R18 ;  /* 0x0000001713137227 */ /* 0x000fcc00078e0012 */
[----:B------:R-:W-:-:S05]  /*0450*/  IMAD.HI.U32 R19, R19, R8, RZ ;  /* 0x0000000813137227 */ /* 0x000fca00078e00ff */
[----:B------:R-:W-:-:S05]  /*0460*/  IADD3 R6, PT, PT, -R19, RZ, RZ ;  /* 0x000000ff13067210 */ /* 0x000fca0007ffe1ff */
[----:B------:R-:W-:-:S05]  /*0470*/  IMAD R6, R21, R6, R8 ;  /* 0x0000000615067224 */ /* 0x000fca00078e0208 */
[----:B------:R-:W-:-:S13]  /*0480*/  ISETP.GT.U32.AND P1, PT, R21, R6, PT ;  /* 0x000000061500720c */ /* 0x000fda0003f24070 */
[-C--:B------:R-:W-:Y:S02]  /*0490*/  @!P1 IADD3 R6, PT, PT, R6, -R21.reuse, RZ ;  /* 0x8000001506069210 */ /* 0x080fe40007ffe0ff */
[----:B------:R-:W-:Y:S02]  /*04a0*/  @!P1 IADD3 R19, PT, PT, R19, 0x1, RZ ;  /* 0x0000000113139810 */ /* 0x000fe40007ffe0ff */
[----:B------:R-:W-:Y:S02]  /*04b0*/  ISETP.GE.U32.AND P4, PT, R6, R21, PT ;  /* 0x000000150600720c */ /* 0x000fe40003f86070 */
[----:B------:R-:W-:Y:S02]  /*04c0*/  LOP3.LUT R6, R65, R10, RZ, 0x3c, !PT ;  /* 0x0000000a41067212 */ /* 0x000fe400078e3cff */
[----:B------:R-:W-:Y:S02]  /*04d0*/  ISETP.GE.U32.AND P1, PT, R25, UR4, PT ;  /* 0x0000000419007c0c */ /* 0x000fe4000bf26070 */
[----:B------:R-:W-:-:S02]  /*04e0*/  ISETP.GE.AND P3, PT, R6, RZ, PT ;  /* 0x000000ff0600720c */ /* 0x000fc40003f66270 */
[----:B------:R-:W-:-:S05]  /*04f0*/  ISETP.GE.AND.EX P1, PT, R29, UR5, PT, P1 ;  /* 0x000000051d007c0c */ /* 0x000fca000bf26310 */
[----:B------:R-:W-:Y:S02]  /*0500*/  @P4 IADD3 R19, PT, PT, R19, 0x1, RZ ;  /* 0x0000000113134810 */ /* 0x000fe40007ffe0ff */
[----:B------:R-:W-:Y:S02]  /*0510*/  ISETP.GE.U32.AND P4, PT, R35, UR4, PT ;  /* 0x0000000423007c0c */ /* 0x000fe4000bf86070 */
[----:B------:R-:W-:Y:S02]  /*0520*/  MOV R21, R19 ;  /* 0x0000001300157202 */ /* 0x000fe40000000f00 */
[----:B------:R-:W-:Y:S02]  /*0530*/  ISETP.GE.AND.EX P4, PT, R31, UR5, PT, P4 ;  /* 0x000000051f007c0c */ /* 0x000fe4000bf86340 */
[----:B------:R-:W-:Y:S01]  /*0540*/  @!P3 IADD3 R21, PT, PT, -R21, RZ, RZ ;  /* 0x000000ff1515b210 */ /* 0x000fe20007ffe1ff */
[----:B------:R-:W0:Y:S01]  /*0550*/  @!P1 LDC.64 R22, c[0x0][0x3e0] ;  /* 0x0000f800ff169b82 */ /* 0x000e220000000a00 */
[----:B------:R-:W-:-:S04]  /*0560*/  @!P2 LOP3.LUT R21, RZ, R10, RZ, 0x33, !PT ;  /* 0x0000000aff15a212 */ /* 0x000fc800078e33ff */
[----:B------:R-:W-:-:S03]  /*0570*/  IADD3 R6, PT, PT, -R21, RZ, RZ ;  /* 0x000000ff15067210 */ /* 0x000fc60007ffe1ff */
[----:B------:R-:W2:Y:S02]  /*0580*/  @!P1 LDC.64 R26, c[0x0][0x390] ;  /* 0x0000e400ff1a9b82 */ /* 0x000ea40000000a00 */
[----:B------:R-:W-:Y:S01]  /*0590*/  IMAD R67, R10, R6, R65 ;  /* 0x000000060a437224 */ /* 0x000fe200078e0241 */
[----:B------:R-:W-:Y:S02]  /*05a0*/  SHF.R.S32.HI R6, RZ, 0x1f, R21 ;  /* 0x0000001fff067819 */ /* 0x000fe40000011415 */
[----:B------:R-:W-:Y:S01]  /*05b0*/  IADD3 R10, PT, PT, R25, 0x40, RZ ;  /* 0x00000040190a7810 */ /* 0x000fe20007ffe0ff */
[----:B------:R-:W-:Y:S02]  /*05c0*/  IMAD R67, R67, 0x50, RZ ;  /* 0x0000005043437824 */ /* 0x000fe400078e02ff */
[----:B------:R-:W3:Y:S01]  /*05d0*/  @!P4 LDC.64 R18, c[0x0][0x3e0] ;  /* 0x0000f800ff12cb82 */ /* 0x000ee20000000a00 */
[----:B-1----:R-:W-:Y:S01]  /*05e0*/  IMAD R6, R6, UR8, RZ ;  /* 0x0000000806067c24 */ /* 0x002fe2000f8e02ff */
[----:B------:R-:W-:-:S02]  /*05f0*/  ISETP.GE.U32.AND P3, PT, R10, UR4, PT ;  /* 0x000000040a007c0c */ /* 0x000fc4000bf66070 */
[----:B------:R-:W-:Y:S01]  /*0600*/  IADD3 R70, P2, PT, R67, R70, RZ ;  /* 0x0000004643467210 */ /* 0x000fe20007f5e0ff */
[----:B------:R-:W-:Y:S01]  /*0610*/  IMAD R73, R21, UR9, R6 ;  /* 0x0000000915497c24 */ /* 0x000fe2000f8e0206 */
[----:B------:R-:W-:Y:S02]  /*0620*/  SHF.R.S32.HI R41, RZ, 0x1f, R10 ;  /* 0x0000001fff297819 */ /* 0x000fe4000001140a */
[----:B------:R-:W-:Y:S01]  /*0630*/  LEA.HI.X.SX32 R71, R67, RZ, 0x1, P2 ;  /* 0x000000ff43477211 */ /* 0x000fe200010f0eff */
[----:B0-----:R-:W-:Y:S01]  /*0640*/  @!P1 IMAD R6, R29, R22, RZ ;  /* 0x000000161d069224 */ /* 0x001fe200078e02ff */
[----:B------:R-:W-:Y:S01]  /*0650*/  ISETP.GE.AND.EX P3, PT, R41, UR5, PT, P3 ;  /* 0x0000000529007c0c */ /* 0x000fe2000bf66330 */
[----:B------:R-:W0:Y:S01]  /*0660*/  @!P4 LDC.64 R28, c[0x0][0x390] ;  /* 0x0000e400ff1ccb82 */ /* 0x000e220000000a00 */
[----:B------:R-:W-:Y:S01]  /*0670*/  ISETP.GE.U32.AND P2, PT, R16, UR4, PT ;  /* 0x0000000410007c0c */ /* 0x000fe2000bf46070 */
[----:B------:R-:W-:-:S04]  /*0680*/  IMAD.WIDE.U32 R70, R21, UR8, R70 ;  /* 0x0000000815467c25 */ /* 0x000fc8000f8e0046 */
[----:B------:R-:W-:Y:S01]  /*0690*/  @!P1 IMAD R43, R25, R23, R6 ;  /* 0x00000017192b9224 */ /* 0x000fe200078e0206 */
[----:B------:R-:W-:Y:S01]  /*06a0*/  IADD3 R73, PT, PT, R71, R73, RZ ;  /* 0x0000004947497210 */ /* 0x000fe20007ffe0ff */
[----:B------:R-:W1:Y:S01]  /*06b0*/  @!P6 LDC.64 R20, c[0x0][0x3e0] ;  /* 0x0000f800ff14eb82 */ /* 0x000e620000000a00 */
[-C--:B------:R-:W-:Y:S02]  /*06c0*/  @!P1 MOV R72, R70.reuse ;  /* 0x0000004600489202 */ /* 0x080fe40000000f00 */
[----:B------:R-:W-:Y:S01]  /*06d0*/  @!P4 MOV R30, R70 ;  /* 0x00000046001ec202 */ /* 0x000fe20000000f00 */
[----:B---3--:R-:W-:Y:S01]  /*06e0*/  @!P4 IMAD R8, R31, R18, RZ ;  /* 0x000000121f08c224 */ /* 0x008fe200078e02ff */
[----:B------:R-:W-:Y:S01]  /*06f0*/  @!P4 MOV R31, R73 ;  /* 0x00000049001fc202 */ /* 0x000fe20000000f00 */
[----:B------:R-:W-:Y:S02]  /*0700*/  @!P1 IMAD.WIDE.U32 R32, R25, R22, R72 ;  /* 0x0000001619209225 */ /* 0x000fe400078e0048 */
[----:B------:R-:W3:Y:S02]  /*0710*/  @!P6 LDC.64 R22, c[0x0][0x390] ;  /* 0x0000e400ff16eb82 */ /* 0x000ee40000000a00 */
[----:B------:R-:W-:Y:S01]  /*0720*/  @!P4 IMAD R45, R35, R19, R8 ;  /* 0x00000013232dc224 */ /* 0x000fe200078e0208 */
[----:B------:R-:W-:Y:S01]  /*0730*/  @!P1 IADD3 R6, PT, PT, R33, R43, RZ ;  /* 0x0000002b21069210 */ /* 0x000fe20007ffe0ff */
[----:B------:R-:W-:Y:S01]  /*0740*/  @!P4 IMAD.WIDE.U32 R30, R35, R18, R30 ;  /* 0x00000012231ec225 */ /* 0x000fe200078e001e */
[----:B------:R-:W-:-:S02]  /*0750*/  SHF.R.S32.HI R43, RZ, 0x1f, R16 ;  /* 0x0000001fff2b7819 */ /* 0x000fc40000011410 */
[C---:B--2---:R-:W-:Y:S01]  /*0760*/  @!P1 LEA R34, P5, R32.reuse, R26, 0x1 ;  /* 0x0000001a20229211 */ /* 0x044fe200078a08ff */
[----:B------:R-:W2:Y:S01]  /*0770*/  @!P3 LDC.64 R18, c[0x0][0x3e0] ;  /* 0x0000f800ff12bb82 */ /* 0x000ea20000000a00 */
[----:B------:R-:W-:Y:S02]  /*0780*/  ISETP.GE.AND.EX P2, PT, R43, UR5, PT, P2 ;  /* 0x000000052b007c0c */ /* 0x000fe4000bf46320 */
[----:B------:R-:W-:Y:S02]  /*0790*/  @!P1 LEA.HI.X R35, R32, R27, R6, 0x1, P5 ;  /* 0x0000001b20239211 */ /* 0x000fe400028f0c06 */
[----:B------:R-:W-:Y:S02]  /*07a0*/  @!P4 IADD3 R8, PT, PT, R31, R45, RZ ;  /* 0x0000002d1f08c210 */ /* 0x000fe40007ffe0ff */
[----:B0-----:R-:W-:Y:S01]  /*07b0*/  @!P4 LEA R26, P5, R30, R28, 0x1 ;  /* 0x0000001c1e1ac211 */ /* 0x001fe200078a08ff */
[----:B-1----:R-:W-:Y:S01]  /*07c0*/  @!P6 IMAD R14, R39, R20, RZ ;  /* 0x00000014270ee224 */ /* 0x002fe200078e02ff */
[----:B------:R-:W-:-:S02]  /*07d0*/  @!P6 MOV R32, R70 ;  /* 0x000000460020e202 */ /* 0x000fc40000000f00 */
[----:B------:R-:W-:Y:S02]  /*07e0*/  @!P6 MOV R33, R73 ;  /* 0x000000490021e202 */ /* 0x000fe40000000f00 */
[----:B------:R-:W-:Y:S02]  /*07f0*/  @!P4 LEA.HI.X R27, R30, R29, R8, 0x1, P5 ;  /* 0x0000001d1e1bc211 */ /* 0x000fe400028f0c08 */
[----:B------:R-:W-:Y:S02]  /*0800*/  ISETP.GE.U32.AND P5, PT, R12, UR4, PT ;  /* 0x000000040c007c0c */ /* 0x000fe4000bfa6070 */
[----:B------:R-:W-:Y:S02]  /*0810*/  SHF.R.S32.HI R39, RZ, 0x1f, R12 ;  /* 0x0000001fff277819 */ /* 0x000fe4000001140c */
[----:B------:R-:W-:Y:S01]  /*0820*/  MOV R6, RZ ;  /* 0x000000ff00067202 */ /* 0x000fe20000000f00 */
[----:B------:R-:W-:Y:S01]  /*0830*/  @!P6 IMAD R31, R37, R21, R14 ;  /* 0x00000015251fe224 */ /* 0x000fe200078e020e */
[----:B------:R-:W-:Y:S01]  /*0840*/  ISETP.GE.AND.EX P5, PT, R39, UR5, PT, P5 ;  /* 0x0000000527007c0c */ /* 0x000fe2000bfa6350 */
[----:B------:R-:W-:Y:S01]  /*0850*/  @!P6 IMAD.WIDE.U32 R32, R37, R20, R32 ;  /* 0x000000142520e225 */ /* 0x000fe200078e0020 */
[----:B------:R-:W0:Y:S02]  /*0860*/  @!P3 LDC.64 R28, c[0x0][0x390] ;  /* 0x0000e400ff1cbb82 */ /* 0x000e240000000a00 */
[----:B------:R-:W4:Y:S01]  /*0870*/  @!P1 LDG.E R6, desc[UR6][R34.64] ;  /* 0x0000000622069981 */ /* 0x000f22000c1e1900 */
[----:B------:R-:W-:Y:S01]  /*0880*/  MOV R8, RZ ;  /* 0x000000ff00087202 */ /* 0x000fe20000000f00 */
[----:B--2---:R-:W-:Y:S01]  /*0890*/  @!P3 IMAD R41, R41, R18, RZ ;  /* 0x000000122929b224 */ /* 0x004fe200078e02ff */
[----:B------:R-:W-:-:S02]  /*08a0*/  @!P6 IADD3 R14, PT, PT, R33, R31, RZ ;  /* 0x0000001f210ee210 */ /* 0x000fc40007ffe0ff */
[C---:B---3--:R-:W-:Y:S01]  /*08b0*/  @!P6 LEA R30, P1, R32.reuse, R22, 0x1 ;  /* 0x00000016201ee211 */ /* 0x048fe200078208ff */
[----:B------:R-:W1:Y:S01]  /*08c0*/  @!P2 LDC.64 R20, c[0x0][0x3e0] ;  /* 0x0000f800ff14ab82 */ /* 0x000e620000000a00 */
[----:B------:R-:W-:Y:S01]  /*08d0*/  @!P3 MOV R22, R70 ;  /* 0x000000460016b202 */ /* 0x000fe20000000f00 */
[----:B------:R2:W3:Y:S01]  /*08e0*/  @!P4 LDG.E R8, desc[UR6][R26.64] ;  /* 0x000000061a08c981 */ /* 0x0004e2000c1e1900 */
[----:B------:R-:W-:Y:S01]  /*08f0*/  @!P6 LEA.HI.X R31, R32, R23, R14, 0x1, P1 ;  /* 0x00000017201fe211 */ /* 0x000fe200008f0c0e */
[C---:B------:R-:W-:Y:S01]  /*0900*/  @!P3 IMAD R33, R10.reuse, R19, R41 ;  /* 0x000000130a21b224 */ /* 0x040fe200078e0229 */
[----:B------:R-:W-:Y:S02]  /*0910*/  @!P3 MOV R23, R73 ;  /* 0x000000490017b202 */ /* 0x000fe40000000f00 */
[C---:B------:R-:W-:Y:S02]  /*0920*/  IADD3 R24, PT, PT, R25.reuse, 0xa0, RZ ;  /* 0x000000a019187810 */ /* 0x040fe40007ffe0ff */
[----:B------:R-:W-:Y:S01]  /*0930*/  IADD3 R14, PT, PT, R25, 0xd0, RZ ;  /* 0x000000d0190e7810 */ /* 0x000fe20007ffe0ff */
[----:B------:R-:W-:Y:S01]  /*0940*/  @!P3 IMAD.WIDE.U32 R18, R10, R18, R22 ;  /* 0x000000120a12b225 */ /* 0x000fe200078e0016 */
[----:B------:R-:W-:Y:S01]  /*0950*/  ISETP.GE.U32.AND P1, PT, R24, UR4, PT ;  /* 0x0000000418007c0c */ /* 0x000fe2000bf26070 */
[----:B--2---:R-:W2:Y:S01]  /*0960*/  @!P5 LDC.64 R26, c[0x0][0x3e0] ;  /* 0x0000f800ff1adb82 */ /* 0x004ea20000000a00 */
[----:B------:R-:W-:-:S02]  /*0970*/  SHF.R.S32.HI R37, RZ, 0x1f, R24 ;  /* 0x0000001fff257819 */ /* 0x000fc40000011418 */
[----:B------:R-:W-:Y:S02]  /*0980*/  ISETP.GE.U32.AND P4, PT, R14, UR4, PT ;  /* 0x000000040e007c0c */ /* 0x000fe4000bf86070 */
[----:B------:R-:W-:Y:S02]  /*0990*/  SHF.R.S32.HI R41, RZ, 0x1f, R14 ;  /* 0x0000001fff297819 */ /* 0x000fe4000001140e */
[----:B------:R-:W-:Y:S01]  /*09a0*/  MOV R10, RZ ;  /* 0x000000ff000a7202 */ /* 0x000fe20000000f00 */
[----:B------:R-:W5:Y:S01]  /*09b0*/  @!P2 LDC.64 R22, c[0x0][0x390] ;  /* 0x0000e400ff16ab82 */ /* 0x000f620000000a00 */
[----:B------:R-:W-:Y:S02]  /*09c0*/  ISETP.GE.AND.EX P1, PT, R37, UR5, PT, P1 ;  /* 0x0000000525007c0c */ /* 0x000fe4000bf26310 */
[----:B------:R-:W-:Y:S01]  /*09d0*/  ISETP.GE.AND.EX P4, PT, R41, UR5, PT, P4 ;  /* 0x0000000529007c0c */ /* 0x000fe2000bf86340 */
[----:B-1----:R-:W-:Y:S01]  /*09e0*/  @!P2 IMAD R43, R43, R20, RZ ;  /* 0x000000142b2ba224 */ /* 0x002fe200078e02ff */
[----:B------:R-:W-:Y:S01]  /*09f0*/  @!P2 MOV R34, R70 ;  /* 0x000000460022a202 */ /* 0x000fe20000000f00 */
[----:B------:R1:W3:Y:S01]  /*0a00*/  @!P6 LDG.E R10, desc[UR6][R30.64] ;  /* 0x000000061e0ae981 */ /* 0x0002e2000c1e1900 */
[----:B------:R-:W-:-:S02]  /*0a10*/  @!P2 MOV R35, R73 ;  /* 0x000000490023a202 */ /* 0x000fc40000000f00 */
[----:B------:R-:W-:Y:S01]  /*0a20*/  @!P3 IADD3 R19, PT, PT, R19, R33, RZ ;  /* 0x000000211313b210 */ /* 0x000fe20007ffe0ff */
[----:B------:R-:W-:Y:S01]  /*0a30*/  @!P2 IMAD R33, R16, R21, R43 ;  /* 0x000000151021a224 */ /* 0x000fe200078e022b */
[----:B0-----:R-:W-:Y:S01]  /*0a40*/  @!P3 LEA R28, P6, R18, R28, 0x1 ;  /* 0x0000001c121cb211 */ /* 0x001fe200078c08ff */
[----:B------:R-:W-:Y:S01]  /*0a50*/  @!P2 IMAD.WIDE.U32 R34, R16, R20, R34 ;  /* 0x000000141022a225 */ /* 0x000fe200078e0022 */
[----:B------:R-:W-:Y:S01]  /*0a60*/  MOV R16, RZ ;  /* 0x000000ff00107202 */ /* 0x000fe20000000f00 */
[----:B------:R-:W0:Y:S01]  /*0a70*/  @!P1 LDC.64 R20, c[0x0][0x3e0] ;  /* 0x0000f800ff149b82 */ /* 0x000e220000000a00 */
[----:B------:R-:W-:-:S07]  /*0a80*/  @!P3 LEA.HI.X R29, R18, R29, R19, 0x1, P6 ;  /* 0x0000001d121db211 */ /* 0x000fce00030f0c13 */
[----:B-1----:R-:W1:Y:S01]  /*0a90*/  @!P5 LDC.64 R30, c[0x0][0x390] ;  /* 0x0000e400ff1edb82 */ /* 0x002e620000000a00 */
[----:B--2---:R-:W-:Y:S01]  /*0aa0*/  @!P5 IMAD R39, R39, R26, RZ ;  /* 0x0000001a2727d224 */ /* 0x004fe200078e02ff */
[----:B------:R2:W3:Y:S01]  /*0ab0*/  @!P3 LDG.E R16, desc[UR6][R28.64] ;  /* 0x000000061c10b981 */ /* 0x0004e2000c1e1900 */
[----:B------:R-:W-:Y:S02]  /*0ac0*/  @!P2 IADD3 R33, PT, PT, R35, R33, RZ ;  /* 0x000000212321a210 */ /* 0x000fe40007ffe0ff */
[----:B-----5:R-:W-:Y:S01]  /*0ad0*/  @!P2 LEA R32, P3, R34, R22, 0x1 ;  /* 0x000000162220a211 */ /* 0x020fe200078608ff */
[----:B------:R-:W-:Y:S01]  /*0ae0*/  @!P5 IMAD R43, R12, R27, R39 ;  /* 0x0000001b0c2bd224 */ /* 0x000fe200078e0227 */
[----:B------:R-:W-:Y:S01]  /*0af0*/  ISETP.GE.U32.AND P6, PT, R64, UR4, PT ;  /* 0x0000000440007c0c */ /* 0x000fe2000bfc6070 */
[----:B------:R-:W5:Y:S01]  /*0b00*/  @!P4 LDC.64 R18, c[0x0][0x3e0] ;  /* 0x0000f800ff12cb82 */ /* 0x000f620000000a00 */
[----:B------:R-:W-:Y:S02]  /*0b10*/  @!P5 MOV R38, R70 ;  /* 0x000000460026d202 */ /* 0x000fe40000000f00 */
[----:B------:R-:W-:-:S02]  /*0b20*/  @!P5 MOV R39, R73 ;  /* 0x000000490027d202 */ /* 0x000fc40000000f00 */
[----:B------:R-:W-:Y:S02]  /*0b30*/  @!P2 LEA.HI.X R33, R34, R23, R33, 0x1, P3 ;  /* 0x000000172221a211 */ /* 0x000fe400018f0c21 */
[----:B------:R-:W-:Y:S02]  /*0b40*/  CS2R R34, SRZ ;  /* 0x0000000000227805 */ /* 0x000fe4000001ff00 */
[----:B------:R-:W-:Y:S01]  /*0b50*/  ISETP.GE.U32.AND P3, PT, R66, UR4, PT ;  /* 0x0000000442007c0c */ /* 0x000fe2000bf66070 */
[----:B------:R-:W2:Y:S01]  /*0b60*/  @!P1 LDC.64 R22, c[0x0][0x390] ;  /* 0x0000e400ff169b82 */ /* 0x000ea20000000a00 */
[----:B------:R-:W-:Y:S01]  /*0b70*/  ISETP.GE.AND.EX P6, PT, R7, UR5, PT, P6 ;  /* 0x0000000507007c0c */ /* 0x000fe2000bfc6360 */
[----:B------:R-:W-:Y:S01]  /*0b80*/  @!P5 IMAD.WIDE.U32 R38, R12, R26, R38 ;  /* 0x0000001a0c26d225 */ /* 0x000fe200078e0026 */
[----:B------:R-:W-:Y:S01]  /*0b90*/  ISETP.GE.AND.EX P3, PT, R5, UR5, PT, P3 ;  /* 0x0000000505007c0c */ /* 0x000fe2000bf66330 */
[----:B------:R2:W3:Y:S01]  /*0ba0*/  @!P2 LDG.E R35, desc[UR6][R32.64] ;  /* 0x000000062023a981 */ /* 0x0004e2000c1e1900 */
[----:B------:R-:W-:-:S02]  /*0bb0*/  @!P1 MOV R40, R70 ;  /* 0x0000004600289202 */ /* 0x000fc40000000f00 */
[----:B------:R-:W-:Y:S01]  /*0bc0*/  @!P5 IADD3 R12, PT, PT, R39, R43, RZ ;  /* 0x0000002b270cd210 */ /* 0x000fe20007ffe0ff */
[----:B------:R-:W2:Y:S01]  /*0bd0*/  @!P4 LDC.64 R26, c[0x0][0x390] ;  /* 0x0000e400ff1acb82 */ /* 0x000ea20000000a00 */
[----:B-1----:R-:W-:Y:S01]  /*0be0*/  @!P5 LEA R36, P2, R38, R30, 0x1 ;  /* 0x0000001e2624d211 */ /* 0x002fe200078408ff */
[----:B0-----:R-:W-:-:S03]  /*0bf0*/  @!P1 IMAD R30, R37, R20, RZ ;  /* 0x00000014251e9224 */ /* 0x001fc600078e02ff */
[----:B------:R-:W-:Y:S01]  /*0c00*/  @!P5 LEA.HI.X R37, R38, R31, R12, 0x1, P2 ;  /* 0x0000001f2625d211 */ /* 0x000fe200010f0c0c */
[C---:B------:R-:W-:Y:S02]  /*0c10*/  @!P1 IMAD R39, R24.reuse, R21, R30 ;  /* 0x0000001518279224 */ /* 0x040fe400078e021e */
[----:B-----5:R-:W-:Y:S01]  /*0c20*/  @!P4 IMAD R12, R41, R18, RZ ;  /* 0x00000012290cc224 */ /* 0x020fe200078e02ff */
[----:B------:R-:W-:Y:S01]  /*0c30*/  @!P1 MOV R41, R73 ;  /* 0x0000004900299202 */ /* 0x000fe20000000f00 */
[----:B--2---:R-:W0:Y:S01]  /*0c40*/  @!P6 LDC.64 R28, c[0x0][0x3e0] ;  /* 0x0000f800ff1ceb82 */ /* 0x004e220000000a00 */
[----:B------:R-:W-:Y:S01]  /*0c50*/  @!P4 MOV R38, R70 ;  /* 0x000000460026c202 */ /* 0x000fe20000000f00 */
[----:B------:R1:W2:Y:S01]  /*0c60*/  @!P5 LDG.E R34, desc[UR6][R36.64] ;  /* 0x000000062422d981 */ /* 0x0002a2000c1e1900 */
[----:B------:R-:W-:-:S05]  /*0c70*/  @!P1 IMAD.WIDE.U32 R40, R24, R20, R40 ;  /* 0x0000001418289225 */ /* 0x000fca00078e0028 */
[----:B------:R-:W5:Y:S01]  /*0c80*/  @!P3 LDC.64 R30, c[0x0][0x3e0] ;  /* 0x0000f800ff1ebb82 */ /* 0x000f620000000a00 */
[----:B------:R-:W-:Y:S01]  /*0c90*/  @!P4 IMAD R19, R14, R19, R12 ;  /* 0x000000130e13c224 */ /* 0x000fe200078e020c */
[----:B------:R-:W-:Y:S02]  /*0ca0*/  @!P1 IADD3 R12, PT, PT, R41, R39, RZ ;  /* 0x00000027290c9210 */ /* 0x000fe40007ffe0ff */
[----:B------:R-:W-:-:S04]  /*0cb0*/  @!P1 LEA R32, P2, R40, R22, 0x1 ;  /* 0x0000001628209211 */ /* 0x000fc800078408ff */
[----:B------:R-:W5:Y:S01]  /*0cc0*/  @!P6 LDC.64 R20, c[0x0][0x390] ;  /* 0x0000e400ff14eb82 */ /* 0x000f620000000a00 */
[----:B------:R-:W-:Y:S02]  /*0cd0*/  @!P4 MOV R39, R73 ;  /* 0x000000490027c202 */ /* 0x000fe40000000f00 */
[----:B------:R-:W-:-:S05]  /*0ce0*/  @!P1 LEA.HI.X R33, R40, R23, R12, 0x1, P2 ;  /* 0x0000001728219211 */ /* 0x000fca00010f0c0c */
[----:B------:R-:W5:Y:S01]  /*0cf0*/  @!P3 LDC.64 R22, c[0x0][0x390] ;  /* 0x0000e400ff16bb82 */ /* 0x000f620000000a00 */
[----:B------:R-:W-:Y:S01]  /*0d00*/  @!P4 IMAD.WIDE.U32 R38, R14, R18, R38 ;  /* 0x000000120e26c225 */ /* 0x000fe200078e0026 */
[----:B------:R-:W-:Y:S02]  /*0d10*/  ISETP.GE.U32.AND P5, PT, R62, UR4, PT ;  /* 0x000000043e007c0c */ /* 0x000fe4000bfa6070 */
[----:B-1----:R-:W-:Y:S02]  /*0d20*/  @!P6 MOV R36, R70 ;  /* 0x000000460024e202 */ /* 0x002fe40000000f00 */
[----:B------:R-:W-:Y:S02]  /*0d30*/  ISETP.GE.AND.EX P5, PT, R9, UR5, PT, P5 ;  /* 0x0000000509007c0c */ /* 0x000fe4000bfa6350 */
[----:B------:R-:W-:Y:S02]  /*0d40*/  @!P4 IADD3 R12, PT, PT, R39, R19, RZ ;  /* 0x00000013270cc210 */ /* 0x000fe40007ffe0ff */
[----:B------:R-:W-:Y:S01]  /*0d50*/  @!P4 LEA R18, P2, R38, R26, 0x1 ;  /* 0x0000001a2612c211 */ /* 0x000fe200078408ff */
[----:B0-----:R-:W-:Y:S01]  /*0d60*/  @!P6 IMAD R14, R7, R28, RZ ;  /* 0x0000001c070ee224 */ /* 0x001fe200078e02ff */
[----:B------:R-:W-:-:S02]  /*0d70*/  @!P6 MOV R37, R73 ;  /* 0x000000490025e202 */ /* 0x000fc40000000f00 */
[----:B------:R-:W-:Y:S02]  /*0d80*/  MOV R51, RZ ;  /* 0x000000ff00337202 */ /* 0x000fe40000000f00 */
[----:B------:R-:W-:Y:S01]  /*0d90*/  @!P4 LEA.HI.X R19, R38, R27, R12, 0x1, P2 ;  /* 0x0000001b2613c211 */ /* 0x000fe200010f0c0c */
[----:B-----5:R-:W-:Y:S01]  /*0da0*/  @!P3 IMAD R12, R5, R30, RZ ;  /* 0x0000001e050cb224 */ /* 0x020fe200078e02ff */
[----:B------:R-:W-:Y:S01]  /*0db0*/  @!P3 MOV R26, R70 ;  /* 0x00000046001ab202 */ /* 0x000fe20000000f00 */
[C---:B------:R-:W-:Y:S01]  /*0dc0*/  @!P6 IMAD R41, R64.reuse, R29, R14 ;  /* 0x0000001d4029e224 */ /* 0x040fe200078e020e */
[----:B------:R-:W-:Y:S01]  /*0dd0*/  @!P3 MOV R27, R73 ;  /* 0x00000049001bb202 */ /* 0x000fe20000000f00 */
[----:B------:R-:W-:Y:S01]  /*0de0*/  @!P6 IMAD.WIDE.U32 R36, R64, R28, R36 ;  /* 0x0000001c4024e225 */ /* 0x000fe200078e0024 */
[----:B------:R0:W5:Y:S01]  /*0df0*/  @!P1 LDG.E R51, desc[UR6][R32.64] ;  /* 0x0000000620339981 */ /* 0x000162000c1e1900 */
[----:B------:R-:W-:Y:S01]  /*0e00*/  ISETP.GE.U32.AND P2, PT, R60, UR4, PT ;  /* 0x000000043c007c0c */ /* 0x000fe2000bf46070 */
[----:B------:R-:W1:Y:S01]  /*0e10*/  @!P5 LDC.64 R28, c[0x0][0x3e0] ;  /* 0x0000f800ff1cdb82 */ /* 0x000e620000000a00 */
[C---:B------:R-:W-:Y:S01]  /*0e20*/  @!P3 IMAD R39, R66.reuse, R31, R12 ;  /* 0x0000001f4227b224 */ /* 0x040fe200078e020c */
[----:B------:R-:W-:Y:S01]  /*0e30*/  @!P6 IADD3 R12, PT, PT, R37, R41, RZ ;  /* 0x00000029250ce210 */ /* 0x000fe20007ffe0ff */
[----:B------:R-:W-:Y:S01]  /*0e40*/  @!P3 IMAD.WIDE.U32 R30, R66, R30, R26 ;  /* 0x0000001e421eb225 */ /* 0x000fe200078e001a */
[----:B------:R-:W-:-:S02]  /*0e50*/  @!P6 LEA R26, P1, R36, R20, 0x1 ;  /* 0x00000014241ae211 */ /* 0x000fc400078208ff */
[----:B------:R-:W-:Y:S02]  /*0e60*/  ISETP.GE.AND.EX P2, PT, R11, UR5, PT, P2 ;  /* 0x000000050b007c0c */ /* 0x000fe4000bf46320 */
[----:B------:R-:W-:Y:S02]  /*0e70*/  @!P6 LEA.HI.X R27, R36, R21, R12, 0x1, P1 ;  /* 0x00000015241be211 */ /* 0x000fe400008f0c0c */
[----:B------:R-:W-:Y:S02]  /*0e80*/  @!P3 IADD3 R12, PT, PT, R31, R39, RZ ;  /* 0x000000271f0cb210 */ /* 0x000fe40007ffe0ff */
[C---:B------:R-:W-:Y:S01]  /*0e90*/  @!P3 LEA R40, P1, R30.reuse, R22, 0x1 ;  /* 0x000000161e28b211 */ /* 0x040fe200078208ff */
[----:B------:R-:W1:Y:S03]  /*0ea0*/  @!P5 LDC.64 R38, c[0x0][0x390] ;  /* 0x0000e400ff26db82 */ /* 0x000e660000000a00 */
[----:B------:R-:W-:-:S02]  /*0eb0*/  @!P3 LEA.HI.X R41, R30, R23, R12, 0x1, P1 ;  /* 0x000000171e29b211 */ /* 0x000fc400008f0c0c */
[----:B------:R-:W-:-:S03]  /*0ec0*/  ISETP.GE.U32.AND P1, PT, R58, UR4, PT ;  /* 0x000000043a007c0c */ /* 0x000fc6000bf26070 */
[----:B0-----:R-:W0:Y:S01]  /*0ed0*/  @!P2 LDC.64 R32, c[0x0][0x3e0] ;  /* 0x0000f800ff20ab82 */ /* 0x001e220000000a00 */
[----:B------:R-:W-:Y:S02]  /*0ee0*/  ISETP.GE.AND.EX P1, PT, R13, UR5, PT, P1 ;  /* 0x000000050d007c0c */ /* 0x000fe4000bf26310 */
[----:B------:R-:W-:Y:S01]  /*0ef0*/  @!P5 MOV R42, R70 ;  /* 0x00000046002ad202 */ /* 0x000fe20000000f00 */
[-C--:B-1----:R-:W-:Y:S01]  /*0f00*/  @!P5 IMAD R12, R9, R28.reuse, RZ ;  /* 0x0000001c090cd224 */ /* 0x082fe200078e02ff */
[----:B------:R-:W-:Y:S02]  /*0f10*/  @!P5 MOV R43, R73 ;  /* 0x00000049002bd202 */ /* 0x000fe40000000f00 */
[----:B------:R-:W-:Y:S01]  /*0f20*/  CS2R R36, SRZ ;  /* 0x0000000000247805 */ /* 0x000fe2000001ff00 */
[----:B------:R-:W1:Y:S01]  /*0f30*/  @!P2 LDC.64 R22, c[0x0][0x390] ;  /* 0x0000e400ff16ab82 */ /* 0x000e620000000a00 */
[C---:B------:R-:W-:Y:S02]  /*0f40*/  @!P5 IMAD R29, R62.reuse, R29, R12 ;  /* 0x0000001d3e1dd224 */ /* 0x040fe400078e020c */
[----:B------:R-:W-:-:S02]  /*0f50*/  @!P5 IMAD.WIDE.U32 R42, R62, R28, R42 ;  /* 0x0000001c3e2ad225 */ /* 0x000fc400078e002a */
[----:B------:R0:W5:Y:S03]  /*0f60*/  @!P6 LDG.E R36, desc[UR6][R26.64] ;  /* 0x000000061a24e981 */ /* 0x000166000c1e1900 */
[----:B------:R-:W1:Y:S01]  /*0f70*/  @!P1 LDC.64 R20, c[0x0][0x3e0] ;  /* 0x0000f800ff149b82 */ /* 0x000e620000000a00 */
[----:B------:R-:W-:Y:S02]  /*0f80*/  @!P5 IADD3 R12, PT, PT, R43, R29, RZ ;  /* 0x0000001d2b0cd210 */ /* 0x000fe40007ffe0ff */
[----:B------:R-:W-:-:S05]  /*0f90*/  @!P5 LEA R28, P6, R42, R38, 0x1 ;  /* 0x000000262a1cd211 */ /* 0x000fca00078c08ff */
[----:B------:R-:W4:Y:S01]  /*0fa0*/  @!P1 LDC.64 R30, c[0x0][0x390] ;  /* 0x0000e400ff1e9b82 */ /* 0x000f220000000a00 */
[----:B------:R-:W-:Y:S01]  /*0fb0*/  @!P5 LEA.HI.X R29, R42, R39, R12, 0x1, P6 ;  /* 0x000000272a1dd211 */ /* 0x000fe200030f0c0c */
[----:B0-----:R-:W-:Y:S01]  /*0fc0*/  @!P2 IMAD R24, R11, R32, RZ ;  /* 0x000000200b18a224 */ /* 0x001fe200078e02ff */
[----:B------:R-:W-:Y:S02]  /*0fd0*/  ISETP.GE.U32.AND P6, PT, R56, UR4, PT ;  /* 0x0000000438007c0c */ /* 0x000fe4000bfc6070 */
[----:B------:R-:W-:Y:S02]  /*0fe0*/  @!P2 MOV R26, R70 ;  /* 0x00000046001aa202 */ /* 0x000fe40000000f00 */
[----:B------:R-:W-:Y:S01]  /*0ff0*/  @!P2 MOV R27, R73 ;  /* 0x00000049001ba202 */ /* 0x000fe20000000f00 */
[C---:B------:R-:W-:Y:S01]  /*1000*/  @!P2 IMAD R39, R60.reuse, R33, R24 ;  /* 0x000000213c27a224 */ /* 0x040fe200078e0218 */
[----:B------:R-:W-:Y:S01]  /*1010*/  ISETP.GE.AND.EX P6, PT, R15, UR5, PT, P6 ;  /* 0x000000050f007c0c */ /* 0x000fe2000bfc6360 */
[----:B------:R-:W5:Y:S01]  /*1020*/  @!P5 LDG.E R37, desc[UR6][R28.64] ;  /* 0x000000061c25d981 */ /* 0x000f62000c1e1900 */
[----:B------:R-:W-:Y:S01]  /*1030*/  @!P2 IMAD.WIDE.U32 R32, R60, R32, R26 ;  /* 0x000000203c20a225 */ /* 0x000fe200078e001a */
[----:B------:R-:W-:-:S02]  /*1040*/  MOV R14, RZ ;  /* 0x000000ff000e7202 */ /* 0x000fc40000000f00 */
[----:B------:R-:W-:Y:S01]  /*1050*/  @!P1 MOV R26, R70 ;  /* 0x00000046001a9202 */ /* 0x000fe20000000f00 */
[----:B-1----:R-:W-:Y:S01]  /*1060*/  @!P1 IMAD R24, R13, R20, RZ ;  /* 0x000000140d189224 */ /* 0x002fe200078e02ff */
[----:B------:R-:W-:Y:S02]  /*1070*/  @!P2 IADD3 R12, PT, PT, R33, R39, RZ ;  /* 0x00000027210ca210 */ /* 0x000fe40007ffe0ff */
[C---:B------:R-:W-:Y:S01]  /*1080*/  @!P2 LEA R22, P5, R32.reuse, R22, 0x1 ;  /* 0x000000162016a211 */ /* 0x040fe200078a08ff */
[----:B------:R0:W5:Y:S01]  /*1090*/  @!P3 LDG.E R14, desc[UR6][R40.64] ;  /* 0x00000006280eb981 */ /* 0x000162000c1e1900 */
[----:B------:R-:W-:Y:S02]  /*10a0*/  @!P1 MOV R27, R73 ;  /* 0x00000049001b9202 */ /* 0x000fe40000000f00 */
[----:B------:R-:W-:Y:S02]  /*10b0*/  MOV R38, RZ ;  /* 0x000000ff00267202 */ /* 0x000fe40000000f00 */
[----:B------:R-:W-:-:S02]  /*10c0*/  @!P2 LEA.HI.X R23, R32, R23, R12, 0x1, P5 ;  /* 0x000000172017a211 */ /* 0x000fc400028f0c0c */
[----:B------:R-:W1:Y:S01]  /*10d0*/  @!P6 LDC.64 R32, c[0x0][0x3e0] ;  /* 0x0000f800ff20eb82 */ /* 0x000e620000000a00 */
[C---:B0-----:R-:W-:Y:S02]  /*10e0*/  @!P1 IMAD R41, R58.reuse, R21, R24 ;  /* 0x000000153a299224 */ /* 0x041fe400078e0218 */
[----:B------:R0:W5:Y:S01]  /*10f0*/  @!P2 LDG.E R38, desc[UR6][R22.64] ;  /* 0x000000061626a981 */ /* 0x000162000c1e1900 */
[----:B------:R-:W-:Y:S01]  /*1100*/  @!P1 IMAD.WIDE.U32 R20, R58, R20, R26 ;  /* 0x000000143a149225 */ /* 0x000fe200078e001a */
[----:B------:R-:W-:Y:S02]  /*1110*/  ISETP.GE.U32.AND P2, PT, R54, UR4, PT ;  /* 0x0000000436007c0c */ /* 0x000fe4000bf46070 */
[----:B------:R-:W-:Y:S01]  /*1120*/  IADD3 R39, PT, PT, R25, 0xf0, RZ ;  /* 0x000000f019277810 */ /* 0x000fe20007ffe0ff */
[----:B------:R-:W0:Y:S01]  /*1130*/  @!P6 LDC.64 R26, c[0x0][0x390] ;  /* 0x0000e400ff1aeb82 */ /* 0x000e220000000a00 */
[----:B------:R-:W-:Y:S02]  /*1140*/  @!P1 IADD3 R12, PT, PT, R21, R41, RZ ;  /* 0x00000029150c9210 */ /* 0x000fe40007ffe0ff */
[----:B----4-:R-:W-:-:S02]  /*1150*/  @!P1 LEA R30, P5, R20, R30, 0x1 ;  /* 0x0000001e141e9211 */ /* 0x010fc400078a08ff */
[----:B------:R-:W-:Y:S02]  /*1160*/  ISETP.GE.AND.EX P2, PT, R17, UR5, PT, P2 ;  /* 0x0000000511007c0c */ /* 0x000fe4000bf46320 */
[----:B------:R-:W-:Y:S02]  /*1170*/  @!P1 LEA.HI.X R31, R20, R31, R12, 0x1, P5 ;  /* 0x0000001f141f9211 */ /* 0x000fe400028f0c0c */
[----:B------:R-:W-:Y:S02]  /*1180*/  ISETP.GE.U32.AND P5, PT, R39, UR4, PT ;  /* 0x0000000427007c0c */ /* 0x000fe4000bfa6070 */
[----:B------:R-:W-:-:S04]  /*1190*/  SHF.R.S32.HI R41, RZ, 0x1f, R39 ;  /* 0x0000001fff297819 */ /* 0x000fc80000011427 */
[----:B------:R-:W-:-:S03]  /*11a0*/  ISETP.GE.AND.EX P5, PT, R41, UR5, PT, P5 ;  /* 0x0000000529007c0c */ /* 0x000fc6000bfa6350 */
[----:B------:R-:W4:Y:S01]  /*11b0*/  @!P2 LDC.64 R28, c[0x0][0x3e0] ;  /* 0x0000f800ff1cab82 */ /* 0x000f220000000a00 */
[----:B-1----:R-:W-:Y:S01]  /*11c0*/  @!P6 IMAD R12, R15, R32, RZ ;  /* 0x000000200f0ce224 */ /* 0x002fe200078e02ff */
[----:B------:R-:W-:Y:S02]  /*11d0*/  @!P6 MOV R20, R70 ;  /* 0x000000460014e202 */ /* 0x000fe40000000f00 */
[----:B------:R-:W-:Y:S01]  /*11e0*/  @!P6 MOV R21, R73 ;  /* 0x000000490015e202 */ /* 0x000fe20000000f00 */
[----:B0-----:R-:W-:Y:S01]  /*11f0*/  @!P6 IMAD R23, R56, R33, R12 ;  /* 0x000000213817e224 */ /* 0x001fe200078e020c */
[----:B------:R-:W-:-:S04]  /*1200*/  MOV R53, RZ ;  /* 0x000000ff00357202 */ /* 0x000fc80000000f00 */
[----:B------:R-:W0:Y:S01]  /*1210*/  @!P5 LDC.64 R24, c[0x0][0x3e0] ;  /* 0x0000f800ff18db82 */ /* 0x000e220000000a00 */
[----:B------:R-:W-:Y:S01]  /*1220*/  @!P6 IMAD.WIDE.U32 R32, R56, R32, R20 ;  /* 0x000000203820e225 */ /* 0x000fe200078e0014 */
[----:B------:R-:W5:Y:S06]  /*1230*/  @!P1 LDG.E R53, desc[UR6][R30.64] ;  /* 0x000000061e359981 */ /* 0x000f6c000c1e1900 */
[----:B------:R-:W1:Y:S01]  /*1240*/  @!P2 LDC.64 R20, c[0x0][0x390] ;  /* 0x0000e400ff14ab82 */ /* 0x000e620000000a00 */
[----:B------:R-:W-:Y:S02]  /*1250*/  @!P6 IADD3 R12, PT, PT, R33, R23, RZ ;  /* 0x00000017210ce210 */ /* 0x000fe40007ffe0ff */
[----:B------:R-:W-:-:S02]  /*1260*/  @!P6 LEA R26, P1, R32, R26, 0x1 ;  /* 0x0000001a201ae211 */ /* 0x000fc400078208ff */
[----:B------:R-:W-:-:S03]  /*1270*/  MOV R42, RZ ;  /* 0x000000ff002a7202 */ /* 0x000fc60000000f00 */
[----:B------:R-:W3:Y:S01]  /*1280*/  @!P5 LDC.64 R22, c[0x0][0x390] ;  /* 0x0000e400ff16db82 */ /* 0x000ee20000000a00 */
[----:B------:R-:W-:Y:S01]  /*1290*/  @!P6 LEA.HI.X R27, R32, R27, R12, 0x1, P1 ;  /* 0x0000001b201be211 */ /* 0x000fe200008f0c0c */
[----:B----4-:R-:W-:-:S04]  /*12a0*/  @!P2 IMAD R12, R17, R28, RZ ;  /* 0x0000001c110ca224 */ /* 0x010fc800078e02ff */
[----:B------:R4:W5:Y:S01]  /*12b0*/  @!P6 LDG.E R42, desc[UR6][R26.64] ;  /* 0x000000061a2ae981 */ /* 0x000962000c1e1900 */
[----:B------:R-:W-:Y:S02]  /*12c0*/  @!P2 IMAD R33, R54, R29, R12 ;  /* 0x0000001d3621a224 */ /* 0x000fe400078e020c */
[----:B0-----:R-:W-:Y:S01]  /*12d0*/  @!P5 IMAD R32, R41, R24, RZ ;  /* 0x000000182920d224 */ /* 0x001fe200078e02ff */
[----:B----4-:R-:W-:Y:S02]  /*12e0*/  @!P2 MOV R26, R70 ;  /* 0x00000046001aa202 */ /* 0x010fe40000000f00 */
[----:B------:R-:W-:-:S03]  /*12f0*/  @!P2 MOV R27, R73 ;  /* 0x00000049001ba202 */ /* 0x000fc60000000f00 */
[----:B------:R-:W-:Y:S01]  /*1300*/  @!P2 IMAD.WIDE.U32 R28, R54, R28, R26 ;  /* 0x0000001c361ca225 */ /* 0x000fe200078e001a */
[----:B------:R-:W-:Y:S02]  /*1310*/  @!P5 MOV R26, R70 ;  /* 0x00000046001ad202 */ /* 0x000fe40000000f00 */
[----:B------:R-:W-:Y:S01]  /*1320*/  @!P5 MOV R27, R73 ;  /* 0x00000049001bd202 */ /* 0x000fe20000000f00 */
[----:B------:R-:W-:Y:S01]  /*1330*/  @!P5 IMAD R41, R39, R25, R32 ;  /* 0x000000192729d224 */ /* 0x000fe200078e0220 */
[----:B------:R-:W-:Y:S02]  /*1340*/  MOV R57, RZ ;  /* 0x000000ff00397202 */ /* 0x000fe40000000f00 */
[----:B------:R-:W-:Y:S01]  /*1350*/  @!P2 IADD3 R12, PT, PT, R29, R33, RZ ;  /* 0x000000211d0ca210 */ /* 0x000fe20007ffe0ff */
[----:B------:R-:W-:Y:S01]  /*1360*/  @!P5 IMAD.WIDE.U32 R24, R39, R24, R26 ;  /* 0x000000182718d225 */ /* 0x000fe200078e001a */
[C---:B-1----:R-:W-:Y:S02]  /*1370*/  @!P2 LEA R30, P1, R28.reuse, R20, 0x1 ;  /* 0x000000141c1ea211 */ /* 0x042fe400078208ff */
[----:B------:R-:W-:Y:S01]  /*1380*/  MOV R59, RZ ;  /* 0x000000ff003b7202 */ /* 0x000fe20000000f00 */
[----:B------:R0:W4:Y:S01]  /*1390*/  @!P4 LDG.E R57, desc[UR6][R18.64] ;  /* 0x000000061239c981 */ /* 0x000122000c1e1900 */
[----:B------:R-:W-:-:S02]  /*13a0*/  @!P2 LEA.HI.X R31, R28, R21, R12, 0x1, P1 ;  /* 0x000000151c1fa211 */ /* 0x000fc400008f0c0c */
[----:B------:R-:W-:Y:S02]  /*13b0*/  @!P5 IADD3 R12, PT, PT, R25, R41, RZ ;  /* 0x00000029190cd210 */ /* 0x000fe40007ffe0ff */
[C---:B---3--:R-:W-:Y:S01]  /*13c0*/  @!P5 LEA R22, P1, R24.reuse, R22, 0x1 ;  /* 0x000000161816d211 */ /* 0x048fe200078208ff */
[----:B------:R-:W3:Y:S01]  /*13d0*/  @!P2 LDG.E R59, desc[UR6][R30.64] ;  /* 0x000000061e3ba981 */ /* 0x000ee2000c1e1900 */
[----:B------:R-:W-:Y:S02]  /*13e0*/  MOV R61, RZ ;  /* 0x000000ff003d7202 */ /* 0x000fe40000000f00 */
[----:B------:R-:W-:-:S05]  /*13f0*/  @!P5 LEA.HI.X R23, R24, R23, R12, 0x1, P1 ;  /* 0x000000171817d211 */ /* 0x000fca00008f0c0c */
[----:B------:R1:W3:Y:S01]  /*1400*/  @!P5 LDG.E R61, desc[UR6][R22.64] ;  /* 0x00000006163dd981 */ /* 0x0002e2000c1e1900 */
[----:B------:R-:W-:Y:S02]  /*1410*/  PRMT R12, R6, 0x7632, R12 ;  /* 0x00007632060c7816 */ /* 0x000fe4000000000c */
[----:B------:R-:W-:Y:S02]  /*1420*/  PRMT R21, R8, 0x7632, R21 ;  /* 0x0000763208157816 */ /* 0x000fe40000000015 */
[----:B0-----:R-:W-:Y:S02]  /*1430*/  SHF.L.U32 R19, R12, 0x10, RZ ;  /* 0x000000100c137819 */ /* 0x001fe400000006ff */
[----:B------:R-:W-:Y:S02]  /*1440*/  SHF.L.U32 R21, R21, 0x10, RZ ;  /* 0x0000001015157819 */ /* 0x000fe400000006ff */
[----:B------:R-:W-:Y:S01]  /*1450*/  SHF.L.U32 R6, R6, 0x10, RZ ;  /* 0x0000001006067819 */ /* 0x000fe200000006ff */
[----:B------:R-:W-:Y:S01]  /*1460*/  FMUL.FTZ R25, R19, R19 ;  /* 0x0000001313197220 */ /* 0x000fe20000410000 */
[----:B------:R-:W-:Y:S01]  /*1470*/  SHF.L.U32 R8, R8, 0x10, RZ ;  /* 0x0000001008087819 */ /* 0x000fe200000006ff */
[----:B-1----:R-:W-:-:S02]  /*1480*/  FMUL.FTZ R23, R21, R21 ;  /* 0x0000001515177220 */ /* 0x002fc40000410000 */
[C---:B------:R-:W-:Y:S01]  /*1490*/  FADD.FTZ R20, R6.reuse, R19 ;  /* 0x0000001306147221 */ /* 0x040fe20000010000 */
[----:B------:R-:W-:Y:S01]  /*14a0*/  FFMA.FTZ R25, R6, R6, R25 ;  /* 0x0000000606197223 */ /* 0x000fe20000010019 */
[C---:B------:R-:W-:Y:S01]  /*14b0*/  FFMA.FTZ R22, R8.reuse, R8, R23 ;  /* 0x0000000808167223 */ /* 0x040fe20000010017 */
[----:B------:R-:W-:Y:S01]  /*14c0*/  FADD.FTZ R27, R8, R21 ;  /* 0x00000015081b7221 */ /* 0x000fe20000010000 */
[----:B------:R-:W-:Y:S01]  /*14d0*/  FADD.FTZ R20, RZ, R20 ;  /* 0x00000014ff147221 */ /* 0x000fe20000010000 */
[----:B------:R-:W-:Y:S01]  /*14e0*/  FADD.FTZ R25, RZ, R25 ;  /* 0x00000019ff197221 */ /* 0x000fe20000010000 */
[----:B------:R-:W-:-:S04]  /*14f0*/  PRMT R12, R10, 0x7632, R12 ;  /* 0x000076320a0c7816 */ /* 0x000fc8000000000c */
[----:B------:R-:W-:Y:S02]  /*1500*/  SHF.L.U32 R23, R12, 0x10, RZ ;  /* 0x000000100c177819 */ /* 0x000fe400000006ff */
[----:B------:R-:W-:Y:S01]  /*1510*/  SHF.L.U32 R10, R10, 0x10, RZ ;  /* 0x000000100a0a7819 */ /* 0x000fe200000006ff */
[----:B------:R-:W-:Y:S02]  /*1520*/  FADD.FTZ R20, R20, R27 ;  /* 0x0000001b14147221 */ /* 0x000fe40000010000 */
[----:B------:R-:W-:Y:S01]  /*1530*/  FMUL.FTZ R29, R23, R23 ;  /* 0x00000017171d7220 */ /* 0x000fe20000410000 */
[----:B------:R-:W-:Y:S01]  /*1540*/  FADD.FTZ R22, R25, R22 ;  /* 0x0000001619167221 */ /* 0x000fe20000010000 */
[C---:B------:R-:W-:Y:S02]  /*1550*/  FADD.FTZ R27, R10.reuse, R23 ;  /* 0x000000170a1b7221 */ /* 0x040fe40000010000 */
[----:B------:R-:W-:Y:S02]  /*1560*/  FFMA.FTZ R29, R10, R10, R29 ;  /* 0x0000000a0a1d7223 */ /* 0x000fe4000001001d */
[----:B------:R-:W-:-:S02]  /*1570*/  FADD.FTZ R20, R20, R27 ;  /* 0x0000001b14147221 */ /* 0x000fc40000010000 */
[----:B------:R-:W-:Y:S01]  /*1580*/  FADD.FTZ R22, R22, R29 ;  /* 0x0000001d16167221 */ /* 0x000fe20000010000 */
[----:B------:R-:W-:Y:S02]  /*1590*/  SHF.L.U32 R27, R16, 0x10, RZ ;  /* 0x00000010101b7819 */ /* 0x000fe400000006ff */
[----:B------:R-:W-:-:S04]  /*15a0*/  PRMT R41, R35, 0x7632, R41 ;  /* 0x0000763223297816 */ /* 0x000fc80000000029 */
[----:B------:R-:W-:Y:S02]  /*15b0*/  SHF.L.U32 R41, R41, 0x10, RZ ;  /* 0x0000001029297819 */ /* 0x000fe400000006ff */
[----:B--2---:R-:W-:-:S04]  /*15c0*/  PRMT R43, R34, 0x7632, R43 ;  /* 0x00007632222b7816 */ /* 0x004fc8000000002b */
[----:B------:R-:W-:-:S05]  /*15d0*/  SHF.L.U32 R43, R43, 0x10, RZ ;  /* 0x000000102b2b7819 */ /* 0x000fca00000006ff */
[----:B------:R-:W-:Y:S01]  /*15e0*/  FMUL.FTZ R33, R43, R43 ;  /* 0x0000002b2b217220 */ /* 0x000fe20000410000 */
[----:B-----5:R-:W-:-:S04]  /*15f0*/  PRMT R26, R51, 0x7632, R26 ;  /* 0x00007632331a7816 */ /* 0x020fc8000000001a */
[----:B------:R-:W-:Y:S02]  /*1600*/  SHF.L.U32 R26, R26, 0x10, RZ ;  /* 0x000000101a1a7819 */ /* 0x000fe400000006ff */
[----:B------:R-:W-:-:S03]  /*1610*/  SHF.L.U32 R51, R51, 0x10, RZ ;  /* 0x0000001033337819 */ /* 0x000fc600000006ff */
[----:B------:R-:W-:Y:S01]  /*1620*/  FMUL.FTZ R32, R26, R26 ;  /* 0x0000001a1a207220 */ /* 0x000fe20000410000 */
[----:B------:R-:W-:-:S04]  /*1630*/  PRMT R45, R36, 0x7632, R45 ;  /* 0x00007632242d7816 */ /* 0x000fc8000000002d */
[----:B------:R-:W-:Y:S02]  /*1640*/  SHF.L.U32 R45, R45, 0x10, RZ ;  /* 0x000000102d2d7819 */ /* 0x000fe400000006ff */
[----:B------:R-:W-:-:S04]  /*1650*/  PRMT R18, R14, 0x7632, R18 ;  /* 0x000076320e127816 */ /* 0x000fc80000000012 */
[----:B------:R-:W-:Y:S02]  /*1660*/  SHF.L.U32 R12, R18, 0x10, RZ ;  /* 0x00000010120c7819 */ /* 0x000fe400000006ff */
[----:B------:R-:W-:Y:S02]  /*1670*/  PRMT R18, R16, 0x7632, R18 ;  /* 0x0000763210127816 */ /* 0x000fe40000000012 */
[----:B------:R-:W-:Y:S01]  /*1680*/  SHF.L.U32 R25, R14, 0x10, RZ ;  /* 0x000000100e197819 */ /* 0x000fe200000006ff */
[----:B------:R-:W-:Y:S01]  /*1690*/  FMUL.FTZ R24, R12, R12 ;  /* 0x0000000c0c187220 */ /* 0x000fe20000410000 */
[----:B------:R-:W-:-:S03]  /*16a0*/  SHF.L.U32 R14, R18, 0x10, RZ ;  /* 0x00000010120e7819 */ /* 0x000fc600000006ff */
[C---:B------:R-:W-:Y:S01]  /*16b0*/  FADD.FTZ R31, R25.reuse, R12 ;  /* 0x0000000c191f7221 */ /* 0x040fe20000010000 */
[----:B------:R-:W-:Y:S01]  /*16c0*/  FFMA.FTZ R29, R25, R25, R24 ;  /* 0x00000019191d7223 */ /* 0x000fe20000010018 */
[----:B------:R-:W-:Y:S02]  /*16d0*/  FMUL.FTZ R16, R14, R14 ;  /* 0x0000000e0e107220 */ /* 0x000fe40000410000 */
[----:B------:R-:W-:Y:S01]  /*16e0*/  FADD.FTZ R20, R20, R31 ;  /* 0x0000001f14147221 */ /* 0x000fe20000010000 */
[----:B------:R-:W-:Y:S01]  /*16f0*/  FADD.FTZ R22, R22, R29 ;  /* 0x0000001d16167221 */ /* 0x000fe20000010000 */
[C---:B------:R-:W-:Y:S01]  /*1700*/  FFMA.FTZ R31, R27.reuse, R27, R16 ;  /* 0x0000001b1b1f7223 */ /* 0x040fe20000010010 */
[----:B------:R-:W-:Y:S01]  /*1710*/  FADD.FTZ R29, R27, R14 ;  /* 0x0000000e1b1d7221 */ /* 0x000fe20000010000 */
[----:B------:R-:W-:Y:S02]  /*1720*/  SHF.L.U32 R16, R35, 0x10, RZ ;  /* 0x0000001023107819 */ /* 0x000fe400000006ff */
[----:B------:R-:W-:Y:S01]  /*1730*/  FADD.FTZ R22, R22, R31 ;  /* 0x0000001f16167221 */ /* 0x000fe20000010000 */
[----:B------:R-:W-:Y:S01]  /*1740*/  FMUL.FTZ R31, R41, R41 ;  /* 0x00000029291f7220 */ /* 0x000fe20000410000 */
[----:B------:R-:W-:Y:S01]  /*1750*/  FADD.FTZ R20, R20, R29 ;  /* 0x0000001d14147221 */ /* 0x000fe20000010000 */
[----:B------:R-:W-:Y:S01]  /*1760*/  SHF.L.U32 R18, R34, 0x10, RZ ;  /* 0x0000001022127819 */ /* 0x000fe200000006ff */
[C---:B------:R-:W-:Y:S01]  /*1770*/  FADD.FTZ R29, R16.reuse, R41 ;  /* 0x00000029101d7221 */ /* 0x040fe20000010000 */
[----:B------:R-:W-:Y:S01]  /*1780*/  FFMA.FTZ R31, R16, R16, R31 ;  /* 0x00000010101f7223 */ /* 0x000fe2000001001f */
[----:B------:R-:W-:-:S02]  /*1790*/  PRMT R47, R37, 0x7632, R47 ;  /* 0x00007632252f7816 */ /* 0x000fc4000000002f */
[----:B------:R-:W-:Y:S01]  /*17a0*/  FADD.FTZ R29, R20, R29 ;  /* 0x0000001d141d7221 */ /* 0x000fe20000010000 */
[----:B------:R-:W-:Y:S01]  /*17b0*/  SHF.L.U32 R20, R36, 0x10, RZ ;  /* 0x0000001024147819 */ /* 0x000fe200000006ff */
[----:B------:R-:W-:Y:S01]  /*17c0*/  FADD.FTZ R24, R18, R43 ;  /* 0x0000002b12187221 */ /* 0x000fe20000010000 */
[----:B------:R-:W-:Y:S01]  /*17d0*/  FADD.FTZ R22, R22, R31 ;  /* 0x0000001f16167221 */ /* 0x000fe20000010000 */
[----:B------:R-:W-:Y:S01]  /*17e0*/  FFMA.FTZ R33, R18, R18, R33 ;  /* 0x0000001212217223 */ /* 0x000fe20000010021 */
[----:B------:R-:W-:Y:S01]  /*17f0*/  SHF.L.U32 R47, R47, 0x10, RZ ;  /* 0x000000102f2f7819 */ /* 0x000fe200000006ff */
[----:B------:R-:W-:Y:S01]  /*1800*/  FMUL.FTZ R31, R45, R45 ;  /* 0x0000002d2d1f7220 */ /* 0x000fe20000410000 */
[----:B------:R-:W-:Y:S01]  /*1810*/  PRMT R49, R38, 0x7632, R49 ;  /* 0x0000763226317816 */ /* 0x000fe20000000031 */
[----:B------:R-:W-:Y:S01]  /*1820*/  FADD.FTZ R24, R29, R24 ;  /* 0x000000181d187221 */ /* 0x000fe20000010000 */
[----:B------:R-:W-:Y:S01]  /*1830*/  FADD.FTZ R29, R20, R45 ;  /* 0x0000002d141d7221 */ /* 0x000fe20000010000 */
[----:B------:R-:W-:Y:S01]  /*1840*/  FADD.FTZ R33, R22, R33 ;  /* 0x0000002116217221 */ /* 0x000fe20000010000 */
[----:B------:R-:W-:Y:S01]  /*1850*/  SHF.L.U32 R22, R37, 0x10, RZ ;  /* 0x0000001025167819 */ /* 0x000fe200000006ff */
[----:B------:R-:W-:Y:S01]  /*1860*/  FFMA.FTZ R28, R20, R20, R31 ;  /* 0x00000014141c7223 */ /* 0x000fe2000001001f */
[----:B------:R-:W-:Y:S01]  /*1870*/  SHF.L.U32 R49, R49, 0x10, RZ ;  /* 0x0000001031317819 */ /* 0x000fe200000006ff */
[----:B------:R-:W-:Y:S01]  /*1880*/  FMUL.FTZ R31, R47, R47 ;  /* 0x0000002f2f1f7220 */ /* 0x000fe20000410000 */
[----:B------:R-:W-:Y:S01]  /*1890*/  FADD.FTZ R29, R24, R29 ;  /* 0x0000001d181d7221 */ /* 0x000fe20000010000 */
[----:B------:R-:W-:Y:S01]  /*18a0*/  SHF.L.U32 R24, R38, 0x10, RZ ;  /* 0x0000001026187819 */ /* 0x000fe200000006ff */
[----:B------:R-:W-:Y:S01]  /*18b0*/  FADD.FTZ R28, R33, R28 ;  /* 0x0000001c211c7221 */ /* 0x000fe20000010000 */
[C---:B------:R-:W-:Y:S01]  /*18c0*/  FFMA.FTZ R31, R22.reuse, R22, R31 ;  /* 0x00000016161f7223 */ /* 0x040fe2000001001f */
[----:B------:R-:W-:Y:S01]  /*18d0*/  FMUL.FTZ R33, R49, R49 ;  /* 0x0000003131217220 */ /* 0x000fe20000410000 */
[----:B------:R-:W-:Y:S01]  /*18e0*/  PRMT R40, R53, 0x7632, R40 ;  /* 0x0000763235287816 */ /* 0x000fe20000000028 */
[----:B------:R-:W-:Y:S01]  /*18f0*/  FADD.FTZ R30, R22, R47 ;  /* 0x0000002f161e7221 */ /* 0x000fe20000010000 */
[----:B------:R-:W-:Y:S01]  /*1900*/  FADD.FTZ R28, R28, R31 ;  /* 0x0000001f1c1c7221 */ /* 0x000fe20000010000 */
[----:B------:R-:W-:Y:S01]  /*1910*/  FFMA.FTZ R33, R24, R24, R33 ;  /* 0x0000001818217223 */ /* 0x000fe20000010021 */
[----:B------:R-:W-:Y:S01]  /*1920*/  SHF.L.U32 R40, R40, 0x10, RZ ;  /* 0x0000001028287819 */ /* 0x000fe200000006ff */
[----:B------:R-:W-:Y:S01]  /*1930*/  FADD.FTZ R29, R29, R30 ;  /* 0x0000001e1d1d7221 */ /* 0x000fe20000010000 */
[----:B------:R-:W-:Y:S01]  /*1940*/  FADD.FTZ R30, R24, R49 ;  /* 0x00000031181e7221 */ /* 0x000fe20000010000 */
[----:B------:R-:W-:Y:S01]  /*1950*/  FADD.FTZ R28, R28, R33 ;  /* 0x000000211c1c7221 */ /* 0x000fe20000010000 */
[----:B------:R-:W-:Y:S01]  /*1960*/  FFMA.FTZ R31, R51, R51, R32 ;  /* 0x00000033331f7223 */ /* 0x000fe20000010020 */
[----:B------:R-:W-:Y:S01]  /*1970*/  SHF.L.U32 R53, R53, 0x10, RZ ;  /* 0x0000001035357819 */ /* 0x000fe200000006ff */
[----:B------:R-:W-:Y:S01]  /*1980*/  FMUL.FTZ R32, R40, R40 ;  /* 0x0000002828207220 */ /* 0x000fe20000410000 */
[----:B------:R-:W-:Y:S01]  /*1990*/  FADD.FTZ R29, R29, R30 ;  /* 0x0000001e1d1d7221 */ /* 0x000fe20000010000 */
[----:B------:R-:W-:Y:S01]  /*19a0*/  FADD.FTZ R30, R51, R26 ;  /* 0x0000001a331e7221 */ /* 0x000fe20000010000 */
[----:B------:R-:W-:Y:S01]  /*19b0*/  PRMT R55, R42, 0x7632, R55 ;  /* 0x000076322a377816 */ /* 0x000fe20000000037 */
[----:B------:R-:W-:Y:S01]  /*19c0*/  FADD.FTZ R28, R28, R31 ;  /* 0x0000001f1c1c7221 */ /* 0x000fe20000010000 */
[----:B------:R-:W-:-:S02]  /*19d0*/  FFMA.FTZ R31, R53, R53, R32 ;  /* 0x00000035351f7223 */ /* 0x000fc40000010020 */
[----:B------:R-:W-:Y:S01]  /*19e0*/  SHF.L.U32 R55, R55, 0x10, RZ ;  /* 0x0000001037377819 */ /* 0x000fe200000006ff */
[----:B------:R-:W-:Y:S01]  /*19f0*/  FADD.FTZ R29, R29, R30 ;  /* 0x0000001e1d1d7221 */ /* 0x000fe20000010000 */
[----:B------:R-:W-:Y:S01]  /*1a00*/  SHF.L.U32 R42, R42, 0x10, RZ ;  /* 0x000000102a2a7819 */ /* 0x000fe200000006ff */
[----:B------:R-:W-:Y:S01]  /*1a10*/  FADD.FTZ R30, R53, R40 ;  /* 0x00000028351e7221 */ /* 0x000fe20000010000 */
[----:B------:R-:W-:Y:S01]  /*1a20*/  FADD.FTZ R28, R28, R31 ;  /* 0x0000001f1c1c7221 */ /* 0x000fe20000010000 */
[----:B------:R-:W-:Y:S02]  /*1a30*/  FMUL.FTZ R31, R55, R55 ;  /* 0x00000037371f7220 */ /* 0x000fe40000410000 */
[----:B------:R-:W-:Y:S01]  /*1a40*/  FADD.FTZ R29, R29, R30 ;  /* 0x0000001e1d1d7221 */ /* 0x000fe20000010000 */
[C---:B------:R-:W-:Y:S01]  /*1a50*/  FADD.FTZ R30, R42.reuse, R55 ;  /* 0x000000372a1e7221 */ /* 0x040fe20000010000 */
[----:B------:R-:W-:-:S03]  /*1a60*/  FFMA.FTZ R31, R42, R42, R31 ;  /* 0x0000002a2a1f7223 */ /* 0x000fc6000001001f */
[----:B------:R-:W-:Y:S01]  /*1a70*/  FADD.FTZ R29, R29, R30 ;  /* 0x0000001e1d1d7221 */ /* 0x000fe20000010000 */
[----:B------:R-:W-:Y:S01]  /*1a80*/  FADD.FTZ R28, R28, R31 ;  /* 0x0000001f1c1c7221 */ /* 0x000fe20000010000 */
[----:B----4-:R-:W-:-:S04]  /*1a90*/  PRMT R44, R57, 0x7632, R44 ;  /* 0x00007632392c7816 */ /* 0x010fc8000000002c */
[----:B------:R-:W-:Y:S02]  /*1aa0*/  SHF.L.U32 R44, R44, 0x10, RZ ;  /* 0x000000102c2c7819 */ /* 0x000fe400000006ff */
[----:B---3--:R-:W-:Y:S02]  /*1ab0*/  PRMT R46, R59, 0x7632, R46 ;  /* 0x000076323b2e7816 */ /* 0x008fe4000000002e */
[----:B------:R-:W-:Y:S01]  /*1ac0*/  SHF.L.U32 R57, R57, 0x10, RZ ;  /* 0x0000001039397819 */ /* 0x000fe200000006ff */
[----:B------:R-:W-:Y:S01]  /*1ad0*/  FMUL.FTZ R32, R44, R44 ;  /* 0x0000002c2c207220 */ /* 0x000fe20000410000 */
[----:B------:R-:W-:Y:S02]  /*1ae0*/  SHF.L.U32 R46, R46, 0x10, RZ ;  /* 0x000000102e2e7819 */ /* 0x000fe400000006ff */
[----:B------:R-:W-:Y:S01]  /*1af0*/  PRMT R48, R61, 0x7632, R48 ;  /* 0x000076323d307816 */ /* 0x000fe20000000030 */
[C---:B------:R-:W-:Y:S01]  /*1b00*/  FADD.FTZ R30, R57.reuse, R44 ;  /* 0x0000002c391e7221 */ /* 0x040fe20000010000 */
[----:B------:R-:W-:Y:S01]  /*1b10*/  FFMA.FTZ R31, R57, R57, R32 ;  /* 0x00000039391f7223 */ /* 0x000fe20000010020 */
[----:B------:R-:W-:Y:S01]  /*1b20*/  SHF.L.U32 R59, R59, 0x10, RZ ;  /* 0x000000103b3b7819 */ /* 0x000fe200000006ff */
[----:B------:R-:W-:Y:S01]  /*1b30*/  FMUL.FTZ R32, R46, R46 ;  /* 0x0000002e2e207220 */ /* 0x000fe20000410000 */
[----:B------:R-:W-:Y:S01]  /*1b40*/  SHF.L.U32 R48, R48, 0x10, RZ ;  /* 0x0000001030307819 */ /* 0x000fe200000006ff */
[----:B------:R-:W-:Y:S01]  /*1b50*/  FADD.FTZ R29, R29, R30 ;  /* 0x0000001e1d1d7221 */ /* 0x000fe20000010000 */
        /* <DEDUP_REMOVED lines=28> */
[C---:B------:R-:W-:Y:S02]  /*1d20*/  ISETP.GT.AND P4, PT, R2.reuse, 0xf, PT ;  /* 0x0000000f0200780c */ /* 0x040fe40003f84270 */
[----:B------:R-:W-:Y:S01]  /*1d30*/  ISETP.GT.AND P1, PT, R2, 0x17, PT ;  /* 0x000000170200780c */ /* 0x000fe20003f24270 */
[----:B------:R-:W-:Y:S01]  /*1d40*/  BSSY.RECONVERGENT B0, `(.L_x_1938) ;  /* 0x0000013000007945 */ /* 0x000fe20003800200 */
[----:B------:R-:W-:Y:S01]  /*1d50*/  ISETP.NE.AND P2, PT, R0, RZ, PT ;  /* 0x000000ff0000720c */ /* 0x000fe20003f45270 */
        /* <DEDUP_REMOVED lines=10> */
[----:B------:R-:W0:Y:S01]  /*1e00*/  @!P1 S2R R30, SR_CgaCtaId ;  /* 0x00000000001e9919 */ /* 0x000e220000008800 */
[----:B------:R-:W-:Y:S02]  /*1e10*/  @!P1 MOV R29, 0x400 ;  /* 0x00000400001d9802 */ /* 0x000fe40000000f00 */
[----:B------:R-:W-:-:S04]  /*1e20*/  @!P1 SHF.R.U32.HI R28, RZ, 0x2, R0 ;  /* 0x00000002ff1c9819 */ /* 0x000fc80000011600 */
[----:B------:R-:W-:Y:S02]  /*1e30*/  @!P1 LOP3.LUT R28, R28, 0xf8, RZ, 0xc0, !PT ;  /* 0x000000f81c1c9812 */ /* 0x000fe400078ec0ff */
[----:B0-----:R-:W-:-:S04]  /*1e40*/  @!P1 LEA R29, R30, R29, 0x18 ;  /* 0x0000001d1e1d9211 */ /* 0x001fc800078ec0ff */
[----:B------:R-:W-:-:S05]  /*1e50*/  @!P1 IADD3 R28, PT, PT, R28, R29, RZ ;  /* 0x0000001d1c1c9210 */ /* 0x000fca0007ffe0ff */
[----:B------:R3:W-:Y:S02]  /*1e60*/  @!P1 STS.64 [R28+0x18], R32 ;  /* 0x000018201c009388 */ /* 0x0007e40000000a00 */
.L_x_1939:
[----:B------:R-:W-:Y:S05]  /*1e70*/  BSYNC.RECONVERGENT B0 ;  /* 0x0000000000007941 */ /* 0x000fea0003800200 */
.L_x_1938:
[----:B------:R-:W-:Y:S06]  /*1e80*/  BAR.SYNC.DEFER_BLOCKING 0x0 ;  /* 0x0000000000007b1d */ /* 0x000fec0000010000 */
[----:B------:R-:W-:Y:S04]  /*1e90*/  BSSY.RECONVERGENT B0, `(.L_x_1940) ;  /* 0x0000035000007945 */ /* 0x000fe80003800200 */
[----:B------:R-:W-:Y:S05]  /*1ea0*/  @P2 BRA `(.L_x_1941) ;  /* 0x0000000000cc2947 */ /* 0x000fea0003800000 */
[----:B------:R-:W4:Y:S01]  /*1eb0*/  S2UR UR5, SR_CgaCtaId ;  /* 0x00000000000579c3 */ /* 0x000f220000008800 */
[----:B------:R-:W-:Y:S02]  /*1ec0*/  UMOV UR4, 0x400 ;  /* 0x0000040000047882 */ /* 0x000fe40000000000 */
[----:B----4-:R-:W-:-:S09]  /*1ed0*/  ULEA UR4, UR5, UR4, 0x18 ;  /* 0x0000000405047291 */ /* 0x010fd2000f8ec0ff */
[----:B---3--:R-:W3:Y:S04]  /*1ee0*/  LDS.128 R28, [UR4+0x20] ;  /* 0x00002004ff1c7984 */ /* 0x008ee80008000c00 */
[----:B--2---:R-:W2:Y:S01]  /*1ef0*/  LDS.128 R36, [UR4+0x30] ;  /* 0x00003004ff247984 */ /* 0x004ea20008000c00 */
[----:B---3--:R-:W-:Y:S01]  /*1f00*/  FADD.FTZ R69, R32, R28 ;  /* 0x0000001c20457221 */ /* 0x008fe20000010000 */
[----:B------:R-:W-:Y:S02]  /*1f10*/  FADD.FTZ R28, R33, R29 ;  /* 0x0000001d211c7221 */ /* 0x000fe40000010000 */
[----:B01----:R-:W0:Y:S01]  /*1f20*/  LDS.128 R32, [UR4+0x40] ;  /* 0x00004004ff207984 */ /* 0x003e220008000c00 */
[----:B------:R-:W-:Y:S01]  /*1f30*/  FADD.FTZ R69, R69, R30 ;  /* 0x0000001e45457221 */ /* 0x000fe20000010000 */
[----:B------:R-:W-:-:S02]  /*1f40*/  FADD.FTZ R74, R28, R31 ;  /* 0x0000001f1c4a7221 */ /* 0x000fc40000010000 */
        /* <DEDUP_REMOVED lines=16> */
[----:B--2---:R-:W-:Y:S01]  /*2050*/  FADD.FTZ R69, R69, R36 ;  /* 0x0000002445457221 */ /* 0x004fe20000010000 */
[----:B------:R-:W-:-:S03]  /*2060*/  FADD.FTZ R74, R74, R37 ;  /* 0x000000254a4a7221 */ /* 0x000fc60000010000 */
        /* <DEDUP_REMOVED lines=17> */
[----:B------:R-:W-:Y:S01]  /*2180*/  FADD.FTZ R69, R69, R36 ;  /* 0x0000002445457221 */ /* 0x000fe20000010000 */
[----:B------:R-:W-:-:S03]  /*2190*/  FADD.FTZ R74, R74, R37 ;  /* 0x000000254a4a7221 */ /* 0x000fc60000010000 */
[----:B------:R-:W-:Y:S01]  /*21a0*/  FADD.FTZ R69, R69, R38 ;  /* 0x0000002645457221 */ /* 0x000fe20000010000 */
[----:B------:R-:W-:-:S03]  /*21b0*/  FADD.FTZ R74, R74, R39 ;  /* 0x000000274a4a7221 */ /* 0x000fc60000010000 */
[----:B-1----:R-:W-:Y:S01]  /*21c0*/  FADD.FTZ R32, R69, R28 ;  /* 0x0000001c45207221 */ /* 0x002fe20000010000 */
[----:B------:R-:W-:-:S07]  /*21d0*/  FADD.FTZ R33, R74, R29 ;  /* 0x0000001d4a217221 */ /* 0x000fce0000010000 */
.L_x_1941:
[----:B------:R-:W-:Y:S05]  /*21e0*/  BSYNC.RECONVERGENT B0 ;  /* 0x0000000000007941 */ /* 0x000fea0003800200 */
.L_x_1940:
[----:B------:R-:W4:Y:S02]  /*21f0*/  LDCU UR4, c[0x0][0x370] ;  /* 0x00006e00ff0477ac */ /* 0x000f240008000800 */
[----:B----4-:R-:W-:-:S09]  /*2200*/  UISETP.GE.U32.AND UP0, UPT, UR4, 0x2, UPT ;  /* 0x000000020400788c */ /* 0x010fd2000bf06070 */
[----:B------:R-:W-:Y:S05]  /*2210*/  BRA.U !UP0, `(.L_x_1942) ;  /* 0x0000000908b47547 */ /* 0x000fea000b800000 */
[----:B------:R-:W4:Y:S01]  /*2220*/  LDC R29, c[0x0][0x370] ;  /* 0x0000dc00ff1d7b82 */ /* 0x000f220000000800 */
[----:B------:R-:W-:-:S05]  /*2230*/  LOP3.LUT R31, R50, 0x1, RZ, 0xc0, !PT ;  /* 0x00000001321f7812 */ /* 0x000fca00078ec0ff */
[----:B---3--:R-:W-:Y:S02]  /*2240*/  IMAD R28, R31, R4, RZ ;  /* 0x000000041f1c7224 */ /* 0x008fe400078e02ff */
[----:B------:R-:W3:Y:S02]  /*2250*/  LDC.64 R38, c[0x0][0x3b8] ;  /* 0x0000ee00ff267b82 */ /* 0x000ee40000000a00 */
[----:B----4-:R-:W-:-:S05]  /*2260*/  IMAD R28, R28, R29, RZ ;  /* 0x0000001d1c1c7224 */ /* 0x010fca00078e02ff */
[----:B------:R-:W-:-:S05]  /*2270*/  SHF.L.U32 R29, R28, 0x1, RZ ;  /* 0x000000011c1d7819 */ /* 0x000fca00000006ff */
[----:B---3--:R-:W-:Y:S01]  /*2280*/  IMAD.WIDE R38, R29, 0x4, R38 ;  /* 0x000000041d267825 */ /* 0x008fe200078e0226 */
[----:B------:R-:W-:Y:S06]  /*2290*/  @P2 BRA `(.L_x_1943) ;  /* 0x0000000000542947 */ /* 0x000fec0003800000 */
[----:B------:R-:W3:Y:S01]  /*22a0*/  LDC.64 R28, c[0x0][0x3b0] ;  /* 0x0000ec00ff1c7b82 */ /* 0x000ee20000000a00 */
[-CC-:B------:R-:W-:Y:S01]  /*22b0*/  IMAD R31, R31, R4.reuse, R63.reuse ;  /* 0x000000041f1f7224 */ /* 0x180fe200078e023f */
[----:B------:R-:W-:Y:S01]  /*22c0*/  LOP3.LUT P1, R34, R50, 0x2, RZ, 0xc0, !PT ;  /* 0x0000000232227812 */ /* 0x000fe2000782c0ff */
[----:B-1----:R-:W-:Y:S02]  /*22d0*/  IMAD R35, R3, R4, R63 ;  /* 0x0000000403237224 */ /* 0x002fe400078e023f */
[----:B---3--:R-:W-:-:S04]  /*22e0*/  IMAD.WIDE.U32 R28, R31, 0x4, R28 ;  /* 0x000000041f1c7825 */ /* 0x008fc800078e001c */
[----:B------:R-:W-:Y:S01]  /*22f0*/  IMAD.WIDE.U32 R30, R35, 0x8, R38 ;  /* 0x00000008231e7825 */ /* 0x000fe200078e0026 */
[----:B------:R-:W-:Y:S02]  /*2300*/  IADD3 R35, PT, PT, -R34, 0x1, RZ ;  /* 0x0000000122237810 */ /* 0x000fe40007ffe1ff */
[----:B------:R-:W1:Y:S02]  /*2310*/  LDC R34, c[0x0][0x370] ;  /* 0x0000dc00ff227b82 */ /* 0x000e640000000800 */
[----:B------:R3:W-:Y:S01]  /*2320*/  STG.E.64 desc[UR6][R30.64], R32 ;  /* 0x000000201e007986 */ /* 0x0007e2000c101b06 */
[----:B------:R-:W-:Y:S06]  /*2330*/  MEMBAR.ALL.GPU ;  /* 0x0000000000007992 */ /* 0x000fec000000a000 */
[----:B------:R-:W-:-:S00]  /*2340*/  ERRBAR ;  /* 0x00000000000079ab */ /* 0x000fc00000000000 */
[----:B------:R-:W-:Y:S06]  /*2350*/  CGAERRBAR ;  /* 0x00000000000075ab */ /* 0x000fec0000000000 */
[----:B------:R3:W-:Y:S01]  /*2360*/  REDG.E.ADD.S32.STRONG.GPU desc[UR6][R28.64], R35 ;  /* 0x000000231c00798e */ /* 0x0007e2000c12e306 */
[----:B-1----:R-:W-:-:S04]  /*2370*/  SEL R37, R34, RZ, !P1 ;  /* 0x000000ff22257207 */ /* 0x002fc80004800000 */
[----:B------:R-:W-:-:S13]  /*2380*/  ISETP.NE.AND P1, PT, R37, -0x1, PT ;  /* 0xffffffff2500780c */ /* 0x000fda0003f25270 */
[----:B---3--:R-:W-:Y:S05]  /*2390*/  @!P1 BRA `(.L_x_1943) ;  /* 0x0000000000149947 */ /* 0x008fea0003800000 */
.L_x_1944:
[----:B------:R-:W3:Y:S04]  /*23a0*/  LDG.E.STRONG.GPU R30, desc[UR6][R28.64] ;  /* 0x000000061c1e7981 */ /* 0x000ee8000c1ef900 */
[----:B---3--:R-:W-:Y:S01]  /*23b0*/  CCTL.IVALL ;  /* 0x00000000ff00798f */ /* 0x008fe20002000000 */
[----:B------:R-:W-:Y:S05]  /*23c0*/  YIELD ;  /* 0x0000000000007946 */ /* 0x000fea0003800000 */
[----:B------:R-:W-:-:S13]  /*23d0*/  ISETP.NE.AND P1, PT, R30, R37, PT ;  /* 0x000000251e00720c */ /* 0x000fda0003f25270 */
[----:B------:R-:W-:Y:S05]  /*23e0*/  @P1 BRA `(.L_x_1944) ;  /* 0xfffffffc00ec1947 */ /* 0x000fea000383ffff */
.L_x_1943:
[----:B------:R-:W3:Y:S01]  /*23f0*/  LDC R28, c[0x0][0x370] ;  /* 0x0000dc00ff1c7b82 */ /* 0x000ee20000000800 */
[----:B------:R-:W-:Y:S05]  /*2400*/  WARPSYNC.ALL ;  /* 0x0000000000007948 */ /* 0x000fea0003800000 */
[----:B---3--:R-:W-:Y:S02]  /*2410*/  ISETP.GE.U32.AND P1, PT, R28, 0x8, PT ;  /* 0x000000081c00780c */ /* 0x008fe40003f26070 */
[----:B------:R-:W-:Y:S01]  /*2420*/  BAR.SYNC.DEFER_BLOCKING 0x0 ;  /* 0x0000000000007b1d */ /* 0x000fe20000010000 */
[----:B------:R-:W-:-:S10]  /*2430*/  HFMA2 R74, -RZ, RZ, 0, 0 ;  /* 0x00000000ff4a7431 */ /* 0x000fd400000001ff */
[----:B------:R-:W-:Y:S05]  /*2440*/  @!P1 BRA `(.L_x_1945) ;  /* 0x00000004001c9947 */ /* 0x000fea0003800000 */
[CC--:B------:R-:W-:Y:S01]  /*2450*/  LEA R79, R4.reuse, R63.reuse, 0x1 ;  /* 0x0000003f044f7211 */ /* 0x0c0fe200078e08ff */
[C-C-:B------:R-:W-:Y:S01]  /*2460*/  IMAD R75, R4.reuse, 0x6, R63.reuse ;  /* 0x00000006044b7824 */ /* 0x140fe200078e023f */
[CC--:B------:R-:W-:Y:S01]  /*2470*/  LEA R77, R4.reuse, R63.reuse, 0x2 ;  /* 0x0000003f044d7211 */ /* 0x0c0fe200078e10ff */
[C-C-:B------:R-:W-:Y:S01]  /*2480*/  IMAD R37, R4.reuse, 0x5, R63.reuse ;  /* 0x0000000504257824 */ /* 0x140fe200078e023f */
[----:B------:R-:W-:Y:S01]  /*2490*/  IADD3 R83, PT, PT, R63, R4, RZ ;  /* 0x000000043f537210 */ /* 0x000fe20007ffe0ff */
[C-C-:B-1----:R-:W-:Y:S01]  /*24a0*/  IMAD R35, R4.reuse, 0x3, R63.reuse ;  /* 0x0000000304237824 */ /* 0x142fe200078e023f */
[----:B------:R-:W-:Y:S01]  /*24b0*/  IADD3 R34, PT, PT, -R3, RZ, RZ ;  /* 0x000000ff03227210 */ /* 0x000fe20007ffe1ff */
[----:B------:R-:W-:Y:S01]  /*24c0*/  IMAD R69, R4, 0x7, R63 ;  /* 0x0000000704457824 */ /* 0x000fe200078e023f */
[----:B------:R-:W-:Y:S01]  /*24d0*/  MOV R81, R63 ;  /* 0x0000003f00517202 */ /* 0x000fe20000000f00 */
[----:B------:R-:W-:-:S06]  /*24e0*/  UMOV UR4, URZ ;  /* 0x000000ff00047c82 */ /* 0x000fcc0008000000 */
.L_x_1946:
[----:B------:R-:W-:-:S13]  /*24f0*/  ISETP.EQ.OR P1, PT, R34, RZ, P2 ;  /* 0x000000ff2200720c */ /* 0x000fda0001722670 */
[----:B------:R-:W-:-:S05]  /*2500*/  @!P1 IMAD.WIDE.U32 R30, R81, 0x8, R38 ;  /* 0x00000008511e9825 */ /* 0x000fca00078e0026 */
[----:B------:R-:W0:Y:S01]  /*2510*/  @!P1 LDG.E.64 R28, desc[UR6][R30.64] ;  /* 0x000000061e1c9981 */ /* 0x000e22000c1e1b00 */
[----:B------:R-:W-:-:S06]  /*2520*/  UIADD3 UR5, UPT, UPT, UR4, 0x1, URZ ;  /* 0x0000000104057890 */ /* 0x000fcc000fffe0ff */
[----:B------:R-:W-:-:S13]  /*2530*/  ISETP.EQ.OR P4, PT, R3, UR5, P2 ;  /* 0x0000000503007c0c */ /* 0x000fda0009782670 */
[----:B------:R-:W-:Y:S01]  /*2540*/  @!P4 IMAD.WIDE.U32 R84, R83, 0x8, R38 ;  /* 0x000000085354c825 */ /* 0x000fe200078e0026 */
[----:B------:R-:W-:-:S03]  /*2550*/  UIADD3 UR5, UPT, UPT, UR4, 0x2, URZ ;  /* 0x0000000204057890 */ /* 0x000fc6000fffe0ff */
[----:B0-----:R-:W-:Y:S01]  /*2560*/  @!P1 FADD.FTZ R32, R32, R28 ;  /* 0x0000001c20209221 */ /* 0x001fe20000010000 */
[----:B------:R-:W-:Y:S02]  /*2570*/  @!P1 FADD.FTZ R33, R33, R29 ;  /* 0x0000001d21219221 */ /* 0x000fe40000010000 */
[----:B------:R-:W3:Y:S01]  /*2580*/  @!P4 LDG.E.64 R28, desc[UR6][R84.64] ;  /* 0x00000006541cc981 */ /* 0x000ee2000c1e1b00 */
[----:B------:R-:W-:-:S13]  /*2590*/  ISETP.EQ.OR P1, PT, R3, UR5, P2 ;  /* 0x0000000503007c0c */ /* 0x000fda0009722670 */
[----:B------:R-:W-:Y:S01]  /*25a0*/  @!P1 IMAD.WIDE.U32 R30, R79, 0x8, R38 ;  /* 0x000000084f1e9825 */ /* 0x000fe200078e0026 */
[----:B------:R-:W-:-:S03]  /*25b0*/  UIADD3 UR5, UPT, UPT, UR4, 0x3, URZ ;  /* 0x0000000304057890 */ /* 0x000fc6000fffe0ff */
[----:B---3--:R-:W-:Y:S01]  /*25c0*/  @!P4 FADD.FTZ R32, R32, R28 ;  /* 0x0000001c2020c221 */ /* 0x008fe20000010000 */
        /* <DEDUP_REMOVED lines=26> */
[----:B------:R-:W-:Y:S01]  /*2770*/  ISETP.EQ.OR P4, PT, R3, UR5, P2 ;  /* 0x0000000503007c0c */ /* 0x000fe20009782670 */
[----:B------:R-:W0:Y:S01]  /*2780*/  LDC R74, c[0x0][0x370] ;  /* 0x0000dc00ff4a7b82 */ /* 0x000e220000000800 */
[----:B------:R-:W-:Y:S01]  /*2790*/  UIADD3 UR4, UPT, UPT, UR4, 0x8, URZ ;  /* 0x0000000804047890 */ /* 0x000fe2000fffe0ff */
[----:B---3--:R-:W-:Y:S01]  /*27a0*/  @!P1 FADD.FTZ R32, R32, R28 ;  /* 0x0000001c20209221 */ /* 0x008fe20000010000 */
[----:B------:R-:W-:-:S09]  /*27b0*/  @!P1 FADD.FTZ R33, R33, R29 ;  /* 0x0000001d21219221 */ /* 0x000fd20000010000 */
[----:B------:R-:W-:-:S06]  /*27c0*/  @!P4 IMAD.WIDE.U32 R28, R69, 0x8, R38 ;  /* 0x00000008451cc825 */ /* 0x000fcc00078e0026 */
[----:B------:R-:W3:Y:S01]  /*27d0*/  @!P4 LDG.E.64 R28, desc[UR6][R28.64] ;  /* 0x000000061c1cc981 */ /* 0x000ee2000c1e1b00 */
[----:B0-----:R-:W-:Y:S02]  /*27e0*/  LOP3.LUT R74, R74, 0x7ffffff8, RZ, 0xc0, !PT ;  /* 0x7ffffff84a4a7812 */ /* 0x001fe400078ec0ff */
[----:B------:R-:W-:Y:S02]  /*27f0*/  IADD3 R34, PT, PT, R34, 0x8, RZ ;  /* 0x0000000822227810 */ /* 0x000fe40007ffe0ff */
[----:B------:R-:W-:Y:S02]  /*2800*/  ISETP.NE.AND P1, PT, R74, UR4, PT ;  /* 0x000000044a007c0c */ /* 0x000fe4000bf25270 */
[C---:B------:R-:W-:Y:S02]  /*2810*/  LEA R81, R4.reuse, R81, 0x3 ;  /* 0x0000005104517211 */ /* 0x040fe400078e18ff */
[C---:B------:R-:W-:Y:S02]  /*2820*/  LEA R83, R4.reuse, R83, 0x3 ;  /* 0x0000005304537211 */ /* 0x040fe400078e18ff */
[----:B------:R-:W-:-:S02]  /*2830*/  LEA R79, R4, R79, 0x3 ;  /* 0x0000004f044f7211 */ /* 0x000fc400078e18ff */
[C---:B------:R-:W-:Y:S02]  /*2840*/  LEA R35, R4.reuse, R35, 0x3 ;  /* 0x0000002304237211 */ /* 0x040fe400078e18ff */
[C---:B------:R-:W-:Y:S02]  /*2850*/  LEA R77, R4.reuse, R77, 0x3 ;  /* 0x0000004d044d7211 */ /* 0x040fe400078e18ff */
[C---:B------:R-:W-:Y:S02]  /*2860*/  LEA R37, R4.reuse, R37, 0x3 ;  /* 0x0000002504257211 */ /* 0x040fe400078e18ff */
[C---:B------:R-:W-:Y:S02]  /*2870*/  LEA R75, R4.reuse, R75, 0x3 ;  /* 0x0000004b044b7211 */ /* 0x040fe400078e18ff */
[----:B------:R-:W-:Y:S01]  /*2880*/  LEA R69, R4, R69, 0x3 ;  /* 0x0000004504457211 */ /* 0x000fe200078e18ff */
[----:B---3--:R-:W-:Y:S01]  /*2890*/  @!P4 FADD.FTZ R32, R32, R28 ;  /* 0x0000001c2020c221 */ /* 0x008fe20000010000 */
[----:B------:R-:W-:Y:S01]  /*28a0*/  @!P4 FADD.FTZ R33, R33, R29 ;  /* 0x0000001d2121c221 */ /* 0x000fe20000010000 */
[----:B------:R-:W-:Y:S06]  /*28b0*/  @P1 BRA `(.L_x_1946) ;  /* 0xfffffffc000c1947 */ /* 0x000fec000383ffff */
.L_x_1945:
[----:B------:R-:W3:Y:S02]  /*28c0*/  LDCU UR4, c[0x0][0x370] ;  /* 0x00006e00ff0477ac */ /* 0x000ee40008000800 */
[----:B---3--:R-:W-:-:S09]  /*28d0*/  ULOP3.LUT UP0, URZ, UR4, 0x7, URZ, 0xc0, !UPT ;  /* 0x0000000704ff7892 */ /* 0x008fd2000f80c0ff */
[----:B------:R-:W-:Y:S05]  /*28e0*/  BRA.U !UP0, `(.L_x_1942) ;  /* 0x0000000508007547 */ /* 0x000fea000b800000 */
[----:B------:R-:W3:Y:S01]  /*28f0*/  LDCU UR4, c[0x0][0x370] ;  /* 0x00006e00ff0477ac */ /* 0x000ee20008000800 */
[----:B------:R-:W4:Y:S01]  /*2900*/  LDCU UR5, c[0x0][0x370] ;  /* 0x00006e00ff0577ac */ /* 0x000f220008000800 */
[----:B---3--:R-:W-:-:S04]  /*2910*/  ULOP3.LUT UR4, UR4, 0x7, URZ, 0xc0, !UPT ;  /* 0x0000000704047892 */ /* 0x008fc8000f8ec0ff */
[----:B------:R-:W-:Y:S02]  /*2920*/  UIADD3 UR4, UPT, UPT, UR4, -0x1, URZ ;  /* 0xffffffff04047890 */ /* 0x000fe4000fffe0ff */
[----:B----4-:R-:W-:Y:S02]  /*2930*/  ULOP3.LUT UP1, UR5, UR5, 0x3, URZ, 0xc0, !UPT ;  /* 0x0000000305057892 */ /* 0x010fe4000f82c0ff */
[----:B------:R-:W-:-:S09]  /*2940*/  UISETP.GE.U32.AND UP0, UPT, UR4, 0x3, UPT ;  /* 0x000000030400788c */ /* 0x000fd2000bf06070 */
[----:B------:R-:W-:Y:S05]  /*2950*/  BRA.U !UP0, `(.L_x_1947) ;  /* 0x0000000108707547 */ /* 0x000fea000b800000 */
[CC--:B------:R-:W-:Y:S02]  /*2960*/  ISETP.EQ.OR P1, PT, R74.reuse, R3.reuse, P2 ;  /* 0x000000034a00720c */ /* 0x0c0fe40001722670 */
[C---:B------:R-:W-:Y:S02]  /*2970*/  IADD3 R30, PT, PT, R74.reuse, 0x1, RZ ;  /* 0x000000014a1e7810 */ /* 0x040fe40007ffe0ff */
[----:B------:R-:W-:Y:S02]  /*2980*/  IADD3 R34, PT, PT, R74, 0x2, RZ ;  /* 0x000000024a227810 */ /* 0x000fe40007ffe0ff */
[-C--:B------:R-:W-:Y:S02]  /*2990*/  ISETP.EQ.OR P4, PT, R30, R3.reuse, P2 ;  /* 0x000000031e00720c */ /* 0x080fe40001782670 */
[----:B------:R-:W-:Y:S02]  /*29a0*/  ISETP.EQ.OR P5, PT, R34, R3, P2 ;  /* 0x000000032200720c */ /* 0x000fe400017a2670 */
[----:B--2---:R-:W-:-:S03]  /*29b0*/  IADD3 R36, PT, PT, R74, 0x3, RZ ;  /* 0x000000034a247810 */ /* 0x004fc60007ffe0ff */
[----:B------:R-:W-:Y:S01]  /*29c0*/  @!P1 IMAD R29, R74, R4, R63 ;  /* 0x000000044a1d9224 */ /* 0x000fe200078e023f */
[----:B------:R-:W-:-:S03]  /*29d0*/  ISETP.EQ.OR P6, PT, R36, R3, P2 ;  /* 0x000000032400720c */ /* 0x000fc600017c2670 */
[----:B------:R-:W-:-:S04]  /*29e0*/  @!P1 IMAD.WIDE.U32 R28, R29, 0x8, R38 ;  /* 0x000000081d1c9825 */ /* 0x000fc800078e0026 */
[-CC-:B------:R-:W-:Y:S02]  /*29f0*/  @!P4 IMAD R31, R30, R4.reuse, R63.reuse ;  /* 0x000000041e1fc224 */ /* 0x180fe400078e023f */
[----:B-1----:R-:W-:Y:S01]  /*2a00*/  @!P5 IMAD R35, R34, R4, R63 ;  /* 0x000000042223d224 */ /* 0x002fe200078e023f */
[----:B------:R-:W0:Y:S01]  /*2a10*/  @!P1 LDG.E.64 R28, desc[UR6][R28.64] ;  /* 0x000000061c1c9981 */ /* 0x000e22000c1e1b00 */
[----:B------:R-:W-:-:S04]  /*2a20*/  @!P4 IMAD.WIDE.U32 R30, R31, 0x8, R38 ;  /* 0x000000081f1ec825 */ /* 0x000fc800078e0026 */
[----:B------:R-:W-:Y:S02]  /*2a30*/  @!P5 IMAD.WIDE.U32 R34, R35, 0x8, R38 ;  /* 0x000000082322d825 */ /* 0x000fe400078e0026 */
[----:B------:R-:W2:Y:S02]  /*2a40*/  @!P4 LDG.E.64 R30, desc[UR6][R30.64] ;  /* 0x000000061e1ec981 */ /* 0x000ea4000c1e1b00 */
[----:B------:R-:W-:Y:S02]  /*2a50*/  @!P6 IMAD R37, R36, R4, R63 ;  /* 0x000000042425e224 */ /* 0x000fe400078e023f */
[----:B------:R-:W3:Y:S02]  /*2a60*/  @!P5 LDG.E.64 R34, desc[UR6][R34.64] ;  /* 0x000000062222d981 */ /* 0x000ee4000c1e1b00 */
[----:B------:R-:W-:-:S06]  /*2a70*/  @!P6 IMAD.WIDE.U32 R36, R37, 0x8, R38 ;  /* 0x000000082524e825 */ /* 0x000fcc00078e0026 */
        /* <DEDUP_REMOVED lines=10> */
.L_x_1947:
[----:B------:R-:W-:Y:S05]  /*2b20*/  BRA.U !UP1, `(.L_x_1942) ;  /* 0x0000000109707547 */ /* 0x000fea000b800000 */
[----:B------:R-:W3:Y:S01]  /*2b30*/  LDC R34, c[0x0][0x370] ;  /* 0x0000dc00ff227b82 */ /* 0x000ee20000000800 */
[----:B------:R-:W-:Y:S01]  /*2b40*/  UISETP.NE.AND UP0, UPT, UR5, 0x1, UPT ;  /* 0x000000010500788c */ /* 0x000fe2000bf05270 */
[----:B---3--:R-:W-:-:S08]  /*2b50*/  LOP3.LUT R34, R34, 0x1, RZ, 0xc0, !PT ;  /* 0x0000000122227812 */ /* 0x008fd000078ec0ff */
[----:B------:R-:W-:Y:S05]  /*2b60*/  BRA.U !UP0, `(.L_x_1948) ;  /* 0x0000000108387547 */ /* 0x000fea000b800000 */
[C---:B------:R-:W-:Y:S02]  /*2b70*/  IADD3 R28, PT, PT, R74.reuse, 0x1, RZ ;  /* 0x000000014a1c7810 */ /* 0x040fe40007ffe0ff */
[-C--:B------:R-:W-:Y:S02]  /*2b80*/  ISETP.EQ.OR P4, PT, R74, R3.reuse, P2 ;  /* 0x000000034a00720c */ /* 0x080fe40001782670 */
[----:B------:R-:W-:-:S11]  /*2b90*/  ISETP.EQ.OR P1, PT, R28, R3, P2 ;  /* 0x000000031c00720c */ /* 0x000fd60001722670 */
[-CC-:B------:R-:W-:Y:S02]  /*2ba0*/  @!P4 IMAD R29, R74, R4.reuse, R63.reuse ;  /* 0x000000044a1dc224 */ /* 0x180fe400078e023f */
[----:B------:R-:W-:Y:S02]  /*2bb0*/  @!P1 IMAD R31, R28, R4, R63 ;  /* 0x000000041c1f9224 */ /* 0x000fe400078e023f */
        /* <DEDUP_REMOVED lines=9> */
.L_x_1948:
[----:B------:R-:W-:Y:S01]  /*2c50*/  ISETP.EQ.OR P1, PT, R74, R3, P2 ;  /* 0x000000034a00720c */ /* 0x000fe20001722670 */
[----:B------:R-:W-:Y:S03]  /*2c60*/  BSSY.RECONVERGENT B0, `(.L_x_1942) ;  /* 0x0000008000007945 */ /* 0x000fe60003800200 */
[----:B------:R-:W-:-:S13]  /*2c70*/  ISETP.NE.U32.OR P1, PT, R34, 0x1, P1 ;  /* 0x000000012200780c */ /* 0x000fda0000f25470 */
[----:B------:R-:W-:Y:S05]  /*2c80*/  @P1 BRA `(.L_x_1949) ;  /* 0x0000000000141947 */ /* 0x000fea0003800000 */
[----:B------:R-:W-:-:S04]  /*2c90*/  IMAD R29, R4, R74, R63 ;  /* 0x0000004a041d7224 */ /* 0x000fc800078e023f */
[----:B------:R-:W-:-:S06]  /*2ca0*/  IMAD.WIDE.U32 R28, R29, 0x8, R38 ;  /* 0x000000081d1c7825 */ /* 0x000fcc00078e0026 */
[----:B------:R-:W0:Y:S02]  /*2cb0*/  LDG.E.64 R28, desc[UR6][R28.64] ;  /* 0x000000061c1c7981 */ /* 0x000e24000c1e1b00 */
[----:B0-----:R-:W-:Y:S01]  /*2cc0*/  FADD.FTZ R32, R32, R28 ;  /* 0x0000001c20207221 */ /* 0x001fe20000010000 */
[----:B------:R-:W-:-:S07]  /*2cd0*/  FADD.FTZ R33, R33, R29 ;  /* 0x0000001d21217221 */ /* 0x000fce0000010000 */
.L_x_1949:
[----:B------:R-:W-:Y:S05]  /*2ce0*/  BSYNC.RECONVERGENT B0 ;  /* 0x0000000000007941 */ /* 0x000fea0003800200 */
.L_x_1942:
[----:B------:R-:W4:Y:S01]  /*2cf0*/  S2UR UR5, SR_CgaCtaId ;  /* 0x00000000000579c3 */ /* 0x000f220000008800 */
[----:B------:R-:W2:Y:S01]  /*2d00*/  LDCU UR8, c[0x0][0x414] ;  /* 0x00008280ff0877ac */ /* 0x000ea20008000800 */
[----:B------:R-:W-:Y:S01]  /*2d10*/  LOP3.LUT R34, R52, 0xffff, RZ, 0xc0, !PT ;  /* 0x0000ffff34227812 */ /* 0x000fe200078ec0ff */
[----:B------:R-:W-:-:S03]  /*2d20*/  UMOV UR4, 0x400 ;  /* 0x0000040000047882 */ /* 0x000fc60000000000 */
[----:B------:R-:W-:Y:S02]  /*2d30*/  IADD3 R67, PT, PT, R67, R34, RZ ;  /* 0x0000002243437210 */ /* 0x000fe40007ffe0ff */
[----:B------:R-:W0:Y:S08]  /*2d40*/  @P0 LDC.64 R74, c[0x0][0x388] ;  /* 0x0000e200ff4a0b82 */ /* 0x000e300000000a00 */
[----:B------:R-:W1:Y:S01]  /*2d50*/  LDC.64 R30, c[0x0][0x398] ;  /* 0x0000e600ff1e7b82 */ /* 0x000e620000000a00 */
[----:B--2---:R-:W-:Y:S01]  /*2d60*/  @P0 FMUL.FTZ R36, R32, UR8 ;  /* 0x0000000820240c20 */ /* 0x004fe20008410000 */
[----:B------:R-:W-:Y:S01]  /*2d70*/  @P0 FMUL.FTZ R37, R33, UR8 ;  /* 0x0000000821250c20 */ /* 0x000fe20008410000 */
[----:B----4-:R-:W-:-:S05]  /*2d80*/  ULEA UR4, UR5, UR4, 0x18 ;  /* 0x0000000405047291 */ /* 0x010fca000f8ec0ff */
[----:B---3--:R-:W2:Y:S01]  /*2d90*/  LDC.64 R28, c[0x0][0x3a0] ;  /* 0x0000e800ff1c7b82 */ /* 0x008ea20000000a00 */
[----:B------:R-:W3:Y:S01]  /*2da0*/  LDCU UR5, c[0x0][0x404] ;  /* 0x00008080ff0577ac */ /* 0x000ee20008000800 */
[----:B0-----:R-:W-:Y:S02]  /*2db0*/  @P0 IMAD.WIDE R74, R65, 0x8, R74 ;  /* 0x00000008414a0825 */ /* 0x001fe400078e024a */
[----:B------:R-:W-:Y:S04]  /*2dc0*/  @!P2 STS.64 [UR4+0xc0], R32 ;  /* 0x0000c020ff00a988 */ /* 0x000fe80008000a04 */
[----:B------:R0:W-:Y:S01]  /*2dd0*/  @P0 STG.E.64 desc[UR6][R74.64], R36 ;  /* 0x000000244a000986 */ /* 0x0001e2000c101b06 */
[C---:B-1----:R-:W-:Y:S01]  /*2de0*/  IMAD.WIDE R76, R67.reuse, 0x4, R30 ;  /* 0x00000004434c7825 */ /* 0x042fe200078e021e */
[----:B------:R-:W-:Y:S03]  /*2df0*/  BAR.SYNC.DEFER_BLOCKING 0x0 ;  /* 0x0000000000007b1d */ /* 0x000fe60000010000 */
[----:B--2---:R-:W-:-:S06]  /*2e00*/  IMAD.WIDE R30, R67, 0x4, R28 ;  /* 0x00000004431e7825 */ /* 0x004fcc00078e021c */
[----:B------:R-:W5:Y:S04]  /*2e10*/  LDG.E.64 R30, desc[UR6][R30.64] ;  /* 0x000000061e1e7981 */ /* 0x000f68000c1e1b00 */
[----:B------:R-:W1:Y:S01]  /*2e20*/  LDS.64 R34, [UR4+0xc0] ;  /* 0x0000c004ff227984 */ /* 0x000e620008000a00 */
[----:B------:R-:W2:Y:S01]  /*2e30*/  LDCU.U8 UR4, c[0x0][0x3fc] ;  /* 0x00007f80ff0477ac */ /* 0x000ea20008000000 */
[----:B0-----:R-:W-:Y:S01]  /*2e40*/  MOV R36, 0x3f800000 ;  /* 0x3f80000000247802 */ /* 0x001fe20000000f00 */
[----:B---3--:R-:W-:Y:S01]  /*2e50*/  IMAD R37, R3, UR5, R68 ;  /* 0x0000000503257c24 */ /* 0x008fe2000f8e0244 */
[----:B------:R-:W-:Y:S01]  /*2e60*/  BSSY.RECONVERGENT B0, `(.L_x_1950) ;  /* 0x00003a0000007945 */ /* 0x000fe20003800200 */
[----:B------:R0:W5:Y:S01]  /*2e70*/  LDG.E.64 R28, desc[UR6][R76.64] ;  /* 0x000000064c1c7981 */ /* 0x000162000c1e1b00 */
[----:B-1----:R-:W-:-:S04]  /*2e80*/  FMUL.FTZ R38, R34, UR8 ;  /* 0x0000000822267c20 */ /* 0x002fc80008410000 */
[----:B------:R-:W-:-:S04]  /*2e90*/  FMUL.FTZ R34, R38, R38 ;  /* 0x0000002626227220 */ /* 0x000fc80000410000 */
[----:B------:R-:W-:-:S05]  /*2ea0*/  FFMA.FTZ R34, R35, UR8, -R34 ;  /* 0x0000000823227c23 */ /* 0x000fca0008010822 */
[----:B------:R-:W-:-:S13]  /*2eb0*/  FSETP.GTU.FTZ.AND P1, PT, R34, RZ, PT ;  /* 0x000000ff2200720b */ /* 0x000fda0003f3c000 */
[----:B------:R-:W1:Y:S01]  /*2ec0*/  @P1 LDC R35, c[0x0][0x3a8] ;  /* 0x0000ea00ff231b82 */ /* 0x000e620000000800 */
[----:B--2---:R-:W-:Y:S01]  /*2ed0*/  UISETP.NE.AND UP0, UPT, UR4, URZ, UPT ;  /* 0x000000ff0400728c */ /* 0x004fe2000bf05270 */
[C---:B------:R-:W-:Y:S02]  /*2ee0*/  IADD3 R39, PT, PT, R37.reuse, 0x60, RZ ;  /* 0x0000006025277810 */ /* 0x040fe40007ffe0ff */
[C---:B------:R-:W-:Y:S02]  /*2ef0*/  IADD3 R67, PT, PT, R37.reuse, 0x50, RZ ;  /* 0x0000005025437810 */ /* 0x040fe40007ffe0ff */
[C---:B------:R-:W-:Y:S02]  /*2f00*/  IADD3 R69, PT, PT, R37.reuse, 0x20, RZ ;  /* 0x0000002025457810 */ /* 0x040fe40007ffe0ff */
[----:B------:R-:W-:Y:S01]  /*2f10*/  IADD3 R74, PT, PT, R37, 0x40, RZ ;  /* 0x00000040254a7810 */ /* 0x000fe20007ffe0ff */
[----:B-1----:R-:W-:-:S04]  /*2f20*/  @P1 FADD.FTZ R34, R34, R35 ;  /* 0x0000002322221221 */ /* 0x002fc80000010000 */
[----:B------:R1:W2:Y:S01]  /*2f30*/  @P1 MUFU.RSQ R36, R34 ;  /* 0x0000002200241308 */ /* 0x0002a20000001400 */
[----:B------:R-:W-:Y:S02]  /*2f40*/  SHF.R.S32.HI R75, RZ, 0x1f, R39 ;  /* 0x0000001fff4b7819 */ /* 0x000fe40000011427 */
[----:B0-----:R-:W-:Y:S02]  /*2f50*/  SHF.R.S32.HI R76, RZ, 0x1f, R67 ;  /* 0x0000001fff4c7819 */ /* 0x001fe40000011443 */
[----:B------:R-:W-:Y:S02]  /*2f60*/  SHF.R.S32.HI R77, RZ, 0x1f, R69 ;  /* 0x0000001fff4d7819 */ /* 0x000fe40000011445 */
[----:B------:R-:W-:Y:S01]  /*2f70*/  SHF.R.S32.HI R78, RZ, 0x1f, R74 ;  /* 0x0000001fff4e7819 */ /* 0x000fe2000001144a */
[----:B------:R-:W-:Y:S06]  /*2f80*/  BRA.U UP0, `(.L_x_1951) ;  /* 0x0000001500e07547 */ /* 0x000fec000b800000 */
        /* <DEDUP_REMOVED lines=10> */
[-C--:B--2---:R-:W-:Y:S01]  /*3030*/  FMUL.FTZ R33, R33, R36.reuse ;  /* 0x0000002421217220 */ /* 0x084fe20000410000 */
[----:B------:R-:W-:-:S03]  /*3040*/  FMUL.FTZ R6, R19, R36 ;  /* 0x0000002413067220 */ /* 0x000fc60000410000 */
[----:B-----5:R-:W-:Y:S01]  /*3050*/  FFMA.FTZ R19, R28, R33, R30 ;  /* 0x000000211c137223 */ /* 0x020fe2000001001e */
[----:B------:R-:W-:Y:S01]  /*3060*/  FFMA.FTZ R6, R29, R6, R31 ;  /* 0x000000061d067223 */ /* 0x000fe2000001001f */
[----:B------:R-:W-:-:S04]  /*3070*/  MOV R33, R73 ;  /* 0x0000004900217202 */ /* 0x000fc80000000f00 */
        /* <DEDUP_REMOVED lines=9> */
.L_x_1953:
[----:B------:R-:W-:Y:S05]  /*3110*/  BSYNC.RECONVERGENT B1 ;  /* 0x0000000000017941 */ /* 0x000fea0003800200 */
.L_x_1952:
[----:B0-----:R-:W-:Y:S01]  /*3120*/  IADD3 R35, PT, PT, R37, 0x10, RZ ;  /* 0x0000001025237810 */ /* 0x001fe20007ffe0ff */
[----:B------:R-:W-:Y:S03]  /*3130*/  BSSY.RECONVERGENT B1, `(.L_x_1954) ;  /* 0x0000017000017945 */ /* 0x000fe60003800200 */
[----:B------:R-:W-:Y:S02]  /*3140*/  ISETP.GE.U32.AND P1, PT, R35, UR8, PT ;  /* 0x0000000823007c0c */ /* 0x000fe4000bf26070 */
[----:B------:R-:W-:-:S04]  /*3150*/  SHF.R.S32.HI R32, RZ, 0x1f, R35 ;  /* 0x0000001fff207819 */ /* 0x000fc80000011423 */
[----:B------:R-:W-:-:S13]  /*3160*/  ISETP.GE.AND.EX P1, PT, R32, UR9, PT, P1 ;  /* 0x0000000920007c0c */ /* 0x000fda000bf26310 */
[----:B------:R-:W-:Y:S05]  /*3170*/  @P1 BRA `(.L_x_1955) ;  /* 0x0000000000481947 */ /* 0x000fea0003800000 */
[----:B------:R-:W0:Y:S01]  /*3180*/  LDCU.64 UR4, c[0x0][0x3e0] ;  /* 0x00007c00ff0477ac */ /* 0x000e220008000a00 */
[--C-:B------:R-:W-:Y:S01]  /*3190*/  FADD.FTZ R21, R21, -R38.reuse ;  /* 0x8000002615157221 */ /* 0x100fe20000010000 */
[----:B------:R-:W-:Y:S01]  /*31a0*/  MOV R33, R73 ;  /* 0x0000004900217202 */ /* 0x000fe20000000f00 */
[----:B------:R-:W-:Y:S01]  /*31b0*/  FADD.FTZ R19, R8, -R38 ;  /* 0x8000002608137221 */ /* 0x000fe20000010000 */
[----:B------:R-:W1:Y:S01]  /*31c0*/  LDCU.64 UR10, c[0x0][0x380] ;  /* 0x00007000ff0a77ac */ /* 0x000e620008000a00 */
[-C--:B--2---:R-:W-:Y:S02]  /*31d0*/  FMUL.FTZ R6, R21, R36.reuse ;  /* 0x0000002415067220 */ /* 0x084fe40000410000 */
[----:B------:R-:W-:Y:S02]  /*31e0*/  FMUL.FTZ R19, R19, R36 ;  /* 0x0000002413137220 */ /* 0x000fe40000410000 */
[----:B-----5:R-:W-:Y:S02]  /*31f0*/  FFMA.FTZ R6, R29, R6, R31 ;  /* 0x000000061d067223 */ /* 0x020fe4000001001f */
[----:B------:R-:W-:-:S05]  /*3200*/  FFMA.FTZ R19, R28, R19, R30 ;  /* 0x000000131c137223 */ /* 0x000fca000001001e */
[----:B------:R-:W-:Y:S01]  /*3210*/  F2FP.BF16.F32.PACK_AB R19, R6, R19 ;  /* 0x000000130613723e */ /* 0x000fe200000010ff */
        /* <DEDUP_REMOVED lines=8> */
.L_x_1955:
[----:B------:R-:W-:Y:S05]  /*32a0*/  BSYNC.RECONVERGENT B1 ;  /* 0x0000000000017941 */ /* 0x000fea0003800200 */
.L_x_1954:
[----:B------:R-:W-:Y:S01]  /*32b0*/  ISETP.GE.U32.AND P2, PT, R69, UR8, PT ;  /* 0x0000000845007c0c */ /* 0x000fe2000bf46070 */
[----:B------:R-:W-:Y:S01]  /*32c0*/  BSSY.RECONVERGENT B1, `(.L_x_1956) ;  /* 0x0000019000017945 */ /* 0x000fe20003800200 */
[----:B------:R-:W-:Y:S02]  /*32d0*/  ISETP.GE.U32.AND P3, PT, R66, UR8, PT ;  /* 0x0000000842007c0c */ /* 0x000fe4000bf66070 */
[----:B------:R-:W-:Y:S02]  /*32e0*/  ISETP.GE.AND.EX P2, PT, R77, UR9, PT, P2 ;  /* 0x000000094d007c0c */ /* 0x000fe4000bf46320 */
[----:B------:R-:W-:Y:S02]  /*32f0*/  ISETP.GE.U32.AND P5, PT, R74, UR8, PT ;  /* 0x000000084a007c0c */ /* 0x000fe4000bfa6070 */
[----:B------:R-:W-:Y:S02]  /*3300*/  ISETP.GE.U32.AND P1, PT, R67, UR8, PT ;  /* 0x0000000843007c0c */ /* 0x000fe4000bf26070 */
[----:B------:R-:W-:-:S07]  /*3310*/  ISETP.GE.AND.EX P3, PT, R5, UR9, PT, P3 ;  /* 0x0000000905007c0c */ /* 0x000fce000bf66330 */
[----:B------:R-:W-:Y:S06]  /*3320*/  @P2 BRA `(.L_x_1957) ;  /* 0x0000000000482947 */ /* 0x000fec0003800000 */
[----:B------:R-:W3:Y:S01]  /*3330*/  LDCU.64 UR4, c[0x0][0x3e0] ;  /* 0x00007c00ff0477ac */ /* 0x000ee20008000a00 */
[----:B------:R-:W-:Y:S01]  /*3340*/  MOV R32, R70 ;  /* 0x0000004600207202 */ /* 0x000fe20000000f00 */
[----:B------:R-:W-:Y:S01]  /*3350*/  FADD.FTZ R23, R23, -R38 ;  /* 0x8000002617177221 */ /* 0x000fe20000010000 */
[----:B------:R-:W-:Y:S01]  /*3360*/  MOV R33, R73 ;  /* 0x0000004900217202 */ /* 0x000fe20000000f00 */
[----:B------:R-:W1:Y:S01]  /*3370*/  LDCU.64 UR10, c[0x0][0x380] ;  /* 0x00007000ff0a77ac */ /* 0x000e620008000a00 */
[----:B---3--:R-:W-:Y:S02]  /*3380*/  IMAD R6, R77, UR4, RZ ;  /* 0x000000044d067c24 */ /* 0x008fe4000f8e02ff */
[----:B------:R-:W-:-:S04]  /*3390*/  IMAD.WIDE.U32 R32, R69, UR4, R32 ;  /* 0x0000000445207c25 */ /* 0x000fc8000f8e0020 */
[----:B0-----:R-:W-:Y:S01]  /*33a0*/  IMAD R19, R69, UR5, R6 ;  /* 0x0000000545137c24 */ /* 0x001fe2000f8e0206 */
[----:B-1----:R-:W-:Y:S01]  /*33b0*/  LEA R34, P2, R32, UR10, 0x1 ;  /* 0x0000000a20227c11 */ /* 0x002fe2000f8408ff */
[----:B--2---:R-:W-:-:S03]  /*33c0*/  FMUL.FTZ R6, R23, R36 ;  /* 0x0000002417067220 */ /* 0x004fc60000410000 */
[----:B------:R-:W-:Y:S01]  /*33d0*/  IADD3 R19, PT, PT, R33, R19, RZ ;  /* 0x0000001321137210 */ /* 0x000fe20007ffe0ff */
[----:B-----5:R-:W-:-:S03]  /*33e0*/  FFMA.FTZ R6, R29, R6, R31 ;  /* 0x000000061d067223 */ /* 0x020fc6000001001f */
[----:B------:R-:W-:Y:S01]  /*33f0*/  LEA.HI.X R35, R32, UR11, R19, 0x1, P2 ;  /* 0x0000000b20237c11 */ /* 0x000fe200090f0c13 */
[----:B------:R-:W-:-:S04]  /*3400*/  FADD.FTZ R19, R10, -R38 ;  /* 0x800000260a137221 */ /* 0x000fc80000010000 */
[----:B------:R-:W-:-:S04]  /*3410*/  FMUL.FTZ R19, R19, R36 ;  /* 0x0000002413137220 */ /* 0x000fc80000410000 */
[----:B------:R-:W-:-:S05]  /*3420*/  FFMA.FTZ R19, R28, R19, R30 ;  /* 0x000000131c137223 */ /* 0x000fca000001001e */
[----:B------:R-:W-:-:S05]  /*3430*/  F2FP.BF16.F32.PACK_AB R19, R6, R19 ;  /* 0x000000130613723e */ /* 0x000fca00000010ff */
[----:B------:R3:W-:Y:S02]  /*3440*/  STG.E desc[UR6][R34.64], R19 ;  /* 0x0000001322007986 */ /* 0x0007e4000c101906 */
.L_x_1957:
[----:B------:R-:W-:Y:S05]  /*3450*/  BSYNC.RECONVERGENT B1 ;  /* 0x0000000000017941 */ /* 0x000fea0003800200 */
.L_x_1956:
[----:B------:R-:W-:Y:S04]  /*3460*/  BSSY.RECONVERGENT B1, `(.L_x_1958) ;  /* 0x0000014000017945 */ /* 0x000fe80003800200 */
[----:B------:R-:W-:Y:S05]  /*3470*/  @P3 BRA `(.L_x_1959) ;  /* 0x0000000000483947 */ /* 0x000fea0003800000 */
[----:B------:R-:W4:Y:S01]  /*3480*/  LDCU.64 UR4, c[0x0][0x3e0] ;  /* 0x00007c00ff0477ac */ /* 0x000f220008000a00 */
[----:B------:R-:W-:Y:S01]  /*3490*/  MOV R32, R70 ;  /* 0x0000004600207202 */ /* 0x000fe20000000f00 */
[--C-:B------:R-:W-:Y:S01]  /*34a0*/  FADD.FTZ R25, R25, -R38.reuse ;  /* 0x8000002619197221 */ /* 0x100fe20000010000 */
[----:B------:R-:W-:Y:S01]  /*34b0*/  MOV R33, R73 ;  /* 0x0000004900217202 */ /* 0x000fe20000000f00 */
[----:B------:R-:W1:Y:S01]  /*34c0*/  LDCU.64 UR10, c[0x0][0x380] ;  /* 0x00007000ff0a77ac */ /* 0x000e620008000a00 */
[----:B0--3--:R-:W-:Y:S01]  /*34d0*/  FADD.FTZ R19, R12, -R38 ;  /* 0x800000260c137221 */ /* 0x009fe20000010000 */
[----:B--2---:R-:W-:-:S03]  /*34e0*/  FMUL.FTZ R25, R25, R36 ;  /* 0x0000002419197220 */ /* 0x004fc60000410000 */
[----:B------:R-:W-:Y:S01]  /*34f0*/  FMUL.FTZ R6, R19, R36 ;  /* 0x0000002413067220 */ /* 0x000fe20000410000 */
[----:B-----5:R-:W-:-:S03]  /*3500*/  FFMA.FTZ R19, R28, R25, R30 ;  /* 0x000000191c137223 */ /* 0x020fc6000001001e */
[----:B------:R-:W-:Y:S01]  /*3510*/  FFMA.FTZ R6, R29, R6, R31 ;  /* 0x000000061d067223 */ /* 0x000fe2000001001f */
[----:B----4-:R-:W-:-:S04]  /*3520*/  IMAD R21, R5, UR4, RZ ;  /* 0x0000000405157c24 */ /* 0x010fc8000f8e02ff */
[----:B------:R-:W-:Y:S01]  /*3530*/  F2FP.BF16.F32.PACK_AB R19, R6, R19 ;  /* 0x000000130613723e */ /* 0x000fe200000010ff */
[----:B------:R-:W-:-:S04]  /*3540*/  IMAD.WIDE.U32 R32, R66, UR4, R32 ;  /* 0x0000000442207c25 */ /* 0x000fc8000f8e0020 */
[----:B------:R-:W-:Y:S01]  /*3550*/  IMAD R21, R66, UR5, R21 ;  /* 0x0000000542157c24 */ /* 0x000fe2000f8e0215 */
[----:B-1----:R-:W-:-:S04]  /*3560*/  LEA R34, P2, R32, UR10, 0x1 ;  /* 0x0000000a20227c11 */ /* 0x002fc8000f8408ff */
[----:B------:R-:W-:-:S04]  /*3570*/  IADD3 R21, PT, PT, R33, R21, RZ ;  /* 0x0000001521157210 */ /* 0x000fc80007ffe0ff */
[----:B------:R-:W-:-:S05]  /*3580*/  LEA.HI.X R35, R32, UR11, R21, 0x1, P2 ;  /* 0x0000000b20237c11 */ /* 0x000fca00090f0c15 */
[----:B------:R4:W-:Y:S02]  /*3590*/  STG.E desc[UR6][R34.64], R19 ;  /* 0x0000001322007986 */ /* 0x0009e4000c101906 */
.L_x_1959:
[----:B------:R-:W-:Y:S05]  /*35a0*/  BSYNC.RECONVERGENT B1 ;  /* 0x0000000000017941 */ /* 0x000fea0003800200 */
.L_x_1958:
[----:B------:R-:W-:Y:S01]  /*35b0*/  ISETP.GE.AND.EX P5, PT, R78, UR9, PT, P5 ;  /* 0x000000094e007c0c */ /* 0x000fe2000bfa6350 */
[----:B------:R-:W-:Y:S01]  /*35c0*/  BSSY.RECONVERGENT B1, `(.L_x_1960) ;  /* 0x000001f000017945 */ /* 0x000fe20003800200 */
[----:B------:R-:W-:Y:S02]  /*35d0*/  ISETP.GE.U32.AND P6, PT, R39, UR8, PT ;  /* 0x0000000827007c0c */ /* 0x000fe4000bfc6070 */
[----:B------:R-:W-:Y:S02]  /*35e0*/  ISETP.GE.U32.AND P2, PT, R64, UR8, PT ;  /* 0x0000000840007c0c */ /* 0x000fe4000bf46070 */
[----:B------:R-:W-:Y:S02]  /*35f0*/  ISETP.GE.U32.AND P3, PT, R62, UR8, PT ;  /* 0x000000083e007c0c */ /* 0x000fe4000bf66070 */
[----:B------:R-:W-:Y:S02]  /*3600*/  ISETP.GE.U32.AND P4, PT, R60, UR8, PT ;  /* 0x000000083c007c0c */ /* 0x000fe4000bf86070 */
[----:B------:R-:W-:-:S02]  /*3610*/  ISETP.GE.AND.EX P1, PT, R76, UR9, PT, P1 ;  /* 0x000000094c007c0c */ /* 0x000fc4000bf26310 */
[----:B------:R-:W-:Y:S02]  /*3620*/  ISETP.GE.AND.EX P6, PT, R75, UR9, PT, P6 ;  /* 0x000000094b007c0c */ /* 0x000fe4000bfc6360 */
[----:B------:R-:W-:Y:S02]  /*3630*/  ISETP.GE.AND.EX P2, PT, R7, UR9, PT, P2 ;  /* 0x0000000907007c0c */ /* 0x000fe4000bf46320 */
[----:B------:R-:W-:Y:S02]  /*3640*/  ISETP.GE.AND.EX P3, PT, R9, UR9, PT, P3 ;  /* 0x0000000909007c0c */ /* 0x000fe4000bf66330 */
[----:B------:R-:W-:Y:S02]  /*3650*/  ISETP.GE.AND.EX P4, PT, R11, UR9, PT, P4 ;  /* 0x000000090b007c0c */ /* 0x000fe4000bf86340 */
[C---:B------:R-:W-:Y:S02]  /*3660*/  IADD3 R6, PT, PT, R37.reuse, 0xa0, RZ ;  /* 0x000000a025067810 */ /* 0x040fe40007ffe0ff */
[----:B------:R-:W-:Y:S01]  /*3670*/  IADD3 R8, PT, PT, R37, 0xd0, RZ ;  /* 0x000000d025087810 */ /* 0x000fe20007ffe0ff */
[----:B------:R-:W-:Y:S08]  /*3680*/  @P5 BRA `(.L_x_1961) ;  /* 0x0000000000485947 */ /* 0x000ff00003800000 */
[----:B------:R-:W1:Y:S01]  /*3690*/  LDCU.64 UR4, c[0x0][0x3e0] ;  /* 0x00007c00ff0477ac */ /* 0x000e620008000a00 */
[----:B------:R-:W-:Y:S01]  /*36a0*/  MOV R32, R70 ;  /* 0x0000004600207202 */ /* 0x000fe20000000f00 */
[--C-:B------:R-:W-:Y:S01]  /*36b0*/  FADD.FTZ R27, R27, -R38.reuse ;  /* 0x800000261b1b7221 */ /* 0x100fe20000010000 */
[----:B------:R-:W-:Y:S01]  /*36c0*/  MOV R33, R73 ;  /* 0x0000004900217202 */ /* 0x000fe20000000f00 */
[----:B------:R-:W1:Y:S01]  /*36d0*/  LDCU.64 UR10, c[0x0][0x380] ;  /* 0x00007000ff0a77ac */ /* 0x000e620008000a00 */
[----:B0--34-:R-:W-:Y:S01]  /*36e0*/  FADD.FTZ R19, R14, -R38 ;  /* 0x800000260e137221 */ /* 0x019fe20000010000 */
[----:B--2---:R-:W-:-:S03]  /*36f0*/  FMUL.FTZ R27, R27, R36 ;  /* 0x000000241b1b7220 */ /* 0x004fc60000410000 */
[----:B------:R-:W-:Y:S01]  /*3700*/  FMUL.FTZ R10, R19, R36 ;  /* 0x00000024130a7220 */ /* 0x000fe20000410000 */
[----:B-----5:R-:W-:-:S03]  /*3710*/  FFMA.FTZ R19, R28, R27, R30 ;  /* 0x0000001b1c137223 */ /* 0x020fc6000001001e */
[----:B------:R-:W-:Y:S01]  /*3720*/  FFMA.FTZ R10, R29, R10, R31 ;  /* 0x0000000a1d0a7223 */ /* 0x000fe2000001001f */
[----:B-1----:R-:W-:-:S04]  /*3730*/  IMAD R21, R78, UR4, RZ ;  /* 0x000000044e157c24 */ /* 0x002fc8000f8e02ff */
[----:B------:R-:W-:Y:S01]  /*3740*/  F2FP.BF16.F32.PACK_AB R19, R10, R19 ;  /* 0x000000130a13723e */ /* 0x000fe200000010ff */
[----:B------:R-:W-:-:S04]  /*3750*/  IMAD.WIDE.U32 R32, R74, UR4, R32 ;  /* 0x000000044a207c25 */ /* 0x000fc8000f8e0020 */
[----:B------:R-:W-:Y:S01]  /*3760*/  IMAD R21, R74, UR5, R21 ;  /* 0x000000054a157c24 */ /* 0x000fe2000f8e0215 */
[----:B------:R-:W-:-:S04]  /*3770*/  LEA R34, P5, R32, UR10, 0x1 ;  /* 0x0000000a20227c11 */ /* 0x000fc8000f8a08ff */
[----:B------:R-:W-:-:S04]  /*3780*/  IADD3 R21, PT, PT, R33, R21, RZ ;  /* 0x0000001521157210 */ /* 0x000fc80007ffe0ff */
[----:B------:R-:W-:-:S05]  /*3790*/  LEA.HI.X R35, R32, UR11, R21, 0x1, P5 ;  /* 0x0000000b20237c11 */ /* 0x000fca000a8f0c15 */
[----:B------:R0:W-:Y:S02]  /*37a0*/  STG.E desc[UR6][R34.64], R19 ;  /* 0x0000001322007986 */ /* 0x0001e4000c101906 */
.L_x_1961:
[----:B------:R-:W-:Y:S05]  /*37b0*/  BSYNC.RECONVERGENT B1 ;  /* 0x0000000000017941 */ /* 0x000fea0003800200 */
.L_x_1960:
[----:B------:R-:W-:Y:S04]  /*37c0*/  BSSY.RECONVERGENT B1, `(.L_x_1962) ;  /* 0x0000014000017945 */ /* 0x000fe80003800200 */
[----:B------:R-:W-:Y:S05]  /*37d0*/  @P1 BRA `(.L_x_1963) ;  /* 0x0000000000481947 */ /* 0x000fea0003800000 */
[----:B------:R-:W1:Y:S01]  /*37e0*/  LDCU.64 UR4, c[0x0][0x3e0] ;  /* 0x00007c00ff0477ac */ /* 0x000e620008000a00 */
[----:B------:R-:W-:Y:S01]  /*37f0*/  MOV R32, R70 ;  /* 0x0000004600207202 */ /* 0x000fe20000000f00 */
[--C-:B0--34-:R-:W-:Y:S01]  /*3800*/  FADD.FTZ R19, R16, -R38.reuse ;  /* 0x8000002610137221 */ /* 0x119fe20000010000 */
[----:B------:R-:W-:Y:S01]  /*3810*/  MOV R33, R73 ;  /* 0x0000004900217202 */ /* 0x000fe20000000f00 */
[----:B------:R-:W0:Y:S01]  /*3820*/  LDCU.64 UR10, c[0x0][0x380] ;  /* 0x00007000ff0a77ac */ /* 0x000e220008000a00 */
[----:B------:R-:W-:Y:S01]  /*3830*/  FADD.FTZ R41, R41, -R38 ;  /* 0x8000002629297221 */ /* 0x000fe20000010000 */
        /* <DEDUP_REMOVED lines=8> */
[----:B0-----:R-:W-:-:S04]  /*38c0*/  LEA R34, P1, R32, UR10, 0x1 ;  /* 0x0000000a20227c11 */ /* 0x001fc8000f8208ff */
[----:B------:R-:W-:-:S04]  /*38d0*/  IADD3 R67, PT, PT, R33, R67, RZ ;  /* 0x0000004321437210 */ /* 0x000fc80007ffe0ff */
[----:B------:R-:W-:-:S05]  /*38e0*/  LEA.HI.X R35, R32, UR11, R67, 0x1, P1 ;  /* 0x0000000b20237c11 */ /* 0x000fca00088f0c43 */
[----:B------:R0:W-:Y:S02]  /*38f0*/  STG.E desc[UR6][R34.64], R19 ;  /* 0x0000001322007986 */ /* 0x0001e4000c101906 */
.L_x_1963:
[----:B------:R-:W-:Y:S05]  /*3900*/  BSYNC.RECONVERGENT B1 ;  /* 0x0000000000017941 */ /* 0x000fea0003800200 */
.L_x_1962:
[----:B------:R-:W-:Y:S04]  /*3910*/  BSSY.RECONVERGENT B1, `(.L_x_1964) ;  /* 0x0000014000017945 */ /* 0x000fe80003800200 */
[----:B------:R-:W-:Y:S05]  /*3920*/  @P6 BRA `(.L_x_1965) ;  /* 0x0000000000486947 */ /* 0x000fea0003800000 */
[----:B------:R-:W1:Y:S01]  /*3930*/  LDCU.64 UR4, c[0x0][0x3e0] ;  /* 0x00007c00ff0477ac */ /* 0x000e620008000a00 */
[--C-:B------:R-:W-:Y:S01]  /*3940*/  FADD.FTZ R21, R18, -R38.reuse ;  /* 0x8000002612157221 */ /* 0x100fe20000010000 */
[----:B------:R-:W-:Y:S01]  /*3950*/  MOV R18, R70 ;  /* 0x0000004600127202 */ /* 0x000fe20000000f00 */
[----:B------:R-:W-:Y:S01]  /*3960*/  FADD.FTZ R43, R43, -R38 ;  /* 0x800000262b2b7221 */ /* 0x000fe20000010000 */
[----:B------:R-:W1:Y:S01]  /*3970*/  LDCU.64 UR10, c[0x0][0x380] ;  /* 0x00007000ff0a77ac */ /* 0x000e620008000a00 */
[----:B0--34-:R-:W-:Y:S01]  /*3980*/  MOV R19, R73 ;  /* 0x0000004900137202 */ /* 0x019fe20000000f00 */
[-C--:B--2---:R-:W-:Y:S01]  /*3990*/  FMUL.FTZ R21, R21, R36.reuse ;  /* 0x0000002415157220 */ /* 0x084fe20000410000 */
[----:B------:R-:W-:-:S03]  /*39a0*/  FMUL.FTZ R10, R43, R36 ;  /* 0x000000242b0a7220 */ /* 0x000fc60000410000 */
[----:B-----5:R-:W-:Y:S01]  /*39b0*/  FFMA.FTZ R21, R28, R21, R30 ;  /* 0x000000151c157223 */ /* 0x020fe2000001001e */
[----:B------:R-:W-:Y:S01]  /*39c0*/  FFMA.FTZ R10, R29, R10, R31 ;  /* 0x0000000a1d0a7223 */ /* 0x000fe2000001001f */
[----:B-1----:R-:W-:Y:S02]  /*39d0*/  IMAD R12, R75, UR4, RZ ;  /* 0x000000044b0c7c24 */ /* 0x002fe4000f8e02ff */
[----:B------:R-:W-:-:S04]  /*39e0*/  IMAD.WIDE.U32 R18, R39, UR4, R18 ;  /* 0x0000000427127c25 */ /* 0x000fc8000f8e0012 */
[----:B------:R-:W-:Y:S01]  /*39f0*/  IMAD R39, R39, UR5, R12 ;  /* 0x0000000527277c24 */ /* 0x000fe2000f8e020c */
[----:B------:R-:W-:-:S04]  /*3a00*/  LEA R32, P1, R18, UR10, 0x1 ;  /* 0x0000000a12207c11 */ /* 0x000fc8000f8208ff */
[----:B------:R-:W-:Y:S02]  /*3a10*/  IADD3 R39, PT, PT, R19, R39, RZ ;  /* 0x0000002713277210 */ /* 0x000fe40007ffe0ff */
[----:B------:R-:W-:Y:S02]  /*3a20*/  F2FP.BF16.F32.PACK_AB R19, R10, R21 ;  /* 0x000000150a13723e */ /* 0x000fe400000010ff */
[----:B------:R-:W-:-:S05]  /*3a30*/  LEA.HI.X R33, R18, UR11, R39, 0x1, P1 ;  /* 0x0000000b12217c11 */ /* 0x000fca00088f0c27 */
[----:B------:R0:W-:Y:S02]  /*3a40*/  STG.E desc[UR6][R32.64], R19 ;  /* 0x0000001320007986 */ /* 0x0001e4000c101906 */
.L_x_1965:
[----:B------:R-:W-:Y:S05]  /*3a50*/  BSYNC.RECONVERGENT B1 ;  /* 0x0000000000017941 */ /* 0x000fea0003800200 */
.L_x_1964:
[----:B------:R-:W-:Y:S04]  /*3a60*/  BSSY.RECONVERGENT B1, `(.L_x_1966) ;  /* 0x0000014000017945 */ /* 0x000fe80003800200 */
[----:B------:R-:W-:Y:S05]  /*3a70*/  @P2 BRA `(.L_x_1967) ;  /* 0x0000000000482947 */ /* 0x000fea0003800000 */
[----:B------:R-:W1:Y:S01]  /*3a80*/  LDCU.64 UR4, c[0x0][0x3e0] ;  /* 0x00007c00ff0477ac */ /* 0x000e620008000a00 */
[----:B------:R-:W-:Y:S01]  /*3a90*/  MOV R18, R70 ;  /* 0x0000004600127202 */ /* 0x000fe20000000f00 */
[--C-:B------:R-:W-:Y:S01]  /*3aa0*/  FADD.FTZ R21, R20, -R38.reuse ;  /* 0x8000002614157221 */ /* 0x100fe20000010000 */
[----:B0--34-:R-:W-:Y:S01]  /*3ab0*/  MOV R19, R73 ;  /* 0x0000004900137202 */ /* 0x019fe20000000f00 */
[----:B------:R-:W0:Y:S01]  /*3ac0*/  LDCU.64 UR10, c[0x0][0x380] ;  /* 0x00007000ff0a77ac */ /* 0x000e220008000a00 */
[----:B------:R-:W-:Y:S01]  /*3ad0*/  FADD.FTZ R45, R45, -R38 ;  /* 0x800000262d2d7221 */ /* 0x000fe20000010000 */
[----:B--2---:R-:W-:-:S03]  /*3ae0*/  FMUL.FTZ R21, R21, R36 ;  /* 0x0000002415157220 */ /* 0x004fc60000410000 */
[----:B------:R-:W-:Y:S01]  /*3af0*/  FMUL.FTZ R10, R45, R36 ;  /* 0x000000242d0a7220 */ /* 0x000fe20000410000 */
[----:B-----5:R-:W-:Y:S01]  /*3b00*/  FFMA.FTZ R12, R28, R21, R30 ;  /* 0x000000151c0c7223 */ /* 0x020fe2000001001e */
[----:B-1----:R-:W-:Y:S02]  /*3b10*/  IMAD R23, R7, UR4, RZ ;  /* 0x0000000407177c24 */ /* 0x002fe4000f8e02ff */
[----:B------:R-:W-:-:S04]  /*3b20*/  IMAD.WIDE.U32 R18, R64, UR4, R18 ;  /* 0x0000000440127c25 */ /* 0x000fc8000f8e0012 */
[----:B------:R-:W-:Y:S02]  /*3b30*/  IMAD R25, R64, UR5, R23 ;  /* 0x0000000540197c24 */ /* 0x000fe4000f8e0217 */
[----:B------:R-:W-:Y:S01]  /*3b40*/  FFMA.FTZ R23, R29, R10, R31 ;  /* 0x0000000a1d177223 */ /* 0x000fe2000001001f */
[C---:B0-----:R-:W-:Y:S02]  /*3b50*/  LEA R20, P1, R18.reuse, UR10, 0x1 ;  /* 0x0000000a12147c11 */ /* 0x041fe4000f8208ff */
[----:B------:R-:W-:Y:S02]  /*3b60*/  IADD3 R25, PT, PT, R19, R25, RZ ;  /* 0x0000001913197210 */ /* 0x000fe40007ffe0ff */
[----:B------:R-:W-:Y:S02]  /*3b70*/  F2FP.BF16.F32.PACK_AB R19, R23, R12 ;  /* 0x0000000c1713723e */ /* 0x000fe400000010ff */
[----:B------:R-:W-:-:S05]  /*3b80*/  LEA.HI.X R21, R18, UR11, R25, 0x1, P1 ;  /* 0x0000000b12157c11 */ /* 0x000fca00088f0c19 */
[----:B------:R0:W-:Y:S02]  /*3b90*/  STG.E desc[UR6][R20.64], R19 ;  /* 0x0000001314007986 */ /* 0x0001e4000c101906 */
.L_x_1967:
[----:B------:R-:W-:Y:S05]  /*3ba0*/  BSYNC.RECONVERGENT B1 ;  /* 0x0000000000017941 */ /* 0x000fea0003800200 */
.L_x_1966:
[----:B------:R-:W-:Y:S04]  /*3bb0*/  BSSY.RECONVERGENT B1, `(.L_x_1968) ;  /* 0x0000014000017945 */ /* 0x000fe80003800200 */
[----:B------:R-:W-:Y:S05]  /*3bc0*/  @P3 BRA `(.L_x_1969) ;  /* 0x0000000000483947 */ /* 0x000fea0003800000 */
[----:B------:R-:W1:Y:S01]  /*3bd0*/  LDCU.64 UR4, c[0x0][0x3e0] ;  /* 0x00007c00ff0477ac */ /* 0x000e620008000a00 */
[----:B------:R-:W-:Y:S01]  /*3be0*/  MOV R18, R70 ;  /* 0x0000004600127202 */ /* 0x000fe20000000f00 */
[--C-:B0-----:R-:W-:Y:S01]  /*3bf0*/  FADD.FTZ R21, R22, -R38.reuse ;  /* 0x8000002616157221 */ /* 0x101fe20000010000 */
[----:B---34-:R-:W-:Y:S01]  /*3c00*/  MOV R19, R73 ;  /* 0x0000004900137202 */ /* 0x018fe20000000f00 */
        /* <DEDUP_REMOVED lines=14> */
.L_x_1969:
[----:B------:R-:W-:Y:S05]  /*3cf0*/  BSYNC.RECONVERGENT B1 ;  /* 0x0000000000017941 */ /* 0x000fea0003800200 */
.L_x_1968:
        /* <DEDUP_REMOVED lines=20> */
.L_x_1971:
[----:B------:R-:W-:Y:S05]  /*3e40*/  BSYNC.RECONVERGENT B1 ;  /* 0x0000000000017941 */ /* 0x000fea0003800200 */
.L_x_1970:
[----:B------:R-:W-:Y:S01]  /*3e50*/  ISETP.GE.U32.AND P5, PT, R6, UR8, PT ;  /* 0x0000000806007c0c */ /* 0x000fe2000bfa6070 */
[----:B------:R-:W-:Y:S01]  /*3e60*/  BSSY.RECONVERGENT B1, `(.L_x_1972) ;  /* 0x0000023000017945 */ /* 0x000fe20003800200 */
[----:B------:R-:W-:Y:S02]  /*3e70*/  SHF.R.S32.HI R14, RZ, 0x1f, R6 ;  /* 0x0000001fff0e7819 */ /* 0x000fe40000011406 */
[----:B------:R-:W-:Y:S02]  /*3e80*/  IADD3 R37, PT, PT, R37, 0xf0, RZ ;  /* 0x000000f025257810 */ /* 0x000fe40007ffe0ff */
[----:B------:R-:W-:Y:S02]  /*3e90*/  ISETP.GE.AND.EX P5, PT, R14, UR9, PT, P5 ;  /* 0x000000090e007c0c */ /* 0x000fe4000bfa6350 */
[----:B------:R-:W-:Y:S02]  /*3ea0*/  ISETP.GE.U32.AND P2, PT, R58, UR8, PT ;  /* 0x000000083a007c0c */ /* 0x000fe4000bf46070 */
[----:B------:R-:W-:-:S02]  /*3eb0*/  ISETP.GE.U32.AND P1, PT, R56, UR8, PT ;  /* 0x0000000838007c0c */ /* 0x000fc4000bf26070 */
[----:B------:R-:W-:Y:S02]  /*3ec0*/  ISETP.GE.U32.AND P6, PT, R8, UR8, PT ;  /* 0x0000000808007c0c */ /* 0x000fe4000bfc6070 */
[----:B------:R-:W-:Y:S02]  /*3ed0*/  ISETP.GE.U32.AND P3, PT, R54, UR8, PT ;  /* 0x0000000836007c0c */ /* 0x000fe4000bf66070 */
[----:B------:R-:W-:Y:S02]  /*3ee0*/  ISETP.GE.U32.AND P4, PT, R37, UR8, PT ;  /* 0x0000000825007c0c */ /* 0x000fe4000bf86070 */
[----:B------:R-:W-:Y:S02]  /*3ef0*/  SHF.R.S32.HI R12, RZ, 0x1f, R8 ;  /* 0x0000001fff0c7819 */ /* 0x000fe40000011408 */
[----:B------:R-:W-:Y:S02]  /*3f00*/  SHF.R.S32.HI R10, RZ, 0x1f, R37 ;  /* 0x0000001fff0a7819 */ /* 0x000fe40000011425 */
[----:B------:R-:W-:-:S02]  /*3f10*/  ISETP.GE.AND.EX P2, PT, R13, UR9, PT, P2 ;  /* 0x000000090d007c0c */ /* 0x000fc4000bf46320 */
[----:B------:R-:W-:Y:S02]  /*3f20*/  ISETP.GE.AND.EX P1, PT, R15, UR9, PT, P1 ;  /* 0x000000090f007c0c */ /* 0x000fe4000bf26310 */
[----:B------:R-:W-:Y:S02]  /*3f30*/  ISETP.GE.AND.EX P6, PT, R12, UR9, PT, P6 ;  /* 0x000000090c007c0c */ /* 0x000fe4000bfc6360 */
[----:B------:R-:W-:Y:S02]  /*3f40*/  ISETP.GE.AND.EX P3, PT, R17, UR9, PT, P3 ;  /* 0x0000000911007c0c */ /* 0x000fe4000bf66330 */
[----:B------:R-:W-:Y:S01]  /*3f50*/  ISETP.GE.AND.EX P4, PT, R10, UR9, PT, P4 ;  /* 0x000000090a007c0c */ /* 0x000fe2000bf86340 */
[----:B------:R-:W-:-:S12]  /*3f60*/  @P5 BRA `(.L_x_1973) ;  /* 0x0000000000485947 */ /* 0x000fd80003800000 */
[----:B------:R-:W1:Y:S01]  /*3f70*/  LDCU.64 UR4, c[0x0][0x3e0] ;  /* 0x00007c00ff0477ac */ /* 0x000e620008000a00 */
[----:B------:R-:W-:Y:S01]  /*3f80*/  MOV R18, R70 ;  /* 0x0000004600127202 */ /* 0x000fe20000000f00 */
[--C-:B------:R-:W-:Y:S01]  /*3f90*/  FADD.FTZ R51, R51, -R38.reuse ;  /* 0x8000002633337221 */ /* 0x100fe20000010000 */
[----:B0--34-:R-:W-:Y:S01]  /*3fa0*/  MOV R19, R73 ;  /* 0x0000004900137202 */ /* 0x019fe20000000f00 */
[----:B------:R-:W0:Y:S01]  /*3fb0*/  LDCU.64 UR10, c[0x0][0x380] ;  /* 0x00007000ff0a77ac */ /* 0x000e220008000a00 */
[----:B------:R-:W-:Y:S01]  /*3fc0*/  FADD.FTZ R21, R26, -R38 ;  /* 0x800000261a157221 */ /* 0x000fe20000010000 */
[----:B--2---:R-:W-:-:S04]  /*3fd0*/  FMUL.FTZ R51, R51, R36 ;  /* 0x0000002433337220 */ /* 0x004fc80000410000 */
[----:B-----5:R-:W-:Y:S01]  /*3fe0*/  FFMA.FTZ R51, R28, R51, R30 ;  /* 0x000000331c337223 */ /* 0x020fe2000001001e */
[----:B-1----:R-:W-:Y:S02]  /*3ff0*/  IMAD R23, R14, UR4, RZ ;  /* 0x000000040e177c24 */ /* 0x002fe4000f8e02ff */
[----:B------:R-:W-:Y:S01]  /*4000*/  FMUL.FTZ R14, R21, R36 ;  /* 0x00000024150e7220 */ /* 0x000fe20000410000 */
[----:B------:R-:W-:-:S04]  /*4010*/  IMAD.WIDE.U32 R18, R6, UR4, R18 ;  /* 0x0000000406127c25 */ /* 0x000fc8000f8e0012 */
[----:B------:R-:W-:Y:S01]  /*4020*/  FFMA.FTZ R14, R29, R14, R31 ;  /* 0x0000000e1d0e7223 */ /* 0x000fe2000001001f */
[----:B------:R-:W-:Y:S01]  /*4030*/  IMAD R23, R6, UR5, R23 ;  /* 0x0000000506177c24 */ /* 0x000fe2000f8e0217 */
[----:B0-----:R-:W-:-:S04]  /*4040*/  LEA R20, P5, R18, UR10, 0x1 ;  /* 0x0000000a12147c11 */ /* 0x001fc8000f8a08ff */
[----:B------:R-:W-:Y:S02]  /*4050*/  IADD3 R23, PT, PT, R19, R23, RZ ;  /* 0x0000001713177210 */ /* 0x000fe40007ffe0ff */
[----:B------:R-:W-:Y:S02]  /*4060*/  F2FP.BF16.F32.PACK_AB R19, R14, R51 ;  /* 0x000000330e13723e */ /* 0x000fe400000010ff */
[----:B------:R-:W-:-:S05]  /*4070*/  LEA.HI.X R21, R18, UR11, R23, 0x1, P5 ;  /* 0x0000000b12157c11 */ /* 0x000fca000a8f0c17 */
[----:B------:R0:W-:Y:S02]  /*4080*/  STG.E desc[UR6][R20.64], R19 ;  /* 0x0000001314007986 */ /* 0x0001e4000c101906 */
.L_x_1973:
[----:B------:R-:W-:Y:S05]  /*4090*/  BSYNC.RECONVERGENT B1 ;  /* 0x0000000000017941 */ /* 0x000fea0003800200 */
.L_x_1972:
        /* <DEDUP_REMOVED lines=10> */
[----:B-----5:R-:W-:-:S03]  /*4140*/  FFMA.FTZ R53, R28, R53, R30 ;  /* 0x000000351c357223 */ /* 0x020fc6000001001e */
[----:B------:R-:W-:Y:S01]  /*4150*/  FFMA.FTZ R6, R29, R6, R31 ;  /* 0x000000061d067223 */ /* 0x000fe2000001001f */
        /* <DEDUP_REMOVED lines=8> */
.L_x_1975:
[----:B------:R-:W-:Y:S05]  /*41e0*/  BSYNC.RECONVERGENT B1 ;  /* 0x0000000000017941 */ /* 0x000fea0003800200 */
.L_x_1974:
        /* <DEDUP_REMOVED lines=20> */
.L_x_1977:
[----:B------:R-:W-:Y:S05]  /*4330*/  BSYNC.RECONVERGENT B1 ;  /* 0x0000000000017941 */ /* 0x000fea0003800200 */
.L_x_1976:
[----:B------:R-:W-:Y:S04]  /*4340*/  BSSY.RECONVERGENT B1, `(.L_x_1978) ;  /* 0x0000014000017945 */ /* 0x000fe80003800200 */
[----:B------:R-:W-:Y:S05]  /*4350*/  @P6 BRA `(.L_x_1979) ;  /* 0x0000000000486947 */ /* 0x000fea0003800000 */
[----:B------:R-:W1:Y:S01]  /*4360*/  LDCU.64 UR4, c[0x0][0x3e0] ;  /* 0x00007c00ff0477ac */ /* 0x000e620008000a00 */
[--C-:B0-----:R-:W-:Y:S01]  /*4370*/  FADD.FTZ R21, R44, -R38.reuse ;  /* 0x800000262c157221 */ /* 0x101fe20000010000 */
[----:B------:R-:W-:Y:S01]  /*4380*/  MOV R18, R70 ;  /* 0x0000004600127202 */ /* 0x000fe20000000f00 */
[----:B------:R-:W-:Y:S01]  /*4390*/  FADD.FTZ R57, R57, -R38 ;  /* 0x8000002639397221 */ /* 0x000fe20000010000 */
[----:B------:R-:W0:Y:S01]  /*43a0*/  LDCU.64 UR10, c[0x0][0x380] ;  /* 0x00007000ff0a77ac */ /* 0x000e220008000a00 */
[----:B---34-:R-:W-:Y:S01]  /*43b0*/  MOV R19, R73 ;  /* 0x0000004900137202 */ /* 0x018fe20000000f00 */
[-C--:B--2---:R-:W-:Y:S01]  /*43c0*/  FMUL.FTZ R6, R21, R36.reuse ;  /* 0x0000002415067220 */ /* 0x084fe20000410000 */
[----:B------:R-:W-:-:S03]  /*43d0*/  FMUL.FTZ R57, R57, R36 ;  /* 0x0000002439397220 */ /* 0x000fc60000410000 */
[----:B-----5:R-:W-:Y:S01]  /*43e0*/  FFMA.FTZ R6, R29, R6, R31 ;  /* 0x000000061d067223 */ /* 0x020fe2000001001f */
        /* <DEDUP_REMOVED lines=9> */
.L_x_1979:
[----:B------:R-:W-:Y:S05]  /*4480*/  BSYNC.RECONVERGENT B1 ;  /* 0x0000000000017941 */ /* 0x000fea0003800200 */
.L_x_1978:
        /* <DEDUP_REMOVED lines=20> */
.L_x_1981:
[----:B------:R-:W-:Y:S05]  /*45d0*/  BSYNC.RECONVERGENT B1 ;  /* 0x0000000000017941 */ /* 0x000fea0003800200 */
.L_x_1980:
[----:B------:R-:W-:Y:S05]  /*45e0*/  @P4 BRA `(.L_x_1982) ;  /* 0x00000020009c4947 */ /* 0x000fea0003800000 */
[----:B------:R-:W1:Y:S01]  /*45f0*/  LDCU.64 UR4, c[0x0][0x3e0] ;  /* 0x00007c00ff0477ac */ /* 0x000e620008000a00 */
[----:B------:R-:W-:Y:S01]  /*4600*/  MOV R71, R73 ;  /* 0x0000004900477202 */ /* 0x000fe20000000f00 */
[--C-:B------:R-:W-:Y:S01]  /*4610*/  FADD.FTZ R61, R61, -R38.reuse ;  /* 0x800000263d3d7221 */ /* 0x100fe20000010000 */
[----:B0--34-:R-:W-:Y:S01]  /*4620*/  FADD.FTZ R19, R48, -R38 ;  /* 0x8000002630137221 */ /* 0x019fe20000010000 */
[----:B------:R-:W0:Y:S02]  /*4630*/  LDCU.64 UR8, c[0x0][0x380] ;  /* 0x00007000ff0877ac */ /* 0x000e240008000a00 */
[-C--:B--2---:R-:W-:Y:S01]  /*4640*/  FMUL.FTZ R61, R61, R36.reuse ;  /* 0x000000243d3d7220 */ /* 0x084fe20000410000 */
[----:B------:R-:W-:-:S03]  /*4650*/  FMUL.FTZ R36, R19, R36 ;  /* 0x0000002413247220 */ /* 0x000fc60000410000 */
[----:B-----5:R-:W-:Y:S01]  /*4660*/  FFMA.FTZ R21, R28, R61, R30 ;  /* 0x0000003d1c157223 */ /* 0x020fe2000001001e */
[----:B------:R-:W-:-:S05]  /*4670*/  FFMA.FTZ R36, R29, R36, R31 ;  /* 0x000000241d247223 */ /* 0x000fca000001001f */
[----:B------:R-:W-:Y:S01]  /*4680*/  F2FP.BF16.F32.PACK_AB R21, R36, R21 ;  /* 0x000000152415723e */ /* 0x000fe200000010ff */
[----:B-1----:R-:W-:Y:S02]  /*4690*/  IMAD R10, R10, UR4, RZ ;  /* 0x000000040a0a7c24 */ /* 0x002fe4000f8e02ff */
[----:B------:R-:W-:-:S04]  /*46a0*/  IMAD.WIDE.U32 R70, R37, UR4, R70 ;  /* 0x0000000425467c25 */ /* 0x000fc8000f8e0046 */
[----:B------:R-:W-:Y:S01]  /*46b0*/  IMAD R37, R37, UR5, R10 ;  /* 0x0000000525257c24 */ /* 0x000fe2000f8e020a */
[----:B0-----:R-:W-:-:S04]  /*46c0*/  LEA R18, P1, R70, UR8, 0x1 ;  /* 0x0000000846127c11 */ /* 0x001fc8000f8208ff */
[----:B------:R-:W-:-:S04]  /*46d0*/  IADD3 R37, PT, PT, R71, R37, RZ ;  /* 0x0000002547257210 */ /* 0x000fc80007ffe0ff */
[----:B------:R-:W-:-:S05]  /*46e0*/  LEA.HI.X R19, R70, UR9, R37, 0x1, P1 ;  /* 0x0000000946137c11 */ /* 0x000fca00088f0c25 */
[----:B------:R0:W-:Y:S01]  /*46f0*/  STG.E desc[UR6][R18.64], R21 ;  /* 0x0000001512007986 */ /* 0x0001e2000c101906 */
[----:B------:R-:W-:Y:S05]  /*4700*/  BRA `(.L_x_1982) ;  /* 0x0000002000547947 */ /* 0x000fea0003800000 */
.L_x_1951:
[----:B------:R-:W0:Y:S01]  /*4710*/  LDCU.64 UR4, c[0x0][0x3e8] ;  /* 0x00007d00ff0477ac */ /* 0x000e220008000a00 */
[----:B-1----:R-:W-:Y:S01]  /*4720*/  SHF.R.S32.HI R34, RZ, 0x1f, R37 ;  /* 0x0000001fff227819 */ /* 0x002fe20000011425 */
[----:B------:R-:W-:Y:S01]  /*4730*/  BSSY.RECONVERGENT B1, `(.L_x_1983) ;  /* 0x0000020000017945 */ /* 0x000fe20003800200 */
[----:B0-----:R-:W-:-:S04]  /*4740*/  ISETP.GE.U32.AND P1, PT, R37, UR4, PT ;  /* 0x0000000425007c0c */ /* 0x001fc8000bf26070 */
[----:B------:R-:W-:-:S13]  /*4750*/  ISETP.GE.AND.EX P1, PT, R34, UR5, PT, P1 ;  /* 0x0000000522007c0c */ /* 0x000fda000bf26310 */
[----:B------:R-:W-:Y:S05]  /*4760*/  @P1 BRA `(.L_x_1984) ;  /* 0x0000000000701947 */ /* 0x000fea0003800000 */
[--C-:B------:R-:W-:Y:S01]  /*4770*/  FADD.FTZ R33, R6, -R38.reuse ;  /* 0x8000002606217221 */ /* 0x100fe20000010000 */
[----:B------:R-:W-:Y:S01]  /*4780*/  FADD.FTZ R19, R19, -R38 ;  /* 0x8000002613137221 */ /* 0x000fe20000010000 */
[----:B------:R-:W0:Y:S01]  /*4790*/  LDCU.64 UR8, c[0x0][0x3e0] ;  /* 0x00007c00ff0877ac */ /* 0x000e220008000a00 */
[----:B------:R-:W-:Y:S01]  /*47a0*/  MOV R35, R73 ;  /* 0x0000004900237202 */ /* 0x000fe20000000f00 */
[-C--:B--2---:R-:W-:Y:S01]  /*47b0*/  FMUL.FTZ R33, R33, R36.reuse ;  /* 0x0000002421217220 */ /* 0x084fe20000410000 */
[----:B------:R-:W-:Y:S01]  /*47c0*/  FMUL.FTZ R80, R19, R36 ;  /* 0x0000002413507220 */ /* 0x000fe20000410000 */
[----:B------:R-:W1:Y:S02]  /*47d0*/  LDCU.64 UR10, c[0x0][0x380] ;  /* 0x00007000ff0a77ac */ /* 0x000e640008000a00 */
[----:B-----5:R-:W-:Y:S01]  /*47e0*/  FFMA.FTZ R33, R28, R33, R30 ;  /* 0x000000211c217223 */ /* 0x020fe2000001001e */
[----:B------:R-:W-:-:S03]  /*47f0*/  FFMA.FTZ R80, R29, R80, R31 ;  /* 0x000000501d507223 */ /* 0x000fc6000001001f */
[----:B------:R-:W-:-:S06]  /*4800*/  FMUL.FTZ R6, R33, -1.4426950216293334961 ;  /* 0xbfb8aa3b21067820 */ /* 0x000fcc0000410000 */
[----:B------:R-:W2:Y:S02]  /*4810*/  MUFU.EX2 R6, R6 ;  /* 0x0000000600067308 */ /* 0x000ea40000000800 */
[----:B--2---:R-:W-:-:S06]  /*4820*/  FADD.FTZ R32, R6, 1 ;  /* 0x3f80000006207421 */ /* 0x004fcc0000010000 */
[----:B------:R-:W2:Y:S02]  /*4830*/  MUFU.RCP R32, R32 ;  /* 0x0000002000207308 */ /* 0x000ea40000001000 */
[----:B--2---:R-:W-:Y:S01]  /*4840*/  FMUL.FTZ R19, R33, R32 ;  /* 0x0000002021137220 */ /* 0x004fe20000410000 */
[----:B------:R-:W-:-:S06]  /*4850*/  FMUL.FTZ R33, R80, -1.4426950216293334961 ;  /* 0xbfb8aa3b50217820 */ /* 0x000fcc0000410000 */
[----:B------:R-:W2:Y:S02]  /*4860*/  MUFU.EX2 R33, R33 ;  /* 0x0000002100217308 */ /* 0x000ea40000000800 */
[----:B--2---:R-:W-:-:S06]  /*4870*/  FADD.FTZ R79, R33, 1 ;  /* 0x3f800000214f7421 */ /* 0x004fcc0000010000 */
[----:B------:R-:W2:Y:S02]  /*4880*/  MUFU.RCP R79, R79 ;  /* 0x0000004f004f7308 */ /* 0x000ea40000001000 */
[----:B--2---:R-:W-:-:S05]  /*4890*/  FMUL.FTZ R6, R80, R79 ;  /* 0x0000004f50067220 */ /* 0x004fca0000410000 */
        /* <DEDUP_REMOVED lines=9> */
.L_x_1984:
[----:B------:R-:W-:Y:S05]  /*4930*/  BSYNC.RECONVERGENT B1 ;  /* 0x0000000000017941 */ /* 0x000fea0003800200 */
.L_x_1983:
[----:B0-----:R-:W-:Y:S01]  /*4940*/  IADD3 R19, PT, PT, R37, 0x10, RZ ;  /* 0x0000001025137810 */ /* 0x001fe20007ffe0ff */
[----:B------:R-:W-:Y:S03]  /*4950*/  BSSY.RECONVERGENT B1, `(.L_x_1985) ;  /* 0x0000021000017945 */ /* 0x000fe60003800200 */
[----:B------:R-:W-:Y:S02]  /*4960*/  ISETP.GE.U32.AND P1, PT, R19, UR4, PT ;  /* 0x0000000413007c0c */ /* 0x000fe4000bf26070 */
[----:B------:R-:W-:-:S04]  /*4970*/  SHF.R.S32.HI R33, RZ, 0x1f, R19 ;  /* 0x0000001fff217819 */ /* 0x000fc80000011413 */
[----:B------:R-:W-:-:S13]  /*4980*/  ISETP.GE.AND.EX P1, PT, R33, UR5, PT, P1 ;  /* 0x0000000521007c0c */ /* 0x000fda000bf26310 */
[----:B------:R-:W-:Y:S05]  /*4990*/  @P1 BRA `(.L_x_1986) ;  /* 0x0000000000701947 */ /* 0x000fea0003800000 */
[--C-:B------:R-:W-:Y:S01]  /*49a0*/  FADD.FTZ R35, R8, -R38.reuse ;  /* 0x8000002608237221 */ /* 0x100fe20000010000 */
[----:B------:R-:W-:Y:S01]  /*49b0*/  FADD.FTZ R21, R21, -R38 ;  /* 0x8000002615157221 */ /* 0x000fe20000010000 */
[----:B------:R-:W0:Y:S02]  /*49c0*/  LDCU.64 UR8, c[0x0][0x3e0] ;  /* 0x00007c00ff0877ac */ /* 0x000e240008000a00 */
[-C--:B--2---:R-:W-:Y:S01]  /*49d0*/  FMUL.FTZ R35, R35, R36.reuse ;  /* 0x0000002423237220 */ /* 0x084fe20000410000 */
[----:B------:R-:W-:Y:S01]  /*49e0*/  FMUL.FTZ R32, R21, R36 ;  /* 0x0000002415207220 */ /* 0x000fe20000410000 */
[----:B------:R-:W1:Y:S02]  /*49f0*/  LDCU.64 UR10, c[0x0][0x380] ;  /* 0x00007000ff0a77ac */ /* 0x000e640008000a00 */
[----:B-----5:R-:W-:Y:S01]  /*4a00*/  FFMA.FTZ R35, R28, R35, R30 ;  /* 0x000000231c237223 */ /* 0x020fe2000001001e */
[----:B------:R-:W-:-:S03]  /*4a10*/  FFMA.FTZ R34, R29, R32, R31 ;  /* 0x000000201d227223 */ /* 0x000fc6000001001f */
[----:B------:R-:W-:Y:S01]  /*4a20*/  FMUL.FTZ R6, R35, -1.4426950216293334961 ;  /* 0xbfb8aa3b23067820 */ /* 0x000fe20000410000 */
[----:B------:R-:W-:-:S05]  /*4a30*/  FMUL.FTZ R32, R34, -1.4426950216293334961 ;  /* 0xbfb8aa3b22207820 */ /* 0x000fca0000410000 */
[----:B------:R-:W2:Y:S08]  /*4a40*/  MUFU.EX2 R6, R6 ;  /* 0x0000000600067308 */ /* 0x000eb00000000800 */
[----:B------:R-:W3:Y:S01]  /*4a50*/  MUFU.EX2 R32, R32 ;  /* 0x0000002000207308 */ /* 0x000ee20000000800 */
[----:B--2---:R-:W-:-:S07]  /*4a60*/  FADD.FTZ R8, R6, 1 ;  /* 0x3f80000006087421 */ /* 0x004fce0000010000 */
[----:B------:R-:W2:Y:S01]  /*4a70*/  MUFU.RCP R8, R8 ;  /* 0x0000000800087308 */ /* 0x000ea20000001000 */
[----:B---3--:R-:W-:-:S07]  /*4a80*/  FADD.FTZ R79, R32, 1 ;  /* 0x3f800000204f7421 */ /* 0x008fce0000010000 */
[----:B------:R-:W3:Y:S01]  /*4a90*/  MUFU.RCP R79, R79 ;  /* 0x0000004f004f7308 */ /* 0x000ee20000001000 */
[----:B--2---:R-:W-:Y:S01]  /*4aa0*/  FMUL.FTZ R21, R35, R8 ;  /* 0x0000000823157220 */ /* 0x004fe20000410000 */
[----:B------:R-:W-:Y:S01]  /*4ab0*/  MOV R35, R73 ;  /* 0x0000004900237202 */ /* 0x000fe20000000f00 */
[----:B0-----:R-:W-:-:S04]  /*4ac0*/  IMAD R8, R33, UR8, RZ ;  /* 0x0000000821087c24 */ /* 0x001fc8000f8e02ff */
[----:B------:R-:W-:Y:S02]  /*4ad0*/  IMAD R33, R19, UR9, R8 ;  /* 0x0000000913217c24 */ /* 0x000fe4000f8e0208 */
[----:B---3--:R-:W-:Y:S01]  /*4ae0*/  FMUL.FTZ R6, R34, R79 ;  /* 0x0000004f22067220 */ /* 0x008fe20000410000 */
[----:B------:R-:W-:-:S04]  /*4af0*/  MOV R34, R70 ;  /* 0x0000004600227202 */ /* 0x000fc80000000f00 */
[----:B------:R-:W-:Y:S01]  /*4b00*/  F2FP.BF16.F32.PACK_AB R21, R6, R21 ;  /* 0x000000150615723e */ /* 0x000fe200000010ff */
[----:B------:R-:W-:-:S05]  /*4b10*/  IMAD.WIDE.U32 R34, R19, UR8, R34 ;  /* 0x0000000813227c25 */ /* 0x000fca000f8e0022 */
[----:B------:R-:W-:Y:S02]  /*4b20*/  IADD3 R33, PT, PT, R35, R33, RZ ;  /* 0x0000002123217210 */ /* 0x000fe40007ffe0ff */
[----:B-1----:R-:W-:-:S04]  /*4b30*/  LEA R32, P1, R34, UR10, 0x1 ;  /* 0x0000000a22207c11 */ /* 0x002fc8000f8208ff */
[----:B------:R-:W-:-:S05]  /*4b40*/  LEA.HI.X R33, R34, UR11, R33, 0x1, P1 ;  /* 0x0000000b22217c11 */ /* 0x000fca00088f0c21 */
[----:B------:R0:W-:Y:S04]  /*4b50*/  STG.E desc[UR6][R32.64], R21 ;  /* 0x0000001520007986 */ /* 0x0001e8000c101906 */
.L_x_1986:
[----:B------:R-:W-:Y:S05]  /*4b60*/  BSYNC.RECONVERGENT B1 ;  /* 0x0000000000017941 */ /* 0x000fea0003800200 */
.L_x_1985:
[----:B------:R-:W-:Y:S01]  /*4b70*/  ISETP.GE.U32.AND P1, PT, R69, UR4, PT ;  /* 0x0000000445007c0c */ /* 0x000fe2000bf26070 */
[----:B------:R-:W-:Y:S01]  /*4b80*/  BSSY.RECONVERGENT B1, `(.L_x_1987) ;  /* 0x0000021000017945 */ /* 0x000fe20003800200 */
[----:B------:R-:W-:Y:S02]  /*4b90*/  ISETP.GE.U32.AND P2, PT, R74, UR4, PT ;  /* 0x000000044a007c0c */ /* 0x000fe4000bf46070 */
[----:B------:R-:W-:Y:S02]  /*4ba0*/  ISETP.GE.AND.EX P4, PT, R77, UR5, PT, P1 ;  /* 0x000000054d007c0c */ /* 0x000fe4000bf86310 */
[----:B------:R-:W-:-:S11]  /*4bb0*/  ISETP.GE.U32.AND P1, PT, R67, UR4, PT ;  /* 0x0000000443007c0c */ /* 0x000fd6000bf26070 */
[----:B------:R-:W-:Y:S05]  /*4bc0*/  @P4 BRA `(.L_x_1988) ;  /* 0x0000000000704947 */ /* 0x000fea0003800000 */
[--C-:B------:R-:W-:Y:S01]  /*4bd0*/  FADD.FTZ R19, R10, -R38.reuse ;  /* 0x800000260a137221 */ /* 0x100fe20000010000 */
[----:B------:R-:W-:Y:S01]  /*4be0*/  FADD.FTZ R23, R23, -R38 ;  /* 0x8000002617177221 */ /* 0x000fe20000010000 */
[----:B------:R-:W1:Y:S01]  /*4bf0*/  LDCU.64 UR8, c[0x0][0x3e0] ;  /* 0x00007c00ff0877ac */ /* 0x000e620008000a00 */
[----:B------:R-:W-:Y:S01]  /*4c00*/  MOV R35, R73 ;  /* 0x0000004900237202 */ /* 0x000fe20000000f00 */
[-C--:B--2---:R-:W-:Y:S01]  /*4c10*/  FMUL.FTZ R19, R19, R36.reuse ;  /* 0x0000002413137220 */ /* 0x084fe20000410000 */
[----:B------:R-:W-:Y:S01]  /*4c20*/  FMUL.FTZ R6, R23, R36 ;  /* 0x0000002417067220 */ /* 0x000fe20000410000 */
[----:B------:R-:W2:Y:S02]  /*4c30*/  LDCU.64 UR10, c[0x0][0x380] ;  /* 0x00007000ff0a77ac */ /* 0x000ea40008000a00 */
[----:B0----5:R-:W-:Y:S01]  /*4c40*/  FFMA.FTZ R21, R28, R19, R30 ;  /* 0x000000131c157223 */ /* 0x021fe2000001001e */
[----:B------:R-:W-:-:S03]  /*4c50*/  FFMA.FTZ R32, R29, R6, R31 ;  /* 0x000000061d207223 */ /* 0x000fc6000001001f */
[----:B------:R-:W-:Y:S01]  /*4c60*/  FMUL.FTZ R6, R21, -1.4426950216293334961 ;  /* 0xbfb8aa3b15067820 */ /* 0x000fe20000410000 */
[----:B------:R-:W-:-:S05]  /*4c70*/  FMUL.FTZ R10, R32, -1.4426950216293334961 ;  /* 0xbfb8aa3b200a7820 */ /* 0x000fca0000410000 */
[----:B------:R-:W0:Y:S01]  /*4c80*/  MUFU.EX2 R6, R6 ;  /* 0x0000000600067308 */ /* 0x000e220000000800 */
[----:B-1----:R-:W-:-:S04]  /*4c90*/  IMAD R34, R77, UR8, RZ ;  /* 0x000000084d227c24 */ /* 0x002fc8000f8e02ff */
[C---:B------:R-:W-:Y:S01]  /*4ca0*/  IMAD R23, R69.reuse, UR9, R34 ;  /* 0x0000000945177c24 */ /* 0x040fe2000f8e0222 */
[----:B------:R-:W-:Y:S02]  /*4cb0*/  MOV R34, R70 ;  /* 0x0000004600227202 */ /* 0x000fe40000000f00 */
[----:B------:R-:W1:Y:S03]  /*4cc0*/  MUFU.EX2 R10, R10 ;  /* 0x0000000a000a7308 */ /* 0x000e660000000800 */
[----:B------:R-:W-:-:S04]  /*4cd0*/  IMAD.WIDE.U32 R34, R69, UR8, R34 ;  /* 0x0000000845227c25 */ /* 0x000fc8000f8e0022 */
[----:B0-----:R-:W-:Y:S01]  /*4ce0*/  FADD.FTZ R8, R6, 1 ;  /* 0x3f80000006087421 */ /* 0x001fe20000010000 */
[----:B------:R-:W-:-:S05]  /*4cf0*/  IADD3 R23, PT, PT, R35, R23, RZ ;  /* 0x0000001723177210 */ /* 0x000fca0007ffe0ff */
[----:B------:R-:W0:Y:S01]  /*4d00*/  MUFU.RCP R8, R8 ;  /* 0x0000000800087308 */ /* 0x000e220000001000 */
[----:B-1----:R-:W-:-:S07]  /*4d10*/  FADD.FTZ R19, R10, 1 ;  /* 0x3f8000000a137421 */ /* 0x002fce0000010000 */
[----:B------:R-:W1:Y:S01]  /*4d20*/  MUFU.RCP R19, R19 ;  /* 0x0000001300137308 */ /* 0x000e620000001000 */
[----:B0-----:R-:W-:Y:S01]  /*4d30*/  FMUL.FTZ R6, R21, R8 ;  /* 0x0000000815067220 */ /* 0x001fe20000410000 */
[----:B-1----:R-:W-:Y:S01]  /*4d40*/  FMUL.FTZ R21, R32, R19 ;  /* 0x0000001320157220 */ /* 0x002fe20000410000 */
[----:B--2---:R-:W-:-:S04]  /*4d50*/  LEA R32, P4, R34, UR10, 0x1 ;  /* 0x0000000a22207c11 */ /* 0x004fc8000f8808ff */
[----:B------:R-:W-:Y:S02]  /*4d60*/  LEA.HI.X R33, R34, UR11, R23, 0x1, P4 ;  /* 0x0000000b22217c11 */ /* 0x000fe4000a0f0c17 */
[----:B------:R-:W-:-:S05]  /*4d70*/  F2FP.BF16.F32.PACK_AB R21, R21, R6 ;  /* 0x000000061515723e */ /* 0x000fca00000010ff */
[----:B------:R1:W-:Y:S02]  /*4d80*/  STG.E desc[UR6][R32.64], R21 ;  /* 0x0000001520007986 */ /* 0x0003e4000c101906 */
.L_x_1988:
[----:B------:R-:W-:Y:S05]  /*4d90*/  BSYNC.RECONVERGENT B1 ;  /* 0x0000000000017941 */ /* 0x000fea0003800200 */
.L_x_1987:
[----:B------:R-:W-:Y:S04]  /*4da0*/  BSSY.RECONVERGENT B1, `(.L_x_1989) ;  /* 0x000001e000017945 */ /* 0x000fe80003800200 */
[----:B------:R-:W-:Y:S05]  /*4db0*/  @P3 BRA `(.L_x_1990) ;  /* 0x0000000000703947 */ /* 0x000fea0003800000 */
[--C-:B------:R-:W-:Y:S01]  /*4dc0*/  FADD.FTZ R25, R25, -R38.reuse ;  /* 0x8000002619197221 */ /* 0x100fe20000010000 */
[----:B------:R-:W-:Y:S01]  /*4dd0*/  FADD.FTZ R19, R12, -R38 ;  /* 0x800000260c137221 */ /* 0x000fe20000010000 */
[----:B------:R-:W0:Y:S01]  /*4de0*/  LDCU.64 UR8, c[0x0][0x3e0] ;  /* 0x00007c00ff0877ac */ /* 0x000e220008000a00 */
[----:B------:R-:W-:Y:S01]  /*4df0*/  MOV R34, R70 ;  /* 0x0000004600227202 */ /* 0x000fe20000000f00 */
[-C--:B--2---:R-:W-:Y:S01]  /*4e00*/  FMUL.FTZ R25, R25, R36.reuse ;  /* 0x0000002419197220 */ /* 0x084fe20000410000 */
[----:B------:R-:W-:Y:S01]  /*4e10*/  FMUL.FTZ R8, R19, R36 ;  /* 0x0000002413087220 */ /* 0x000fe20000410000 */
[----:B------:R-:W2:Y:S01]  /*4e20*/  LDCU.64 UR10, c[0x0][0x380] ;  /* 0x00007000ff0a77ac */ /* 0x000ea20008000a00 */
[----:B------:R-:W-:Y:S01]  /*4e30*/  MOV R35, R73 ;  /* 0x0000004900237202 */ /* 0x000fe20000000f00 */
[----:B-----5:R-:W-:Y:S01]  /*4e40*/  FFMA.FTZ R25, R28, R25, R30 ;  /* 0x000000191c197223 */ /* 0x020fe2000001001e */
[----:B------:R-:W-:-:S03]  /*4e50*/  FFMA.FTZ R19, R29, R8, R31 ;  /* 0x000000081d137223 */ /* 0x000fc6000001001f */
[----:B------:R-:W-:Y:S01]  /*4e60*/  FMUL.FTZ R6, R25, -1.4426950216293334961 ;  /* 0xbfb8aa3b19067820 */ /* 0x000fe20000410000 */
[----:B------:R-:W-:-:S05]  /*4e70*/  FMUL.FTZ R10, R19, -1.4426950216293334961 ;  /* 0xbfb8aa3b130a7820 */ /* 0x000fca0000410000 */
[----:B------:R-:W3:Y:S01]  /*4e80*/  MUFU.EX2 R6, R6 ;  /* 0x0000000600067308 */ /* 0x000ee20000000800 */
[----:B01----:R-:W-:Y:S02]  /*4e90*/  IMAD R21, R5, UR8, RZ ;  /* 0x0000000805157c24 */ /* 0x003fe4000f8e02ff */
[----:B------:R-:W-:-:S05]  /*4ea0*/  IMAD.WIDE.U32 R34, R66, UR8, R34 ;  /* 0x0000000842227c25 */ /* 0x000fca000f8e0022 */
[----:B------:R-:W0:Y:S01]  /*4eb0*/  MUFU.EX2 R10, R10 ;  /* 0x0000000a000a7308 */ /* 0x000e220000000800 */
[----:B------:R-:W-:Y:S01]  /*4ec0*/  IMAD R21, R66, UR9, R21 ;  /* 0x0000000942157c24 */ /* 0x000fe2000f8e0215 */
[----:B--2---:R-:W-:-:S04]  /*4ed0*/  LEA R32, P3, R34, UR10, 0x1 ;  /* 0x0000000a22207c11 */ /* 0x004fc8000f8608ff */
[----:B------:R-:W-:Y:S01]  /*4ee0*/  IADD3 R21, PT, PT, R35, R21, RZ ;  /* 0x0000001523157210 */ /* 0x000fe20007ffe0ff */
[----:B---3--:R-:W-:-:S03]  /*4ef0*/  FADD.FTZ R8, R6, 1 ;  /* 0x3f80000006087421 */ /* 0x008fc60000010000 */
[----:B------:R-:W-:-:S03]  /*4f00*/  LEA.HI.X R33, R34, UR11, R21, 0x1, P3 ;  /* 0x0000000b22217c11 */ /* 0x000fc600098f0c15 */
[----:B------:R-:W1:Y:S01]  /*4f10*/  MUFU.RCP R8, R8 ;  /* 0x0000000800087308 */ /* 0x000e620000001000 */
[----:B0-----:R-:W-:-:S07]  /*4f20*/  FADD.FTZ R12, R10, 1 ;  /* 0x3f8000000a0c7421 */ /* 0x001fce0000010000 */
[----:B------:R-:W0:Y:S01]  /*4f30*/  MUFU.RCP R12, R12 ;  /* 0x0000000c000c7308 */ /* 0x000e220000001000 */
[----:B-1----:R-:W-:Y:S01]  /*4f40*/  FMUL.FTZ R6, R25, R8 ;  /* 0x0000000819067220 */ /* 0x002fe20000410000 */
[----:B0-----:R-:W-:-:S05]  /*4f50*/  FMUL.FTZ R19, R19, R12 ;  /* 0x0000000c13137220 */ /* 0x001fca0000410000 */
[----:B------:R-:W-:-:S05]  /*4f60*/  F2FP.BF16.F32.PACK_AB R19, R19, R6 ;  /* 0x000000061313723e */ /* 0x000fca00000010ff */
[----:B------:R3:W-:Y:S02]  /*4f70*/  STG.E desc[UR6][R32.64], R19 ;  /* 0x0000001320007986 */ /* 0x0007e4000c101906 */
.L_x_1990:
[----:B------:R-:W-:Y:S05]  /*4f80*/  BSYNC.RECONVERGENT B1 ;  /* 0x0000000000017941 */ /* 0x000fea0003800200 */
.L_x_1989:
        /* <DEDUP_REMOVED lines=14> */
[--C-:B------:R-:W-:Y:S01]  /*5070*/  FADD.FTZ R27, R27, -R38.reuse ;  /* 0x800000261b1b7221 */ /* 0x100fe20000010000 */
[----:B---3--:R-:W-:Y:S01]  /*5080*/  FADD.FTZ R19, R14, -R38 ;  /* 0x800000260e137221 */ /* 0x008fe20000010000 */
[----:B------:R-:W3:Y:S01]  /*5090*/  LDCU.64 UR8, c[0x0][0x3e0] ;  /* 0x00007c00ff0877ac */ /* 0x000ee20008000a00 */
[----:B01----:R-:W-:Y:S01]  /*50a0*/  MOV R32, R70 ;  /* 0x0000004600207202 */ /* 0x003fe20000000f00 */
[-C--:B--2---:R-:W-:Y:S01]  /*50b0*/  FMUL.FTZ R27, R27, R36.reuse ;  /* 0x000000241b1b7220 */ /* 0x084fe20000410000 */
[----:B------:R-:W-:Y:S01]  /*50c0*/  FMUL.FTZ R12, R19, R36 ;  /* 0x00000024130c7220 */ /* 0x000fe20000410000 */
[----:B------:R-:W0:Y:S01]  /*50d0*/  LDCU.64 UR10, c[0x0][0x380] ;  /* 0x00007000ff0a77ac */ /* 0x000e220008000a00 */
[----:B------:R-:W-:Y:S01]  /*50e0*/  MOV R33, R73 ;  /* 0x0000004900217202 */ /* 0x000fe20000000f00 */
[----:B-----5:R-:W-:Y:S01]  /*50f0*/  FFMA.FTZ R27, R28, R27, R30 ;  /* 0x0000001b1c1b7223 */ /* 0x020fe2000001001e */
[----:B------:R-:W-:-:S03]  /*5100*/  FFMA.FTZ R34, R29, R12, R31 ;  /* 0x0000000c1d227223 */ /* 0x000fc6000001001f */
[----:B------:R-:W-:Y:S01]  /*5110*/  FMUL.FTZ R10, R27, -1.4426950216293334961 ;  /* 0xbfb8aa3b1b0a7820 */ /* 0x000fe20000410000 */
[----:B------:R-:W-:-:S05]  /*5120*/  FMUL.FTZ R14, R34, -1.4426950216293334961 ;  /* 0xbfb8aa3b220e7820 */ /* 0x000fca0000410000 */
[----:B------:R-:W1:Y:S01]  /*5130*/  MUFU.EX2 R10, R10 ;  /* 0x0000000a000a7308 */ /* 0x000e620000000800 */
[----:B---3--:R-:W-:Y:S02]  /*5140*/  IMAD R21, R78, UR8, RZ ;  /* 0x000000084e157c24 */ /* 0x008fe4000f8e02ff */
[----:B------:R-:W-:-:S05]  /*5150*/  IMAD.WIDE.U32 R32, R74, UR8, R32 ;  /* 0x000000084a207c25 */ /* 0x000fca000f8e0020 */
[----:B------:R-:W2:Y:S01]  /*5160*/  MUFU.EX2 R14, R14 ;  /* 0x0000000e000e7308 */ /* 0x000ea20000000800 */
[----:B------:R-:W-:-:S05]  /*5170*/  IMAD R23, R74, UR9, R21 ;  /* 0x000000094a177c24 */ /* 0x000fca000f8e0215 */
[----:B------:R-:W-:Y:S01]  /*5180*/  IADD3 R23, PT, PT, R33, R23, RZ ;  /* 0x0000001721177210 */ /* 0x000fe20007ffe0ff */
[----:B-1----:R-:W-:-:S06]  /*5190*/  FADD.FTZ R12, R10, 1 ;  /* 0x3f8000000a0c7421 */ /* 0x002fcc0000010000 */
[----:B------:R-:W1:Y:S01]  /*51a0*/  MUFU.RCP R12, R12 ;  /* 0x0000000c000c7308 */ /* 0x000e620000001000 */
[----:B--2---:R-:W-:-:S07]  /*51b0*/  FADD.FTZ R19, R14, 1 ;  /* 0x3f8000000e137421 */ /* 0x004fce0000010000 */
[----:B------:R-:W2:Y:S01]  /*51c0*/  MUFU.RCP R19, R19 ;  /* 0x0000001300137308 */ /* 0x000ea20000001000 */
[----:B-1----:R-:W-:Y:S01]  /*51d0*/  FMUL.FTZ R10, R27, R12 ;  /* 0x0000000c1b0a7220 */ /* 0x002fe20000410000 */
[----:B--2---:R-:W-:Y:S01]  /*51e0*/  FMUL.FTZ R21, R34, R19 ;  /* 0x0000001322157220 */ /* 0x004fe20000410000 */
[----:B0-----:R-:W-:-:S04]  /*51f0*/  LEA R34, P2, R32, UR10, 0x1 ;  /* 0x0000000a20227c11 */ /* 0x001fc8000f8408ff */
[----:B------:R-:W-:Y:S02]  /*5200*/  LEA.HI.X R35, R32, UR11, R23, 0x1, P2 ;  /* 0x0000000b20237c11 */ /* 0x000fe400090f0c17 */
[----:B------:R-:W-:-:S05]  /*5210*/  F2FP.BF16.F32.PACK_AB R21, R21, R10 ;  /* 0x0000000a1515723e */ /* 0x000fca00000010ff */
[----:B------:R4:W-:Y:S02]  /*5220*/  STG.E desc[UR6][R34.64], R21 ;  /* 0x0000001522007986 */ /* 0x0009e4000c101906 */
.L_x_1992:
[----:B------:R-:W-:Y:S05]  /*5230*/  BSYNC.RECONVERGENT B1 ;  /* 0x0000000000017941 */ /* 0x000fea0003800200 */
.L_x_1991:
[----:B------:R-:W-:Y:S04]  /*5240*/  BSSY.RECONVERGENT B1, `(.L_x_1993) ;  /* 0x000001e000017945 */ /* 0x000fe80003800200 */
[----:B------:R-:W-:Y:S05]  /*5250*/  @P1 BRA `(.L_x_1994) ;  /* 0x0000000000701947 */ /* 0x000fea0003800000 */
[--C-:B---3--:R-:W-:Y:S01]  /*5260*/  FADD.FTZ R19, R16, -R38.reuse ;  /* 0x8000002610137221 */ /* 0x108fe20000010000 */
[----:B------:R-:W-:Y:S01]  /*5270*/  FADD.FTZ R41, R41, -R38 ;  /* 0x8000002629297221 */ /* 0x000fe20000010000 */
[----:B------:R-:W3:Y:S01]  /*5280*/  LDCU.64 UR8, c[0x0][0x3e0] ;  /* 0x00007c00ff0877ac */ /* 0x000ee20008000a00 */
[----:B01----:R-:W-:Y:S01]  /*5290*/  MOV R32, R70 ;  /* 0x0000004600207202 */ /* 0x003fe20000000f00 */
[-C--:B--2---:R-:W-:Y:S01]  /*52a0*/  FMUL.FTZ R19, R19, R36.reuse ;  /* 0x0000002413137220 */ /* 0x084fe20000410000 */
[----:B------:R-:W-:Y:S01]  /*52b0*/  FMUL.FTZ R12, R41, R36 ;  /* 0x00000024290c7220 */ /* 0x000fe20000410000 */
[----:B------:R-:W0:Y:S01]  /*52c0*/  LDCU.64 UR10, c[0x0][0x380] ;  /* 0x00007000ff0a77ac */ /* 0x000e220008000a00 */
[----:B------:R-:W-:Y:S01]  /*52d0*/  MOV R33, R73 ;  /* 0x0000004900217202 */ /* 0x000fe20000000f00 */
[----:B-----5:R-:W-:Y:S01]  /*52e0*/  FFMA.FTZ R19, R28, R19, R30 ;  /* 0x000000131c137223 */ /* 0x020fe2000001001e */
[----:B----4-:R-:W-:-:S03]  /*52f0*/  FFMA.FTZ R21, R29, R12, R31 ;  /* 0x0000000c1d157223 */ /* 0x010fc6000001001f */
[----:B------:R-:W-:Y:S01]  /*5300*/  FMUL.FTZ R10, R19, -1.4426950216293334961 ;  /* 0xbfb8aa3b130a7820 */ /* 0x000fe20000410000 */
[----:B------:R-:W-:-:S05]  /*5310*/  FMUL.FTZ R14, R21, -1.4426950216293334961 ;  /* 0xbfb8aa3b150e7820 */ /* 0x000fca0000410000 */
[----:B------:R-:W1:Y:S01]  /*5320*/  MUFU.EX2 R10, R10 ;  /* 0x0000000a000a7308 */ /* 0x000e620000000800 */
[----:B---3--:R-:W-:Y:S02]  /*5330*/  IMAD R76, R76, UR8, RZ ;  /* 0x000000084c4c7c24 */ /* 0x008fe4000f8e02ff */
[----:B------:R-:W-:-:S05]  /*5340*/  IMAD.WIDE.U32 R32, R67, UR8, R32 ;  /* 0x0000000843207c25 */ /* 0x000fca000f8e0020 */
[----:B------:R-:W2:Y:S01]  /*5350*/  MUFU.EX2 R14, R14 ;  /* 0x0000000e000e7308 */ /* 0x000ea20000000800 */
[----:B------:R-:W-:Y:S01]  /*5360*/  IMAD R67, R67, UR9, R76 ;  /* 0x0000000943437c24 */ /* 0x000fe2000f8e024c */
[----:B0-----:R-:W-:-:S04]  /*5370*/  LEA R34, P1, R32, UR10, 0x1 ;  /* 0x0000000a20227c11 */ /* 0x001fc8000f8208ff */
[----:B------:R-:W-:Y:S01]  /*5380*/  IADD3 R67, PT, PT, R33, R67, RZ ;  /* 0x0000004321437210 */ /* 0x000fe20007ffe0ff */
[----:B-1----:R-:W-:-:S03]  /*5390*/  FADD.FTZ R12, R10, 1 ;  /* 0x3f8000000a0c7421 */ /* 0x002fc60000010000 */
[----:B------:R-:W-:-:S03]  /*53a0*/  LEA.HI.X R35, R32, UR11, R67, 0x1, P1 ;  /* 0x0000000b20237c11 */ /* 0x000fc600088f0c43 */
[----:B------:R-:W0:Y:S01]  /*53b0*/  MUFU.RCP R12, R12 ;  /* 0x0000000c000c7308 */ /* 0x000e220000001000 */
[----:B--2---:R-:W-:-:S07]  /*53c0*/  FADD.FTZ R16, R14, 1 ;  /* 0x3f8000000e107421 */ /* 0x004fce0000010000 */
[----:B------:R-:W1:Y:S01]  /*53d0*/  MUFU.RCP R16, R16 ;  /* 0x0000001000107308 */ /* 0x000e620000001000 */
[----:B0-----:R-:W-:Y:S01]  /*53e0*/  FMUL.FTZ R10, R19, R12 ;  /* 0x0000000c130a7220 */ /* 0x001fe20000410000 */
[----:B-1----:R-:W-:-:S05]  /*53f0*/  FMUL.FTZ R19, R21, R16 ;  /* 0x0000001015137220 */ /* 0x002fca0000410000 */
[----:B------:R-:W-:-:S05]  /*5400*/  F2FP.BF16.F32.PACK_AB R19, R19, R10 ;  /* 0x0000000a1313723e */ /* 0x000fca00000010ff */
[----:B------:R0:W-:Y:S02]  /*5410*/  STG.E desc[UR6][R34.64], R19 ;  /* 0x0000001322007986 */ /* 0x0001e4000c101906 */
.L_x_1994:
[----:B------:R-:W-:Y:S05]  /*5420*/  BSYNC.RECONVERGENT B1 ;  /* 0x0000000000017941 */ /* 0x000fea0003800200 */
.L_x_1993:
[----:B------:R-:W-:Y:S04]  /*5430*/  BSSY.RECONVERGENT B1, `(.L_x_1995) ;  /* 0x000001e000017945 */ /* 0x000fe80003800200 */
[----:B------:R-:W-:Y:S05]  /*5440*/  @P3 BRA `(.L_x_1996) ;  /* 0x0000000000703947 */ /* 0x000fea0003800000 */
[--C-:B0--3--:R-:W-:Y:S01]  /*5450*/  FADD.FTZ R19, R18, -R38.reuse ;  /* 0x8000002612137221 */ /* 0x109fe20000010000 */
[----:B------:R-:W-:Y:S01]  /*5460*/  FADD.FTZ R43, R43, -R38 ;  /* 0x800000262b2b7221 */ /* 0x000fe20000010000 */
[----:B------:R-:W0:Y:S01]  /*5470*/  LDCU.64 UR8, c[0x0][0x3e0] ;  /* 0x00007c00ff0877ac */ /* 0x000e220008000a00 */
[----:B------:R-:W-:Y:S01]  /*5480*/  MOV R18, R70 ;  /* 0x0000004600127202 */ /* 0x000fe20000000f00 */
[-C--:B--2---:R-:W-:Y:S01]  /*5490*/  FMUL.FTZ R19, R19, R36.reuse ;  /* 0x0000002413137220 */ /* 0x084fe20000410000 */
[----:B------:R-:W-:Y:S01]  /*54a0*/  FMUL.FTZ R12, R43, R36 ;  /* 0x000000242b0c7220 */ /* 0x000fe20000410000 */
[----:B------:R-:W2:Y:S02]  /*54b0*/  LDCU.64 UR10, c[0x0][0x380] ;  /* 0x00007000ff0a77ac */ /* 0x000ea40008000a00 */
[----:B-1--45:R-:W-:Y:S01]  /*54c0*/  FFMA.FTZ R21, R28, R19, R30 ;  /* 0x000000131c157223 */ /* 0x032fe2000001001e */
[----:B------:R-:W-:Y:S01]  /*54d0*/  FFMA.FTZ R23, R29, R12, R31 ;  /* 0x0000000c1d177223 */ /* 0x000fe2000001001f */
[----:B------:R-:W-:-:S02]  /*54e0*/  MOV R19, R73 ;  /* 0x0000004900137202 */ /* 0x000fc40000000f00 */
[----:B------:R-:W-:Y:S01]  /*54f0*/  FMUL.FTZ R10, R21, -1.4426950216293334961 ;  /* 0xbfb8aa3b150a7820 */ /* 0x000fe20000410000 */
[----:B------:R-:W-:-:S05]  /*5500*/  FMUL.FTZ R14, R23, -1.4426950216293334961 ;  /* 0xbfb8aa3b170e7820 */ /* 0x000fca0000410000 */
[----:B------:R-:W1:Y:S01]  /*5510*/  MUFU.EX2 R10, R10 ;  /* 0x0000000a000a7308 */ /* 0x000e620000000800 */
[----:B0-----:R-:W-:Y:S02]  /*5520*/  IMAD R32, R75, UR8, RZ ;  /* 0x000000084b207c24 */ /* 0x001fe4000f8e02ff */
[----:B------:R-:W-:-:S05]  /*5530*/  IMAD.WIDE.U32 R18, R39, UR8, R18 ;  /* 0x0000000827127c25 */ /* 0x000fca000f8e0012 */
[----:B------:R-:W0:Y:S01]  /*5540*/  MUFU.EX2 R14, R14 ;  /* 0x0000000e000e7308 */ /* 0x000e220000000800 */
[----:B------:R-:W-:Y:S01]  /*5550*/  IMAD R39, R39, UR9, R32 ;  /* 0x0000000927277c24 */ /* 0x000fe2000f8e0220 */
[----:B--2---:R-:W-:-:S04]  /*5560*/  LEA R32, P1, R18, UR10, 0x1 ;  /* 0x0000000a12207c11 */ /* 0x004fc8000f8208ff */
[----:B------:R-:W-:Y:S01]  /*5570*/  IADD3 R39, PT, PT, R19, R39, RZ ;  /* 0x0000002713277210 */ /* 0x000fe20007ffe0ff */
[----:B-1----:R-:W-:-:S03]  /*5580*/  FADD.FTZ R12, R10, 1 ;  /* 0x3f8000000a0c7421 */ /* 0x002fc60000010000 */
        /* <DEDUP_REMOVED lines=8> */
.L_x_1996:
[----:B------:R-:W-:Y:S05]  /*5610*/  BSYNC.RECONVERGENT B1 ;  /* 0x0000000000017941 */ /* 0x000fea0003800200 */
.L_x_1995:
        /* <DEDUP_REMOVED lines=8> */
[----:B------:R-:W2:Y:S01]  /*56a0*/  LDCU.64 UR10, c[0x0][0x380] ;  /* 0x00007000ff0a77ac */ /* 0x000ea20008000a00 */
[----:B-1--4-:R-:W-:Y:S01]  /*56b0*/  MOV R21, R73 ;  /* 0x0000004900157202 */ /* 0x012fe20000000f00 */
[----:B-----5:R-:W-:Y:S01]  /*56c0*/  FFMA.FTZ R19, R28, R19, R30 ;  /* 0x000000131c137223 */ /* 0x020fe2000001001e */
[----:B------:R-:W-:-:S03]  /*56d0*/  FFMA.FTZ R23, R29, R12, R31 ;  /* 0x0000000c1d177223 */ /* 0x000fc6000001001f */
        /* <DEDUP_REMOVED lines=9> */
[----:B-1----:R-:W-:-:S06]  /*5770*/  FADD.FTZ R12, R10, 1 ;  /* 0x3f8000000a0c7421 */ /* 0x002fcc0000010000 */
[----:B------:R-:W1:Y:S01]  /*5780*/  MUFU.RCP R12, R12 ;  /* 0x0000000c000c7308 */ /* 0x000e620000001000 */
[----:B0-----:R-:W-:-:S07]  /*5790*/  FADD.FTZ R16, R14, 1 ;  /* 0x3f8000000e107421 */ /* 0x001fce0000010000 */
[----:B------:R-:W0:Y:S01]  /*57a0*/  MUFU.RCP R16, R16 ;  /* 0x0000001000107308 */ /* 0x000e220000001000 */
[----:B-1----:R-:W-:Y:S01]  /*57b0*/  FMUL.FTZ R10, R19, R12 ;  /* 0x0000000c130a7220 */ /* 0x002fe20000410000 */
[----:B------:R-:W-:Y:S01]  /*57c0*/  LEA.HI.X R19, R20, UR11, R25, 0x1, P1 ;  /* 0x0000000b14137c11 */ /* 0x000fe200088f0c19 */
[----:B0-----:R-:W-:-:S05]  /*57d0*/  FMUL.FTZ R23, R23, R16 ;  /* 0x0000001017177220 */ /* 0x001fca0000410000 */
[----:B------:R-:W-:-:S05]  /*57e0*/  F2FP.BF16.F32.PACK_AB R23, R23, R10 ;  /* 0x0000000a1717723e */ /* 0x000fca00000010ff */
[----:B------:R0:W-:Y:S02]  /*57f0*/  STG.E desc[UR6][R18.64], R23 ;  /* 0x0000001712007986 */ /* 0x0001e4000c101906 */
.L_x_1998:
[----:B------:R-:W-:Y:S05]  /*5800*/  BSYNC.RECONVERGENT B1 ;  /* 0x0000000000017941 */ /* 0x000fea0003800200 */
.L_x_1997:
        /* <DEDUP_REMOVED lines=30> */
.L_x_2000:
[----:B------:R-:W-:Y:S05]  /*59f0*/  BSYNC.RECONVERGENT B1 ;  /* 0x0000000000017941 */ /* 0x000fea0003800200 */
.L_x_1999:
        /* <DEDUP_REMOVED lines=30> */
.L_x_2002:
[----:B------:R-:W-:Y:S05]  /*5be0*/  BSYNC.RECONVERGENT B1 ;  /* 0x0000000000017941 */ /* 0x000fea0003800200 */
.L_x_2001:
[----:B------:R-:W-:Y:S01]  /*5bf0*/  ISETP.GE.U32.AND P5, PT, R6, UR4, PT ;  /* 0x0000000406007c0c */ /* 0x000fe2000bfa6070 */
[----:B------:R-:W-:Y:S01]  /*5c00*/  BSSY.RECONVERGENT B1, `(.L_x_2003) ;  /* 0x000002d000017945 */ /* 0x000fe20003800200 */
[----:B0-----:R-:W-:Y:S02]  /*5c10*/  SHF.R.S32.HI R18, RZ, 0x1f, R6 ;  /* 0x0000001fff127819 */ /* 0x001fe40000011406 */
        /* <DEDUP_REMOVED lines=15> */
[--C-:B------:R-:W-:Y:S01]  /*5d10*/  FADD.FTZ R51, R51, -R38.reuse ;  /* 0x8000002633337221 */ /* 0x100fe20000010000 */
[----:B---3--:R-:W-:Y:S01]  /*5d20*/  FADD.FTZ R19, R26, -R38 ;  /* 0x800000261a137221 */ /* 0x008fe20000010000 */
[----:B------:R-:W1:Y:S02]  /*5d30*/  LDCU.64 UR8, c[0x0][0x3e0] ;  /* 0x00007c00ff0877ac */ /* 0x000e640008000a00 */
        /* <DEDUP_REMOVED lines=8> */
[----:B------:R-:W2:Y:S01]  /*5dc0*/  MUFU.EX2 R14, R14 ;  /* 0x0000000e000e7308 */ /* 0x000ea20000000800 */
[----:B-1--4-:R-:W-:Y:S01]  /*5dd0*/  IMAD R21, R18, UR8, RZ ;  /* 0x0000000812157c24 */ /* 0x012fe2000f8e02ff */
[----:B------:R-:W-:-:S03]  /*5de0*/  MOV R18, R70 ;  /* 0x0000004600127202 */ /* 0x000fc60000000f00 */
[----:B------:R-:W-:-:S03]  /*5df0*/  IMAD R21, R6, UR9, R21 ;  /* 0x0000000906157c24 */ /* 0x000fc6000f8e0215 */
[----:B------:R-:W1:Y:S01]  /*5e00*/  MUFU.EX2 R20, R20 ;  /* 0x0000001400147308 */ /* 0x000e620000000800 */
[----:B------:R-:W-:-:S05]  /*5e10*/  IMAD.WIDE.U32 R18, R6, UR8, R18 ;  /* 0x0000000806127c25 */ /* 0x000fca000f8e0012 */
[----:B------:R-:W-:Y:S01]  /*5e20*/  IADD3 R21, PT, PT, R19, R21, RZ ;  /* 0x0000001513157210 */ /* 0x000fe20007ffe0ff */
[----:B--2---:R-:W-:-:S06]  /*5e30*/  FADD.FTZ R16, R14, 1 ;  /* 0x3f8000000e107421 */ /* 0x004fcc0000010000 */
[----:B------:R-:W2:Y:S01]  /*5e40*/  MUFU.RCP R16, R16 ;  /* 0x0000001000107308 */ /* 0x000ea20000001000 */
[----:B-1----:R-:W-:Y:S01]  /*5e50*/  FADD.FTZ R22, R20, 1 ;  /* 0x3f80000014167421 */ /* 0x002fe20000010000 */
[----:B0-----:R-:W-:-:S04]  /*5e60*/  LEA R20, P5, R18, UR10, 0x1 ;  /* 0x0000000a12147c11 */ /* 0x001fc8000f8a08ff */
[----:B------:R-:W-:Y:S02]  /*5e70*/  LEA.HI.X R21, R18, UR11, R21, 0x1, P5 ;  /* 0x0000000b12157c11 */ /* 0x000fe4000a8f0c15 */
[----:B------:R-:W0:Y:S01]  /*5e80*/  MUFU.RCP R22, R22 ;  /* 0x0000001600167308 */ /* 0x000e220000001000 */
[----:B--2---:R-:W-:Y:S01]  /*5e90*/  FMUL.FTZ R6, R51, R16 ;  /* 0x0000001033067220 */ /* 0x004fe20000410000 */
[----:B0-----:R-:W-:-:S05]  /*5ea0*/  FMUL.FTZ R23, R23, R22 ;  /* 0x0000001617177220 */ /* 0x001fca0000410000 */
[----:B------:R-:W-:-:S05]  /*5eb0*/  F2FP.BF16.F32.PACK_AB R23, R23, R6 ;  /* 0x000000061717723e */ /* 0x000fca00000010ff */
[----:B------:R0:W-:Y:S02]  /*5ec0*/  STG.E desc[UR6][R20.64], R23 ;  /* 0x0000001714007986 */ /* 0x0001e4000c101906 */
.L_x_2004:
[----:B------:R-:W-:Y:S05]  /*5ed0*/  BSYNC.RECONVERGENT B1 ;  /* 0x0000000000017941 */ /* 0x000fea0003800200 */
.L_x_2003:
[----:B------:R-:W-:Y:S04]  /*5ee0*/  BSSY.RECONVERGENT B1, `(.L_x_2005) ;  /* 0x000001e000017945 */ /* 0x000fe80003800200 */
[----:B------:R-:W-:Y:S05]  /*5ef0*/  @P2 BRA `(.L_x_2006) ;  /* 0x0000000000702947 */ /* 0x000fea0003800000 */
[--C-:B------:R-:W-:Y:S01]  /*5f00*/  FADD.FTZ R53, R53, -R38.reuse ;  /* 0x8000002635357221 */ /* 0x100fe20000010000 */
[----:B---3--:R-:W-:Y:S01]  /*5f10*/  FADD.FTZ R19, R40, -R38 ;  /* 0x8000002628137221 */ /* 0x008fe20000010000 */
[----:B------:R-:W1:Y:S01]  /*5f20*/  LDCU.64 UR8, c[0x0][0x3e0] ;  /* 0x00007c00ff0877ac */ /* 0x000e620008000a00 */
[----:B------:R-:W-:Y:S01]  /*5f30*/  MOV R18, R70 ;  /* 0x0000004600127202 */ /* 0x000fe20000000f00 */
[-C--:B--2---:R-:W-:Y:S01]  /*5f40*/  FMUL.FTZ R53, R53, R36.reuse ;  /* 0x0000002435357220 */ /* 0x084fe20000410000 */
[----:B------:R-:W-:Y:S01]  /*5f50*/  FMUL.FTZ R14, R19, R36 ;  /* 0x00000024130e7220 */ /* 0x000fe20000410000 */
[----:B------:R-:W2:Y:S01]  /*5f60*/  LDCU.64 UR10, c[0x0][0x380] ;  /* 0x00007000ff0a77ac */ /* 0x000ea20008000a00 */
[----:B------:R-:W-:Y:S01]  /*5f70*/  MOV R19, R73 ;  /* 0x0000004900137202 */ /* 0x000fe20000000f00 */
[----:B-----5:R-:W-:Y:S01]  /*5f80*/  FFMA.FTZ R53, R28, R53, R30 ;  /* 0x000000351c357223 */ /* 0x020fe2000001001e */
[----:B0-----:R-:W-:-:S03]  /*5f90*/  FFMA.FTZ R23, R29, R14, R31 ;  /* 0x0000000e1d177223 */ /* 0x001fc6000001001f */
[----:B------:R-:W-:Y:S01]  /*5fa0*/  FMUL.FTZ R6, R53, -1.4426950216293334961 ;  /* 0xbfb8aa3b35067820 */ /* 0x000fe20000410000 */
[----:B------:R-:W-:-:S05]  /*5fb0*/  FMUL.FTZ R16, R23, -1.4426950216293334961 ;  /* 0xbfb8aa3b17107820 */ /* 0x000fca0000410000 */
[----:B------:R-:W0:Y:S01]  /*5fc0*/  MUFU.EX2 R6, R6 ;  /* 0x0000000600067308 */ /* 0x000e220000000800 */
[----:B-1--4-:R-:W-:Y:S02]  /*5fd0*/  IMAD R21, R13, UR8, RZ ;  /* 0x000000080d157c24 */ /* 0x012fe4000f8e02ff */
[----:B------:R-:W-:-:S05]  /*5fe0*/  IMAD.WIDE.U32 R18, R58, UR8, R18 ;  /* 0x000000083a127c25 */ /* 0x000fca000f8e0012 */
[----:B------:R-:W1:Y:S01]  /*5ff0*/  MUFU.EX2 R16, R16 ;  /* 0x0000001000107308 */ /* 0x000e620000000800 */
[----:B------:R-:W-:Y:S01]  /*6000*/  IMAD R21, R58, UR9, R21 ;  /* 0x000000093a157c24 */ /* 0x000fe2000f8e0215 */
[----:B--2---:R-:W-:-:S04]  /*6010*/  LEA R20, P2, R18, UR10, 0x1 ;  /* 0x0000000a12147c11 */ /* 0x004fc8000f8408ff */
[----:B------:R-:W-:Y:S01]  /*6020*/  IADD3 R21, PT, PT, R19, R21, RZ ;  /* 0x0000001513157210 */ /* 0x000fe20007ffe0ff */
[----:B0-----:R-:W-:-:S03]  /*6030*/  FADD.FTZ R14, R6, 1 ;  /* 0x3f800000060e7421 */ /* 0x001fc60000010000 */
[----:B------:R-:W-:-:S03]  /*6040*/  LEA.HI.X R21, R18, UR11, R21, 0x1, P2 ;  /* 0x0000000b12157c11 */ /* 0x000fc600090f0c15 */
[----:B------:R-:W0:Y:S01]  /*6050*/  MUFU.RCP R14, R14 ;  /* 0x0000000e000e7308 */ /* 0x000e220000001000 */
[----:B-1----:R-:W-:-:S07]  /*6060*/  FADD.FTZ R22, R16, 1 ;  /* 0x3f80000010167421 */ /* 0x002fce0000010000 */
[----:B------:R-:W1:Y:S01]  /*6070*/  MUFU.RCP R22, R22 ;  /* 0x0000001600167308 */ /* 0x000e620000001000 */
[----:B0-----:R-:W-:Y:S01]  /*6080*/  FMUL.FTZ R6, R53, R14 ;  /* 0x0000000e35067220 */ /* 0x001fe20000410000 */
[----:B-1----:R-:W-:-:S05]  /*6090*/  FMUL.FTZ R23, R23, R22 ;  /* 0x0000001617177220 */ /* 0x002fca0000410000 */
[----:B------:R-:W-:-:S05]  /*60a0*/  F2FP.BF16.F32.PACK_AB R23, R23, R6 ;  /* 0x000000061717723e */ /* 0x000fca00000010ff */
[----:B------:R0:W-:Y:S02]  /*60b0*/  STG.E desc[UR6][R20.64], R23 ;  /* 0x0000001714007986 */ /* 0x0001e4000c101906 */
.L_x_2006:
[----:B------:R-:W-:Y:S05]  /*60c0*/  BSYNC.RECONVERGENT B1 ;  /* 0x0000000000017941 */ /* 0x000fea0003800200 */
.L_x_2005:
[----:B------:R-:W-:Y:S04]  /*60d0*/  BSSY.RECONVERGENT B1, `(.L_x_2007) ;  /* 0x000001e000017945 */ /* 0x000fe80003800200 */
[----:B------:R-:W-:Y:S05]  /*60e0*/  @P1 BRA `(.L_x_2008) ;  /* 0x0000000000701947 */ /* 0x000fea0003800000 */
[--C-:B---3--:R-:W-:Y:S01]  /*60f0*/  FADD.FTZ R19, R42, -R38.reuse ;  /* 0x800000262a137221 */ /* 0x108fe20000010000 */
[----:B------:R-:W-:Y:S01]  /*6100*/  FADD.FTZ R55, R55, -R38 ;  /* 0x8000002637377221 */ /* 0x000fe20000010000 */
[----:B------:R-:W3:Y:S01]  /*6110*/  LDCU.64 UR8, c[0x0][0x3e0] ;  /* 0x00007c00ff0877ac */ /* 0x000ee20008000a00 */
[----:B------:R-:W-:Y:S01]  /*6120*/  MOV R18, R70 ;  /* 0x0000004600127202 */ /* 0x000fe20000000f00 */
[-C--:B--2---:R-:W-:Y:S01]  /*6130*/  FMUL.FTZ R19, R19, R36.reuse ;  /* 0x0000002413137220 */ /* 0x084fe20000410000 */
[----:B------:R-:W-:Y:S01]  /*6140*/  FMUL.FTZ R14, R55, R36 ;  /* 0x00000024370e7220 */ /* 0x000fe20000410000 */
[----:B------:R-:W2:Y:S02]  /*6150*/  LDCU.64 UR10, c[0x0][0x380] ;  /* 0x00007000ff0a77ac */ /* 0x000ea40008000a00 */
[----:B01--45:R-:W-:Y:S01]  /*6160*/  FFMA.FTZ R21, R28, R19, R30 ;  /* 0x000000131c157223 */ /* 0x033fe2000001001e */
[----:B------:R-:W-:Y:S01]  /*6170*/  FFMA.FTZ R23, R29, R14, R31 ;  /* 0x0000000e1d177223 */ /* 0x000fe2000001001f */
[----:B------:R-:W-:-:S02]  /*6180*/  MOV R19, R73 ;  /* 0x0000004900137202 */ /* 0x000fc40000000f00 */
[----:B------:R-:W-:Y:S01]  /*6190*/  FMUL.FTZ R6, R21, -1.4426950216293334961 ;  /* 0xbfb8aa3b15067820 */ /* 0x000fe20000410000 */
[----:B------:R-:W-:-:S05]  /*61a0*/  FMUL.FTZ R16, R23, -1.4426950216293334961 ;  /* 0xbfb8aa3b17107820 */ /* 0x000fca0000410000 */
[----:B------:R-:W0:Y:S01]  /*61b0*/  MUFU.EX2 R6, R6 ;  /* 0x0000000600067308 */ /* 0x000e220000000800 */
[----:B---3--:R-:W-:Y:S02]  /*61c0*/  IMAD R25, R15, UR8, RZ ;  /* 0x000000080f197c24 */ /* 0x008fe4000f8e02ff */
[----:B------:R-:W-:-:S05]  /*61d0*/  IMAD.WIDE.U32 R18, R56, UR8, R18 ;  /* 0x0000000838127c25 */ /* 0x000fca000f8e0012 */
[----:B------:R-:W1:Y:S01]  /*61e0*/  MUFU.EX2 R16, R16 ;  /* 0x0000001000107308 */ /* 0x000e620000000800 */
[----:B------:R-:W-:Y:S01]  /*61f0*/  IMAD R25, R56, UR9, R25 ;  /* 0x0000000938197c24 */ /* 0x000fe2000f8e0219 */
[----:B--2---:R-:W-:-:S04]  /*6200*/  LEA R20, P1, R18, UR10, 0x1 ;  /* 0x0000000a12147c11 */ /* 0x004fc8000f8208ff */
[----:B------:R-:W-:Y:S01]  /*6210*/  IADD3 R25, PT, PT, R19, R25, RZ ;  /* 0x0000001913197210 */ /* 0x000fe20007ffe0ff */
[----:B0-----:R-:W-:-:S06]  /*6220*/  FADD.FTZ R14, R6, 1 ;  /* 0x3f800000060e7421 */ /* 0x001fcc0000010000 */
[----:B------:R-:W0:Y:S01]  /*6230*/  MUFU.RCP R14, R14 ;  /* 0x0000000e000e7308 */ /* 0x000e220000001000 */
[----:B-1----:R-:W-:-:S07]  /*6240*/  FADD.FTZ R22, R16, 1 ;  /* 0x3f80000010167421 */ /* 0x002fce0000010000 */
[----:B------:R-:W1:Y:S01]  /*6250*/  MUFU.RCP R22, R22 ;  /* 0x0000001600167308 */ /* 0x000e620000001000 */
[----:B0-----:R-:W-:Y:S01]  /*6260*/  FMUL.FTZ R6, R21, R14 ;  /* 0x0000000e15067220 */ /* 0x001fe20000410000 */
[----:B------:R-:W-:Y:S01]  /*6270*/  LEA.HI.X R21, R18, UR11, R25, 0x1, P1 ;  /* 0x0000000b12157c11 */ /* 0x000fe200088f0c19 */
[----:B-1----:R-:W-:-:S05]  /*6280*/  FMUL.FTZ R23, R23, R22 ;  /* 0x0000001617177220 */ /* 0x002fca0000410000 */
[----:B------:R-:W-:-:S05]  /*6290*/  F2FP.BF16.F32.PACK_AB R23, R23, R6 ;  /* 0x000000061717723e */ /* 0x000fca00000010ff */
[----:B------:R0:W-:Y:S02]  /*62a0*/  STG.E desc[UR6][R20.64], R23 ;  /* 0x0000001714007986 */ /* 0x0001e4000c101906 */
.L_x_2008:
[----:B------:R-:W-:Y:S05]  /*62b0*/  BSYNC.RECONVERGENT B1 ;  /* 0x0000000000017941 */ /* 0x000fea0003800200 */
.L_x_2007:
        /* <DEDUP_REMOVED lines=30> */
.L_x_2010:
[----:B------:R-:W-:Y:S05]  /*64a0*/  BSYNC.RECONVERGENT B1 ;  /* 0x0000000000017941 */ /* 0x000fea0003800200 */
.L_x_2009:
        /* <DEDUP_REMOVED lines=30> */
.L_x_2012:
[----:B------:R-:W-:Y:S05]  /*6690*/  BSYNC.RECONVERGENT B1 ;  /* 0x0000000000017941 */ /* 0x000fea0003800200 */
.L_x_2011:
[----:B------:R-:W-:Y:S05]  /*66a0*/  @P4 BRA `(.L_x_1982) ;  /* 0x00000000006c4947 */ /* 0x000fea0003800000 */
[--C-:B------:R-:W-:Y:S01]  /*66b0*/  FADD.FTZ R61, R61, -R38.reuse ;  /* 0x800000263d3d7221 */ /* 0x100fe20000010000 */
[----:B---3--:R-:W-:Y:S01]  /*66c0*/  FADD.FTZ R19, R48, -R38 ;  /* 0x8000002630137221 */ /* 0x008fe20000010000 */
[----:B------:R-:W3:Y:S01]  /*66d0*/  LDCU.64 UR4, c[0x0][0x3e0] ;  /* 0x00007c00ff0477ac */ /* 0x000ee20008000a00 */
[----:B------:R-:W-:Y:S01]  /*66e0*/  MOV R71, R73 ;  /* 0x0000004900477202 */ /* 0x000fe20000000f00 */
[-C--:B--2---:R-:W-:Y:S01]  /*66f0*/  FMUL.FTZ R61, R61, R36.reuse ;  /* 0x000000243d3d7220 */ /* 0x084fe20000410000 */
[----:B------:R-:W-:Y:S01]  /*6700*/  FMUL.FTZ R36, R19, R36 ;  /* 0x0000002413247220 */ /* 0x000fe20000410000 */
[----:B------:R-:W2:Y:S02]  /*6710*/  LDCU.64 UR8, c[0x0][0x380] ;  /* 0x00007000ff0877ac */ /* 0x000ea40008000a00 */
[----:B-----5:R-:W-:Y:S01]  /*6720*/  FFMA.FTZ R61, R28, R61, R30 ;  /* 0x0000003d1c3d7223 */ /* 0x020fe2000001001e */
[----:B01--4-:R-:W-:-:S03]  /*6730*/  FFMA.FTZ R21, R29, R36, R31 ;  /* 0x000000241d157223 */ /* 0x013fc6000001001f */
        /* <DEDUP_REMOVED lines=18> */
.L_x_1982:
[----:B------:R-:W-:Y:S05]  /*6860*/  BSYNC.RECONVERGENT B0 ;  /* 0x0000000000007941 */ /* 0x000fea0003800200 */
.L_x_1950:
[----:B------:R-:W1:Y:S01]  /*6870*/  LDCU UR4, c[0x0][0x3f8] ;  /* 0x00007f00ff0477ac */ /* 0x000e620008000800 */
[----:B------:R-:W-:Y:S02]  /*6880*/  IADD3 R65, PT, PT, R4, R65, RZ ;  /* 0x0000004104417210 */ /* 0x000fe40007ffe0ff */
[----:B------:R-:W-:Y:S01]  /*6890*/  IADD3 R50, PT, PT, R50, 0x1, RZ ;  /* 0x0000000132327810 */ /* 0x000fe20007ffe0ff */
[----:B------:R-:W1:Y:S02]  /*68a0*/  LDCU UR5, c[0x0][0x3c8] ;  /* 0x00007900ff0577ac */ /* 0x000e640008000800 */
[----:B-1----:R-:W-:-:S06]  /*68b0*/  UIMAD UR4, UR4, UR5, URZ ;  /* 0x00000005040472a4 */ /* 0x002fcc000f8e02ff */
[----:B------:R-:W-:-:S13]  /*68c0*/  ISETP.GE.AND P1, PT, R65, UR4, PT ;  /* 0x0000000441007c0c */ /* 0x000fda000bf26270 */
[----:B------:R-:W-:Y:S05]  /*68d0*/  @!P1 BRA `(.L_x_2013) ;  /* 0xffffff9800749947 */ /* 0x000fea000383ffff */
[----:B------:R-:W-:Y:S05]  /*68e0*/  EXIT ;  /* 0x000000000000794d */ /* 0x000fea0003800000 */
.L_x_2014:
        /* <DEDUP_REMOVED lines=9> */
.L_x_4531:


//--------------------- .text._Z35group_norm_nhwc_fwd_one_pass_kernelI11Bf16IOFp32WLi512ELi80ELi640EEv26Group_norm_nhwc_fwd_params --------------------------
	.section	.text._Z35group_norm_nhwc_fwd_one_pass_kernelI11Bf16IOFp32WLi512ELi80ELi640EEv26Group_norm_nhwc_fwd_params,"ax",@progbits
	.align	128
        .global         _Z35group_norm_nhwc_fwd_one_pass_kernelI11Bf16IOFp32WLi512ELi80ELi640EEv26Group_norm_nhwc_fwd_params
        .type           _Z35group_norm_nhwc_fwd_one_pass_kernelI11Bf16IOFp32WLi512ELi80ELi640EEv26Group_norm_nhwc_fwd_params,@function
        .size           _Z35group_norm_nhwc_fwd_one_pass_kernelI11Bf16IOFp32WLi512ELi80ELi640EEv26Group_norm_nhwc_fwd_params,(.L_x_4532 - _Z35group_norm_nhwc_fwd_one_pass_kernelI11Bf16IOFp32WLi512ELi80ELi640EEv26Group_norm_nhwc_fwd_params)
        .other          _Z35group_norm_nhwc_fwd_one_pass_kernelI11Bf16IOFp32WLi512ELi80ELi640EEv26Group_norm_nhwc_fwd_params,@"STO_CUDA_ENTRY STV_DEFAULT"
_Z35group_norm_nhwc_fwd_one_pass_kernelI11Bf16IOFp32WLi512ELi80ELi640EEv26Group_norm_nhwc_fwd_params:
.text._Z35group_norm_nhwc_fwd_one_pass_kernelI11Bf16IOFp32WLi512ELi80ELi640EEv26Group_norm_nhwc_fwd_params:
[----:B------:R-:W-:Y:S08]  /*0000*/  LDC R1, c[0x0][0x37c] ;  /* 0x0000df00ff017b82 */ /* 0x000ff00000000800 */
[----:B------:R-:W0:Y:S01]  /*0010*/  LDC R0, c[0x0][0x3c8] ;  /* 0x0000f200ff007b82 */ /* 0x000e220000000800 */
[----:B------:R-:W0:Y:S07]  /*0020*/  LDCU UR4, c[0x0][0x3f8] ;  /* 0x00007f00ff0477ac */ /* 0x000e2e0008000800 */
[----:B------:R-:W1:Y:S01]  /*0030*/  S2UR UR5, SR_CTAID.Y ;  /* 0x00000000000579c3 */ /* 0x000e620000002600 */
[----:B0-----:R-:W-:-:S05]  /*0040*/  IMAD R0, R0, UR4, RZ ;  /* 0x0000000400007c24 */ /* 0x001fca000f8e02ff */
[----:B-1----:R-:W-:-:S13]  /*0050*/  ISETP.LE.AND P0, PT, R0, UR5, PT ;  /* 0x0000000500007c0c */ /* 0x002fda000bf03270 */
[----:B------:R-:W-:Y:S05]  /*0060*/  @P0 EXIT ;  /* 0x000000000000094d */ /* 0x000fea0003800000 */
[----:B------:R-:W0:Y:S01]  /*0070*/  S2R R2, SR_TID.X ;  /* 0x0000000000027919 */ /* 0x000e220000002100 */
[----:B------:R-:W1:Y:S01]  /*0080*/  S2UR UR8, SR_CTAID.X ;  /* 0x00000000000879c3 */ /* 0x000e620000002500 */
[----:B------:R-:W2:Y:S01]  /*0090*/  LDCU.64 UR6, c[0x0][0x388] ;  /* 0x00007100ff0677ac */ /* 0x000ea20008000a00 */
[----:B------:R-:W-:Y:S01]  /*00a0*/  HFMA2 R82, -RZ, RZ, 0, 0 ;  /* 0x00000000ff527431 */ /* 0x000fe200000001ff */
[----:B------:R-:W3:Y:S01]  /*00b0*/  S2R R80, SR_LANEID ;  /* 0x0000000000507919 */ /* 0x000ee20000000000 */
[----:B------:R-:W4:Y:S01]  /*00c0*/  LDCU.64 UR12, c[0x0][0x358] ;  /* 0x00006b00ff0c77ac */ /* 0x000f220008000a00 */
[----:B--2---:R-:W-:Y:S02]  /*00d0*/  ISETP.NE.U32.AND P1, PT, RZ, UR6, PT ;  /* 0x00000006ff007c0c */ /* 0x004fe4000bf25070 */
[C---:B0-----:R-:W-:Y:S02]  /*00e0*/  LOP3.LUT R0, R2.reuse, 0xffff, RZ, 0xc0, !PT ;  /* 0x0000ffff02007812 */ /* 0x041fe400078ec0ff */
[----:B-1----:R-:W-:-:S03]  /*00f0*/  LOP3.LUT P0, RZ, R2, UR8, RZ, 0xfc, !PT ;  /* 0x0000000802ff7c12 */ /* 0x002fc6000f80fcff */
[----:B------:R-:W-:Y:S01]  /*0100*/  IMAD R0, R0, 0x667, RZ ;  /* 0x0000066700007824 */ /* 0x000fe200078e02ff */
[----:B------:R-:W-:-:S04]  /*0110*/  ISETP.NE.AND.EX P0, PT, RZ, UR7, !P0, P1 ;  /* 0x00000007ff007c0c */ /* 0x000fc8000c705310 */
[----:B------:R-:W-:-:S04]  /*0120*/  SHF.R.U32.HI R84, RZ, 0x10, R0 ;  /* 0x00000010ff547819 */ /* 0x000fc80000011600 */
[----:B------:R-:W-:-:S05]  /*0130*/  PRMT R0, R84, 0x9910, RZ ;  /* 0x0000991054007816 */ /* 0x000fca00000000ff */
[----:B------:R-:W-:-:S05]  /*0140*/  IMAD R0, R0, 0x28, RZ ;  /* 0x0000002800007824 */ /* 0x000fca00078e02ff */
[----:B------:R-:W-:-:S04]  /*0150*/  IADD3 R0, PT, PT, RZ, -R0, RZ ;  /* 0x80000000ff007210 */ /* 0x000fc80007ffe0ff */
[----:B------:R-:W-:-:S04]  /*0160*/  PRMT R83, R0, 0x7710, RZ ;  /* 0x0000771000537816 */ /* 0x000fc800000000ff */
[----:B------:R-:W-:-:S04]  /*0170*/  IADD3 R83, PT, PT, R83, R2, RZ ;  /* 0x0000000253537210 */ /* 0x000fc80007ffe0ff */
[----:B------:R-:W-:-:S04]  /*0180*/  SHF.L.U32 R83, R83, 0x1, RZ ;  /* 0x0000000153537819 */ /* 0x000fc800000006ff */
[----:B---34-:R-:W-:-:S07]  /*0190*/  LOP3.LUT R34, R83, 0xffff, RZ, 0xc0, !PT ;  /* 0x0000ffff53227812 */ /* 0x018fce00078ec0ff */
.L_x_2154:
[----:B0-----:R-:W0:Y:S01]  /*01a0*/  LDCU UR10, c[0x0][0x3f8] ;  /* 0x00007f00ff0a77ac */ /* 0x001e220008000800 */
[----:B---3--:R-:W-:Y:S02]  /*01b0*/  IABS R6, UR5 ;  /* 0x0000000500067c13 */ /* 0x008fe40008000000 */
[----:B------:R-:W-:Y:S01]  /*01c0*/  MOV R81, RZ ;  /* 0x000000ff00517202 */ /* 0x000fe20000000f00 */
[----:B------:R-:W1:Y:S01]  /*01d0*/  LDCU.64 UR14, c[0x0][0x3e8] ;  /* 0x00007d00ff0e77ac */ /* 0x000e620008000a00 */
[----:B0-----:R-:W-:Y:S01]  /*01e0*/  MOV R0, UR10 ;  /* 0x0000000a00007c02 */ /* 0x001fe20008000f00 */
[----:B------:R-:W-:-:S03]  /*01f0*/  UISETP.NE.AND UP0, UPT, UR10, URZ, UPT ;  /* 0x000000ff0a00728c */ /* 0x000fc6000bf05270 */
[----:B----4-:R-:W-:-:S04]  /*0200*/  IABS R5, R0 ;  /* 0x0000000000057213 */ /* 0x010fc80000000000 */
[----:B------:R-:W0:Y:S08]  /*0210*/  I2F.RP R0, R5 ;  /* 0x0000000500007306 */ /* 0x000e300000209400 */
[----:B0-----:R-:W0:Y:S02]  /*0220*/  MUFU.RCP R0, R0 ;  /* 0x0000000000007308 */ /* 0x001e240000001000 */
[----:B0-----:R-:W-:-:S06]  /*0230*/  IADD3 R2, PT, PT, R0, 0xffffffe, RZ ;  /* 0x0ffffffe00027810 */ /* 0x001fcc0007ffe0ff */
[----:B------:R0:W2:Y:S02]  /*0240*/  F2I.FTZ.U32.TRUNC.NTZ R3, R2 ;  /* 0x0000000200037305 */ /* 0x0000a4000021f000 */
[----:B0-----:R-:W-:-:S04]  /*0250*/  MOV R2, RZ ;  /* 0x000000ff00027202 */ /* 0x001fc80000000f00 */
[----:B------:R-:W-:Y:S02]  /*0260*/  R2UR UR6, R2 ;  /* 0x00000000020672ca */ /* 0x000fe400000e0000 */
[----:B--2---:R-:W-:Y:S02]  /*0270*/  R2UR UR7, R3 ;  /* 0x00000000030772ca */ /* 0x004fe400000e0000 */
[----:B------:R-:W-:-:S05]  /*0280*/  IADD3 R4, PT, PT, RZ, -R3, RZ ;  /* 0x80000003ff047210 */ /* 0x000fca0007ffe0ff */
[----:B------:R-:W-:Y:S01]  /*0290*/  IMAD R7, R4, R5, RZ ;  /* 0x0000000504077224 */ /* 0x000fe200078e02ff */
[----:B------:R-:W-:-:S04]  /*02a0*/  MOV R4, R6 ;  /* 0x0000000600047202 */ /* 0x000fc80000000f00 */
[----:B------:R-:W-:Y:S01]  /*02b0*/  R2UR UR4, R4 ;  /* 0x00000000040472ca */ /* 0x000fe200000e0000 */
[----:B------:R-:W-:Y:S02]  /*02c0*/  IMAD.HI.U32 R7, R3, R7, UR6 ;  /* 0x0000000603077e27 */ /* 0x000fe4000f8e0007 */
[----:B------:R-:W0:Y:S03]  /*02d0*/  LDC R3, c[0x0][0x404] ;  /* 0x00010100ff037b82 */ /* 0x000e260000000800 */
[----:B------:R-:W-:-:S13]  /*02e0*/  R2UR UR6, R7 ;  /* 0x00000000070672ca */ /* 0x000fda00000e0000 */
[----:B------:R-:W-:-:S06]  /*02f0*/  UIMAD.WIDE.U32 UR6, UR6, UR4, URZ ;  /* 0x00000004060672a5 */ /* 0x000fcc000f8e00ff */
[----:B------:R-:W-:Y:S01]  /*0300*/  IADD3 R0, PT, PT, RZ, -UR7, RZ ;  /* 0x80000007ff007c10 */ /* 0x000fe2000fffe0ff */
[----:B0-----:R-:W-:Y:S01]  /*0310*/  IMAD R3, R3, UR8, R84 ;  /* 0x0000000803037c24 */ /* 0x001fe2000f8e0254 */
[----:B------:R-:W0:Y:S03]  /*0320*/  LDCU.64 UR8, c[0x0][0x3f0] ;  /* 0x00007e00ff0877ac */ /* 0x000e260008000a00 */
[----:B------:R-:W-:Y:S01]  /*0330*/  IMAD R0, R5, R0, UR4 ;  /* 0x0000000405007e24 */ /* 0x000fe2000f8e0200 */
[----:B------:R-:W-:Y:S01]  /*0340*/  ULOP3.LUT UR4, UR5, UR10, URZ, 0x3c, !UPT ;  /* 0x0000000a05047292 */ /* 0x000fe2000f8e3cff */
[----:B-1----:R-:W-:-:S03]  /*0350*/  ISETP.GE.U32.AND P2, PT, R3, UR14, PT ;  /* 0x0000000e03007c0c */ /* 0x002fc6000bf46070 */
[----:B------:R-:W-:Y:S02]  /*0360*/  ISETP.GT.U32.AND P1, PT, R5, R0, PT ;  /* 0x000000000500720c */ /* 0x000fe40003f24070 */
[C---:B------:R-:W-:Y:S02]  /*0370*/  IADD3 R9, PT, PT, R3.reuse, 0x10, RZ ;  /* 0x0000001003097810 */ /* 0x040fe40007ffe0ff */
[----:B------:R-:W-:Y:S02]  /*0380*/  IADD3 R11, PT, PT, R3, 0x20, RZ ;  /* 0x00000020030b7810 */ /* 0x000fe40007ffe0ff */
[----:B------:R-:W-:Y:S02]  /*0390*/  ISETP.GE.U32.AND P3, PT, R9, UR14, PT ;  /* 0x0000000e09007c0c */ /* 0x000fe4000bf66070 */
[----:B------:R-:W-:Y:S02]  /*03a0*/  SHF.R.S32.HI R7, RZ, 0x1f, R9 ;  /* 0x0000001fff077819 */ /* 0x000fe40000011409 */
[----:B------:R-:W-:-:S02]  /*03b0*/  ISETP.GE.U32.AND P4, PT, R11, UR14, PT ;  /* 0x0000000e0b007c0c */ /* 0x000fc4000bf86070 */
[----:B------:R-:W-:Y:S01]  /*03c0*/  ISETP.GE.AND.EX P3, PT, R7, UR15, PT, P3 ;  /* 0x0000000f07007c0c */ /* 0x000fe2000bf66330 */
[----:B------:R-:W-:Y:S01]  /*03d0*/  VOTEU.ANY UP2, P1 ;  /* 0x0000000000ff7886 */ /* 0x000fe20000840100 */
[----:B------:R-:W-:Y:S02]  /*03e0*/  PLOP3.LUT P1, PT, PT, PT, UP2, 0x80, 0x8 ;  /* 0x000000000008781c */ /* 0x000fe40003f2f028 */
[----:B0-----:R-:W-:Y:S02]  /*03f0*/  MOV R13, UR8 ;  /* 0x00000008000d7c02 */ /* 0x001fe40008000f00 */
[----:B------:R-:W-:Y:S01]  /*0400*/  @!UP2 UIADD3 UR7, UPT, UPT, UR7, 0x1, URZ ;  /* 0x000000010707a890 */ /* 0x000fe2000fffe0ff */
[----:B------:R-:W-:Y:S01]  /*0410*/  SHF.R.S32.HI R19, RZ, 0x1f, R11 ;  /* 0x0000001fff137819 */ /* 0x000fe2000001140b */
[----:B------:R-:W-:-:S03]  /*0420*/  UISETP.GE.AND UP2, UPT, UR4, URZ, UPT ;  /* 0x000000ff0400728c */ /* 0x000fc6000bf46270 */
[----:B------:R-:W-:Y:S02]  /*0430*/  ISETP.GE.AND.EX P4, PT, R19, UR15, PT, P4 ;  /* 0x0000000f13007c0c */ /* 0x000fe4000bf86340 */
[----:B------:R-:W0:Y:S02]  /*0440*/  @!P3 LDC.64 R24, c[0x0][0x3e0] ;  /* 0x0000f800ff18bb82 */ /* 0x000e240000000a00 */
[----:B------:R-:W-:-:S04]  /*0450*/  @!P1 IADD3 R0, PT, PT, R0, -R5, RZ ;  /* 0x8000000500009210 */ /* 0x000fc80007ffe0ff */
[----:B------:R-:W-:Y:S02]  /*0460*/  ISETP.GE.U32.AND P1, PT, R0, R5, PT ;  /* 0x000000050000720c */ /* 0x000fe40003f26070 */
[----:B------:R-:W-:Y:S01]  /*0470*/  SHF.R.S32.HI R5, RZ, 0x1f, R3 ;  /* 0x0000001fff057819 */ /* 0x000fe20000011403 */
[----:B------:R-:W1:Y:S03]  /*0480*/  @!P3 LDC.64 R26, c[0x0][0x390] ;  /* 0x0000e400ff1abb82 */ /* 0x000e660000000a00 */
[----:B------:R-:W-:-:S05]  /*0490*/  ISETP.GE.AND.EX P2, PT, R5, UR15, PT, P2 ;  /* 0x0000000f05007c0c */ /* 0x000fca000bf46320 */
[----:B------:R-:W2:Y:S02]  /*04a0*/  @!P4 LDC.64 R28, c[0x0][0x3e0] ;  /* 0x0000f800ff1ccb82 */ /* 0x000ea40000000a00 */
[----:B------:R-:W-:-:S05]  /*04b0*/  VOTEU.ANY UP1, P1 ;  /* 0x0000000000ff7886 */ /* 0x000fca0000820100 */
[----:B------:R-:W-:Y:S01]  /*04c0*/  @UP1 UIADD3 UR7, UPT, UPT, UR7, 0x1, URZ ;  /* 0x0000000107071890 */ /* 0x000fe2000fffe0ff */
[----:B------:R-:W3:Y:S01]  /*04d0*/  @!P2 LDC.64 R14, c[0x0][0x3e0] ;  /* 0x0000f800ff0eab82 */ /* 0x000ee20000000a00 */
[----:B0-----:R-:W-:Y:S02]  /*04e0*/  @!P3 IMAD R2, R7, R24, RZ ;  /* 0x000000180702b224 */ /* 0x001fe400078e02ff */
[----:B------:R-:W-:Y:S02]  /*04f0*/  @!UP2 UIADD3 UR7, UPT, UPT, -UR7, URZ, URZ ;  /* 0x000000ff0707a290 */ /* 0x000fe4000fffe1ff */
[----:B------:R-:W-:Y:S01]  /*0500*/  @!UP0 ULOP3.LUT UR7, URZ, UR10, URZ, 0x33, !UPT ;  /* 0x0000000aff078292 */ /* 0x000fe2000f8e33ff */
[----:B------:R-:W-:Y:S02]  /*0510*/  @!P3 IMAD R25, R9, R25, R2 ;  /* 0x000000190919b224 */ /* 0x000fe400078e0202 */
[----:B------:R-:W0:Y:S01]  /*0520*/  @!P2 LDC.64 R16, c[0x0][0x390] ;  /* 0x0000e400ff10ab82 */ /* 0x000e220000000a00 */
[----:B------:R-:W-:-:S04]  /*0530*/  UIADD3 UR4, UPT, UPT, -UR7, URZ, URZ ;  /* 0x000000ff07047290 */ /* 0x000fc8000fffe1ff */
[----:B------:R-:W-:-:S03]  /*0540*/  UIMAD UR4, UR10, UR4, UR5 ;  /* 0x000000040a0472a4 */ /* 0x000fc6000f8e0205 */
[----:B------:R-:W4:Y:S01]  /*0550*/  @!P4 LDC.64 R30, c[0x0][0x390] ;  /* 0x0000e400ff1ecb82 */ /* 0x000f220000000a00 */
[----:B------:R-:W-:Y:S02]  /*0560*/  UIMAD UR11, UR4, 0x50, URZ ;  /* 0x00000050040b78a4 */ /* 0x000fe4000f8e02ff */
[----:B------:R-:W-:-:S04]  /*0570*/  USHF.R.S32.HI UR4, URZ, 0x1f, UR7 ;  /* 0x0000001fff047899 */ /* 0x000fc80008011407 */
[----:B------:R-:W-:Y:S01]  /*0580*/  IADD3 R86, P1, PT, R34, UR11, RZ ;  /* 0x0000000b22567c10 */ /* 0x000fe2000ff3e0ff */
[----:B------:R-:W-:Y:S01]  /*0590*/  UIMAD UR4, UR4, UR8, URZ ;  /* 0x00000008040472a4 */ /* 0x000fe2000f8e02ff */
[----:B------:R-:W-:-:S03]  /*05a0*/  MOV R0, UR11 ;  /* 0x0000000b00007c02 */ /* 0x000fc60008000f00 */
[----:B------:R-:W-:Y:S01]  /*05b0*/  UIMAD UR4, UR7, UR9, UR4 ;  /* 0x00000009070472a4 */ /* 0x000fe2000f8e0204 */
[----:B------:R-:W-:Y:S01]  /*05c0*/  LEA.HI.X.SX32 R87, R0, RZ, 0x1, P1 ;  /* 0x000000ff00577211 */ /* 0x000fe200008f0eff */
[----:B---3--:R-:W-:Y:S02]  /*05d0*/  @!P2 IMAD R0, R5, R14, RZ ;  /* 0x0000000e0500a224 */ /* 0x008fe400078e02ff */
[----:B------:R-:W-:Y:S01]  /*05e0*/  IMAD.WIDE.U32 R86, R13, UR7, R86 ;  /* 0x000000070d567c25 */ /* 0x000fe2000f8e0056 */
[----:B------:R-:W-:-:S03]  /*05f0*/  IADD3 R13, PT, PT, R3, 0x30, RZ ;  /* 0x00000030030d7810 */ /* 0x000fc60007ffe0ff */
[----:B------:R-:W-:Y:S01]  /*0600*/  @!P2 IMAD R15, R3, R15, R0 ;  /* 0x0000000f030fa224 */ /* 0x000fe200078e0200 */
[----:B------:R-:W-:Y:S02]  /*0610*/  ISETP.GE.U32.AND P5, PT, R13, UR14, PT ;  /* 0x0000000e0d007c0c */ /* 0x000fe4000bfa6070 */
[----:B-----5:R-:W-:Y:S02]  /*0620*/  SHF.R.S32.HI R21, RZ, 0x1f, R13 ;  /* 0x0000001fff157819 */ /* 0x020fe4000001140d */
[----:B------:R-:W-:Y:S02]  /*0630*/  IADD3 R89, PT, PT, R87, UR4, RZ ;  /* 0x0000000457597c10 */ /* 0x000fe4000fffe0ff */
[----:B------:R-:W-:Y:S02]  /*0640*/  @!P2 MOV R88, R86 ;  /* 0x000000560058a202 */ /* 0x000fe40000000f00 */
[----:B------:R-:W-:-:S03]  /*0650*/  ISETP.GE.AND.EX P5, PT, R21, UR15, PT, P5 ;  /* 0x0000000f15007c0c */ /* 0x000fc6000bfa6350 */
[----:B------:R-:W-:-:S05]  /*0660*/  @!P2 IMAD.WIDE.U32 R4, R3, R14, R88 ;  /* 0x0000000e0304a225 */ /* 0x000fca00078e0058 */
[----:B------:R-:W-:Y:S02]  /*0670*/  @!P2 IADD3 R0, PT, PT, R5, R15, RZ ;  /* 0x0000000f0500a210 */ /* 0x000fe40007ffe0ff */
[C---:B0-----:R-:W-:Y:S02]  /*0680*/  @!P2 LEA R6, P1, R4.reuse, R16, 0x1 ;  /* 0x000000100406a211 */ /* 0x041fe400078208ff */
[----:B------:R-:W-:Y:S01]  /*0690*/  IADD3 R15, PT, PT, R3, 0x40, RZ ;  /* 0x00000040030f7810 */ /* 0x000fe20007ffe0ff */
[----:B------:R-:W0:Y:S01]  /*06a0*/  @!P5 LDC.64 R32, c[0x0][0x3e0] ;  /* 0x0000f800ff20db82 */ /* 0x000e220000000a00 */
[----:B------:R-:W-:Y:S02]  /*06b0*/  @!P2 LEA.HI.X R7, R4, R17, R0, 0x1, P1 ;  /* 0x000000110407a211 */ /* 0x000fe400008f0c00 */
[----:B------:R-:W-:Y:S02]  /*06c0*/  @!P3 MOV R4, R86 ;  /* 0x000000560004b202 */ /* 0x000fe40000000f00 */
[----:B------:R-:W-:Y:S01]  /*06d0*/  @!P3 MOV R5, R89 ;  /* 0x000000590005b202 */ /* 0x000fe20000000f00 */
[----:B------:R3:W5:Y:S01]  /*06e0*/  @!P2 LDG.E R81, desc[UR12][R6.64] ;  /* 0x0000000c0651a981 */ /* 0x000762000c1e1900 */
[----:B------:R-:W-:Y:S01]  /*06f0*/  ISETP.GE.U32.AND P1, PT, R15, UR14, PT ;  /* 0x0000000e0f007c0c */ /* 0x000fe2000bf26070 */
[----:B------:R-:W4:Y:S01]  /*0700*/  @!P5 LDC.64 R34, c[0x0][0x390] ;  /* 0x0000e400ff22db82 */ /* 0x000f220000000a00 */
[----:B------:R-:W-:Y:S01]  /*0710*/  SHF.R.S32.HI R23, RZ, 0x1f, R15 ;  /* 0x0000001fff177819 */ /* 0x000fe2000001140f */
[----:B------:R-:W-:Y:S01]  /*0720*/  @!P3 IMAD.WIDE.U32 R4, R9, R24, R4 ;  /* 0x000000180904b225 */ /* 0x000fe200078e0004 */
[----:B------:R-:W-:-:S02]  /*0730*/  IADD3 R17, PT, PT, R3, 0x50, RZ ;  /* 0x0000005003117810 */ /* 0x000fc40007ffe0ff */
[----:B------:R-:W-:Y:S02]  /*0740*/  ISETP.GE.AND.EX P1, PT, R23, UR15, PT, P1 ;  /* 0x0000000f17007c0c */ /* 0x000fe4000bf26310 */
[----:B------:R-:W-:Y:S02]  /*0750*/  @!P3 IADD3 R0, PT, PT, R5, R25, RZ ;  /* 0x000000190500b210 */ /* 0x000fe40007ffe0ff */
[----:B------:R-:W-:Y:S02]  /*0760*/  ISETP.GE.U32.AND P2, PT, R17, UR14, PT ;  /* 0x0000000e11007c0c */ /* 0x000fe4000bf46070 */
[----:B------:R-:W-:Y:S02]  /*0770*/  SHF.R.S32.HI R25, RZ, 0x1f, R17 ;  /* 0x0000001fff197819 */ /* 0x000fe40000011411 */
[----:B-1----:R-:W-:Y:S02]  /*0780*/  @!P3 LEA R8, P6, R4, R26, 0x1 ;  /* 0x0000001a0408b211 */ /* 0x002fe400078c08ff */
[----:B------:R-:W-:-:S02]  /*0790*/  ISETP.GE.AND.EX P2, PT, R25, UR15, PT, P2 ;  /* 0x0000000f19007c0c */ /* 0x000fc4000bf46320 */
[----:B------:R-:W-:Y:S01]  /*07a0*/  @!P3 LEA.HI.X R9, R4, R27, R0, 0x1, P6 ;  /* 0x0000001b0409b211 */ /* 0x000fe200030f0c00 */
[----:B--2---:R-:W-:Y:S01]  /*07b0*/  @!P4 IMAD R0, R19, R28, RZ ;  /* 0x0000001c1300c224 */ /* 0x004fe200078e02ff */
[----:B---3--:R-:W-:Y:S01]  /*07c0*/  @!P4 MOV R6, R86 ;  /* 0x000000560006c202 */ /* 0x008fe20000000f00 */
[----:B------:R-:W1:Y:S01]  /*07d0*/  @!P1 LDC.64 R36, c[0x0][0x3e0] ;  /* 0x0000f800ff249b82 */ /* 0x000e620000000a00 */
[----:B------:R-:W-:Y:S02]  /*07e0*/  @!P4 MOV R7, R89 ;  /* 0x000000590007c202 */ /* 0x000fe40000000f00 */
[----:B------:R-:W-:Y:S01]  /*07f0*/  MOV R79, RZ ;  /* 0x000000ff004f7202 */ /* 0x000fe20000000f00 */
[----:B------:R-:W-:Y:S01]  /*0800*/  @!P4 IMAD R29, R11, R29, R0 ;  /* 0x0000001d0b1dc224 */ /* 0x000fe200078e0200 */
[----:B------:R-:W-:Y:S01]  /*0810*/  IADD3 R19, PT, PT, R3, 0x60, RZ ;  /* 0x0000006003137810 */ /* 0x000fe20007ffe0ff */
[----:B------:R-:W-:Y:S01]  /*0820*/  @!P4 IMAD.WIDE.U32 R6, R11, R28, R6 ;  /* 0x0000001c0b06c225 */ /* 0x000fe200078e0006 */
[----:B------:R-:W-:Y:S01]  /*0830*/  @!P5 MOV R10, R86 ;  /* 0x00000056000ad202 */ /* 0x000fe20000000f00 */
[----:B------:R-:W2:Y:S01]  /*0840*/  @!P2 LDC.64 R4, c[0x0][0x3e0] ;  /* 0x0000f800ff04ab82 */ /* 0x000ea20000000a00 */
[----:B------:R-:W-:Y:S01]  /*0850*/  @!P5 MOV R11, R89 ;  /* 0x00000059000bd202 */ /* 0x000fe20000000f00 */
[----:B0-----:R-:W-:Y:S01]  /*0860*/  @!P5 IMAD R0, R21, R32, RZ ;  /* 0x000000201500d224 */ /* 0x001fe200078e02ff */
[----:B------:R4:W3:Y:S01]  /*0870*/  @!P3 LDG.E R79, desc[UR12][R8.64] ;  /* 0x0000000c084fb981 */ /* 0x0008e2000c1e1900 */
[----:B------:R-:W-:-:S02]  /*0880*/  ISETP.GE.U32.AND P3, PT, R19, UR14, PT ;  /* 0x0000000e13007c0c */ /* 0x000fc4000bf66070 */
[C---:B------:R-:W-:Y:S01]  /*0890*/  @!P5 IMAD R21, R13.reuse, R33, R0 ;  /* 0x000000210d15d224 */ /* 0x040fe200078e0200 */
[----:B------:R-:W-:Y:S01]  /*08a0*/  SHF.R.S32.HI R27, RZ, 0x1f, R19 ;  /* 0x0000001fff1b7819 */ /* 0x000fe20000011413 */
[----:B------:R-:W-:Y:S01]  /*08b0*/  @!P5 IMAD.WIDE.U32 R10, R13, R32, R10 ;  /* 0x000000200d0ad225 */ /* 0x000fe200078e000a */
[----:B------:R-:W-:Y:S01]  /*08c0*/  @!P4 IADD3 R0, PT, PT, R7, R29, RZ ;  /* 0x0000001d0700c210 */ /* 0x000fe20007ffe0ff */
[----:B------:R-:W0:Y:S01]  /*08d0*/  @!P1 LDC.64 R32, c[0x0][0x390] ;  /* 0x0000e400ff209b82 */ /* 0x000e220000000a00 */
[C---:B----4-:R-:W-:Y:S02]  /*08e0*/  @!P4 LEA R8, P6, R6.reuse, R30, 0x1 ;  /* 0x0000001e0608c211 */ /* 0x050fe400078c08ff */
[----:B------:R-:W-:Y:S02]  /*08f0*/  ISETP.GE.AND.EX P3, PT, R27, UR15, PT, P3 ;  /* 0x0000000f1b007c0c */ /* 0x000fe4000bf66330 */
[----:B------:R-:W-:Y:S02]  /*0900*/  @!P4 LEA.HI.X R9, R6, R31, R0, 0x1, P6 ;  /* 0x0000001f0609c211 */ /* 0x000fe400030f0c00 */
[----:B------:R-:W-:-:S02]  /*0910*/  @!P5 IADD3 R0, PT, PT, R11, R21, RZ ;  /* 0x000000150b00d210 */ /* 0x000fc40007ffe0ff */
[C---:B------:R-:W-:Y:S02]  /*0920*/  @!P5 LEA R6, P6, R10.reuse, R34, 0x1 ;  /* 0x000000220a06d211 */ /* 0x040fe400078c08ff */
[----:B------:R-:W-:Y:S02]  /*0930*/  MOV R77, RZ ;  /* 0x000000ff004d7202 */ /* 0x000fe40000000f00 */
[----:B------:R-:W-:Y:S02]  /*0940*/  @!P5 LEA.HI.X R7, R10, R35, R0, 0x1, P6 ;  /* 0x000000230a07d211 */ /* 0x000fe400030f0c00 */
[----:B------:R-:W4:Y:S01]  /*0950*/  @!P2 LDC.64 R34, c[0x0][0x390] ;  /* 0x0000e400ff22ab82 */ /* 0x000f220000000a00 */
[----:B------:R-:W-:Y:S02]  /*0960*/  IADD3 R21, PT, PT, R3, 0x70, RZ ;  /* 0x0000007003157810 */ /* 0x000fe40007ffe0ff */
[----:B------:R-:W-:Y:S01]  /*0970*/  MOV R75, RZ ;  /* 0x000000ff004b7202 */ /* 0x000fe20000000f00 */
[----:B-1----:R-:W-:Y:S01]  /*0980*/  @!P1 IMAD R2, R23, R36, RZ ;  /* 0x0000002417029224 */ /* 0x002fe200078e02ff */
[----:B------:R-:W3:Y:S01]  /*0990*/  @!P4 LDG.E R77, desc[UR12][R8.64] ;  /* 0x0000000c084dc981 */ /* 0x000ee2000c1e1900 */
[----:B------:R-:W-:-:S02]  /*09a0*/  ISETP.GE.U32.AND P4, PT, R21, UR14, PT ;  /* 0x0000000e15007c0c */ /* 0x000fc4000bf86070 */
[----:B------:R-:W1:Y:S01]  /*09b0*/  @!P3 LDC.64 R38, c[0x0][0x3e0] ;  /* 0x0000f800ff26bb82 */ /* 0x000e620000000a00 */
[----:B------:R-:W-:Y:S01]  /*09c0*/  SHF.R.S32.HI R29, RZ, 0x1f, R21 ;  /* 0x0000001fff1d7819 */ /* 0x000fe20000011415 */
[----:B------:R2:W3:Y:S01]  /*09d0*/  @!P5 LDG.E R75, desc[UR12][R6.64] ;  /* 0x0000000c064bd981 */ /* 0x0004e2000c1e1900 */
[----:B------:R-:W-:Y:S02]  /*09e0*/  IADD3 R23, PT, PT, R3, 0x80, RZ ;  /* 0x0000008003177810 */ /* 0x000fe40007ffe0ff */
[----:B------:R-:W-:Y:S02]  /*09f0*/  @!P1 MOV R10, R86 ;  /* 0x00000056000a9202 */ /* 0x000fe40000000f00 */
[----:B------:R-:W-:Y:S02]  /*0a00*/  @!P1 MOV R11, R89 ;  /* 0x00000059000b9202 */ /* 0x000fe40000000f00 */
[----:B------:R-:W-:Y:S02]  /*0a10*/  ISETP.GE.AND.EX P4, PT, R29, UR15, PT, P4 ;  /* 0x0000000f1d007c0c */ /* 0x000fe4000bf86340 */
[----:B------:R-:W-:-:S02]  /*0a20*/  ISETP.GE.U32.AND P5, PT, R23, UR14, PT ;  /* 0x0000000e17007c0c */ /* 0x000fc4000bfa6070 */
[----:B------:R-:W-:Y:S01]  /*0a30*/  SHF.R.S32.HI R31, RZ, 0x1f, R23 ;  /* 0x0000001fff1f7819 */ /* 0x000fe20000011417 */
[C---:B------:R-:W-:Y:S01]  /*0a40*/  @!P1 IMAD R13, R15.reuse, R37, R2 ;  /* 0x000000250f0d9224 */ /* 0x040fe200078e0202 */
[----:B--2---:R-:W-:Y:S01]  /*0a50*/  @!P2 MOV R6, R86 ;  /* 0x000000560006a202 */ /* 0x004fe20000000f00 */
[----:B------:R-:W-:Y:S01]  /*0a60*/  @!P1 IMAD.WIDE.U32 R10, R15, R36, R10 ;  /* 0x000000240f0a9225 */ /* 0x000fe200078e000a */
[----:B------:R-:W-:Y:S01]  /*0a70*/  @!P2 MOV R7, R89 ;  /* 0x000000590007a202 */ /* 0x000fe20000000f00 */
[----:B------:R-:W2:Y:S02]  /*0a80*/  @!P3 LDC.64 R36, c[0x0][0x390] ;  /* 0x0000e400ff24bb82 */ /* 0x000ea40000000a00 */
[----:B------:R-:W-:Y:S01]  /*0a90*/  @!P2 IMAD R0, R25, R4, RZ ;  /* 0x000000041900a224 */ /* 0x000fe200078e02ff */
[----:B------:R-:W-:Y:S02]  /*0aa0*/  ISETP.GE.AND.EX P5, PT, R31, UR15, PT, P5 ;  /* 0x0000000f1f007c0c */ /* 0x000fe4000bfa6350 */
[----:B0-----:R-:W-:Y:S01]  /*0ab0*/  @!P1 LEA R12, P6, R10, R32, 0x1 ;  /* 0x000000200a0c9211 */ /* 0x001fe200078c08ff */
[----:B------:R-:W-:Y:S01]  /*0ac0*/  @!P2 IMAD R9, R17, R5, R0 ;  /* 0x000000051109a224 */ /* 0x000fe200078e0200 */
[----:B------:R-:W-:Y:S01]  /*0ad0*/  @!P1 IADD3 R0, PT, PT, R11, R13, RZ ;  /* 0x0000000d0b009210 */ /* 0x000fe20007ffe0ff */
[----:B------:R-:W-:-:S02]  /*0ae0*/  @!P2 IMAD.WIDE.U32 R4, R17, R4, R6 ;  /* 0x000000041104a225 */ /* 0x000fc400078e0006 */
[----:B------:R-:W0:Y:S01]  /*0af0*/  @!P4 LDC.64 R6, c[0x0][0x3e0] ;  /* 0x0000f800ff06cb82 */ /* 0x000e220000000a00 */
[----:B------:R-:W-:Y:S02]  /*0b00*/  @!P1 LEA.HI.X R13, R10, R33, R0, 0x1, P6 ;  /* 0x000000210a0d9211 */ /* 0x000fe400030f0c00 */
[----:B------:R-:W-:Y:S02]  /*0b10*/  @!P2 IADD3 R0, PT, PT, R5, R9, RZ ;  /* 0x000000090500a210 */ /* 0x000fe40007ffe0ff */
[C---:B----4-:R-:W-:Y:S02]  /*0b20*/  @!P2 LEA R14, P6, R4.reuse, R34, 0x1 ;  /* 0x00000022040ea211 */ /* 0x050fe400078c08ff */
[----:B------:R-:W-:Y:S01]  /*0b30*/  MOV R73, RZ ;  /* 0x000000ff00497202 */ /* 0x000fe20000000f00 */
[----:B------:R-:W4:Y:S01]  /*0b40*/  @!P5 LDC.64 R8, c[0x0][0x3e0] ;  /* 0x0000f800ff08db82 */ /* 0x000f220000000a00 */
[----:B------:R-:W-:Y:S01]  /*0b50*/  @!P2 LEA.HI.X R15, R4, R35, R0, 0x1, P6 ;  /* 0x00000023040fa211 */ /* 0x000fe200030f0c00 */
[----:B-1----:R-:W-:Y:S01]  /*0b60*/  @!P3 IMAD R2, R27, R38, RZ ;  /* 0x000000261b02b224 */ /* 0x002fe200078e02ff */
[----:B------:R-:W-:-:S02]  /*0b70*/  @!P3 MOV R4, R86 ;  /* 0x000000560004b202 */ /* 0x000fc40000000f00 */
[----:B------:R-:W-:Y:S01]  /*0b80*/  @!P3 MOV R5, R89 ;  /* 0x000000590005b202 */ /* 0x000fe20000000f00 */
[----:B------:R2:W3:Y:S01]  /*0b90*/  @!P1 LDG.E R73, desc[UR12][R12.64] ;  /* 0x0000000c0c499981 */ /* 0x0004e2000c1e1900 */
[----:B------:R-:W-:Y:S01]  /*0ba0*/  IADD3 R25, PT, PT, R3, 0x90, RZ ;  /* 0x0000009003197810 */ /* 0x000fe20007ffe0ff */
[C---:B------:R-:W-:Y:S01]  /*0bb0*/  @!P3 IMAD R17, R19.reuse, R39, R2 ;  /* 0x000000271311b224 */ /* 0x040fe200078e0202 */
[----:B------:R-:W1:Y:S01]  /*0bc0*/  @!P4 LDC.64 R34, c[0x0][0x390] ;  /* 0x0000e400ff22cb82 */ /* 0x000e620000000a00 */
[----:B------:R-:W-:Y:S01]  /*0bd0*/  @!P3 IMAD.WIDE.U32 R4, R19, R38, R4 ;  /* 0x000000261304b225 */ /* 0x000fe200078e0004 */
[----:B------:R-:W-:Y:S02]  /*0be0*/  ISETP.GE.U32.AND P1, PT, R25, UR14, PT ;  /* 0x0000000e19007c0c */ /* 0x000fe4000bf26070 */
[----:B------:R-:W-:Y:S02]  /*0bf0*/  SHF.R.S32.HI R27, RZ, 0x1f, R25 ;  /* 0x0000001fff1b7819 */ /* 0x000fe40000011419 */
[----:B------:R-:W-:-:S02]  /*0c00*/  IADD3 R19, PT, PT, R3, 0xa0, RZ ;  /* 0x000000a003137810 */ /* 0x000fc40007ffe0ff */
[----:B------:R-:W-:Y:S01]  /*0c10*/  MOV R71, RZ ;  /* 0x000000ff00477202 */ /* 0x000fe20000000f00 */
[----:B------:R-:W1:Y:S01]  /*0c20*/  @!P5 LDC.64 R10, c[0x0][0x390] ;  /* 0x0000e400ff0adb82 */ /* 0x000e620000000a00 */
[----:B------:R-:W-:Y:S02]  /*0c30*/  ISETP.GE.AND.EX P1, PT, R27, UR15, PT, P1 ;  /* 0x0000000f1b007c0c */ /* 0x000fe4000bf26310 */
[----:B------:R-:W-:Y:S02]  /*0c40*/  ISETP.GE.U32.AND P6, PT, R19, UR14, PT ;  /* 0x0000000e13007c0c */ /* 0x000fe4000bfc6070 */
[----:B------:R-:W-:Y:S01]  /*0c50*/  SHF.R.S32.HI R33, RZ, 0x1f, R19 ;  /* 0x0000001fff217819 */ /* 0x000fe20000011413 */
[----:B------:R0:W3:Y:S01]  /*0c60*/  @!P2 LDG.E R71, desc[UR12][R14.64] ;  /* 0x0000000c0e47a981 */ /* 0x0000e2000c1e1900 */
[----:B------:R-:W-:Y:S02]  /*0c70*/  @!P3 IADD3 R0, PT, PT, R5, R17, RZ ;  /* 0x000000110500b210 */ /* 0x000fe40007ffe0ff */
[----:B------:R-:W-:-:S02]  /*0c80*/  ISETP.GE.AND.EX P2, PT, R33, UR15, PT, P6 ;  /* 0x0000000f21007c0c */ /* 0x000fc4000bf46360 */
[C---:B--2---:R-:W-:Y:S01]  /*0c90*/  @!P3 LEA R12, P6, R4.reuse, R36, 0x1 ;  /* 0x00000024040cb211 */ /* 0x044fe200078c08ff */
[----:B0-----:R-:W-:Y:S01]  /*0ca0*/  @!P4 IMAD R2, R29, R6, RZ ;  /* 0x000000061d02c224 */ /* 0x001fe200078e02ff */
[----:B------:R-:W-:Y:S02]  /*0cb0*/  MOV R69, RZ ;  /* 0x000000ff00457202 */ /* 0x000fe40000000f00 */
[----:B------:R-:W-:Y:S02]  /*0cc0*/  @!P3 LEA.HI.X R13, R4, R37, R0, 0x1, P6 ;  /* 0x00000025040db211 */ /* 0x000fe400030f0c00 */
[----:B------:R-:W-:Y:S01]  /*0cd0*/  @!P4 MOV R14, R86 ;  /* 0x00000056000ec202 */ /* 0x000fe20000000f00 */
[----:B------:R-:W0:Y:S01]  /*0ce0*/  @!P1 LDC.64 R4, c[0x0][0x3e0] ;  /* 0x0000f800ff049b82 */ /* 0x000e220000000a00 */
[----:B------:R-:W-:Y:S01]  /*0cf0*/  @!P4 MOV R15, R89 ;  /* 0x00000059000fc202 */ /* 0x000fe20000000f00 */
[----:B------:R-:W-:Y:S01]  /*0d00*/  @!P4 IMAD R17, R21, R7, R2 ;  /* 0x000000071511c224 */ /* 0x000fe200078e0202 */
[----:B------:R2:W3:Y:S01]  /*0d10*/  @!P3 LDG.E R69, desc[UR12][R12.64] ;  /* 0x0000000c0c45b981 */ /* 0x0004e2000c1e1900 */
[----:B----4-:R-:W-:-:S02]  /*0d20*/  @!P5 IMAD R0, R31, R8, RZ ;  /* 0x000000081f00d224 */ /* 0x010fc400078e02ff */
[----:B------:R-:W-:Y:S02]  /*0d30*/  @!P4 IMAD.WIDE.U32 R14, R21, R6, R14 ;  /* 0x00000006150ec225 */ /* 0x000fe400078e000e */
[----:B------:R-:W4:Y:S02]  /*0d40*/  @!P2 LDC.64 R6, c[0x0][0x3e0] ;  /* 0x0000f800ff06ab82 */ /* 0x000f240000000a00 */
[----:B------:R-:W-:Y:S01]  /*0d50*/  @!P5 IMAD R31, R23, R9, R0 ;  /* 0x00000009171fd224 */ /* 0x000fe200078e0200 */
[----:B--2---:R-:W-:Y:S02]  /*0d60*/  @!P5 MOV R12, R86 ;  /* 0x00000056000cd202 */ /* 0x004fe40000000f00 */
[----:B------:R-:W-:Y:S02]  /*0d70*/  @!P5 MOV R13, R89 ;  /* 0x00000059000dd202 */ /* 0x000fe40000000f00 */
[----:B------:R-:W-:Y:S02]  /*0d80*/  @!P4 IADD3 R0, PT, PT, R15, R17, RZ ;  /* 0x000000110f00c210 */ /* 0x000fe40007ffe0ff */
[----:B-1----:R-:W-:Y:S01]  /*0d90*/  @!P4 LEA R16, P3, R14, R34, 0x1 ;  /* 0x000000220e10c211 */ /* 0x002fe200078608ff */
[----:B------:R-:W-:Y:S01]  /*0da0*/  @!P5 IMAD.WIDE.U32 R8, R23, R8, R12 ;  /* 0x000000081708d225 */ /* 0x000fe200078e000c */
[----:B------:R-:W-:-:S02]  /*0db0*/  IADD3 R21, PT, PT, R3, 0xb0, RZ ;  /* 0x000000b003157810 */ /* 0x000fc40007ffe0ff */
[----:B------:R-:W-:Y:S02]  /*0dc0*/  @!P4 LEA.HI.X R17, R14, R35, R0, 0x1, P3 ;  /* 0x000000230e11c211 */ /* 0x000fe400018f0c00 */
[----:B------:R-:W1:Y:S01]  /*0dd0*/  @!P1 LDC.64 R34, c[0x0][0x390] ;  /* 0x0000e400ff229b82 */ /* 0x000e620000000a00 */
[----:B------:R-:W-:Y:S02]  /*0de0*/  @!P5 IADD3 R0, PT, PT, R9, R31, RZ ;  /* 0x0000001f0900d210 */ /* 0x000fe40007ffe0ff */
[----:B------:R-:W-:Y:S02]  /*0df0*/  @!P5 LEA R10, P6, R8, R10, 0x1 ;  /* 0x0000000a080ad211 */ /* 0x000fe400078c08ff */
[----:B------:R-:W-:Y:S02]  /*0e00*/  ISETP.GE.U32.AND P3, PT, R21, UR14, PT ;  /* 0x0000000e15007c0c */ /* 0x000fe4000bf66070 */
[----:B------:R-:W-:Y:S01]  /*0e10*/  SHF.R.S32.HI R29, RZ, 0x1f, R21 ;  /* 0x0000001fff1d7819 */ /* 0x000fe20000011415 */
[----:B------:R-:W2:Y:S01]  /*0e20*/  @!P2 LDC.64 R30, c[0x0][0x390] ;  /* 0x0000e400ff1eab82 */ /* 0x000ea20000000a00 */
[----:B------:R-:W-:-:S02]  /*0e30*/  MOV R65, RZ ;  /* 0x000000ff00417202 */ /* 0x000fc40000000f00 */
[----:B------:R-:W-:Y:S02]  /*0e40*/  @!P5 LEA.HI.X R11, R8, R11, R0, 0x1, P6 ;  /* 0x0000000b080bd211 */ /* 0x000fe400030f0c00 */
[----:B------:R-:W-:Y:S01]  /*0e50*/  ISETP.GE.AND.EX P3, PT, R29, UR15, PT, P3 ;  /* 0x0000000f1d007c0c */ /* 0x000fe2000bf66330 */
[----:B0-----:R-:W-:Y:S01]  /*0e60*/  @!P1 IMAD R0, R27, R4, RZ ;  /* 0x000000041b009224 */ /* 0x001fe200078e02ff */
[----:B------:R-:W-:Y:S01]  /*0e70*/  MOV R67, RZ ;  /* 0x000000ff00437202 */ /* 0x000fe20000000f00 */
[----:B------:R0:W3:Y:S01]  /*0e80*/  @!P5 LDG.E R65, desc[UR12][R10.64] ;  /* 0x0000000c0a41d981 */ /* 0x0000e2000c1e1900 */
[----:B------:R-:W-:Y:S01]  /*0e90*/  IADD3 R23, PT, PT, R3, 0xc0, RZ ;  /* 0x000000c003177810 */ /* 0x000fe20007ffe0ff */
[----:B------:R-:W-:Y:S02]  /*0ea0*/  @!P1 IMAD R13, R25, R5, R0 ;  /* 0x00000005190d9224 */ /* 0x000fe400078e0200 */
[----:B----4-:R-:W-:Y:S01]  /*0eb0*/  @!P2 IMAD R0, R33, R6, RZ ;  /* 0x000000062100a224 */ /* 0x010fe200078e02ff */
[----:B------:R4:W3:Y:S01]  /*0ec0*/  @!P4 LDG.E R67, desc[UR12][R16.64] ;  /* 0x0000000c1043c981 */ /* 0x0008e2000c1e1900 */
[----:B0-----:R-:W-:-:S04]  /*0ed0*/  @!P1 MOV R10, R86 ;  /* 0x00000056000a9202 */ /* 0x001fc80000000f00 */
[----:B------:R-:W0:Y:S01]  /*0ee0*/  @!P3 LDC.64 R8, c[0x0][0x3e0] ;  /* 0x0000f800ff08bb82 */ /* 0x000e220000000a00 */
[----:B------:R-:W-:Y:S02]  /*0ef0*/  @!P1 MOV R11, R89 ;  /* 0x00000059000b9202 */ /* 0x000fe40000000f00 */
[----:B------:R-:W-:Y:S02]  /*0f00*/  ISETP.GE.U32.AND P4, PT, R23, UR14, PT ;  /* 0x0000000e17007c0c */ /* 0x000fe4000bf86070 */
[----:B----4-:R-:W-:Y:S01]  /*0f10*/  SHF.R.S32.HI R17, RZ, 0x1f, R23 ;  /* 0x0000001fff117819 */ /* 0x010fe20000011417 */
[----:B------:R-:W-:Y:S01]  /*0f20*/  @!P1 IMAD.WIDE.U32 R4, R25, R4, R10 ;  /* 0x0000000419049225 */ /* 0x000fe200078e000a */
[----:B------:R-:W-:Y:S01]  /*0f30*/  @!P2 MOV R12, R86 ;  /* 0x00000056000ca202 */ /* 0x000fe20000000f00 */
[----:B------:R-:W4:Y:S01]  /*0f40*/  @!P3 LDC.64 R32, c[0x0][0x390] ;  /* 0x0000e400ff20bb82 */ /* 0x000f220000000a00 */
[----:B------:R-:W-:Y:S01]  /*0f50*/  ISETP.GE.AND.EX P4, PT, R17, UR15, PT, P4 ;  /* 0x0000000f11007c0c */ /* 0x000fe2000bf86340 */
[----:B------:R-:W-:Y:S01]  /*0f60*/  @!P2 IMAD R15, R19, R7, R0 ;  /* 0x00000007130fa224 */ /* 0x000fe200078e0200 */
[----:B------:R-:W-:-:S02]  /*0f70*/  @!P1 IADD3 R0, PT, PT, R5, R13, RZ ;  /* 0x0000000d05009210 */ /* 0x000fc40007ffe0ff */
[----:B------:R-:W-:Y:S02]  /*0f80*/  @!P2 MOV R13, R89 ;  /* 0x00000059000da202 */ /* 0x000fe40000000f00 */
[C---:B-1----:R-:W-:Y:S02]  /*0f90*/  @!P1 LEA R10, P5, R4.reuse, R34, 0x1 ;  /* 0x00000022040a9211 */ /* 0x042fe400078a08ff */
[----:B------:R-:W-:Y:S01]  /*0fa0*/  IADD3 R25, PT, PT, R3, 0xd0, RZ ;  /* 0x000000d003197810 */ /* 0x000fe20007ffe0ff */
[----:B------:R-:W-:Y:S01]  /*0fb0*/  @!P2 IMAD.WIDE.U32 R6, R19, R6, R12 ;  /* 0x000000061306a225 */ /* 0x000fe200078e000c */
[----:B------:R-:W-:Y:S02]  /*0fc0*/  @!P1 LEA.HI.X R11, R4, R35, R0, 0x1, P5 ;  /* 0x00000023040b9211 */ /* 0x000fe400028f0c00 */
[----:B------:R-:W-:Y:S01]  /*0fd0*/  ISETP.GE.U32.AND P5, PT, R25, UR14, PT ;  /* 0x0000000e19007c0c */ /* 0x000fe2000bfa6070 */
[----:B------:R-:W1:Y:S01]  /*0fe0*/  @!P4 LDC.64 R12, c[0x0][0x3e0] ;  /* 0x0000f800ff0ccb82 */ /* 0x000e620000000a00 */
[----:B------:R-:W-:-:S04]  /*0ff0*/  SHF.R.S32.HI R19, RZ, 0x1f, R25 ;  /* 0x0000001fff137819 */ /* 0x000fc80000011419 */
[----:B------:R-:W-:Y:S02]  /*1000*/  ISETP.GE.AND.EX P5, PT, R19, UR15, PT, P5 ;  /* 0x0000000f13007c0c */ /* 0x000fe4000bfa6350 */
[----:B------:R-:W-:Y:S02]  /*1010*/  @!P2 IADD3 R0, PT, PT, R7, R15, RZ ;  /* 0x0000000f0700a210 */ /* 0x000fe40007ffe0ff */
[C---:B--2---:R-:W-:Y:S02]  /*1020*/  @!P2 LEA R14, P6, R6.reuse, R30, 0x1 ;  /* 0x0000001e060ea211 */ /* 0x044fe400078c08ff */
[----:B------:R-:W-:Y:S02]  /*1030*/  MOV R63, RZ ;  /* 0x000000ff003f7202 */ /* 0x000fe40000000f00 */
[----:B------:R-:W-:Y:S01]  /*1040*/  @!P2 LEA.HI.X R15, R6, R31, R0, 0x1, P6 ;  /* 0x0000001f060fa211 */ /* 0x000fe200030f0c00 */
[----:B0-----:R-:W-:Y:S01]  /*1050*/  @!P3 IMAD R0, R29, R8, RZ ;  /* 0x000000081d00b224 */ /* 0x001fe200078e02ff */
[----:B------:R-:W-:-:S02]  /*1060*/  IADD3 R27, PT, PT, R3, 0xe0, RZ ;  /* 0x000000e0031b7810 */ /* 0x000fc40007ffe0ff */
[----:B------:R-:W-:Y:S01]  /*1070*/  @!P3 MOV R6, R86 ;  /* 0x000000560006b202 */ /* 0x000fe20000000f00 */
[----:B------:R-:W0:Y:S01]  /*1080*/  @!P5 LDC.64 R4, c[0x0][0x3e0] ;  /* 0x0000f800ff04db82 */ /* 0x000e220000000a00 */
[----:B------:R-:W-:Y:S01]  /*1090*/  @!P3 MOV R7, R89 ;  /* 0x000000590007b202 */ /* 0x000fe20000000f00 */
[----:B------:R-:W2:Y:S01]  /*10a0*/  @!P1 LDG.E R63, desc[UR12][R10.64] ;  /* 0x0000000c0a3f9981 */ /* 0x000ea2000c1e1900 */
[----:B------:R-:W-:Y:S01]  /*10b0*/  MOV R61, RZ ;  /* 0x000000ff003d7202 */ /* 0x000fe20000000f00 */
[----:B------:R-:W-:Y:S01]  /*10c0*/  @!P3 IMAD R31, R21, R9, R0 ;  /* 0x00000009151fb224 */ /* 0x000fe200078e0200 */
[----:B------:R-:W-:Y:S01]  /*10d0*/  ISETP.GE.U32.AND P1, PT, R27, UR14, PT ;  /* 0x0000000e1b007c0c */ /* 0x000fe2000bf26070 */
[----:B------:R-:W-:Y:S01]  /*10e0*/  @!P3 IMAD.WIDE.U32 R6, R21, R8, R6 ;  /* 0x000000081506b225 */ /* 0x000fe200078e0006 */
[----:B------:R-:W-:Y:S01]  /*10f0*/  SHF.R.S32.HI R29, RZ, 0x1f, R27 ;  /* 0x0000001fff1d7819 */ /* 0x000fe2000001141b */
[----:B------:R-:W5:Y:S01]  /*1100*/  @!P4 LDC.64 R8, c[0x0][0x390] ;  /* 0x0000e400ff08cb82 */ /* 0x000f620000000a00 */
[----:B------:R-:W-:Y:S01]  /*1110*/  IADD3 R2, PT, PT, R3, 0xf0, RZ ;  /* 0x000000f003027810 */ /* 0x000fe20007ffe0ff */
[----:B------:R4:W2:Y:S01]  /*1120*/  @!P2 LDG.E R61, desc[UR12][R14.64] ;  /* 0x0000000c0e3da981 */ /* 0x0008a2000c1e1900 */
[----:B------:R-:W-:-:S02]  /*1130*/  ISETP.GE.AND.EX P1, PT, R29, UR15, PT, P1 ;  /* 0x0000000f1d007c0c */ /* 0x000fc4000bf26310 */
[----:B------:R-:W-:Y:S02]  /*1140*/  @!P3 IADD3 R0, PT, PT, R7, R31, RZ ;  /* 0x0000001f0700b210 */ /* 0x000fe40007ffe0ff */
[----:B------:R-:W-:Y:S02]  /*1150*/  ISETP.GE.U32.AND P2, PT, R2, UR14, PT ;  /* 0x0000000e02007c0c */ /* 0x000fe4000bf46070 */
[----:B------:R-:W-:Y:S02]  /*1160*/  SHF.R.S32.HI R31, RZ, 0x1f, R2 ;  /* 0x0000001fff1f7819 */ /* 0x000fe40000011402 */
[C---:B----4-:R-:W-:Y:S01]  /*1170*/  @!P3 LEA R14, P6, R6.reuse, R32, 0x1 ;  /* 0x00000020060eb211 */ /* 0x050fe200078c08ff */
[----:B-1----:R-:W-:Y:S01]  /*1180*/  @!P4 IMAD R10, R17, R12, RZ ;  /* 0x0000000c110ac224 */ /* 0x002fe200078e02ff */
[----:B------:R-:W-:Y:S02]  /*1190*/  ISETP.GE.AND.EX P2, PT, R31, UR15, PT, P2 ;  /* 0x0000000f1f007c0c */ /* 0x000fe4000bf46320 */
[----:B------:R-:W-:-:S02]  /*11a0*/  @!P3 LEA.HI.X R15, R6, R33, R0, 0x1, P6 ;  /* 0x00000021060fb211 */ /* 0x000fc400030f0c00 */
[----:B------:R-:W1:Y:S01]  /*11b0*/  @!P5 LDC.64 R6, c[0x0][0x390] ;  /* 0x0000e400ff06db82 */ /* 0x000e620000000a00 */
[----:B------:R-:W-:Y:S01]  /*11c0*/  MOV R59, RZ ;  /* 0x000000ff003b7202 */ /* 0x000fe20000000f00 */
[----:B------:R-:W-:Y:S01]  /*11d0*/  @!P4 IMAD R21, R23, R13, R10 ;  /* 0x0000000d1715c224 */ /* 0x000fe200078e020a */
[----:B------:R-:W-:Y:S02]  /*11e0*/  @!P4 MOV R16, R86 ;  /* 0x000000560010c202 */ /* 0x000fe40000000f00 */
[----:B------:R-:W-:Y:S02]  /*11f0*/  @!P4 MOV R17, R89 ;  /* 0x000000590011c202 */ /* 0x000fe40000000f00 */
[----:B------:R-:W-:Y:S01]  /*1200*/  IADD3 R0, PT, PT, R3, 0x100, RZ ;  /* 0x0000010003007810 */ /* 0x000fe20007ffe0ff */
[----:B------:R-:W4:Y:S01]  /*1210*/  @!P1 LDC.64 R10, c[0x0][0x3e0] ;  /* 0x0000f800ff0a9b82 */ /* 0x000f220000000a00 */
[----:B------:R0:W2:Y:S02]  /*1220*/  @!P3 LDG.E R59, desc[UR12][R14.64] ;  /* 0x0000000c0e3bb981 */ /* 0x0000a4000c1e1900 */
[----:B0-----:R-:W-:Y:S01]  /*1230*/  @!P5 IMAD R18, R19, R4, RZ ;  /* 0x000000041312d224 */ /* 0x001fe200078e02ff */
[----:B------:R-:W-:Y:S01]  /*1240*/  ISETP.GE.U32.AND P3, PT, R0, UR14, PT ;  /* 0x0000000e00007c0c */ /* 0x000fe2000bf66070 */
[----:B------:R-:W-:Y:S01]  /*1250*/  @!P4 IMAD.WIDE.U32 R16, R23, R12, R16 ;  /* 0x0000000c1710c225 */ /* 0x000fe200078e0010 */
[----:B------:R-:W-:-:S02]  /*1260*/  SHF.R.S32.HI R33, RZ, 0x1f, R0 ;  /* 0x0000001fff217819 */ /* 0x000fc40000011400 */
[----:B------:R-:W0:Y:S01]  /*1270*/  @!P2 LDC.64 R12, c[0x0][0x3e0] ;  /* 0x0000f800ff0cab82 */ /* 0x000e220000000a00 */
[----:B------:R-:W-:Y:S02]  /*1280*/  @!P5 MOV R14, R86 ;  /* 0x00000056000ed202 */ /* 0x000fe40000000f00 */
[----:B------:R-:W-:Y:S01]  /*1290*/  @!P5 MOV R15, R89 ;  /* 0x00000059000fd202 */ /* 0x000fe20000000f00 */
[----:B------:R-:W-:Y:S01]  /*12a0*/  @!P5 IMAD R23, R25, R5, R18 ;  /* 0x000000051917d224 */ /* 0x000fe200078e0212 */
[----:B------:R-:W-:Y:S01]  /*12b0*/  ISETP.GE.AND.EX P3, PT, R33, UR15, PT, P3 ;  /* 0x0000000f21007c0c */ /* 0x000fe2000bf66330 */
[----:B------:R-:W-:-:S03]  /*12c0*/  @!P5 IMAD.WIDE.U32 R4, R25, R4, R14 ;  /* 0x000000041904d225 */ /* 0x000fc600078e000e */
[----:B------:R-:W0:Y:S01]  /*12d0*/  @!P1 LDC.64 R14, c[0x0][0x390] ;  /* 0x0000e400ff0e9b82 */ /* 0x000e220000000a00 */
[----:B------:R-:W-:Y:S02]  /*12e0*/  @!P4 IADD3 R17, PT, PT, R17, R21, RZ ;  /* 0x000000151111c210 */ /* 0x000fe40007ffe0ff */
[C---:B-----5:R-:W-:Y:S02]  /*12f0*/  @!P4 LEA R18, P6, R16.reuse, R8, 0x1 ;  /* 0x000000081012c211 */ /* 0x060fe400078c08ff */
[----:B------:R-:W-:Y:S02]  /*1300*/  @!P5 IADD3 R5, PT, PT, R5, R23, RZ ;  /* 0x000000170505d210 */ /* 0x000fe40007ffe0ff */
[----:B------:R-:W-:Y:S02]  /*1310*/  @!P4 LEA.HI.X R19, R16, R9, R17, 0x1, P6 ;  /* 0x000000091013c211 */ /* 0x000fe400030f0c11 */
[----:B------:R-:W-:Y:S01]  /*1320*/  MOV R8, RZ ;  /* 0x000000ff00087202 */ /* 0x000fe20000000f00 */
[----:B------:R-:W5:Y:S01]  /*1330*/  @!P2 LDC.64 R16, c[0x0][0x390] ;  /* 0x0000e400ff10ab82 */ /* 0x000f620000000a00 */
[----:B-1----:R-:W-:-:S02]  /*1340*/  @!P5 LEA R20, P6, R4, R6, 0x1 ;  /* 0x000000060414d211 */ /* 0x002fc400078c08ff */
[----:B------:R-:W-:Y:S02]  /*1350*/  IADD3 R23, PT, PT, R3, 0x110, RZ ;  /* 0x0000011003177810 */ /* 0x000fe40007ffe0ff */
[----:B------:R-:W-:Y:S01]  /*1360*/  @!P5 LEA.HI.X R21, R4, R7, R5, 0x1, P6 ;  /* 0x000000070415d211 */ /* 0x000fe200030f0c05 */
[----:B------:R1:W2:Y:S01]  /*1370*/  @!P4 LDG.E R8, desc[UR12][R18.64] ;  /* 0x0000000c1208c981 */ /* 0x0002a2000c1e1900 */
[----:B----4-:R-:W-:Y:S01]  /*1380*/  @!P1 IMAD R22, R29, R10, RZ ;  /* 0x0000000a1d169224 */ /* 0x010fe200078e02ff */
[----:B------:R-:W4:Y:S01]  /*1390*/  @!P3 LDC.64 R4, c[0x0][0x3e0] ;  /* 0x0000f800ff04bb82 */ /* 0x000f220000000a00 */
[----:B------:R-:W-:Y:S02]  /*13a0*/  @!P1 MOV R24, R86 ;  /* 0x0000005600189202 */ /* 0x000fe40000000f00 */
[----:B------:R-:W-:Y:S02]  /*13b0*/  @!P1 MOV R25, R89 ;  /* 0x0000005900199202 */ /* 0x000fe40000000f00 */
[----:B------:R-:W-:-:S02]  /*13c0*/  ISETP.GE.U32.AND P4, PT, R23, UR14, PT ;  /* 0x0000000e17007c0c */ /* 0x000fc4000bf86070 */
[----:B------:R-:W-:Y:S01]  /*13d0*/  SHF.R.S32.HI R29, RZ, 0x1f, R23 ;  /* 0x0000001fff1d7819 */ /* 0x000fe20000011417 */
[C---:B------:R-:W-:Y:S01]  /*13e0*/  @!P1 IMAD R7, R27.reuse, R11, R22 ;  /* 0x0000000b1b079224 */ /* 0x040fe200078e0216 */
[----:B------:R-:W-:Y:S01]  /*13f0*/  MOV R6, RZ ;  /* 0x000000ff00067202 */ /* 0x000fe20000000f00 */
[----:B------:R-:W-:Y:S01]  /*1400*/  @!P1 IMAD.WIDE.U32 R24, R27, R10, R24 ;  /* 0x0000000a1b189225 */ /* 0x000fe200078e0018 */
[----:B------:R-:W-:Y:S02]  /*1410*/  ISETP.GE.AND.EX P4, PT, R29, UR15, PT, P4 ;  /* 0x0000000f1d007c0c */ /* 0x000fe4000bf86340 */
[----:B------:R-:W-:Y:S01]  /*1420*/  @!P2 MOV R10, R86 ;  /* 0x00000056000aa202 */ /* 0x000fe20000000f00 */
[-C--:B0-----:R-:W-:Y:S01]  /*1430*/  @!P2 IMAD R31, R31, R12.reuse, RZ ;  /* 0x0000000c1f1fa224 */ /* 0x081fe200078e02ff */
[----:B------:R-:W-:Y:S01]  /*1440*/  @!P2 MOV R11, R89 ;  /* 0x00000059000ba202 */ /* 0x000fe20000000f00 */
[----:B------:R0:W2:Y:S01]  /*1450*/  @!P5 LDG.E R6, desc[UR12][R20.64] ;  /* 0x0000000c1406d981 */ /* 0x0000a2000c1e1900 */
[----:B------:R-:W-:Y:S01]  /*1460*/  IADD3 R22, PT, PT, R3, 0x120, RZ ;  /* 0x0000012003167810 */ /* 0x000fe20007ffe0ff */
[C---:B------:R-:W-:Y:S01]  /*1470*/  @!P2 IMAD R9, R2.reuse, R13, R31 ;  /* 0x0000000d0209a224 */ /* 0x040fe200078e021f */
[----:B------:R-:W-:Y:S01]  /*1480*/  @!P1 IADD3 R7, PT, PT, R25, R7, RZ ;  /* 0x0000000719079210 */ /* 0x000fe20007ffe0ff */
[----:B------:R-:W-:Y:S01]  /*1490*/  @!P2 IMAD.WIDE.U32 R12, R2, R12, R10 ;  /* 0x0000000c020ca225 */ /* 0x000fe200078e000a */
[----:B-1----:R-:W-:Y:S01]  /*14a0*/  @!P1 LEA R18, P6, R24, R14, 0x1 ;  /* 0x0000000e18129211 */ /* 0x002fe200078c08ff */
[----:B------:R-:W1:Y:S01]  /*14b0*/  @!P3 LDC.64 R10, c[0x0][0x390] ;  /* 0x0000e400ff0abb82 */ /* 0x000e620000000a00 */
[----:B------:R-:W-:-:S02]  /*14c0*/  ISETP.GE.U32.AND P5, PT, R22, UR14, PT ;  /* 0x0000000e16007c0c */ /* 0x000fc4000bfa6070 */
[----:B------:R-:W-:Y:S02]  /*14d0*/  SHF.R.S32.HI R31, RZ, 0x1f, R22 ;  /* 0x0000001fff1f7819 */ /* 0x000fe40000011416 */
[----:B------:R-:W-:Y:S02]  /*14e0*/  @!P1 LEA.HI.X R19, R24, R15, R7, 0x1, P6 ;  /* 0x0000000f18139211 */ /* 0x000fe400030f0c07 */
[----:B------:R-:W-:Y:S01]  /*14f0*/  ISETP.GE.AND.EX P5, PT, R31, UR15, PT, P5 ;  /* 0x0000000f1f007c0c */ /* 0x000fe2000bfa6350 */
[----:B------:R-:W1:Y:S01]  /*1500*/  @!P4 LDC.64 R14, c[0x0][0x3e0] ;  /* 0x0000f800ff0ecb82 */ /* 0x000e620000000a00 */
[----:B------:R-:W-:Y:S01]  /*1510*/  MOV R7, RZ ;  /* 0x000000ff00077202 */ /* 0x000fe20000000f00 */
[----:B----4-:R-:W-:Y:S01]  /*1520*/  @!P3 IMAD R33, R33, R4, RZ ;  /* 0x000000042121b224 */ /* 0x010fe200078e02ff */
[----:B------:R-:W-:Y:S02]  /*1530*/  @!P2 IADD3 R2, PT, PT, R13, R9, RZ ;  /* 0x000000090d02a210 */ /* 0x000fe40007ffe0ff */
[----:B-----5:R-:W-:-:S02]  /*1540*/  @!P2 LEA R16, P6, R12, R16, 0x1 ;  /* 0x000000100c10a211 */ /* 0x020fc400078c08ff */
[----:B------:R4:W5:Y:S01]  /*1550*/  @!P1 LDG.E R7, desc[UR12][R18.64] ;  /* 0x0000000c12079981 */ /* 0x000962000c1e1900 */
[----:B------:R-:W-:Y:S01]  /*1560*/  IADD3 R24, PT, PT, R3, 0x130, RZ ;  /* 0x0000013003187810 */ /* 0x000fe20007ffe0ff */
[----:B------:R-:W-:Y:S01]  /*1570*/  @!P3 IMAD R33, R0, R5, R33 ;  /* 0x000000050021b224 */ /* 0x000fe200078e0221 */
[----:B------:R-:W-:Y:S01]  /*1580*/  MOV R9, RZ ;  /* 0x000000ff00097202 */ /* 0x000fe20000000f00 */
[----:B0-----:R-:W0:Y:S01]  /*1590*/  @!P4 LDC.64 R20, c[0x0][0x390] ;  /* 0x0000e400ff14cb82 */ /* 0x001e220000000a00 */
[----:B------:R-:W-:Y:S02]  /*15a0*/  @!P2 LEA.HI.X R17, R12, R17, R2, 0x1, P6 ;  /* 0x000000110c11a211 */ /* 0x000fe400030f0c02 */
[----:B----4-:R-:W-:-:S03]  /*15b0*/  @!P3 MOV R18, R86 ;  /* 0x000000560012b202 */ /* 0x010fc60000000f00 */
[----:B------:R4:W5:Y:S01]  /*15c0*/  @!P2 LDG.E R9, desc[UR12][R16.64] ;  /* 0x0000000c1009a981 */ /* 0x000962000c1e1900 */
[----:B------:R-:W-:Y:S01]  /*15d0*/  @!P3 MOV R19, R89 ;  /* 0x000000590013b202 */ /* 0x000fe20000000f00 */
[----:B------:R-:W0:Y:S01]  /*15e0*/  @!P5 LDC.64 R12, c[0x0][0x3e0] ;  /* 0x0000f800ff0cdb82 */ /* 0x000e220000000a00 */
[----:B------:R-:W-:Y:S02]  /*15f0*/  ISETP.GE.U32.AND P1, PT, R24, UR14, PT ;  /* 0x0000000e18007c0c */ /* 0x000fe4000bf26070 */
[----:B------:R-:W-:Y:S01]  /*1600*/  SHF.R.S32.HI R25, RZ, 0x1f, R24 ;  /* 0x0000001fff197819 */ /* 0x000fe20000011418 */
[----:B------:R-:W-:Y:S01]  /*1610*/  @!P3 IMAD.WIDE.U32 R4, R0, R4, R18 ;  /* 0x000000040004b225 */ /* 0x000fe200078e0012 */
[----:B------:R-:W-:Y:S02]  /*1620*/  IADD3 R0, PT, PT, R3, 0x140, RZ ;  /* 0x0000014003007810 */ /* 0x000fe40007ffe0ff */
[----:B------:R-:W-:Y:S01]  /*1630*/  ISETP.GE.AND.EX P2, PT, R25, UR15, PT, P1 ;  /* 0x0000000f19007c0c */ /* 0x000fe2000bf46310 */
[----:B------:R-:W0:Y:S01]  /*1640*/  @!P5 LDC.64 R18, c[0x0][0x390] ;  /* 0x0000e400ff12db82 */ /* 0x000e220000000a00 */
[----:B------:R-:W-:-:S02]  /*1650*/  @!P3 IADD3 R2, PT, PT, R5, R33, RZ ;  /* 0x000000210502b210 */ /* 0x000fc40007ffe0ff */
[----:B------:R-:W-:Y:S02]  /*1660*/  ISETP.GE.U32.AND P1, PT, R0, UR14, PT ;  /* 0x0000000e00007c0c */ /* 0x000fe4000bf26070 */
[----:B------:R-:W-:Y:S02]  /*1670*/  SHF.R.S32.HI R33, RZ, 0x1f, R0 ;  /* 0x0000001fff217819 */ /* 0x000fe40000011400 */
[C---:B-1----:R-:W-:Y:S02]  /*1680*/  @!P3 LEA R26, P6, R4.reuse, R10, 0x1 ;  /* 0x0000000a041ab211 */ /* 0x042fe400078c08ff */
[----:B------:R-:W-:Y:S02]  /*1690*/  ISETP.GE.AND.EX P1, PT, R33, UR15, PT, P1 ;  /* 0x0000000f21007c0c */ /* 0x000fe4000bf26310 */
[----:B------:R-:W-:Y:S01]  /*16a0*/  @!P3 LEA.HI.X R27, R4, R11, R2, 0x1, P6 ;  /* 0x0000000b041bb211 */ /* 0x000fe200030f0c02 */
[----:B------:R-:W-:Y:S01]  /*16b0*/  @!P4 IMAD R2, R29, R14, RZ ;  /* 0x0000000e1d02c224 */ /* 0x000fe200078e02ff */
[----:B----4-:R-:W-:Y:S01]  /*16c0*/  @!P4 MOV R16, R86 ;  /* 0x000000560010c202 */ /* 0x010fe20000000f00 */
[----:B------:R-:W1:Y:S01]  /*16d0*/  @!P2 LDC.64 R4, c[0x0][0x3e0] ;  /* 0x0000f800ff04ab82 */ /* 0x000e620000000a00 */
[----:B------:R-:W-:Y:S01]  /*16e0*/  @!P4 MOV R17, R89 ;  /* 0x000000590011c202 */ /* 0x000fe20000000f00 */
[----:B------:R-:W-:-:S02]  /*16f0*/  @!P4 IMAD R29, R23, R15, R2 ;  /* 0x0000000f171dc224 */ /* 0x000fc400078e0202 */
[----:B------:R-:W-:Y:S01]  /*1700*/  @!P4 IMAD.WIDE.U32 R14, R23, R14, R16 ;  /* 0x0000000e170ec225 */ /* 0x000fe200078e0010 */
[----:B------:R-:W-:-:S03]  /*1710*/  MOV R11, RZ ;  /* 0x000000ff000b7202 */ /* 0x000fc60000000f00 */
[----:B------:R-:W4:Y:S01]  /*1720*/  @!P1 LDC.64 R16, c[0x0][0x3e0] ;  /* 0x0000f800ff109b82 */ /* 0x000f220000000a00 */
[----:B------:R-:W-:Y:S01]  /*1730*/  @!P5 MOV R28, R86 ;  /* 0x00000056001cd202 */ /* 0x000fe20000000f00 */
[-C--:B0-----:R-:W-:Y:S01]  /*1740*/  @!P5 IMAD R31, R31, R12.reuse, RZ ;  /* 0x0000000c1f1fd224 */ /* 0x081fe200078e02ff */
[----:B------:R-:W-:Y:S02]  /*1750*/  @!P4 IADD3 R10, PT, PT, R15, R29, RZ ;  /* 0x0000001d0f0ac210 */ /* 0x000fe40007ffe0ff */
[----:B------:R-:W-:Y:S01]  /*1760*/  @!P5 MOV R29, R89 ;  /* 0x00000059001dd202 */ /* 0x000fe20000000f00 */
[----:B------:R0:W5:Y:S01]  /*1770*/  @!P3 LDG.E R11, desc[UR12][R26.64] ;  /* 0x0000000c1a0bb981 */ /* 0x000162000c1e1900 */
[----:B------:R-:W-:Y:S01]  /*1780*/  IADD3 R2, PT, PT, R3, 0x150, RZ ;  /* 0x0000015003027810 */ /* 0x000fe20007ffe0ff */
[C---:B------:R-:W-:Y:S02]  /*1790*/  @!P5 IMAD R35, R22.reuse, R13, R31 ;  /* 0x0000000d1623d224 */ /* 0x040fe400078e021f */
[----:B------:R-:W-:Y:S01]  /*17a0*/  @!P5 IMAD.WIDE.U32 R22, R22, R12, R28 ;  /* 0x0000000c1616d225 */ /* 0x000fe200078e001c */
[----:B------:R-:W-:-:S02]  /*17b0*/  ISETP.GE.U32.AND P3, PT, R2, UR14, PT ;  /* 0x0000000e02007c0c */ /* 0x000fc4000bf66070 */
[----:B------:R-:W-:Y:S02]  /*17c0*/  SHF.R.S32.HI R31, RZ, 0x1f, R2 ;  /* 0x0000001fff1f7819 */ /* 0x000fe40000011402 */
[C---:B0-----:R-:W-:Y:S02]  /*17d0*/  @!P4 LEA R26, P6, R14.reuse, R20, 0x1 ;  /* 0x000000140e1ac211 */ /* 0x041fe400078c08ff */
[----:B------:R-:W-:Y:S02]  /*17e0*/  ISETP.GE.AND.EX P3, PT, R31, UR15, PT, P3 ;  /* 0x0000000f1f007c0c */ /* 0x000fe4000bf66330 */
[----:B------:R-:W-:Y:S02]  /*17f0*/  @!P4 LEA.HI.X R27, R14, R21, R10, 0x1, P6 ;  /* 0x000000150e1bc211 */ /* 0x000fe400030f0c0a */
[----:B------:R-:W0:Y:S01]  /*1800*/  @!P2 LDC.64 R20, c[0x0][0x390] ;  /* 0x0000e400ff14ab82 */ /* 0x000e220000000a00 */
[----:B------:R-:W-:Y:S02]  /*1810*/  @!P5 IADD3 R10, PT, PT, R23, R35, RZ ;  /* 0x00000023170ad210 */ /* 0x000fe40007ffe0ff */
[----:B------:R-:W-:-:S02]  /*1820*/  @!P5 LEA R28, P6, R22, R18, 0x1 ;  /* 0x00000012161cd211 */ /* 0x000fc400078c08ff */
[----:B------:R-:W-:Y:S02]  /*1830*/  MOV R13, RZ ;  /* 0x000000ff000d7202 */ /* 0x000fe40000000f00 */
[----:B------:R-:W-:Y:S02]  /*1840*/  @!P5 LEA.HI.X R29, R22, R19, R10, 0x1, P6 ;  /* 0x00000013161dd211 */ /* 0x000fe400030f0c0a */
[----:B------:R-:W3:Y:S01]  /*1850*/  @!P1 LDC.64 R22, c[0x0][0x390] ;  /* 0x0000e400ff169b82 */ /* 0x000ee20000000a00 */
[----:B------:R-:W-:Y:S01]  /*1860*/  MOV R14, RZ ;  /* 0x000000ff000e7202 */ /* 0x000fe20000000f00 */
[----:B------:R1:W5:Y:S01]  /*1870*/  @!P4 LDG.E R13, desc[UR12][R26.64] ;  /* 0x0000000c1a0dc981 */ /* 0x000362000c1e1900 */
[----:B----4-:R-:W-:Y:S01]  /*1880*/  @!P1 IMAD R33, R33, R16, RZ ;  /* 0x0000001021219224 */ /* 0x010fe200078e02ff */
[----:B------:R-:W-:Y:S01]  /*1890*/  IADD3 R10, PT, PT, R3, 0x170, RZ ;  /* 0x00000170030a7810 */ /* 0x000fe20007ffe0ff */
[----:B-1----:R-:W-:Y:S01]  /*18a0*/  @!P2 IMAD R25, R25, R4, RZ ;  /* 0x000000041919a224 */ /* 0x002fe200078e02ff */
[----:B------:R-:W-:Y:S01]  /*18b0*/  IADD3 R32, PT, PT, R3, 0x160, RZ ;  /* 0x0000016003207810 */ /* 0x000fe20007ffe0ff */
[----:B------:R1:W4:Y:S01]  /*18c0*/  @!P5 LDG.E R14, desc[UR12][R28.64] ;  /* 0x0000000c1c0ed981 */ /* 0x000322000c1e1900 */
[----:B------:R-:W1:Y:S01]  /*18d0*/  @!P3 LDC.64 R18, c[0x0][0x3e0] ;  /* 0x0000f800ff12bb82 */ /* 0x000e620000000a00 */
[----:B------:R-:W-:Y:S01]  /*18e0*/  @!P1 IMAD R15, R0, R17, R33 ;  /* 0x00000011000f9224 */ /* 0x000fe200078e0221 */
[----:B------:R-:W-:-:S02]  /*18f0*/  @!P2 MOV R26, R86 ;  /* 0x00000056001aa202 */ /* 0x000fc40000000f00 */
[----:B------:R-:W-:Y:S01]  /*1900*/  @!P2 MOV R27, R89 ;  /* 0x00000059001ba202 */ /* 0x000fe20000000f00 */
[----:B------:R-:W-:Y:S01]  /*1910*/  @!P2 IMAD R25, R24, R5, R25 ;  /* 0x000000051819a224 */ /* 0x000fe200078e0219 */
[----:B------:R-:W-:Y:S02]  /*1920*/  ISETP.GE.U32.AND P5, PT, R10, UR14, PT ;  /* 0x0000000e0a007c0c */ /* 0x000fe4000bfa6070 */
[----:B------:R-:W-:Y:S01]  /*1930*/  SHF.R.S32.HI R35, RZ, 0x1f, R10 ;  /* 0x0000001fff237819 */ /* 0x000fe2000001140a */
[----:B------:R-:W-:Y:S01]  /*1940*/  @!P2 IMAD.WIDE.U32 R4, R24, R4, R26 ;  /* 0x000000041804a225 */ /* 0x000fe200078e001a */
[----:B------:R-:W-:Y:S02]  /*1950*/  ISETP.GE.U32.AND P4, PT, R32, UR14, PT ;  /* 0x0000000e20007c0c */ /* 0x000fe4000bf86070 */
[----:B------:R-:W-:Y:S02]  /*1960*/  SHF.R.S32.HI R33, RZ, 0x1f, R32 ;  /* 0x0000001fff217819 */ /* 0x000fe40000011420 */
[----:B------:R-:W-:-:S02]  /*1970*/  @!P1 MOV R26, R86 ;  /* 0x00000056001a9202 */ /* 0x000fc40000000f00 */
[----:B------:R-:W-:Y:S02]  /*1980*/  @!P1 MOV R27, R89 ;  /* 0x00000059001b9202 */ /* 0x000fe40000000f00 */
[----:B------:R-:W-:Y:S02]  /*1990*/  ISETP.GE.AND.EX P5, PT, R35, UR15, PT, P5 ;  /* 0x0000000f23007c0c */ /* 0x000fe4000bfa6350 */
[----:B------:R-:W-:Y:S01]  /*19a0*/  ISETP.GE.AND.EX P4, PT, R33, UR15, PT, P4 ;  /* 0x0000000f21007c0c */ /* 0x000fe2000bf86340 */
[----:B------:R-:W-:Y:S01]  /*19b0*/  @!P1 IMAD.WIDE.U32 R26, R0, R16, R26 ;  /* 0x00000010001a9225 */ /* 0x000fe200078e001a */
[----:B------:R-:W-:Y:S02]  /*19c0*/  @!P2 IADD3 R5, PT, PT, R5, R25, RZ ;  /* 0x000000190505a210 */ /* 0x000fe40007ffe0ff */
[----:B0-----:R-:W-:Y:S02]  /*19d0*/  @!P2 LEA R24, P6, R4, R20, 0x1 ;  /* 0x000000140418a211 */ /* 0x001fe400078c08ff */
[----:B------:R-:W-:-:S02]  /*19e0*/  @!P1 IADD3 R0, PT, PT, R27, R15, RZ ;  /* 0x0000000f1b009210 */ /* 0x000fc40007ffe0ff */
[----:B------:R-:W-:Y:S02]  /*19f0*/  @!P2 LEA.HI.X R25, R4, R21, R5, 0x1, P6 ;  /* 0x000000150419a211 */ /* 0x000fe400030f0c05 */
[----:B------:R-:W0:Y:S01]  /*1a00*/  @!P3 LDC.64 R4, c[0x0][0x390] ;  /* 0x0000e400ff04bb82 */ /* 0x000e220000000a00 */
[C---:B---3--:R-:W-:Y:S02]  /*1a10*/  @!P1 LEA R20, P6, R26.reuse, R22, 0x1 ;  /* 0x000000161a149211 */ /* 0x048fe400078c08ff */
[----:B------:R-:W-:Y:S02]  /*1a20*/  MOV R17, RZ ;  /* 0x000000ff00117202 */ /* 0x000fe40000000f00 */
[----:B------:R-:W-:-:S03]  /*1a30*/  @!P1 LEA.HI.X R21, R26, R23, R0, 0x1, P6 ;  /* 0x000000171a159211 */ /* 0x000fc600030f0c00 */
[----:B-1----:R-:W1:Y:S01]  /*1a40*/  @!P5 LDC.64 R28, c[0x0][0x3e0] ;  /* 0x0000f800ff1cdb82 */ /* 0x002e620000000a00 */
[----:B------:R-:W-:Y:S01]  /*1a50*/  @!P3 IMAD R31, R31, R18, RZ ;  /* 0x000000121f1fb224 */ /* 0x000fe200078e02ff */
[----:B------:R-:W-:Y:S01]  /*1a60*/  IADD3 R15, PT, PT, R3, 0x180, RZ ;  /* 0x00000180030f7810 */ /* 0x000fe20007ffe0ff */
[----:B------:R3:W4:Y:S05]  /*1a70*/  @!P2 LDG.E R17, desc[UR12][R24.64] ;  /* 0x0000000c1811a981 */ /* 0x00072a000c1e1900 */
[----:B------:R-:W1:Y:S01]  /*1a80*/  @!P4 LDC.64 R22, c[0x0][0x3e0] ;  /* 0x0000f800ff16cb82 */ /* 0x000e620000000a00 */
[----:B------:R-:W-:Y:S01]  /*1a90*/  @!P3 IMAD R27, R2, R19, R31 ;  /* 0x00000013021bb224 */ /* 0x000fe200078e021f */
[----:B------:R-:W-:-:S02]  /*1aa0*/  ISETP.GE.U32.AND P2, PT, R15, UR14, PT ;  /* 0x0000000e0f007c0c */ /* 0x000fc4000bf46070 */
[----:B------:R-:W-:Y:S02]  /*1ab0*/  SHF.R.S32.HI R37, RZ, 0x1f, R15 ;  /* 0x0000001fff257819 */ /* 0x000fe4000001140f */
[----:B------:R-:W-:Y:S02]  /*1ac0*/  @!P3 MOV R30, R86 ;  /* 0x00000056001eb202 */ /* 0x000fe40000000f00 */
[----:B------:R-:W-:Y:S01]  /*1ad0*/  @!P3 MOV R31, R89 ;  /* 0x00000059001fb202 */ /* 0x000fe20000000f00 */
[----:B---3--:R-:W3:Y:S01]  /*1ae0*/  @!P4 LDC.64 R24, c[0x0][0x390] ;  /* 0x0000e400ff18cb82 */ /* 0x008ee20000000a00 */
[----:B------:R-:W-:Y:S02]  /*1af0*/  IADD3 R0, PT, PT, R3, 0x190, RZ ;  /* 0x0000019003007810 */ /* 0x000fe40007ffe0ff */
[----:B------:R-:W-:Y:S02]  /*1b00*/  MOV R19, RZ ;  /* 0x000000ff00137202 */ /* 0x000fe40000000f00 */
[----:B------:R-:W-:Y:S01]  /*1b10*/  ISETP.GE.AND.EX P2, PT, R37, UR15, PT, P2 ;  /* 0x0000000f25007c0c */ /* 0x000fe2000bf46320 */
[----:B------:R-:W-:Y:S01]  /*1b20*/  @!P3 IMAD.WIDE.U32 R30, R2, R18, R30 ;  /* 0x00000012021eb225 */ /* 0x000fe200078e001e */
[----:B------:R-:W-:-:S02]  /*1b30*/  ISETP.GE.U32.AND P6, PT, R0, UR14, PT ;  /* 0x0000000e00007c0c */ /* 0x000fc4000bfc6070 */
[----:B------:R-:W-:Y:S01]  /*1b40*/  SHF.R.S32.HI R41, RZ, 0x1f, R0 ;  /* 0x0000001fff297819 */ /* 0x000fe20000011400 */
[----:B------:R1:W4:Y:S01]  /*1b50*/  @!P1 LDG.E R19, desc[UR12][R20.64] ;  /* 0x0000000c14139981 */ /* 0x000322000c1e1900 */
[----:B------:R-:W-:Y:S02]  /*1b60*/  @!P3 IADD3 R2, PT, PT, R31, R27, RZ ;  /* 0x0000001b1f02b210 */ /* 0x000fe40007ffe0ff */
[----:B------:R-:W-:Y:S01]  /*1b70*/  ISETP.GE.AND.EX P1, PT, R41, UR15, PT, P6 ;  /* 0x0000000f29007c0c */ /* 0x000fe2000bf26360 */
[----:B------:R-:W3:Y:S01]  /*1b80*/  @!P5 LDC.64 R26, c[0x0][0x390] ;  /* 0x0000e400ff1adb82 */ /* 0x000ee20000000a00 */
[C---:B0-----:R-:W-:Y:S01]  /*1b90*/  @!P3 LEA R38, P6, R30.reuse, R4, 0x1 ;  /* 0x000000041e26b211 */ /* 0x041fe200078c08ff */
[----:B-1----:R-:W-:Y:S01]  /*1ba0*/  @!P5 IMAD R35, R35, R28, RZ ;  /* 0x0000001c2323d224 */ /* 0x002fe200078e02ff */
[----:B------:R-:W-:Y:S01]  /*1bb0*/  @!P4 MOV R31, R89 ;  /* 0x00000059001fc202 */ /* 0x000fe20000000f00 */
[----:B------:R-:W-:Y:S01]  /*1bc0*/  @!P4 IMAD R33, R33, R22, RZ ;  /* 0x000000162121c224 */ /* 0x000fe200078e02ff */
[----:B------:R-:W-:-:S02]  /*1bd0*/  @!P3 LEA.HI.X R39, R30, R5, R2, 0x1, P6 ;  /* 0x000000051e27b211 */ /* 0x000fc400030f0c02 */
[-C--:B------:R-:W-:Y:S01]  /*1be0*/  @!P4 MOV R30, R86.reuse ;  /* 0x00000056001ec202 */ /* 0x080fe20000000f00 */
[----:B------:R-:W0:Y:S01]  /*1bf0*/  @!P2 LDC.64 R20, c[0x0][0x3e0] ;  /* 0x0000f800ff14ab82 */ /* 0x000e220000000a00 */
[----:B------:R-:W-:Y:S01]  /*1c00*/  MOV R36, RZ ;  /* 0x000000ff00247202 */ /* 0x000fe20000000f00 */
[----:B------:R-:W-:Y:S01]  /*1c10*/  @!P5 IMAD R29, R10, R29, R35 ;  /* 0x0000001d0a1dd224 */ /* 0x000fe200078e0223 */
[----:B------:R-:W-:Y:S01]  /*1c20*/  @!P5 MOV R34, R86 ;  /* 0x000000560022d202 */ /* 0x000fe20000000f00 */
[C---:B------:R-:W-:Y:S01]  /*1c30*/  @!P4 IMAD R23, R32.reuse, R23, R33 ;  /* 0x000000172017c224 */ /* 0x040fe200078e0221 */
[----:B------:R-:W-:Y:S01]  /*1c40*/  @!P5 MOV R35, R89 ;  /* 0x000000590023d202 */ /* 0x000fe20000000f00 */
[----:B------:R-:W-:Y:S01]  /*1c50*/  @!P4 IMAD.WIDE.U32 R32, R32, R22, R30 ;  /* 0x000000162020c225 */ /* 0x000fe200078e001e */
[----:B------:R1:W4:Y:S01]  /*1c60*/  @!P3 LDG.E R36, desc[UR12][R38.64] ;  /* 0x0000000c2624b981 */ /* 0x000322000c1e1900 */
[----:B------:R-:W1:Y:S02]  /*1c70*/  @!P1 LDC.64 R4, c[0x0][0x3e0] ;  /* 0x0000f800ff049b82 */ /* 0x000e640000000a00 */
[----:B------:R-:W-:Y:S01]  /*1c80*/  @!P5 IMAD.WIDE.U32 R34, R10, R28, R34 ;  /* 0x0000001c0a22d225 */ /* 0x000fe200078e0022 */
[----:B------:R-:W-:-:S02]  /*1c90*/  @!P4 IADD3 R12, PT, PT, R33, R23, RZ ;  /* 0x00000017210cc210 */ /* 0x000fc40007ffe0ff */
[C---:B---3--:R-:W-:Y:S02]  /*1ca0*/  @!P4 LEA R30, P3, R32.reuse, R24, 0x1 ;  /* 0x00000018201ec211 */ /* 0x048fe400078608ff */
[----:B------:R-:W-:Y:S01]  /*1cb0*/  IADD3 R2, PT, PT, R3, 0x1a0, RZ ;  /* 0x000001a003027810 */ /* 0x000fe20007ffe0ff */
[----:B------:R-:W3:Y:S01]  /*1cc0*/  @!P2 LDC.64 R22, c[0x0][0x390] ;  /* 0x0000e400ff16ab82 */ /* 0x000ee20000000a00 */
[----:B------:R-:W-:Y:S02]  /*1cd0*/  @!P5 IADD3 R10, PT, PT, R35, R29, RZ ;  /* 0x0000001d230ad210 */ /* 0x000fe40007ffe0ff */
[----:B------:R-:W-:Y:S02]  /*1ce0*/  @!P4 LEA.HI.X R31, R32, R25, R12, 0x1, P3 ;  /* 0x00000019201fc211 */ /* 0x000fe400018f0c0c */
[----:B------:R-:W-:Y:S02]  /*1cf0*/  ISETP.GE.U32.AND P3, PT, R2, UR14, PT ;  /* 0x0000000e02007c0c */ /* 0x000fe4000bf66070 */
[----:B------:R-:W-:Y:S01]  /*1d00*/  SHF.R.S32.HI R35, RZ, 0x1f, R2 ;  /* 0x0000001fff237819 */ /* 0x000fe20000011402 */
[----:B------:R-:W2:Y:S01]  /*1d10*/  @!P1 LDC.64 R24, c[0x0][0x390] ;  /* 0x0000e400ff189b82 */ /* 0x000ea20000000a00 */
[----:B------:R-:W-:-:S02]  /*1d20*/  @!P5 LEA R28, P6, R34, R26, 0x1 ;  /* 0x0000001a221cd211 */ /* 0x000fc400078c08ff */
[----:B------:R-:W-:Y:S02]  /*1d30*/  ISETP.GE.AND.EX P3, PT, R35, UR15, PT, P3 ;  /* 0x0000000f23007c0c */ /* 0x000fe4000bf66330 */
[----:B------:R-:W-:Y:S01]  /*1d40*/  @!P5 LEA.HI.X R29, R34, R27, R10, 0x1, P6 ;  /* 0x0000001b221dd211 */ /* 0x000fe200030f0c0a */
[----:B0-----:R-:W-:Y:S01]  /*1d50*/  @!P2 IMAD R10, R37, R20, RZ ;  /* 0x00000014250aa224 */ /* 0x001fe200078e02ff */
[----:B------:R-:W-:Y:S02]  /*1d60*/  @!P2 MOV R32, R86 ;  /* 0x000000560020a202 */ /* 0x000fe40000000f00 */
[----:B------:R-:W-:Y:S01]  /*1d70*/  @!P2 MOV R33, R89 ;  /* 0x000000590021a202 */ /* 0x000fe20000000f00 */
[C---:B------:R-:W-:Y:S01]  /*1d80*/  @!P2 IMAD R37, R15.reuse, R21, R10 ;  /* 0x000000150f25a224 */ /* 0x040fe200078e020a */
[----:B-1----:R-:W-:Y:S02]  /*1d90*/  MOV R38, RZ ;  /* 0x000000ff00267202 */ /* 0x002fe40000000f00 */
[----:B------:R-:W-:Y:S01]  /*1da0*/  MOV R40, RZ ;  /* 0x000000ff00287202 */ /* 0x000fe20000000f00 */
[----:B------:R-:W-:Y:S01]  /*1db0*/  @!P2 IMAD.WIDE.U32 R32, R15, R20, R32 ;  /* 0x000000140f20a225 */ /* 0x000fe200078e0020 */
[----:B------:R-:W-:Y:S01]  /*1dc0*/  @!P1 MOV R20, R86 ;  /* 0x0000005600149202 */ /* 0x000fe20000000f00 */
[----:B------:R-:W0:Y:S01]  /*1dd0*/  @!P3 LDC.64 R26, c[0x0][0x3e0] ;  /* 0x0000f800ff1abb82 */ /* 0x000e220000000a00 */
[----:B------:R-:W-:Y:S01]  /*1de0*/  @!P1 MOV R21, R89 ;  /* 0x0000005900159202 */ /* 0x000fe20000000f00 */
[----:B------:R-:W-:Y:S01]  /*1df0*/  @!P1 IMAD R41, R41, R4, RZ ;  /* 0x0000000429299224 */ /* 0x000fe200078e02ff */
[----:B------:R-:W-:Y:S01]  /*1e00*/  IADD3 R39, PT, PT, R3, 0x1b0, RZ ;  /* 0x000001b003277810 */ /* 0x000fe20007ffe0ff */
[----:B------:R-:W4:Y:S02]  /*1e10*/  @!P4 LDG.E R38, desc[UR12][R30.64] ;  /* 0x0000000c1e26c981 */ /* 0x000f24000c1e1900 */
[----:B------:R-:W-:Y:S01]  /*1e20*/  @!P1 IMAD R41, R0, R5, R41 ;  /* 0x0000000500299224 */ /* 0x000fe200078e0229 */
[----:B------:R-:W-:Y:S01]  /*1e30*/  @!P2 IADD3 R5, PT, PT, R33, R37, RZ ;  /* 0x000000252105a210 */ /* 0x000fe20007ffe0ff */
[----:B------:R1:W4:Y:S01]  /*1e40*/  @!P5 LDG.E R40, desc[UR12][R28.64] ;  /* 0x0000000c1c28d981 */ /* 0x000322000c1e1900 */
[----:B---3--:R-:W-:Y:S01]  /*1e50*/  @!P2 LEA R22, P5, R32, R22, 0x1 ;  /* 0x000000162016a211 */ /* 0x008fe200078a08ff */
[----:B------:R-:W-:Y:S01]  /*1e60*/  @!P1 IMAD.WIDE.U32 R20, R0, R4, R20 ;  /* 0x0000000400149225 */ /* 0x000fe200078e0014 */
[----:B------:R-:W-:-:S02]  /*1e70*/  ISETP.GE.U32.AND P4, PT, R39, UR14, PT ;  /* 0x0000000e27007c0c */ /* 0x000fc4000bf86070 */
[----:B------:R-:W-:Y:S02]  /*1e80*/  SHF.R.S32.HI R43, RZ, 0x1f, R39 ;  /* 0x0000001fff2b7819 */ /* 0x000fe40000011427 */
[----:B------:R-:W-:Y:S02]  /*1e90*/  @!P2 LEA.HI.X R23, R32, R23, R5, 0x1, P5 ;  /* 0x000000172017a211 */ /* 0x000fe400028f0c05 */
[----:B------:R-:W-:Y:S01]  /*1ea0*/  ISETP.GE.AND.EX P4, PT, R43, UR15, PT, P4 ;  /* 0x0000000f2b007c0c */ /* 0x000fe2000bf86340 */
[----:B------:R-:W3:Y:S01]  /*1eb0*/  @!P3 LDC.64 R4, c[0x0][0x390] ;  /* 0x0000e400ff04bb82 */ /* 0x000ee20000000a00 */
[----:B------:R-:W-:Y:S02]  /*1ec0*/  @!P1 IADD3 R0, PT, PT, R21, R41, RZ ;  /* 0x0000002915009210 */ /* 0x000fe40007ffe0ff */
[----:B--2---:R-:W-:Y:S02]  /*1ed0*/  @!P1 LEA R32, P5, R20, R24, 0x1 ;  /* 0x0000001814209211 */ /* 0x004fe400078a08ff */
[----:B------:R-:W-:-:S02]  /*1ee0*/  IADD3 R37, PT, PT, R3, 0x1c0, RZ ;  /* 0x000001c003257810 */ /* 0x000fc40007ffe0ff */
[----:B------:R-:W-:Y:S02]  /*1ef0*/  MOV R42, RZ ;  /* 0x000000ff002a7202 */ /* 0x000fe40000000f00 */
[----:B------:R-:W-:Y:S02]  /*1f00*/  @!P1 LEA.HI.X R33, R20, R25, R0, 0x1, P5 ;  /* 0x0000001914219211 */ /* 0x000fe400028f0c00 */
[----:B------:R-:W-:Y:S01]  /*1f10*/  IADD3 R15, PT, PT, R3, 0x1d0, RZ ;  /* 0x000001d0030f7810 */ /* 0x000fe20007ffe0ff */
[----:B------:R-:W2:Y:S01]  /*1f20*/  @!P4 LDC.64 R20, c[0x0][0x3e0] ;  /* 0x0000f800ff14cb82 */ /* 0x000ea20000000a00 */
[----:B------:R-:W-:Y:S01]  /*1f30*/  ISETP.GE.U32.AND P5, PT, R37, UR14, PT ;  /* 0x0000000e25007c0c */ /* 0x000fe2000bfa6070 */
[----:B------:R1:W4:Y:S01]  /*1f40*/  @!P2 LDG.E R42, desc[UR12][R22.64] ;  /* 0x0000000c162aa981 */ /* 0x000322000c1e1900 */
[----:B------:R-:W-:Y:S02]  /*1f50*/  SHF.R.S32.HI R45, RZ, 0x1f, R37 ;  /* 0x0000001fff2d7819 */ /* 0x000fe40000011425 */
[----:B------:R-:W-:-:S02]  /*1f60*/  ISETP.GE.U32.AND P2, PT, R15, UR14, PT ;  /* 0x0000000e0f007c0c */ /* 0x000fc4000bf46070 */
[----:B------:R-:W-:Y:S01]  /*1f70*/  SHF.R.S32.HI R49, RZ, 0x1f, R15 ;  /* 0x0000001fff317819 */ /* 0x000fe2000001140f */
[----:B0-----:R-:W-:Y:S01]  /*1f80*/  @!P3 IMAD R35, R35, R26, RZ ;  /* 0x0000001a2323b224 */ /* 0x001fe200078e02ff */
[----:B------:R-:W-:Y:S01]  /*1f90*/  ISETP.GE.AND.EX P5, PT, R45, UR15, PT, P5 ;  /* 0x0000000f2d007c0c */ /* 0x000fe2000bfa6350 */
[----:B-1----:R-:W0:Y:S01]  /*1fa0*/  @!P4 LDC.64 R28, c[0x0][0x390] ;  /* 0x0000e400ff1ccb82 */ /* 0x002e220000000a00 */
[----:B------:R-:W-:Y:S02]  /*1fb0*/  ISETP.GE.AND.EX P2, PT, R49, UR15, PT, P2 ;  /* 0x0000000f31007c0c */ /* 0x000fe4000bf46320 */
[----:B------:R-:W-:Y:S02]  /*1fc0*/  @!P3 MOV R22, R86 ;  /* 0x000000560016b202 */ /* 0x000fe40000000f00 */
[----:B------:R-:W-:Y:S01]  /*1fd0*/  @!P3 MOV R23, R89 ;  /* 0x000000590017b202 */ /* 0x000fe20000000f00 */
[C---:B------:R-:W-:Y:S01]  /*1fe0*/  @!P3 IMAD R27, R2.reuse, R27, R35 ;  /* 0x0000001b021bb224 */ /* 0x040fe200078e0223 */
[----:B------:R-:W-:Y:S01]  /*1ff0*/  MOV R44, RZ ;  /* 0x000000ff002c7202 */ /* 0x000fe20000000f00 */
[----:B------:R-:W-:Y:S01]  /*2000*/  @!P3 IMAD.WIDE.U32 R22, R2, R26, R22 ;  /* 0x0000001a0216b225 */ /* 0x000fe200078e0016 */
[----:B------:R-:W-:-:S03]  /*2010*/  IADD3 R10, PT, PT, R3, 0x1e0, RZ ;  /* 0x000001e0030a7810 */ /* 0x000fc60007ffe0ff */
[----:B------:R-:W1:Y:S01]  /*2020*/  @!P5 LDC.64 R24, c[0x0][0x3e0] ;  /* 0x0000f800ff18db82 */ /* 0x000e620000000a00 */
[----:B------:R2:W4:Y:S01]  /*2030*/  @!P1 LDG.E R44, desc[UR12][R32.64] ;  /* 0x0000000c202c9981 */ /* 0x000522000c1e1900 */
[----:B------:R-:W-:Y:S02]  /*2040*/  @!P3 IADD3 R2, PT, PT, R23, R27, RZ ;  /* 0x0000001b1702b210 */ /* 0x000fe40007ffe0ff */
[----:B---3--:R-:W-:Y:S02]  /*2050*/  @!P3 LEA R30, P1, R22, R4, 0x1 ;  /* 0x00000004161eb211 */ /* 0x008fe400078208ff */
[----:B------:R-:W-:Y:S02]  /*2060*/  ISETP.GE.U32.AND P6, PT, R10, UR14, PT ;  /* 0x0000000e0a007c0c */ /* 0x000fe4000bfc6070 */
[----:B------:R-:W3:Y:S01]  /*2070*/  @!P2 LDC.64 R26, c[0x0][0x3e0] ;  /* 0x0000f800ff1aab82 */ /* 0x000ee20000000a00 */
[----:B------:R-:W-:Y:S02]  /*2080*/  SHF.R.S32.HI R35, RZ, 0x1f, R10 ;  /* 0x0000001fff237819 */ /* 0x000fe4000001140a */
[----:B------:R-:W-:-:S02]  /*2090*/  IADD3 R0, PT, PT, R3, 0x1f0, RZ ;  /* 0x000001f003007810 */ /* 0x000fc40007ffe0ff */
[----:B------:R-:W-:Y:S02]  /*20a0*/  @!P3 LEA.HI.X R31, R22, R5, R2, 0x1, P1 ;  /* 0x00000005161fb211 */ /* 0x000fe400008f0c02 */
[----:B------:R-:W-:Y:S01]  /*20b0*/  ISETP.GE.AND.EX P6, PT, R35, UR15, PT, P6 ;  /* 0x0000000f23007c0c */ /* 0x000fe2000bfc6360 */
[----:B------:R-:W5:Y:S01]  /*20c0*/  @!P5 LDC.64 R4, c[0x0][0x390] ;  /* 0x0000e400ff04db82 */ /* 0x000f620000000a00 */
[----:B------:R-:W-:Y:S02]  /*20d0*/  ISETP.GE.U32.AND P1, PT, R0, UR14, PT ;  /* 0x0000000e00007c0c */ /* 0x000fe4000bf26070 */
[----:B------:R-:W-:Y:S01]  /*20e0*/  SHF.R.S32.HI R41, RZ, 0x1f, R0 ;  /* 0x0000001fff297819 */ /* 0x000fe20000011400 */
[----:B--2---:R-:W-:Y:S01]  /*20f0*/  @!P4 IMAD R2, R43, R20, RZ ;  /* 0x000000142b02c224 */ /* 0x004fe200078e02ff */
[----:B------:R-:W-:Y:S02]  /*2100*/  @!P4 MOV R32, R86 ;  /* 0x000000560020c202 */ /* 0x000fe40000000f00 */
[----:B------:R-:W-:-:S02]  /*2110*/  @!P4 MOV R33, R89 ;  /* 0x000000590021c202 */ /* 0x000fc40000000f00 */
[----:B------:R-:W-:Y:S02]  /*2120*/  ISETP.GE.AND.EX P1, PT, R41, UR15, PT, P1 ;  /* 0x0000000f29007c0c */ /* 0x000fe4000bf26310 */
[----:B------:R-:W-:Y:S01]  /*2130*/  MOV R47, RZ ;  /* 0x000000ff002f7202 */ /* 0x000fe20000000f00 */
[C---:B------:R-:W-:Y:S01]  /*2140*/  @!P4 IMAD R3, R39.reuse, R21, R2 ;  /* 0x000000152703c224 */ /* 0x040fe200078e0202 */
[----:B------:R-:W2:Y:S01]  /*2150*/  @!P6 LDC.64 R22, c[0x0][0x3e0] ;  /* 0x0000f800ff16eb82 */ /* 0x000ea20000000a00 */
[----:B------:R-:W-:-:S03]  /*2160*/  @!P4 IMAD.WIDE.U32 R32, R39, R20, R32 ;  /* 0x000000142720c225 */ /* 0x000fc600078e0020 */
[----:B------:R0:W4:Y:S01]  /*2170*/  @!P3 LDG.E R47, desc[UR12][R30.64] ;  /* 0x0000000c1e2fb981 */ /* 0x000122000c1e1900 */
[----:B-1----:R-:W-:Y:S01]  /*2180*/  @!P5 IMAD R16, R45, R24, RZ ;  /* 0x000000182d10d224 */ /* 0x002fe200078e02ff */
[----:B------:R-:W-:Y:S02]  /*2190*/  @!P4 IADD3 R12, PT, PT, R33, R3, RZ ;  /* 0x00000003210cc210 */ /* 0x000fe40007ffe0ff */
[----:B0-----:R-:W-:Y:S01]  /*21a0*/  @!P4 LEA R28, P3, R32, R28, 0x1 ;  /* 0x0000001c201cc211 */ /* 0x001fe200078608ff */
[----:B------:R-:W0:Y:S01]  /*21b0*/  @!P1 LDC.64 R2, c[0x0][0x3e0] ;  /* 0x0000f800ff029b82 */ /* 0x000e220000000a00 */
[----:B------:R-:W-:Y:S02]  /*21c0*/  @!P5 MOV R30, R86 ;  /* 0x00000056001ed202 */ /* 0x000fe40000000f00 */
[----:B------:R-:W-:-:S05]  /*21d0*/  @!P5 MOV R31, R89 ;  /* 0x00000059001fd202 */ /* 0x000fca0000000f00 */
[----:B------:R-:W1:Y:S01]  /*21e0*/  @!P2 LDC.64 R20, c[0x0][0x390] ;  /* 0x0000e400ff14ab82 */ /* 0x000e620000000a00 */
[----:B------:R-:W-:Y:S01]  /*21f0*/  @!P4 LEA.HI.X R29, R32, R29, R12, 0x1, P3 ;  /* 0x0000001d201dc211 */ /* 0x000fe200018f0c0c */
[----:B---3--:R-:W-:Y:S02]  /*2200*/  @!P2 IMAD R12, R49, R26, RZ ;  /* 0x0000001a310ca224 */ /* 0x008fe400078e02ff */
[C---:B------:R-:W-:Y:S02]  /*2210*/  @!P5 IMAD R39, R37.reuse, R25, R16 ;  /* 0x000000192527d224 */ /* 0x040fe400078e0210 */
[----:B------:R-:W-:Y:S02]  /*2220*/  @!P5 IMAD.WIDE.U32 R30, R37, R24, R30 ;  /* 0x00000018251ed225 */ /* 0x000fe400078e001e */
[----:B------:R-:W3:Y:S02]  /*2230*/  @!P6 LDC.64 R24, c[0x0][0x390] ;  /* 0x0000e400ff18eb82 */ /* 0x000ee40000000a00 */
[----:B------:R-:W-:Y:S01]  /*2240*/  @!P2 IMAD R37, R15, R27, R12 ;  /* 0x0000001b0f25a224 */ /* 0x000fe200078e020c */
[----:B------:R-:W-:-:S02]  /*2250*/  @!P5 IADD3 R12, PT, PT, R31, R39, RZ ;  /* 0x000000271f0cd210 */ /* 0x000fc40007ffe0ff */
[C---:B-----5:R-:W-:Y:S02]  /*2260*/  @!P5 LEA R4, P3, R30.reuse, R4, 0x1 ;  /* 0x000000041e04d211 */ /* 0x060fe400078608ff */
[----:B------:R-:W-:Y:S02]  /*2270*/  MOV R50, RZ ;  /* 0x000000ff00327202 */ /* 0x000fe40000000f00 */
[----:B------:R-:W-:Y:S02]  /*2280*/  @!P5 LEA.HI.X R5, R30, R5, R12, 0x1, P3 ;  /* 0x000000051e05d211 */ /* 0x000fe400018f0c0c */
[----:B------:R-:W5:Y:S01]  /*2290*/  @!P1 LDC.64 R30, c[0x0][0x390] ;  /* 0x0000e400ff1e9b82 */ /* 0x000f620000000a00 */
[----:B------:R-:W-:Y:S02]  /*22a0*/  MOV R49, RZ ;  /* 0x000000ff00317202 */ /* 0x000fe40000000f00 */
[----:B------:R-:W-:Y:S01]  /*22b0*/  @!P2 MOV R32, R86 ;  /* 0x000000560020a202 */ /* 0x000fe20000000f00 */
[----:B------:R0:W4:Y:S01]  /*22c0*/  @!P5 LDG.E R50, desc[UR12][R4.64] ;  /* 0x0000000c0432d981 */ /* 0x000122000c1e1900 */
[----:B------:R-:W-:Y:S01]  /*22d0*/  @!P2 MOV R33, R89 ;  /* 0x000000590021a202 */ /* 0x000fe20000000f00 */
[----:B--2---:R-:W-:-:S02]  /*22e0*/  @!P6 IMAD R35, R35, R22, RZ ;  /* 0x000000162323e224 */ /* 0x004fc400078e02ff */
[----:B------:R-:W2:Y:S01]  /*22f0*/  @!P4 LDG.E R49, desc[UR12][R28.64] ;  /* 0x0000000c1c31c981 */ /* 0x000ea2000c1e1900 */
[----:B------:R-:W-:Y:S01]  /*2300*/  @!P2 IMAD.WIDE.U32 R26, R15, R26, R32 ;  /* 0x0000001a0f1aa225 */ /* 0x000fe200078e0020 */
[----:B0-----:R-:W-:Y:S02]  /*2310*/  @!P6 MOV R4, R86 ;  /* 0x000000560004e202 */ /* 0x001fe40000000f00 */
[----:B------:R-:W-:Y:S01]  /*2320*/  @!P6 MOV R5, R89 ;  /* 0x000000590005e202 */ /* 0x000fe20000000f00 */
[C---:B------:R-:W-:Y:S01]  /*2330*/  @!P6 IMAD R35, R10.reuse, R23, R35 ;  /* 0x000000170a23e224 */ /* 0x040fe200078e0223 */
[----:B------:R-:W-:Y:S01]  /*2340*/  @!P2 IADD3 R12, PT, PT, R27, R37, RZ ;  /* 0x000000251b0ca210 */ /* 0x000fe20007ffe0ff */
[----:B------:R-:W-:Y:S02]  /*2350*/  @!P1 IMAD R41, R41, R2, RZ ;  /* 0x0000000229299224 */ /* 0x000fe400078e02ff */
[----:B------:R-:W-:Y:S01]  /*2360*/  @!P6 IMAD.WIDE.U32 R22, R10, R22, R4 ;  /* 0x000000160a16e225 */ /* 0x000fe200078e0004 */
[----:B------:R-:W-:-:S02]  /*2370*/  @!P1 MOV R4, R86 ;  /* 0x0000005600049202 */ /* 0x000fc40000000f00 */
[----:B------:R-:W-:Y:S02]  /*2380*/  @!P1 MOV R5, R89 ;  /* 0x0000005900059202 */ /* 0x000fe40000000f00 */
[----:B-1----:R-:W-:Y:S01]  /*2390*/  @!P2 LEA R20, P3, R26, R20, 0x1 ;  /* 0x000000141a14a211 */ /* 0x002fe200078608ff */
[C---:B------:R-:W-:Y:S01]  /*23a0*/  @!P1 IMAD R41, R0.reuse, R3, R41 ;  /* 0x0000000300299224 */ /* 0x040fe200078e0229 */
[----:B------:R-:W-:Y:S01]  /*23b0*/  MOV R53, RZ ;  /* 0x000000ff00357202 */ /* 0x000fe20000000f00 */
[----:B------:R-:W-:Y:S01]  /*23c0*/  @!P1 IMAD.WIDE.U32 R2, R0, R2, R4 ;  /* 0x0000000200029225 */ /* 0x000fe200078e0004 */
[----:B------:R-:W-:Y:S02]  /*23d0*/  @!P2 LEA.HI.X R21, R26, R21, R12, 0x1, P3 ;  /* 0x000000151a15a211 */ /* 0x000fe400018f0c0c */
[----:B------:R-:W-:Y:S02]  /*23e0*/  @!P6 IADD3 R0, PT, PT, R23, R35, RZ ;  /* 0x000000231700e210 */ /* 0x000fe40007ffe0ff */
[----:B---3--:R-:W-:Y:S01]  /*23f0*/  @!P6 LEA R24, P3, R22, R24, 0x1 ;  /* 0x000000181618e211 */ /* 0x008fe200078608ff */
[----:B------:R0:W3:Y:S01]  /*2400*/  @!P2 LDG.E R53, desc[UR12][R20.64] ;  /* 0x0000000c1435a981 */ /* 0x0000e2000c1e1900 */
[----:B------:R-:W-:-:S02]  /*2410*/  MOV R55, RZ ;  /* 0x000000ff00377202 */ /* 0x000fc40000000f00 */
[----:B------:R-:W-:Y:S02]  /*2420*/  @!P6 LEA.HI.X R25, R22, R25, R0, 0x1, P3 ;  /* 0x000000191619e211 */ /* 0x000fe400018f0c00 */
[----:B------:R-:W-:Y:S02]  /*2430*/  @!P1 IADD3 R0, PT, PT, R3, R41, RZ ;  /* 0x0000002903009210 */ /* 0x000fe40007ffe0ff */
[C---:B-----5:R-:W-:Y:S01]  /*2440*/  @!P1 LEA R30, P2, R2.reuse, R30, 0x1 ;  /* 0x0000001e021e9211 */ /* 0x060fe200078408ff */
[----:B------:R1:W5:Y:S01]  /*2450*/  @!P6 LDG.E R55, desc[UR12][R24.64] ;  /* 0x0000000c1837e981 */ /* 0x000362000c1e1900 */
[----:B------:R-:W-:Y:S02]  /*2460*/  MOV R57, RZ ;  /* 0x000000ff00397202 */ /* 0x000fe40000000f00 */
[----:B------:R-:W-:-:S05]  /*2470*/  @!P1 LEA.HI.X R31, R2, R31, R0, 0x1, P2 ;  /* 0x0000001f021f9211 */ /* 0x000fca00010f0c00 */
[----:B------:R-:W5:Y:S01]  /*2480*/  @!P1 LDG.E R57, desc[UR12][R30.64] ;  /* 0x0000000c1e399981 */ /* 0x000f62000c1e1900 */
[C---:B------:R-:W-:Y:S02]  /*2490*/  PRMT R78, R81.reuse, 0x7632, R78 ;  /* 0x00007632514e7816 */ /* 0x040fe4000000004e */
[----:B------:R-:W-:Y:S02]  /*24a0*/  SHF.L.U32 R81, R81, 0x10, RZ ;  /* 0x0000001051517819 */ /* 0x000fe400000006ff */
[C---:B------:R-:W-:Y:S02]  /*24b0*/  PRMT R76, R79.reuse, 0x7632, R76 ;  /* 0x000076324f4c7816 */ /* 0x040fe4000000004c */
[----:B------:R-:W-:Y:S02]  /*24c0*/  SHF.L.U32 R78, R78, 0x10, RZ ;  /* 0x000000104e4e7819 */ /* 0x000fe400000006ff */
[----:B------:R-:W-:Y:S02]  /*24d0*/  SHF.L.U32 R79, R79, 0x10, RZ ;  /* 0x000000104f4f7819 */ /* 0x000fe400000006ff */
[----:B------:R-:W-:Y:S01]  /*24e0*/  SHF.L.U32 R76, R76, 0x10, RZ ;  /* 0x000000104c4c7819 */ /* 0x000fe200000006ff */
[----:B------:R-:W-:Y:S01]  /*24f0*/  FADD.FTZ R0, R81, R78 ;  /* 0x0000004e51007221 */ /* 0x000fe20000010000 */
[C---:B------:R-:W-:Y:S01]  /*2500*/  PRMT R74, R77.reuse, 0x7632, R74 ;  /* 0x000076324d4a7816 */ /* 0x040fe2000000004a */
[----:B------:R-:W-:Y:S01]  /*2510*/  FMUL.FTZ R2, R78, R78 ;  /* 0x0000004e4e027220 */ /* 0x000fe20000410000 */
[----:B------:R-:W-:Y:S01]  /*2520*/  SHF.L.U32 R77, R77, 0x10, RZ ;  /* 0x000000104d4d7819 */ /* 0x000fe200000006ff */
[----:B------:R-:W-:Y:S01]  /*2530*/  FADD.FTZ R3, R79, R76 ;  /* 0x0000004c4f037221 */ /* 0x000fe20000010000 */
[----:B------:R-:W-:Y:S01]  /*2540*/  FADD.FTZ R0, RZ, R0 ;  /* 0x00000000ff007221 */ /* 0x000fe20000010000 */
[----:B------:R-:W-:Y:S01]  /*2550*/  SHF.L.U32 R74, R74, 0x10, RZ ;  /* 0x000000104a4a7819 */ /* 0x000fe200000006ff */
[----:B------:R-:W-:Y:S01]  /*2560*/  FMUL.FTZ R4, R76, R76 ;  /* 0x0000004c4c047220 */ /* 0x000fe20000410000 */
[----:B------:R-:W-:Y:S01]  /*2570*/  PRMT R72, R75, 0x7632, R72 ;  /* 0x000076324b487816 */ /* 0x000fe20000000048 */
[----:B------:R-:W-:Y:S01]  /*2580*/  FFMA.FTZ R2, R81, R81, R2 ;  /* 0x0000005151027223 */ /* 0x000fe20000010002 */
[----:B------:R-:W-:Y:S01]  /*2590*/  FADD.FTZ R0, R0, R3 ;  /* 0x0000000300007221 */ /* 0x000fe20000010000 */
[----:B------:R-:W-:Y:S01]  /*25a0*/  FFMA.FTZ R5, R79, R79, R4 ;  /* 0x0000004f4f057223 */ /* 0x000fe20000010004 */
[----:B------:R-:W-:Y:S01]  /*25b0*/  FADD.FTZ R3, R77, R74 ;  /* 0x0000004a4d037221 */ /* 0x000fe20000010000 */
[----:B------:R-:W-:Y:S01]  /*25c0*/  FADD.FTZ R2, RZ, R2 ;  /* 0x00000002ff027221 */ /* 0x000fe20000010000 */
[----:B------:R-:W-:Y:S01]  /*25d0*/  SHF.L.U32 R72, R72, 0x10, RZ ;  /* 0x0000001048487819 */ /* 0x000fe200000006ff */
[----:B------:R-:W-:Y:S01]  /*25e0*/  FMUL.FTZ R4, R74, R74 ;  /* 0x0000004a4a047220 */ /* 0x000fe20000410000 */
[----:B------:R-:W-:Y:S01]  /*25f0*/  FADD.FTZ R0, R0, R3 ;  /* 0x0000000300007221 */ /* 0x000fe20000010000 */
[----:B------:R-:W-:Y:S01]  /*2600*/  FADD.FTZ R2, R2, R5 ;  /* 0x0000000502027221 */ /* 0x000fe20000010000 */
[----:B------:R-:W-:Y:S01]  /*2610*/  SHF.L.U32 R75, R75, 0x10, RZ ;  /* 0x000000104b4b7819 */ /* 0x000fe200000006ff */
[----:B------:R-:W-:Y:S01]  /*2620*/  FFMA.FTZ R3, R77, R77, R4 ;  /* 0x0000004d4d037223 */ /* 0x000fe20000010004 */
[C---:B------:R-:W-:Y:S01]  /*2630*/  PRMT R70, R73.reuse, 0x7632, R70 ;  /* 0x0000763249467816 */ /* 0x040fe20000000046 */
[----:B------:R-:W-:Y:S01]  /*2640*/  FMUL.FTZ R4, R72, R72 ;  /* 0x0000004848047220 */ /* 0x000fe20000410000 */
[----:B------:R-:W-:Y:S01]  /*2650*/  SHF.L.U32 R73, R73, 0x10, RZ ;  /* 0x0000001049497819 */ /* 0x000fe200000006ff */
[----:B------:R-:W-:Y:S01]  /*2660*/  FADD.FTZ R2, R2, R3 ;  /* 0x0000000302027221 */ /* 0x000fe20000010000 */
[----:B------:R-:W-:Y:S01]  /*2670*/  SHF.L.U32 R70, R70, 0x10, RZ ;  /* 0x0000001046467819 */ /* 0x000fe200000006ff */
[C---:B------:R-:W-:Y:S01]  /*2680*/  FFMA.FTZ R3, R75.reuse, R75, R4 ;  /* 0x0000004b4b037223 */ /* 0x040fe20000010004 */
[----:B------:R-:W-:Y:S01]  /*2690*/  FADD.FTZ R5, R75, R72 ;  /* 0x000000484b057221 */ /* 0x000fe20000010000 */
[----:B------:R-:W-:-:S02]  /*26a0*/  PRMT R68, R71, 0x7632, R68 ;  /* 0x0000763247447816 */ /* 0x000fc40000000044 */
[----:B------:R-:W-:Y:S01]  /*26b0*/  FADD.FTZ R2, R2, R3 ;  /* 0x0000000302027221 */ /* 0x000fe20000010000 */
[----:B------:R-:W-:Y:S01]  /*26c0*/  FADD.FTZ R0, R0, R5 ;  /* 0x0000000500007221 */ /* 0x000fe20000010000 */
[----:B------:R-:W-:Y:S01]  /*26d0*/  FADD.FTZ R3, R73, R70 ;  /* 0x0000004649037221 */ /* 0x000fe20000010000 */
[----:B------:R-:W-:Y:S01]  /*26e0*/  SHF.L.U32 R68, R68, 0x10, RZ ;  /* 0x0000001044447819 */ /* 0x000fe200000006ff */
[----:B------:R-:W-:Y:S01]  /*26f0*/  FMUL.FTZ R4, R70, R70 ;  /* 0x0000004646047220 */ /* 0x000fe20000410000 */
[----:B------:R-:W-:Y:S02]  /*2700*/  SHF.L.U32 R71, R71, 0x10, RZ ;  /* 0x0000001047477819 */ /* 0x000fe400000006ff */
[----:B------:R-:W-:Y:S01]  /*2710*/  PRMT R66, R69, 0x7632, R66 ;  /* 0x0000763245427816 */ /* 0x000fe20000000042 */
[----:B------:R-:W-:Y:S01]  /*2720*/  FADD.FTZ R0, R0, R3 ;  /* 0x0000000300007221 */ /* 0x000fe20000010000 */
[----:B------:R-:W-:Y:S01]  /*2730*/  FFMA.FTZ R5, R73, R73, R4 ;  /* 0x0000004949057223 */ /* 0x000fe20000010004 */
[----:B------:R-:W-:Y:S01]  /*2740*/  SHF.L.U32 R69, R69, 0x10, RZ ;  /* 0x0000001045457819 */ /* 0x000fe200000006ff */
[----:B------:R-:W-:Y:S01]  /*2750*/  FADD.FTZ R3, R71, R68 ;  /* 0x0000004447037221 */ /* 0x000fe20000010000 */
[----:B------:R-:W-:Y:S01]  /*2760*/  SHF.L.U32 R66, R66, 0x10, RZ ;  /* 0x0000001042427819 */ /* 0x000fe200000006ff */
[----:B------:R-:W-:Y:S01]  /*2770*/  FMUL.FTZ R4, R68, R68 ;  /* 0x0000004444047220 */ /* 0x000fe20000410000 */
[----:B------:R-:W-:Y:S01]  /*2780*/  PRMT R64, R67, 0x7632, R64 ;  /* 0x0000763243407816 */ /* 0x000fe20000000040 */
[----:B------:R-:W-:Y:S01]  /*2790*/  FADD.FTZ R2, R2, R5 ;  /* 0x0000000502027221 */ /* 0x000fe20000010000 */
[----:B------:R-:W-:Y:S01]  /*27a0*/  FADD.FTZ R0, R0, R3 ;  /* 0x0000000300007221 */ /* 0x000fe20000010000 */
[----:B------:R-:W-:Y:S01]  /*27b0*/  FFMA.FTZ R5, R71, R71, R4 ;  /* 0x0000004747057223 */ /* 0x000fe20000010004 */
[----:B------:R-:W-:Y:S01]  /*27c0*/  FADD.FTZ R3, R69, R66 ;  /* 0x0000004245037221 */ /* 0x000fe20000010000 */
[----:B------:R-:W-:Y:S01]  /*27d0*/  SHF.L.U32 R64, R64, 0x10, RZ ;  /* 0x0000001040407819 */ /* 0x000fe200000006ff */
[----:B------:R-:W-:Y:S01]  /*27e0*/  FMUL.FTZ R4, R66, R66 ;  /* 0x0000004242047220 */ /* 0x000fe20000410000 */
[----:B------:R-:W-:Y:S01]  /*27f0*/  PRMT R62, R65, 0x7632, R62 ;  /* 0x00007632413e7816 */ /* 0x000fe2000000003e */
[----:B------:R-:W-:Y:S01]  /*2800*/  FADD.FTZ R0, R0, R3 ;  /* 0x0000000300007221 */ /* 0x000fe20000010000 */
[----:B------:R-:W-:Y:S01]  /*2810*/  FADD.FTZ R2, R2, R5 ;  /* 0x0000000502027221 */ /* 0x000fe20000010000 */
[----:B------:R-:W-:Y:S01]  /*2820*/  SHF.L.U32 R67, R67, 0x10, RZ ;  /* 0x0000001043437819 */ /* 0x000fe200000006ff */
[----:B------:R-:W-:Y:S01]  /*2830*/  FFMA.FTZ R3, R69, R69, R4 ;  /* 0x0000004545037223 */ /* 0x000fe20000010004 */
[----:B------:R-:W-:Y:S01]  /*2840*/  FMUL.FTZ R4, R64, R64 ;  /* 0x0000004040047220 */ /* 0x000fe20000410000 */
[----:B------:R-:W-:-:S02]  /*2850*/  SHF.L.U32 R62, R62, 0x10, RZ ;  /* 0x000000103e3e7819 */ /* 0x000fc400000006ff */
[----:B------:R-:W-:Y:S01]  /*2860*/  PRMT R60, R63, 0x7632, R60 ;  /* 0x000076323f3c7816 */ /* 0x000fe2000000003c */
[----:B------:R-:W-:Y:S01]  /*2870*/  FADD.FTZ R2, R2, R3 ;  /* 0x0000000302027221 */ /* 0x000fe20000010000 */
[C---:B------:R-:W-:Y:S01]  /*2880*/  FADD.FTZ R5, R67.reuse, R64 ;  /* 0x0000004043057221 */ /* 0x040fe20000010000 */
[----:B------:R-:W-:Y:S01]  /*2890*/  FFMA.FTZ R3, R67, R67, R4 ;  /* 0x0000004343037223 */ /* 0x000fe20000010004 */
[----:B------:R-:W-:Y:S01]  /*28a0*/  SHF.L.U32 R65, R65, 0x10, RZ ;  /* 0x0000001041417819 */ /* 0x000fe200000006ff */
[----:B------:R-:W-:Y:S01]  /*28b0*/  FMUL.FTZ R4, R62, R62 ;  /* 0x0000003e3e047220 */ /* 0x000fe20000410000 */
[----:B------:R-:W-:Y:S01]  /*28c0*/  SHF.L.U32 R60, R60, 0x10, RZ ;  /* 0x000000103c3c7819 */ /* 0x000fe200000006ff */
[----:B------:R-:W-:Y:S01]  /*28d0*/  FADD.FTZ R0, R0, R5 ;  /* 0x0000000500007221 */ /* 0x000fe20000010000 */
[----:B------:R-:W-:Y:S01]  /*28e0*/  FADD.FTZ R2, R2, R3 ;  /* 0x0000000302027221 */ /* 0x000fe20000010000 */
[----:B------:R-:W-:Y:S01]  /*28f0*/  FFMA.FTZ R5, R65, R65, R4 ;  /* 0x0000004141057223 */ /* 0x000fe20000010004 */
[----:B------:R-:W-:Y:S01]  /*2900*/  SHF.L.U32 R63, R63, 0x10, RZ ;  /* 0x000000103f3f7819 */ /* 0x000fe200000006ff */
[----:B------:R-:W-:Y:S01]  /*2910*/  FADD.FTZ R3, R65, R62 ;  /* 0x0000003e41037221 */ /* 0x000fe20000010000 */
[----:B------:R-:W-:Y:S01]  /*2920*/  PRMT R58, R61, 0x7632, R58 ;  /* 0x000076323d3a7816 */ /* 0x000fe2000000003a */
[----:B------:R-:W-:Y:S01]  /*2930*/  FMUL.FTZ R10, R60, R60 ;  /* 0x0000003c3c0a7220 */ /* 0x000fe20000410000 */
[----:B------:R-:W-:Y:S01]  /*2940*/  FADD.FTZ R2, R2, R5 ;  /* 0x0000000502027221 */ /* 0x000fe20000010000 */
[----:B------:R-:W-:Y:S01]  /*2950*/  FADD.FTZ R3, R0, R3 ;  /* 0x0000000300037221 */ /* 0x000fe20000010000 */
[----:B------:R-:W-:Y:S01]  /*2960*/  SHF.L.U32 R58, R58, 0x10, RZ ;  /* 0x000000103a3a7819 */ /* 0x000fe200000006ff */
[----:B------:R-:W-:Y:S01]  /*2970*/  FFMA.FTZ R5, R63, R63, R10 ;  /* 0x0000003f3f057223 */ /* 0x000fe2000001000a */
[----:B------:R-:W-:Y:S01]  /*2980*/  SHF.L.U32 R61, R61, 0x10, RZ ;  /* 0x000000103d3d7819 */ /* 0x000fe200000006ff */
[----:B------:R-:W-:Y:S01]  /*2990*/  FADD.FTZ R4, R63, R60 ;  /* 0x0000003c3f047221 */ /* 0x000fe20000010000 */
[----:B------:R-:W-:Y:S01]  /*29a0*/  PRMT R0, R59, 0x7632, R0 ;  /* 0x000076323b007816 */ /* 0x000fe20000000000 */
[----:B------:R-:W-:Y:S01]  /*29b0*/  FADD.FTZ R5, R2, R5 ;  /* 0x0000000502057221 */ /* 0x000fe20000010000 */
[----:B------:R-:W-:Y:S01]  /*29c0*/  FMUL.FTZ R10, R58, R58 ;  /* 0x0000003a3a0a7220 */ /* 0x000fe20000410000 */
[----:B------:R-:W-:Y:S01]  /*29d0*/  FADD.FTZ R3, R3, R4 ;  /* 0x0000000403037221 */ /* 0x000fe20000010000 */
[----:B------:R-:W-:Y:S01]  /*29e0*/  SHF.L.U32 R0, R0, 0x10, RZ ;  /* 0x0000001000007819 */ /* 0x000fe200000006ff */
[----:B------:R-:W-:Y:S01]  /*29f0*/  FADD.FTZ R4, R61, R58 ;  /* 0x0000003a3d047221 */ /* 0x000fe20000010000 */
[----:B------:R-:W-:-:S02]  /*2a00*/  SHF.L.U32 R59, R59, 0x10, RZ ;  /* 0x000000103b3b7819 */ /* 0x000fc400000006ff */
[----:B------:R-:W-:Y:S01]  /*2a10*/  PRMT R2, R8, 0x7632, R2 ;  /* 0x0000763208027816 */ /* 0x000fe20000000002 */
[----:B------:R-:W-:Y:S01]  /*2a20*/  FFMA.FTZ R10, R61, R61, R10 ;  /* 0x0000003d3d0a7223 */ /* 0x000fe2000001000a */
[----:B------:R-:W-:Y:S01]  /*2a30*/  FADD.FTZ R4, R3, R4 ;  /* 0x0000000403047221 */ /* 0x000fe20000010000 */
[----:B------:R-:W-:Y:S01]  /*2a40*/  FMUL.FTZ R12, R0, R0 ;  /* 0x00000000000c7220 */ /* 0x000fe20000410000 */
[----:B------:R-:W-:Y:S01]  /*2a50*/  SHF.L.U32 R2, R2, 0x10, RZ ;  /* 0x0000001002027819 */ /* 0x000fe200000006ff */
[----:B------:R-:W-:Y:S01]  /*2a60*/  FADD.FTZ R15, R59, R0 ;  /* 0x000000003b0f7221 */ /* 0x000fe20000010000 */
[----:B------:R-:W-:Y:S01]  /*2a70*/  FADD.FTZ R5, R5, R10 ;  /* 0x0000000a05057221 */ /* 0x000fe20000010000 */
[----:B------:R-:W-:Y:S01]  /*2a80*/  SHF.L.U32 R3, R8, 0x10, RZ ;  /* 0x0000001008037819 */ /* 0x000fe200000006ff */
[----:B------:R-:W-:Y:S01]  /*2a90*/  FFMA.FTZ R12, R59, R59, R12 ;  /* 0x0000003b3b0c7223 */ /* 0x000fe2000001000c */
[----:B------:R-:W-:Y:S01]  /*2aa0*/  FADD.FTZ R15, R4, R15 ;  /* 0x0000000f040f7221 */ /* 0x000fe20000010000 */
[----:B------:R-:W-:Y:S01]  /*2ab0*/  FMUL.FTZ R10, R2, R2 ;  /* 0x00000002020a7220 */ /* 0x000fe20000410000 */
[----:B------:R-:W-:Y:S01]  /*2ac0*/  PRMT R4, R6, 0x7632, R4 ;  /* 0x0000763206047816 */ /* 0x000fe20000000004 */
[----:B------:R-:W-:Y:S01]  /*2ad0*/  FADD.FTZ R5, R5, R12 ;  /* 0x0000000c05057221 */ /* 0x000fe20000010000 */
[C---:B------:R-:W-:Y:S01]  /*2ae0*/  FADD.FTZ R8, R3.reuse, R2 ;  /* 0x0000000203087221 */ /* 0x040fe20000010000 */
[----:B------:R-:W-:Y:S01]  /*2af0*/  FFMA.FTZ R10, R3, R3, R10 ;  /* 0x00000003030a7223 */ /* 0x000fe2000001000a */
[----:B------:R-:W-:-:S02]  /*2b00*/  SHF.L.U32 R4, R4, 0x10, RZ ;  /* 0x0000001004047819 */ /* 0x000fc400000006ff */
[----:B------:R-:W-:Y:S01]  /*2b10*/  FADD.FTZ R15, R15, R8 ;  /* 0x000000080f0f7221 */ /* 0x000fe20000010000 */
[----:B------:R-:W-:Y:S01]  /*2b20*/  FADD.FTZ R12, R5, R10 ;  /* 0x0000000a050c7221 */ /* 0x000fe20000010000 */
[----:B------:R-:W-:Y:S01]  /*2b30*/  SHF.L.U32 R5, R6, 0x10, RZ ;  /* 0x0000001006057819 */ /* 0x000fe200000006ff */
[----:B------:R-:W-:Y:S01]  /*2b40*/  FMUL.FTZ R18, R4, R4 ;  /* 0x0000000404127220 */ /* 0x000fe20000410000 */
[C---:B------:R-:W-:Y:S02]  /*2b50*/  PRMT R8, R7.reuse, 0x7632, R8 ;  /* 0x0000763207087816 */ /* 0x040fe40000000008 */
[----:B------:R-:W-:Y:S01]  /*2b60*/  SHF.L.U32 R6, R7, 0x10, RZ ;  /* 0x0000001007067819 */ /* 0x000fe200000006ff */
[----:B0-----:R-:W-:Y:S01]  /*2b70*/  FFMA.FTZ R21, R5, R5, R18 ;  /* 0x0000000505157223 */ /* 0x001fe20000010012 */
[----:B------:R-:W-:Y:S02]  /*2b80*/  SHF.L.U32 R7, R8, 0x10, RZ ;  /* 0x0000001008077819 */ /* 0x000fe400000006ff */
[----:B------:R-:W-:Y:S01]  /*2b90*/  PRMT R10, R9, 0x7632, R10 ;  /* 0x00007632090a7816 */ /* 0x000fe2000000000a */
[----:B------:R-:W-:-:S02]  /*2ba0*/  FADD.FTZ R12, R12, R21 ;  /* 0x000000150c0c7221 */ /* 0x000fc40000010000 */
[----:B------:R-:W-:Y:S01]  /*2bb0*/  FMUL.FTZ R21, R7, R7 ;  /* 0x0000000707157220 */ /* 0x000fe20000410000 */
[----:B------:R-:W-:Y:S01]  /*2bc0*/  SHF.L.U32 R8, R10, 0x10, RZ ;  /* 0x000000100a087819 */ /* 0x000fe200000006ff */
[----:B------:R-:W-:Y:S01]  /*2bd0*/  FADD.FTZ R16, R5, R4 ;  /* 0x0000000405107221 */ /* 0x000fe20000010000 */
[----:B------:R-:W-:Y:S01]  /*2be0*/  SHF.L.U32 R9, R9, 0x10, RZ ;  /* 0x0000001009097819 */ /* 0x000fe200000006ff */
[----:B------:R-:W-:Y:S02]  /*2bf0*/  FFMA.FTZ R21, R6, R6, R21 ;  /* 0x0000000606157223 */ /* 0x000fe40000010015 */
[----:B------:R-:W-:Y:S01]  /*2c00*/  FMUL.FTZ R18, R8, R8 ;  /* 0x0000000808127220 */ /* 0x000fe20000410000 */
[----:B------:R-:W-:Y:S01]  /*2c10*/  FADD.FTZ R15, R15, R16 ;  /* 0x000000100f0f7221 */ /* 0x000fe20000010000 */
[----:B------:R-:W-:Y:S01]  /*2c20*/  FADD.FTZ R16, R6, R7 ;  /* 0x0000000706107221 */ /* 0x000fe20000010000 */
[----:B------:R-:W-:Y:S01]  /*2c30*/  PRMT R10, R11, 0x7632, R10 ;  /* 0x000076320b0a7816 */ /* 0x000fe2000000000a */
[----:B------:R-:W-:Y:S01]  /*2c40*/  FADD.FTZ R12, R12, R21 ;  /* 0x000000150c0c7221 */ /* 0x000fe20000010000 */
[----:B------:R-:W-:Y:S01]  /*2c50*/  FFMA.FTZ R21, R9, R9, R18 ;  /* 0x0000000909157223 */ /* 0x000fe20000010012 */
[----:B------:R-:W-:Y:S01]  /*2c60*/  FADD.FTZ R15, R15, R16 ;  /* 0x000000100f0f7221 */ /* 0x000fe20000010000 */
[----:B------:R-:W-:Y:S01]  /*2c70*/  SHF.L.U32 R10, R10, 0x10, RZ ;  /* 0x000000100a0a7819 */ /* 0x000fe200000006ff */
[----:B------:R-:W-:Y:S01]  /*2c80*/  FADD.FTZ R16, R9, R8 ;  /* 0x0000000809107221 */ /* 0x000fe20000010000 */
[----:B------:R-:W-:Y:S01]  /*2c90*/  SHF.L.U32 R11, R11, 0x10, RZ ;  /* 0x000000100b0b7819 */ /* 0x000fe200000006ff */
[----:B------:R-:W-:Y:S01]  /*2ca0*/  FADD.FTZ R21, R12, R21 ;  /* 0x000000150c157221 */ /* 0x000fe20000010000 */
[----:B------:R-:W-:Y:S01]  /*2cb0*/  PRMT R12, R13, 0x7632, R12 ;  /* 0x000076320d0c7816 */ /* 0x000fe2000000000c */
[----:B------:R-:W-:Y:S01]  /*2cc0*/  FADD.FTZ R15, R15, R16 ;  /* 0x000000100f0f7221 */ /* 0x000fe20000010000 */
[----:B------:R-:W-:Y:S01]  /*2cd0*/  FMUL.FTZ R18, R10, R10 ;  /* 0x0000000a0a127220 */ /* 0x000fe20000410000 */
[----:B------:R-:W-:Y:S01]  /*2ce0*/  FADD.FTZ R16, R11, R10 ;  /* 0x0000000a0b107221 */ /* 0x000fe20000010000 */
[----:B------:R-:W-:-:S02]  /*2cf0*/  SHF.L.U32 R12, R12, 0x10, RZ ;  /* 0x000000100c0c7819 */ /* 0x000fc400000006ff */
[----:B------:R-:W-:Y:S01]  /*2d00*/  FFMA.FTZ R20, R11, R11, R18 ;  /* 0x0000000b0b147223 */ /* 0x000fe20000010012 */
[----:B------:R-:W-:Y:S01]  /*2d10*/  FADD.FTZ R18, R15, R16 ;  /* 0x000000100f127221 */ /* 0x000fe20000010000 */
[----:B------:R-:W-:Y:S01]  /*2d20*/  SHF.L.U32 R13, R13, 0x10, RZ ;  /* 0x000000100d0d7819 */ /* 0x000fe200000006ff */
[----:B------:R-:W-:Y:S01]  /*2d30*/  FMUL.FTZ R22, R12, R12 ;  /* 0x0000000c0c167220 */ /* 0x000fe20000410000 */
[C---:B----4-:R-:W-:Y:S01]  /*2d40*/  PRMT R15, R14.reuse, 0x7632, R15 ;  /* 0x000076320e0f7816 */ /* 0x050fe2000000000f */
[----:B------:R-:W-:Y:S01]  /*2d50*/  FADD.FTZ R20, R21, R20 ;  /* 0x0000001415147221 */ /* 0x000fe20000010000 */
[----:B------:R-:W-:Y:S01]  /*2d60*/  PRMT R16, R17, 0x7632, R16 ;  /* 0x0000763211107816 */ /* 0x000fe20000000010 */
[----:B------:R-:W-:Y:S01]  /*2d70*/  FFMA.FTZ R23, R13, R13, R22 ;  /* 0x0000000d0d177223 */ /* 0x000fe20000010016 */
[----:B------:R-:W-:Y:S01]  /*2d80*/  SHF.L.U32 R15, R15, 0x10, RZ ;  /* 0x000000100f0f7819 */ /* 0x000fe200000006ff */
[----:B------:R-:W-:Y:S01]  /*2d90*/  FADD.FTZ R21, R13, R12 ;  /* 0x0000000c0d157221 */ /* 0x000fe20000010000 */
[----:B------:R-:W-:Y:S01]  /*2da0*/  SHF.L.U32 R14, R14, 0x10, RZ ;  /* 0x000000100e0e7819 */ /* 0x000fe200000006ff */
[----:B------:R-:W-:Y:S01]  /*2db0*/  FADD.FTZ R20, R20, R23 ;  /* 0x0000001714147221 */ /* 0x000fe20000010000 */
[----:B------:R-:W-:Y:S01]  /*2dc0*/  SHF.L.U32 R16, R16, 0x10, RZ ;  /* 0x0000001010107819 */ /* 0x000fe200000006ff */
[----:B------:R-:W-:Y:S01]  /*2dd0*/  FADD.FTZ R21, R18, R21 ;  /* 0x0000001512157221 */ /* 0x000fe20000010000 */
[----:B------:R-:W-:Y:S01]  /*2de0*/  FMUL.FTZ R23, R15, R15 ;  /* 0x0000000f0f177220 */ /* 0x000fe20000410000 */
[----:B------:R-:W-:-:S02]  /*2df0*/  PRMT R18, R19, 0x7632, R18 ;  /* 0x0000763213127816 */ /* 0x000fc40000000012 */
[----:B------:R-:W-:Y:S01]  /*2e00*/  SHF.L.U32 R17, R17, 0x10, RZ ;  /* 0x0000001011117819 */ /* 0x000fe200000006ff */
[----:B------:R-:W-:Y:S01]  /*2e10*/  FFMA.FTZ R23, R14, R14, R23 ;  /* 0x0000000e0e177223 */ /* 0x000fe20000010017 */
[----:B-1----:R-:W-:Y:S01]  /*2e20*/  FMUL.FTZ R24, R16, R16 ;  /* 0x0000001010187220 */ /* 0x002fe20000410000 */
[----:B------:R-:W-:Y:S02]  /*2e30*/  SHF.L.U32 R18, R18, 0x10, RZ ;  /* 0x0000001012127819 */ /* 0x000fe400000006ff */
[----:B------:R-:W-:Y:S01]  /*2e40*/  FADD.FTZ R20, R20, R23 ;  /* 0x0000001714147221 */ /* 0x000fe20000010000 */
[----:B------:R-:W-:Y:S01]  /*2e50*/  FFMA.FTZ R23, R17, R17, R24 ;  /* 0x0000001111177223 */ /* 0x000fe20000010018 */
[----:B------:R-:W-:Y:S01]  /*2e60*/  SHF.L.U32 R19, R19, 0x10, RZ ;  /* 0x0000001013137819 */ /* 0x000fe200000006ff */
[----:B------:R-:W-:Y:S01]  /*2e70*/  FADD.FTZ R22, R14, R15 ;  /* 0x0000000f0e167221 */ /* 0x000fe20000010000 */
[----:B------:R-:W-:Y:S01]  /*2e80*/  FMUL.FTZ R24, R18, R18 ;  /* 0x0000001212187220 */ /* 0x000fe20000410000 */
[----:B------:R-:W-:Y:S01]  /*2e90*/  PRMT R37, R36, 0x7632, R37 ;  /* 0x0000763224257816 */ /* 0x000fe20000000025 */
[----:B------:R-:W-:Y:S01]  /*2ea0*/  FADD.FTZ R20, R20, R23 ;  /* 0x0000001714147221 */ /* 0x000fe20000010000 */
[----:B------:R-:W-:Y:S01]  /*2eb0*/  FADD.FTZ R21, R21, R22 ;  /* 0x0000001615157221 */ /* 0x000fe20000010000 */
[----:B------:R-:W-:Y:S01]  /*2ec0*/  FFMA.FTZ R23, R19, R19, R24 ;  /* 0x0000001313177223 */ /* 0x000fe20000010018 */
[----:B------:R-:W-:Y:S01]  /*2ed0*/  SHF.L.U32 R37, R37, 0x10, RZ ;  /* 0x0000001025257819 */ /* 0x000fe200000006ff */
[----:B------:R-:W-:Y:S01]  /*2ee0*/  FADD.FTZ R22, R17, R16 ;  /* 0x0000001011167221 */ /* 0x000fe20000010000 */
[----:B------:R-:W-:Y:S01]  /*2ef0*/  PRMT R39, R38, 0x7632, R39 ;  /* 0x0000763226277816 */ /* 0x000fe20000000027 */
[----:B------:R-:W-:Y:S01]  /*2f00*/  FADD.FTZ R20, R20, R23 ;  /* 0x0000001714147221 */ /* 0x000fe20000010000 */
[----:B------:R-:W-:Y:S01]  /*2f10*/  SHF.L.U32 R36, R36, 0x10, RZ ;  /* 0x0000001024247819 */ /* 0x000fe200000006ff */
[----:B------:R-:W-:Y:S01]  /*2f20*/  FADD.FTZ R21, R21, R22 ;  /* 0x0000001615157221 */ /* 0x000fe20000010000 */
[----:B------:R-:W-:Y:S01]  /*2f30*/  PRMT R41, R40, 0x7632, R41 ;  /* 0x0000763228297816 */ /* 0x000fe20000000029 */
[----:B------:R-:W-:Y:S01]  /*2f40*/  FMUL.FTZ R23, R37, R37 ;  /* 0x0000002525177220 */ /* 0x000fe20000410000 */
[----:B------:R-:W-:Y:S01]  /*2f50*/  SHF.L.U32 R39, R39, 0x10, RZ ;  /* 0x0000001027277819 */ /* 0x000fe200000006ff */
[----:B------:R-:W-:Y:S01]  /*2f60*/  FADD.FTZ R22, R19, R18 ;  /* 0x0000001213167221 */ /* 0x000fe20000010000 */
[----:B------:R-:W-:Y:S01]  /*2f70*/  SHF.L.U32 R38, R38, 0x10, RZ ;  /* 0x0000001026267819 */ /* 0x000fe200000006ff */
[----:B------:R-:W-:Y:S01]  /*2f80*/  FFMA.FTZ R23, R36, R36, R23 ;  /* 0x0000002424177223 */ /* 0x000fe20000010017 */
[----:B------:R-:W-:Y:S01]  /*2f90*/  SHF.L.U32 R41, R41, 0x10, RZ ;  /* 0x0000001029297819 */ /* 0x000fe200000006ff */
[----:B------:R-:W-:Y:S01]  /*2fa0*/  FADD.FTZ R21, R21, R22 ;  /* 0x0000001615157221 */ /* 0x000fe20000010000 */
[----:B------:R-:W-:Y:S01]  /*2fb0*/  FMUL.FTZ R25, R39, R39 ;  /* 0x0000002727197220 */ /* 0x000fe20000410000 */
[----:B------:R-:W-:Y:S01]  /*2fc0*/  PRMT R43, R42, 0x7632, R43 ;  /* 0x000076322a2b7816 */ /* 0x000fe2000000002b */
[----:B------:R-:W-:Y:S01]  /*2fd0*/  FADD.FTZ R22, R36, R37 ;  /* 0x0000002524167221 */ /* 0x000fe20000010000 */
[----:B------:R-:W-:Y:S01]  /*2fe0*/  SHF.L.U32 R40, R40, 0x10, RZ ;  /* 0x0000001028287819 */ /* 0x000fe200000006ff */
        /* <DEDUP_REMOVED lines=9> */
[C---:B------:R-:W-:Y:S01]  /*3080*/  FFMA.FTZ R23, R40.reuse, R40, R23 ;  /* 0x0000002828177223 */ /* 0x040fe20000010017 */
[----:B------:R-:W-:Y:S01]  /*3090*/  SHF.L.U32 R45, R45, 0x10, RZ ;  /* 0x000000102d2d7819 */ /* 0x000fe200000006ff */
[----:B------:R-:W-:Y:S01]  /*30a0*/  FMUL.FTZ R25, R43, R43 ;  /* 0x0000002b2b197220 */ /* 0x000fe20000410000 */
[----:B------:R-:W-:Y:S01]  /*30b0*/  FADD.FTZ R21, R21, R22 ;  /* 0x0000001615157221 */ /* 0x000fe20000010000 */
[----:B------:R-:W-:Y:S01]  /*30c0*/  FADD.FTZ R22, R40, R41 ;  /* 0x0000002928167221 */ /* 0x000fe20000010000 */
[----:B------:R-:W-:-:S02]  /*30d0*/  SHF.L.U32 R44, R44, 0x10, RZ ;  /* 0x000000102c2c7819 */ /* 0x000fc400000006ff */
[----:B------:R-:W-:Y:S01]  /*30e0*/  PRMT R46, R47, 0x7632, R46 ;  /* 0x000076322f2e7816 */ /* 0x000fe2000000002e */
[----:B------:R-:W-:Y:S01]  /*30f0*/  FADD.FTZ R20, R20, R23 ;  /* 0x0000001714147221 */ /* 0x000fe20000010000 */
[----:B------:R-:W-:Y:S01]  /*3100*/  FFMA.FTZ R25, R42, R42, R25 ;  /* 0x0000002a2a197223 */ /* 0x000fe20000010019 */
[----:B------:R-:W-:Y:S01]  /*3110*/  FMUL.FTZ R23, R45, R45 ;  /* 0x0000002d2d177220 */ /* 0x000fe20000410000 */
[----:B------:R-:W-:Y:S01]  /*3120*/  SHF.L.U32 R46, R46, 0x10, RZ ;  /* 0x000000102e2e7819 */ /* 0x000fe200000006ff */
[----:B------:R-:W-:Y:S01]  /*3130*/  FADD.FTZ R21, R21, R22 ;  /* 0x0000001615157221 */ /* 0x000fe20000010000 */
[----:B------:R-:W-:Y:S01]  /*3140*/  FADD.FTZ R22, R42, R43 ;  /* 0x0000002b2a167221 */ /* 0x000fe20000010000 */
[----:B------:R-:W-:Y:S01]  /*3150*/  FADD.FTZ R20, R20, R25 ;  /* 0x0000001914147221 */ /* 0x000fe20000010000 */
[----:B------:R-:W-:Y:S01]  /*3160*/  SHF.L.U32 R47, R47, 0x10, RZ ;  /* 0x000000102f2f7819 */ /* 0x000fe200000006ff */
[----:B------:R-:W-:Y:S01]  /*3170*/  FFMA.FTZ R23, R44, R44, R23 ;  /* 0x0000002c2c177223 */ /* 0x000fe20000010017 */
[----:B------:R-:W-:Y:S01]  /*3180*/  FMUL.FTZ R24, R46, R46 ;  /* 0x0000002e2e187220 */ /* 0x000fe20000410000 */
[----:B------:R-:W-:Y:S01]  /*3190*/  FADD.FTZ R21, R21, R22 ;  /* 0x0000001615157221 */ /* 0x000fe20000010000 */
[----:B------:R-:W-:Y:S01]  /*31a0*/  FADD.FTZ R22, R44, R45 ;  /* 0x0000002d2c167221 */ /* 0x000fe20000010000 */
[----:B------:R-:W-:Y:S01]  /*31b0*/  FADD.FTZ R20, R20, R23 ;  /* 0x0000001714147221 */ /* 0x000fe20000010000 */
[----:B------:R-:W-:-:S02]  /*31c0*/  FFMA.FTZ R23, R47, R47, R24 ;  /* 0x0000002f2f177223 */ /* 0x000fc40000010018 */
[----:B------:R-:W-:Y:S01]  /*31d0*/  FADD.FTZ R21, R21, R22 ;  /* 0x0000001615157221 */ /* 0x000fe20000010000 */
[----:B------:R-:W-:Y:S01]  /*31e0*/  FADD.FTZ R22, R47, R46 ;  /* 0x0000002e2f167221 */ /* 0x000fe20000010000 */
[----:B------:R-:W-:-:S03]  /*31f0*/  FADD.FTZ R20, R20, R23 ;  /* 0x0000001714147221 */ /* 0x000fc60000010000 */
[----:B------:R-:W-:Y:S01]  /*3200*/  FADD.FTZ R21, R21, R22 ;  /* 0x0000001615157221 */ /* 0x000fe20000010000 */
[----:B--2---:R-:W-:-:S04]  /*3210*/  PRMT R48, R49, 0x7632, R48 ;  /* 0x0000763231307816 */ /* 0x004fc80000000030 */
[----:B------:R-:W-:Y:S02]  /*3220*/  SHF.L.U32 R48, R48, 0x10, RZ ;  /* 0x0000001030307819 */ /* 0x000fe400000006ff */
[----:B------:R-:W-:Y:S02]  /*3230*/  SHF.L.U32 R49, R49, 0x10, RZ ;  /* 0x0000001031317819 */ /* 0x000fe400000006ff */
[----:B------:R-:W-:Y:S01]  /*3240*/  PRMT R51, R50, 0x7632, R51 ;  /* 0x0000763232337816 */ /* 0x000fe20000000033 */
[----:B------:R-:W-:-:S03]  /*3250*/  FMUL.FTZ R24, R48, R48 ;  /* 0x0000003030187220 */ /* 0x000fc60000410000 */
[----:B------:R-:W-:Y:S01]  /*3260*/  SHF.L.U32 R51, R51, 0x10, RZ ;  /* 0x0000001033337819 */ /* 0x000fe200000006ff */
[C---:B------:R-:W-:Y:S01]  /*3270*/  FFMA.FTZ R23, R49.reuse, R49, R24 ;  /* 0x0000003131177223 */ /* 0x040fe20000010018 */
[----:B------:R-:W-:Y:S01]  /*3280*/  SHF.L.U32 R50, R50, 0x10, RZ ;  /* 0x0000001032327819 */ /* 0x000fe200000006ff */
[----:B------:R-:W-:Y:S02]  /*3290*/  FADD.FTZ R22, R49, R48 ;  /* 0x0000003031167221 */ /* 0x000fe40000010000 */
[----:B------:R-:W-:Y:S01]  /*32a0*/  FADD.FTZ R20, R20, R23 ;  /* 0x0000001714147221 */ /* 0x000fe20000010000 */
[----:B------:R-:W-:Y:S01]  /*32b0*/  FMUL.FTZ R23, R51, R51 ;  /* 0x0000003333177220 */ /* 0x000fe20000410000 */
[----:B------:R-:W-:Y:S01]  /*32c0*/  FADD.FTZ R21, R21, R22 ;  /* 0x0000001615157221 */ /* 0x000fe20000010000 */
[----:B---3--:R-:W-:-:S04]  /*32d0*/  PRMT R52, R53, 0x7632, R52 ;  /* 0x0000763235347816 */ /* 0x008fc80000000034 */
[----:B------:R-:W-:Y:S01]  /*32e0*/  SHF.L.U32 R52, R52, 0x10, RZ ;  /* 0x0000001034347819 */ /* 0x000fe200000006ff */
[C---:B------:R-:W-:Y:S01]  /*32f0*/  FADD.FTZ R22, R50.reuse, R51 ;  /* 0x0000003332167221 */ /* 0x040fe20000010000 */
[----:B-----5:R-:W-:Y:S01]  /*3300*/  PRMT R54, R55, 0x7632, R54 ;  /* 0x0000763237367816 */ /* 0x020fe20000000036 */
[----:B------:R-:W-:Y:S01]  /*3310*/  FFMA.FTZ R23, R50, R50, R23 ;  /* 0x0000003232177223 */ /* 0x000fe20000010017 */
[----:B------:R-:W-:Y:S01]  /*3320*/  SHF.L.U32 R53, R53, 0x10, RZ ;  /* 0x0000001035357819 */ /* 0x000fe200000006ff */
[----:B------:R-:W-:Y:S01]  /*3330*/  FMUL.FTZ R24, R52, R52 ;  /* 0x0000003434187220 */ /* 0x000fe20000410000 */
[----:B------:R-:W-:Y:S01]  /*3340*/  SHF.L.U32 R54, R54, 0x10, RZ ;  /* 0x0000001036367819 */ /* 0x000fe200000006ff */
[----:B------:R-:W-:Y:S01]  /*3350*/  FADD.FTZ R21, R21, R22 ;  /* 0x0000001615157221 */ /* 0x000fe20000010000 */
[----:B------:R-:W-:Y:S01]  /*3360*/  FADD.FTZ R20, R20, R23 ;  /* 0x0000001714147221 */ /* 0x000fe20000010000 */
        /* <DEDUP_REMOVED lines=30> */
[----:B------:R-:W-:Y:S01]  /*3550*/  ISETP.GT.AND P1, PT, R80, 0x1b, PT ;  /* 0x0000001b5000780c */ /* 0x000fe20003f24270 */
[----:B------:R-:W2:-:S12]  /*3560*/  S2R R85, SR_TID.X ;  /* 0x0000000000557919 */ /* 0x000e980000002100 */
[----:B0-----:R-:W-:Y:S01]  /*3570*/  @!P1 FADD.FTZ R21, R21, R22 ;  /* 0x0000001615159221 */ /* 0x001fe20000010000 */
[----:B-1----:R-:W-:-:S04]  /*3580*/  @!P1 FADD.FTZ R20, R20, R23 ;  /* 0x0000001714149221 */ /* 0x002fc80000010000 */
[----:B------:R-:W0:Y:S04]  /*3590*/  SHFL.DOWN PT, R22, R21, 0x8, 0x1f ;  /* 0x09001f0015167f89 */ /* 0x000e2800000e0000 */
[----:B------:R-:W1:Y:S01]  /*35a0*/  SHFL.DOWN PT, R23, R20, 0x8, 0x1f ;  /* 0x09001f0014177f89 */ /* 0x000e6200000e0000 */
[C---:B------:R-:W-:Y:S02]  /*35b0*/  ISETP.GT.AND P2, PT, R80.reuse, 0xf, PT ;  /* 0x0000000f5000780c */ /* 0x040fe40003f44270 */
[----:B------:R-:W-:Y:S01]  /*35c0*/  ISETP.GT.AND P1, PT, R80, 0x17, PT ;  /* 0x000000175000780c */ /* 0x000fe20003f24270 */
[----:B------:R-:W-:Y:S01]  /*35d0*/  BSSY.RECONVERGENT B0, `(.L_x_2015) ;  /* 0x0000014000007945 */ /* 0x000fe20003800200 */
[----:B--2---:R-:W-:Y:S01]  /*35e0*/  ISETP.NE.AND P3, PT, R85, RZ, PT ;  /* 0x000000ff5500720c */ /* 0x004fe20003f65270 */
        /* <DEDUP_REMOVED lines=10> */
[----:B------:R-:W0:Y:S01]  /*3690*/  @!P1 S2R R20, SR_TID.X ;  /* 0x0000000000149919 */ /* 0x000e220000002100 */
[----:B------:R-:W-:Y:S01]  /*36a0*/  @!P1 MOV R21, 0x400 ;  /* 0x0000040000159802 */ /* 0x000fe20000000f00 */
[----:B------:R-:W1:Y:S01]  /*36b0*/  @!P1 S2R R22, SR_CgaCtaId ;  /* 0x0000000000169919 */ /* 0x000e620000008800 */
[----:B0-----:R-:W-:Y:S02]  /*36c0*/  @!P1 SHF.R.U32.HI R20, RZ, 0x2, R20 ;  /* 0x00000002ff149819 */ /* 0x001fe40000011614 */
[----:B-1----:R-:W-:Y:S02]  /*36d0*/  @!P1 LEA R21, R22, R21, 0x18 ;  /* 0x0000001516159211 */ /* 0x002fe400078ec0ff */
[----:B------:R-:W-:-:S04]  /*36e0*/  @!P1 LOP3.LUT R20, R20, 0xf8, RZ, 0xc0, !PT ;  /* 0x000000f814149812 */ /* 0x000fc800078ec0ff */
[----:B------:R-:W-:-:S05]  /*36f0*/  @!P1 IADD3 R20, PT, PT, R20, R21, RZ ;  /* 0x0000001514149210 */ /* 0x000fca0007ffe0ff */
[----:B------:R3:W-:Y:S02]  /*3700*/  @!P1 STS.64 [R20+0x18], R28 ;  /* 0x0000181c14009388 */ /* 0x0007e40000000a00 */
.L_x_2016:
[----:B------:R-:W-:Y:S05]  /*3710*/  BSYNC.RECONVERGENT B0 ;  /* 0x0000000000007941 */ /* 0x000fea0003800200 */
.L_x_2015:
[----:B------:R-:W-:Y:S06]  /*3720*/  BAR.SYNC.DEFER_BLOCKING 0x0 ;  /* 0x0000000000007b1d */ /* 0x000fec0000010000 */
[----:B------:R-:W-:Y:S04]  /*3730*/  BSSY.RECONVERGENT B0, `(.L_x_2017) ;  /* 0x0000035000007945 */ /* 0x000fe80003800200 */
[----:B------:R-:W-:Y:S05]  /*3740*/  @P3 BRA `(.L_x_2018) ;  /* 0x0000000000cc3947 */ /* 0x000fea0003800000 */
[----:B------:R-:W4:Y:S01]  /*3750*/  S2UR UR6, SR_CgaCtaId ;  /* 0x00000000000679c3 */ /* 0x000f220000008800 */
[----:B------:R-:W-:Y:S02]  /*3760*/  UMOV UR4, 0x400 ;  /* 0x0000040000047882 */ /* 0x000fe40000000000 */
[----:B----4-:R-:W-:-:S09]  /*3770*/  ULEA UR4, UR6, UR4, 0x18 ;  /* 0x0000000406047291 */ /* 0x010fd2000f8ec0ff */
[----:B---3--:R-:W3:Y:S04]  /*3780*/  LDS.128 R20, [UR4+0x20] ;  /* 0x00002004ff147984 */ /* 0x008ee80008000c00 */
[----:B------:R-:W4:Y:S04]  /*3790*/  LDS.128 R32, [UR4+0x30] ;  /* 0x00003004ff207984 */ /* 0x000f280008000c00 */
[----:B-12---:R-:W1:Y:S01]  /*37a0*/  LDS.128 R24, [UR4+0x40] ;  /* 0x00004004ff187984 */ /* 0x006e620008000c00 */
[----:B---3--:R-:W-:Y:S01]  /*37b0*/  FADD.FTZ R31, R28, R20 ;  /* 0x000000141c1f7221 */ /* 0x008fe20000010000 */
[----:B------:R-:W-:-:S03]  /*37c0*/  FADD.FTZ R20, R29, R21 ;  /* 0x000000151d147221 */ /* 0x000fc60000010000 */
[----:B------:R-:W-:Y:S01]  /*37d0*/  FADD.FTZ R21, R31, R22 ;  /* 0x000000161f157221 */ /* 0x000fe20000010000 */
[----:B------:R-:W-:Y:S01]  /*37e0*/  FADD.FTZ R20, R20, R23 ;  /* 0x0000001714147221 */ /* 0x000fe20000010000 */
[----:B0-----:R-:W0:Y:S02]  /*37f0*/  LDS.128 R28, [UR4+0x50] ;  /* 0x00005004ff1c7984 */ /* 0x001e240008000c00 */
[----:B----4-:R-:W-:Y:S01]  /*3800*/  FADD.FTZ R91, R21, R32 ;  /* 0x00000020155b7221 */ /* 0x010fe20000010000 */
[----:B------:R-:W-:Y:S02]  /*3810*/  FADD.FTZ R32, R20, R33 ;  /* 0x0000002114207221 */ /* 0x000fe40000010000 */
[----:B------:R-:W2:Y:S01]  /*3820*/  LDS.128 R20, [UR4+0x60] ;  /* 0x00006004ff147984 */ /* 0x000ea20008000c00 */
[----:B------:R-:W-:Y:S01]  /*3830*/  FADD.FTZ R91, R91, R34 ;  /* 0x000000225b5b7221 */ /* 0x000fe20000010000 */
[----:B------:R-:W-:Y:S02]  /*3840*/  FADD.FTZ R90, R32, R35 ;  /* 0x00000023205a7221 */ /* 0x000fe40000010000 */
[----:B------:R-:W3:Y:S01]  /*3850*/  LDS.128 R32, [UR4+0x70] ;  /* 0x00007004ff207984 */ /* 0x000ee20008000c00 */
        /* <DEDUP_REMOVED lines=9> */
[----:B------:R-:W-:Y:S01]  /*38f0*/  LDS.128 R28, [UR4+0xa0] ;  /* 0x0000a004ff1c7984 */ /* 0x000fe20008000c00 */
[----:B--2---:R-:W-:Y:S01]  /*3900*/  FADD.FTZ R91, R91, R20 ;  /* 0x000000145b5b7221 */ /* 0x004fe20000010000 */
[----:B------:R-:W-:-:S03]  /*3910*/  FADD.FTZ R90, R90, R21 ;  /* 0x000000155a5a7221 */ /* 0x000fc60000010000 */
[----:B------:R-:W-:Y:S01]  /*3920*/  FADD.FTZ R91, R91, R22 ;  /* 0x000000165b5b7221 */ /* 0x000fe20000010000 */
[----:B------:R-:W-:Y:S02]  /*3930*/  FADD.FTZ R90, R90, R23 ;  /* 0x000000175a5a7221 */ /* 0x000fe40000010000 */
[----:B------:R-:W0:Y:S01]  /*3940*/  LDS.128 R20, [UR4+0x90] ;  /* 0x00009004ff147984 */ /* 0x000e220008000c00 */
[----:B---3--:R-:W-:Y:S01]  /*3950*/  FADD.FTZ R91, R91, R32 ;  /* 0x000000205b5b7221 */ /* 0x008fe20000010000 */
[----:B------:R-:W-:Y:S02]  /*3960*/  FADD.FTZ R90, R90, R33 ;  /* 0x000000215a5a7221 */ /* 0x000fe40000010000 */
[----:B------:R-:W2:Y:S01]  /*3970*/  LDS.64 R32, [UR4+0xb0] ;  /* 0x0000b004ff207984 */ /* 0x000ea20008000a00 */
        /* <DEDUP_REMOVED lines=14> */
[----:B--2---:R-:W-:Y:S01]  /*3a60*/  FADD.FTZ R28, R91, R32 ;  /* 0x000000205b1c7221 */ /* 0x004fe20000010000 */
[----:B------:R-:W-:-:S07]  /*3a70*/  FADD.FTZ R29, R90, R33 ;  /* 0x000000215a1d7221 */ /* 0x000fce0000010000 */
.L_x_2018:
[----:B------:R-:W-:Y:S05]  /*3a80*/  BSYNC.RECONVERGENT B0 ;  /* 0x0000000000007941 */ /* 0x000fea0003800200 */
.L_x_2017:
[----:B------:R-:W4:Y:S02]  /*3a90*/  LDCU UR4, c[0x0][0x370] ;  /* 0x00006e00ff0477ac */ /* 0x000f240008000800 */
[----:B----4-:R-:W-:-:S09]  /*3aa0*/  UISETP.GE.U32.AND UP0, UPT, UR4, 0x2, UPT ;  /* 0x000000020400788c */ /* 0x010fd2000bf06070 */
[----:B------:R-:W-:Y:S05]  /*3ab0*/  BRA.U !UP0, `(.L_x_2019) ;  /* 0x0000001508587547 */ /* 0x000fea000b800000 */
[----:B------:R-:W-:Y:S05]  /*3ac0*/  @P3 BRA `(.L_x_2020) ;  /* 0x0000000000903947 */ /* 0x000fea0003800000 */
[----:B------:R-:W1:Y:S01]  /*3ad0*/  LDCU UR4, c[0x0][0x374] ;  /* 0x00006e80ff0477ac */ /* 0x000e620008000800 */
[----:B------:R-:W4:Y:S01]  /*3ae0*/  LDC R30, c[0x0][0x370] ;  /* 0x0000dc00ff1e7b82 */ /* 0x000f220000000800 */
[----:B--2---:R-:W2:Y:S01]  /*3af0*/  S2R R26, SR_CTAID.Y ;  /* 0x00000000001a7919 */ /* 0x004ea20000002600 */
[----:B------:R-:W-:Y:S01]  /*3b00*/  LOP3.LUT R27, R82, 0x1, RZ, 0xc0, !PT ;  /* 0x00000001521b7812 */ /* 0x000fe200078ec0ff */
[----:B------:R-:W5:Y:S05]  /*3b10*/  S2R R33, SR_CTAID.X ;  /* 0x0000000000217919 */ /* 0x000f6a0000002500 */
[----:B------:R-:W0:Y:S08]  /*3b20*/  LDC.64 R22, c[0x0][0x3b8] ;  /* 0x0000ee00ff167b82 */ /* 0x000e300000000a00 */
[----:B---3--:R-:W3:Y:S01]  /*3b30*/  LDC.64 R20, c[0x0][0x3b0] ;  /* 0x0000ec00ff147b82 */ /* 0x008ee20000000a00 */
[----:B-1----:R-:W-:-:S04]  /*3b40*/  IMAD R25, R27, UR4, RZ ;  /* 0x000000041b197c24 */ /* 0x002fc8000f8e02ff */
[----:B----4-:R-:W-:-:S05]  /*3b50*/  IMAD R24, R25, R30, RZ ;  /* 0x0000001e19187224 */ /* 0x010fca00078e02ff */
[----:B------:R-:W-:Y:S02]  /*3b60*/  SHF.L.U32 R31, R24, 0x1, RZ ;  /* 0x00000001181f7819 */ /* 0x000fe400000006ff */
[----:B------:R-:W-:Y:S02]  /*3b70*/  LOP3.LUT P1, R24, R82, 0x2, RZ, 0xc0, !PT ;  /* 0x0000000252187812 */ /* 0x000fe4000782c0ff */
[----:B--2---:R-:W-:Y:S01]  /*3b80*/  IADD3 R25, PT, PT, R25, R26, RZ ;  /* 0x0000001a19197210 */ /* 0x004fe20007ffe0ff */
[----:B0-----:R-:W-:Y:S01]  /*3b90*/  IMAD.WIDE R22, R31, 0x4, R22 ;  /* 0x000000041f167825 */ /* 0x001fe200078e0216 */
[----:B------:R-:W-:-:S03]  /*3ba0*/  SEL R30, R30, RZ, !P1 ;  /* 0x000000ff1e1e7207 */ /* 0x000fc60004800000 */
[----:B-----5:R-:W-:Y:S01]  /*3bb0*/  IMAD R31, R33, UR4, R26 ;  /* 0x00000004211f7c24 */ /* 0x020fe2000f8e021a */
[----:B------:R-:W-:-:S03]  /*3bc0*/  ISETP.NE.AND P1, PT, R30, -0x1, PT ;  /* 0xffffffff1e00780c */ /* 0x000fc60003f25270 */
[----:B------:R-:W-:Y:S01]  /*3bd0*/  IMAD.WIDE.U32 R22, R31, 0x8, R22 ;  /* 0x000000081f167825 */ /* 0x000fe200078e0016 */
[----:B------:R-:W-:-:S03]  /*3be0*/  IADD3 R31, PT, PT, -R24, 0x1, RZ ;  /* 0x00000001181f7810 */ /* 0x000fc60007ffe1ff */
[----:B---3--:R-:W-:Y:S01]  /*3bf0*/  IMAD.WIDE.U32 R24, R25, 0x4, R20 ;  /* 0x0000000419187825 */ /* 0x008fe200078e0014 */
[----:B------:R4:W-:Y:S01]  /*3c00*/  STG.E.64 desc[UR12][R22.64], R28 ;  /* 0x0000001c16007986 */ /* 0x0009e2000c101b0c */
[----:B------:R-:W-:Y:S06]  /*3c10*/  MEMBAR.ALL.GPU ;  /* 0x0000000000007992 */ /* 0x000fec000000a000 */
[----:B------:R-:W-:-:S00]  /*3c20*/  ERRBAR ;  /* 0x00000000000079ab */ /* 0x000fc00000000000 */
[----:B------:R-:W-:Y:S06]  /*3c30*/  CGAERRBAR ;  /* 0x00000000000075ab */ /* 0x000fec0000000000 */
[----:B------:R4:W-:Y:S01]  /*3c40*/  REDG.E.ADD.S32.STRONG.GPU desc[UR12][R24.64], R31 ;  /* 0x0000001f1800798e */ /* 0x0009e2000c12e30c */
[----:B------:R-:W-:Y:S05]  /*3c50*/  @!P1 BRA `(.L_x_2020) ;  /* 0x00000000002c9947 */ /* 0x000fea0003800000 */
[----:B------:R-:W-:-:S13]  /*3c60*/  LOP3.LUT P2, RZ, R82, 0x2, RZ, 0xc0, !PT ;  /* 0x0000000252ff7812 */ /* 0x000fda000784c0ff */
.L_x_2021:
[----:B------:R-:W-:Y:S05]  /*3c70*/  YIELD ;  /* 0x0000000000007946 */ /* 0x000fea0003800000 */
[----:B------:R-:W4:Y:S02]  /*3c80*/  LDCU UR4, c[0x0][0x374] ;  /* 0x00006e80ff0477ac */ /* 0x000f240008000800 */
[----:B----4-:R-:W-:-:S04]  /*3c90*/  IMAD R23, R27, UR4, R26 ;  /* 0x000000041b177c24 */ /* 0x010fc8000f8e021a */
[----:B------:R-:W-:-:S06]  /*3ca0*/  IMAD.WIDE.U32 R22, R23, 0x4, R20 ;  /* 0x0000000417167825 */ /* 0x000fcc00078e0014 */
[----:B------:R-:W2:Y:S04]  /*3cb0*/  LDG.E.STRONG.GPU R22, desc[UR12][R22.64] ;  /* 0x0000000c16167981 */ /* 0x000ea8000c1ef900 */
[----:B--2---:R-:W-:Y:S01]  /*3cc0*/  CCTL.IVALL ;  /* 0x00000000ff00798f */ /* 0x004fe20002000000 */
[----:B------:R-:W0:Y:S02]  /*3cd0*/  LDC R25, c[0x0][0x370] ;  /* 0x0000dc00ff197b82 */ /* 0x000e240000000800 */
[----:B0-----:R-:W-:-:S04]  /*3ce0*/  SEL R25, R25, RZ, !P2 ;  /* 0x000000ff19197207 */ /* 0x001fc80005000000 */
[----:B------:R-:W-:-:S13]  /*3cf0*/  ISETP.NE.AND P1, PT, R22, R25, PT ;  /* 0x000000191600720c */ /* 0x000fda0003f25270 */
[----:B------:R-:W-:Y:S05]  /*3d00*/  @P1 BRA `(.L_x_2021) ;  /* 0xfffffffc00d81947 */ /* 0x000fea000383ffff */
.L_x_2020:
[----:B---3--:R-:W3:Y:S01]  /*3d10*/  LDC R20, c[0x0][0x370] ;  /* 0x0000dc00ff147b82 */ /* 0x008ee20000000800 */
[----:B------:R-:W-:Y:S05]  /*3d20*/  WARPSYNC.ALL ;  /* 0x0000000000007948 */ /* 0x000fea0003800000 */
[----:B---3--:R-:W-:Y:S02]  /*3d30*/  ISETP.GE.U32.AND P1, PT, R20, 0x8, PT ;  /* 0x000000081400780c */ /* 0x008fe40003f26070 */
[----:B------:R-:W-:Y:S06]  /*3d40*/  BAR.SYNC.DEFER_BLOCKING 0x0 ;  /* 0x0000000000007b1d */ /* 0x000fec0000010000 */
[----:B------:R-:W-:-:S05]  /*3d50*/  UMOV UR4, URZ ;  /* 0x000000ff00047c82 */ /* 0x000fca0008000000 */
[----:B------:R-:W-:Y:S05]  /*3d60*/  @!P1 BRA `(.L_x_2022) ;  /* 0x0000000800749947 */ /* 0x000fea0003800000 */
[----:B------:R-:W3:Y:S01]  /*3d70*/  S2UR UR6, SR_CTAID.Y ;  /* 0x00000000000679c3 */ /* 0x000ee20000002600 */
[----:B------:R-:W3:Y:S01]  /*3d80*/  LDCU UR7, c[0x0][0x374] ;  /* 0x00006e80ff0777ac */ /* 0x000ee20008000800 */
[----:B------:R-:W-:-:S06]  /*3d90*/  UMOV UR4, URZ ;  /* 0x000000ff00047c82 */ /* 0x000fcc0008000000 */
[----:B------:R-:W5:Y:S01]  /*3da0*/  S2UR UR8, SR_CTAID.X ;  /* 0x00000000000879c3 */ /* 0x000f620000002500 */
[----:B---3--:R-:W-:Y:S02]  /*3db0*/  ULEA UR14, UR7, UR6, 0x1 ;  /* 0x00000006070e7291 */ /* 0x008fe4000f8e08ff */
[----:B------:R-:W-:Y:S02]  /*3dc0*/  ULEA UR15, UR7, UR6, 0x2 ;  /* 0x00000006070f7291 */ /* 0x000fe4000f8e10ff */
[----:B------:R-:W-:Y:S02]  /*3dd0*/  UIMAD UR16, UR7, 0x6, UR6 ;  /* 0x00000006071078a4 */ /* 0x000fe4000f8e0206 */
[----:B------:R-:W-:Y:S02]  /*3de0*/  UIMAD UR17, UR7, 0x5, UR6 ;  /* 0x00000005071178a4 */ /* 0x000fe4000f8e0206 */
[----:B------:R-:W-:Y:S02]  /*3df0*/  UIMAD UR18, UR7, 0x3, UR6 ;  /* 0x00000003071278a4 */ /* 0x000fe4000f8e0206 */
[----:B------:R-:W-:-:S02]  /*3e00*/  UIMAD UR19, UR7, 0x7, UR6 ;  /* 0x00000007071378a4 */ /* 0x000fc4000f8e0206 */
[----:B------:R-:W-:Y:S02]  /*3e10*/  UIADD3 UR7, UPT, UPT, UR6, UR7, URZ ;  /* 0x0000000706077290 */ /* 0x000fe4000fffe0ff */
[----:B-----5:R-:W-:-:S12]  /*3e20*/  UIADD3 UR8, UPT, UPT, -UR8, URZ, URZ ;  /* 0x000000ff08087290 */ /* 0x020fd8000fffe1ff */
.L_x_2023:
[----:B------:R-:W-:Y:S01]  /*3e30*/  ISETP.NE.AND P5, PT, RZ, UR8, PT ;  /* 0x00000008ff007c0c */ /* 0x000fe2000bfa5270 */
[----:B----4-:R-:W3:Y:S01]  /*3e40*/  S2R R24, SR_CTAID.X ;  /* 0x0000000000187919 */ /* 0x010ee20000002500 */
[----:B------:R-:W-:Y:S02]  /*3e50*/  UIADD3 UR9, UPT, UPT, UR4, 0x1, URZ ;  /* 0x0000000104097890 */ /* 0x000fe4000fffe0ff */
[----:B------:R-:W-:Y:S02]  /*3e60*/  ISETP.NE.OR P5, PT, R85, RZ, !P5 ;  /* 0x000000ff5500720c */ /* 0x000fe40006fa5670 */
[----:B------:R-:W4:Y:S11]  /*3e70*/  S2R R85, SR_TID.X ;  /* 0x0000000000557919 */ /* 0x000f360000002100 */
[----:B------:R-:W5:Y:S01]  /*3e80*/  @!P5 LDC R22, c[0x0][0x374] ;  /* 0x0000dd00ff16db82 */ /* 0x000f620000000800 */
[----:B------:R-:W-:-:S07]  /*3e90*/  @!P5 LOP3.LUT R27, R82, 0x1, RZ, 0xc0, !PT ;  /* 0x00000001521bd812 */ /* 0x000fce00078ec0ff */
[----:B------:R-:W2:Y:S01]  /*3ea0*/  @!P5 LDC R23, c[0x0][0x370] ;  /* 0x0000dc00ff17db82 */ /* 0x000ea20000000800 */
[----:B---3--:R-:W-:-:S07]  /*3eb0*/  ISETP.NE.AND P2, PT, R24, UR9, PT ;  /* 0x0000000918007c0c */ /* 0x008fce000bf45270 */
[----:B------:R-:W3:Y:S01]  /*3ec0*/  @!P5 LDC.64 R20, c[0x0][0x3b8] ;  /* 0x0000ee00ff14db82 */ /* 0x000ee20000000a00 */
[----:B----4-:R-:W-:Y:S01]  /*3ed0*/  ISETP.NE.OR P2, PT, R85, RZ, !P2 ;  /* 0x000000ff5500720c */ /* 0x010fe20005745670 */
[----:B-----5:R-:W-:-:S04]  /*3ee0*/  @!P5 IMAD R22, R27, R22, RZ ;  /* 0x000000161b16d224 */ /* 0x020fc800078e02ff */
[----:B--2---:R-:W-:-:S08]  /*3ef0*/  @!P5 IMAD R26, R22, R23, RZ ;  /* 0x00000017161ad224 */ /* 0x004fd000078e02ff */
[----:B------:R-:W2:Y:S01]  /*3f00*/  @!P2 LDC R30, c[0x0][0x374] ;  /* 0x0000dd00ff1eab82 */ /* 0x000ea20000000800 */
[----:B------:R-:W-:Y:S02]  /*3f10*/  @!P2 LOP3.LUT R31, R82, 0x1, RZ, 0xc0, !PT ;  /* 0x00000001521fa812 */ /* 0x000fe400078ec0ff */
[----:B------:R-:W-:-:S05]  /*3f20*/  @!P5 SHF.L.U32 R27, R26, 0x1, RZ ;  /* 0x000000011a1bd819 */ /* 0x000fca00000006ff */
[----:B-1----:R-:W1:Y:S01]  /*3f30*/  @!P2 LDC R25, c[0x0][0x370] ;  /* 0x0000dc00ff19ab82 */ /* 0x002e620000000800 */
[----:B---3--:R-:W-:Y:S01]  /*3f40*/  @!P5 IMAD.WIDE R20, R27, 0x4, R20 ;  /* 0x000000041b14d825 */ /* 0x008fe200078e0214 */
[----:B------:R-:W-:-:S05]  /*3f50*/  MOV R27, UR6 ;  /* 0x00000006001b7c02 */ /* 0x000fca0008000f00 */
[----:B------:R-:W-:Y:S01]  /*3f60*/  @!P5 IMAD.WIDE.U32 R20, R27, 0x8, R20 ;  /* 0x000000081b14d825 */ /* 0x000fe200078e0014 */
[----:B------:R-:W3:Y:S05]  /*3f70*/  @!P2 LDC.64 R22, c[0x0][0x3b8] ;  /* 0x0000ee00ff16ab82 */ /* 0x000eea0000000a00 */
[----:B------:R-:W0:Y:S01]  /*3f80*/  @!P5 LDG.E.64 R20, desc[UR12][R20.64] ;  /* 0x0000000c1414d981 */ /* 0x000e22000c1e1b00 */
[----:B--2---:R-:W-:-:S04]  /*3f90*/  @!P2 IMAD R26, R31, R30, RZ ;  /* 0x0000001e1f1aa224 */ /* 0x004fc800078e02ff */
[----:B-1----:R-:W-:-:S05]  /*3fa0*/  @!P2 IMAD R25, R26, R25, RZ ;  /* 0x000000191a19a224 */ /* 0x002fca00078e02ff */
[----:B------:R-:W-:-:S05]  /*3fb0*/  @!P2 SHF.L.U32 R25, R25, 0x1, RZ ;  /* 0x000000011919a819 */ /* 0x000fca00000006ff */
[----:B---3--:R-:W-:Y:S01]  /*3fc0*/  @!P2 IMAD.WIDE R22, R25, 0x4, R22 ;  /* 0x000000041916a825 */ /* 0x008fe200078e0216 */
[----:B------:R-:W-:-:S05]  /*3fd0*/  MOV R25, UR7 ;  /* 0x0000000700197c02 */ /* 0x000fca0008000f00 */
[----:B------:R-:W-:-:S06]  /*3fe0*/  @!P2 IMAD.WIDE.U32 R22, R25, 0x8, R22 ;  /* 0x000000081916a825 */ /* 0x000fcc00078e0016 */
[----:B------:R-:W2:Y:S01]  /*3ff0*/  @!P2 LDG.E.64 R22, desc[UR12][R22.64] ;  /* 0x0000000c1616a981 */ /* 0x000ea2000c1e1b00 */
[----:B------:R-:W-:Y:S02]  /*4000*/  UIADD3 UR9, UPT, UPT, UR4, 0x2, URZ ;  /* 0x0000000204097890 */ /* 0x000fe4000fffe0ff */
[----:B------:R-:W-:-:S04]  /*4010*/  UIADD3 UR10, UPT, UPT, UR4, 0x3, URZ ;  /* 0x00000003040a7890 */ /* 0x000fc8000fffe0ff */
[C---:B------:R-:W-:Y:S01]  /*4020*/  ISETP.NE.AND P1, PT, R24.reuse, UR9, PT ;  /* 0x0000000918007c0c */ /* 0x040fe2000bf25270 */
[----:B------:R-:W-:Y:S01]  /*4030*/  UIADD3 UR20, UPT, UPT, UR4, 0x4, URZ ;  /* 0x0000000404147890 */ /* 0x000fe2000fffe0ff */
[C---:B------:R-:W-:Y:S02]  /*4040*/  ISETP.NE.AND P4, PT, R24.reuse, UR10, PT ;  /* 0x0000000a18007c0c */ /* 0x040fe4000bf85270 */
[C---:B------:R-:W-:Y:S02]  /*4050*/  ISETP.NE.OR P1, PT, R85.reuse, RZ, !P1 ;  /* 0x000000ff5500720c */ /* 0x040fe40004f25670 */
[----:B------:R-:W-:Y:S01]  /*4060*/  ISETP.NE.OR P4, PT, R85, RZ, !P4 ;  /* 0x000000ff5500720c */ /* 0x000fe20006785670 */
[----:B------:R-:W-:Y:S01]  /*4070*/  UIADD3 UR9, UPT, UPT, UR4, 0x5, URZ ;  /* 0x0000000504097890 */ /* 0x000fe2000fffe0ff */
[----:B------:R-:W-:Y:S01]  /*4080*/  ISETP.NE.AND P3, PT, R24, UR20, PT ;  /* 0x0000001418007c0c */ /* 0x000fe2000bf65270 */
[----:B------:R-:W-:-:S03]  /*4090*/  UIADD3 UR10, UPT, UPT, UR4, 0x6, URZ ;  /* 0x00000006040a7890 */ /* 0x000fc6000fffe0ff */
[----:B------:R-:W-:Y:S02]  /*40a0*/  ISETP.NE.OR P3, PT, R85, RZ, !P3 ;  /* 0x000000ff5500720c */ /* 0x000fe40005f65670 */
[----:B------:R-:W-:-:S04]  /*40b0*/  ISETP.NE.AND P6, PT, R24, UR9, PT ;  /* 0x0000000918007c0c */ /* 0x000fc8000bfc5270 */
[----:B------:R-:W-:Y:S01]  /*40c0*/  ISETP.NE.OR P6, PT, R85, RZ, !P6 ;  /* 0x000000ff5500720c */ /* 0x000fe200077c5670 */
[----:B------:R-:W-:Y:S01]  /*40d0*/  UIADD3 UR9, UPT, UPT, UR4, 0x7, URZ ;  /* 0x0000000704097890 */ /* 0x000fe2000fffe0ff */
[----:B------:R-:W-:-:S05]  /*40e0*/  @!P4 LOP3.LUT R33, R82, 0x1, RZ, 0xc0, !PT ;  /* 0x000000015221c812 */ /* 0x000fca00078ec0ff */
[----:B------:R-:W-:Y:S02]  /*40f0*/  @!P3 LOP3.LUT R32, R82, 0x1, RZ, 0xc0, !PT ;  /* 0x000000015220b812 */ /* 0x000fe400078ec0ff */
[----:B------:R-:W-:Y:S02]  /*4100*/  MOV R91, UR14 ;  /* 0x0000000e005b7c02 */ /* 0x000fe40008000f00 */
[----:B------:R-:W-:Y:S01]  /*4110*/  MOV R93, UR15 ;  /* 0x0000000f005d7c02 */ /* 0x000fe20008000f00 */
[----:B0-----:R-:W-:Y:S02]  /*4120*/  @!P5 FADD.FTZ R29, R29, R21 ;  /* 0x000000151d1dd221 */ /* 0x001fe40000010000 */
[----:B------:R-:W0:Y:S01]  /*4130*/  @!P1 LDC R21, c[0x0][0x374] ;  /* 0x0000dd00ff159b82 */ /* 0x000e220000000800 */
[----:B------:R-:W-:Y:S01]  /*4140*/  @!P5 FADD.FTZ R28, R28, R20 ;  /* 0x000000141c1cd221 */ /* 0x000fe20000010000 */
[----:B------:R-:W-:-:S06]  /*4150*/  ISETP.NE.AND P5, PT, R24, UR10, PT ;  /* 0x0000000a18007c0c */ /* 0x000fcc000bfa5270 */
[----:B------:R-:W1:Y:S01]  /*4160*/  @!P1 LDC R25, c[0x0][0x370] ;  /* 0x0000dc00ff199b82 */ /* 0x000e620000000800 */
[----:B------:R-:W-:-:S07]  /*4170*/  ISETP.NE.OR P5, PT, R85, RZ, !P5 ;  /* 0x000000ff5500720c */ /* 0x000fce0006fa5670 */
[----:B------:R-:W3:Y:S08]  /*4180*/  @!P4 LDC R26, c[0x0][0x374] ;  /* 0x0000dd00ff1acb82 */ /* 0x000ef00000000800 */
[----:B------:R-:W4:Y:S08]  /*4190*/  @!P4 LDC R20, c[0x0][0x370] ;  /* 0x0000dc00ff14cb82 */ /* 0x000f300000000800 */
[----:B------:R-:W5:Y:S01]  /*41a0*/  @!P3 LDC R27, c[0x0][0x374] ;  /* 0x0000dd00ff1bbb82 */ /* 0x000f620000000800 */
[----:B--2---:R-:W-:Y:S01]  /*41b0*/  @!P2 FADD.FTZ R29, R29, R23 ;  /* 0x000000171d1da221 */ /* 0x004fe20000010000 */
[----:B------:R-:W-:Y:S01]  /*41c0*/  @!P2 FADD.FTZ R28, R28, R22 ;  /* 0x000000161c1ca221 */ /* 0x000fe20000010000 */
[----:B------:R-:W-:-:S05]  /*41d0*/  ISETP.NE.AND P2, PT, R24, UR9, PT ;  /* 0x0000000918007c0c */ /* 0x000fca000bf45270 */
[----:B------:R-:W2:Y:S01]  /*41e0*/  @!P3 LDC R31, c[0x0][0x370] ;  /* 0x0000dc00ff1fbb82 */ /* 0x000ea20000000800 */
[----:B------:R-:W-:-:S07]  /*41f0*/  @!P1 LOP3.LUT R24, R82, 0x1, RZ, 0xc0, !PT ;  /* 0x0000000152189812 */ /* 0x000fce00078ec0ff */
[----:B------:R-:W2:Y:S01]  /*4200*/  @!P6 LDC R23, c[0x0][0x374] ;  /* 0x0000dd00ff17eb82 */ /* 0x000ea20000000800 */
[----:B0-----:R-:W-:-:S07]  /*4210*/  @!P1 IMAD R24, R24, R21, RZ ;  /* 0x0000001518189224 */ /* 0x001fce00078e02ff */
[----:B------:R-:W0:Y:S01]  /*4220*/  @!P6 LDC R30, c[0x0][0x370] ;  /* 0x0000dc00ff1eeb82 */ /* 0x000e220000000800 */
[----:B---3--:R-:W-:-:S07]  /*4230*/  @!P4 IMAD R21, R33, R26, RZ ;  /* 0x0000001a2115c224 */ /* 0x008fce00078e02ff */
[----:B------:R-:W3:Y:S01]  /*4240*/  @!P5 LDC R22, c[0x0][0x374] ;  /* 0x0000dd00ff16db82 */ /* 0x000ee20000000800 */
[----:B------:R-:W-:Y:S01]  /*4250*/  ISETP.NE.OR P2, PT, R85, RZ, !P2 ;  /* 0x000000ff5500720c */ /* 0x000fe20005745670 */
[----:B-1----:R-:W-:Y:S02]  /*4260*/  @!P1 IMAD R25, R24, R25, RZ ;  /* 0x0000001918199224 */ /* 0x002fe400078e02ff */
[----:B----4-:R-:W-:Y:S02]  /*4270*/  @!P4 IMAD R24, R21, R20, RZ ;  /* 0x000000141518c224 */ /* 0x010fe400078e02ff */
[----:B-----5:R-:W-:Y:S02]  /*4280*/  @!P3 IMAD R26, R32, R27, RZ ;  /* 0x0000001b201ab224 */ /* 0x020fe400078e02ff */
[----:B------:R-:W1:Y:S01]  /*4290*/  @!P1 LDC.64 R20, c[0x0][0x3b8] ;  /* 0x0000ee00ff149b82 */ /* 0x000e620000000a00 */
[----:B------:R-:W-:Y:S01]  /*42a0*/  @!P6 LOP3.LUT R32, R82, 0x1, RZ, 0xc0, !PT ;  /* 0x000000015220e812 */ /* 0x000fe200078ec0ff */
[----:B--2---:R-:W-:Y:S01]  /*42b0*/  @!P3 IMAD R31, R26, R31, RZ ;  /* 0x0000001f1a1fb224 */ /* 0x004fe200078e02ff */
[----:B------:R-:W-:-:S03]  /*42c0*/  @!P5 LOP3.LUT R27, R82, 0x1, RZ, 0xc0, !PT ;  /* 0x00000001521bd812 */ /* 0x000fc600078ec0ff */
[----:B------:R-:W-:Y:S02]  /*42d0*/  @!P6 IMAD R23, R32, R23, RZ ;  /* 0x000000172017e224 */ /* 0x000fe400078e02ff */
[----:B------:R-:W2:Y:S02]  /*42e0*/  @!P5 LDC R33, c[0x0][0x370] ;  /* 0x0000dc00ff21db82 */ /* 0x000ea40000000800 */
[----:B0-----:R-:W-:-:S06]  /*42f0*/  @!P6 IMAD R30, R23, R30, RZ ;  /* 0x0000001e171ee224 */ /* 0x001fcc00078e02ff */
[----:B------:R-:W0:Y:S01]  /*4300*/  @!P2 LDC R26, c[0x0][0x374] ;  /* 0x0000dd00ff1aab82 */ /* 0x000e220000000800 */
[----:B---3--:R-:W-:Y:S01]  /*4310*/  @!P5 IMAD R34, R27, R22, RZ ;  /* 0x000000161b22d224 */ /* 0x008fe200078e02ff */
[----:B------:R-:W-:-:S06]  /*4320*/  @!P1 SHF.L.U32 R25, R25, 0x1, RZ ;  /* 0x0000000119199819 */ /* 0x000fcc00000006ff */
[----:B------:R-:W3:Y:S08]  /*4330*/  @!P2 LDC R32, c[0x0][0x370] ;  /* 0x0000dc00ff20ab82 */ /* 0x000ef00000000800 */
[----:B------:R-:W4:Y:S01]  /*4340*/  @!P4 LDC.64 R22, c[0x0][0x3b8] ;  /* 0x0000ee00ff16cb82 */ /* 0x000f220000000a00 */
[----:B-1----:R-:W-:Y:S01]  /*4350*/  @!P1 IMAD.WIDE R20, R25, 0x4, R20 ;  /* 0x0000000419149825 */ /* 0x002fe200078e0214 */
[----:B------:R-:W-:-:S02]  /*4360*/  @!P4 SHF.L.U32 R27, R24, 0x1, RZ ;  /* 0x00000001181bc819 */ /* 0x000fc400000006ff */
[----:B------:R-:W-:-:S04]  /*4370*/  @!P2 LOP3.LUT R35, R82, 0x1, RZ, 0xc0, !PT ;  /* 0x000000015223a812 */ /* 0x000fc800078ec0ff */
[----:B------:R-:W1:Y:S01]  /*4380*/  @!P3 LDC.64 R24, c[0x0][0x3b8] ;  /* 0x0000ee00ff18bb82 */ /* 0x000e620000000a00 */
[----:B0-----:R-:W-:-:S04]  /*4390*/  @!P2 IMAD R35, R35, R26, RZ ;  /* 0x0000001a2323a224 */ /* 0x001fc800078e02ff */
[----:B---3--:R-:W-:Y:S01]  /*43a0*/  @!P2 IMAD R32, R35, R32, RZ ;  /* 0x000000202320a224 */ /* 0x008fe200078e02ff */
[----:B------:R-:W-:Y:S01]  /*43b0*/  MOV R35, UR18 ;  /* 0x0000001200237c02 */ /* 0x000fe20008000f00 */
[----:B--2---:R-:W-:Y:S02]  /*43c0*/  @!P5 IMAD R33, R34, R33, RZ ;  /* 0x000000212221d224 */ /* 0x004fe400078e02ff */
[----:B----4-:R-:W-:Y:S02]  /*43d0*/  @!P4 IMAD.WIDE R22, R27, 0x4, R22 ;  /* 0x000000041b16c825 */ /* 0x010fe400078e0216 */
[----:B------:R-:W0:Y:S01]  /*43e0*/  @!P6 LDC.64 R26, c[0x0][0x3b8] ;  /* 0x0000ee00ff1aeb82 */ /* 0x000e220000000a00 */
[----:B------:R-:W-:Y:S01]  /*43f0*/  @!P3 SHF.L.U32 R31, R31, 0x1, RZ ;  /* 0x000000011f1fb819 */ /* 0x000fe200000006ff */
[----:B------:R-:W-:-:S06]  /*4400*/  @!P4 IMAD.WIDE.U32 R22, R35, 0x8, R22 ;  /* 0x000000082316c825 */ /* 0x000fcc00078e0016 */
[----:B------:R-:W2:Y:S01]  /*4410*/  @!P5 LDC.64 R34, c[0x0][0x3b8] ;  /* 0x0000ee00ff22db82 */ /* 0x000ea20000000a00 */
[----:B------:R-:W-:Y:S01]  /*4420*/  @!P1 IMAD.WIDE.U32 R20, R91, 0x8, R20 ;  /* 0x000000085b149825 */ /* 0x000fe200078e0014 */
[----:B------:R-:W-:Y:S01]  /*4430*/  @!P6 SHF.L.U32 R91, R30, 0x1, RZ ;  /* 0x000000011e5be819 */ /* 0x000fe200000006ff */
[----:B------:R-:W3:Y:S02]  /*4440*/  @!P4 LDG.E.64 R22, desc[UR12][R22.64] ;  /* 0x0000000c1616c981 */ /* 0x000ee4000c1e1b00 */
[----:B-1----:R-:W-:Y:S01]  /*4450*/  @!P3 IMAD.WIDE R24, R31, 0x4, R24 ;  /* 0x000000041f18b825 */ /* 0x002fe200078e0218 */
[----:B------:R-:W-:Y:S01]  /*4460*/  @!P5 SHF.L.U32 R33, R33, 0x1, RZ ;  /* 0x000000012121d819 */ /* 0x000fe200000006ff */
[----:B------:R-:W4:Y:S01]  /*4470*/  @!P1 LDG.E.64 R20, desc[UR12][R20.64] ;  /* 0x0000000c14149981 */ /* 0x000f22000c1e1b00 */
[----:B------:R-:W1:Y:S01]  /*4480*/  @!P2 LDC.64 R30, c[0x0][0x3b8] ;  /* 0x0000ee00ff1eab82 */ /* 0x000e620000000a00 */
[----:B------:R-:W-:-:S04]  /*4490*/  @!P3 IMAD.WIDE.U32 R24, R93, 0x8, R24 ;  /* 0x000000085d18b825 */ /* 0x000fc800078e0018 */
[----:B0-----:R-:W-:Y:S01]  /*44a0*/  @!P6 IMAD.WIDE R26, R91, 0x4, R26 ;  /* 0x000000045b1ae825 */ /* 0x001fe200078e021a */
[----:B------:R-:W-:Y:S01]  /*44b0*/  MOV R91, UR17 ;  /* 0x00000011005b7c02 */ /* 0x000fe20008000f00 */
[----:B------:R-:W5:Y:S02]  /*44c0*/  @!P3 LDG.E.64 R24, desc[UR12][R24.64] ;  /* 0x0000000c1818b981 */ /* 0x000f64000c1e1b00 */
[----:B--2---:R-:W-:Y:S01]  /*44d0*/  @!P5 IMAD.WIDE R34, R33, 0x4, R34 ;  /* 0x000000042122d825 */ /* 0x004fe200078e0222 */
[----:B------:R-:W-:-:S03]  /*44e0*/  @!P2 SHF.L.U32 R33, R32, 0x1, RZ ;  /* 0x000000012021a819 */ /* 0x000fc600000006ff */
[----:B------:R-:W-:Y:S01]  /*44f0*/  @!P6 IMAD.WIDE.U32 R26, R91, 0x8, R26 ;  /* 0x000000085b1ae825 */ /* 0x000fe200078e001a */
[----:B------:R-:W-:-:S03]  /*4500*/  MOV R91, UR16 ;  /* 0x00000010005b7c02 */ /* 0x000fc60008000f00 */
[----:B-1----:R-:W-:Y:S01]  /*4510*/  @!P2 IMAD.WIDE R30, R33, 0x4, R30 ;  /* 0x00000004211ea825 */ /* 0x002fe200078e021e */
[----:B------:R-:W-:Y:S01]  /*4520*/  MOV R33, UR19 ;  /* 0x0000001300217c02 */ /* 0x000fe20008000f00 */
[----:B------:R-:W2:Y:S02]  /*4530*/  @!P6 LDG.E.64 R26, desc[UR12][R26.64] ;  /* 0x0000000c1a1ae981 */ /* 0x000ea4000c1e1b00 */
[----:B------:R-:W-:-:S04]  /*4540*/  @!P5 IMAD.WIDE.U32 R34, R91, 0x8, R34 ;  /* 0x000000085b22d825 */ /* 0x000fc800078e0022 */
[----:B------:R-:W-:Y:S02]  /*4550*/  @!P2 IMAD.WIDE.U32 R32, R33, 0x8, R30 ;  /* 0x000000082120a825 */ /* 0x000fe400078e001e */
[----:B------:R-:W2:Y:S04]  /*4560*/  @!P5 LDG.E.64 R30, desc[UR12][R34.64] ;  /* 0x0000000c221ed981 */ /* 0x000ea8000c1e1b00 */
[----:B------:R-:W2:Y:S01]  /*4570*/  @!P2 LDG.E.64 R32, desc[UR12][R32.64] ;  /* 0x0000000c2020a981 */ /* 0x000ea2000c1e1b00 */
[----:B------:R-:W0:Y:S01]  /*4580*/  LDCU UR10, c[0x0][0x374] ;  /* 0x00006e80ff0a77ac */ /* 0x000e220008000800 */
[----:B------:R-:W1:Y:S01]  /*4590*/  LDCU UR9, c[0x0][0x370] ;  /* 0x00006e00ff0977ac */ /* 0x000e620008000800 */
[----:B------:R-:W-:Y:S02]  /*45a0*/  UIADD3 UR4, UPT, UPT, UR4, 0x8, URZ ;  /* 0x0000000804047890 */ /* 0x000fe4000fffe0ff */
[----:B-1----:R-:W-:-:S04]  /*45b0*/  ULOP3.LUT UR9, UR9, 0x7ffffff8, URZ, 0xc0, !UPT ;  /* 0x7ffffff809097892 */ /* 0x002fc8000f8ec0ff */
[----:B------:R-:W-:Y:S02]  /*45c0*/  UISETP.NE.AND UP0, UPT, UR4, UR9, UPT ;  /* 0x000000090400728c */ /* 0x000fe4000bf05270 */
[----:B------:R-:W-:Y:S02]  /*45d0*/  UIADD3 UR8, UPT, UPT, UR8, 0x8, URZ ;  /* 0x0000000808087890 */ /* 0x000fe4000fffe0ff */
[----:B0-----:R-:W-:Y:S02]  /*45e0*/  ULEA UR16, UR10, UR16, 0x3 ;  /* 0x000000100a107291 */ /* 0x001fe4000f8e18ff */
[----:B------:R-:W-:Y:S02]  /*45f0*/  ULEA UR17, UR10, UR17, 0x3 ;  /* 0x000000110a117291 */ /* 0x000fe4000f8e18ff */
[----:B------:R-:W-:Y:S02]  /*4600*/  ULEA UR15, UR10, UR15, 0x3 ;  /* 0x0000000f0a0f7291 */ /* 0x000fe4000f8e18ff */
[----:B------:R-:W-:-:S02]  /*4610*/  ULEA UR18, UR10, UR18, 0x3 ;  /* 0x000000120a127291 */ /* 0x000fc4000f8e18ff */
[----:B------:R-:W-:Y:S02]  /*4620*/  ULEA UR14, UR10, UR14, 0x3 ;  /* 0x0000000e0a0e7291 */ /* 0x000fe4000f8e18ff */
[----:B------:R-:W-:Y:S02]  /*4630*/  ULEA UR7, UR10, UR7, 0x3 ;  /* 0x000000070a077291 */ /* 0x000fe4000f8e18ff */
        /* <DEDUP_REMOVED lines=13> */
[----:B------:R-:W-:Y:S01]  /*4710*/  @!P2 FADD.FTZ R29, R29, R33 ;  /* 0x000000211d1da221 */ /* 0x000fe20000010000 */
[----:B------:R-:W-:Y:S06]  /*4720*/  BRA.U UP0, `(.L_x_2023) ;  /* 0xfffffff500c07547 */ /* 0x000fec000b83ffff */
[----:B------:R-:W-:-:S05]  /*4730*/  UMOV UR4, UR9 ;  /* 0x0000000900047c82 */ /* 0x000fca0008000000 */
.L_x_2022:
[----:B------:R-:W3:Y:S02]  /*4740*/  LDCU UR6, c[0x0][0x370] ;  /* 0x00006e00ff0677ac */ /* 0x000ee40008000800 */
[----:B---3--:R-:W-:-:S09]  /*4750*/  ULOP3.LUT UP0, URZ, UR6, 0x7, URZ, 0xc0, !UPT ;  /* 0x0000000706ff7892 */ /* 0x008fd2000f80c0ff */
[----:B------:R-:W-:Y:S05]  /*4760*/  BRA.U !UP0, `(.L_x_2019) ;  /* 0x00000009082c7547 */ /* 0x000fea000b800000 */
[----:B------:R-:W3:Y:S02]  /*4770*/  LDCU UR6, c[0x0][0x370] ;  /* 0x00006e00ff0677ac */ /* 0x000ee40008000800 */
[----:B---3--:R-:W-:-:S04]  /*4780*/  ULOP3.LUT UR6, UR6, 0x7, URZ, 0xc0, !UPT ;  /* 0x0000000706067892 */ /* 0x008fc8000f8ec0ff */
[----:B------:R-:W-:-:S04]  /*4790*/  UIADD3 UR6, UPT, UPT, UR6, -0x1, URZ ;  /* 0xffffffff06067890 */ /* 0x000fc8000fffe0ff */
[----:B------:R-:W-:-:S09]  /*47a0*/  UISETP.GE.U32.AND UP0, UPT, UR6, 0x3, UPT ;  /* 0x000000030600788c */ /* 0x000fd2000bf06070 */
[----:B------:R-:W-:Y:S05]  /*47b0*/  BRA.U !UP0, `(.L_x_2024) ;  /* 0x0000000508187547 */ /* 0x000fea000b800000 */
[----:B------:R-:W3:Y:S01]  /*47c0*/  S2R R20, SR_CTAID.X ;  /* 0x0000000000147919 */ /* 0x000ee20000002500 */
[----:B------:R-:W-:Y:S02]  /*47d0*/  UIADD3 UR6, UPT, UPT, UR4, 0x1, URZ ;  /* 0x0000000104067890 */ /* 0x000fe4000fffe0ff */
[----:B------:R-:W-:Y:S02]  /*47e0*/  UIADD3 UR7, UPT, UPT, UR4, 0x3, URZ ;  /* 0x0000000304077890 */ /* 0x000fe4000fffe0ff */
[C---:B---3--:R-:W-:Y:S02]  /*47f0*/  ISETP.NE.AND P1, PT, R20.reuse, UR4, PT ;  /* 0x0000000414007c0c */ /* 0x048fe4000bf25270 */
[----:B------:R-:W-:Y:S01]  /*4800*/  ISETP.NE.AND P2, PT, R20, UR6, PT ;  /* 0x0000000614007c0c */ /* 0x000fe2000bf45270 */
[----:B------:R-:W-:Y:S01]  /*4810*/  UIADD3 UR6, UPT, UPT, UR4, 0x2, URZ ;  /* 0x0000000204067890 */ /* 0x000fe2000fffe0ff */
[C---:B------:R-:W-:Y:S02]  /*4820*/  ISETP.NE.OR P1, PT, R85.reuse, RZ, !P1 ;  /* 0x000000ff5500720c */ /* 0x040fe40004f25670 */
[----:B------:R-:W-:-:S02]  /*4830*/  ISETP.NE.OR P2, PT, R85, RZ, !P2 ;  /* 0x000000ff5500720c */ /* 0x000fc40005745670 */
[C---:B------:R-:W-:Y:S02]  /*4840*/  ISETP.NE.AND P4, PT, R20.reuse, UR7, PT ;  /* 0x0000000714007c0c */ /* 0x040fe4000bf85270 */
[----:B------:R-:W-:Y:S02]  /*4850*/  ISETP.NE.AND P3, PT, R20, UR6, PT ;  /* 0x0000000614007c0c */ /* 0x000fe4000bf65270 */
[C---:B------:R-:W-:Y:S02]  /*4860*/  ISETP.NE.OR P4, PT, R85.reuse, RZ, !P4 ;  /* 0x000000ff5500720c */ /* 0x040fe40006785670 */
[----:B------:R-:W-:-:S03]  /*4870*/  ISETP.NE.OR P3, PT, R85, RZ, !P3 ;  /* 0x000000ff5500720c */ /* 0x000fc60005f65670 */
[----:B----4-:R-:W3:Y:S01]  /*4880*/  @!P1 LDC R22, c[0x0][0x374] ;  /* 0x0000dd00ff169b82 */ /* 0x010ee20000000800 */
[C---:B------:R-:W-:Y:S01]  /*4890*/  @!P1 LOP3.LUT R23, R82.reuse, 0x1, RZ, 0xc0, !PT ;  /* 0x0000000152179812 */ /* 0x040fe200078ec0ff */
[----:B------:R-:W4:Y:S01]  /*48a0*/  @!P1 S2R R93, SR_CTAID.Y ;  /* 0x00000000005d9919 */ /* 0x000f220000002600 */
[----:B------:R-:W-:Y:S01]  /*48b0*/  @!P2 LOP3.LUT R20, R82, 0x1, RZ, 0xc0, !PT ;  /* 0x000000015214a812 */ /* 0x000fe200078ec0ff */
[----:B------:R-:W5:Y:S04]  /*48c0*/  @!P2 S2R R91, SR_CTAID.Y ;  /* 0x00000000005ba919 */ /* 0x000f680000002600 */
[----:B------:R-:W0:Y:S02]  /*48d0*/  @!P1 LDC R24, c[0x0][0x370] ;  /* 0x0000dc00ff189b82 */ /* 0x000e240000000800 */
[----:B------:R-:W5:Y:S06]  /*48e0*/  @!P3 S2R R27, SR_CTAID.Y ;  /* 0x00000000001bb919 */ /* 0x000f6c0000002600 */
[----:B------:R-:W5:Y:S08]  /*48f0*/  @!P2 LDC R21, c[0x0][0x374] ;  /* 0x0000dd00ff15ab82 */ /* 0x000f700000000800 */
[----:B-1----:R-:W1:Y:S01]  /*4900*/  @!P2 LDC R25, c[0x0][0x370] ;  /* 0x0000dc00ff19ab82 */ /* 0x002e620000000800 */
[----:B---3--:R-:W-:-:S07]  /*4910*/  @!P1 IMAD R23, R23, R22, RZ ;  /* 0x0000001617179224 */ /* 0x008fce00078e02ff */
[----:B--2---:R-:W2:Y:S01]  /*4920*/  @!P3 LDC R26, c[0x0][0x374] ;  /* 0x0000dd00ff1abb82 */ /* 0x004ea20000000800 */
[----:B0-----:R-:W-:Y:S02]  /*4930*/  @!P1 IMAD R23, R23, R24, RZ ;  /* 0x0000001817179224 */ /* 0x001fe400078e02ff */
[----:B----4-:R-:W-:-:S03]  /*4940*/  @!P1 IMAD R93, R22, UR4, R93 ;  /* 0x00000004165d9c24 */ /* 0x010fc6000f8e025d */
[----:B------:R-:W-:Y:S02]  /*4950*/  @!P1 SHF.L.U32 R23, R23, 0x1, RZ ;  /* 0x0000000117179819 */ /* 0x000fe400000006ff */
[----:B------:R-:W0:Y:S01]  /*4960*/  @!P3 LDC R34, c[0x0][0x370] ;  /* 0x0000dc00ff22bb82 */ /* 0x000e220000000800 */
[----:B-----5:R-:W-:Y:S02]  /*4970*/  @!P2 IMAD R20, R20, R21, RZ ;  /* 0x000000151414a224 */ /* 0x020fe400078e02ff */
[----:B------:R-:W-:-:S05]  /*4980*/  @!P2 IMAD R90, R21, UR4, R21 ;  /* 0x00000004155aac24 */ /* 0x000fca000f8e0215 */
[----:B------:R-:W3:Y:S01]  /*4990*/  @!P4 LDC R24, c[0x0][0x374] ;  /* 0x0000dd00ff18cb82 */ /* 0x000ee20000000800 */
[----:B-1----:R-:W-:Y:S01]  /*49a0*/  @!P2 IMAD R20, R20, R25, RZ ;  /* 0x000000191414a224 */ /* 0x002fe200078e02ff */
[----:B------:R-:W-:Y:S02]  /*49b0*/  @!P3 LOP3.LUT R25, R82, 0x1, RZ, 0xc0, !PT ;  /* 0x000000015219b812 */ /* 0x000fe400078ec0ff */
[----:B------:R-:W-:Y:S02]  /*49c0*/  @!P2 IADD3 R91, PT, PT, R90, R91, RZ ;  /* 0x0000005b5a5ba210 */ /* 0x000fe40007ffe0ff */
[----:B------:R-:W-:Y:S02]  /*49d0*/  @!P2 SHF.L.U32 R21, R20, 0x1, RZ ;  /* 0x000000011415a819 */ /* 0x000fe400000006ff */
[----:B------:R-:W1:Y:S01]  /*49e0*/  @!P1 LDC.64 R32, c[0x0][0x3b8] ;  /* 0x0000ee00ff209b82 */ /* 0x000e620000000a00 */
[----:B--2---:R-:W-:-:S07]  /*49f0*/  @!P3 IMAD R25, R25, R26, RZ ;  /* 0x0000001a1919b224 */ /* 0x004fce00078e02ff */
[----:B------:R-:W2:Y:S01]  /*4a00*/  @!P2 LDC.64 R30, c[0x0][0x3b8] ;  /* 0x0000ee00ff1eab82 */ /* 0x000ea20000000a00 */
[----:B0-----:R-:W-:Y:S01]  /*4a10*/  @!P3 IMAD R34, R25, R34, RZ ;  /* 0x000000221922b224 */ /* 0x001fe200078e02ff */
[----:B------:R-:W-:-:S06]  /*4a20*/  @!P4 LOP3.LUT R25, R82, 0x1, RZ, 0xc0, !PT ;  /* 0x000000015219c812 */ /* 0x000fcc00078ec0ff */
[----:B------:R-:W0:Y:S01]  /*4a30*/  @!P4 LDC R35, c[0x0][0x370] ;  /* 0x0000dc00ff23cb82 */ /* 0x000e220000000800 */
[----:B---3--:R-:W-:Y:S02]  /*4a40*/  @!P4 IMAD R92, R25, R24, RZ ;  /* 0x00000018195cc224 */ /* 0x008fe400078e02ff */
[----:B------:R-:W3:Y:S01]  /*4a50*/  @!P4 S2R R25, SR_CTAID.Y ;  /* 0x000000000019c919 */ /* 0x000ee20000002600 */
[----:B-1----:R-:W-:-:S04]  /*4a60*/  @!P1 IMAD.WIDE R32, R23, 0x4, R32 ;  /* 0x0000000417209825 */ /* 0x002fc800078e0220 */
[----:B------:R-:W1:Y:S01]  /*4a70*/  @!P3 LDC.64 R22, c[0x0][0x3b8] ;  /* 0x0000ee00ff16bb82 */ /* 0x000e620000000a00 */
[----:B------:R-:W-:-:S04]  /*4a80*/  @!P1 IMAD.WIDE.U32 R32, R93, 0x8, R32 ;  /* 0x000000085d209825 */ /* 0x000fc800078e0020 */
[----:B--2---:R-:W-:-:S03]  /*4a90*/  @!P2 IMAD.WIDE R30, R21, 0x4, R30 ;  /* 0x00000004151ea825 */ /* 0x004fc600078e021e */
[----:B------:R-:W2:Y:S01]  /*4aa0*/  @!P4 LDC.64 R20, c[0x0][0x3b8] ;  /* 0x0000ee00ff14cb82 */ /* 0x000ea20000000a00 */
[----:B0-----:R-:W-:Y:S02]  /*4ab0*/  @!P4 IMAD R35, R92, R35, RZ ;  /* 0x000000235c23c224 */ /* 0x001fe400078e02ff */
[----:B------:R-:W-:Y:S01]  /*4ac0*/  @!P2 IMAD.WIDE.U32 R30, R91, 0x8, R30 ;  /* 0x000000085b1ea825 */ /* 0x000fe200078e001e */
[----:B------:R-:W-:Y:S02]  /*4ad0*/  @!P3 SHF.L.U32 R91, R34, 0x1, RZ ;  /* 0x00000001225bb819 */ /* 0x000fe400000006ff */
[----:B------:R-:W-:Y:S01]  /*4ae0*/  @!P4 SHF.L.U32 R93, R35, 0x1, RZ ;  /* 0x00000001235dc819 */ /* 0x000fe200000006ff */
[----:B------:R-:W-:Y:S02]  /*4af0*/  @!P3 IMAD R35, R26, UR6, R27 ;  /* 0x000000061a23bc24 */ /* 0x000fe4000f8e021b */
[----:B-1----:R-:W-:-:S04]  /*4b00*/  @!P3 IMAD.WIDE R22, R91, 0x4, R22 ;  /* 0x000000045b16b825 */ /* 0x002fc800078e0216 */
[----:B---3--:R-:W-:Y:S02]  /*4b10*/  @!P4 IMAD R91, R24, UR7, R25 ;  /* 0x00000007185bcc24 */ /* 0x008fe4000f8e0219 */
[----:B------:R-:W-:Y:S02]  /*4b20*/  @!P3 IMAD.WIDE.U32 R24, R35, 0x8, R22 ;  /* 0x000000082318b825 */ /* 0x000fe400078e0016 */
[----:B------:R-:W3:Y:S02]  /*4b30*/  @!P2 LDG.E.64 R22, desc[UR12][R30.64] ;  /* 0x0000000c1e16a981 */ /* 0x000ee4000c1e1b00 */
[----:B--2---:R-:W-:Y:S02]  /*4b40*/  @!P4 IMAD.WIDE R26, R93, 0x4, R20 ;  /* 0x000000045d1ac825 */ /* 0x004fe400078e0214 */
[----:B------:R-:W2:Y:S02]  /*4b50*/  @!P1 LDG.E.64 R20, desc[UR12][R32.64] ;  /* 0x0000000c20149981 */ /* 0x000ea4000c1e1b00 */
[----:B------:R-:W-:-:S02]  /*4b60*/  @!P4 IMAD.WIDE.U32 R26, R91, 0x8, R26 ;  /* 0x000000085b1ac825 */ /* 0x000fc400078e001a */
[----:B------:R-:W4:Y:S04]  /*4b70*/  @!P3 LDG.E.64 R24, desc[UR12][R24.64] ;  /* 0x0000000c1818b981 */ /* 0x000f28000c1e1b00 */
[----:B------:R-:W5:Y:S01]  /*4b80*/  @!P4 LDG.E.64 R26, desc[UR12][R26.64] ;  /* 0x0000000c1a1ac981 */ /* 0x000f62000c1e1b00 */
[----:B------:R-:W-:Y:S01]  /*4b90*/  UIADD3 UR4, UPT, UPT, UR4, 0x4, URZ ;  /* 0x0000000404047890 */ /* 0x000fe2000fffe0ff */
        /* <DEDUP_REMOVED lines=8> */
.L_x_2024:
[----:B------:R-:W3:Y:S02]  /*4c20*/  LDCU UR6, c[0x0][0x370] ;  /* 0x00006e00ff0677ac */ /* 0x000ee40008000800 */
[----:B---3--:R-:W-:-:S09]  /*4c30*/  ULOP3.LUT UP0, UR6, UR6, 0x3, URZ, 0xc0, !UPT ;  /* 0x0000000306067892 */ /* 0x008fd2000f80c0ff */
[----:B------:R-:W-:Y:S05]  /*4c40*/  BRA.U !UP0, `(.L_x_2019) ;  /* 0x0000000108f47547 */ /* 0x000fea000b800000 */
[----:B-1--4-:R-:W1:Y:S01]  /*4c50*/  S2R R25, SR_CTAID.X ;  /* 0x0000000000197919 */ /* 0x012e620000002500 */
[----:B------:R-:W-:-:S09]  /*4c60*/  UISETP.NE.AND UP0, UPT, UR6, 0x1, UPT ;  /* 0x000000010600788c */ /* 0x000fd2000bf05270 */
[----:B------:R-:W-:Y:S05]  /*4c70*/  BRA.U !UP0, `(.L_x_2025) ;  /* 0x0000000108907547 */ /* 0x000fea000b800000 */
[----:B------:R-:W3:Y:S01]  /*4c80*/  S2R R20, SR_CTAID.X ;  /* 0x0000000000147919 */ /* 0x000ee20000002500 */
[----:B------:R-:W-:Y:S02]  /*4c90*/  UIADD3 UR6, UPT, UPT, UR4, 0x1, URZ ;  /* 0x0000000104067890 */ /* 0x000fe4000fffe0ff */
[----:B---3--:R-:W-:-:S04]  /*4ca0*/  ISETP.NE.AND P1, PT, R20, UR4, PT ;  /* 0x0000000414007c0c */ /* 0x008fc8000bf25270 */
[----:B------:R-:W-:Y:S02]  /*4cb0*/  ISETP.NE.AND P2, PT, R20, UR6, PT ;  /* 0x0000000614007c0c */ /* 0x000fe4000bf45270 */
[C---:B------:R-:W-:Y:S02]  /*4cc0*/  ISETP.NE.OR P1, PT, R85.reuse, RZ, !P1 ;  /* 0x000000ff5500720c */ /* 0x040fe40004f25670 */
[----:B------:R-:W-:-:S11]  /*4cd0*/  ISETP.NE.OR P2, PT, R85, RZ, !P2 ;  /* 0x000000ff5500720c */ /* 0x000fd60005745670 */
[----:B--2---:R-:W2:Y:S01]  /*4ce0*/  @!P1 LDC R26, c[0x0][0x374] ;  /* 0x0000dd00ff1a9b82 */ /* 0x004ea20000000800 */
[C---:B------:R-:W-:Y:S01]  /*4cf0*/  @!P1 LOP3.LUT R23, R82.reuse, 0x1, RZ, 0xc0, !PT ;  /* 0x0000000152179812 */ /* 0x040fe200078ec0ff */
[----:B------:R-:W3:Y:S01]  /*4d00*/  @!P1 S2R R27, SR_CTAID.Y ;  /* 0x00000000001b9919 */ /* 0x000ee20000002600 */
[----:B------:R-:W-:Y:S01]  /*4d10*/  @!P2 LOP3.LUT R35, R82, 0x1, RZ, 0xc0, !PT ;  /* 0x000000015223a812 */ /* 0x000fe200078ec0ff */
[----:B------:R-:W4:Y:S04]  /*4d20*/  @!P2 S2R R24, SR_CTAID.Y ;  /* 0x000000000018a919 */ /* 0x000f280000002600 */
[----:B------:R-:W5:Y:S08]  /*4d30*/  @!P1 LDC R31, c[0x0][0x370] ;  /* 0x0000dc00ff1f9b82 */ /* 0x000f700000000800 */
[----:B------:R-:W0:Y:S08]  /*4d40*/  @!P2 LDC R30, c[0x0][0x374] ;  /* 0x0000dd00ff1eab82 */ /* 0x000e300000000800 */
[----:B------:R-:W1:Y:S01]  /*4d50*/  @!P2 LDC R33, c[0x0][0x370] ;  /* 0x0000dc00ff21ab82 */ /* 0x000e620000000800 */
[----:B--2---:R-:W-:-:S07]  /*4d60*/  @!P1 IMAD R22, R23, R26, RZ ;  /* 0x0000001a17169224 */ /* 0x004fce00078e02ff */
[----:B------:R-:W2:Y:S01]  /*4d70*/  @!P1 LDC.64 R20, c[0x0][0x3b8] ;  /* 0x0000ee00ff149b82 */ /* 0x000ea20000000a00 */
[----:B-----5:R-:W-:Y:S02]  /*4d80*/  @!P1 IMAD R31, R22, R31, RZ ;  /* 0x0000001f161f9224 */ /* 0x020fe400078e02ff */
[----:B---3--:R-:W-:-:S03]  /*4d90*/  @!P1 IMAD R27, R26, UR4, R27 ;  /* 0x000000041a1b9c24 */ /* 0x008fc6000f8e021b */
[----:B------:R-:W-:Y:S02]  /*4da0*/  @!P1 SHF.L.U32 R31, R31, 0x1, RZ ;  /* 0x000000011f1f9819 */ /* 0x000fe400000006ff */
[----:B------:R-:W3:Y:S01]  /*4db0*/  @!P2 LDC.64 R22, c[0x0][0x3b8] ;  /* 0x0000ee00ff16ab82 */ /* 0x000ee20000000a00 */
[----:B0-----:R-:W-:-:S04]  /*4dc0*/  @!P2 IMAD R32, R35, R30, RZ ;  /* 0x0000001e2320a224 */ /* 0x001fc800078e02ff */
[----:B-1----:R-:W-:-:S05]  /*4dd0*/  @!P2 IMAD R32, R32, R33, RZ ;  /* 0x000000212020a224 */ /* 0x002fca00078e02ff */
[----:B------:R-:W-:Y:S01]  /*4de0*/  @!P2 SHF.L.U32 R33, R32, 0x1, RZ ;  /* 0x000000012021a819 */ /* 0x000fe200000006ff */
[----:B--2---:R-:W-:-:S04]  /*4df0*/  @!P1 IMAD.WIDE R20, R31, 0x4, R20 ;  /* 0x000000041f149825 */ /* 0x004fc800078e0214 */
[----:B------:R-:W-:Y:S02]  /*4e00*/  @!P2 IMAD R31, R30, UR4, R30 ;  /* 0x000000041e1fac24 */ /* 0x000fe4000f8e021e */
[----:B------:R-:W-:-:S03]  /*4e10*/  @!P1 IMAD.WIDE.U32 R20, R27, 0x8, R20 ;  /* 0x000000081b149825 */ /* 0x000fc600078e0014 */
[----:B----4-:R-:W-:Y:S01]  /*4e20*/  @!P2 IADD3 R31, PT, PT, R31, R24, RZ ;  /* 0x000000181f1fa210 */ /* 0x010fe20007ffe0ff */
[----:B---3--:R-:W-:Y:S02]  /*4e30*/  @!P2 IMAD.WIDE R22, R33, 0x4, R22 ;  /* 0x000000042116a825 */ /* 0x008fe400078e0216 */
[----:B------:R-:W2:Y:S02]  /*4e40*/  @!P1 LDG.E.64 R20, desc[UR12][R20.64] ;  /* 0x0000000c14149981 */ /* 0x000ea4000c1e1b00 */
[----:B------:R-:W-:-:S06]  /*4e50*/  @!P2 IMAD.WIDE.U32 R22, R31, 0x8, R22 ;  /* 0x000000081f16a825 */ /* 0x000fcc00078e0016 */
[----:B------:R-:W3:Y:S01]  /*4e60*/  @!P2 LDG.E.64 R22, desc[UR12][R22.64] ;  /* 0x0000000c1616a981 */ /* 0x000ee2000c1e1b00 */
[----:B------:R-:W-:Y:S01]  /*4e70*/  UIADD3 UR4, UPT, UPT, UR4, 0x2, URZ ;  /* 0x0000000204047890 */ /* 0x000fe2000fffe0ff */
[----:B--2---:R-:W-:Y:S01]  /*4e80*/  @!P1 FADD.FTZ R28, R28, R20 ;  /* 0x000000141c1c9221 */ /* 0x004fe20000010000 */
[----:B------:R-:W-:-:S03]  /*4e90*/  @!P1 FADD.FTZ R29, R29, R21 ;  /* 0x000000151d1d9221 */ /* 0x000fc60000010000 */
[----:B---3--:R-:W-:Y:S01]  /*4ea0*/  @!P2 FADD.FTZ R28, R28, R22 ;  /* 0x000000161c1ca221 */ /* 0x008fe20000010000 */
[----:B------:R-:W-:-:S07]  /*4eb0*/  @!P2 FADD.FTZ R29, R29, R23 ;  /* 0x000000171d1da221 */ /* 0x000fce0000010000 */
.L_x_2025:
[----:B------:R-:W3:Y:S01]  /*4ec0*/  LDC R20, c[0x0][0x370] ;  /* 0x0000dc00ff147b82 */ /* 0x000ee20000000800 */
[----:B-1----:R-:W-:Y:S01]  /*4ed0*/  ISETP.NE.AND P1, PT, R25, UR4, PT ;  /* 0x0000000419007c0c */ /* 0x002fe2000bf25270 */
[----:B------:R-:W-:Y:S03]  /*4ee0*/  BSSY.RECONVERGENT B0, `(.L_x_2019) ;  /* 0x0000013000007945 */ /* 0x000fe60003800200 */
[----:B------:R-:W-:Y:S02]  /*4ef0*/  ISETP.NE.OR P1, PT, R85, RZ, !P1 ;  /* 0x000000ff5500720c */ /* 0x000fe40004f25670 */
[----:B---3--:R-:W-:-:S04]  /*4f00*/  LOP3.LUT R20, R20, 0x1, RZ, 0xc0, !PT ;  /* 0x0000000114147812 */ /* 0x008fc800078ec0ff */
[----:B------:R-:W-:-:S13]  /*4f10*/  ISETP.NE.U32.OR P1, PT, R20, 0x1, P1 ;  /* 0x000000011400780c */ /* 0x000fda0000f25470 */
[----:B------:R-:W-:Y:S05]  /*4f20*/  @P1 BRA `(.L_x_2026) ;  /* 0x0000000000381947 */ /* 0x000fea0003800000 */
[----:B------:R-:W1:Y:S01]  /*4f30*/  LDC R24, c[0x0][0x374] ;  /* 0x0000dd00ff187b82 */ /* 0x000e620000000800 */
[----:B------:R-:W3:Y:S01]  /*4f40*/  S2R R25, SR_CTAID.Y ;  /* 0x0000000000197919 */ /* 0x000ee20000002600 */
[----:B------:R-:W-:-:S06]  /*4f50*/  LOP3.LUT R27, R82, 0x1, RZ, 0xc0, !PT ;  /* 0x00000001521b7812 */ /* 0x000fcc00078ec0ff */
[----:B------:R-:W4:Y:S08]  /*4f60*/  LDC R23, c[0x0][0x370] ;  /* 0x0000dc00ff177b82 */ /* 0x000f300000000800 */
[----:B------:R-:W5:Y:S01]  /*4f70*/  LDC.64 R20, c[0x0][0x3b8] ;  /* 0x0000ee00ff147b82 */ /* 0x000f620000000a00 */
[----:B-1----:R-:W-:-:S04]  /*4f80*/  IMAD R22, R27, R24, RZ ;  /* 0x000000181b167224 */ /* 0x002fc800078e02ff */
[----:B----4-:R-:W-:-:S05]  /*4f90*/  IMAD R22, R22, R23, RZ ;  /* 0x0000001716167224 */ /* 0x010fca00078e02ff */
[----:B------:R-:W-:-:S05]  /*4fa0*/  SHF.L.U32 R23, R22, 0x1, RZ ;  /* 0x0000000116177819 */ /* 0x000fca00000006ff */
[----:B-----5:R-:W-:-:S04]  /*4fb0*/  IMAD.WIDE R20, R23, 0x4, R20 ;  /* 0x0000000417147825 */ /* 0x020fc800078e0214 */
[----:B---3--:R-:W-:-:S04]  /*4fc0*/  IMAD R23, R24, UR4, R25 ;  /* 0x0000000418177c24 */ /* 0x008fc8000f8e0219 */
[----:B------:R-:W-:-:S06]  /*4fd0*/  IMAD.WIDE.U32 R20, R23, 0x8, R20 ;  /* 0x0000000817147825 */ /* 0x000fcc00078e0014 */
[----:B------:R-:W0:Y:S02]  /*4fe0*/  LDG.E.64 R20, desc[UR12][R20.64] ;  /* 0x0000000c14147981 */ /* 0x000e24000c1e1b00 */
[----:B0-----:R-:W-:Y:S01]  /*4ff0*/  FADD.FTZ R28, R28, R20 ;  /* 0x000000141c1c7221 */ /* 0x001fe20000010000 */
[----:B------:R-:W-:-:S07]  /*5000*/  FADD.FTZ R29, R29, R21 ;  /* 0x000000151d1d7221 */ /* 0x000fce0000010000 */
.L_x_2026:
[----:B------:R-:W-:Y:S05]  /*5010*/  BSYNC.RECONVERGENT B0 ;  /* 0x0000000000007941 */ /* 0x000fea0003800200 */
.L_x_2019:
[----:B------:R-:W0:Y:S01]  /*5020*/  S2UR UR6, SR_CgaCtaId ;  /* 0x00000000000679c3 */ /* 0x000e220000008800 */
[----:B------:R-:W2:Y:S01]  /*5030*/  LDCU UR7, c[0x0][0x414] ;  /* 0x00008280ff0777ac */ /* 0x000ea20008000800 */
[----:B------:R-:W-:Y:S02]  /*5040*/  ISETP.NE.AND P1, PT, R85, RZ, PT ;  /* 0x000000ff5500720c */ /* 0x000fe40003f25270 */
[----:B------:R-:W-:Y:S01]  /*5050*/  MOV R27, UR5 ;  /* 0x00000005001b7c02 */ /* 0x000fe20008000f00 */
[----:B------:R-:W-:Y:S01]  /*5060*/  UMOV UR4, 0x400 ;  /* 0x0000040000047882 */ /* 0x000fe20000000000 */
[----:B------:R-:W-:Y:S02]  /*5070*/  LOP3.LUT R34, R83, 0xffff, RZ, 0xc0, !PT ;  /* 0x0000ffff53227812 */ /* 0x000fe400078ec0ff */
[----:B----4-:R-:W4:Y:S02]  /*5080*/  @P0 LDC.64 R30, c[0x0][0x388] ;  /* 0x0000e200ff1e0b82 */ /* 0x010f240000000a00 */
[----:B-1----:R-:W-:-:S06]  /*5090*/  IADD3 R25, PT, PT, R34, UR11, RZ ;  /* 0x0000000b22197c10 */ /* 0x002fcc000fffe0ff */
[----:B------:R-:W1:Y:S01]  /*50a0*/  LDC.64 R22, c[0x0][0x398] ;  /* 0x0000e600ff167b82 */ /* 0x000e620000000a00 */
[----:B--2---:R-:W-:Y:S01]  /*50b0*/  @P0 FMUL.FTZ R26, R28, UR7 ;  /* 0x000000071c1a0c20 */ /* 0x004fe20008410000 */
[----:B0-----:R-:W-:-:S06]  /*50c0*/  ULEA UR4, UR6, UR4, 0x18 ;  /* 0x0000000406047291 */ /* 0x001fcc000f8ec0ff */
[----:B---3--:R-:W0:Y:S01]  /*50d0*/  LDC.64 R20, c[0x0][0x3a0] ;  /* 0x0000e800ff147b82 */ /* 0x008e220000000a00 */
[----:B----4-:R-:W-:-:S04]  /*50e0*/  @P0 IMAD.WIDE R30, R27, 0x8, R30 ;  /* 0x000000081b1e0825 */ /* 0x010fc800078e021e */
[----:B------:R-:W-:Y:S01]  /*50f0*/  @P0 FMUL.FTZ R27, R29, UR7 ;  /* 0x000000071d1b0c20 */ /* 0x000fe20008410000 */
[----:B------:R-:W-:Y:S04]  /*5100*/  @!P1 STS.64 [UR4+0xc0], R28 ;  /* 0x0000c01cff009988 */ /* 0x000fe80008000a04 */
[----:B------:R-:W-:Y:S01]  /*5110*/  @P0 STG.E.64 desc[UR12][R30.64], R26 ;  /* 0x0000001a1e000986 */ /* 0x000fe2000c101b0c */
[----:B-1----:R-:W-:-:S04]  /*5120*/  IMAD.WIDE R32, R25, 0x4, R22 ;  /* 0x0000000419207825 */ /* 0x002fc800078e0216 */
[----:B0-----:R-:W-:Y:S01]  /*5130*/  IMAD.WIDE R22, R25, 0x4, R20 ;  /* 0x0000000419167825 */ /* 0x001fe200078e0214 */
[----:B------:R-:W-:Y:S06]  /*5140*/  BAR.SYNC.DEFER_BLOCKING 0x0 ;  /* 0x0000000000007b1d */ /* 0x000fec0000010000 */
[----:B------:R0:W5:Y:S04]  /*5150*/  LDG.E.64 R20, desc[UR12][R32.64] ;  /* 0x0000000c20147981 */ /* 0x000168000c1e1b00 */
[----:B------:R-:W5:Y:S01]  /*5160*/  LDG.E.64 R22, desc[UR12][R22.64] ;  /* 0x0000000c16167981 */ /* 0x000f62000c1e1b00 */
[----:B------:R-:W-:Y:S03]  /*5170*/  BSSY.RECONVERGENT B0, `(.L_x_2027) ;  /* 0x0000794000007945 */ /* 0x000fe60003800200 */
[----:B------:R-:W1:Y:S02]  /*5180*/  LDS.64 R24, [UR4+0xc0] ;  /* 0x0000c004ff187984 */ /* 0x000e640008000a00 */
        /* <DEDUP_REMOVED lines=16> */
[----:B0-----:R-:W-:Y:S05]  /*5290*/  BRA.U UP1, `(.L_x_2028) ;  /* 0x0000003101847547 */ /* 0x001fea000b800000 */
[----:B------:R-:W0:Y:S01]  /*52a0*/  S2UR UR8, SR_CTAID.X ;  /* 0x00000000000879c3 */ /* 0x000e220000002500 */
[----:B------:R-:W1:Y:S01]  /*52b0*/  LDCU.64 UR10, c[0x0][0x3e8] ;  /* 0x00007d00ff0a77ac */ /* 0x000e620008000a00 */
[----:B------:R-:W-:Y:S06]  /*52c0*/  BSSY.RECONVERGENT B1, `(.L_x_2029) ;  /* 0x000001f000017945 */ /* 0x000fec0003800200 */
[----:B------:R-:W0:Y:S02]  /*52d0*/  LDC R25, c[0x0][0x404] ;  /* 0x00010100ff197b82 */ /* 0x000e240000000800 */
[----:B0-----:R-:W-:-:S05]  /*52e0*/  IMAD R28, R25, UR8, R84 ;  /* 0x00000008191c7c24 */ /* 0x001fca000f8e0254 */
[C---:B-1----:R-:W-:Y:S02]  /*52f0*/  ISETP.GE.U32.AND P1, PT, R28.reuse, UR10, PT ;  /* 0x0000000a1c007c0c */ /* 0x042fe4000bf26070 */
[----:B------:R-:W-:Y:S02]  /*5300*/  SHF.R.S32.HI R24, RZ, 0x1f, R28 ;  /* 0x0000001fff187819 */ /* 0x000fe4000001141c */
[----:B------:R-:W-:Y:S02]  /*5310*/  IADD3 R33, PT, PT, R28, 0x10, RZ ;  /* 0x000000101c217810 */ /* 0x000fe40007ffe0ff */
[----:B------:R-:W-:Y:S02]  /*5320*/  ISETP.GE.AND.EX P1, PT, R24, UR11, PT, P1 ;  /* 0x0000000b18007c0c */ /* 0x000fe4000bf26310 */
[----:B------:R-:W-:Y:S02]  /*5330*/  ISETP.GE.U32.AND P2, PT, R33, UR10, PT ;  /* 0x0000000a21007c0c */ /* 0x000fe4000bf46070 */
[----:B------:R-:W-:-:S02]  /*5340*/  SHF.R.S32.HI R26, RZ, 0x1f, R33 ;  /* 0x0000001fff1a7819 */ /* 0x000fc40000011421 */
[----:B------:R-:W-:Y:S02]  /*5350*/  IADD3 R27, PT, PT, R28, 0x20, RZ ;  /* 0x000000201c1b7810 */ /* 0x000fe40007ffe0ff */
[----:B------:R-:W-:Y:S02]  /*5360*/  ISETP.GE.AND.EX P2, PT, R26, UR11, PT, P2 ;  /* 0x0000000b1a007c0c */ /* 0x000fe4000bf46320 */
[----:B------:R-:W-:-:S03]  /*5370*/  IADD3 R29, PT, PT, R28, 0x30, RZ ;  /* 0x000000301c1d7810 */ /* 0x000fc60007ffe0ff */
[----:B------:R-:W-:Y:S08]  /*5380*/  @P1 BRA `(.L_x_2030) ;  /* 0x0000000000481947 */ /* 0x000ff00003800000 */
[----:B------:R-:W0:Y:S01]  /*5390*/  LDCU.64 UR16, c[0x0][0x3e0] ;  /* 0x00007c00ff1077ac */ /* 0x000e220008000a00 */
[----:B------:R-:W-:Y:S01]  /*53a0*/  MOV R25, R89 ;  /* 0x0000005900197202 */ /* 0x000fe20000000f00 */
[----:B------:R-:W-:Y:S01]  /*53b0*/  FADD.FTZ R81, R81, -UR4 ;  /* 0x8000000451517e21 */ /* 0x000fe20008010000 */
[----:B------:R-:W-:Y:S01]  /*53c0*/  FADD.FTZ R78, R78, -UR4 ;  /* 0x800000044e4e7e21 */ /* 0x000fe20008010000 */
[----:B------:R-:W1:Y:S02]  /*53d0*/  LDCU.64 UR14, c[0x0][0x380] ;  /* 0x00007000ff0e77ac */ /* 0x000e640008000a00 */
[----:B------:R-:W-:Y:S01]  /*53e0*/  FMUL.FTZ R81, R81, UR6 ;  /* 0x0000000651517c20 */ /* 0x000fe20008410000 */
[----:B------:R-:W-:-:S03]  /*53f0*/  FMUL.FTZ R78, R78, UR6 ;  /* 0x000000064e4e7c20 */ /* 0x000fc60008410000 */
[----:B-----5:R-:W-:Y:S01]  /*5400*/  FFMA.FTZ R81, R20, R81, R22 ;  /* 0x0000005114517223 */ /* 0x020fe20000010016 */
[----:B------:R-:W-:Y:S01]  /*5410*/  FFMA.FTZ R78, R21, R78, R23 ;  /* 0x0000004e154e7223 */ /* 0x000fe20000010017 */
[----:B0-----:R-:W-:Y:S01]  /*5420*/  IMAD R31, R24, UR16, RZ ;  /* 0x00000010181f7c24 */ /* 0x001fe2000f8e02ff */
[----:B------:R-:W-:-:S03]  /*5430*/  MOV R24, R86 ;  /* 0x0000005600187202 */ /* 0x000fc60000000f00 */
[C---:B------:R-:W-:Y:S02]  /*5440*/  IMAD R31, R28.reuse, UR17, R31 ;  /* 0x000000111c1f7c24 */ /* 0x040fe4000f8e021f */
[----:B------:R-:W-:-:S05]  /*5450*/  IMAD.WIDE.U32 R24, R28, UR16, R24 ;  /* 0x000000101c187c25 */ /* 0x000fca000f8e0018 */
[----:B------:R-:W-:Y:S02]  /*5460*/  IADD3 R31, PT, PT, R25, R31, RZ ;  /* 0x0000001f191f7210 */ /* 0x000fe40007ffe0ff */
[----:B-1----:R-:W-:Y:S02]  /*5470*/  LEA R30, P1, R24, UR14, 0x1 ;  /* 0x0000000e181e7c11 */ /* 0x002fe4000f8208ff */
[----:B------:R-:W-:Y:S02]  /*5480*/  F2FP.BF16.F32.PACK_AB R25, R78, R81 ;  /* 0x000000514e19723e */ /* 0x000fe400000010ff */
[----:B------:R-:W-:-:S05]  /*5490*/  LEA.HI.X R31, R24, UR15, R31, 0x1, P1 ;  /* 0x0000000f181f7c11 */ /* 0x000fca00088f0c1f */
[----:B------:R0:W-:Y:S04]  /*54a0*/  STG.E desc[UR12][R30.64], R25 ;  /* 0x000000191e007986 */ /* 0x0001e8000c10190c */
.L_x_2030:
[----:B------:R-:W-:Y:S05]  /*54b0*/  BSYNC.RECONVERGENT B1 ;  /* 0x0000000000017941 */ /* 0x000fea0003800200 */
.L_x_2029:
[----:B------:R-:W-:Y:S04]  /*54c0*/  BSSY.RECONVERGENT B1, `(.L_x_2031) ;  /* 0x0000014000017945 */ /* 0x000fe80003800200 */
[----:B------:R-:W-:Y:S05]  /*54d0*/  @P2 BRA `(.L_x_2032) ;  /* 0x0000000000482947 */ /* 0x000fea0003800000 */
[----:B------:R-:W1:Y:S01]  /*54e0*/  LDCU.64 UR14, c[0x0][0x3e0] ;  /* 0x00007c00ff0e77ac */ /* 0x000e620008000a00 */
[----:B------:R-:W-:Y:S01]  /*54f0*/  MOV R24, R86 ;  /* 0x0000005600187202 */ /* 0x000fe20000000f00 */
[----:B------:R-:W-:Y:S01]  /*5500*/  FADD.FTZ R79, R79, -UR4 ;  /* 0x800000044f4f7e21 */ /* 0x000fe20008010000 */
[----:B0-----:R-:W-:Y:S01]  /*5510*/  MOV R25, R89 ;  /* 0x0000005900197202 */ /* 0x001fe20000000f00 */
[----:B------:R-:W0:Y:S01]  /*5520*/  LDCU.64 UR16, c[0x0][0x380] ;  /* 0x00007000ff1077ac */ /* 0x000e220008000a00 */
[----:B------:R-:W-:Y:S01]  /*5530*/  FADD.FTZ R76, R76, -UR4 ;  /* 0x800000044c4c7e21 */ /* 0x000fe20008010000 */
[----:B------:R-:W-:-:S03]  /*5540*/  FMUL.FTZ R79, R79, UR6 ;  /* 0x000000064f4f7c20 */ /* 0x000fc60008410000 */
[----:B------:R-:W-:Y:S01]  /*5550*/  FMUL.FTZ R76, R76, UR6 ;  /* 0x000000064c4c7c20 */ /* 0x000fe20008410000 */
        /* <DEDUP_REMOVED lines=10> */
.L_x_2032:
[----:B------:R-:W-:Y:S05]  /*5600*/  BSYNC.RECONVERGENT B1 ;  /* 0x0000000000017941 */ /* 0x000fea0003800200 */
.L_x_2031:
[----:B------:R-:W-:Y:S01]  /*5610*/  ISETP.GE.U32.AND P5, PT, R27, UR10, PT ;  /* 0x0000000a1b007c0c */ /* 0x000fe2000bfa6070 */
[----:B------:R-:W-:Y:S01]  /*5620*/  BSSY.RECONVERGENT B1, `(.L_x_2033) ;  /* 0x0000029000017945 */ /* 0x000fe20003800200 */
[----:B------:R-:W-:Y:S02]  /*5630*/  SHF.R.S32.HI R24, RZ, 0x1f, R27 ;  /* 0x0000001fff187819 */ /* 0x000fe4000001141b */
[----:B01----:R-:W-:Y:S02]  /*5640*/  IADD3 R30, PT, PT, R28, 0x40, RZ ;  /* 0x000000401c1e7810 */ /* 0x003fe40007ffe0ff */
[----:B------:R-:W-:Y:S02]  /*5650*/  ISETP.GE.AND.EX P5, PT, R24, UR11, PT, P5 ;  /* 0x0000000b18007c0c */ /* 0x000fe4000bfa6350 */
[C---:B------:R-:W-:Y:S02]  /*5660*/  IADD3 R31, PT, PT, R28.reuse, 0x50, RZ ;  /* 0x000000501c1f7810 */ /* 0x040fe40007ffe0ff */
[----:B------:R-:W-:-:S02]  /*5670*/  IADD3 R32, PT, PT, R28, 0x60, RZ ;  /* 0x000000601c207810 */ /* 0x000fc40007ffe0ff */
[----:B------:R-:W-:Y:S02]  /*5680*/  IADD3 R33, PT, PT, R28, 0x70, RZ ;  /* 0x000000701c217810 */ /* 0x000fe40007ffe0ff */
        /* <DEDUP_REMOVED lines=16> */
[----:B------:R-:W0:Y:S01]  /*5790*/  LDCU.64 UR14, c[0x0][0x3e0] ;  /* 0x00007c00ff0e77ac */ /* 0x000e220008000a00 */
[----:B------:R-:W-:Y:S01]  /*57a0*/  MOV R25, R89 ;  /* 0x0000005900197202 */ /* 0x000fe20000000f00 */
[----:B------:R-:W-:Y:S01]  /*57b0*/  FADD.FTZ R77, R77, -UR4 ;  /* 0x800000044d4d7e21 */ /* 0x000fe20008010000 */
[----:B------:R-:W-:Y:S01]  /*57c0*/  FADD.FTZ R74, R74, -UR4 ;  /* 0x800000044a4a7e21 */ /* 0x000fe20008010000 */
[----:B------:R-:W1:Y:S02]  /*57d0*/  LDCU.64 UR16, c[0x0][0x380] ;  /* 0x00007000ff1077ac */ /* 0x000e640008000a00 */
[----:B------:R-:W-:Y:S01]  /*57e0*/  FMUL.FTZ R77, R77, UR6 ;  /* 0x000000064d4d7c20 */ /* 0x000fe20008410000 */
[----:B------:R-:W-:-:S04]  /*57f0*/  FMUL.FTZ R74, R74, UR6 ;  /* 0x000000064a4a7c20 */ /* 0x000fc80008410000 */
[----:B-----5:R-:W-:Y:S01]  /*5800*/  FFMA.FTZ R74, R21, R74, R23 ;  /* 0x0000004a154a7223 */ /* 0x020fe20000010017 */
[----:B0-----:R-:W-:-:S04]  /*5810*/  IMAD R24, R24, UR14, RZ ;  /* 0x0000000e18187c24 */ /* 0x001fc8000f8e02ff */
[----:B------:R-:W-:Y:S01]  /*5820*/  IMAD R85, R27, UR15, R24 ;  /* 0x0000000f1b557c24 */ /* 0x000fe2000f8e0218 */
[----:B------:R-:W-:-:S05]  /*5830*/  MOV R24, R86 ;  /* 0x0000005600187202 */ /* 0x000fca0000000f00 */
[----:B------:R-:W-:-:S05]  /*5840*/  IMAD.WIDE.U32 R24, R27, UR14, R24 ;  /* 0x0000000e1b187c25 */ /* 0x000fca000f8e0018 */
[----:B------:R-:W-:Y:S01]  /*5850*/  IADD3 R85, PT, PT, R25, R85, RZ ;  /* 0x0000005519557210 */ /* 0x000fe20007ffe0ff */
[----:B------:R-:W-:Y:S01]  /*5860*/  FFMA.FTZ R25, R20, R77, R22 ;  /* 0x0000004d14197223 */ /* 0x000fe20000010016 */
[----:B-1----:R-:W-:-:S04]  /*5870*/  LEA R26, P5, R24, UR16, 0x1 ;  /* 0x00000010181a7c11 */ /* 0x002fc8000f8a08ff */
[----:B------:R-:W-:Y:S02]  /*5880*/  LEA.HI.X R27, R24, UR17, R85, 0x1, P5 ;  /* 0x00000011181b7c11 */ /* 0x000fe4000a8f0c55 */
[----:B------:R-:W-:-:S05]  /*5890*/  F2FP.BF16.F32.PACK_AB R25, R74, R25 ;  /* 0x000000194a19723e */ /* 0x000fca00000010ff */
[----:B------:R0:W-:Y:S02]  /*58a0*/  STG.E desc[UR12][R26.64], R25 ;  /* 0x000000191a007986 */ /* 0x0001e4000c10190c */
.L_x_2034:
[----:B------:R-:W-:Y:S05]  /*58b0*/  BSYNC.RECONVERGENT B1 ;  /* 0x0000000000017941 */ /* 0x000fea0003800200 */
.L_x_2033:
[----:B------:R-:W-:Y:S01]  /*58c0*/  BSSY.RECONVERGENT B1, `(.L_x_2035) ;  /* 0x0000016000017945 */ /* 0x000fe20003800200 */
[C---:B------:R-:W-:Y:S02]  /*58d0*/  IADD3 R74, PT, PT, R28.reuse, 0x80, RZ ;  /* 0x000000801c4a7810 */ /* 0x040fe40007ffe0ff */
[----:B------:R-:W-:Y:S01]  /*58e0*/  IADD3 R77, PT, PT, R28, 0x90, RZ ;  /* 0x000000901c4d7810 */ /* 0x000fe20007ffe0ff */
[----:B------:R-:W-:Y:S06]  /*58f0*/  @P2 BRA `(.L_x_2036) ;  /* 0x0000000000482947 */ /* 0x000fec0003800000 */
[----:B------:R-:W1:Y:S01]  /*5900*/  LDCU.64 UR14, c[0x0][0x3e0] ;  /* 0x00007c00ff0e77ac */ /* 0x000e620008000a00 */
[----:B0-----:R-:W-:Y:S01]  /*5910*/  MOV R25, R89 ;  /* 0x0000005900197202 */ /* 0x001fe20000000f00 */
[----:B------:R-:W-:Y:S01]  /*5920*/  FADD.FTZ R75, R75, -UR4 ;  /* 0x800000044b4b7e21 */ /* 0x000fe20008010000 */
[----:B------:R-:W-:Y:S01]  /*5930*/  FADD.FTZ R72, R72, -UR4 ;  /* 0x8000000448487e21 */ /* 0x000fe20008010000 */
[----:B------:R-:W0:Y:S02]  /*5940*/  LDCU.64 UR16, c[0x0][0x380] ;  /* 0x00007000ff1077ac */ /* 0x000e240008000a00 */
[----:B------:R-:W-:Y:S01]  /*5950*/  FMUL.FTZ R75, R75, UR6 ;  /* 0x000000064b4b7c20 */ /* 0x000fe20008410000 */
[----:B------:R-:W-:-:S03]  /*5960*/  FMUL.FTZ R72, R72, UR6 ;  /* 0x0000000648487c20 */ /* 0x000fc60008410000 */
[----:B-----5:R-:W-:Y:S01]  /*5970*/  FFMA.FTZ R75, R20, R75, R22 ;  /* 0x0000004b144b7223 */ /* 0x020fe20000010016 */
[----:B------:R-:W-:Y:S01]  /*5980*/  FFMA.FTZ R72, R21, R72, R23 ;  /* 0x0000004815487223 */ /* 0x000fe20000010017 */
[----:B-1----:R-:W-:-:S04]  /*5990*/  IMAD R24, R81, UR14, RZ ;  /* 0x0000000e51187c24 */ /* 0x002fc8000f8e02ff */
[----:B------:R-:W-:Y:S01]  /*59a0*/  IMAD R27, R29, UR15, R24 ;  /* 0x0000000f1d1b7c24 */ /* 0x000fe2000f8e0218 */
[----:B------:R-:W-:-:S05]  /*59b0*/  MOV R24, R86 ;  /* 0x0000005600187202 */ /* 0x000fca0000000f00 */
[----:B------:R-:W-:-:S05]  /*59c0*/  IMAD.WIDE.U32 R24, R29, UR14, R24 ;  /* 0x0000000e1d187c25 */ /* 0x000fca000f8e0018 */
[----:B------:R-:W-:Y:S02]  /*59d0*/  IADD3 R27, PT, PT, R25, R27, RZ ;  /* 0x0000001b191b7210 */ /* 0x000fe40007ffe0ff */
[----:B0-----:R-:W-:Y:S02]  /*59e0*/  LEA R26, P2, R24, UR16, 0x1 ;  /* 0x00000010181a7c11 */ /* 0x001fe4000f8408ff */
[----:B------:R-:W-:Y:S02]  /*59f0*/  F2FP.BF16.F32.PACK_AB R25, R72, R75 ;  /* 0x0000004b4819723e */ /* 0x000fe400000010ff */
[----:B------:R-:W-:-:S05]  /*5a00*/  LEA.HI.X R27, R24, UR17, R27, 0x1, P2 ;  /* 0x00000011181b7c11 */ /* 0x000fca00090f0c1b */
[----:B------:R1:W-:Y:S04]  /*5a10*/  STG.E desc[UR12][R26.64], R25 ;  /* 0x000000191a007986 */ /* 0x0003e8000c10190c */
.L_x_2036:
[----:B------:R-:W-:Y:S05]  /*5a20*/  BSYNC.RECONVERGENT B1 ;  /* 0x0000000000017941 */ /* 0x000fea0003800200 */
.L_x_2035:
[----:B------:R-:W-:Y:S04]  /*5a30*/  BSSY.RECONVERGENT B1, `(.L_x_2037) ;  /* 0x0000014000017945 */ /* 0x000fe80003800200 */
[----:B------:R-:W-:Y:S05]  /*5a40*/  @P1 BRA `(.L_x_2038) ;  /* 0x0000000000481947 */ /* 0x000fea0003800000 */
[----:B------:R-:W2:Y:S01]  /*5a50*/  LDCU.64 UR14, c[0x0][0x3e0] ;  /* 0x00007c00ff0e77ac */ /* 0x000ea20008000a00 */
[----:B------:R-:W-:Y:S01]  /*5a60*/  MOV R24, R86 ;  /* 0x0000005600187202 */ /* 0x000fe20000000f00 */
[----:B------:R-:W-:Y:S01]  /*5a70*/  FADD.FTZ R73, R73, -UR4 ;  /* 0x8000000449497e21 */ /* 0x000fe20008010000 */
[----:B01----:R-:W-:Y:S01]  /*5a80*/  MOV R25, R89 ;  /* 0x0000005900197202 */ /* 0x003fe20000000f00 */
[----:B------:R-:W0:Y:S01]  /*5a90*/  LDCU.64 UR16, c[0x0][0x380] ;  /* 0x00007000ff1077ac */ /* 0x000e220008000a00 */
[----:B------:R-:W-:Y:S01]  /*5aa0*/  FADD.FTZ R70, R70, -UR4 ;  /* 0x8000000446467e21 */ /* 0x000fe20008010000 */
[----:B------:R-:W-:-:S03]  /*5ab0*/  FMUL.FTZ R73, R73, UR6 ;  /* 0x0000000649497c20 */ /* 0x000fc60008410000 */
[----:B------:R-:W-:Y:S01]  /*5ac0*/  FMUL.FTZ R70, R70, UR6 ;  /* 0x0000000646467c20 */ /* 0x000fe20008410000 */
[----:B-----5:R-:W-:-:S03]  /*5ad0*/  FFMA.FTZ R73, R20, R73, R22 ;  /* 0x0000004914497223 */ /* 0x020fc60000010016 */
[----:B------:R-:W-:Y:S01]  /*5ae0*/  FFMA.FTZ R70, R21, R70, R23 ;  /* 0x0000004615467223 */ /* 0x000fe20000010017 */
        /* <DEDUP_REMOVED lines=8> */
.L_x_2038:
[----:B------:R-:W-:Y:S05]  /*5b70*/  BSYNC.RECONVERGENT B1 ;  /* 0x0000000000017941 */ /* 0x000fea0003800200 */
.L_x_2037:
[----:B------:R-:W-:Y:S04]  /*5b80*/  BSSY.RECONVERGENT B1, `(.L_x_2039) ;  /* 0x0000014000017945 */ /* 0x000fe80003800200 */
[----:B------:R-:W-:Y:S05]  /*5b90*/  @P6 BRA `(.L_x_2040) ;  /* 0x0000000000486947 */ /* 0x000fea0003800000 */
[----:B------:R-:W3:Y:S01]  /*5ba0*/  LDCU.64 UR14, c[0x0][0x3e0] ;  /* 0x00007c00ff0e77ac */ /* 0x000ee20008000a00 */
[----:B------:R-:W-:Y:S01]  /*5bb0*/  MOV R24, R86 ;  /* 0x0000005600187202 */ /* 0x000fe20000000f00 */
[----:B------:R-:W-:Y:S01]  /*5bc0*/  FADD.FTZ R71, R71, -UR4 ;  /* 0x8000000447477e21 */ /* 0x000fe20008010000 */
[----:B012---:R-:W-:Y:S01]  /*5bd0*/  MOV R25, R89 ;  /* 0x0000005900197202 */ /* 0x007fe20000000f00 */
[----:B------:R-:W0:Y:S01]  /*5be0*/  LDCU.64 UR16, c[0x0][0x380] ;  /* 0x00007000ff1077ac */ /* 0x000e220008000a00 */
[----:B------:R-:W-:Y:S01]  /*5bf0*/  FADD.FTZ R68, R68, -UR4 ;  /* 0x8000000444447e21 */ /* 0x000fe20008010000 */
[----:B------:R-:W-:-:S03]  /*5c00*/  FMUL.FTZ R71, R71, UR6 ;  /* 0x0000000647477c20 */ /* 0x000fc60008410000 */
[----:B------:R-:W-:Y:S01]  /*5c10*/  FMUL.FTZ R68, R68, UR6 ;  /* 0x0000000644447c20 */ /* 0x000fe20008410000 */
[----:B-----5:R-:W-:-:S03]  /*5c20*/  FFMA.FTZ R71, R20, R71, R22 ;  /* 0x0000004714477223 */ /* 0x020fc60000010016 */
[----:B------:R-:W-:Y:S01]  /*5c30*/  FFMA.FTZ R68, R21, R68, R23 ;  /* 0x0000004415447223 */ /* 0x000fe20000010017 */
[----:B---3--:R-:W-:Y:S02]  /*5c40*/  IMAD R76, R76, UR14, RZ ;  /* 0x0000000e4c4c7c24 */ /* 0x008fe4000f8e02ff */
[----:B------:R-:W-:-:S04]  /*5c50*/  IMAD.WIDE.U32 R24, R31, UR14, R24 ;  /* 0x0000000e1f187c25 */ /* 0x000fc8000f8e0018 */
[----:B------:R-:W-:Y:S01]  /*5c60*/  IMAD R31, R31, UR15, R76 ;  /* 0x0000000f1f1f7c24 */ /* 0x000fe2000f8e024c */
[----:B0-----:R-:W-:-:S04]  /*5c70*/  LEA R26, P1, R24, UR16, 0x1 ;  /* 0x00000010181a7c11 */ /* 0x001fc8000f8208ff */
[----:B------:R-:W-:Y:S02]  /*5c80*/  IADD3 R31, PT, PT, R25, R31, RZ ;  /* 0x0000001f191f7210 */ /* 0x000fe40007ffe0ff */
[----:B------:R-:W-:Y:S02]  /*5c90*/  F2FP.BF16.F32.PACK_AB R25, R68, R71 ;  /* 0x000000474419723e */ /* 0x000fe400000010ff */
[----:B------:R-:W-:-:S05]  /*5ca0*/  LEA.HI.X R27, R24, UR17, R31, 0x1, P1 ;  /* 0x00000011181b7c11 */ /* 0x000fca00088f0c1f */
[----:B------:R3:W-:Y:S02]  /*5cb0*/  STG.E desc[UR12][R26.64], R25 ;  /* 0x000000191a007986 */ /* 0x0007e4000c10190c */
.L_x_2040:
[----:B------:R-:W-:Y:S05]  /*5cc0*/  BSYNC.RECONVERGENT B1 ;  /* 0x0000000000017941 */ /* 0x000fea0003800200 */
.L_x_2039:
[----:B------:R-:W-:Y:S04]  /*5cd0*/  BSSY.RECONVERGENT B1, `(.L_x_2041) ;  /* 0x0000014000017945 */ /* 0x000fe80003800200 */
[----:B------:R-:W-:Y:S05]  /*5ce0*/  @P3 BRA `(.L_x_2042) ;  /* 0x0000000000483947 */ /* 0x000fea0003800000 */
[----:B------:R-:W4:Y:S01]  /*5cf0*/  LDCU.64 UR14, c[0x0][0x3e0] ;  /* 0x00007c00ff0e77ac */ /* 0x000f220008000a00 */
[----:B------:R-:W-:Y:S01]  /*5d00*/  MOV R24, R86 ;  /* 0x0000005600187202 */ /* 0x000fe20000000f00 */
[----:B------:R-:W-:Y:S01]  /*5d10*/  FADD.FTZ R69, R69, -UR4 ;  /* 0x8000000445457e21 */ /* 0x000fe20008010000 */
[----:B0123--:R-:W-:Y:S01]  /*5d20*/  MOV R25, R89 ;  /* 0x0000005900197202 */ /* 0x00ffe20000000f00 */
[----:B------:R-:W0:Y:S01]  /*5d30*/  LDCU.64 UR16, c[0x0][0x380] ;  /* 0x00007000ff1077ac */ /* 0x000e220008000a00 */
[----:B------:R-:W-:Y:S01]  /*5d40*/  FADD.FTZ R66, R66, -UR4 ;  /* 0x8000000442427e21 */ /* 0x000fe20008010000 */
[----:B------:R-:W-:-:S03]  /*5d50*/  FMUL.FTZ R69, R69, UR6 ;  /* 0x0000000645457c20 */ /* 0x000fc60008410000 */
[----:B------:R-:W-:Y:S01]  /*5d60*/  FMUL.FTZ R66, R66, UR6 ;  /* 0x0000000642427c20 */ /* 0x000fe20008410000 */
[----:B-----5:R-:W-:-:S03]  /*5d70*/  FFMA.FTZ R69, R20, R69, R22 ;  /* 0x0000004514457223 */ /* 0x020fc60000010016 */
[----:B------:R-:W-:Y:S01]  /*5d80*/  FFMA.FTZ R66, R21, R66, R23 ;  /* 0x0000004215427223 */ /* 0x000fe20000010017 */
[----:B----4-:R-:W-:Y:S02]  /*5d90*/  IMAD R27, R78, UR14, RZ ;  /* 0x0000000e4e1b7c24 */ /* 0x010fe4000f8e02ff */
[----:B------:R-:W-:-:S04]  /*5da0*/  IMAD.WIDE.U32 R24, R32, UR14, R24 ;  /* 0x0000000e20187c25 */ /* 0x000fc8000f8e0018 */
[----:B------:R-:W-:Y:S01]  /*5db0*/  IMAD R27, R32, UR15, R27 ;  /* 0x0000000f201b7c24 */ /* 0x000fe2000f8e021b */
[----:B0-----:R-:W-:-:S04]  /*5dc0*/  LEA R26, P1, R24, UR16, 0x1 ;  /* 0x00000010181a7c11 */ /* 0x001fc8000f8208ff */
[----:B------:R-:W-:Y:S02]  /*5dd0*/  IADD3 R27, PT, PT, R25, R27, RZ ;  /* 0x0000001b191b7210 */ /* 0x000fe40007ffe0ff */
[----:B------:R-:W-:Y:S02]  /*5de0*/  F2FP.BF16.F32.PACK_AB R25, R66, R69 ;  /* 0x000000454219723e */ /* 0x000fe400000010ff */
[----:B------:R-:W-:-:S05]  /*5df0*/  LEA.HI.X R27, R24, UR17, R27, 0x1, P1 ;  /* 0x00000011181b7c11 */ /* 0x000fca00088f0c1b */
[----:B------:R4:W-:Y:S02]  /*5e00*/  STG.E desc[UR12][R26.64], R25 ;  /* 0x000000191a007986 */ /* 0x0009e4000c10190c */
.L_x_2042:
[----:B------:R-:W-:Y:S05]  /*5e10*/  BSYNC.RECONVERGENT B1 ;  /* 0x0000000000017941 */ /* 0x000fea0003800200 */
.L_x_2041:
[----:B------:R-:W-:Y:S04]  /*5e20*/  BSSY.RECONVERGENT B1, `(.L_x_2043) ;  /* 0x0000014000017945 */ /* 0x000fe80003800200 */
[----:B------:R-:W-:Y:S05]  /*5e30*/  @P4 BRA `(.L_x_2044) ;  /* 0x0000000000484947 */ /* 0x000fea0003800000 */
[----:B------:R-:W0:Y:S01]  /*5e40*/  LDCU.64 UR14, c[0x0][0x3e0] ;  /* 0x00007c00ff0e77ac */ /* 0x000e220008000a00 */
[----:B------:R-:W-:Y:S01]  /*5e50*/  MOV R24, R86 ;  /* 0x0000005600187202 */ /* 0x000fe20000000f00 */
[----:B------:R-:W-:Y:S01]  /*5e60*/  FADD.FTZ R67, R67, -UR4 ;  /* 0x8000000443437e21 */ /* 0x000fe20008010000 */
[----:B01234-:R-:W-:Y:S01]  /*5e70*/  MOV R25, R89 ;  /* 0x0000005900197202 */ /* 0x01ffe20000000f00 */
[----:B------:R-:W0:Y:S01]  /*5e80*/  LDCU.64 UR16, c[0x0][0x380] ;  /* 0x00007000ff1077ac */ /* 0x000e220008000a00 */
[----:B------:R-:W-:Y:S01]  /*5e90*/  FADD.FTZ R64, R64, -UR4 ;  /* 0x8000000440407e21 */ /* 0x000fe20008010000 */
[----:B------:R-:W-:-:S03]  /*5ea0*/  FMUL.FTZ R67, R67, UR6 ;  /* 0x0000000643437c20 */ /* 0x000fc60008410000 */
[----:B------:R-:W-:Y:S01]  /*5eb0*/  FMUL.FTZ R64, R64, UR6 ;  /* 0x0000000640407c20 */ /* 0x000fe20008410000 */
[----:B-----5:R-:W-:-:S03]  /*5ec0*/  FFMA.FTZ R67, R20, R67, R22 ;  /* 0x0000004314437223 */ /* 0x020fc60000010016 */
[----:B------:R-:W-:Y:S01]  /*5ed0*/  FFMA.FTZ R64, R21, R64, R23 ;  /* 0x0000004015407223 */ /* 0x000fe20000010017 */
[----:B------:R-:W-:Y:S02]  /*5ee0*/  IMAD R26, R79, UR14, RZ ;  /* 0x0000000e4f1a7c24 */ /* 0x000fe4000f8e02ff */
[----:B------:R-:W-:-:S04]  /*5ef0*/  IMAD.WIDE.U32 R24, R33, UR14, R24 ;  /* 0x0000000e21187c25 */ /* 0x000fc8000f8e0018 */
[----:B------:R-:W-:Y:S01]  /*5f00*/  IMAD R33, R33, UR15, R26 ;  /* 0x0000000f21217c24 */ /* 0x000fe2000f8e021a */
[----:B0-----:R-:W-:-:S04]  /*5f10*/  LEA R26, P1, R24, UR16, 0x1 ;  /* 0x00000010181a7c11 */ /* 0x001fc8000f8208ff */
[----:B------:R-:W-:Y:S02]  /*5f20*/  IADD3 R33, PT, PT, R25, R33, RZ ;  /* 0x0000002119217210 */ /* 0x000fe40007ffe0ff */
[----:B------:R-:W-:Y:S02]  /*5f30*/  F2FP.BF16.F32.PACK_AB R25, R64, R67 ;  /* 0x000000434019723e */ /* 0x000fe400000010ff */
[----:B------:R-:W-:-:S05]  /*5f40*/  LEA.HI.X R27, R24, UR17, R33, 0x1, P1 ;  /* 0x00000011181b7c11 */ /* 0x000fca00088f0c21 */
[----:B------:R0:W-:Y:S02]  /*5f50*/  STG.E desc[UR12][R26.64], R25 ;  /* 0x000000191a007986 */ /* 0x0001e4000c10190c */
.L_x_2044:
[----:B------:R-:W-:Y:S05]  /*5f60*/  BSYNC.RECONVERGENT B1 ;  /* 0x0000000000017941 */ /* 0x000fea0003800200 */
.L_x_2043:
[----:B------:R-:W-:Y:S01]  /*5f70*/  ISETP.GE.U32.AND P5, PT, R74, UR10, PT ;  /* 0x0000000a4a007c0c */ /* 0x000fe2000bfa6070 */
[----:B------:R-:W-:Y:S01]  /*5f80*/  BSSY.RECONVERGENT B1, `(.L_x_2045) ;  /* 0x000002b000017945 */ /* 0x000fe20003800200 */
[----:B01234-:R-:W-:Y:S02]  /*5f90*/  SHF.R.S32.HI R26, RZ, 0x1f, R74 ;  /* 0x0000001fff1a7819 */ /* 0x01ffe4000001144a */
[----:B------:R-:W-:Y:S02]  /*5fa0*/  IADD3 R69, PT, PT, R28, 0xa0, RZ ;  /* 0x000000a01c457810 */ /* 0x000fe40007ffe0ff */
        /* <DEDUP_REMOVED lines=40> */
.L_x_2046:
[----:B------:R-:W-:Y:S05]  /*6230*/  BSYNC.RECONVERGENT B1 ;  /* 0x0000000000017941 */ /* 0x000fea0003800200 */
.L_x_2045:
        /* <DEDUP_REMOVED lines=20> */
.L_x_2048:
[----:B------:R-:W-:Y:S05]  /*6380*/  BSYNC.RECONVERGENT B1 ;  /* 0x0000000000017941 */ /* 0x000fea0003800200 */
.L_x_2047:
        /* <DEDUP_REMOVED lines=20> */
.L_x_2050:
[----:B------:R-:W-:Y:S05]  /*64d0*/  BSYNC.RECONVERGENT B1 ;  /* 0x0000000000017941 */ /* 0x000fea0003800200 */
.L_x_2049:
        /* <DEDUP_REMOVED lines=20> */
.L_x_2052:
[----:B------:R-:W-:Y:S05]  /*6620*/  BSYNC.RECONVERGENT B1 ;  /* 0x0000000000017941 */ /* 0x000fea0003800200 */
.L_x_2051:
[----:B------:R-:W-:Y:S04]  /*6630*/  BSSY.RECONVERGENT B1, `(.L_x_2053) ;  /* 0x0000014000017945 */ /* 0x000fe80003800200 */
[----:B------:R-:W-:Y:S05]  /*6640*/  @P3 BRA `(.L_x_2054) ;  /* 0x0000000000483947 */ /* 0x000fea0003800000 */
[----:B------:R-:W4:Y:S01]  /*6650*/  LDCU.64 UR14, c[0x0][0x3e0] ;  /* 0x00007c00ff0e77ac */ /* 0x000f220008000a00 */
[----:B------:R-:W-:Y:S01]  /*6660*/  FADD.FTZ R0, R3, -UR4 ;  /* 0x8000000403007e21 */ /* 0x000fe20008010000 */
[----:B------:R-:W-:Y:S01]  /*6670*/  FADD.FTZ R24, R2, -UR4 ;  /* 0x8000000402187e21 */ /* 0x000fe20008010000 */
[----:B------:R-:W-:Y:S01]  /*6680*/  MOV R2, R86 ;  /* 0x0000005600027202 */ /* 0x000fe20000000f00 */
[----:B------:R-:W4:Y:S01]  /*6690*/  LDCU.64 UR16, c[0x0][0x380] ;  /* 0x00007000ff1077ac */ /* 0x000f220008000a00 */
[----:B------:R-:W-:Y:S01]  /*66a0*/  MOV R3, R89 ;  /* 0x0000005900037202 */ /* 0x000fe20000000f00 */
[----:B0123--:R-:W-:Y:S01]  /*66b0*/  FMUL.FTZ R25, R0, UR6 ;  /* 0x0000000600197c20 */ /* 0x00ffe20008410000 */
[----:B------:R-:W-:-:S03]  /*66c0*/  FMUL.FTZ R24, R24, UR6 ;  /* 0x0000000618187c20 */ /* 0x000fc60008410000 */
[----:B-----5:R-:W-:Y:S01]  /*66d0*/  FFMA.FTZ R0, R20, R25, R22 ;  /* 0x0000001914007223 */ /* 0x020fe20000010016 */
[----:B------:R-:W-:Y:S01]  /*66e0*/  FFMA.FTZ R27, R21, R24, R23 ;  /* 0x00000018151b7223 */ /* 0x000fe20000010017 */
[----:B----4-:R-:W-:Y:S02]  /*66f0*/  IMAD R26, R31, UR14, RZ ;  /* 0x0000000e1f1a7c24 */ /* 0x010fe4000f8e02ff */
[----:B------:R-:W-:-:S04]  /*6700*/  IMAD.WIDE.U32 R2, R29, UR14, R2 ;  /* 0x0000000e1d027c25 */ /* 0x000fc8000f8e0002 */
[----:B------:R-:W-:Y:S01]  /*6710*/  IMAD R29, R29, UR15, R26 ;  /* 0x0000000f1d1d7c24 */ /* 0x000fe2000f8e021a */
[----:B------:R-:W-:-:S04]  /*6720*/  LEA R24, P1, R2, UR16, 0x1 ;  /* 0x0000001002187c11 */ /* 0x000fc8000f8208ff */
[----:B------:R-:W-:Y:S02]  /*6730*/  IADD3 R29, PT, PT, R3, R29, RZ ;  /* 0x0000001d031d7210 */ /* 0x000fe40007ffe0ff */
[----:B------:R-:W-:Y:S02]  /*6740*/  F2FP.BF16.F32.PACK_AB R3, R27, R0 ;  /* 0x000000001b03723e */ /* 0x000fe400000010ff */
[----:B------:R-:W-:-:S05]  /*6750*/  LEA.HI.X R25, R2, UR17, R29, 0x1, P1 ;  /* 0x0000001102197c11 */ /* 0x000fca00088f0c1d */
[----:B------:R4:W-:Y:S02]  /*6760*/  STG.E desc[UR12][R24.64], R3 ;  /* 0x0000000318007986 */ /* 0x0009e4000c10190c */
.L_x_2054:
[----:B------:R-:W-:Y:S05]  /*6770*/  BSYNC.RECONVERGENT B1 ;  /* 0x0000000000017941 */ /* 0x000fea0003800200 */
.L_x_2053:
[----:B------:R-:W-:Y:S04]  /*6780*/  BSSY.RECONVERGENT B1, `(.L_x_2055) ;  /* 0x0000014000017945 */ /* 0x000fe80003800200 */
[----:B------:R-:W-:Y:S05]  /*6790*/  @P4 BRA `(.L_x_2056) ;  /* 0x0000000000484947 */ /* 0x000fea0003800000 */
[----:B------:R-:W0:Y:S01]  /*67a0*/  LDCU.64 UR14, c[0x0][0x3e0] ;  /* 0x00007c00ff0e77ac */ /* 0x000e220008000a00 */
[----:B------:R-:W-:Y:S01]  /*67b0*/  MOV R2, R86 ;  /* 0x0000005600027202 */ /* 0x000fe20000000f00 */
[----:B------:R-:W-:Y:S01]  /*67c0*/  FADD.FTZ R5, R5, -UR4 ;  /* 0x8000000405057e21 */ /* 0x000fe20008010000 */
[----:B----4-:R-:W-:Y:S01]  /*67d0*/  MOV R3, R89 ;  /* 0x0000005900037202 */ /* 0x010fe20000000f00 */
[----:B------:R-:W4:Y:S01]  /*67e0*/  LDCU.64 UR16, c[0x0][0x380] ;  /* 0x00007000ff1077ac */ /* 0x000f220008000a00 */
[----:B------:R-:W-:Y:S01]  /*67f0*/  FADD.FTZ R4, R4, -UR4 ;  /* 0x8000000404047e21 */ /* 0x000fe20008010000 */
[----:B------:R-:W-:-:S03]  /*6800*/  FMUL.FTZ R5, R5, UR6 ;  /* 0x0000000605057c20 */ /* 0x000fc60008410000 */
[----:B------:R-:W-:Y:S01]  /*6810*/  FMUL.FTZ R4, R4, UR6 ;  /* 0x0000000604047c20 */ /* 0x000fe20008410000 */
[----:B-----5:R-:W-:Y:S01]  /*6820*/  FFMA.FTZ R0, R20, R5, R22 ;  /* 0x0000000514007223 */ /* 0x020fe20000010016 */
[----:B0123--:R-:W-:Y:S02]  /*6830*/  IMAD R25, R32, UR14, RZ ;  /* 0x0000000e20197c24 */ /* 0x00ffe4000f8e02ff */
[----:B------:R-:W-:-:S04]  /*6840*/  IMAD.WIDE.U32 R2, R30, UR14, R2 ;  /* 0x0000000e1e027c25 */ /* 0x000fc8000f8e0002 */
[----:B------:R-:W-:Y:S02]  /*6850*/  IMAD R27, R30, UR15, R25 ;  /* 0x0000000f1e1b7c24 */ /* 0x000fe4000f8e0219 */
[----:B------:R-:W-:Y:S01]  /*6860*/  FFMA.FTZ R25, R21, R4, R23 ;  /* 0x0000000415197223 */ /* 0x000fe20000010017 */
[C---:B----4-:R-:W-:Y:S02]  /*6870*/  LEA R4, P1, R2.reuse, UR16, 0x1 ;  /* 0x0000001002047c11 */ /* 0x050fe4000f8208ff */
[----:B------:R-:W-:Y:S02]  /*6880*/  IADD3 R27, PT, PT, R3, R27, RZ ;  /* 0x0000001b031b7210 */ /* 0x000fe40007ffe0ff */
[----:B------:R-:W-:Y:S02]  /*6890*/  F2FP.BF16.F32.PACK_AB R3, R25, R0 ;  /* 0x000000001903723e */ /* 0x000fe400000010ff */
[----:B------:R-:W-:-:S05]  /*68a0*/  LEA.HI.X R5, R2, UR17, R27, 0x1, P1 ;  /* 0x0000001102057c11 */ /* 0x000fca00088f0c1b */
[----:B------:R0:W-:Y:S02]  /*68b0*/  STG.E desc[UR12][R4.64], R3 ;  /* 0x0000000304007986 */ /* 0x0001e4000c10190c */
.L_x_2056:
[----:B------:R-:W-:Y:S05]  /*68c0*/  BSYNC.RECONVERGENT B1 ;  /* 0x0000000000017941 */ /* 0x000fea0003800200 */
.L_x_2055:
[----:B------:R-:W-:Y:S01]  /*68d0*/  ISETP.GE.U32.AND P5, PT, R33, UR10, PT ;  /* 0x0000000a21007c0c */ /* 0x000fe2000bfa6070 */
[----:B------:R-:W-:Y:S01]  /*68e0*/  BSSY.RECONVERGENT B1, `(.L_x_2057) ;  /* 0x000002b000017945 */ /* 0x000fe20003800200 */
[----:B0-----:R-:W-:Y:S02]  /*68f0*/  SHF.R.S32.HI R4, RZ, 0x1f, R33 ;  /* 0x0000001fff047819 */ /* 0x001fe40000011421 */
[----:B------:R-:W-:Y:S02]  /*6900*/  IADD3 R59, PT, PT, R28, 0x100, RZ ;  /* 0x000001001c3b7810 */ /* 0x000fe40007ffe0ff */
[----:B------:R-:W-:Y:S02]  /*6910*/  ISETP.GE.AND.EX P5, PT, R4, UR11, PT, P5 ;  /* 0x0000000b04007c0c */ /* 0x000fe4000bfa6350 */
[C---:B------:R-:W-:Y:S02]  /*6920*/  IADD3 R31, PT, PT, R28.reuse, 0x110, RZ ;  /* 0x000001101c1f7810 */ /* 0x040fe40007ffe0ff */
[----:B-123--:R-:W-:-:S02]  /*6930*/  IADD3 R27, PT, PT, R28, 0x120, RZ ;  /* 0x000001201c1b7810 */ /* 0x00efc40007ffe0ff */
[----:B----4-:R-:W-:Y:S02]  /*6940*/  IADD3 R25, PT, PT, R28, 0x130, RZ ;  /* 0x000001301c197810 */ /* 0x010fe40007ffe0ff */
        /* <DEDUP_REMOVED lines=24> */
[----:B------:R-:W-:-:S04]  /*6ad0*/  FMUL.FTZ R5, R6, UR6 ;  /* 0x0000000606057c20 */ /* 0x000fc80008410000 */
[----:B-----5:R-:W-:Y:S01]  /*6ae0*/  FFMA.FTZ R6, R20, R5, R22 ;  /* 0x0000000514067223 */ /* 0x020fe20000010016 */
[----:B0-----:R-:W-:Y:S02]  /*6af0*/  IMAD R58, R4, UR14, RZ ;  /* 0x0000000e043a7c24 */ /* 0x001fe4000f8e02ff */
[----:B------:R-:W-:Y:S01]  /*6b00*/  FMUL.FTZ R4, R7, UR6 ;  /* 0x0000000607047c20 */ /* 0x000fe20008410000 */
[----:B------:R-:W-:-:S04]  /*6b10*/  IMAD.WIDE.U32 R2, R33, UR14, R2 ;  /* 0x0000000e21027c25 */ /* 0x000fc8000f8e0002 */
[----:B------:R-:W-:Y:S01]  /*6b20*/  FFMA.FTZ R7, R21, R4, R23 ;  /* 0x0000000415077223 */ /* 0x000fe20000010017 */
[----:B------:R-:W-:Y:S01]  /*6b30*/  IMAD R33, R33, UR15, R58 ;  /* 0x0000000f21217c24 */ /* 0x000fe2000f8e023a */
[----:B-1----:R-:W-:-:S04]  /*6b40*/  LEA R4, P5, R2, UR16, 0x1 ;  /* 0x0000001002047c11 */ /* 0x002fc8000f8a08ff */
[----:B------:R-:W-:Y:S02]  /*6b50*/  IADD3 R33, PT, PT, R3, R33, RZ ;  /* 0x0000002103217210 */ /* 0x000fe40007ffe0ff */
[----:B------:R-:W-:Y:S02]  /*6b60*/  F2FP.BF16.F32.PACK_AB R3, R7, R6 ;  /* 0x000000060703723e */ /* 0x000fe400000010ff */
[----:B------:R-:W-:-:S05]  /*6b70*/  LEA.HI.X R5, R2, UR17, R33, 0x1, P5 ;  /* 0x0000001102057c11 */ /* 0x000fca000a8f0c21 */
[----:B------:R0:W-:Y:S02]  /*6b80*/  STG.E desc[UR12][R4.64], R3 ;  /* 0x0000000304007986 */ /* 0x0001e4000c10190c */
.L_x_2058:
[----:B------:R-:W-:Y:S05]  /*6b90*/  BSYNC.RECONVERGENT B1 ;  /* 0x0000000000017941 */ /* 0x000fea0003800200 */
.L_x_2057:
        /* <DEDUP_REMOVED lines=20> */
.L_x_2060:
[----:B------:R-:W-:Y:S05]  /*6ce0*/  BSYNC.RECONVERGENT B1 ;  /* 0x0000000000017941 */ /* 0x000fea0003800200 */
.L_x_2059:
        /* <DEDUP_REMOVED lines=20> */
.L_x_2062:
[----:B------:R-:W-:Y:S05]  /*6e30*/  BSYNC.RECONVERGENT B1 ;  /* 0x0000000000017941 */ /* 0x000fea0003800200 */
.L_x_2061:
        /* <DEDUP_REMOVED lines=20> */
.L_x_2064:
[----:B------:R-:W-:Y:S05]  /*6f80*/  BSYNC.RECONVERGENT B1 ;  /* 0x0000000000017941 */ /* 0x000fea0003800200 */
.L_x_2063:
        /* <DEDUP_REMOVED lines=9> */
[----:B------:R-:W-:-:S04]  /*7020*/  FMUL.FTZ R4, R15, UR6 ;  /* 0x000000060f047c20 */ /* 0x000fc80008410000 */
[----:B-----5:R-:W-:Y:S01]  /*7030*/  FFMA.FTZ R7, R21, R4, R23 ;  /* 0x0000000415077223 */ /* 0x020fe20000010017 */
[----:B----4-:R-:W-:Y:S02]  /*7040*/  IMAD R6, R29, UR14, RZ ;  /* 0x0000000e1d067c24 */ /* 0x010fe4000f8e02ff */
        /* <DEDUP_REMOVED lines=8> */
.L_x_2066:
[----:B------:R-:W-:Y:S05]  /*70d0*/  BSYNC.RECONVERGENT B1 ;  /* 0x0000000000017941 */ /* 0x000fea0003800200 */
.L_x_2065:
        /* <DEDUP_REMOVED lines=20> */
.L_x_2068:
[----:B------:R-:W-:Y:S05]  /*7220*/  BSYNC.RECONVERGENT B1 ;  /* 0x0000000000017941 */ /* 0x000fea0003800200 */
.L_x_2067:
[----:B------:R-:W-:Y:S01]  /*7230*/  ISETP.GE.U32.AND P5, PT, R24, UR10, PT ;  /* 0x0000000a18007c0c */ /* 0x000fe2000bfa6070 */
[----:B------:R-:W-:Y:S01]  /*7240*/  BSSY.RECONVERGENT B1, `(.L_x_2069) ;  /* 0x000002b000017945 */ /* 0x000fe20003800200 */
[----:B------:R-:W-:Y:S02]  /*7250*/  SHF.R.S32.HI R12, RZ, 0x1f, R24 ;  /* 0x0000001fff0c7819 */ /* 0x000fe40000011418 */
        /* <DEDUP_REMOVED lines=20> */
[C---:B01234-:R-:W-:Y:S02]  /*73a0*/  IADD3 R3, PT, PT, R28.reuse, 0x1a0, RZ ;  /* 0x000001a01c037810 */ /* 0x05ffe40007ffe0ff */
        /* <DEDUP_REMOVED lines=20> */
.L_x_2070:
[----:B------:R-:W-:Y:S05]  /*74f0*/  BSYNC.RECONVERGENT B1 ;  /* 0x0000000000017941 */ /* 0x000fea0003800200 */
.L_x_2069:
        /* <DEDUP_REMOVED lines=10> */
[----:B-1----:R-:W-:Y:S02]  /*75a0*/  IMAD R15, R14, UR14, RZ ;  /* 0x0000000e0e0f7c24 */ /* 0x002fe4000f8e02ff */
[----:B------:R-:W-:-:S04]  /*75b0*/  IMAD.WIDE.U32 R4, R0, UR14, R4 ;  /* 0x0000000e00047c25 */ /* 0x000fc8000f8e0004 */
[----:B------:R-:W-:Y:S02]  /*75c0*/  IMAD R17, R0, UR15, R15 ;  /* 0x0000000f00117c24 */ /* 0x000fe4000f8e020f */
[----:B-----5:R-:W-:Y:S01]  /*75d0*/  FFMA.FTZ R0, R20, R13, R22 ;  /* 0x0000000d14007223 */ /* 0x020fe20000010016 */
[----:B------:R-:W-:Y:S01]  /*75e0*/  FFMA.FTZ R15, R21, R12, R23 ;  /* 0x0000000c150f7223 */ /* 0x000fe20000010017 */
[C---:B0-----:R-:W-:Y:S02]  /*75f0*/  LEA R12, P2, R4.reuse, UR16, 0x1 ;  /* 0x00000010040c7c11 */ /* 0x041fe4000f8408ff */
[----:B------:R-:W-:Y:S02]  /*7600*/  IADD3 R17, PT, PT, R5, R17, RZ ;  /* 0x0000001105117210 */ /* 0x000fe40007ffe0ff */
[----:B------:R-:W-:Y:S02]  /*7610*/  F2FP.BF16.F32.PACK_AB R5, R15, R0 ;  /* 0x000000000f05723e */ /* 0x000fe400000010ff */
[----:B------:R-:W-:-:S05]  /*7620*/  LEA.HI.X R13, R4, UR17, R17, 0x1, P2 ;  /* 0x00000011040d7c11 */ /* 0x000fca00090f0c11 */
[----:B------:R1:W-:Y:S02]  /*7630*/  STG.E desc[UR12][R12.64], R5 ;  /* 0x000000050c007986 */ /* 0x0003e4000c10190c */
.L_x_2072:
[----:B------:R-:W-:Y:S05]  /*7640*/  BSYNC.RECONVERGENT B1 ;  /* 0x0000000000017941 */ /* 0x000fea0003800200 */
.L_x_2071:
        /* <DEDUP_REMOVED lines=20> */
.L_x_2074:
[----:B------:R-:W-:Y:S05]  /*7790*/  BSYNC.RECONVERGENT B1 ;  /* 0x0000000000017941 */ /* 0x000fea0003800200 */
.L_x_2073:
[----:B------:R-:W-:Y:S04]  /*77a0*/  BSSY.RECONVERGENT B1, `(.L_x_2075) ;  /* 0x0000014000017945 */ /* 0x000fe80003800200 */
[----:B------:R-:W-:Y:S05]  /*77b0*/  @P6 BRA `(.L_x_2076) ;  /* 0x0000000000486947 */ /* 0x000fea0003800000 */
[----:B------:R-:W3:Y:S01]  /*77c0*/  LDCU.64 UR14, c[0x0][0x3e0] ;  /* 0x00007c00ff0e77ac */ /* 0x000ee20008000a00 */
[----:B--2---:R-:W-:Y:S01]  /*77d0*/  MOV R4, R86 ;  /* 0x0000005600047202 */ /* 0x004fe20000000f00 */
[----:B------:R-:W-:Y:S01]  /*77e0*/  FADD.FTZ R40, R40, -UR4 ;  /* 0x8000000428287e21 */ /* 0x000fe20008010000 */
[----:B01----:R-:W-:Y:S01]  /*77f0*/  MOV R5, R89 ;  /* 0x0000005900057202 */ /* 0x003fe20000000f00 */
[----:B------:R-:W0:Y:S01]  /*7800*/  LDCU.64 UR16, c[0x0][0x380] ;  /* 0x00007000ff1077ac */ /* 0x000e220008000a00 */
[----:B------:R-:W-:-:S04]  /*7810*/  FADD.FTZ R41, R41, -UR4 ;  /* 0x8000000429297e21 */ /* 0x000fc80008010000 */
[----:B------:R-:W-:-:S04]  /*7820*/  FMUL.FTZ R0, R41, UR6 ;  /* 0x0000000629007c20 */ /* 0x000fc80008410000 */
[----:B-----5:R-:W-:Y:S01]  /*7830*/  FFMA.FTZ R0, R21, R0, R23 ;  /* 0x0000000015007223 */ /* 0x020fe20000010017 */
[----:B---3--:R-:W-:Y:S02]  /*7840*/  IMAD R15, R11, UR14, RZ ;  /* 0x0000000e0b0f7c24 */ /* 0x008fe4000f8e02ff */
[----:B------:R-:W-:Y:S01]  /*7850*/  FMUL.FTZ R11, R40, UR6 ;  /* 0x00000006280b7c20 */ /* 0x000fe20008410000 */
[----:B------:R-:W-:-:S04]  /*7860*/  IMAD.WIDE.U32 R12, R10, UR14, R4 ;  /* 0x0000000e0a0c7c25 */ /* 0x000fc8000f8e0004 */
[----:B------:R-:W-:Y:S01]  /*7870*/  FFMA.FTZ R11, R20, R11, R22 ;  /* 0x0000000b140b7223 */ /* 0x000fe20000010016 */
[----:B------:R-:W-:Y:S01]  /*7880*/  IMAD R15, R10, UR15, R15 ;  /* 0x0000000f0a0f7c24 */ /* 0x000fe2000f8e020f */
[----:B0-----:R-:W-:-:S03]  /*7890*/  LEA R4, P1, R12, UR16, 0x1 ;  /* 0x000000100c047c11 */ /* 0x001fc6000f8208ff */
[----:B------:R-:W-:Y:S02]  /*78a0*/  F2FP.BF16.F32.PACK_AB R11, R0, R11 ;  /* 0x0000000b000b723e */ /* 0x000fe400000010ff */
[----:B------:R-:W-:-:S04]  /*78b0*/  IADD3 R15, PT, PT, R13, R15, RZ ;  /* 0x0000000f0d0f7210 */ /* 0x000fc80007ffe0ff */
[----:B------:R-:W-:-:S05]  /*78c0*/  LEA.HI.X R5, R12, UR17, R15, 0x1, P1 ;  /* 0x000000110c057c11 */ /* 0x000fca00088f0c0f */
[----:B------:R3:W-:Y:S02]  /*78d0*/  STG.E desc[UR12][R4.64], R11 ;  /* 0x0000000b04007986 */ /* 0x0007e4000c10190c */
.L_x_2076:
[----:B------:R-:W-:Y:S05]  /*78e0*/  BSYNC.RECONVERGENT B1 ;  /* 0x0000000000017941 */ /* 0x000fea0003800200 */
.L_x_2075:
[----:B------:R-:W-:Y:S04]  /*78f0*/  BSSY.RECONVERGENT B1, `(.L_x_2077) ;  /* 0x0000014000017945 */ /* 0x000fe80003800200 */
[----:B------:R-:W-:Y:S05]  /*7900*/  @P3 BRA `(.L_x_2078) ;  /* 0x0000000000483947 */ /* 0x000fea0003800000 */
[----:B------:R-:W4:Y:S01]  /*7910*/  LDCU.64 UR14, c[0x0][0x3e0] ;  /* 0x00007c00ff0e77ac */ /* 0x000f220008000a00 */
[----:B--23--:R-:W-:Y:S01]  /*7920*/  MOV R4, R86 ;  /* 0x0000005600047202 */ /* 0x00cfe20000000f00 */
[----:B------:R-:W-:Y:S01]  /*7930*/  FADD.FTZ R42, R42, -UR4 ;  /* 0x800000042a2a7e21 */ /* 0x000fe20008010000 */
[----:B01----:R-:W-:Y:S01]  /*7940*/  MOV R5, R89 ;  /* 0x0000005900057202 */ /* 0x003fe20000000f00 */
[----:B------:R-:W0:Y:S01]  /*7950*/  LDCU.64 UR16, c[0x0][0x380] ;  /* 0x00007000ff1077ac */ /* 0x000e220008000a00 */
[----:B------:R-:W-:-:S04]  /*7960*/  FADD.FTZ R43, R43, -UR4 ;  /* 0x800000042b2b7e21 */ /* 0x000fc80008010000 */
[----:B------:R-:W-:-:S04]  /*7970*/  FMUL.FTZ R0, R43, UR6 ;  /* 0x000000062b007c20 */ /* 0x000fc80008410000 */
[----:B-----5:R-:W-:Y:S01]  /*7980*/  FFMA.FTZ R0, R21, R0, R23 ;  /* 0x0000000015007223 */ /* 0x020fe20000010017 */
[----:B----4-:R-:W-:Y:S02]  /*7990*/  IMAD R13, R9, UR14, RZ ;  /* 0x0000000e090d7c24 */ /* 0x010fe4000f8e02ff */
        /* <DEDUP_REMOVED lines=9> */
.L_x_2078:
[----:B------:R-:W-:Y:S05]  /*7a30*/  BSYNC.RECONVERGENT B1 ;  /* 0x0000000000017941 */ /* 0x000fea0003800200 */
.L_x_2077:
[----:B------:R-:W-:Y:S04]  /*7a40*/  BSSY.RECONVERGENT B1, `(.L_x_2079) ;  /* 0x0000014000017945 */ /* 0x000fe80003800200 */
[----:B------:R-:W-:Y:S05]  /*7a50*/  @P4 BRA `(.L_x_2080) ;  /* 0x0000000000484947 */ /* 0x000fea0003800000 */
[----:B------:R-:W0:Y:S01]  /*7a60*/  LDCU.64 UR14, c[0x0][0x3e0] ;  /* 0x00007c00ff0e77ac */ /* 0x000e220008000a00 */
[----:B--234-:R-:W-:Y:S01]  /*7a70*/  MOV R4, R86 ;  /* 0x0000005600047202 */ /* 0x01cfe20000000f00 */
[----:B------:R-:W-:Y:S01]  /*7a80*/  FADD.FTZ R44, R44, -UR4 ;  /* 0x800000042c2c7e21 */ /* 0x000fe20008010000 */
[----:B01----:R-:W-:Y:S01]  /*7a90*/  MOV R5, R89 ;  /* 0x0000005900057202 */ /* 0x003fe20000000f00 */
[----:B------:R-:W0:Y:S01]  /*7aa0*/  LDCU.64 UR16, c[0x0][0x380] ;  /* 0x00007000ff1077ac */ /* 0x000e220008000a00 */
[----:B------:R-:W-:-:S04]  /*7ab0*/  FADD.FTZ R45, R45, -UR4 ;  /* 0x800000042d2d7e21 */ /* 0x000fc80008010000 */
[----:B------:R-:W-:-:S04]  /*7ac0*/  FMUL.FTZ R0, R45, UR6 ;  /* 0x000000062d007c20 */ /* 0x000fc80008410000 */
[----:B-----5:R-:W-:Y:S01]  /*7ad0*/  FFMA.FTZ R0, R21, R0, R23 ;  /* 0x0000000015007223 */ /* 0x020fe20000010017 */
[----:B------:R-:W-:Y:S02]  /*7ae0*/  IMAD R11, R7, UR14, RZ ;  /* 0x0000000e070b7c24 */ /* 0x000fe4000f8e02ff */
        /* <DEDUP_REMOVED lines=9> */
.L_x_2080:
[----:B------:R-:W-:Y:S05]  /*7b80*/  BSYNC.RECONVERGENT B1 ;  /* 0x0000000000017941 */ /* 0x000fea0003800200 */
.L_x_2079:
[----:B------:R-:W-:Y:S01]  /*7b90*/  ISETP.GE.U32.AND P5, PT, R3, UR10, PT ;  /* 0x0000000a03007c0c */ /* 0x000fe2000bfa6070 */
[----:B------:R-:W-:Y:S01]  /*7ba0*/  BSSY.RECONVERGENT B1, `(.L_x_2081) ;  /* 0x0000029000017945 */ /* 0x000fe20003800200 */
[----:B0-----:R-:W-:Y:S02]  /*7bb0*/  SHF.R.S32.HI R7, RZ, 0x1f, R3 ;  /* 0x0000001fff077819 */ /* 0x001fe40000011403 */
[C---:B------:R-:W-:Y:S02]  /*7bc0*/  IADD3 R15, PT, PT, R28.reuse, 0x1c0, RZ ;  /* 0x000001c01c0f7810 */ /* 0x040fe40007ffe0ff */
[----:B------:R-:W-:Y:S02]  /*7bd0*/  ISETP.GE.AND.EX P5, PT, R7, UR11, PT, P5 ;  /* 0x0000000b07007c0c */ /* 0x000fe4000bfa6350 */
[C---:B------:R-:W-:Y:S02]  /*7be0*/  IADD3 R6, PT, PT, R28.reuse, 0x1d0, RZ ;  /* 0x000001d01c067810 */ /* 0x040fe40007ffe0ff */
[----:B--234-:R-:W-:-:S02]  /*7bf0*/  IADD3 R4, PT, PT, R28, 0x1e0, RZ ;  /* 0x000001e01c047810 */ /* 0x01cfc40007ffe0ff */
[----:B------:R-:W-:Y:S02]  /*7c00*/  IADD3 R28, PT, PT, R28, 0x1f0, RZ ;  /* 0x000001f01c1c7810 */ /* 0x000fe40007ffe0ff */
[----:B------:R-:W-:Y:S02]  /*7c10*/  ISETP.GE.U32.AND P2, PT, R2, UR10, PT ;  /* 0x0000000a02007c0c */ /* 0x000fe4000bf46070 */
[----:B------:R-:W-:Y:S02]  /*7c20*/  ISETP.GE.U32.AND P1, PT, R15, UR10, PT ;  /* 0x0000000a0f007c0c */ /* 0x000fe4000bf26070 */
[----:B------:R-:W-:Y:S02]  /*7c30*/  ISETP.GE.U32.AND P6, PT, R6, UR10, PT ;  /* 0x0000000a06007c0c */ /* 0x000fe4000bfc6070 */
[----:B------:R-:W-:Y:S02]  /*7c40*/  ISETP.GE.U32.AND P3, PT, R4, UR10, PT ;  /* 0x0000000a04007c0c */ /* 0x000fe4000bf66070 */
[----:B------:R-:W-:-:S02]  /*7c50*/  ISETP.GE.U32.AND P4, PT, R28, UR10, PT ;  /* 0x0000000a1c007c0c */ /* 0x000fc4000bf86070 */
[----:B-1----:R-:W-:Y:S02]  /*7c60*/  SHF.R.S32.HI R13, RZ, 0x1f, R2 ;  /* 0x0000001fff0d7819 */ /* 0x002fe40000011402 */
        /* <DEDUP_REMOVED lines=13> */
[----:B------:R-:W-:Y:S01]  /*7d40*/  MOV R9, R89 ;  /* 0x0000005900097202 */ /* 0x000fe20000000f00 */
[----:B------:R-:W1:Y:S01]  /*7d50*/  LDCU.64 UR16, c[0x0][0x380] ;  /* 0x00007000ff1077ac */ /* 0x000e620008000a00 */
[----:B------:R-:W-:Y:S01]  /*7d60*/  FADD.FTZ R46, R46, -UR4 ;  /* 0x800000042e2e7e21 */ /* 0x000fe20008010000 */
[----:B------:R-:W-:-:S03]  /*7d70*/  FMUL.FTZ R47, R47, UR6 ;  /* 0x000000062f2f7c20 */ /* 0x000fc60008410000 */
[----:B------:R-:W-:-:S04]  /*7d80*/  FMUL.FTZ R46, R46, UR6 ;  /* 0x000000062e2e7c20 */ /* 0x000fc80008410000 */
[----:B-----5:R-:W-:Y:S01]  /*7d90*/  FFMA.FTZ R46, R21, R46, R23 ;  /* 0x0000002e152e7223 */ /* 0x020fe20000010017 */
[----:B0-----:R-:W-:Y:S02]  /*7da0*/  IMAD R12, R7, UR14, RZ ;  /* 0x0000000e070c7c24 */ /* 0x001fe4000f8e02ff */
[----:B------:R-:W-:-:S04]  /*7db0*/  IMAD.WIDE.U32 R10, R3, UR14, R8 ;  /* 0x0000000e030a7c25 */ /* 0x000fc8000f8e0008 */
[----:B------:R-:W-:Y:S02]  /*7dc0*/  IMAD R7, R3, UR15, R12 ;  /* 0x0000000f03077c24 */ /* 0x000fe4000f8e020c */
[----:B------:R-:W-:Y:S01]  /*7dd0*/  FFMA.FTZ R3, R20, R47, R22 ;  /* 0x0000002f14037223 */ /* 0x000fe20000010016 */
[----:B-1----:R-:W-:Y:S02]  /*7de0*/  LEA R8, P5, R10, UR16, 0x1 ;  /* 0x000000100a087c11 */ /* 0x002fe4000f8a08ff */
[----:B------:R-:W-:Y:S02]  /*7df0*/  IADD3 R7, PT, PT, R11, R7, RZ ;  /* 0x000000070b077210 */ /* 0x000fe40007ffe0ff */
[----:B------:R-:W-:Y:S02]  /*7e00*/  F2FP.BF16.F32.PACK_AB R3, R46, R3 ;  /* 0x000000032e03723e */ /* 0x000fe400000010ff */
[----:B------:R-:W-:-:S05]  /*7e10*/  LEA.HI.X R9, R10, UR17, R7, 0x1, P5 ;  /* 0x000000110a097c11 */ /* 0x000fca000a8f0c07 */
[----:B------:R0:W-:Y:S02]  /*7e20*/  STG.E desc[UR12][R8.64], R3 ;  /* 0x0000000308007986 */ /* 0x0001e4000c10190c */
.L_x_2082:
[----:B------:R-:W-:Y:S05]  /*7e30*/  BSYNC.RECONVERGENT B1 ;  /* 0x0000000000017941 */ /* 0x000fea0003800200 */
.L_x_2081:
[----:B------:R-:W-:Y:S04]  /*7e40*/  BSSY.RECONVERGENT B1, `(.L_x_2083) ;  /* 0x0000014000017945 */ /* 0x000fe80003800200 */
[----:B------:R-:W-:Y:S05]  /*7e50*/  @P2 BRA `(.L_x_2084) ;  /* 0x0000000000482947 */ /* 0x000fea0003800000 */
[----:B------:R-:W1:Y:S01]  /*7e60*/  LDCU.64 UR14, c[0x0][0x3e0] ;  /* 0x00007c00ff0e77ac */ /* 0x000e620008000a00 */
[----:B0-----:R-:W-:Y:S01]  /*7e70*/  MOV R8, R86 ;  /* 0x0000005600087202 */ /* 0x001fe20000000f00 */
[----:B------:R-:W-:Y:S01]  /*7e80*/  FADD.FTZ R49, R49, -UR4 ;  /* 0x8000000431317e21 */ /* 0x000fe20008010000 */
[----:B------:R-:W-:Y:S01]  /*7e90*/  MOV R9, R89 ;  /* 0x0000005900097202 */ /* 0x000fe20000000f00 */
[----:B------:R-:W0:Y:S01]  /*7ea0*/  LDCU.64 UR16, c[0x0][0x380] ;  /* 0x00007000ff1077ac */ /* 0x000e220008000a00 */
[----:B------:R-:W-:Y:S01]  /*7eb0*/  FADD.FTZ R48, R48, -UR4 ;  /* 0x8000000430307e21 */ /* 0x000fe20008010000 */
[----:B------:R-:W-:-:S03]  /*7ec0*/  FMUL.FTZ R49, R49, UR6 ;  /* 0x0000000631317c20 */ /* 0x000fc60008410000 */
[----:B------:R-:W-:Y:S01]  /*7ed0*/  FMUL.FTZ R48, R48, UR6 ;  /* 0x0000000630307c20 */ /* 0x000fe20008410000 */
        /* <DEDUP_REMOVED lines=10> */
.L_x_2084:
[----:B------:R-:W-:Y:S05]  /*7f80*/  BSYNC.RECONVERGENT B1 ;  /* 0x0000000000017941 */ /* 0x000fea0003800200 */
.L_x_2083:
[----:B------:R-:W-:Y:S04]  /*7f90*/  BSSY.RECONVERGENT B1, `(.L_x_2085) ;  /* 0x0000014000017945 */ /* 0x000fe80003800200 */
[----:B------:R-:W-:Y:S05]  /*7fa0*/  @P1 BRA `(.L_x_2086) ;  /* 0x0000000000481947 */ /* 0x000fea0003800000 */
[----:B------:R-:W2:Y:S01]  /*7fb0*/  LDCU.64 UR14, c[0x0][0x3e0] ;  /* 0x00007c00ff0e77ac */ /* 0x000ea20008000a00 */
[----:B-1----:R-:W-:Y:S01]  /*7fc0*/  MOV R2, R86 ;  /* 0x0000005600027202 */ /* 0x002fe20000000f00 */
        /* <DEDUP_REMOVED lines=12> */
[----:B0-----:R-:W-:-:S04]  /*8090*/  LEA R2, P1, R8, UR16, 0x1 ;  /* 0x0000001008027c11 */ /* 0x001fc8000f8208ff */
[----:B------:R-:W-:-:S04]  /*80a0*/  IADD3 R15, PT, PT, R9, R15, RZ ;  /* 0x0000000f090f7210 */ /* 0x000fc80007ffe0ff */
[----:B------:R-:W-:-:S05]  /*80b0*/  LEA.HI.X R3, R8, UR17, R15, 0x1, P1 ;  /* 0x0000001108037c11 */ /* 0x000fca00088f0c0f */
[----:B------:R2:W-:Y:S02]  /*80c0*/  STG.E desc[UR12][R2.64], R7 ;  /* 0x0000000702007986 */ /* 0x0005e4000c10190c */
.L_x_2086:
[----:B------:R-:W-:Y:S05]  /*80d0*/  BSYNC.RECONVERGENT B1 ;  /* 0x0000000000017941 */ /* 0x000fea0003800200 */
.L_x_2085:
[----:B------:R-:W-:Y:S04]  /*80e0*/  BSSY.RECONVERGENT B1, `(.L_x_2087) ;  /* 0x0000014000017945 */ /* 0x000fe80003800200 */
[----:B------:R-:W-:Y:S05]  /*80f0*/  @P6 BRA `(.L_x_2088) ;  /* 0x0000000000486947 */ /* 0x000fea0003800000 */
[----:B------:R-:W3:Y:S01]  /*8100*/  LDCU.64 UR14, c[0x0][0x3e0] ;  /* 0x00007c00ff0e77ac */ /* 0x000ee20008000a00 */
[----:B-12---:R-:W-:Y:S01]  /*8110*/  MOV R2, R86 ;  /* 0x0000005600027202 */ /* 0x006fe20000000f00 */
[----:B------:R-:W-:Y:S01]  /*8120*/  FADD.FTZ R53, R53, -UR4 ;  /* 0x8000000435357e21 */ /* 0x000fe20008010000 */
[----:B0-----:R-:W-:Y:S01]  /*8130*/  MOV R3, R89 ;  /* 0x0000005900037202 */ /* 0x001fe20000000f00 */
[----:B------:R-:W0:Y:S01]  /*8140*/  LDCU.64 UR16, c[0x0][0x380] ;  /* 0x00007000ff1077ac */ /* 0x000e220008000a00 */
[----:B------:R-:W-:Y:S01]  /*8150*/  FADD.FTZ R52, R52, -UR4 ;  /* 0x8000000434347e21 */ /* 0x000fe20008010000 */
[----:B------:R-:W-:-:S03]  /*8160*/  FMUL.FTZ R53, R53, UR6 ;  /* 0x0000000635357c20 */ /* 0x000fc60008410000 */
[----:B------:R-:W-:-:S04]  /*8170*/  FMUL.FTZ R52, R52, UR6 ;  /* 0x0000000634347c20 */ /* 0x000fc80008410000 */
[----:B-----5:R-:W-:Y:S01]  /*8180*/  FFMA.FTZ R52, R21, R52, R23 ;  /* 0x0000003415347223 */ /* 0x020fe20000010017 */
[----:B---3--:R-:W-:Y:S02]  /*8190*/  IMAD R7, R16, UR14, RZ ;  /* 0x0000000e10077c24 */ /* 0x008fe4000f8e02ff */
[----:B------:R-:W-:-:S04]  /*81a0*/  IMAD.WIDE.U32 R8, R6, UR14, R2 ;  /* 0x0000000e06087c25 */ /* 0x000fc8000f8e0002 */
[----:B------:R-:W-:Y:S02]  /*81b0*/  IMAD R3, R6, UR15, R7 ;  /* 0x0000000f06037c24 */ /* 0x000fe4000f8e0207 */
[----:B------:R-:W-:Y:S01]  /*81c0*/  FFMA.FTZ R7, R20, R53, R22 ;  /* 0x0000003514077223 */ /* 0x000fe20000010016 */
[----:B0-----:R-:W-:Y:S02]  /*81d0*/  LEA R2, P1, R8, UR16, 0x1 ;  /* 0x0000001008027c11 */ /* 0x001fe4000f8208ff */
[----:B------:R-:W-:Y:S02]  /*81e0*/  IADD3 R3, PT, PT, R9, R3, RZ ;  /* 0x0000000309037210 */ /* 0x000fe40007ffe0ff */
[----:B------:R-:W-:Y:S02]  /*81f0*/  F2FP.BF16.F32.PACK_AB R7, R52, R7 ;  /* 0x000000073407723e */ /* 0x000fe400000010ff */
[----:B------:R-:W-:-:S05]  /*8200*/  LEA.HI.X R3, R8, UR17, R3, 0x1, P1 ;  /* 0x0000001108037c11 */ /* 0x000fca00088f0c03 */
[----:B------:R3:W-:Y:S02]  /*8210*/  STG.E desc[UR12][R2.64], R7 ;  /* 0x0000000702007986 */ /* 0x0007e4000c10190c */
.L_x_2088:
[----:B------:R-:W-:Y:S05]  /*8220*/  BSYNC.RECONVERGENT B1 ;  /* 0x0000000000017941 */ /* 0x000fea0003800200 */
.L_x_2087:
[----:B------:R-:W-:Y:S04]  /*8230*/  BSSY.RECONVERGENT B1, `(.L_x_2089) ;  /* 0x0000014000017945 */ /* 0x000fe80003800200 */
[----:B------:R-:W-:Y:S05]  /*8240*/  @P3 BRA `(.L_x_2090) ;  /* 0x0000000000483947 */ /* 0x000fea0003800000 */
[----:B------:R-:W4:Y:S01]  /*8250*/  LDCU.64 UR14, c[0x0][0x3e0] ;  /* 0x00007c00ff0e77ac */ /* 0x000f220008000a00 */
[----:B-123--:R-:W-:Y:S01]  /*8260*/  MOV R2, R86 ;  /* 0x0000005600027202 */ /* 0x00efe20000000f00 */
[----:B------:R-:W-:Y:S01]  /*8270*/  FADD.FTZ R55, R55, -UR4 ;  /* 0x8000000437377e21 */ /* 0x000fe20008010000 */
[----:B0-----:R-:W-:Y:S01]  /*8280*/  MOV R3, R89 ;  /* 0x0000005900037202 */ /* 0x001fe20000000f00 */
        /* <DEDUP_REMOVED lines=14> */
.L_x_2090:
[----:B------:R-:W-:Y:S05]  /*8370*/  BSYNC.RECONVERGENT B1 ;  /* 0x0000000000017941 */ /* 0x000fea0003800200 */
.L_x_2089:
[----:B------:R-:W-:Y:S05]  /*8380*/  @P4 BRA `(.L_x_2091) ;  /* 0x0000004400c84947 */ /* 0x000fea0003800000 */
[----:B------:R-:W0:Y:S01]  /*8390*/  LDCU.64 UR10, c[0x0][0x3e0] ;  /* 0x00007c00ff0a77ac */ /* 0x000e220008000a00 */
[----:B------:R-:W-:Y:S01]  /*83a0*/  MOV R87, R89 ;  /* 0x0000005900577202 */ /* 0x000fe20000000f00 */
[----:B------:R-:W-:Y:S01]  /*83b0*/  FADD.FTZ R57, R57, -UR4 ;  /* 0x8000000439397e21 */ /* 0x000fe20008010000 */
[----:B------:R-:W-:Y:S01]  /*83c0*/  FADD.FTZ R56, R56, -UR4 ;  /* 0x8000000438387e21 */ /* 0x000fe20008010000 */
[----:B------:R-:W0:Y:S02]  /*83d0*/  LDCU.64 UR14, c[0x0][0x380] ;  /* 0x00007000ff0e77ac */ /* 0x000e240008000a00 */
[----:B------:R-:W-:Y:S01]  /*83e0*/  FMUL.FTZ R57, R57, UR6 ;  /* 0x0000000639397c20 */ /* 0x000fe20008410000 */
[----:B------:R-:W-:-:S03]  /*83f0*/  FMUL.FTZ R56, R56, UR6 ;  /* 0x0000000638387c20 */ /* 0x000fc60008410000 */
[----:B----45:R-:W-:Y:S01]  /*8400*/  FFMA.FTZ R5, R20, R57, R22 ;  /* 0x0000003914057223 */ /* 0x030fe20000010016 */
[----:B------:R-:W-:-:S05]  /*8410*/  FFMA.FTZ R56, R21, R56, R23 ;  /* 0x0000003815387223 */ /* 0x000fca0000010017 */
[----:B------:R-:W-:Y:S01]  /*8420*/  F2FP.BF16.F32.PACK_AB R5, R56, R5 ;  /* 0x000000053805723e */ /* 0x000fe200000010ff */
[----:B0123--:R-:W-:Y:S02]  /*8430*/  IMAD R3, R0, UR10, RZ ;  /* 0x0000000a00037c24 */ /* 0x00ffe4000f8e02ff */
[----:B------:R-:W-:-:S04]  /*8440*/  IMAD.WIDE.U32 R86, R28, UR10, R86 ;  /* 0x0000000a1c567c25 */ /* 0x000fc8000f8e0056 */
[----:B------:R-:W-:Y:S01]  /*8450*/  IMAD R3, R28, UR11, R3 ;  /* 0x0000000b1c037c24 */ /* 0x000fe2000f8e0203 */
[----:B------:R-:W-:-:S04]  /*8460*/  LEA R2, P1, R86, UR14, 0x1 ;  /* 0x0000000e56027c11 */ /* 0x000fc8000f8208ff */
[----:B------:R-:W-:-:S04]  /*8470*/  IADD3 R3, PT, PT, R87, R3, RZ ;  /* 0x0000000357037210 */ /* 0x000fc80007ffe0ff */
[----:B------:R-:W-:-:S05]  /*8480*/  LEA.HI.X R3, R86, UR15, R3, 0x1, P1 ;  /* 0x0000000f56037c11 */ /* 0x000fca00088f0c03 */
[----:B------:R0:W-:Y:S01]  /*8490*/  STG.E desc[UR12][R2.64], R5 ;  /* 0x0000000502007986 */ /* 0x0001e2000c10190c */
[----:B------:R-:W-:Y:S05]  /*84a0*/  BRA `(.L_x_2091) ;  /* 0x0000004400807947 */ /* 0x000fea0003800000 */
.L_x_2028:
        /* <DEDUP_REMOVED lines=15> */
[----:B------:R-:W-:Y:S01]  /*85a0*/  FADD.FTZ R78, R78, -UR4 ;  /* 0x800000044e4e7e21 */ /* 0x000fe20008010000 */
[----:B------:R-:W-:Y:S01]  /*85b0*/  FADD.FTZ R81, R81, -UR4 ;  /* 0x8000000451517e21 */ /* 0x000fe20008010000 */
        /* <DEDUP_REMOVED lines=9> */
[----:B0-----:R-:W-:Y:S01]  /*8650*/  IMAD R81, R26, UR14, RZ ;  /* 0x0000000e1a517c24 */ /* 0x001fe2000f8e02ff */
[----:B------:R-:W-:-:S03]  /*8660*/  MOV R26, R86 ;  /* 0x00000056001a7202 */ /* 0x000fc60000000f00 */
[----:B------:R-:W-:-:S03]  /*8670*/  IMAD R81, R28, UR15, R81 ;  /* 0x0000000f1c517c24 */ /* 0x000fc6000f8e0251 */
[----:B------:R-:W0:Y:S01]  /*8680*/  MUFU.EX2 R27, R27 ;  /* 0x0000001b001b7308 */ /* 0x000e220000000800 */
[----:B--2---:R-:W-:-:S07]  /*8690*/  FADD.FTZ R35, R33, 1 ;  /* 0x3f80000021237421 */ /* 0x004fce0000010000 */
[----:B------:R-:W2:Y:S01]  /*86a0*/  MUFU.RCP R35, R35 ;  /* 0x0000002300237308 */ /* 0x000ea20000001000 */
[----:B0-----:R-:W-:Y:S01]  /*86b0*/  FADD.FTZ R31, R27, 1 ;  /* 0x3f8000001b1f7421 */ /* 0x001fe20000010000 */
[----:B------:R-:W-:-:S06]  /*86c0*/  MOV R27, R89 ;  /* 0x00000059001b7202 */ /* 0x000fcc0000000f00 */
[----:B------:R-:W0:Y:S01]  /*86d0*/  MUFU.RCP R32, R31 ;  /* 0x0000001f00207308 */ /* 0x000e220000001000 */
[----:B------:R-:W-:-:S05]  /*86e0*/  IMAD.WIDE.U32 R26, R28, UR14, R26 ;  /* 0x0000000e1c1a7c25 */ /* 0x000fca000f8e001a */
[----:B------:R-:W-:Y:S01]  /*86f0*/  IADD3 R81, PT, PT, R27, R81, RZ ;  /* 0x000000511b517210 */ /* 0x000fe20007ffe0ff */
[----:B--2---:R-:W-:Y:S01]  /*8700*/  FMUL.FTZ R33, R24, R35 ;  /* 0x0000002318217220 */ /* 0x004fe20000410000 */
[----:B-1----:R-:W-:Y:S01]  /*8710*/  LEA R24, P1, R26, UR16, 0x1 ;  /* 0x000000101a187c11 */ /* 0x002fe2000f8208ff */
[----:B0-----:R-:W-:-:S03]  /*8720*/  FMUL.FTZ R32, R25, R32 ;  /* 0x0000002019207220 */ /* 0x001fc60000410000 */
[----:B------:R-:W-:Y:S02]  /*8730*/  LEA.HI.X R25, R26, UR17, R81, 0x1, P1 ;  /* 0x000000111a197c11 */ /* 0x000fe400088f0c51 */
[----:B------:R-:W-:-:S05]  /*8740*/  F2FP.BF16.F32.PACK_AB R33, R33, R32 ;  /* 0x000000202121723e */ /* 0x000fca00000010ff */
[----:B------:R0:W-:Y:S02]  /*8750*/  STG.E desc[UR12][R24.64], R33 ;  /* 0x0000002118007986 */ /* 0x0001e4000c10190c */
.L_x_2093:
[----:B------:R-:W-:Y:S05]  /*8760*/  BSYNC.RECONVERGENT B1 ;  /* 0x0000000000017941 */ /* 0x000fea0003800200 */
.L_x_2092:
        /* <DEDUP_REMOVED lines=8> */
[----:B------:R-:W2:Y:S02]  /*87f0*/  LDCU.64 UR16, c[0x0][0x380] ;  /* 0x00007000ff1077ac */ /* 0x000ea40008000a00 */
[----:B0----5:R-:W-:Y:S01]  /*8800*/  FFMA.FTZ R24, R20, R79, R22 ;  /* 0x0000004f14187223 */ /* 0x021fe20000010016 */
[----:B------:R-:W-:-:S03]  /*8810*/  FFMA.FTZ R25, R21, R76, R23 ;  /* 0x0000004c15197223 */ /* 0x000fc60000010017 */
[----:B------:R-:W-:Y:S01]  /*8820*/  FMUL.FTZ R26, R24, -1.4426950216293334961 ;  /* 0xbfb8aa3b181a7820 */ /* 0x000fe20000410000 */
[----:B------:R-:W-:-:S05]  /*8830*/  FMUL.FTZ R32, R25, -1.4426950216293334961 ;  /* 0xbfb8aa3b19207820 */ /* 0x000fca0000410000 */
[----:B------:R-:W0:Y:S01]  /*8840*/  MUFU.EX2 R26, R26 ;  /* 0x0000001a001a7308 */ /* 0x000e220000000800 */
[----:B-1----:R-:W-:-:S04]  /*8850*/  IMAD R30, R30, UR14, RZ ;  /* 0x0000000e1e1e7c24 */ /* 0x002fc8000f8e02ff */
        /* <DEDUP_REMOVED lines=10> */
[----:B--2---:R-:W-:Y:S01]  /*8900*/  LEA R24, P1, R26, UR16, 0x1 ;  /* 0x000000101a187c11 */ /* 0x004fe2000f8208ff */
[----:B-1----:R-:W-:-:S03]  /*8910*/  FMUL.FTZ R76, R25, R76 ;  /* 0x0000004c194c7220 */ /* 0x002fc60000410000 */
[----:B------:R-:W-:Y:S02]  /*8920*/  LEA.HI.X R25, R26, UR17, R35, 0x1, P1 ;  /* 0x000000111a197c11 */ /* 0x000fe400088f0c23 */
[----:B------:R-:W-:-:S05]  /*8930*/  F2FP.BF16.F32.PACK_AB R29, R76, R29 ;  /* 0x0000001d4c1d723e */ /* 0x000fca00000010ff */
[----:B------:R1:W-:Y:S02]  /*8940*/  STG.E desc[UR12][R24.64], R29 ;  /* 0x0000001d18007986 */ /* 0x0003e4000c10190c */
.L_x_2095:
[----:B------:R-:W-:Y:S05]  /*8950*/  BSYNC.RECONVERGENT B1 ;  /* 0x0000000000017941 */ /* 0x000fea0003800200 */
.L_x_2094:
[----:B------:R-:W-:Y:S01]  /*8960*/  ISETP.GE.U32.AND P5, PT, R91, UR10, PT ;  /* 0x0000000a5b007c0c */ /* 0x000fe2000bfa6070 */
[----:B------:R-:W-:Y:S01]  /*8970*/  BSSY.RECONVERGENT B1, `(.L_x_2096) ;  /* 0x0000033000017945 */ /* 0x000fe20003800200 */
[----:B------:R-:W-:Y:S02]  /*8980*/  SHF.R.S32.HI R26, RZ, 0x1f, R91 ;  /* 0x0000001fff1a7819 */ /* 0x000fe4000001145b */
[----:B-1----:R-:W-:Y:S02]  /*8990*/  IADD3 R29, PT, PT, R28, 0x40, RZ ;  /* 0x000000401c1d7810 */ /* 0x002fe40007ffe0ff */
        /* <DEDUP_REMOVED lines=10> */
[----:B0-----:R-:W-:Y:S02]  /*8a40*/  SHF.R.S32.HI R33, RZ, 0x1f, R29 ;  /* 0x0000001fff217819 */ /* 0x001fe4000001141d */
        /* <DEDUP_REMOVED lines=20> */
[----:B0-----:R-:W-:-:S04]  /*8b90*/  IMAD R26, R26, UR14, RZ ;  /* 0x0000000e1a1a7c24 */ /* 0x001fc8000f8e02ff */
[----:B------:R-:W-:Y:S01]  /*8ba0*/  IMAD R81, R91, UR15, R26 ;  /* 0x0000000f5b517c24 */ /* 0x000fe2000f8e021a */
[----:B------:R-:W-:Y:S02]  /*8bb0*/  MOV R26, R86 ;  /* 0x00000056001a7202 */ /* 0x000fe40000000f00 */
[----:B------:R-:W0:Y:S01]  /*8bc0*/  MUFU.EX2 R90, R90 ;  /* 0x0000005a005a7308 */ /* 0x000e220000000800 */
[----:B--2---:R-:W-:Y:S01]  /*8bd0*/  FADD.FTZ R77, R27, 1 ;  /* 0x3f8000001b4d7421 */ /* 0x004fe20000010000 */
[----:B------:R-:W-:-:S06]  /*8be0*/  MOV R27, R89 ;  /* 0x00000059001b7202 */ /* 0x000fcc0000000f00 */
[----:B------:R-:W2:Y:S01]  /*8bf0*/  MUFU.RCP R77, R77 ;  /* 0x0000004d004d7308 */ /* 0x000ea20000001000 */
[----:B------:R-:W-:-:S04]  /*8c00*/  IMAD.WIDE.U32 R26, R91, UR14, R26 ;  /* 0x0000000e5b1a7c25 */ /* 0x000fc8000f8e001a */
[----:B0-----:R-:W-:Y:S01]  /*8c10*/  FADD.FTZ R74, R90, 1 ;  /* 0x3f8000005a4a7421 */ /* 0x001fe20000010000 */
[----:B------:R-:W-:-:S05]  /*8c20*/  IADD3 R81, PT, PT, R27, R81, RZ ;  /* 0x000000511b517210 */ /* 0x000fca0007ffe0ff */
[----:B------:R-:W0:Y:S01]  /*8c30*/  MUFU.RCP R74, R74 ;  /* 0x0000004a004a7308 */ /* 0x000e220000001000 */
[----:B--2---:R-:W-:Y:S01]  /*8c40*/  FMUL.FTZ R90, R24, R77 ;  /* 0x0000004d185a7220 */ /* 0x004fe20000410000 */
[----:B-1----:R-:W-:Y:S01]  /*8c50*/  LEA R24, P5, R26, UR16, 0x1 ;  /* 0x000000101a187c11 */ /* 0x002fe2000f8a08ff */
[----:B0-----:R-:W-:-:S03]  /*8c60*/  FMUL.FTZ R91, R25, R74 ;  /* 0x0000004a195b7220 */ /* 0x001fc60000410000 */
[----:B------:R-:W-:Y:S02]  /*8c70*/  LEA.HI.X R25, R26, UR17, R81, 0x1, P5 ;  /* 0x000000111a197c11 */ /* 0x000fe4000a8f0c51 */
[----:B------:R-:W-:-:S05]  /*8c80*/  F2FP.BF16.F32.PACK_AB R91, R91, R90 ;  /* 0x0000005a5b5b723e */ /* 0x000fca00000010ff */
[----:B------:R0:W-:Y:S02]  /*8c90*/  STG.E desc[UR12][R24.64], R91 ;  /* 0x0000005b18007986 */ /* 0x0001e4000c10190c */
.L_x_2097:
[----:B------:R-:W-:Y:S05]  /*8ca0*/  BSYNC.RECONVERGENT B1 ;  /* 0x0000000000017941 */ /* 0x000fea0003800200 */
.L_x_2096:
[----:B------:R-:W-:Y:S01]  /*8cb0*/  BSSY.RECONVERGENT B1, `(.L_x_2098) ;  /* 0x0000020000017945 */ /* 0x000fe20003800200 */
[C---:B------:R-:W-:Y:S02]  /*8cc0*/  IADD3 R74, PT, PT, R28.reuse, 0x80, RZ ;  /* 0x000000801c4a7810 */ /* 0x040fe40007ffe0ff */
[----:B------:R-:W-:Y:S01]  /*8cd0*/  IADD3 R77, PT, PT, R28, 0x90, RZ ;  /* 0x000000901c4d7810 */ /* 0x000fe20007ffe0ff */
[----:B------:R-:W-:Y:S06]  /*8ce0*/  @P2 BRA `(.L_x_2099) ;  /* 0x0000000000702947 */ /* 0x000fec0003800000 */
[----:B------:R-:W-:Y:S01]  /*8cf0*/  FADD.FTZ R75, R75, -UR4 ;  /* 0x800000044b4b7e21 */ /* 0x000fe20008010000 */
[----:B------:R-:W-:Y:S01]  /*8d00*/  FADD.FTZ R72, R72, -UR4 ;  /* 0x8000000448487e21 */ /* 0x000fe20008010000 */
[----:B------:R-:W1:Y:S01]  /*8d10*/  LDCU.64 UR14, c[0x0][0x3e0] ;  /* 0x00007c00ff0e77ac */ /* 0x000e620008000a00 */
[----:B------:R-:W-:Y:S01]  /*8d20*/  MOV R27, R89 ;  /* 0x00000059001b7202 */ /* 0x000fe20000000f00 */
[----:B0-----:R-:W-:Y:S01]  /*8d30*/  FMUL.FTZ R25, R75, UR6 ;  /* 0x000000064b197c20 */ /* 0x001fe20008410000 */
[----:B------:R-:W-:Y:S01]  /*8d40*/  FMUL.FTZ R24, R72, UR6 ;  /* 0x0000000648187c20 */ /* 0x000fe20008410000 */
[----:B------:R-:W0:Y:S02]  /*8d50*/  LDCU.64 UR16, c[0x0][0x380] ;  /* 0x00007000ff1077ac */ /* 0x000e240008000a00 */
        /* <DEDUP_REMOVED lines=8> */
[----:B--2---:R-:W-:Y:S01]  /*8de0*/  FADD.FTZ R72, R26, 1 ;  /* 0x3f8000001a487421 */ /* 0x004fe20000010000 */
[----:B------:R-:W-:-:S06]  /*8df0*/  MOV R26, R86 ;  /* 0x00000056001a7202 */ /* 0x000fcc0000000f00 */
[----:B------:R-:W2:Y:S01]  /*8e00*/  MUFU.RCP R72, R72 ;  /* 0x0000004800487308 */ /* 0x000ea20000001000 */
[----:B------:R-:W-:-:S04]  /*8e10*/  IMAD.WIDE.U32 R26, R85, UR14, R26 ;  /* 0x0000000e551a7c25 */ /* 0x000fc8000f8e001a */
[----:B-1----:R-:W-:Y:S01]  /*8e20*/  FADD.FTZ R81, R75, 1 ;  /* 0x3f8000004b517421 */ /* 0x002fe20000010000 */
[----:B------:R-:W-:-:S05]  /*8e30*/  IADD3 R79, PT, PT, R27, R79, RZ ;  /* 0x0000004f1b4f7210 */ /* 0x000fca0007ffe0ff */
[----:B------:R-:W1:Y:S01]  /*8e40*/  MUFU.RCP R81, R81 ;  /* 0x0000005100517308 */ /* 0x000e620000001000 */
[----:B--2---:R-:W-:Y:S01]  /*8e50*/  FMUL.FTZ R75, R25, R72 ;  /* 0x00000048194b7220 */ /* 0x004fe20000410000 */
[----:B-1----:R-:W-:Y:S01]  /*8e60*/  FMUL.FTZ R90, R24, R81 ;  /* 0x00000051185a7220 */ /* 0x002fe20000410000 */
[----:B0-----:R-:W-:-:S04]  /*8e70*/  LEA R24, P2, R26, UR16, 0x1 ;  /* 0x000000101a187c11 */ /* 0x001fc8000f8408ff */
[----:B------:R-:W-:Y:S02]  /*8e80*/  LEA.HI.X R25, R26, UR17, R79, 0x1, P2 ;  /* 0x000000111a197c11 */ /* 0x000fe400090f0c4f */
[----:B------:R-:W-:-:S05]  /*8e90*/  F2FP.BF16.F32.PACK_AB R75, R90, R75 ;  /* 0x0000004b5a4b723e */ /* 0x000fca00000010ff */
[----:B------:R1:W-:Y:S02]  /*8ea0*/  STG.E desc[UR12][R24.64], R75 ;  /* 0x0000004b18007986 */ /* 0x0003e4000c10190c */
.L_x_2099:
[----:B------:R-:W-:Y:S05]  /*8eb0*/  BSYNC.RECONVERGENT B1 ;  /* 0x0000000000017941 */ /* 0x000fea0003800200 */
.L_x_2098:
[----:B------:R-:W-:Y:S04]  /*8ec0*/  BSSY.RECONVERGENT B1, `(.L_x_2100) ;  /* 0x000001e000017945 */ /* 0x000fe80003800200 */
[----:B------:R-:W-:Y:S05]  /*8ed0*/  @P1 BRA `(.L_x_2101) ;  /* 0x0000000000701947 */ /* 0x000fea0003800000 */
[----:B------:R-:W-:Y:S01]  /*8ee0*/  FADD.FTZ R73, R73, -UR4 ;  /* 0x8000000449497e21 */ /* 0x000fe20008010000 */
[----:B------:R-:W-:Y:S01]  /*8ef0*/  FADD.FTZ R70, R70, -UR4 ;  /* 0x8000000446467e21 */ /* 0x000fe20008010000 */
[----:B------:R-:W2:Y:S01]  /*8f00*/  LDCU.64 UR14, c[0x0][0x3e0] ;  /* 0x00007c00ff0e77ac */ /* 0x000ea20008000a00 */
[----:B01----:R-:W-:Y:S01]  /*8f10*/  MOV R25, R89 ;  /* 0x0000005900197202 */ /* 0x003fe20000000f00 */
[----:B------:R-:W-:Y:S01]  /*8f20*/  FMUL.FTZ R73, R73, UR6 ;  /* 0x0000000649497c20 */ /* 0x000fe20008410000 */
[----:B------:R-:W-:Y:S01]  /*8f30*/  FMUL.FTZ R70, R70, UR6 ;  /* 0x0000000646467c20 */ /* 0x000fe20008410000 */
[----:B------:R-:W0:Y:S02]  /*8f40*/  LDCU.64 UR16, c[0x0][0x380] ;  /* 0x00007000ff1077ac */ /* 0x000e240008000a00 */
[----:B-----5:R-:W-:Y:S01]  /*8f50*/  FFMA.FTZ R26, R20, R73, R22 ;  /* 0x00000049141a7223 */ /* 0x020fe20000010016 */
[----:B------:R-:W-:-:S03]  /*8f60*/  FFMA.FTZ R27, R21, R70, R23 ;  /* 0x00000046151b7223 */ /* 0x000fc60000010017 */
[----:B------:R-:W-:Y:S01]  /*8f70*/  FMUL.FTZ R24, R26, -1.4426950216293334961 ;  /* 0xbfb8aa3b1a187820 */ /* 0x000fe20000410000 */
[----:B------:R-:W-:-:S05]  /*8f80*/  FMUL.FTZ R72, R27, -1.4426950216293334961 ;  /* 0xbfb8aa3b1b487820 */ /* 0x000fca0000410000 */
[----:B------:R-:W1:Y:S01]  /*8f90*/  MUFU.EX2 R24, R24 ;  /* 0x0000001800187308 */ /* 0x000e620000000800 */
[----:B--2---:R-:W-:-:S07]  /*8fa0*/  IMAD R92, R33, UR14, RZ ;  /* 0x0000000e215c7c24 */ /* 0x004fce000f8e02ff */
[----:B------:R-:W2:Y:S01]  /*8fb0*/  MUFU.EX2 R72, R72 ;  /* 0x0000004800487308 */ /* 0x000ea20000000800 */
[----:B-1----:R-:W-:Y:S01]  /*8fc0*/  FADD.FTZ R70, R24, 1 ;  /* 0x3f80000018467421 */ /* 0x002fe20000010000 */
[----:B------:R-:W-:-:S06]  /*8fd0*/  MOV R24, R86 ;  /* 0x0000005600187202 */ /* 0x000fcc0000000f00 */
[----:B------:R-:W1:Y:S01]  /*8fe0*/  MUFU.RCP R73, R70 ;  /* 0x0000004600497308 */ /* 0x000e620000001000 */
[----:B------:R-:W-:-:S04]  /*8ff0*/  IMAD.WIDE.U32 R24, R29, UR14, R24 ;  /* 0x0000000e1d187c25 */ /* 0x000fc8000f8e0018 */
[----:B--2---:R-:W-:Y:S01]  /*9000*/  FADD.FTZ R75, R72, 1 ;  /* 0x3f800000484b7421 */ /* 0x004fe20000010000 */
[----:B------:R-:W-:-:S03]  /*9010*/  IMAD R29, R29, UR15, R92 ;  /* 0x0000000f1d1d7c24 */ /* 0x000fc6000f8e025c */
[----:B------:R-:W2:Y:S02]  /*9020*/  MUFU.RCP R90, R75 ;  /* 0x0000004b005a7308 */ /* 0x000ea40000001000 */
[----:B------:R-:W-:Y:S01]  /*9030*/  IADD3 R29, PT, PT, R25, R29, RZ ;  /* 0x0000001d191d7210 */ /* 0x000fe20007ffe0ff */
[----:B-1----:R-:W-:Y:S01]  /*9040*/  FMUL.FTZ R73, R26, R73 ;  /* 0x000000491a497220 */ /* 0x002fe20000410000 */
[----:B0-----:R-:W-:Y:S01]  /*9050*/  LEA R26, P1, R24, UR16, 0x1 ;  /* 0x00000010181a7c11 */ /* 0x001fe2000f8208ff */
[----:B--2---:R-:W-:-:S03]  /*9060*/  FMUL.FTZ R90, R27, R90 ;  /* 0x0000005a1b5a7220 */ /* 0x004fc60000410000 */
[----:B------:R-:W-:Y:S02]  /*9070*/  LEA.HI.X R27, R24, UR17, R29, 0x1, P1 ;  /* 0x00000011181b7c11 */ /* 0x000fe400088f0c1d */
[----:B------:R-:W-:-:S05]  /*9080*/  F2FP.BF16.F32.PACK_AB R73, R90, R73 ;  /* 0x000000495a49723e */ /* 0x000fca00000010ff */
[----:B------:R2:W-:Y:S02]  /*9090*/  STG.E desc[UR12][R26.64], R73 ;  /* 0x000000491a007986 */ /* 0x0005e4000c10190c */
.L_x_2101:
[----:B------:R-:W-:Y:S05]  /*90a0*/  BSYNC.RECONVERGENT B1 ;  /* 0x0000000000017941 */ /* 0x000fea0003800200 */
.L_x_2100:
[----:B------:R-:W-:Y:S04]  /*90b0*/  BSSY.RECONVERGENT B1, `(.L_x_2102) ;  /* 0x000001e000017945 */ /* 0x000fe80003800200 */
[----:B------:R-:W-:Y:S05]  /*90c0*/  @P6 BRA `(.L_x_2103) ;  /* 0x0000000000706947 */ /* 0x000fea0003800000 */
[----:B------:R-:W-:Y:S01]  /*90d0*/  FADD.FTZ R71, R71, -UR4 ;  /* 0x8000000447477e21 */ /* 0x000fe20008010000 */
[----:B------:R-:W-:Y:S01]  /*90e0*/  FADD.FTZ R68, R68, -UR4 ;  /* 0x8000000444447e21 */ /* 0x000fe20008010000 */
[----:B------:R-:W3:Y:S01]  /*90f0*/  LDCU.64 UR14, c[0x0][0x3e0] ;  /* 0x00007c00ff0e77ac */ /* 0x000ee20008000a00 */
[----:B01----:R-:W-:Y:S01]  /*9100*/  MOV R25, R89 ;  /* 0x0000005900197202 */ /* 0x003fe20000000f00 */
[----:B------:R-:W-:Y:S01]  /*9110*/  FMUL.FTZ R71, R71, UR6 ;  /* 0x0000000647477c20 */ /* 0x000fe20008410000 */
[----:B------:R-:W-:Y:S01]  /*9120*/  FMUL.FTZ R68, R68, UR6 ;  /* 0x0000000644447c20 */ /* 0x000fe20008410000 */
[----:B------:R-:W0:Y:S02]  /*9130*/  LDCU.64 UR16, c[0x0][0x380] ;  /* 0x00007000ff1077ac */ /* 0x000e240008000a00 */
[----:B-----5:R-:W-:Y:S01]  /*9140*/  FFMA.FTZ R70, R20, R71, R22 ;  /* 0x0000004714467223 */ /* 0x020fe20000010016 */
[----:B------:R-:W-:-:S03]  /*9150*/  FFMA.FTZ R68, R21, R68, R23 ;  /* 0x0000004415447223 */ /* 0x000fc60000010017 */
[----:B------:R-:W-:Y:S01]  /*9160*/  FMUL.FTZ R24, R70, -1.4426950216293334961 ;  /* 0xbfb8aa3b46187820 */ /* 0x000fe20000410000 */
[----:B--2---:R-:W-:-:S05]  /*9170*/  FMUL.FTZ R26, R68, -1.4426950216293334961 ;  /* 0xbfb8aa3b441a7820 */ /* 0x004fca0000410000 */
[----:B------:R-:W1:Y:S01]  /*9180*/  MUFU.EX2 R24, R24 ;  /* 0x0000001800187308 */ /* 0x000e620000000800 */
[----:B---3--:R-:W-:-:S04]  /*9190*/  IMAD R35, R35, UR14, RZ ;  /* 0x0000000e23237c24 */ /* 0x008fc8000f8e02ff */
[----:B------:R-:W-:-:S03]  /*91a0*/  IMAD R27, R30, UR15, R35 ;  /* 0x0000000f1e1b7c24 */ /* 0x000fc6000f8e0223 */
[----:B------:R-:W2:Y:S01]  /*91b0*/  MUFU.EX2 R26, R26 ;  /* 0x0000001a001a7308 */ /* 0x000ea20000000800 */
[----:B-1----:R-:W-:Y:S01]  /*91c0*/  FADD.FTZ R29, R24, 1 ;  /* 0x3f800000181d7421 */ /* 0x002fe20000010000 */
[----:B------:R-:W-:-:S06]  /*91d0*/  MOV R24, R86 ;  /* 0x0000005600187202 */ /* 0x000fcc0000000f00 */
[----:B------:R-:W1:Y:S01]  /*91e0*/  MUFU.RCP R29, R29 ;  /* 0x0000001d001d7308 */ /* 0x000e620000001000 */
[----:B------:R-:W-:-:S04]  /*91f0*/  IMAD.WIDE.U32 R24, R30, UR14, R24 ;  /* 0x0000000e1e187c25 */ /* 0x000fc8000f8e0018 */
[----:B--2---:R-:W-:Y:S01]  /*9200*/  FADD.FTZ R33, R26, 1 ;  /* 0x3f8000001a217421 */ /* 0x004fe20000010000 */
[----:B0-----:R-:W-:-:S05]  /*9210*/  LEA R26, P1, R24, UR16, 0x1 ;  /* 0x00000010181a7c11 */ /* 0x001fca000f8208ff */
[----:B------:R-:W0:Y:S01]  /*9220*/  MUFU.RCP R33, R33 ;  /* 0x0000002100217308 */ /* 0x000e220000001000 */
[----:B------:R-:W-:-:S04]  /*9230*/  IADD3 R27, PT, PT, R25, R27, RZ ;  /* 0x0000001b191b7210 */ /* 0x000fc80007ffe0ff */
[----:B------:R-:W-:Y:S01]  /*9240*/  LEA.HI.X R27, R24, UR17, R27, 0x1, P1 ;  /* 0x00000011181b7c11 */ /* 0x000fe200088f0c1b */
[----:B-1----:R-:W-:Y:S01]  /*9250*/  FMUL.FTZ R30, R70, R29 ;  /* 0x0000001d461e7220 */ /* 0x002fe20000410000 */
[----:B0-----:R-:W-:-:S05]  /*9260*/  FMUL.FTZ R35, R68, R33 ;  /* 0x0000002144237220 */ /* 0x001fca0000410000 */
[----:B------:R-:W-:-:S05]  /*9270*/  F2FP.BF16.F32.PACK_AB R35, R35, R30 ;  /* 0x0000001e2323723e */ /* 0x000fca00000010ff */
[----:B------:R3:W-:Y:S02]  /*9280*/  STG.E desc[UR12][R26.64], R35 ;  /* 0x000000231a007986 */ /* 0x0007e4000c10190c */
.L_x_2103:
[----:B------:R-:W-:Y:S05]  /*9290*/  BSYNC.RECONVERGENT B1 ;  /* 0x0000000000017941 */ /* 0x000fea0003800200 */
.L_x_2102:
[----:B------:R-:W-:Y:S04]  /*92a0*/  BSSY.RECONVERGENT B1, `(.L_x_2104) ;  /* 0x000001e000017945 */ /* 0x000fe80003800200 */
[----:B------:R-:W-:Y:S05]  /*92b0*/  @P3 BRA `(.L_x_2105) ;  /* 0x0000000000703947 */ /* 0x000fea0003800000 */
[----:B------:R-:W-:Y:S01]  /*92c0*/  FADD.FTZ R69, R69, -UR4 ;  /* 0x8000000445457e21 */ /* 0x000fe20008010000 */
[----:B------:R-:W-:Y:S01]  /*92d0*/  FADD.FTZ R66, R66, -UR4 ;  /* 0x8000000442427e21 */ /* 0x000fe20008010000 */
[----:B------:R-:W4:Y:S01]  /*92e0*/  LDCU.64 UR14, c[0x0][0x3e0] ;  /* 0x00007c00ff0e77ac */ /* 0x000f220008000a00 */
[----:B01----:R-:W-:Y:S01]  /*92f0*/  MOV R25, R89 ;  /* 0x0000005900197202 */ /* 0x003fe20000000f00 */
[----:B------:R-:W-:Y:S01]  /*9300*/  FMUL.FTZ R69, R69, UR6 ;  /* 0x0000000645457c20 */ /* 0x000fe20008410000 */
[----:B------:R-:W-:Y:S01]  /*9310*/  FMUL.FTZ R66, R66, UR6 ;  /* 0x0000000642427c20 */ /* 0x000fe20008410000 */
[----:B------:R-:W0:Y:S02]  /*9320*/  LDCU.64 UR16, c[0x0][0x380] ;  /* 0x00007000ff1077ac */ /* 0x000e240008000a00 */
[----:B-----5:R-:W-:Y:S01]  /*9330*/  FFMA.FTZ R30, R20, R69, R22 ;  /* 0x00000045141e7223 */ /* 0x020fe20000010016 */
[----:B------:R-:W-:-:S03]  /*9340*/  FFMA.FTZ R66, R21, R66, R23 ;  /* 0x0000004215427223 */ /* 0x000fc60000010017 */
[----:B------:R-:W-:Y:S01]  /*9350*/  FMUL.FTZ R24, R30, -1.4426950216293334961 ;  /* 0xbfb8aa3b1e187820 */ /* 0x000fe20000410000 */
[----:B--23--:R-:W-:-:S05]  /*9360*/  FMUL.FTZ R26, R66, -1.4426950216293334961 ;  /* 0xbfb8aa3b421a7820 */ /* 0x00cfca0000410000 */
[----:B------:R-:W1:Y:S01]  /*9370*/  MUFU.EX2 R24, R24 ;  /* 0x0000001800187308 */ /* 0x000e620000000800 */
[----:B----4-:R-:W-:-:S04]  /*9380*/  IMAD R76, R76, UR14, RZ ;  /* 0x0000000e4c4c7c24 */ /* 0x010fc8000f8e02ff */
        /* <DEDUP_REMOVED lines=15> */
.L_x_2105:
[----:B------:R-:W-:Y:S05]  /*9480*/  BSYNC.RECONVERGENT B1 ;  /* 0x0000000000017941 */ /* 0x000fea0003800200 */
.L_x_2104:
        /* <DEDUP_REMOVED lines=12> */
[----:B--234-:R-:W-:-:S05]  /*9550*/  FMUL.FTZ R26, R64, -1.4426950216293334961 ;  /* 0xbfb8aa3b401a7820 */ /* 0x01cfca0000410000 */
        /* <DEDUP_REMOVED lines=17> */
.L_x_2107:
[----:B------:R-:W-:Y:S05]  /*9670*/  BSYNC.RECONVERGENT B1 ;  /* 0x0000000000017941 */ /* 0x000fea0003800200 */
.L_x_2106:
[----:B------:R-:W-:Y:S01]  /*9680*/  ISETP.GE.U32.AND P5, PT, R74, UR10, PT ;  /* 0x0000000a4a007c0c */ /* 0x000fe2000bfa6070 */
[----:B------:R-:W-:Y:S01]  /*9690*/  BSSY.RECONVERGENT B1, `(.L_x_2108) ;  /* 0x0000035000017945 */ /* 0x000fe20003800200 */
[----:B01----:R-:W-:Y:S02]  /*96a0*/  SHF.R.S32.HI R25, RZ, 0x1f, R74 ;  /* 0x0000001fff197819 */ /* 0x003fe4000001144a */
[C---:B------:R-:W-:Y:S02]  /*96b0*/  IADD3 R69, PT, PT, R28.reuse, 0xa0, RZ ;  /* 0x000000a01c457810 */ /* 0x040fe40007ffe0ff */
        /* <DEDUP_REMOVED lines=12> */
[----:B----4-:R-:W-:Y:S02]  /*9780*/  SHF.R.S32.HI R31, RZ, 0x1f, R29 ;  /* 0x0000001fff1f7819 */ /* 0x010fe4000001141d */
[----:B------:R-:W-:Y:S02]  /*9790*/  SHF.R.S32.HI R32, RZ, 0x1f, R30 ;  /* 0x0000001fff207819 */ /* 0x000fe4000001141e */
[----:B------:R-:W-:-:S02]  /*97a0*/  ISETP.GE.AND.EX P2, PT, R68, UR11, PT, P2 ;  /* 0x0000000b44007c0c */ /* 0x000fc4000bf46320 */
[----:B------:R-:W-:Y:S02]  /*97b0*/  ISETP.GE.AND.EX P1, PT, R66, UR11, PT, P1 ;  /* 0x0000000b42007c0c */ /* 0x000fe4000bf26310 */
[----:B------:R-:W-:Y:S02]  /*97c0*/  ISETP.GE.AND.EX P6, PT, R64, UR11, PT, P6 ;  /* 0x0000000b40007c0c */ /* 0x000fe4000bfc6360 */
[----:B------:R-:W-:Y:S02]  /*97d0*/  ISETP.GE.AND.EX P3, PT, R31, UR11, PT, P3 ;  /* 0x0000000b1f007c0c */ /* 0x000fe4000bf66330 */
[----:B------:R-:W-:Y:S02]  /*97e0*/  ISETP.GE.AND.EX P4, PT, R32, UR11, PT, P4 ;  /* 0x0000000b20007c0c */ /* 0x000fe4000bf86340 */
[C---:B------:R-:W-:Y:S02]  /*97f0*/  IADD3 R33, PT, PT, R28.reuse, 0xe0, RZ ;  /* 0x000000e01c217810 */ /* 0x040fe40007ffe0ff */
[----:B---3--:R-:W-:Y:S01]  /*9800*/  IADD3 R35, PT, PT, R28, 0xf0, RZ ;  /* 0x000000f01c237810 */ /* 0x008fe20007ffe0ff */
        /* <DEDUP_REMOVED lines=8> */
[----:B--2---:R-:W-:-:S03]  /*9890*/  FFMA.FTZ R27, R21, R62, R23 ;  /* 0x0000003e151b7223 */ /* 0x004fc60000010017 */
[----:B------:R-:W-:Y:S01]  /*98a0*/  FMUL.FTZ R24, R65, -1.4426950216293334961 ;  /* 0xbfb8aa3b41187820 */ /* 0x000fe20000410000 */
[----:B------:R-:W-:-:S05]  /*98b0*/  FMUL.FTZ R26, R27, -1.4426950216293334961 ;  /* 0xbfb8aa3b1b1a7820 */ /* 0x000fca0000410000 */
[----:B------:R-:W2:Y:S01]  /*98c0*/  MUFU.EX2 R24, R24 ;  /* 0x0000001800187308 */ /* 0x000ea20000000800 */
[----:B0-----:R-:W-:Y:S01]  /*98d0*/  IMAD R71, R25, UR14, RZ ;  /* 0x0000000e19477c24 */ /* 0x001fe2000f8e02ff */
[----:B------:R-:W-:-:S03]  /*98e0*/  MOV R25, R89 ;  /* 0x0000005900197202 */ /* 0x000fc60000000f00 */
[----:B------:R-:W-:-:S03]  /*98f0*/  IMAD R71, R74, UR15, R71 ;  /* 0x0000000f4a477c24 */ /* 0x000fc6000f8e0247 */
[----:B------:R-:W0:Y:S01]  /*9900*/  MUFU.EX2 R26, R26 ;  /* 0x0000001a001a7308 */ /* 0x000e220000000800 */
[----:B--2---:R-:W-:Y:S01]  /*9910*/  FADD.FTZ R62, R24, 1 ;  /* 0x3f800000183e7421 */ /* 0x004fe20000010000 */
[----:B------:R-:W-:-:S06]  /*9920*/  MOV R24, R86 ;  /* 0x0000005600187202 */ /* 0x000fcc0000000f00 */
[----:B------:R-:W2:Y:S01]  /*9930*/  MUFU.RCP R62, R62 ;  /* 0x0000003e003e7308 */ /* 0x000ea20000001000 */
[----:B------:R-:W-:-:S04]  /*9940*/  IMAD.WIDE.U32 R24, R74, UR14, R24 ;  /* 0x0000000e4a187c25 */ /* 0x000fc8000f8e0018 */
[----:B0-----:R-:W-:Y:S01]  /*9950*/  FADD.FTZ R70, R26, 1 ;  /* 0x3f8000001a467421 */ /* 0x001fe20000010000 */
[----:B-1----:R-:W-:-:S05]  /*9960*/  LEA R26, P5, R24, UR16, 0x1 ;  /* 0x00000010181a7c11 */ /* 0x002fca000f8a08ff */
[----:B------:R-:W0:Y:S01]  /*9970*/  MUFU.RCP R70, R70 ;  /* 0x0000004600467308 */ /* 0x000e220000001000 */
[----:B------:R-:W-:Y:S01]  /*9980*/  IADD3 R71, PT, PT, R25, R71, RZ ;  /* 0x0000004719477210 */ /* 0x000fe20007ffe0ff */
[----:B--2---:R-:W-:Y:S01]  /*9990*/  FMUL.FTZ R65, R65, R62 ;  /* 0x0000003e41417220 */ /* 0x004fe20000410000 */
[----:B0-----:R-:W-:Y:S02]  /*99a0*/  FMUL.FTZ R72, R27, R70 ;  /* 0x000000461b487220 */ /* 0x001fe40000410000 */
[----:B------:R-:W-:-:S03]  /*99b0*/  LEA.HI.X R27, R24, UR17, R71, 0x1, P5 ;  /* 0x00000011181b7c11 */ /* 0x000fc6000a8f0c47 */
[----:B------:R-:W-:-:S05]  /*99c0*/  F2FP.BF16.F32.PACK_AB R65, R72, R65 ;  /* 0x000000414841723e */ /* 0x000fca00000010ff */
[----:B------:R0:W-:Y:S02]  /*99d0*/  STG.E desc[UR12][R26.64], R65 ;  /* 0x000000411a007986 */ /* 0x0001e4000c10190c */
.L_x_2109:
[----:B------:R-:W-:Y:S05]  /*99e0*/  BSYNC.RECONVERGENT B1 ;  /* 0x0000000000017941 */ /* 0x000fea0003800200 */
.L_x_2108:
        /* <DEDUP_REMOVED lines=8> */
[----:B------:R-:W3:Y:S02]  /*9a70*/  LDCU.64 UR16, c[0x0][0x380] ;  /* 0x00007000ff1077ac */ /* 0x000ee40008000a00 */
[----:B0-2--5:R-:W-:Y:S01]  /*9a80*/  FFMA.FTZ R27, R20, R63, R22 ;  /* 0x0000003f141b7223 */ /* 0x025fe20000010016 */
[----:B------:R-:W-:-:S03]  /*9a90*/  FFMA.FTZ R70, R21, R60, R23 ;  /* 0x0000003c15467223 */ /* 0x000fc60000010017 */
[----:B------:R-:W-:Y:S01]  /*9aa0*/  FMUL.FTZ R24, R27, -1.4426950216293334961 ;  /* 0xbfb8aa3b1b187820 */ /* 0x000fe20000410000 */
[----:B------:R-:W-:-:S05]  /*9ab0*/  FMUL.FTZ R26, R70, -1.4426950216293334961 ;  /* 0xbfb8aa3b461a7820 */ /* 0x000fca0000410000 */
[----:B------:R-:W0:Y:S01]  /*9ac0*/  MUFU.EX2 R24, R24 ;  /* 0x0000001800187308 */ /* 0x000e220000000800 */
[----:B-1----:R-:W-:-:S07]  /*9ad0*/  IMAD R68, R68, UR14, RZ ;  /* 0x0000000e44447c24 */ /* 0x002fce000f8e02ff */
[----:B------:R-:W1:Y:S01]  /*9ae0*/  MUFU.EX2 R26, R26 ;  /* 0x0000001a001a7308 */ /* 0x000e620000000800 */
[----:B0-----:R-:W-:Y:S01]  /*9af0*/  FADD.FTZ R60, R24, 1 ;  /* 0x3f800000183c7421 */ /* 0x001fe20000010000 */
[----:B------:R-:W-:-:S06]  /*9b00*/  MOV R24, R86 ;  /* 0x0000005600187202 */ /* 0x000fcc0000000f00 */
[----:B------:R-:W0:Y:S01]  /*9b10*/  MUFU.RCP R60, R60 ;  /* 0x0000003c003c7308 */ /* 0x000e220000001000 */
[----:B------:R-:W-:-:S04]  /*9b20*/  IMAD.WIDE.U32 R24, R77, UR14, R24 ;  /* 0x0000000e4d187c25 */ /* 0x000fc8000f8e0018 */
[----:B-1----:R-:W-:Y:S01]  /*9b30*/  FADD.FTZ R63, R26, 1 ;  /* 0x3f8000001a3f7421 */ /* 0x002fe20000010000 */
[----:B------:R-:W-:Y:S01]  /*9b40*/  IMAD R77, R77, UR15, R68 ;  /* 0x0000000f4d4d7c24 */ /* 0x000fe2000f8e0244 */
[----:B---3--:R-:W-:-:S04]  /*9b50*/  LEA R26, P2, R24, UR16, 0x1 ;  /* 0x00000010181a7c11 */ /* 0x008fc8000f8408ff */
[----:B------:R-:W1:Y:S01]  /*9b60*/  MUFU.RCP R63, R63 ;  /* 0x0000003f003f7308 */ /* 0x000e620000001000 */
[----:B------:R-:W-:Y:S01]  /*9b70*/  IADD3 R77, PT, PT, R25, R77, RZ ;  /* 0x0000004d194d7210 */ /* 0x000fe20007ffe0ff */
[----:B0-----:R-:W-:-:S03]  /*9b80*/  FMUL.FTZ R62, R27, R60 ;  /* 0x0000003c1b3e7220 */ /* 0x001fc60000410000 */
[----:B------:R-:W-:Y:S01]  /*9b90*/  LEA.HI.X R27, R24, UR17, R77, 0x1, P2 ;  /* 0x00000011181b7c11 */ /* 0x000fe200090f0c4d */
[----:B-1----:R-:W-:-:S05]  /*9ba0*/  FMUL.FTZ R65, R70, R63 ;  /* 0x0000003f46417220 */ /* 0x002fca0000410000 */
[----:B------:R-:W-:-:S05]  /*9bb0*/  F2FP.BF16.F32.PACK_AB R65, R65, R62 ;  /* 0x0000003e4141723e */ /* 0x000fca00000010ff */
[----:B------:R1:W-:Y:S02]  /*9bc0*/  STG.E desc[UR12][R26.64], R65 ;  /* 0x000000411a007986 */ /* 0x0003e4000c10190c */
.L_x_2111:
[----:B------:R-:W-:Y:S05]  /*9bd0*/  BSYNC.RECONVERGENT B1 ;  /* 0x0000000000017941 */ /* 0x000fea0003800200 */
.L_x_2110:
[----:B------:R-:W-:Y:S04]  /*9be0*/  BSSY.RECONVERGENT B1, `(.L_x_2112) ;  /* 0x000001e000017945 */ /* 0x000fe80003800200 */
[----:B------:R-:W-:Y:S05]  /*9bf0*/  @P1 BRA `(.L_x_2113) ;  /* 0x0000000000701947 */ /* 0x000fea0003800000 */
[----:B------:R-:W-:Y:S01]  /*9c00*/  FADD.FTZ R61, R61, -UR4 ;  /* 0x800000043d3d7e21 */ /* 0x000fe20008010000 */
[----:B------:R-:W-:Y:S01]  /*9c10*/  FADD.FTZ R58, R58, -UR4 ;  /* 0x800000043a3a7e21 */ /* 0x000fe20008010000 */
[----:B------:R-:W3:Y:S01]  /*9c20*/  LDCU.64 UR14, c[0x0][0x3e0] ;  /* 0x00007c00ff0e77ac */ /* 0x000ee20008000a00 */
[----:B012---:R-:W-:Y:S01]  /*9c30*/  MOV R26, R86 ;  /* 0x00000056001a7202 */ /* 0x007fe20000000f00 */
[----:B------:R-:W-:Y:S01]  /*9c40*/  FMUL.FTZ R61, R61, UR6 ;  /* 0x000000063d3d7c20 */ /* 0x000fe20008410000 */
[----:B------:R-:W-:Y:S01]  /*9c50*/  FMUL.FTZ R58, R58, UR6 ;  /* 0x000000063a3a7c20 */ /* 0x000fe20008410000 */
        /* <DEDUP_REMOVED lines=12> */
[----:B-1----:R-:W-:Y:S01]  /*9d20*/  FADD.FTZ R58, R24, 1 ;  /* 0x3f800000183a7421 */ /* 0x002fe20000010000 */
[----:B0-----:R-:W-:-:S05]  /*9d30*/  LEA R24, P1, R26, UR16, 0x1 ;  /* 0x000000101a187c11 */ /* 0x001fca000f8208ff */
[----:B------:R-:W0:Y:S01]  /*9d40*/  MUFU.RCP R58, R58 ;  /* 0x0000003a003a7308 */ /* 0x000e220000001000 */
[----:B--2---:R-:W-:Y:S01]  /*9d50*/  FADD.FTZ R61, R25, 1 ;  /* 0x3f800000193d7421 */ /* 0x004fe20000010000 */
[----:B------:R-:W-:-:S06]  /*9d60*/  LEA.HI.X R25, R26, UR17, R69, 0x1, P1 ;  /* 0x000000111a197c11 */ /* 0x000fcc00088f0c45 */
[----:B------:R-:W1:Y:S01]  /*9d70*/  MUFU.RCP R61, R61 ;  /* 0x0000003d003d7308 */ /* 0x000e620000001000 */
[----:B0-----:R-:W-:Y:S01]  /*9d80*/  FMUL.FTZ R60, R63, R58 ;  /* 0x0000003a3f3c7220 */ /* 0x001fe20000410000 */
[----:B-1----:R-:W-:-:S05]  /*9d90*/  FMUL.FTZ R63, R62, R61 ;  /* 0x0000003d3e3f7220 */ /* 0x002fca0000410000 */
[----:B------:R-:W-:-:S05]  /*9da0*/  F2FP.BF16.F32.PACK_AB R63, R63, R60 ;  /* 0x0000003c3f3f723e */ /* 0x000fca00000010ff */
[----:B------:R3:W-:Y:S02]  /*9db0*/  STG.E desc[UR12][R24.64], R63 ;  /* 0x0000003f18007986 */ /* 0x0007e4000c10190c */
.L_x_2113:
[----:B------:R-:W-:Y:S05]  /*9dc0*/  BSYNC.RECONVERGENT B1 ;  /* 0x0000000000017941 */ /* 0x000fea0003800200 */
.L_x_2112:
[----:B------:R-:W-:Y:S04]  /*9dd0*/  BSSY.RECONVERGENT B1, `(.L_x_2114) ;  /* 0x000001e000017945 */ /* 0x000fe80003800200 */
[----:B------:R-:W-:Y:S05]  /*9de0*/  @P6 BRA `(.L_x_2115) ;  /* 0x0000000000706947 */ /* 0x000fea0003800000 */
[----:B------:R-:W-:Y:S01]  /*9df0*/  FADD.FTZ R59, R59, -UR4 ;  /* 0x800000043b3b7e21 */ /* 0x000fe20008010000 */
[----:B------:R-:W-:Y:S01]  /*9e00*/  FADD.FTZ R0, R0, -UR4 ;  /* 0x8000000400007e21 */ /* 0x000fe20008010000 */
[----:B------:R-:W4:Y:S01]  /*9e10*/  LDCU.64 UR14, c[0x0][0x3e0] ;  /* 0x00007c00ff0e77ac */ /* 0x000f220008000a00 */
[----:B012---:R-:W-:Y:S01]  /*9e20*/  MOV R26, R86 ;  /* 0x00000056001a7202 */ /* 0x007fe20000000f00 */
[----:B------:R-:W-:Y:S01]  /*9e30*/  FMUL.FTZ R59, R59, UR6 ;  /* 0x000000063b3b7c20 */ /* 0x000fe20008410000 */
[----:B---3--:R-:W-:Y:S01]  /*9e40*/  FMUL.FTZ R24, R0, UR6 ;  /* 0x0000000600187c20 */ /* 0x008fe20008410000 */
        /* <DEDUP_REMOVED lines=10> */
[----:B------:R-:W-:-:S05]  /*9ef0*/  IMAD R67, R67, UR15, R64 ;  /* 0x0000000f43437c24 */ /* 0x000fca000f8e0240 */
[----:B------:R-:W-:Y:S01]  /*9f00*/  IADD3 R67, PT, PT, R27, R67, RZ ;  /* 0x000000431b437210 */ /* 0x000fe20007ffe0ff */
[----:B-1----:R-:W-:-:S06]  /*9f10*/  FADD.FTZ R58, R0, 1 ;  /* 0x3f800000003a7421 */ /* 0x002fcc0000010000 */
[----:B------:R-:W1:Y:S01]  /*9f20*/  MUFU.RCP R58, R58 ;  /* 0x0000003a003a7308 */ /* 0x000e620000001000 */
[----:B--2---:R-:W-:Y:S01]  /*9f30*/  FADD.FTZ R59, R24, 1 ;  /* 0x3f800000183b7421 */ /* 0x004fe20000010000 */
[----:B0-----:R-:W-:-:S06]  /*9f40*/  LEA R24, P1, R26, UR16, 0x1 ;  /* 0x000000101a187c11 */ /* 0x001fcc000f8208ff */
[----:B------:R-:W0:Y:S01]  /*9f50*/  MUFU.RCP R59, R59 ;  /* 0x0000003b003b7308 */ /* 0x000e220000001000 */
[----:B-1----:R-:W-:Y:S01]  /*9f60*/  FMUL.FTZ R0, R25, R58 ;  /* 0x0000003a19007220 */ /* 0x002fe20000410000 */
[----:B------:R-:W-:Y:S01]  /*9f70*/  LEA.HI.X R25, R26, UR17, R67, 0x1, P1 ;  /* 0x000000111a197c11 */ /* 0x000fe200088f0c43 */
[----:B0-----:R-:W-:-:S05]  /*9f80*/  FMUL.FTZ R61, R60, R59 ;  /* 0x0000003b3c3d7220 */ /* 0x001fca0000410000 */
[----:B------:R-:W-:-:S05]  /*9f90*/  F2FP.BF16.F32.PACK_AB R61, R61, R0 ;  /* 0x000000003d3d723e */ /* 0x000fca00000010ff */
[----:B------:R4:W-:Y:S02]  /*9fa0*/  STG.E desc[UR12][R24.64], R61 ;  /* 0x0000003d18007986 */ /* 0x0009e4000c10190c */
.L_x_2115:
[----:B------:R-:W-:Y:S05]  /*9fb0*/  BSYNC.RECONVERGENT B1 ;  /* 0x0000000000017941 */ /* 0x000fea0003800200 */
.L_x_2114:
[----:B------:R-:W-:Y:S04]  /*9fc0*/  BSSY.RECONVERGENT B1, `(.L_x_2116) ;  /* 0x000001e000017945 */ /* 0x000fe80003800200 */
[----:B------:R-:W-:Y:S05]  /*9fd0*/  @P3 BRA `(.L_x_2117) ;  /* 0x0000000000703947 */ /* 0x000fea0003800000 */
[----:B------:R-:W-:Y:S01]  /*9fe0*/  FADD.FTZ R3, R3, -UR4 ;  /* 0x8000000403037e21 */ /* 0x000fe20008010000 */
[----:B------:R-:W-:Y:S01]  /*9ff0*/  FADD.FTZ R2, R2, -UR4 ;  /* 0x8000000402027e21 */ /* 0x000fe20008010000 */
[----:B------:R-:W0:Y:S02]  /*a000*/  LDCU.64 UR14, c[0x0][0x3e0] ;  /* 0x00007c00ff0e77ac */ /* 0x000e240008000a00 */
[----:B------:R-:W-:Y:S01]  /*a010*/  FMUL.FTZ R3, R3, UR6 ;  /* 0x0000000603037c20 */ /* 0x000fe20008410000 */
[----:B------:R-:W-:Y:S01]  /*a020*/  FMUL.FTZ R2, R2, UR6 ;  /* 0x0000000602027c20 */ /* 0x000fe20008410000 */
[----:B------:R-:W1:Y:S02]  /*a030*/  LDCU.64 UR16, c[0x0][0x380] ;  /* 0x00007000ff1077ac */ /* 0x000e640008000a00 */
[----:B---345:R-:W-:Y:S01]  /*a040*/  FFMA.FTZ R25, R20, R3, R22 ;  /* 0x0000000314197223 */ /* 0x038fe20000010016 */
[----:B------:R-:W-:Y:S01]  /*a050*/  FFMA.FTZ R58, R21, R2, R23 ;  /* 0x00000002153a7223 */ /* 0x000fe20000010017 */
[----:B------:R-:W-:-:S02]  /*a060*/  MOV R2, R86 ;  /* 0x0000005600027202 */ /* 0x000fc40000000f00 */
[----:B------:R-:W-:Y:S01]  /*a070*/  FMUL.FTZ R0, R25, -1.4426950216293334961 ;  /* 0xbfb8aa3b19007820 */ /* 0x000fe20000410000 */
[----:B------:R-:W-:Y:S01]  /*a080*/  FMUL.FTZ R24, R58, -1.4426950216293334961 ;  /* 0xbfb8aa3b3a187820 */ /* 0x000fe20000410000 */
[----:B------:R-:W-:-:S04]  /*a090*/  MOV R3, R89 ;  /* 0x0000005900037202 */ /* 0x000fc80000000f00 */
[----:B------:R-:W1:Y:S01]  /*a0a0*/  MUFU.EX2 R0, R0 ;  /* 0x0000000000007308 */ /* 0x000e620000000800 */
[----:B0-----:R-:W-:Y:S02]  /*a0b0*/  IMAD R60, R31, UR14, RZ ;  /* 0x0000000e1f3c7c24 */ /* 0x001fe4000f8e02ff */
[----:B------:R-:W-:-:S05]  /*a0c0*/  IMAD.WIDE.U32 R2, R29, UR14, R2 ;  /* 0x0000000e1d027c25 */ /* 0x000fca000f8e0002 */
[----:B------:R-:W0:Y:S01]  /*a0d0*/  MUFU.EX2 R24, R24 ;  /* 0x0000001800187308 */ /* 0x000e220000000800 */
[----:B------:R-:W-:-:S05]  /*a0e0*/  IMAD R31, R29, UR15, R60 ;  /* 0x0000000f1d1f7c24 */ /* 0x000fca000f8e023c */
[----:B------:R-:W-:Y:S01]  /*a0f0*/  IADD3 R31, PT, PT, R3, R31, RZ ;  /* 0x0000001f031f7210 */ /* 0x000fe20007ffe0ff */
[----:B-12---:R-:W-:-:S06]  /*a100*/  FADD.FTZ R26, R0, 1 ;  /* 0x3f800000001a7421 */ /* 0x006fcc0000010000 */
[----:B------:R-:W1:Y:S01]  /*a110*/  MUFU.RCP R26, R26 ;  /* 0x0000001a001a7308 */ /* 0x000e620000001000 */
[----:B0-----:R-:W-:Y:S01]  /*a120*/  FADD.FTZ R27, R24, 1 ;  /* 0x3f800000181b7421 */ /* 0x001fe20000010000 */
[----:B------:R-:W-:-:S06]  /*a130*/  LEA R24, P1, R2, UR16, 0x1 ;  /* 0x0000001002187c11 */ /* 0x000fcc000f8208ff */
[----:B------:R-:W0:Y:S01]  /*a140*/  MUFU.RCP R27, R27 ;  /* 0x0000001b001b7308 */ /* 0x000e220000001000 */
[----:B-1----:R-:W-:Y:S01]  /*a150*/  FMUL.FTZ R0, R25, R26 ;  /* 0x0000001a19007220 */ /* 0x002fe20000410000 */
[----:B------:R-:W-:Y:S01]  /*a160*/  LEA.HI.X R25, R2, UR17, R31, 0x1, P1 ;  /* 0x0000001102197c11 */ /* 0x000fe200088f0c1f */
[----:B0-----:R-:W-:-:S05]  /*a170*/  FMUL.FTZ R29, R58, R27 ;  /* 0x0000001b3a1d7220 */ /* 0x001fca0000410000 */
[----:B------:R-:W-:-:S05]  /*a180*/  F2FP.BF16.F32.PACK_AB R29, R29, R0 ;  /* 0x000000001d1d723e */ /* 0x000fca00000010ff */
[----:B------:R0:W-:Y:S02]  /*a190*/  STG.E desc[UR12][R24.64], R29 ;  /* 0x0000001d18007986 */ /* 0x0001e4000c10190c */
.L_x_2117:
[----:B------:R-:W-:Y:S05]  /*a1a0*/  BSYNC.RECONVERGENT B1 ;  /* 0x0000000000017941 */ /* 0x000fea0003800200 */
.L_x_2116:
[----:B------:R-:W-:Y:S04]  /*a1b0*/  BSSY.RECONVERGENT B1, `(.L_x_2118) ;  /* 0x000001e000017945 */ /* 0x000fe80003800200 */
[----:B------:R-:W-:Y:S05]  /*a1c0*/  @P4 BRA `(.L_x_2119) ;  /* 0x0000000000704947 */ /* 0x000fea0003800000 */
[----:B------:R-:W-:Y:S01]  /*a1d0*/  FADD.FTZ R5, R5, -UR4 ;  /* 0x8000000405057e21 */ /* 0x000fe20008010000 */
[----:B------:R-:W-:Y:S01]  /*a1e0*/  FADD.FTZ R4, R4, -UR4 ;  /* 0x8000000404047e21 */ /* 0x000fe20008010000 */
[----:B------:R-:W3:Y:S01]  /*a1f0*/  LDCU.64 UR14, c[0x0][0x3e0] ;  /* 0x00007c00ff0e77ac */ /* 0x000ee20008000a00 */
[----:B------:R-:W-:Y:S01]  /*a200*/  MOV R2, R86 ;  /* 0x0000005600027202 */ /* 0x000fe20000000f00 */
[----:B------:R-:W-:Y:S01]  /*a210*/  FMUL.FTZ R5, R5, UR6 ;  /* 0x0000000605057c20 */ /* 0x000fe20008410000 */
[----:B------:R-:W-:Y:S01]  /*a220*/  FMUL.FTZ R4, R4, UR6 ;  /* 0x0000000604047c20 */ /* 0x000fe20008410000 */
[----:B------:R-:W4:Y:S01]  /*a230*/  LDCU.64 UR16, c[0x0][0x380] ;  /* 0x00007000ff1077ac */ /* 0x000f220008000a00 */
[----:B------:R-:W-:Y:S01]  /*a240*/  MOV R3, R89 ;  /* 0x0000005900037202 */ /* 0x000fe20000000f00 */
[----:B-----5:R-:W-:Y:S01]  /*a250*/  FFMA.FTZ R5, R20, R5, R22 ;  /* 0x0000000514057223 */ /* 0x020fe20000010016 */
[----:B012---:R-:W-:-:S03]  /*a260*/  FFMA.FTZ R26, R21, R4, R23 ;  /* 0x00000004151a7223 */ /* 0x007fc60000010017 */
[----:B------:R-:W-:Y:S01]  /*a270*/  FMUL.FTZ R0, R5, -1.4426950216293334961 ;  /* 0xbfb8aa3b05007820 */ /* 0x000fe20000410000 */
[----:B------:R-:W-:-:S05]  /*a280*/  FMUL.FTZ R4, R26, -1.4426950216293334961 ;  /* 0xbfb8aa3b1a047820 */ /* 0x000fca0000410000 */
[----:B------:R-:W4:Y:S01]  /*a290*/  MUFU.EX2 R0, R0 ;  /* 0x0000000000007308 */ /* 0x000f220000000800 */
[----:B---3--:R-:W-:Y:S02]  /*a2a0*/  IMAD R27, R32, UR14, RZ ;  /* 0x0000000e201b7c24 */ /* 0x008fe4000f8e02ff */
[----:B------:R-:W-:-:S05]  /*a2b0*/  IMAD.WIDE.U32 R2, R30, UR14, R2 ;  /* 0x0000000e1e027c25 */ /* 0x000fca000f8e0002 */
[----:B------:R-:W0:Y:S01]  /*a2c0*/  MUFU.EX2 R4, R4 ;  /* 0x0000000400047308 */ /* 0x000e220000000800 */
[----:B------:R-:W-:-:S05]  /*a2d0*/  IMAD R29, R30, UR15, R27 ;  /* 0x0000000f1e1d7c24 */ /* 0x000fca000f8e021b */
[----:B------:R-:W-:Y:S01]  /*a2e0*/  IADD3 R29, PT, PT, R3, R29, RZ ;  /* 0x0000001d031d7210 */ /* 0x000fe20007ffe0ff */
[----:B----4-:R-:W-:-:S06]  /*a2f0*/  FADD.FTZ R24, R0, 1 ;  /* 0x3f80000000187421 */ /* 0x010fcc0000010000 */
        /* <DEDUP_REMOVED lines=9> */
.L_x_2119:
[----:B------:R-:W-:Y:S05]  /*a390*/  BSYNC.RECONVERGENT B1 ;  /* 0x0000000000017941 */ /* 0x000fea0003800200 */
.L_x_2118:
[----:B------:R-:W-:Y:S01]  /*a3a0*/  ISETP.GE.U32.AND P5, PT, R33, UR10, PT ;  /* 0x0000000a21007c0c */ /* 0x000fe2000bfa6070 */
[----:B------:R-:W-:Y:S01]  /*a3b0*/  BSSY.RECONVERGENT B1, `(.L_x_2120) ;  /* 0x0000035000017945 */ /* 0x000fe20003800200 */
[----:B------:R-:W-:Y:S02]  /*a3c0*/  SHF.R.S32.HI R3, RZ, 0x1f, R33 ;  /* 0x0000001fff037819 */ /* 0x000fe40000011421 */
[C---:B------:R-:W-:Y:S02]  /*a3d0*/  IADD3 R59, PT, PT, R28.reuse, 0x100, RZ ;  /* 0x000001001c3b7810 */ /* 0x040fe40007ffe0ff */
[----:B------:R-:W-:Y:S02]  /*a3e0*/  ISETP.GE.AND.EX P5, PT, R3, UR11, PT, P5 ;  /* 0x0000000b03007c0c */ /* 0x000fe4000bfa6350 */
[C---:B------:R-:W-:Y:S02]  /*a3f0*/  IADD3 R30, PT, PT, R28.reuse, 0x110, RZ ;  /* 0x000001101c1e7810 */ /* 0x040fe40007ffe0ff */
[----:B012---:R-:W-:-:S02]  /*a400*/  IADD3 R27, PT, PT, R28, 0x120, RZ ;  /* 0x000001201c1b7810 */ /* 0x007fc40007ffe0ff */
[----:B---34-:R-:W-:Y:S02]  /*a410*/  IADD3 R25, PT, PT, R28, 0x130, RZ ;  /* 0x000001301c197810 */ /* 0x018fe40007ffe0ff */
        /* <DEDUP_REMOVED lines=30> */
[----:B------:R-:W-:-:S06]  /*a600*/  MOV R3, R89 ;  /* 0x0000005900037202 */ /* 0x000fcc0000000f00 */
[----:B------:R-:W0:Y:S01]  /*a610*/  MUFU.EX2 R4, R4 ;  /* 0x0000000400047308 */ /* 0x000e220000000800 */
[----:B--2---:R-:W-:Y:S01]  /*a620*/  FADD.FTZ R6, R2, 1 ;  /* 0x3f80000002067421 */ /* 0x004fe20000010000 */
[----:B------:R-:W-:-:S06]  /*a630*/  MOV R2, R86 ;  /* 0x0000005600027202 */ /* 0x000fcc0000000f00 */
[----:B------:R-:W2:Y:S01]  /*a640*/  MUFU.RCP R6, R6 ;  /* 0x0000000600067308 */ /* 0x000ea20000001000 */
[----:B------:R-:W-:-:S04]  /*a650*/  IMAD.WIDE.U32 R2, R33, UR14, R2 ;  /* 0x0000000e21027c25 */ /* 0x000fc8000f8e0002 */
[----:B0-----:R-:W-:Y:S01]  /*a660*/  FADD.FTZ R60, R4, 1 ;  /* 0x3f800000043c7421 */ /* 0x001fe20000010000 */
[----:B------:R-:W-:Y:S01]  /*a670*/  IMAD R33, R33, UR15, R62 ;  /* 0x0000000f21217c24 */ /* 0x000fe2000f8e023e */
[----:B-1----:R-:W-:-:S04]  /*a680*/  LEA R4, P5, R2, UR16, 0x1 ;  /* 0x0000001002047c11 */ /* 0x002fc8000f8a08ff */
[----:B------:R-:W0:Y:S01]  /*a690*/  MUFU.RCP R60, R60 ;  /* 0x0000003c003c7308 */ /* 0x000e220000001000 */
[----:B------:R-:W-:Y:S01]  /*a6a0*/  IADD3 R33, PT, PT, R3, R33, RZ ;  /* 0x0000002103217210 */ /* 0x000fe20007ffe0ff */
[----:B--2---:R-:W-:-:S03]  /*a6b0*/  FMUL.FTZ R7, R5, R6 ;  /* 0x0000000605077220 */ /* 0x004fc60000410000 */
[----:B------:R-:W-:Y:S01]  /*a6c0*/  LEA.HI.X R5, R2, UR17, R33, 0x1, P5 ;  /* 0x0000001102057c11 */ /* 0x000fe2000a8f0c21 */
[----:B0-----:R-:W-:-:S05]  /*a6d0*/  FMUL.FTZ R62, R61, R60 ;  /* 0x0000003c3d3e7220 */ /* 0x001fca0000410000 */
[----:B------:R-:W-:-:S05]  /*a6e0*/  F2FP.BF16.F32.PACK_AB R7, R62, R7 ;  /* 0x000000073e07723e */ /* 0x000fca00000010ff */
[----:B------:R0:W-:Y:S02]  /*a6f0*/  STG.E desc[UR12][R4.64], R7 ;  /* 0x0000000704007986 */ /* 0x0001e4000c10190c */
.L_x_2121:
[----:B------:R-:W-:Y:S05]  /*a700*/  BSYNC.RECONVERGENT B1 ;  /* 0x0000000000017941 */ /* 0x000fea0003800200 */
.L_x_2120:
        /* <DEDUP_REMOVED lines=9> */
[----:B-----5:R-:W-:Y:S01]  /*a7a0*/  FFMA.FTZ R9, R20, R9, R22 ;  /* 0x0000000914097223 */ /* 0x020fe20000010016 */
[----:B0-----:R-:W-:-:S03]  /*a7b0*/  FFMA.FTZ R5, R21, R8, R23 ;  /* 0x0000000815057223 */ /* 0x001fc60000010017 */
        /* <DEDUP_REMOVED lines=11> */
[----:B--2---:R-:W-:-:S04]  /*a870*/  LEA R4, P2, R2, UR16, 0x1 ;  /* 0x0000001002047c11 */ /* 0x004fc8000f8408ff */
[----:B------:R-:W1:Y:S01]  /*a880*/  MUFU.RCP R8, R8 ;  /* 0x0000000800087308 */ /* 0x000e620000001000 */
[----:B------:R-:W-:Y:S01]  /*a890*/  IADD3 R35, PT, PT, R3, R35, RZ ;  /* 0x0000002303237210 */ /* 0x000fe20007ffe0ff */
[----:B0-----:R-:W-:Y:S01]  /*a8a0*/  FMUL.FTZ R7, R9, R6 ;  /* 0x0000000609077220 */ /* 0x001fe20000410000 */
[----:B-1----:R-:W-:Y:S02]  /*a8b0*/  FMUL.FTZ R58, R5, R8 ;  /* 0x00000008053a7220 */ /* 0x002fe40000410000 */
[----:B------:R-:W-:-:S03]  /*a8c0*/  LEA.HI.X R5, R2, UR17, R35, 0x1, P2 ;  /* 0x0000001102057c11 */ /* 0x000fc600090f0c23 */
[----:B------:R-:W-:-:S05]  /*a8d0*/  F2FP.BF16.F32.PACK_AB R7, R58, R7 ;  /* 0x000000073a07723e */ /* 0x000fca00000010ff */
[----:B------:R1:W-:Y:S02]  /*a8e0*/  STG.E desc[UR12][R4.64], R7 ;  /* 0x0000000704007986 */ /* 0x0003e4000c10190c */
.L_x_2123:
[----:B------:R-:W-:Y:S05]  /*a8f0*/  BSYNC.RECONVERGENT B1 ;  /* 0x0000000000017941 */ /* 0x000fea0003800200 */
.L_x_2122:
[----:B------:R-:W-:Y:S04]  /*a900*/  BSSY.RECONVERGENT B1, `(.L_x_2124) ;  /* 0x000001e000017945 */ /* 0x000fe80003800200 */
[----:B------:R-:W-:Y:S05]  /*a910*/  @P1 BRA `(.L_x_2125) ;  /* 0x0000000000701947 */ /* 0x000fea0003800000 */
[----:B------:R-:W-:Y:S01]  /*a920*/  FADD.FTZ R11, R11, -UR4 ;  /* 0x800000040b0b7e21 */ /* 0x000fe20008010000 */
[----:B------:R-:W-:Y:S01]  /*a930*/  FADD.FTZ R10, R10, -UR4 ;  /* 0x800000040a0a7e21 */ /* 0x000fe20008010000 */
[----:B------:R-:W2:Y:S01]  /*a940*/  LDCU.64 UR14, c[0x0][0x3e0] ;  /* 0x00007c00ff0e77ac */ /* 0x000ea20008000a00 */
[----:B------:R-:W-:Y:S01]  /*a950*/  MOV R3, R89 ;  /* 0x0000005900037202 */ /* 0x000fe20000000f00 */
[----:B------:R-:W-:Y:S01]  /*a960*/  FMUL.FTZ R11, R11, UR6 ;  /* 0x000000060b0b7c20 */ /* 0x000fe20008410000 */
[----:B------:R-:W-:Y:S01]  /*a970*/  FMUL.FTZ R10, R10, UR6 ;  /* 0x000000060a0a7c20 */ /* 0x000fe20008410000 */
[----:B------:R-:W3:Y:S02]  /*a980*/  LDCU.64 UR16, c[0x0][0x380] ;  /* 0x00007000ff1077ac */ /* 0x000ee40008000a00 */
[----:B-----5:R-:W-:Y:S01]  /*a990*/  FFMA.FTZ R11, R20, R11, R22 ;  /* 0x0000000b140b7223 */ /* 0x020fe20000010016 */
[----:B01----:R-:W-:-:S03]  /*a9a0*/  FFMA.FTZ R5, R21, R10, R23 ;  /* 0x0000000a15057223 */ /* 0x003fc60000010017 */
[----:B------:R-:W-:Y:S01]  /*a9b0*/  FMUL.FTZ R2, R11, -1.4426950216293334961 ;  /* 0xbfb8aa3b0b027820 */ /* 0x000fe20000410000 */
[----:B------:R-:W-:-:S05]  /*a9c0*/  FMUL.FTZ R4, R5, -1.4426950216293334961 ;  /* 0xbfb8aa3b05047820 */ /* 0x000fca0000410000 */
[----:B------:R-:W0:Y:S01]  /*a9d0*/  MUFU.EX2 R2, R2 ;  /* 0x0000000200027308 */ /* 0x000e220000000800 */
[----:B--2---:R-:W-:-:S07]  /*a9e0*/  IMAD R32, R32, UR14, RZ ;  /* 0x0000000e20207c24 */ /* 0x004fce000f8e02ff */
        /* <DEDUP_REMOVED lines=10> */
[----:B0-----:R-:W-:Y:S01]  /*aa90*/  FMUL.FTZ R7, R11, R6 ;  /* 0x000000060b077220 */ /* 0x001fe20000410000 */
[----:B-1----:R-:W-:Y:S02]  /*aaa0*/  FMUL.FTZ R10, R5, R8 ;  /* 0x00000008050a7220 */ /* 0x002fe40000410000 */
[----:B------:R-:W-:-:S03]  /*aab0*/  LEA.HI.X R5, R2, UR17, R59, 0x1, P1 ;  /* 0x0000001102057c11 */ /* 0x000fc600088f0c3b */
[----:B------:R-:W-:-:S05]  /*aac0*/  F2FP.BF16.F32.PACK_AB R7, R10, R7 ;  /* 0x000000070a07723e */ /* 0x000fca00000010ff */
[----:B------:R2:W-:Y:S02]  /*aad0*/  STG.E desc[UR12][R4.64], R7 ;  /* 0x0000000704007986 */ /* 0x0005e4000c10190c */
.L_x_2125:
[----:B------:R-:W-:Y:S05]  /*aae0*/  BSYNC.RECONVERGENT B1 ;  /* 0x0000000000017941 */ /* 0x000fea0003800200 */
.L_x_2124:
        /* <DEDUP_REMOVED lines=8> */
[----:B------:R-:W4:Y:S02]  /*ab70*/  LDCU.64 UR16, c[0x0][0x380] ;  /* 0x00007000ff1077ac */ /* 0x000f240008000a00 */
[----:B-----5:R-:W-:Y:S01]  /*ab80*/  FFMA.FTZ R13, R20, R13, R22 ;  /* 0x0000000d140d7223 */ /* 0x020fe20000010016 */
[----:B012---:R-:W-:-:S03]  /*ab90*/  FFMA.FTZ R5, R21, R12, R23 ;  /* 0x0000000c15057223 */ /* 0x007fc60000010017 */
        /* <DEDUP_REMOVED lines=11> */
[----:B----4-:R-:W-:-:S05]  /*ac50*/  LEA R4, P1, R2, UR16, 0x1 ;  /* 0x0000001002047c11 */ /* 0x010fca000f8208ff */
[----:B------:R-:W1:Y:S01]  /*ac60*/  MUFU.RCP R8, R8 ;  /* 0x0000000800087308 */ /* 0x000e620000001000 */
[----:B------:R-:W-:Y:S01]  /*ac70*/  IADD3 R31, PT, PT, R3, R31, RZ ;  /* 0x0000001f031f7210 */ /* 0x000fe20007ffe0ff */
[----:B0-----:R-:W-:Y:S01]  /*ac80*/  FMUL.FTZ R7, R13, R6 ;  /* 0x000000060d077220 */ /* 0x001fe20000410000 */
[----:B-1----:R-:W-:Y:S02]  /*ac90*/  FMUL.FTZ R10, R5, R8 ;  /* 0x00000008050a7220 */ /* 0x002fe40000410000 */
[----:B------:R-:W-:-:S03]  /*aca0*/  LEA.HI.X R5, R2, UR17, R31, 0x1, P1 ;  /* 0x0000001102057c11 */ /* 0x000fc600088f0c1f */
[----:B------:R-:W-:-:S05]  /*acb0*/  F2FP.BF16.F32.PACK_AB R7, R10, R7 ;  /* 0x000000070a07723e */ /* 0x000fca00000010ff */
[----:B------:R3:W-:Y:S02]  /*acc0*/  STG.E desc[UR12][R4.64], R7 ;  /* 0x0000000704007986 */ /* 0x0007e4000c10190c */
.L_x_2127:
[----:B------:R-:W-:Y:S05]  /*acd0*/  BSYNC.RECONVERGENT B1 ;  /* 0x0000000000017941 */ /* 0x000fea0003800200 */
.L_x_2126:
[----:B------:R-:W-:Y:S04]  /*ace0*/  BSSY.RECONVERGENT B1, `(.L_x_2128) ;  /* 0x000001e000017945 */ /* 0x000fe80003800200 */
[----:B------:R-:W-:Y:S05]  /*acf0*/  @P3 BRA `(.L_x_2129) ;  /* 0x0000000000703947 */ /* 0x000fea0003800000 */
[----:B------:R-:W-:Y:S01]  /*ad00*/  FADD.FTZ R14, R14, -UR4 ;  /* 0x800000040e0e7e21 */ /* 0x000fe20008010000 */
[----:B------:R-:W-:Y:S01]  /*ad10*/  FADD.FTZ R15, R15, -UR4 ;  /* 0x800000040f0f7e21 */ /* 0x000fe20008010000 */
[----:B------:R-:W4:Y:S02]  /*ad20*/  LDCU.64 UR14, c[0x0][0x3e0] ;  /* 0x00007c00ff0e77ac */ /* 0x000f240008000a00 */
[----:B------:R-:W-:Y:S01]  /*ad30*/  FMUL.FTZ R3, R14, UR6 ;  /* 0x000000060e037c20 */ /* 0x000fe20008410000 */
[----:B0123--:R-:W-:Y:S01]  /*ad40*/  FMUL.FTZ R4, R15, UR6 ;  /* 0x000000060f047c20 */ /* 0x00ffe20008410000 */
[----:B------:R-:W0:Y:S02]  /*ad50*/  LDCU.64 UR16, c[0x0][0x380] ;  /* 0x00007000ff1077ac */ /* 0x000e240008000a00 */
[----:B-----5:R-:W-:Y:S01]  /*ad60*/  FFMA.FTZ R7, R20, R3, R22 ;  /* 0x0000000314077223 */ /* 0x020fe20000010016 */
[----:B------:R-:W-:Y:S01]  /*ad70*/  FFMA.FTZ R5, R21, R4, R23 ;  /* 0x0000000415057223 */ /* 0x000fe20000010017 */
[----:B------:R-:W-:-:S02]  /*ad80*/  MOV R3, R89 ;  /* 0x0000005900037202 */ /* 0x000fc40000000f00 */
[----:B------:R-:W-:Y:S01]  /*ad90*/  FMUL.FTZ R2, R7, -1.4426950216293334961 ;  /* 0xbfb8aa3b07027820 */ /* 0x000fe20000410000 */
[----:B------:R-:W-:-:S05]  /*ada0*/  FMUL.FTZ R4, R5, -1.4426950216293334961 ;  /* 0xbfb8aa3b05047820 */ /* 0x000fca0000410000 */
[----:B------:R-:W1:Y:S01]  /*adb0*/  MUFU.EX2 R2, R2 ;  /* 0x0000000200027308 */ /* 0x000e620000000800 */
[----:B----4-:R-:W-:-:S07]  /*adc0*/  IMAD R10, R29, UR14, RZ ;  /* 0x0000000e1d0a7c24 */ /* 0x010fce000f8e02ff */
[----:B------:R-:W2:Y:S01]  /*add0*/  MUFU.EX2 R4, R4 ;  /* 0x0000000400047308 */ /* 0x000ea20000000800 */
[----:B-1----:R-:W-:Y:S01]  /*ade0*/  FADD.FTZ R6, R2, 1 ;  /* 0x3f80000002067421 */ /* 0x002fe20000010000 */
[----:B------:R-:W-:-:S06]  /*adf0*/  MOV R2, R86 ;  /* 0x0000005600027202 */ /* 0x000fcc0000000f00 */
[----:B------:R-:W1:Y:S01]  /*ae00*/  MUFU.RCP R6, R6 ;  /* 0x0000000600067308 */ /* 0x000e620000001000 */
[----:B------:R-:W-:-:S04]  /*ae10*/  IMAD.WIDE.U32 R2, R27, UR14, R2 ;  /* 0x0000000e1b027c25 */ /* 0x000fc8000f8e0002 */
[----:B--2---:R-:W-:Y:S01]  /*ae20*/  FADD.FTZ R8, R4, 1 ;  /* 0x3f80000004087421 */ /* 0x004fe20000010000 */
[----:B------:R-:W-:Y:S01]  /*ae30*/  IMAD R27, R27, UR15, R10 ;  /* 0x0000000f1b1b7c24 */ /* 0x000fe2000f8e020a */
[----:B0-----:R-:W-:-:S04]  /*ae40*/  LEA R4, P1, R2, UR16, 0x1 ;  /* 0x0000001002047c11 */ /* 0x001fc8000f8208ff */
[----:B------:R-:W0:Y:S01]  /*ae50*/  MUFU.RCP R8, R8 ;  /* 0x0000000800087308 */ /* 0x000e220000001000 */
[----:B------:R-:W-:Y:S01]  /*ae60*/  IADD3 R27, PT, PT, R3, R27, RZ ;  /* 0x0000001b031b7210 */ /* 0x000fe20007ffe0ff */
[----:B-1----:R-:W-:Y:S01]  /*ae70*/  FMUL.FTZ R7, R7, R6 ;  /* 0x0000000607077220 */ /* 0x002fe20000410000 */
[----:B0-----:R-:W-:Y:S02]  /*ae80*/  FMUL.FTZ R10, R5, R8 ;  /* 0x00000008050a7220 */ /* 0x001fe40000410000 */
[----:B------:R-:W-:-:S03]  /*ae90*/  LEA.HI.X R5, R2, UR17, R27, 0x1, P1 ;  /* 0x0000001102057c11 */ /* 0x000fc600088f0c1b */
[----:B------:R-:W-:-:S05]  /*aea0*/  F2FP.BF16.F32.PACK_AB R7, R10, R7 ;  /* 0x000000070a07723e */ /* 0x000fca00000010ff */
[----:B------:R4:W-:Y:S02]  /*aeb0*/  STG.E desc[UR12][R4.64], R7 ;  /* 0x0000000704007986 */ /* 0x0009e4000c10190c */
.L_x_2129:
[----:B------:R-:W-:Y:S05]  /*aec0*/  BSYNC.RECONVERGENT B1 ;  /* 0x0000000000017941 */ /* 0x000fea0003800200 */
.L_x_2128:
[----:B------:R-:W-:Y:S04]  /*aed0*/  BSSY.RECONVERGENT B1, `(.L_x_2130) ;  /* 0x000001e000017945 */ /* 0x000fe80003800200 */
[----:B------:R-:W-:Y:S05]  /*aee0*/  @P4 BRA `(.L_x_2131) ;  /* 0x0000000000704947 */ /* 0x000fea0003800000 */
[----:B------:R-:W-:Y:S01]  /*aef0*/  FADD.FTZ R17, R17, -UR4 ;  /* 0x8000000411117e21 */ /* 0x000fe20008010000 */
[----:B------:R-:W-:Y:S01]  /*af00*/  FADD.FTZ R16, R16, -UR4 ;  /* 0x8000000410107e21 */ /* 0x000fe20008010000 */
[----:B------:R-:W0:Y:S01]  /*af10*/  LDCU.64 UR14, c[0x0][0x3e0] ;  /* 0x00007c00ff0e77ac */ /* 0x000e220008000a00 */
[----:B------:R-:W-:Y:S01]  /*af20*/  MOV R3, R89 ;  /* 0x0000005900037202 */ /* 0x000fe20000000f00 */
[----:B------:R-:W-:Y:S01]  /*af30*/  FMUL.FTZ R17, R17, UR6 ;  /* 0x0000000611117c20 */ /* 0x000fe20008410000 */
[----:B------:R-:W-:Y:S01]  /*af40*/  FMUL.FTZ R16, R16, UR6 ;  /* 0x0000000610107c20 */ /* 0x000fe20008410000 */
[----:B------:R-:W0:Y:S02]  /*af50*/  LDCU.64 UR16, c[0x0][0x380] ;  /* 0x00007000ff1077ac */ /* 0x000e240008000a00 */
[----:B-----5:R-:W-:Y:S01]  /*af60*/  FFMA.FTZ R17, R20, R17, R22 ;  /* 0x0000001114117223 */ /* 0x020fe20000010016 */
[----:B01234-:R-:W-:-:S03]  /*af70*/  FFMA.FTZ R5, R21, R16, R23 ;  /* 0x0000001015057223 */ /* 0x01ffc60000010017 */
[----:B------:R-:W-:Y:S01]  /*af80*/  FMUL.FTZ R2, R17, -1.4426950216293334961 ;  /* 0xbfb8aa3b11027820 */ /* 0x000fe20000410000 */
[----:B------:R-:W-:-:S05]  /*af90*/  FMUL.FTZ R4, R5, -1.4426950216293334961 ;  /* 0xbfb8aa3b05047820 */ /* 0x000fca0000410000 */
[----:B------:R-:W0:Y:S01]  /*afa0*/  MUFU.EX2 R2, R2 ;  /* 0x0000000200027308 */ /* 0x000e220000000800 */
[----:B------:R-:W-:-:S07]  /*afb0*/  IMAD R26, R26, UR14, RZ ;  /* 0x0000000e1a1a7c24 */ /* 0x000fce000f8e02ff */
[----:B------:R-:W1:Y:S01]  /*afc0*/  MUFU.EX2 R4, R4 ;  /* 0x0000000400047308 */ /* 0x000e620000000800 */
[----:B0-----:R-:W-:Y:S01]  /*afd0*/  FADD.FTZ R6, R2, 1 ;  /* 0x3f80000002067421 */ /* 0x001fe20000010000 */
[----:B------:R-:W-:-:S06]  /*afe0*/  MOV R2, R86 ;  /* 0x0000005600027202 */ /* 0x000fcc0000000f00 */
[----:B------:R-:W0:Y:S01]  /*aff0*/  MUFU.RCP R6, R6 ;  /* 0x0000000600067308 */ /* 0x000e220000001000 */
[----:B------:R-:W-:-:S04]  /*b000*/  IMAD.WIDE.U32 R2, R25, UR14, R2 ;  /* 0x0000000e19027c25 */ /* 0x000fc8000f8e0002 */
[----:B-1----:R-:W-:Y:S01]  /*b010*/  FADD.FTZ R8, R4, 1 ;  /* 0x3f80000004087421 */ /* 0x002fe20000010000 */
[----:B------:R-:W-:Y:S01]  /*b020*/  IMAD R25, R25, UR15, R26 ;  /* 0x0000000f19197c24 */ /* 0x000fe2000f8e021a */
[----:B------:R-:W-:-:S04]  /*b030*/  LEA R4, P1, R2, UR16, 0x1 ;  /* 0x0000001002047c11 */ /* 0x000fc8000f8208ff */
[----:B------:R-:W1:Y:S01]  /*b040*/  MUFU.RCP R8, R8 ;  /* 0x0000000800087308 */ /* 0x000e620000001000 */
[----:B------:R-:W-:Y:S01]  /*b050*/  IADD3 R25, PT, PT, R3, R25, RZ ;  /* 0x0000001903197210 */ /* 0x000fe20007ffe0ff */
[----:B0-----:R-:W-:Y:S01]  /*b060*/  FMUL.FTZ R7, R17, R6 ;  /* 0x0000000611077220 */ /* 0x001fe20000410000 */
[----:B-1----:R-:W-:Y:S02]  /*b070*/  FMUL.FTZ R10, R5, R8 ;  /* 0x00000008050a7220 */ /* 0x002fe40000410000 */
[----:B------:R-:W-:-:S03]  /*b080*/  LEA.HI.X R5, R2, UR17, R25, 0x1, P1 ;  /* 0x0000001102057c11 */ /* 0x000fc600088f0c19 */
[----:B------:R-:W-:-:S05]  /*b090*/  F2FP.BF16.F32.PACK_AB R7, R10, R7 ;  /* 0x000000070a07723e */ /* 0x000fca00000010ff */
[----:B------:R0:W-:Y:S02]  /*b0a0*/  STG.E desc[UR12][R4.64], R7 ;  /* 0x0000000704007986 */ /* 0x0001e4000c10190c */
.L_x_2131:
[----:B------:R-:W-:Y:S05]  /*b0b0*/  BSYNC.RECONVERGENT B1 ;  /* 0x0000000000017941 */ /* 0x000fea0003800200 */
.L_x_2130:
[----:B------:R-:W-:Y:S01]  /*b0c0*/  ISETP.GE.U32.AND P5, PT, R24, UR10, PT ;  /* 0x0000000a18007c0c */ /* 0x000fe2000bfa6070 */
[----:B------:R-:W-:Y:S01]  /*b0d0*/  BSSY.RECONVERGENT B1, `(.L_x_2132) ;  /* 0x0000035000017945 */ /* 0x000fe20003800200 */
[----:B01234-:R-:W-:Y:S02]  /*b0e0*/  SHF.R.S32.HI R5, RZ, 0x1f, R24 ;  /* 0x0000001fff057819 */ /* 0x01ffe40000011418 */
        /* <DEDUP_REMOVED lines=51> */
.L_x_2133:
[----:B------:R-:W-:Y:S05]  /*b420*/  BSYNC.RECONVERGENT B1 ;  /* 0x0000000000017941 */ /* 0x000fea0003800200 */
.L_x_2132:
[----:B------:R-:W-:Y:S04]  /*b430*/  BSSY.RECONVERGENT B1, `(.L_x_2134) ;  /* 0x000001e000017945 */ /* 0x000fe80003800200 */
[----:B------:R-:W-:Y:S05]  /*b440*/  @P2 BRA `(.L_x_2135) ;  /* 0x0000000000702947 */ /* 0x000fea0003800000 */
[----:B------:R-:W-:Y:S01]  /*b450*/  FADD.FTZ R36, R36, -UR4 ;  /* 0x8000000424247e21 */ /* 0x000fe20008010000 */
[----:B------:R-:W-:Y:S01]  /*b460*/  FADD.FTZ R37, R37, -UR4 ;  /* 0x8000000425257e21 */ /* 0x000fe20008010000 */
[----:B------:R-:W1:Y:S02]  /*b470*/  LDCU.64 UR14, c[0x0][0x3e0] ;  /* 0x00007c00ff0e77ac */ /* 0x000e640008000a00 */
[----:B------:R-:W-:Y:S01]  /*b480*/  FMUL.FTZ R5, R36, UR6 ;  /* 0x0000000624057c20 */ /* 0x000fe20008410000 */
[----:B0-----:R-:W-:Y:S01]  /*b490*/  FMUL.FTZ R8, R37, UR6 ;  /* 0x0000000625087c20 */ /* 0x001fe20008410000 */
[----:B------:R-:W0:Y:S02]  /*b4a0*/  LDCU.64 UR16, c[0x0][0x380] ;  /* 0x00007000ff1077ac */ /* 0x000e240008000a00 */
[----:B-----5:R-:W-:Y:S01]  /*b4b0*/  FFMA.FTZ R9, R20, R5, R22 ;  /* 0x0000000514097223 */ /* 0x020fe20000010016 */
[----:B------:R-:W-:Y:S01]  /*b4c0*/  FFMA.FTZ R18, R21, R8, R23 ;  /* 0x0000000815127223 */ /* 0x000fe20000010017 */
[----:B------:R-:W-:-:S02]  /*b4d0*/  MOV R5, R89 ;  /* 0x0000005900057202 */ /* 0x000fc40000000f00 */
        /* <DEDUP_REMOVED lines=11> */
[----:B0-----:R-:W-:-:S05]  /*b590*/  LEA R8, P2, R4, UR16, 0x1 ;  /* 0x0000001004087c11 */ /* 0x001fca000f8408ff */
[----:B------:R-:W0:Y:S01]  /*b5a0*/  MUFU.RCP R17, R17 ;  /* 0x0000001100117308 */ /* 0x000e220000001000 */
[----:B------:R-:W-:Y:S01]  /*b5b0*/  IADD3 R25, PT, PT, R5, R25, RZ ;  /* 0x0000001905197210 */ /* 0x000fe20007ffe0ff */
[----:B--2---:R-:W-:-:S03]  /*b5c0*/  FMUL.FTZ R0, R9, R16 ;  /* 0x0000001009007220 */ /* 0x004fc60000410000 */
[----:B------:R-:W-:Y:S01]  /*b5d0*/  LEA.HI.X R9, R4, UR17, R25, 0x1, P2 ;  /* 0x0000001104097c11 */ /* 0x000fe200090f0c19 */
[----:B0-----:R-:W-:-:S05]  /*b5e0*/  FMUL.FTZ R19, R18, R17 ;  /* 0x0000001112137220 */ /* 0x001fca0000410000 */
[----:B------:R-:W-:-:S05]  /*b5f0*/  F2FP.BF16.F32.PACK_AB R19, R19, R0 ;  /* 0x000000001313723e */ /* 0x000fca00000010ff */
[----:B------:R1:W-:Y:S02]  /*b600*/  STG.E desc[UR12][R8.64], R19 ;  /* 0x0000001308007986 */ /* 0x0003e4000c10190c */
.L_x_2135:
[----:B------:R-:W-:Y:S05]  /*b610*/  BSYNC.RECONVERGENT B1 ;  /* 0x0000000000017941 */ /* 0x000fea0003800200 */
.L_x_2134:
[----:B------:R-:W-:Y:S04]  /*b620*/  BSSY.RECONVERGENT B1, `(.L_x_2136) ;  /* 0x000001e000017945 */ /* 0x000fe80003800200 */
[----:B------:R-:W-:Y:S05]  /*b630*/  @P1 BRA `(.L_x_2137) ;  /* 0x0000000000701947 */ /* 0x000fea0003800000 */
[----:B------:R-:W-:Y:S01]  /*b640*/  FADD.FTZ R38, R38, -UR4 ;  /* 0x8000000426267e21 */ /* 0x000fe20008010000 */
[----:B------:R-:W-:Y:S01]  /*b650*/  FADD.FTZ R39, R39, -UR4 ;  /* 0x8000000427277e21 */ /* 0x000fe20008010000 */
[----:B------:R-:W2:Y:S02]  /*b660*/  LDCU.64 UR14, c[0x0][0x3e0] ;  /* 0x00007c00ff0e77ac */ /* 0x000ea40008000a00 */
[----:B------:R-:W-:Y:S01]  /*b670*/  FMUL.FTZ R5, R38, UR6 ;  /* 0x0000000626057c20 */ /* 0x000fe20008410000 */
[----:B------:R-:W-:Y:S01]  /*b680*/  FMUL.FTZ R4, R39, UR6 ;  /* 0x0000000627047c20 */ /* 0x000fe20008410000 */
[----:B------:R-:W3:Y:S02]  /*b690*/  LDCU.64 UR16, c[0x0][0x380] ;  /* 0x00007000ff1077ac */ /* 0x000ee40008000a00 */
[----:B01---5:R-:W-:Y:S01]  /*b6a0*/  FFMA.FTZ R9, R20, R5, R22 ;  /* 0x0000000514097223 */ /* 0x023fe20000010016 */
[----:B------:R-:W-:Y:S01]  /*b6b0*/  FFMA.FTZ R18, R21, R4, R23 ;  /* 0x0000000415127223 */ /* 0x000fe20000010017 */
[----:B------:R-:W-:-:S02]  /*b6c0*/  MOV R4, R86 ;  /* 0x0000005600047202 */ /* 0x000fc40000000f00 */
[----:B------:R-:W-:Y:S01]  /*b6d0*/  FMUL.FTZ R0, R9, -1.4426950216293334961 ;  /* 0xbfb8aa3b09007820 */ /* 0x000fe20000410000 */
[----:B------:R-:W-:Y:S01]  /*b6e0*/  FMUL.FTZ R8, R18, -1.4426950216293334961 ;  /* 0xbfb8aa3b12087820 */ /* 0x000fe20000410000 */
[----:B------:R-:W-:-:S04]  /*b6f0*/  MOV R5, R89 ;  /* 0x0000005900057202 */ /* 0x000fc80000000f00 */
[----:B------:R-:W0:Y:S01]  /*b700*/  MUFU.EX2 R0, R0 ;  /* 0x0000000000007308 */ /* 0x000e220000000800 */
[----:B--2---:R-:W-:Y:S02]  /*b710*/  IMAD R15, R15, UR14, RZ ;  /* 0x0000000e0f0f7c24 */ /* 0x004fe4000f8e02ff */
[----:B------:R-:W-:-:S05]  /*b720*/  IMAD.WIDE.U32 R4, R14, UR14, R4 ;  /* 0x0000000e0e047c25 */ /* 0x000fca000f8e0004 */
[----:B------:R-:W1:Y:S01]  /*b730*/  MUFU.EX2 R8, R8 ;  /* 0x0000000800087308 */ /* 0x000e620000000800 */
[----:B------:R-:W-:-:S05]  /*b740*/  IMAD R19, R14, UR15, R15 ;  /* 0x0000000f0e137c24 */ /* 0x000fca000f8e020f */
[----:B------:R-:W-:Y:S01]  /*b750*/  IADD3 R19, PT, PT, R5, R19, RZ ;  /* 0x0000001305137210 */ /* 0x000fe20007ffe0ff */
[----:B0-----:R-:W-:-:S06]  /*b760*/  FADD.FTZ R16, R0, 1 ;  /* 0x3f80000000107421 */ /* 0x001fcc0000010000 */
[----:B------:R-:W0:Y:S01]  /*b770*/  MUFU.RCP R16, R16 ;  /* 0x0000001000107308 */ /* 0x000e220000001000 */
[----:B-1----:R-:W-:Y:S01]  /*b780*/  FADD.FTZ R17, R8, 1 ;  /* 0x3f80000008117421 */ /* 0x002fe20000010000 */
[----:B---3--:R-:W-:-:S06]  /*b790*/  LEA R8, P1, R4, UR16, 0x1 ;  /* 0x0000001004087c11 */ /* 0x008fcc000f8208ff */
[----:B------:R-:W1:Y:S01]  /*b7a0*/  MUFU.RCP R17, R17 ;  /* 0x0000001100117308 */ /* 0x000e620000001000 */
[----:B0-----:R-:W-:Y:S01]  /*b7b0*/  FMUL.FTZ R0, R9, R16 ;  /* 0x0000001009007220 */ /* 0x001fe20000410000 */
[----:B------:R-:W-:Y:S01]  /*b7c0*/  LEA.HI.X R9, R4, UR17, R19, 0x1, P1 ;  /* 0x0000001104097c11 */ /* 0x000fe200088f0c13 */
[----:B-1----:R-:W-:-:S05]  /*b7d0*/  FMUL.FTZ R15, R18, R17 ;  /* 0x00000011120f7220 */ /* 0x002fca0000410000 */
[----:B------:R-:W-:-:S05]  /*b7e0*/  F2FP.BF16.F32.PACK_AB R15, R15, R0 ;  /* 0x000000000f0f723e */ /* 0x000fca00000010ff */
[----:B------:R2:W-:Y:S02]  /*b7f0*/  STG.E desc[UR12][R8.64], R15 ;  /* 0x0000000f08007986 */ /* 0x0005e4000c10190c */
.L_x_2137:
[----:B------:R-:W-:Y:S05]  /*b800*/  BSYNC.RECONVERGENT B1 ;  /* 0x0000000000017941 */ /* 0x000fea0003800200 */
.L_x_2136:
[----:B------:R-:W-:Y:S04]  /*b810*/  BSSY.RECONVERGENT B1, `(.L_x_2138) ;  /* 0x000001e000017945 */ /* 0x000fe80003800200 */
[----:B------:R-:W-:Y:S05]  /*b820*/  @P6 BRA `(.L_x_2139) ;  /* 0x0000000000706947 */ /* 0x000fea0003800000 */
[----:B------:R-:W-:Y:S01]  /*b830*/  FADD.FTZ R40, R40, -UR4 ;  /* 0x8000000428287e21 */ /* 0x000fe20008010000 */
[----:B------:R-:W-:Y:S01]  /*b840*/  FADD.FTZ R41, R41, -UR4 ;  /* 0x8000000429297e21 */ /* 0x000fe20008010000 */
[----:B------:R-:W3:Y:S02]  /*b850*/  LDCU.64 UR14, c[0x0][0x3e0] ;  /* 0x00007c00ff0e77ac */ /* 0x000ee40008000a00 */
[----:B------:R-:W-:Y:S01]  /*b860*/  FMUL.FTZ R5, R40, UR6 ;  /* 0x0000000628057c20 */ /* 0x000fe20008410000 */
[----:B------:R-:W-:Y:S01]  /*b870*/  FMUL.FTZ R4, R41, UR6 ;  /* 0x0000000629047c20 */ /* 0x000fe20008410000 */
[----:B------:R-:W4:Y:S02]  /*b880*/  LDCU.64 UR16, c[0x0][0x380] ;  /* 0x00007000ff1077ac */ /* 0x000f240008000a00 */
[----:B012--5:R-:W-:Y:S01]  /*b890*/  FFMA.FTZ R9, R20, R5, R22 ;  /* 0x0000000514097223 */ /* 0x027fe20000010016 */
[----:B------:R-:W-:Y:S01]  /*b8a0*/  FFMA.FTZ R16, R21, R4, R23 ;  /* 0x0000000415107223 */ /* 0x000fe20000010017 */
[----:B------:R-:W-:-:S02]  /*b8b0*/  MOV R4, R86 ;  /* 0x0000005600047202 */ /* 0x000fc40000000f00 */
[----:B------:R-:W-:Y:S01]  /*b8c0*/  FMUL.FTZ R0, R9, -1.4426950216293334961 ;  /* 0xbfb8aa3b09007820 */ /* 0x000fe20000410000 */
[----:B------:R-:W-:Y:S01]  /*b8d0*/  FMUL.FTZ R8, R16, -1.4426950216293334961 ;  /* 0xbfb8aa3b10087820 */ /* 0x000fe20000410000 */
[----:B------:R-:W-:-:S04]  /*b8e0*/  MOV R5, R89 ;  /* 0x0000005900057202 */ /* 0x000fc80000000f00 */
[----:B------:R-:W0:Y:S01]  /*b8f0*/  MUFU.EX2 R0, R0 ;  /* 0x0000000000007308 */ /* 0x000e220000000800 */
[----:B---3--:R-:W-:Y:S02]  /*b900*/  IMAD R13, R13, UR14, RZ ;  /* 0x0000000e0d0d7c24 */ /* 0x008fe4000f8e02ff */
[----:B------:R-:W-:-:S05]  /*b910*/  IMAD.WIDE.U32 R4, R12, UR14, R4 ;  /* 0x0000000e0c047c25 */ /* 0x000fca000f8e0004 */
[----:B------:R-:W1:Y:S01]  /*b920*/  MUFU.EX2 R8, R8 ;  /* 0x0000000800087308 */ /* 0x000e620000000800 */
[----:B------:R-:W-:-:S05]  /*b930*/  IMAD R17, R12, UR15, R13 ;  /* 0x0000000f0c117c24 */ /* 0x000fca000f8e020d */
[----:B------:R-:W-:Y:S01]  /*b940*/  IADD3 R17, PT, PT, R5, R17, RZ ;  /* 0x0000001105117210 */ /* 0x000fe20007ffe0ff */
[----:B0-----:R-:W-:-:S06]  /*b950*/  FADD.FTZ R14, R0, 1 ;  /* 0x3f800000000e7421 */ /* 0x001fcc0000010000 */
[----:B------:R-:W0:Y:S01]  /*b960*/  MUFU.RCP R14, R14 ;  /* 0x0000000e000e7308 */ /* 0x000e220000001000 */
[----:B-1----:R-:W-:Y:S01]  /*b970*/  FADD.FTZ R15, R8, 1 ;  /* 0x3f800000080f7421 */ /* 0x002fe20000010000 */
[----:B----4-:R-:W-:-:S06]  /*b980*/  LEA R8, P1, R4, UR16, 0x1 ;  /* 0x0000001004087c11 */ /* 0x010fcc000f8208ff */
[----:B------:R-:W1:Y:S01]  /*b990*/  MUFU.RCP R15, R15 ;  /* 0x0000000f000f7308 */ /* 0x000e620000001000 */
[----:B0-----:R-:W-:Y:S01]  /*b9a0*/  FMUL.FTZ R0, R9, R14 ;  /* 0x0000000e09007220 */ /* 0x001fe20000410000 */
[----:B------:R-:W-:Y:S01]  /*b9b0*/  LEA.HI.X R9, R4, UR17, R17, 0x1, P1 ;  /* 0x0000001104097c11 */ /* 0x000fe200088f0c11 */
[----:B-1----:R-:W-:-:S05]  /*b9c0*/  FMUL.FTZ R13, R16, R15 ;  /* 0x0000000f100d7220 */ /* 0x002fca0000410000 */
[----:B------:R-:W-:-:S05]  /*b9d0*/  F2FP.BF16.F32.PACK_AB R13, R13, R0 ;  /* 0x000000000d0d723e */ /* 0x000fca00000010ff */
[----:B------:R3:W-:Y:S02]  /*b9e0*/  STG.E desc[UR12][R8.64], R13 ;  /* 0x0000000d08007986 */ /* 0x0007e4000c10190c */
.L_x_2139:
[----:B------:R-:W-:Y:S05]  /*b9f0*/  BSYNC.RECONVERGENT B1 ;  /* 0x0000000000017941 */ /* 0x000fea0003800200 */
.L_x_2138:
[----:B------:R-:W-:Y:S04]  /*ba00*/  BSSY.RECONVERGENT B1, `(.L_x_2140) ;  /* 0x000001e000017945 */ /* 0x000fe80003800200 */
[----:B------:R-:W-:Y:S05]  /*ba10*/  @P3 BRA `(.L_x_2141) ;  /* 0x0000000000703947 */ /* 0x000fea0003800000 */
[----:B------:R-:W-:Y:S01]  /*ba20*/  FADD.FTZ R42, R42, -UR4 ;  /* 0x800000042a2a7e21 */ /* 0x000fe20008010000 */
[----:B------:R-:W-:Y:S01]  /*ba30*/  FADD.FTZ R43, R43, -UR4 ;  /* 0x800000042b2b7e21 */ /* 0x000fe20008010000 */
[----:B------:R-:W4:Y:S02]  /*ba40*/  LDCU.64 UR14, c[0x0][0x3e0] ;  /* 0x00007c00ff0e77ac */ /* 0x000f240008000a00 */
[----:B------:R-:W-:Y:S01]  /*ba50*/  FMUL.FTZ R5, R42, UR6 ;  /* 0x000000062a057c20 */ /* 0x000fe20008410000 */
[----:B------:R-:W-:Y:S01]  /*ba60*/  FMUL.FTZ R4, R43, UR6 ;  /* 0x000000062b047c20 */ /* 0x000fe20008410000 */
[----:B------:R-:W4:Y:S02]  /*ba70*/  LDCU.64 UR16, c[0x0][0x380] ;  /* 0x00007000ff1077ac */ /* 0x000f240008000a00 */
[----:B0123-5:R-:W-:Y:S01]  /*ba80*/  FFMA.FTZ R9, R20, R5, R22 ;  /* 0x0000000514097223 */ /* 0x02ffe20000010016 */
[----:B------:R-:W-:Y:S01]  /*ba90*/  FFMA.FTZ R14, R21, R4, R23 ;  /* 0x00000004150e7223 */ /* 0x000fe20000010017 */
[----:B------:R-:W-:-:S02]  /*baa0*/  MOV R4, R86 ;  /* 0x0000005600047202 */ /* 0x000fc40000000f00 */
[----:B------:R-:W-:Y:S01]  /*bab0*/  FMUL.FTZ R0, R9, -1.4426950216293334961 ;  /* 0xbfb8aa3b09007820 */ /* 0x000fe20000410000 */
[----:B------:R-:W-:Y:S01]  /*bac0*/  FMUL.FTZ R8, R14, -1.4426950216293334961 ;  /* 0xbfb8aa3b0e087820 */ /* 0x000fe20000410000 */
[----:B------:R-:W-:-:S04]  /*bad0*/  MOV R5, R89 ;  /* 0x0000005900057202 */ /* 0x000fc80000000f00 */
[----:B------:R-:W0:Y:S01]  /*bae0*/  MUFU.EX2 R0, R0 ;  /* 0x0000000000007308 */ /* 0x000e220000000800 */
[----:B----4-:R-:W-:Y:S02]  /*baf0*/  IMAD R11, R11, UR14, RZ ;  /* 0x0000000e0b0b7c24 */ /* 0x010fe4000f8e02ff */
[----:B------:R-:W-:-:S05]  /*bb00*/  IMAD.WIDE.U32 R4, R10, UR14, R4 ;  /* 0x0000000e0a047c25 */ /* 0x000fca000f8e0004 */
[----:B------:R-:W1:Y:S01]  /*bb10*/  MUFU.EX2 R8, R8 ;  /* 0x0000000800087308 */ /* 0x000e620000000800 */
[----:B------:R-:W-:-:S05]  /*bb20*/  IMAD R15, R10, UR15, R11 ;  /* 0x0000000f0a0f7c24 */ /* 0x000fca000f8e020b */
[----:B------:R-:W-:Y:S01]  /*bb30*/  IADD3 R15, PT, PT, R5, R15, RZ ;  /* 0x0000000f050f7210 */ /* 0x000fe20007ffe0ff */
[----:B0-----:R-:W-:-:S06]  /*bb40*/  FADD.FTZ R12, R0, 1 ;  /* 0x3f800000000c7421 */ /* 0x001fcc0000010000 */
[----:B------:R-:W0:Y:S01]  /*bb50*/  MUFU.RCP R12, R12 ;  /* 0x0000000c000c7308 */ /* 0x000e220000001000 */
[----:B-1----:R-:W-:Y:S01]  /*bb60*/  FADD.FTZ R13, R8, 1 ;  /* 0x3f800000080d7421 */ /* 0x002fe20000010000 */
[----:B------:R-:W-:-:S06]  /*bb70*/  LEA R8, P1, R4, UR16, 0x1 ;  /* 0x0000001004087c11 */ /* 0x000fcc000f8208ff */
[----:B------:R-:W1:Y:S01]  /*bb80*/  MUFU.RCP R13, R13 ;  /* 0x0000000d000d7308 */ /* 0x000e620000001000 */
[----:B0-----:R-:W-:Y:S01]  /*bb90*/  FMUL.FTZ R0, R9, R12 ;  /* 0x0000000c09007220 */ /* 0x001fe20000410000 */
[----:B------:R-:W-:Y:S01]  /*bba0*/  LEA.HI.X R9, R4, UR17, R15, 0x1, P1 ;  /* 0x0000001104097c11 */ /* 0x000fe200088f0c0f */
[----:B-1----:R-:W-:-:S05]  /*bbb0*/  FMUL.FTZ R11, R14, R13 ;  /* 0x0000000d0e0b7220 */ /* 0x002fca0000410000 */
[----:B------:R-:W-:-:S05]  /*bbc0*/  F2FP.BF16.F32.PACK_AB R11, R11, R0 ;  /* 0x000000000b0b723e */ /* 0x000fca00000010ff */
[----:B------:R4:W-:Y:S02]  /*bbd0*/  STG.E desc[UR12][R8.64], R11 ;  /* 0x0000000b08007986 */ /* 0x0009e4000c10190c */
.L_x_2141:
[----:B------:R-:W-:Y:S05]  /*bbe0*/  BSYNC.RECONVERGENT B1 ;  /* 0x0000000000017941 */ /* 0x000fea0003800200 */
.L_x_2140:
[----:B------:R-:W-:Y:S04]  /*bbf0*/  BSSY.RECONVERGENT B1, `(.L_x_2142) ;  /* 0x000001e000017945 */ /* 0x000fe80003800200 */
[----:B------:R-:W-:Y:S05]  /*bc00*/  @P4 BRA `(.L_x_2143) ;  /* 0x0000000000704947 */ /* 0x000fea0003800000 */
[----:B------:R-:W-:Y:S01]  /*bc10*/  FADD.FTZ R44, R44, -UR4 ;  /* 0x800000042c2c7e21 */ /* 0x000fe20008010000 */
[----:B------:R-:W-:Y:S01]  /*bc20*/  FADD.FTZ R45, R45, -UR4 ;  /* 0x800000042d2d7e21 */ /* 0x000fe20008010000 */
[----:B------:R-:W0:Y:S02]  /*bc30*/  LDCU.64 UR14, c[0x0][0x3e0] ;  /* 0x00007c00ff0e77ac */ /* 0x000e240008000a00 */
[----:B------:R-:W-:Y:S01]  /*bc40*/  FMUL.FTZ R5, R44, UR6 ;  /* 0x000000062c057c20 */ /* 0x000fe20008410000 */
[----:B------:R-:W-:Y:S01]  /*bc50*/  FMUL.FTZ R4, R45, UR6 ;  /* 0x000000062d047c20 */ /* 0x000fe20008410000 */
[----:B------:R-:W0:Y:S02]  /*bc60*/  LDCU.64 UR16, c[0x0][0x380] ;  /* 0x00007000ff1077ac */ /* 0x000e240008000a00 */
[----:B----45:R-:W-:Y:S01]  /*bc70*/  FFMA.FTZ R11, R20, R5, R22 ;  /* 0x00000005140b7223 */ /* 0x030fe20000010016 */
[----:B---3--:R-:W-:Y:S01]  /*bc80*/  FFMA.FTZ R13, R21, R4, R23 ;  /* 0x00000004150d7223 */ /* 0x008fe20000010017 */
[----:B------:R-:W-:-:S02]  /*bc90*/  MOV R4, R86 ;  /* 0x0000005600047202 */ /* 0x000fc40000000f00 */
[----:B------:R-:W-:Y:S01]  /*bca0*/  FMUL.FTZ R0, R11, -1.4426950216293334961 ;  /* 0xbfb8aa3b0b007820 */ /* 0x000fe20000410000 */
[----:B012---:R-:W-:Y:S01]  /*bcb0*/  FMUL.FTZ R9, R13, -1.4426950216293334961 ;  /* 0xbfb8aa3b0d097820 */ /* 0x007fe20000410000 */
[----:B------:R-:W-:-:S04]  /*bcc0*/  MOV R5, R89 ;  /* 0x0000005900057202 */ /* 0x000fc80000000f00 */
[----:B------:R-:W0:Y:S01]  /*bcd0*/  MUFU.EX2 R0, R0 ;  /* 0x0000000000007308 */ /* 0x000e220000000800 */
[----:B------:R-:W-:Y:S02]  /*bce0*/  IMAD R7, R7, UR14, RZ ;  /* 0x0000000e07077c24 */ /* 0x000fe4000f8e02ff */
[----:B------:R-:W-:-:S05]  /*bcf0*/  IMAD.WIDE.U32 R4, R6, UR14, R4 ;  /* 0x0000000e06047c25 */ /* 0x000fca000f8e0004 */
[----:B------:R-:W1:Y:S01]  /*bd00*/  MUFU.EX2 R9, R9 ;  /* 0x0000000900097308 */ /* 0x000e620000000800 */
[----:B------:R-:W-:Y:S01]  /*bd10*/  IMAD R7, R6, UR15, R7 ;  /* 0x0000000f06077c24 */ /* 0x000fe2000f8e0207 */
[----:B------:R-:W-:-:S04]  /*bd20*/  LEA R6, P1, R4, UR16, 0x1 ;  /* 0x0000001004067c11 */ /* 0x000fc8000f8208ff */
        /* <DEDUP_REMOVED lines=10> */
.L_x_2143:
[----:B------:R-:W-:Y:S05]  /*bdd0*/  BSYNC.RECONVERGENT B1 ;  /* 0x0000000000017941 */ /* 0x000fea0003800200 */
.L_x_2142:
[----:B------:R-:W-:Y:S01]  /*bde0*/  ISETP.GE.U32.AND P5, PT, R2, UR10, PT ;  /* 0x0000000a02007c0c */ /* 0x000fe2000bfa6070 */
[----:B------:R-:W-:Y:S01]  /*bdf0*/  BSSY.RECONVERGENT B1, `(.L_x_2144) ;  /* 0x0000033000017945 */ /* 0x000fe20003800200 */
[----:B----4-:R-:W-:Y:S02]  /*be00*/  SHF.R.S32.HI R11, RZ, 0x1f, R2 ;  /* 0x0000001fff0b7819 */ /* 0x010fe40000011402 */
[C---:B0123--:R-:W-:Y:S02]  /*be10*/  IADD3 R8, PT, PT, R28.reuse, 0x1c0, RZ ;  /* 0x000001c01c087810 */ /* 0x04ffe40007ffe0ff */
        /* <DEDUP_REMOVED lines=42> */
[----:B------:R-:W-:-:S04]  /*c0c0*/  IADD3 R13, PT, PT, R11, R13, RZ ;  /* 0x0000000d0b0d7210 */ /* 0x000fc80007ffe0ff */
[----:B------:R-:W-:Y:S01]  /*c0d0*/  LEA.HI.X R13, R10, UR17, R13, 0x1, P5 ;  /* 0x000000110a0d7c11 */ /* 0x000fe2000a8f0c0d */
[----:B--2---:R-:W-:Y:S01]  /*c0e0*/  FMUL.FTZ R2, R47, R14 ;  /* 0x0000000e2f027220 */ /* 0x004fe20000410000 */
[----:B0-----:R-:W-:-:S05]  /*c0f0*/  FMUL.FTZ R17, R46, R15 ;  /* 0x0000000f2e117220 */ /* 0x001fca0000410000 */
[----:B------:R-:W-:-:S05]  /*c100*/  F2FP.BF16.F32.PACK_AB R17, R17, R2 ;  /* 0x000000021111723e */ /* 0x000fca00000010ff */
[----:B------:R0:W-:Y:S02]  /*c110*/  STG.E desc[UR12][R12.64], R17 ;  /* 0x000000110c007986 */ /* 0x0001e4000c10190c */
.L_x_2145:
[----:B------:R-:W-:Y:S05]  /*c120*/  BSYNC.RECONVERGENT B1 ;  /* 0x0000000000017941 */ /* 0x000fea0003800200 */
.L_x_2144:
        /* <DEDUP_REMOVED lines=12> */
[----:B------:R-:W-:Y:S01]  /*c1f0*/  FMUL.FTZ R2, R49, -1.4426950216293334961 ;  /* 0xbfb8aa3b31027820 */ /* 0x000fe20000410000 */
[----:B0-----:R-:W-:-:S05]  /*c200*/  FMUL.FTZ R13, R15, -1.4426950216293334961 ;  /* 0xbfb8aa3b0f0d7820 */ /* 0x001fca0000410000 */
[----:B------:R-:W0:Y:S01]  /*c210*/  MUFU.EX2 R2, R2 ;  /* 0x0000000200027308 */ /* 0x000e220000000800 */
[----:B-1----:R-:W-:Y:S02]  /*c220*/  IMAD R16, R16, UR14, RZ ;  /* 0x0000000e10107c24 */ /* 0x002fe4000f8e02ff */
[----:B------:R-:W-:-:S05]  /*c230*/  IMAD.WIDE.U32 R10, R3, UR14, R10 ;  /* 0x0000000e030a7c25 */ /* 0x000fca000f8e000a */
[----:B------:R-:W1:Y:S01]  /*c240*/  MUFU.EX2 R13, R13 ;  /* 0x0000000d000d7308 */ /* 0x000e620000000800 */
[----:B------:R-:W-:-:S05]  /*c250*/  IMAD R3, R3, UR15, R16 ;  /* 0x0000000f03037c24 */ /* 0x000fca000f8e0210 */
[----:B------:R-:W-:Y:S01]  /*c260*/  IADD3 R3, PT, PT, R11, R3, RZ ;  /* 0x000000030b037210 */ /* 0x000fe20007ffe0ff */
[----:B0-----:R-:W-:Y:S01]  /*c270*/  FADD.FTZ R12, R2, 1 ;  /* 0x3f800000020c7421 */ /* 0x001fe20000010000 */
[----:B--2---:R-:W-:-:S04]  /*c280*/  LEA R2, P2, R10, UR16, 0x1 ;  /* 0x000000100a027c11 */ /* 0x004fc8000f8408ff */
[----:B------:R-:W-:Y:S01]  /*c290*/  LEA.HI.X R3, R10, UR17, R3, 0x1, P2 ;  /* 0x000000110a037c11 */ /* 0x000fe200090f0c03 */
[----:B------:R-:W0:Y:S01]  /*c2a0*/  MUFU.RCP R12, R12 ;  /* 0x0000000c000c7308 */ /* 0x000e220000001000 */
[----:B-1----:R-:W-:-:S07]  /*c2b0*/  FADD.FTZ R14, R13, 1 ;  /* 0x3f8000000d0e7421 */ /* 0x002fce0000010000 */
[----:B------:R-:W1:Y:S01]  /*c2c0*/  MUFU.RCP R14, R14 ;  /* 0x0000000e000e7308 */ /* 0x000e620000001000 */
[----:B0-----:R-:W-:Y:S01]  /*c2d0*/  FMUL.FTZ R13, R49, R12 ;  /* 0x0000000c310d7220 */ /* 0x001fe20000410000 */
[----:B-1----:R-:W-:-:S05]  /*c2e0*/  FMUL.FTZ R16, R15, R14 ;  /* 0x0000000e0f107220 */ /* 0x002fca0000410000 */
[----:B------:R-:W-:-:S05]  /*c2f0*/  F2FP.BF16.F32.PACK_AB R13, R16, R13 ;  /* 0x0000000d100d723e */ /* 0x000fca00000010ff */
[----:B------:R1:W-:Y:S02]  /*c300*/  STG.E desc[UR12][R2.64], R13 ;  /* 0x0000000d02007986 */ /* 0x0003e4000c10190c */
.L_x_2147:
[----:B------:R-:W-:Y:S05]  /*c310*/  BSYNC.RECONVERGENT B1 ;  /* 0x0000000000017941 */ /* 0x000fea0003800200 */
.L_x_2146:
[----:B------:R-:W-:Y:S04]  /*c320*/  BSSY.RECONVERGENT B1, `(.L_x_2148) ;  /* 0x000001e000017945 */ /* 0x000fe80003800200 */
[----:B------:R-:W-:Y:S05]  /*c330*/  @P1 BRA `(.L_x_2149) ;  /* 0x0000000000701947 */ /* 0x000fea0003800000 */
[----:B------:R-:W-:Y:S01]  /*c340*/  FADD.FTZ R50, R50, -UR4 ;  /* 0x8000000432327e21 */ /* 0x000fe20008010000 */
[----:B------:R-:W-:Y:S01]  /*c350*/  FADD.FTZ R51, R51, -UR4 ;  /* 0x8000000433337e21 */ /* 0x000fe20008010000 */
[----:B------:R-:W2:Y:S02]  /*c360*/  LDCU.64 UR14, c[0x0][0x3e0] ;  /* 0x00007c00ff0e77ac */ /* 0x000ea40008000a00 */
[----:B-1----:R-:W-:Y:S01]  /*c370*/  FMUL.FTZ R3, R50, UR6 ;  /* 0x0000000632037c20 */ /* 0x002fe20008410000 */
[----:B------:R-:W-:Y:S01]  /*c380*/  FMUL.FTZ R10, R51, UR6 ;  /* 0x00000006330a7c20 */ /* 0x000fe20008410000 */
[----:B------:R-:W1:Y:S02]  /*c390*/  LDCU.64 UR16, c[0x0][0x380] ;  /* 0x00007000ff1077ac */ /* 0x000e640008000a00 */
[----:B0----5:R-:W-:Y:S01]  /*c3a0*/  FFMA.FTZ R13, R20, R3, R22 ;  /* 0x00000003140d7223 */ /* 0x021fe20000010016 */
[----:B------:R-:W-:Y:S01]  /*c3b0*/  FFMA.FTZ R15, R21, R10, R23 ;  /* 0x0000000a150f7223 */ /* 0x000fe20000010017 */
[----:B------:R-:W-:-:S02]  /*c3c0*/  MOV R3, R89 ;  /* 0x0000005900037202 */ /* 0x000fc40000000f00 */
[----:B------:R-:W-:Y:S01]  /*c3d0*/  FMUL.FTZ R2, R13, -1.4426950216293334961 ;  /* 0xbfb8aa3b0d027820 */ /* 0x000fe20000410000 */
[----:B------:R-:W-:-:S05]  /*c3e0*/  FMUL.FTZ R11, R15, -1.4426950216293334961 ;  /* 0xbfb8aa3b0f0b7820 */ /* 0x000fca0000410000 */
[----:B------:R-:W0:Y:S01]  /*c3f0*/  MUFU.EX2 R2, R2 ;  /* 0x0000000200027308 */ /* 0x000e220000000800 */
[----:B--2---:R-:W-:-:S04]  /*c400*/  IMAD R9, R9, UR14, RZ ;  /* 0x0000000e09097c24 */ /* 0x004fc8000f8e02ff */
[----:B------:R-:W-:-:S03]  /*c410*/  IMAD R9, R8, UR15, R9 ;  /* 0x0000000f08097c24 */ /* 0x000fc6000f8e0209 */
[----:B------:R-:W2:Y:S01]  /*c420*/  MUFU.EX2 R11, R11 ;  /* 0x0000000b000b7308 */ /* 0x000ea20000000800 */
[----:B0-----:R-:W-:Y:S01]  /*c430*/  FADD.FTZ R10, R2, 1 ;  /* 0x3f800000020a7421 */ /* 0x001fe20000010000 */
[----:B------:R-:W-:-:S06]  /*c440*/  MOV R2, R86 ;  /* 0x0000005600027202 */ /* 0x000fcc0000000f00 */
[----:B------:R-:W0:Y:S01]  /*c450*/  MUFU.RCP R10, R10 ;  /* 0x0000000a000a7308 */ /* 0x000e220000001000 */
[----:B------:R-:W-:-:S04]  /*c460*/  IMAD.WIDE.U32 R2, R8, UR14, R2 ;  /* 0x0000000e08027c25 */ /* 0x000fc8000f8e0002 */
[----:B--2---:R-:W-:Y:S01]  /*c470*/  FADD.FTZ R12, R11, 1 ;  /* 0x3f8000000b0c7421 */ /* 0x004fe20000010000 */
[----:B-1----:R-:W-:-:S05]  /*c480*/  LEA R8, P1, R2, UR16, 0x1 ;  /* 0x0000001002087c11 */ /* 0x002fca000f8208ff */
[----:B------:R-:W1:Y:S01]  /*c490*/  MUFU.RCP R12, R12 ;  /* 0x0000000c000c7308 */ /* 0x000e620000001000 */
[----:B------:R-:W-:-:S04]  /*c4a0*/  IADD3 R9, PT, PT, R3, R9, RZ ;  /* 0x0000000903097210 */ /* 0x000fc80007ffe0ff */
[----:B------:R-:W-:Y:S01]  /*c4b0*/  LEA.HI.X R9, R2, UR17, R9, 0x1, P1 ;  /* 0x0000001102097c11 */ /* 0x000fe200088f0c09 */
[----:B0-----:R-:W-:Y:S01]  /*c4c0*/  FMUL.FTZ R11, R13, R10 ;  /* 0x0000000a0d0b7220 */ /* 0x001fe20000410000 */
[----:B-1----:R-:W-:-:S05]  /*c4d0*/  FMUL.FTZ R14, R15, R12 ;  /* 0x0000000c0f0e7220 */ /* 0x002fca0000410000 */
[----:B------:R-:W-:-:S05]  /*c4e0*/  F2FP.BF16.F32.PACK_AB R11, R14, R11 ;  /* 0x0000000b0e0b723e */ /* 0x000fca00000010ff */
[----:B------:R2:W-:Y:S02]  /*c4f0*/  STG.E desc[UR12][R8.64], R11 ;  /* 0x0000000b08007986 */ /* 0x0005e4000c10190c */
.L_x_2149:
[----:B------:R-:W-:Y:S05]  /*c500*/  BSYNC.RECONVERGENT B1 ;  /* 0x0000000000017941 */ /* 0x000fea0003800200 */
.L_x_2148:
[----:B------:R-:W-:Y:S04]  /*c510*/  BSSY.RECONVERGENT B1, `(.L_x_2150) ;  /* 0x000001e000017945 */ /* 0x000fe80003800200 */
[----:B------:R-:W-:Y:S05]  /*c520*/  @P6 BRA `(.L_x_2151) ;  /* 0x0000000000706947 */ /* 0x000fea0003800000 */
[----:B------:R-:W-:Y:S01]  /*c530*/  FADD.FTZ R53, R53, -UR4 ;  /* 0x8000000435357e21 */ /* 0x000fe20008010000 */
[----:B------:R-:W-:Y:S01]  /*c540*/  FADD.FTZ R52, R52, -UR4 ;  /* 0x8000000434347e21 */ /* 0x000fe20008010000 */
[----:B------:R-:W3:Y:S01]  /*c550*/  LDCU.64 UR14, c[0x0][0x3e0] ;  /* 0x00007c00ff0e77ac */ /* 0x000ee20008000a00 */
[----:B-1----:R-:W-:Y:S01]  /*c560*/  MOV R3, R89 ;  /* 0x0000005900037202 */ /* 0x002fe20000000f00 */
        /* <DEDUP_REMOVED lines=8> */
[----:B---3--:R-:W-:-:S04]  /*c5f0*/  IMAD R7, R7, UR14, RZ ;  /* 0x0000000e07077c24 */ /* 0x008fc8000f8e02ff */
[----:B------:R-:W-:-:S03]  /*c600*/  IMAD R7, R6, UR15, R7 ;  /* 0x0000000f06077c24 */ /* 0x000fc6000f8e0207 */
[----:B------:R-:W3:Y:S01]  /*c610*/  MUFU.EX2 R9, R9 ;  /* 0x0000000900097308 */ /* 0x000ee20000000800 */
[----:B--2---:R-:W-:Y:S01]  /*c620*/  FADD.FTZ R8, R2, 1 ;  /* 0x3f80000002087421 */ /* 0x004fe20000010000 */
[----:B------:R-:W-:-:S06]  /*c630*/  MOV R2, R86 ;  /* 0x0000005600027202 */ /* 0x000fcc0000000f00 */
[----:B------:R-:W2:Y:S01]  /*c640*/  MUFU.RCP R8, R8 ;  /* 0x0000000800087308 */ /* 0x000ea20000001000 */
[----:B------:R-:W-:-:S04]  /*c650*/  IMAD.WIDE.U32 R2, R6, UR14, R2 ;  /* 0x0000000e06027c25 */ /* 0x000fc8000f8e0002 */
[----:B---3--:R-:W-:Y:S01]  /*c660*/  FADD.FTZ R10, R9, 1 ;  /* 0x3f800000090a7421 */ /* 0x008fe20000010000 */
        /* <DEDUP_REMOVED lines=8> */
.L_x_2151:
[----:B------:R-:W-:Y:S05]  /*c6f0*/  BSYNC.RECONVERGENT B1 ;  /* 0x0000000000017941 */ /* 0x000fea0003800200 */
.L_x_2150:
[----:B------:R-:W-:Y:S04]  /*c700*/  BSSY.RECONVERGENT B1, `(.L_x_2152) ;  /* 0x000001e000017945 */ /* 0x000fe80003800200 */
[----:B------:R-:W-:Y:S05]  /*c710*/  @P3 BRA `(.L_x_2153) ;  /* 0x0000000000703947 */ /* 0x000fea0003800000 */
[----:B------:R-:W-:Y:S01]  /*c720*/  FADD.FTZ R55, R55, -UR4 ;  /* 0x8000000437377e21 */ /* 0x000fe20008010000 */
[----:B------:R-:W-:Y:S01]  /*c730*/  FADD.FTZ R54, R54, -UR4 ;  /* 0x8000000436367e21 */ /* 0x000fe20008010000 */
[----:B------:R-:W4:Y:S01]  /*c740*/  LDCU.64 UR14, c[0x0][0x3e0] ;  /* 0x00007c00ff0e77ac */ /* 0x000f220008000a00 */
[----:B-1----:R-:W-:Y:S01]  /*c750*/  MOV R3, R89 ;  /* 0x0000005900037202 */ /* 0x002fe20000000f00 */
[----:B------:R-:W-:Y:S01]  /*c760*/  FMUL.FTZ R55, R55, UR6 ;  /* 0x0000000637377c20 */ /* 0x000fe20008410000 */
[----:B------:R-:W-:Y:S01]  /*c770*/  FMUL.FTZ R54, R54, UR6 ;  /* 0x0000000636367c20 */ /* 0x000fe20008410000 */
[----:B------:R-:W1:Y:S02]  /*c780*/  LDCU.64 UR16, c[0x0][0x380] ;  /* 0x00007000ff1077ac */ /* 0x000e640008000a00 */
[----:B-----5:R-:W-:Y:S01]  /*c790*/  FFMA.FTZ R55, R20, R55, R22 ;  /* 0x0000003714377223 */ /* 0x020fe20000010016 */
[----:B--23--:R-:W-:-:S03]  /*c7a0*/  FFMA.FTZ R9, R21, R54, R23 ;  /* 0x0000003615097223 */ /* 0x00cfc60000010017 */
[----:B------:R-:W-:Y:S01]  /*c7b0*/  FMUL.FTZ R2, R55, -1.4426950216293334961 ;  /* 0xbfb8aa3b37027820 */ /* 0x000fe20000410000 */
[----:B------:R-:W-:-:S05]  /*c7c0*/  FMUL.FTZ R7, R9, -1.4426950216293334961 ;  /* 0xbfb8aa3b09077820 */ /* 0x000fca0000410000 */
[----:B------:R-:W2:Y:S01]  /*c7d0*/  MUFU.EX2 R2, R2 ;  /* 0x0000000200027308 */ /* 0x000ea20000000800 */
[----:B----4-:R-:W-:-:S04]  /*c7e0*/  IMAD R5, R5, UR14, RZ ;  /* 0x0000000e05057c24 */ /* 0x010fc8000f8e02ff */
        /* <DEDUP_REMOVED lines=8> */
[----:B------:R-:W1:Y:S01]  /*c870*/  MUFU.RCP R8, R8 ;  /* 0x0000000800087308 */ /* 0x000e620000001000 */
[----:B------:R-:W-:-:S04]  /*c880*/  IADD3 R5, PT, PT, R3, R5, RZ ;  /* 0x0000000503057210 */ /* 0x000fc80007ffe0ff */
[----:B------:R-:W-:Y:S01]  /*c890*/  LEA.HI.X R5, R2, UR17, R5, 0x1, P1 ;  /* 0x0000001102057c11 */ /* 0x000fe200088f0c05 */
[----:B--2---:R-:W-:Y:S01]  /*c8a0*/  FMUL.FTZ R7, R55, R6 ;  /* 0x0000000637077220 */ /* 0x004fe20000410000 */
[----:B-1----:R-:W-:-:S05]  /*c8b0*/  FMUL.FTZ R10, R9, R8 ;  /* 0x00000008090a7220 */ /* 0x002fca0000410000 */
[----:B------:R-:W-:-:S05]  /*c8c0*/  F2FP.BF16.F32.PACK_AB R7, R10, R7 ;  /* 0x000000070a07723e */ /* 0x000fca00000010ff */
[----:B------:R4:W-:Y:S02]  /*c8d0*/  STG.E desc[UR12][R4.64], R7 ;  /* 0x0000000704007986 */ /* 0x0009e4000c10190c */
.L_x_2153:
[----:B------:R-:W-:Y:S05]  /*c8e0*/  BSYNC.RECONVERGENT B1 ;  /* 0x0000000000017941 */ /* 0x000fea0003800200 */
.L_x_2152:
[----:B------:R-:W-:Y:S05]  /*c8f0*/  @P4 BRA `(.L_x_2091) ;  /* 0x00000000006c4947 */ /* 0x000fea0003800000 */
[----:B------:R-:W-:Y:S01]  /*c900*/  FADD.FTZ R57, R57, -UR4 ;  /* 0x8000000439397e21 */ /* 0x000fe20008010000 */
[----:B------:R-:W-:Y:S01]  /*c910*/  FADD.FTZ R56, R56, -UR4 ;  /* 0x8000000438387e21 */ /* 0x000fe20008010000 */
[----:B------:R-:W3:Y:S01]  /*c920*/  LDCU.64 UR10, c[0x0][0x3e0] ;  /* 0x00007c00ff0a77ac */ /* 0x000ee20008000a00 */
[----:B------:R-:W-:Y:S01]  /*c930*/  MOV R87, R89 ;  /* 0x0000005900577202 */ /* 0x000fe20000000f00 */
[----:B------:R-:W-:Y:S01]  /*c940*/  FMUL.FTZ R57, R57, UR6 ;  /* 0x0000000639397c20 */ /* 0x000fe20008410000 */
[----:B------:R-:W-:Y:S01]  /*c950*/  FMUL.FTZ R56, R56, UR6 ;  /* 0x0000000638387c20 */ /* 0x000fe20008410000 */
[----:B------:R-:W0:Y:S02]  /*c960*/  LDCU.64 UR14, c[0x0][0x380] ;  /* 0x00007000ff0e77ac */ /* 0x000e240008000a00 */
[----:B-----5:R-:W-:Y:S01]  /*c970*/  FFMA.FTZ R57, R20, R57, R22 ;  /* 0x0000003914397223 */ /* 0x020fe20000010016 */
[----:B------:R-:W-:-:S03]  /*c980*/  FFMA.FTZ R56, R21, R56, R23 ;  /* 0x0000003815387223 */ /* 0x000fc60000010017 */
[----:B-1----:R-:W-:Y:S01]  /*c990*/  FMUL.FTZ R2, R57, -1.4426950216293334961 ;  /* 0xbfb8aa3b39027820 */ /* 0x002fe20000410000 */
[----:B------:R-:W-:-:S05]  /*c9a0*/  FMUL.FTZ R3, R56, -1.4426950216293334961 ;  /* 0xbfb8aa3b38037820 */ /* 0x000fca0000410000 */
[----:B------:R-:W1:Y:S01]  /*c9b0*/  MUFU.EX2 R2, R2 ;  /* 0x0000000200027308 */ /* 0x000e620000000800 */
[----:B---34-:R-:W-:Y:S02]  /*c9c0*/  IMAD R7, R0, UR10, RZ ;  /* 0x0000000a00077c24 */ /* 0x018fe4000f8e02ff */
[----:B------:R-:W-:-:S05]  /*c9d0*/  IMAD.WIDE.U32 R86, R28, UR10, R86 ;  /* 0x0000000a1c567c25 */ /* 0x000fca000f8e0056 */
[----:B------:R-:W3:Y:S01]  /*c9e0*/  MUFU.EX2 R3, R3 ;  /* 0x0000000300037308 */ /* 0x000ee20000000800 */
[----:B--2---:R-:W-:-:S05]  /*c9f0*/  IMAD R9, R28, UR11, R7 ;  /* 0x0000000b1c097c24 */ /* 0x004fca000f8e0207 */
[----:B------:R-:W-:Y:S01]  /*ca00*/  IADD3 R9, PT, PT, R87, R9, RZ ;  /* 0x0000000957097210 */ /* 0x000fe20007ffe0ff */
[----:B-1----:R-:W-:Y:S01]  /*ca10*/  FADD.FTZ R4, R2, 1 ;  /* 0x3f80000002047421 */ /* 0x002fe20000010000 */
[----:B0-----:R-:W-:-:S05]  /*ca20*/  LEA R2, P1, R86, UR14, 0x1 ;  /* 0x0000000e56027c11 */ /* 0x001fca000f8208ff */
[----:B------:R-:W0:Y:S01]  /*ca30*/  MUFU.RCP R4, R4 ;  /* 0x0000000400047308 */ /* 0x000e220000001000 */
[----:B---3--:R-:W-:Y:S01]  /*ca40*/  FADD.FTZ R5, R3, 1 ;  /* 0x3f80000003057421 */ /* 0x008fe20000010000 */
[----:B------:R-:W-:-:S06]  /*ca50*/  LEA.HI.X R3, R86, UR15, R9, 0x1, P1 ;  /* 0x0000000f56037c11 */ /* 0x000fcc00088f0c09 */
[----:B------:R-:W1:Y:S01]  /*ca60*/  MUFU.RCP R5, R5 ;  /* 0x0000000500057308 */ /* 0x000e620000001000 */
[----:B0-----:R-:W-:Y:S01]  /*ca70*/  FMUL.FTZ R0, R57, R4 ;  /* 0x0000000439007220 */ /* 0x001fe20000410000 */
[----:B-1----:R-:W-:-:S05]  /*ca80*/  FMUL.FTZ R7, R56, R5 ;  /* 0x0000000538077220 */ /* 0x002fca0000410000 */
[----:B------:R-:W-:-:S05]  /*ca90*/  F2FP.BF16.F32.PACK_AB R7, R7, R0 ;  /* 0x000000000707723e */ /* 0x000fca00000010ff */
[----:B------:R0:W-:Y:S02]  /*caa0*/  STG.E desc[UR12][R2.64], R7 ;  /* 0x0000000702007986 */ /* 0x0001e4000c10190c */
.L_x_2091:
[----:B------:R-:W-:Y:S05]  /*cab0*/  BSYNC.RECONVERGENT B0 ;  /* 0x0000000000007941 */ /* 0x000fea0003800200 */
.L_x_2027:
        /* <DEDUP_REMOVED lines=8> */
[----:B------:R-:W-:Y:S05]  /*cb40*/  EXIT ;  /* 0x000000000000794d */ /* 0x000fea0003800000 */
.L_x_2155:
        /* <DEDUP_REMOVED lines=11> */
.L_x_4532:


//--------------------- .text._Z35group_norm_nhwc_fwd_one_pass_kernelI11Bf16IOBf16WLi64ELi80ELi640EEv26Group_norm_nhwc_fwd_params --------------------------
	.section	.text._Z35group_norm_nhwc_fwd_one_pass_kernelI11Bf16IOBf16WLi64ELi80ELi640EEv26Group_norm_nhwc_fwd_params,"ax",@progbits
	.align	128
        .global         _Z35group_norm_nhwc_fwd_one_pass_kernelI11Bf16IOBf16WLi64ELi80ELi640EEv26Group_norm_nhwc_fwd_params
        .type           _Z35group_norm_nhwc_fwd_one_pass_kernelI11Bf16IOBf16WLi64ELi80ELi640EEv26Group_norm_nhwc_fwd_params,@function
        .size           _Z35group_norm_nhwc_fwd_one_pass_kernelI11Bf16IOBf16WLi64ELi80ELi640EEv26Group_norm_nhwc_fwd_params,(.L_x_4533 - _Z35group_norm_nhwc_fwd_one_pass_kernelI11Bf16IOBf16WLi64ELi80ELi640EEv26Group_norm_nhwc_fwd_params)
        .other          _Z35group_norm_nhwc_fwd_one_pass_kernelI11Bf16IOBf16WLi64ELi80ELi640EEv26Group_norm_nhwc_fwd_params,@"STO_CUDA_ENTRY STV_DEFAULT"
_Z35group_norm_nhwc_fwd_one_pass_kernelI11Bf16IOBf16WLi64ELi80ELi640EEv26Group_norm_nhwc_fwd_params:
.text._Z35group_norm_nhwc_fwd_one_pass_kernelI11Bf16IOBf16WLi64ELi80ELi640EEv26Group_norm_nhwc_fwd_params:
        /* <DEDUP_REMOVED lines=15> */
[----:B------:R-:W3:Y:S01]  /*00f0*/  LDCU.U8 UR10, c[0x0][0x3fc] ;  /* 0x00007f80ff0a77ac */ /* 0x000ee20008000000 */
[----:B------:R-:W0:Y:S01]  /*0100*/  LDCU.64 UR16, c[0x0][0x358] ;  /* 0x00006b00ff1077ac */ /* 0x000e220008000a00 */
        /* <DEDUP_REMOVED lines=13> */
[----:B------:R-:W-:-:S02]  /*01e0*/  SHF.R.U32.HI R2, RZ, 0x10, R0 ;  /* 0x00000010ff027819 */ /* 0x000fc40000011600 */
[----:B------:R-:W0:Y:S02]  /*01f0*/  LDC R0, c[0x0][0x370] ;  /* 0x0000dc00ff007b82 */ /* 0x000e240000000800 */
        /* <DEDUP_REMOVED lines=8> */
.L_x_2183:
[----:B-1----:R-:W1:Y:S01]  /*0280*/  LDCU UR5, c[0x0][0x3f8] ;  /* 0x00007f00ff0577ac */ /* 0x002e620008000800 */
[----:B------:R-:W-:Y:S02]  /*0290*/  IABS R8, UR9 ;  /* 0x0000000900087c13 */ /* 0x000fe40008000000 */
[----:B0-----:R-:W-:Y:S01]  /*02a0*/  IADD3 R19, PT, PT, R2, 0x10, RZ ;  /* 0x0000001002137810 */ /* 0x001fe20007ffe0ff */
[----:B--2---:R-:W2:Y:S01]  /*02b0*/  LDCU.64 UR14, c[0x0][0x3e8] ;  /* 0x00007d00ff0e77ac */ /* 0x004ea20008000a00 */
[----:B------:R-:W-:Y:S02]  /*02c0*/  R2UR UR12, R8 ;  /* 0x00000000080c72ca */ /* 0x000fe400000e0000 */
[----:B------:R-:W-:Y:S01]  /*02d0*/  SHF.R.S32.HI R9, RZ, 0x1f, R2 ;  /* 0x0000001fff097819 */ /* 0x000fe20000011402 */
[----:B-1----:R-:W-:Y:S01]  /*02e0*/  IMAD.U32 R3, RZ, RZ, UR5 ;  /* 0x00000005ff037e24 */ /* 0x002fe2000f8e00ff */
[----:B--2---:R-:W-:-:S04]  /*02f0*/  ISETP.GE.U32.AND P2, PT, R19, UR14, PT ;  /* 0x0000000e13007c0c */ /* 0x004fc8000bf46070 */
[----:B------:R-:W-:Y:S02]  /*0300*/  IABS R6, R3 ;  /* 0x0000000300067213 */ /* 0x000fe40000000000 */
[----:B------:R-:W-:Y:S02]  /*0310*/  ISETP.GE.U32.AND P4, PT, R25, UR14, PT ;  /* 0x0000000e19007c0c */ /* 0x000fe4000bf86070 */
[----:B------:R-:W1:Y:S08]  /*0320*/  I2F.RP R3, R6 ;  /* 0x0000000600037306 */ /* 0x000e700000209400 */
[----:B-1----:R-:W1:Y:S02]  /*0330*/  MUFU.RCP R3, R3 ;  /* 0x0000000300037308 */ /* 0x002e640000001000 */
[----:B-1----:R-:W-:-:S06]  /*0340*/  IADD3 R4, PT, PT, R3, 0xffffffe, RZ ;  /* 0x0ffffffe03047810 */ /* 0x002fcc0007ffe0ff */
[----:B------:R1:W2:Y:S02]  /*0350*/  F2I.FTZ.U32.TRUNC.NTZ R5, R4 ;  /* 0x0000000400057305 */ /* 0x0002a4000021f000 */
[----:B-1----:R-:W-:Y:S01]  /*0360*/  HFMA2 R4, -RZ, RZ, 0, 0 ;  /* 0x00000000ff047431 */ /* 0x002fe200000001ff */
[----:B--2---:R-:W-:Y:S02]  /*0370*/  R2UR UR11, R5 ;  /* 0x00000000050b72ca */ /* 0x004fe400000e0000 */
[----:B------:R-:W-:Y:S02]  /*0380*/  IADD3 R7, PT, PT, RZ, -R5, RZ ;  /* 0x80000005ff077210 */ /* 0x000fe40007ffe0ff */
[----:B------:R-:W-:Y:S02]  /*0390*/  R2UR UR10, R4 ;  /* 0x00000000040a72ca */ /* 0x000fe400000e0000 */
[----:B------:R-:W-:Y:S01]  /*03a0*/  LOP3.LUT R4, R26, 0xffff, RZ, 0xc0, !PT ;  /* 0x0000ffff1a047812 */ /* 0x000fe200078ec0ff */
[----:B------:R-:W-:-:S10]  /*03b0*/  IMAD R7, R7, R6, RZ ;  /* 0x0000000607077224 */ /* 0x000fd400078e02ff */
[----:B------:R-:W-:-:S05]  /*03c0*/  IMAD.HI.U32 R7, R5, R7, UR10 ;  /* 0x0000000a05077e27 */ /* 0x000fca000f8e0007 */
[----:B------:R-:W-:Y:S02]  /*03d0*/  R2UR UR10, R7 ;  /* 0x00000000070a72ca */ /* 0x000fe400000e0000 */
[----:B------:R-:W-:-:S04]  /*03e0*/  SHF.R.S32.HI R7, RZ, 0x1f, R19 ;  /* 0x0000001fff077819 */ /* 0x000fc80000011413 */
[----:B------:R-:W-:-:S07]  /*03f0*/  ISETP.GE.AND.EX P2, PT, R7, UR15, PT, P2 ;  /* 0x0000000f07007c0c */ /* 0x000fce000bf46320 */
[----:B------:R-:W-:Y:S02]  /*0400*/  UIMAD.WIDE.U32 UR10, UR10, UR12, URZ ;  /* 0x0000000c0a0a72a5 */ /* 0x000fe4000f8e00ff */
[----:B------:R-:W-:-:S04]  /*0410*/  ULOP3.LUT UR10, UR9, UR5, URZ, 0x3c, !UPT ;  /* 0x00000005090a7292 */ /* 0x000fc8000f8e3cff */
[----:B------:R-:W-:Y:S01]  /*0420*/  IADD3 R3, PT, PT, RZ, -UR11, RZ ;  /* 0x8000000bff037c10 */ /* 0x000fe2000fffe0ff */
[----:B------:R-:W1:Y:S04]  /*0430*/  @!P2 LDC.64 R22, c[0x0][0x3e0] ;  /* 0x0000f800ff16ab82 */ /* 0x000e680000000a00 */
[C---:B------:R-:W-:Y:S01]  /*0440*/  IMAD R3, R6.reuse, R3, UR12 ;  /* 0x0000000c06037e24 */ /* 0x040fe2000f8e0203 */
[----:B------:R-:W2:Y:S03]  /*0450*/  LDCU.64 UR12, c[0x0][0x3f0] ;  /* 0x00007e00ff0c77ac */ /* 0x000ea60008000a00 */
[----:B------:R-:W3:Y:S01]  /*0460*/  @!P2 LDC.64 R16, c[0x0][0x390] ;  /* 0x0000e400ff10ab82 */ /* 0x000ee20000000a00 */
[----:B------:R-:W-:-:S13]  /*0470*/  ISETP.GT.U32.AND P1, PT, R6, R3, PT ;  /* 0x000000030600720c */ /* 0x000fda0003f24070 */
[----:B------:R-:W-:Y:S01]  /*0480*/  VOTEU.ANY UP1, P1 ;  /* 0x0000000000ff7886 */ /* 0x000fe20000820100 */
[----:B------:R-:W-:Y:S02]  /*0490*/  PLOP3.LUT P1, PT, PT, PT, UP1, 0x80, 0x8 ;  /* 0x000000000008781c */ /* 0x000fe40003f2f018 */
[----:B--2---:R-:W-:Y:S02]  /*04a0*/  MOV R11, UR12 ;  /* 0x0000000c000b7c02 */ /* 0x004fe40008000f00 */
[----:B------:R-:W-:Y:S02]  /*04b0*/  @!UP1 UIADD3 UR11, UPT, UPT, UR11, 0x1, URZ ;  /* 0x000000010b0b9890 */ /* 0x000fe4000fffe0ff */
[----:B------:R-:W-:-:S07]  /*04c0*/  UISETP.GE.AND UP1, UPT, UR10, URZ, UPT ;  /* 0x000000ff0a00728c */ /* 0x000fce000bf26270 */
[----:B------:R-:W-:-:S05]  /*04d0*/  @!P1 IMAD.IADD R3, R3, 0x1, -R6 ;  /* 0x0000000103039824 */ /* 0x000fca00078e0a06 */
[----:B------:R-:W-:Y:S01]  /*04e0*/  ISETP.GE.U32.AND P1, PT, R3, R6, PT ;  /* 0x000000060300720c */ /* 0x000fe20003f26070 */
[----:B-1----:R-:W-:Y:S01]  /*04f0*/  @!P2 IMAD R6, R7, R22, RZ ;  /* 0x000000160706a224 */ /* 0x002fe200078e02ff */
[----:B------:R-:W-:-:S03]  /*0500*/  IADD3 R3, PT, PT, R2, 0x20, RZ ;  /* 0x0000002002037810 */ /* 0x000fc60007ffe0ff */
[----:B------:R-:W-:Y:S01]  /*0510*/  @!P2 IMAD R23, R19, R23, R6 ;  /* 0x000000171317a224 */ /* 0x000fe200078e0206 */
[----:B------:R-:W-:-:S07]  /*0520*/  SHF.R.S32.HI R8, RZ, 0x1f, R3 ;  /* 0x0000001fff087819 */ /* 0x000fce0000011403 */
[----:B------:R-:W-:Y:S01]  /*0530*/  VOTEU.ANY UP2, P1 ;  /* 0x0000000000ff7886 */ /* 0x000fe20000840100 */
[----:B------:R-:W-:-:S04]  /*0540*/  ISETP.GE.U32.AND P1, PT, R2, UR14, PT ;  /* 0x0000000e02007c0c */ /* 0x000fc8000bf26070 */
[----:B------:R-:W-:Y:S01]  /*0550*/  @UP2 UIADD3 UR11, UPT, UPT, UR11, 0x1, URZ ;  /* 0x000000010b0b2890 */ /* 0x000fe2000fffe0ff */
[----:B------:R-:W-:Y:S01]  /*0560*/  ISETP.GE.AND.EX P1, PT, R9, UR15, PT, P1 ;  /* 0x0000000f09007c0c */ /* 0x000fe2000bf26310 */
[----:B------:R-:W-:Y:S02]  /*0570*/  UISETP.NE.AND UP2, UPT, UR5, URZ, UPT ;  /* 0x000000ff0500728c */ /* 0x000fe4000bf45270 */
[----:B------:R-:W-:-:S09]  /*0580*/  @!UP1 UIADD3 UR11, UPT, UPT, -UR11, URZ, URZ ;  /* 0x000000ff0b0b9290 */ /* 0x000fd2000fffe1ff */
[----:B------:R-:W-:Y:S01]  /*0590*/  @!UP2 ULOP3.LUT UR11, URZ, UR5, URZ, 0x33, !UPT ;  /* 0x00000005ff0ba292 */ /* 0x000fe2000f8e33ff */
[----:B------:R-:W1:Y:S03]  /*05a0*/  @!P1 LDC.64 R14, c[0x0][0x3e0] ;  /* 0x0000f800ff0e9b82 */ /* 0x000e660000000a00 */
[----:B------:R-:W-:-:S04]  /*05b0*/  UIADD3 UR10, UPT, UPT, -UR11, URZ, URZ ;  /* 0x000000ff0b0a7290 */ /* 0x000fc8000fffe1ff */
[----:B------:R-:W-:Y:S02]  /*05c0*/  UIMAD UR10, UR5, UR10, UR9 ;  /* 0x0000000a050a72a4 */ /* 0x000fe4000f8e0209 */
[----:B------:R-:W-:Y:S02]  /*05d0*/  USHF.R.S32.HI UR5, URZ, 0x1f, UR11 ;  /* 0x0000001fff057899 */ /* 0x000fe4000801140b */
[----:B------:R-:W-:Y:S02]  /*05e0*/  UIMAD UR10, UR10, 0x50, URZ ;  /* 0x000000500a0a78a4 */ /* 0x000fe4000f8e02ff */
[----:B------:R-:W-:-:S04]  /*05f0*/  UIMAD UR5, UR5, UR12, URZ ;  /* 0x0000000c050572a4 */ /* 0x000fc8000f8e02ff */
[----:B------:R-:W-:Y:S01]  /*0600*/  IADD3 R4, P3, PT, R4, UR10, RZ ;  /* 0x0000000a04047c10 */ /* 0x000fe2000ff7e0ff */
[----:B------:R-:W-:Y:S01]  /*0610*/  UIMAD UR5, UR11, UR13, UR5 ;  /* 0x0000000d0b0572a4 */ /* 0x000fe2000f8e0205 */
[----:B------:R-:W-:-:S04]  /*0620*/  MOV R5, UR10 ;  /* 0x0000000a00057c02 */ /* 0x000fc80008000f00 */
[----:B------:R-:W-:Y:S02]  /*0630*/  LEA.HI.X.SX32 R5, R5, RZ, 0x1, P3 ;  /* 0x000000ff05057211 */ /* 0x000fe400018f0eff */
[----:B------:R-:W-:Y:S01]  /*0640*/  ISETP.GE.U32.AND P3, PT, R3, UR14, PT ;  /* 0x0000000e03007c0c */ /* 0x000fe2000bf66070 */
[----:B------:R-:W-:-:S03]  /*0650*/  IMAD.WIDE.U32 R4, R11, UR11, R4 ;  /* 0x0000000b0b047c25 */ /* 0x000fc6000f8e0004 */
[----:B------:R-:W-:Y:S01]  /*0660*/  ISETP.GE.AND.EX P3, PT, R8, UR15, PT, P3 ;  /* 0x0000000f08007c0c */ /* 0x000fe2000bf66330 */
[----:B------:R-:W2:Y:S01]  /*0670*/  @!P1 LDC.64 R10, c[0x0][0x390] ;  /* 0x0000e400ff0a9b82 */ /* 0x000ea20000000a00 */
[----:B------:R-:W-:Y:S01]  /*0680*/  @!P2 IMAD.MOV.U32 R6, RZ, RZ, R4 ;  /* 0x000000ffff06a224 */ /* 0x000fe200078e0004 */
[----:B------:R-:W-:Y:S02]  /*0690*/  IADD3 R7, PT, PT, R5, UR5, RZ ;  /* 0x0000000505077c10 */ /* 0x000fe4000fffe0ff */
[----:B------:R-:W-:Y:S02]  /*06a0*/  @!P1 MOV R20, R4 ;  /* 0x0000000400149202 */ /* 0x000fe40000000f00 */
[----:B------:R-:W-:Y:S01]  /*06b0*/  @!P1 MOV R21, R7 ;  /* 0x0000000700159202 */ /* 0x000fe20000000f00 */
[----:B------:R-:W-:-:S05]  /*06c0*/  @!P2 IMAD.WIDE.U32 R18, R19, R22, R6 ;  /* 0x000000161312a225 */ /* 0x000fca00078e0006 */
[----:B------:R-:W4:Y:S01]  /*06d0*/  @!P3 LDC.64 R12, c[0x0][0x3e0] ;  /* 0x0000f800ff0cbb82 */ /* 0x000f220000000a00 */
[-C--:B-1----:R-:W-:Y:S01]  /*06e0*/  @!P1 IMAD R22, R9, R14.reuse, RZ ;  /* 0x0000000e09169224 */ /* 0x082fe200078e02ff */
[----:B------:R-:W-:Y:S02]  /*06f0*/  SHF.R.S32.HI R9, RZ, 0x1f, R25 ;  /* 0x0000001fff097819 */ /* 0x000fe40000011419 */
[----:B------:R-:W-:Y:S01]  /*0700*/  @!P2 IADD3 R23, PT, PT, R19, R23, RZ ;  /* 0x000000171317a210 */ /* 0x000fe20007ffe0ff */
[C---:B------:R-:W-:Y:S01]  /*0710*/  @!P1 IMAD R22, R2.reuse, R15, R22 ;  /* 0x0000000f02169224 */ /* 0x040fe200078e0216 */
[----:B------:R-:W-:Y:S01]  /*0720*/  ISETP.GE.AND.EX P4, PT, R9, UR15, PT, P4 ;  /* 0x0000000f09007c0c */ /* 0x000fe2000bf86340 */
[----:B------:R-:W-:Y:S01]  /*0730*/  @!P1 IMAD.WIDE.U32 R14, R2, R14, R20 ;  /* 0x0000000e020e9225 */ /* 0x000fe200078e0014 */
[----:B---3--:R-:W-:-:S04]  /*0740*/  @!P2 LEA R16, P5, R18, R16, 0x1 ;  /* 0x000000101210a211 */ /* 0x008fc800078a08ff */
[----:B------:R-:W-:Y:S02]  /*0750*/  @!P2 LEA.HI.X R17, R18, R17, R23, 0x1, P5 ;  /* 0x000000111211a211 */ /* 0x000fe400028f0c17 */
[----:B------:R-:W1:Y:S01]  /*0760*/  @!P3 LDC.64 R18, c[0x0][0x390] ;  /* 0x0000e400ff12bb82 */ /* 0x000e620000000a00 */
[----:B------:R-:W-:Y:S01]  /*0770*/  @!P1 IADD3 R22, PT, PT, R15, R22, RZ ;  /* 0x000000160f169210 */ /* 0x000fe20007ffe0ff */
[----:B------:R-:W-:Y:S01]  /*0780*/  @!P3 IMAD.MOV.U32 R15, RZ, RZ, R7 ;  /* 0x000000ffff0fb224 */ /* 0x000fe200078e0007 */
[----:B--2---:R-:W-:-:S04]  /*0790*/  @!P1 LEA R10, P5, R14, R10, 0x1 ;  /* 0x0000000a0e0a9211 */ /* 0x004fc800078a08ff */
[----:B------:R-:W-:Y:S01]  /*07a0*/  @!P1 LEA.HI.X R11, R14, R11, R22, 0x1, P5 ;  /* 0x0000000b0e0b9211 */ /* 0x000fe200028f0c16 */
[----:B------:R-:W2:Y:S01]  /*07b0*/  @!P4 LDC.64 R20, c[0x0][0x3e0] ;  /* 0x0000f800ff14cb82 */ /* 0x000ea20000000a00 */
[----:B------:R-:W-:Y:S01]  /*07c0*/  @!P3 MOV R14, R4 ;  /* 0x00000004000eb202 */ /* 0x000fe20000000f00 */
[----:B----4-:R-:W-:Y:S01]  /*07d0*/  @!P3 IMAD R8, R8, R12, RZ ;  /* 0x0000000c0808b224 */ /* 0x010fe200078e02ff */
[----:B------:R-:W-:-:S03]  /*07e0*/  CS2R R22, SRZ ;  /* 0x0000000000167805 */ /* 0x000fc6000001ff00 */
[C---:B------:R-:W-:Y:S02]  /*07f0*/  @!P3 IMAD R8, R3.reuse, R13, R8 ;  /* 0x0000000d0308b224 */ /* 0x040fe400078e0208 */
[----:B------:R-:W-:Y:S01]  /*0800*/  @!P3 IMAD.WIDE.U32 R14, R3, R12, R14 ;  /* 0x0000000c030eb225 */ /* 0x000fe200078e000e */
[----:B------:R-:W3:Y:S01]  /*0810*/  @!P2 LDG.E R22, desc[UR16][R16.64] ;  /* 0x000000101016a981 */ /* 0x000ee2000c1e1900 */
[----:B------:R-:W4:Y:S02]  /*0820*/  @!P4 LDC.64 R12, c[0x0][0x390] ;  /* 0x0000e400ff0ccb82 */ /* 0x000f240000000a00 */
[----:B------:R-:W-:Y:S01]  /*0830*/  HFMA2 R3, -RZ, RZ, 0, 0 ;  /* 0x00000000ff037431 */ /* 0x000fe200000001ff */
[----:B------:R-:W-:Y:S02]  /*0840*/  @!P3 IADD3 R8, PT, PT, R15, R8, RZ ;  /* 0x000000080f08b210 */ /* 0x000fe40007ffe0ff */
[----:B-1----:R-:W-:-:S04]  /*0850*/  @!P3 LEA R18, P2, R14, R18, 0x1 ;  /* 0x000000120e12b211 */ /* 0x002fc800078408ff */
[----:B------:R-:W-:Y:S01]  /*0860*/  @!P3 LEA.HI.X R19, R14, R19, R8, 0x1, P2 ;  /* 0x000000130e13b211 */ /* 0x000fe200010f0c08 */
[----:B------:R-:W5:Y:S01]  /*0870*/  @!P1 LDG.E R3, desc[UR16][R10.64] ;  /* 0x000000100a039981 */ /* 0x000f62000c1e1900 */
[----:B------:R-:W-:Y:S01]  /*0880*/  @!P4 MOV R8, R4 ;  /* 0x000000040008c202 */ /* 0x000fe20000000f00 */
[----:B--2---:R-:W-:Y:S01]  /*0890*/  @!P4 IMAD R24, R9, R20, RZ ;  /* 0x000000140918c224 */ /* 0x004fe200078e02ff */
[----:B------:R-:W-:-:S03]  /*08a0*/  @!P4 MOV R9, R7 ;  /* 0x000000070009c202 */ /* 0x000fc60000000f00 */
[C---:B------:R-:W-:Y:S02]  /*08b0*/  @!P4 IMAD R21, R25.reuse, R21, R24 ;  /* 0x000000151915c224 */ /* 0x040fe400078e0218 */
[----:B------:R-:W-:Y:S01]  /*08c0*/  @!P4 IMAD.WIDE.U32 R8, R25, R20, R8 ;  /* 0x000000141908c225 */ /* 0x000fe200078e0008 */
[----:B------:R-:W-:-:S03]  /*08d0*/  MOV R24, RZ ;  /* 0x000000ff00187202 */ /* 0x000fc60000000f00 */
[----:B------:R-:W-:Y:S01]  /*08e0*/  @!P4 IMAD.IADD R9, R9, 0x1, R21 ;  /* 0x000000010909c824 */ /* 0x000fe200078e0215 */
[C---:B----4-:R-:W-:Y:S02]  /*08f0*/  @!P4 LEA R12, P2, R8.reuse, R12, 0x1 ;  /* 0x0000000c080cc211 */ /* 0x050fe400078408ff */
[----:B------:R1:W2:Y:S02]  /*0900*/  @!P3 LDG.E R24, desc[UR16][R18.64] ;  /* 0x000000101218b981 */ /* 0x0002a4000c1e1900 */
[----:B------:R-:W-:-:S05]  /*0910*/  @!P4 LEA.HI.X R13, R8, R13, R9, 0x1, P2 ;  /* 0x0000000d080dc211 */ /* 0x000fca00010f0c09 */
[----:B------:R-:W4:Y:S01]  /*0920*/  @!P4 LDG.E R23, desc[UR16][R12.64] ;  /* 0x000000100c17c981 */ /* 0x000f22000c1e1900 */
[C---:B------:R-:W-:Y:S02]  /*0930*/  ISETP.GT.AND P2, PT, R27.reuse, 0x1e, PT ;  /* 0x0000001e1b00780c */ /* 0x040fe40003f44270 */
[----:B------:R-:W-:Y:S01]  /*0940*/  ISETP.GT.AND P3, PT, R27, 0xf, PT ;  /* 0x0000000f1b00780c */ /* 0x000fe20003f64270 */
[----:B------:R-:W-:Y:S01]  /*0950*/  BSSY.RECONVERGENT B0, `(.L_x_2156) ;  /* 0x000003d000007945 */ /* 0x000fe20003800200 */
[C---:B---3--:R-:W-:Y:S02]  /*0960*/  PRMT R21, R22.reuse, 0x7632, R21 ;  /* 0x0000763216157816 */ /* 0x048fe40000000015 */
[----:B------:R-:W-:Y:S02]  /*0970*/  SHF.L.U32 R22, R22, 0x10, RZ ;  /* 0x0000001016167819 */ /* 0x000fe400000006ff */
[----:B------:R-:W-:Y:S02]  /*0980*/  SHF.L.U32 R21, R21, 0x10, RZ ;  /* 0x0000001015157819 */ /* 0x000fe400000006ff */
[----:B-----5:R-:W-:-:S02]  /*0990*/  PRMT R17, R3, 0x7632, R17 ;  /* 0x0000763203117816 */ /* 0x020fc40000000011 */
[----:B-1----:R-:W-:Y:S02]  /*09a0*/  SHF.L.U32 R18, R3, 0x10, RZ ;  /* 0x0000001003127819 */ /* 0x002fe400000006ff */
[----:B------:R-:W-:Y:S01]  /*09b0*/  SHF.L.U32 R17, R17, 0x10, RZ ;  /* 0x0000001011117819 */ /* 0x000fe200000006ff */
[----:B------:R-:W-:-:S04]  /*09c0*/  FADD.FTZ R8, R22, R21 ;  /* 0x0000001516087221 */ /* 0x000fc80000010000 */
[----:B------:R-:W-:Y:S01]  /*09d0*/  FADD.FTZ R3, R18, R17 ;  /* 0x0000001112037221 */ /* 0x000fe20000010000 */
[----:B------:R-:W-:-:S03]  /*09e0*/  FMUL.FTZ R9, R17, R17 ;  /* 0x0000001111097220 */ /* 0x000fc60000410000 */
[----:B------:R-:W-:Y:S01]  /*09f0*/  FADD.FTZ R3, RZ, R3 ;  /* 0x00000003ff037221 */ /* 0x000fe20000010000 */
[----:B--2---:R-:W-:-:S03]  /*0a00*/  PRMT R16, R24, 0x7632, R16 ;  /* 0x0000763218107816 */ /* 0x004fc60000000010 */
[----:B------:R-:W-:Y:S01]  /*0a10*/  FADD.FTZ R8, R3, R8 ;  /* 0x0000000803087221 */ /* 0x000fe20000010000 */
[----:B------:R-:W-:Y:S01]  /*0a20*/  FMUL.FTZ R11, R21, R21 ;  /* 0x00000015150b7220 */ /* 0x000fe20000410000 */
[----:B------:R-:W-:Y:S01]  /*0a30*/  FFMA.FTZ R9, R18, R18, R9 ;  /* 0x0000001212097223 */ /* 0x000fe20000010009 */
[----:B------:R-:W-:Y:S02]  /*0a40*/  SHF.L.U32 R16, R16, 0x10, RZ ;  /* 0x0000001010107819 */ /* 0x000fe400000006ff */
[----:B----4-:R-:W-:Y:S01]  /*0a50*/  PRMT R3, R23, 0x7632, R3 ;  /* 0x0000763217037816 */ /* 0x010fe20000000003 */
[----:B------:R-:W-:Y:S01]  /*0a60*/  FFMA.FTZ R10, R22, R22, R11 ;  /* 0x00000016160a7223 */ /* 0x000fe2000001000b */
[----:B------:R-:W-:Y:S01]  /*0a70*/  FADD.FTZ R9, RZ, R9 ;  /* 0x00000009ff097221 */ /* 0x000fe20000010000 */
[----:B------:R-:W-:Y:S01]  /*0a80*/  IMAD.U32 R24, R24, 0x10000, RZ ;  /* 0x0001000018187824 */ /* 0x000fe200078e00ff */
[----:B------:R-:W-:Y:S01]  /*0a90*/  SHF.L.U32 R3, R3, 0x10, RZ ;  /* 0x0000001003037819 */ /* 0x000fe200000006ff */
[----:B------:R-:W-:Y:S01]  /*0aa0*/  FMUL.FTZ R13, R16, R16 ;  /* 0x00000010100d7220 */ /* 0x000fe20000410000 */
        /* <DEDUP_REMOVED lines=11> */
[----:B------:R-:W1:Y:S04]  /*0b60*/  SHFL.DOWN PT, R11, R8, 0x1, 0x1f ;  /* 0x08201f00080b7f89 */ /* 0x000e6800000e0000 */
[----:B------:R-:W2:Y:S01]  /*0b70*/  SHFL.DOWN PT, R10, R9, 0x1, 0x1f ;  /* 0x08201f00090a7f89 */ /* 0x000ea200000e0000 */
[----:B-1----:R-:W-:Y:S01]  /*0b80*/  @!P2 FADD.FTZ R8, R8, R11 ;  /* 0x0000000b0808a221 */ /* 0x002fe20000010000 */
[----:B--2---:R-:W-:-:S04]  /*0b90*/  @!P2 FADD.FTZ R9, R9, R10 ;  /* 0x0000000a0909a221 */ /* 0x004fc80000010000 */
[----:B------:R-:W1:Y:S04]  /*0ba0*/  SHFL.DOWN PT, R11, R8, 0x2, 0x1f ;  /* 0x08401f00080b7f89 */ /* 0x000e6800000e0000 */
[----:B------:R-:W2:Y:S01]  /*0bb0*/  SHFL.DOWN PT, R10, R9, 0x2, 0x1f ;  /* 0x08401f00090a7f89 */ /* 0x000ea200000e0000 */
[----:B------:R-:W-:-:S13]  /*0bc0*/  ISETP.GT.AND P2, PT, R27, 0x1d, PT ;  /* 0x0000001d1b00780c */ /* 0x000fda0003f44270 */
        /* <DEDUP_REMOVED lines=9> */
[----:B------:R-:W-:Y:S01]  /*0c60*/  ISETP.GT.AND P2, PT, R27, 0x17, PT ;  /* 0x000000171b00780c */ /* 0x000fe20003f44270 */
[----:B-1----:R-:W-:Y:S01]  /*0c70*/  FADD.FTZ R11, R8, R11 ;  /* 0x0000000b080b7221 */ /* 0x002fe20000010000 */
[----:B--2---:R-:W-:-:S04]  /*0c80*/  FADD.FTZ R10, R9, R10 ;  /* 0x0000000a090a7221 */ /* 0x004fc80000010000 */
[----:B------:R-:W-:Y:S02]  /*0c90*/  FSEL R12, R8, R11, P2 ;  /* 0x0000000b080c7208 */ /* 0x000fe40001000000 */
[----:B------:R-:W-:-:S03]  /*0ca0*/  FSEL R13, R9, R10, P2 ;  /* 0x0000000a090d7208 */ /* 0x000fc60001000000 */
[----:B------:R1:W2:Y:S04]  /*0cb0*/  SHFL.DOWN PT, R14, R12, 0x10, 0x1f ;  /* 0x0a001f000c0e7f89 */ /* 0x0002a800000e0000 */
[----:B------:R1:W3:Y:S01]  /*0cc0*/  SHFL.DOWN PT, R15, R13, 0x10, 0x1f ;  /* 0x0a001f000d0f7f89 */ /* 0x0002e200000e0000 */
[----:B------:R-:W-:Y:S05]  /*0cd0*/  @P3 BRA `(.L_x_2157) ;  /* 0x0000000000103947 */ /* 0x000fea0003800000 */
[----:B------:R-:W-:Y:S01]  /*0ce0*/  ISETP.NE.AND P2, PT, R27, RZ, PT ;  /* 0x000000ff1b00720c */ /* 0x000fe20003f45270 */
[----:B-12---:R-:W-:Y:S01]  /*0cf0*/  FADD.FTZ R12, R11, R14 ;  /* 0x0000000e0b0c7221 */ /* 0x006fe20000010000 */
[----:B---3--:R-:W-:-:S11]  /*0d00*/  FADD.FTZ R13, R10, R15 ;  /* 0x0000000f0a0d7221 */ /* 0x008fd60000010000 */
[----:B------:R4:W-:Y:S02]  /*0d10*/  @!P2 STS.64 [R28+UR8+0x18], R12 ;  /* 0x0000180c1c00a988 */ /* 0x0009e40008000a08 */
.L_x_2157:
[----:B------:R-:W-:Y:S05]  /*0d20*/  BSYNC.RECONVERGENT B0 ;  /* 0x0000000000007941 */ /* 0x000fea0003800200 */
.L_x_2156:
[----:B------:R-:W-:Y:S01]  /*0d30*/  BAR.SYNC.DEFER_BLOCKING 0x0 ;  /* 0x0000000000007b1d */ /* 0x000fe20000010000 */
[----:B------:R-:W-:Y:S02]  /*0d40*/  ISETP.NE.AND P3, PT, R29, RZ, PT ;  /* 0x000000ff1d00720c */ /* 0x000fe40003f65270 */
[----:B0-----:R-:W-:-:S03]  /*0d50*/  ISETP.GE.U32.AND P2, PT, R0, 0x2, PT ;  /* 0x000000020000780c */ /* 0x001fc60003f46070 */
[----:B------:R-:W-:Y:S08]  /*0d60*/  BSSY.RECONVERGENT B0, `(.L_x_2158) ;  /* 0x0000035000007945 */ /* 0x000ff00003800200 */
[----:B------:R-:W-:Y:S05]  /*0d70*/  @P3 BRA `(.L_x_2159) ;  /* 0x0000000000cc3947 */ /* 0x000fea0003800000 */
[----:B------:R-:W0:Y:S01]  /*0d80*/  S2UR UR11, SR_CgaCtaId ;  /* 0x00000000000b79c3 */ /* 0x000e220000008800 */
[----:B------:R-:W-:Y:S02]  /*0d90*/  UMOV UR5, 0x400 ;  /* 0x0000040000057882 */ /* 0x000fe40000000000 */
[----:B0-----:R-:W-:-:S09]  /*0da0*/  ULEA UR5, UR11, UR5, 0x18 ;  /* 0x000000050b057291 */ /* 0x001fd2000f8ec0ff */
[----:B------:R-:W0:Y:S02]  /*0db0*/  LDS.128 R8, [UR5+0x20] ;  /* 0x00002005ff087984 */ /* 0x000e240008000c00 */
[----:B0-----:R-:W-:Y:S01]  /*0dc0*/  FADD.FTZ R19, R12, R8 ;  /* 0x000000080c137221 */ /* 0x001fe20000010000 */
[----:B------:R-:W-:Y:S02]  /*0dd0*/  FADD.FTZ R8, R13, R9 ;  /* 0x000000090d087221 */ /* 0x000fe40000010000 */
[----:B-1234-:R-:W0:Y:S01]  /*0de0*/  LDS.128 R12, [UR5+0x30] ;  /* 0x00003005ff0c7984 */ /* 0x01ee220008000c00 */
        /* <DEDUP_REMOVED lines=44> */
.L_x_2159:
[----:B------:R-:W-:Y:S05]  /*10b0*/  BSYNC.RECONVERGENT B0 ;  /* 0x0000000000007941 */ /* 0x000fea0003800200 */
.L_x_2158:
[----:B------:R-:W-:Y:S05]  /*10c0*/  @!P2 BRA `(.L_x_2160) ;  /* 0x0000000c00b4a947 */ /* 0x000fea0003800000 */
[----:B------:R-:W0:Y:S01]  /*10d0*/  LDC.64 R8, c[0x0][0x3b8] ;  /* 0x0000ee00ff087b82 */ /* 0x000e220000000a00 */
[----:B------:R-:W-:Y:S01]  /*10e0*/  ULOP3.LUT UR5, UR4, 0x1, URZ, 0xc0, !UPT ;  /* 0x0000000104057892 */ /* 0x000fe2000f8ec0ff */
[----:B------:R-:W-:-:S03]  /*10f0*/  ISETP.GE.U32.AND P2, PT, R0, 0x8, PT ;  /* 0x000000080000780c */ /* 0x000fc60003f46070 */
[----:B------:R-:W-:-:S06]  /*1100*/  UIMAD UR5, UR5, UR21, URZ ;  /* 0x00000015050572a4 */ /* 0x000fcc000f8e02ff */
[----:B------:R-:W-:-:S05]  /*1110*/  IMAD R10, R0, UR5, RZ ;  /* 0x00000005000a7c24 */ /* 0x000fca000f8e02ff */
[----:B------:R-:W-:-:S05]  /*1120*/  SHF.L.U32 R11, R10, 0x1, RZ ;  /* 0x000000010a0b7819 */ /* 0x000fca00000006ff */
[----:B0-----:R-:W-:-:S03]  /*1130*/  IMAD.WIDE R8, R11, 0x4, R8 ;  /* 0x000000040b087825 */ /* 0x001fc600078e0208 */
[----:B------:R-:W-:Y:S02]  /*1140*/  R2UR UR18, R8 ;  /* 0x00000000081272ca */ /* 0x000fe400000e0000 */
[----:B------:R-:W-:Y:S01]  /*1150*/  R2UR UR19, R9 ;  /* 0x00000000091372ca */ /* 0x000fe200000e0000 */
[----:B------:R-:W-:-:S14]  /*1160*/  @P3 BRA `(.L_x_2161) ;  /* 0x00000000006c3947 */ /* 0x000fdc0003800000 */
[----:B------:R-:W0:Y:S01]  /*1170*/  LDC.64 R8, c[0x0][0x3b0] ;  /* 0x0000ec00ff087b82 */ /* 0x000e220000000a00 */
[----:B------:R-:W-:Y:S02]  /*1180*/  UIADD3 UR14, UPT, UPT, UR5, UR6, URZ ;  /* 0x00000006050e7290 */ /* 0x000fe4000fffe0ff */
[----:B------:R-:W-:Y:S02]  /*1190*/  ULOP3.LUT UP1, UR11, UR4, 0x2, URZ, 0xc0, !UPT ;  /* 0x00000002040b7892 */ /* 0x000fe4000f82c0ff */
[----:B------:R-:W-:Y:S02]  /*11a0*/  UIMAD UR12, UR20, UR21, UR6 ;  /* 0x00000015140c72a4 */ /* 0x000fe4000f8e0206 */
[----:B------:R-:W-:Y:S01]  /*11b0*/  MOV R11, UR14 ;  /* 0x0000000e000b7c02 */ /* 0x000fe20008000f00 */
[----:B------:R-:W-:Y:S01]  /*11c0*/  UIADD3 UR11, UPT, UPT, -UR11, 0x1, URZ ;  /* 0x000000010b0b7890 */ /* 0x000fe2000fffe1ff */
[----:B--2---:R-:W-:Y:S01]  /*11d0*/  MOV R14, UR14 ;  /* 0x0000000e000e7c02 */ /* 0x004fe20008000f00 */
[----:B------:R-:W-:-:S04]  /*11e0*/  UIMAD.WIDE.U32 UR12, UR12, 0x8, UR18 ;  /* 0x000000080c0c78a5 */ /* 0x000fc8000f8e0012 */
[----:B------:R-:W-:Y:S02]  /*11f0*/  MOV R19, UR11 ;  /* 0x0000000b00137c02 */ /* 0x000fe40008000f00 */
[----:B------:R-:W-:Y:S01]  /*1200*/  IMAD.U32 R10, RZ, RZ, UR12 ;  /* 0x0000000cff0a7e24 */ /* 0x000fe2000f8e00ff */
[----:B0-----:R-:W-:Y:S02]  /*1210*/  LEA R8, P4, R11, R8, 0x2 ;  /* 0x000000080b087211 */ /* 0x001fe400078810ff */
[----:B------:R-:W-:Y:S02]  /*1220*/  MOV R11, UR13 ;  /* 0x0000000d000b7c02 */ /* 0x000fe40008000f00 */
[----:B------:R-:W-:Y:S02]  /*1230*/  LEA.HI.X R9, R14, R9, RZ, 0x2, P4 ;  /* 0x000000090e097211 */ /* 0x000fe400020f14ff */
[----:B------:R-:W-:Y:S01]  /*1240*/  PLOP3.LUT P4, PT, PT, PT, UP1, 0x80, 0x8 ;  /* 0x000000000008781c */ /* 0x000fe20003f8f018 */
[----:B------:R0:W-:Y:S03]  /*1250*/  STG.E.64 desc[UR16][R10.64], R12 ;  /* 0x0000000c0a007986 */ /* 0x0001e6000c101b10 */
[----:B---3--:R-:W-:Y:S01]  /*1260*/  SEL R15, R0, RZ, !P4 ;  /* 0x000000ff000f7207 */ /* 0x008fe20006000000 */
[----:B------:R-:W-:Y:S06]  /*1270*/  MEMBAR.ALL.GPU ;  /* 0x0000000000007992 */ /* 0x000fec000000a000 */
[----:B------:R-:W-:-:S00]  /*1280*/  ERRBAR ;  /* 0x00000000000079ab */ /* 0x000fc00000000000 */
[----:B------:R-:W-:Y:S06]  /*1290*/  CGAERRBAR ;  /* 0x00000000000075ab */ /* 0x000fec0000000000 */
[----:B------:R0:W-:Y:S01]  /*12a0*/  REDG.E.ADD.S32.STRONG.GPU desc[UR16][R8.64], R19 ;  /* 0x000000130800798e */ /* 0x0001e2000c12e310 */
[----:B------:R-:W-:-:S13]  /*12b0*/  ISETP.NE.AND P4, PT, R15, -0x1, PT ;  /* 0xffffffff0f00780c */ /* 0x000fda0003f85270 */
[----:B0-----:R-:W-:Y:S05]  /*12c0*/  @!P4 BRA `(.L_x_2161) ;  /* 0x000000000014c947 */ /* 0x001fea0003800000 */
.L_x_2162:
[----:B------:R-:W2:Y:S04]  /*12d0*/  LDG.E.STRONG.GPU R10, desc[UR16][R8.64] ;  /* 0x00000010080a7981 */ /* 0x000ea8000c1ef900 */
[----:B--2---:R-:W-:Y:S01]  /*12e0*/  CCTL.IVALL ;  /* 0x00000000ff00798f */ /* 0x004fe20002000000 */
[----:B------:R-:W-:Y:S05]  /*12f0*/  YIELD ;  /* 0x0000000000007946 */ /* 0x000fea0003800000 */
[----:B------:R-:W-:-:S13]  /*1300*/  ISETP.NE.AND P4, PT, R10, R15, PT ;  /* 0x0000000f0a00720c */ /* 0x000fda0003f85270 */
[----:B------:R-:W-:Y:S05]  /*1310*/  @P4 BRA `(.L_x_2162) ;  /* 0xfffffffc00ec4947 */ /* 0x000fea000383ffff */
.L_x_2161:
[----:B------:R-:W-:Y:S05]  /*1320*/  WARPSYNC.ALL ;  /* 0x0000000000007948 */ /* 0x000fea0003800000 */
[----:B------:R-:W-:Y:S06]  /*1330*/  BAR.SYNC.DEFER_BLOCKING 0x0 ;  /* 0x0000000000007b1d */ /* 0x000fec0000010000 */
[----:B------:R-:W-:Y:S01]  /*1340*/  UMOV UR5, URZ ;  /* 0x000000ff00057c82 */ /* 0x000fe20008000000 */
[----:B------:R-:W-:Y:S05]  /*1350*/  @!P2 BRA `(.L_x_2163) ;  /* 0x000000040098a947 */ /* 0x000fea0003800000 */
[----:B------:R-:W-:Y:S01]  /*1360*/  LOP3.LUT R19, R0, 0x7ffffff8, RZ, 0xc0, !PT ;  /* 0x7ffffff800137812 */ /* 0x000fe200078ec0ff */
[----:B------:R-:W-:Y:S02]  /*1370*/  UIMAD UR25, UR21, 0x6, UR6 ;  /* 0x00000006151978a4 */ /* 0x000fe4000f8e0206 */
[----:B------:R-:W-:Y:S02]  /*1380*/  ULEA UR24, UR21, UR6, 0x2 ;  /* 0x0000000615187291 */ /* 0x000fe4000f8e10ff */
[----:B------:R-:W-:Y:S02]  /*1390*/  UIMAD UR23, UR21, 0x3, UR6 ;  /* 0x00000003151778a4 */ /* 0x000fe4000f8e0206 */
[----:B------:R-:W-:Y:S02]  /*13a0*/  UIMAD UR12, UR21, 0x7, UR6 ;  /* 0x00000007150c78a4 */ /* 0x000fe4000f8e0206 */
[----:B------:R-:W-:Y:S02]  /*13b0*/  UIMAD UR13, UR21, 0x5, UR6 ;  /* 0x00000005150d78a4 */ /* 0x000fe4000f8e0206 */
[----:B------:R-:W-:-:S02]  /*13c0*/  ULEA UR14, UR21, UR6, 0x1 ;  /* 0x00000006150e7291 */ /* 0x000fc4000f8e08ff */
[----:B------:R-:W-:Y:S02]  /*13d0*/  UIADD3 UR15, UPT, UPT, UR6, UR21, URZ ;  /* 0x00000015060f7290 */ /* 0x000fe4000fffe0ff */
[----:B------:R-:W-:Y:S01]  /*13e0*/  UIADD3 UR22, UPT, UPT, -UR20, URZ, URZ ;  /* 0x000000ff14167290 */ /* 0x000fe2000fffe1ff */
[----:B------:R-:W-:Y:S01]  /*13f0*/  UMOV UR5, URZ ;  /* 0x000000ff00057c82 */ /* 0x000fe20008000000 */
[----:B------:R-:W-:-:S10]  /*1400*/  UMOV UR11, UR6 ;  /* 0x00000006000b7c82 */ /* 0x000fd40008000000 */
.L_x_2164:
        /* <DEDUP_REMOVED lines=10> */
[----:B------:R-:W1:Y:S01]  /*14b0*/  @!P2 LDG.E.64 R8, desc[UR16][R8.64] ;  /* 0x000000100808a981 */ /* 0x000e62000c1e1b00 */
[----:B------:R-:W-:Y:S01]  /*14c0*/  IMAD.U32 R10, RZ, RZ, UR26 ;  /* 0x0000001aff0a7e24 */ /* 0x000fe2000f8e00ff */
[----:B------:R-:W-:-:S06]  /*14d0*/  MOV R11, UR27 ;  /* 0x0000001b000b7c02 */ /* 0x000fcc0008000f00 */
[----:B------:R-:W5:Y:S01]  /*14e0*/  @!P4 LDG.E.64 R10, desc[UR16][R10.64] ;  /* 0x000000100a0ac981 */ /* 0x000f62000c1e1b00 */
[----:B------:R-:W-:-:S06]  /*14f0*/  UIADD3 UR26, UPT, UPT, UR5, 0x2, URZ ;  /* 0x00000002051a7890 */ /* 0x000fcc000fffe0ff */
[----:B--2---:R-:W-:Y:S01]  /*1500*/  MOV R14, UR26 ;  /* 0x0000001a000e7c02 */ /* 0x004fe20008000f00 */
[----:B------:R-:W-:-:S03]  /*1510*/  UIADD3 UR26, UPT, UPT, UR5, 0x3, URZ ;  /* 0x00000003051a7890 */ /* 0x000fc6000fffe0ff */
[----:B------:R-:W-:-:S03]  /*1520*/  ISETP.EQ.OR P5, PT, R14, UR20, P3 ;  /* 0x000000140e007c0c */ /* 0x000fc60009fa2670 */
[----:B------:R-:W-:-:S04]  /*1530*/  MOV R14, UR26 ;  /* 0x0000001a000e7c02 */ /* 0x000fc80008000f00 */
[----:B------:R-:W-:-:S06]  /*1540*/  ISETP.EQ.OR P6, PT, R14, UR20, P3 ;  /* 0x000000140e007c0c */ /* 0x000fcc0009fc2670 */
[----:B------:R-:W-:-:S05]  /*1550*/  VOTEU.ALL UP1, P5 ;  /* 0x0000000000ff7886 */ /* 0x000fca0002820000 */
[----:B------:R-:W-:Y:S02]  /*1560*/  @!UP1 UIMAD.WIDE.U32 UR26, UR14, 0x8, UR18 ;  /* 0x000000080e1a98a5 */ /* 0x000fe4000f8e0012 */
[----:B------:R-:W-:-:S04]  /*1570*/  VOTEU.ALL UP1, P6 ;  /* 0x0000000000ff7886 */ /* 0x000fc80003020000 */
[----:B------:R-:W-:Y:S02]  /*1580*/  MOV R14, UR26 ;  /* 0x0000001a000e7c02 */ /* 0x000fe40008000f00 */
[----:B---3--:R-:W-:Y:S01]  /*1590*/  MOV R15, UR27 ;  /* 0x0000001b000f7c02 */ /* 0x008fe20008000f00 */
[----:B------:R-:W-:-:S05]  /*15a0*/  @!UP1 UIMAD.WIDE.U32 UR26, UR23, 0x8, UR18 ;  /* 0x00000008171a98a5 */ /* 0x000fca000f8e0012 */
[----:B------:R-:W2:Y:S01]  /*15b0*/  @!P5 LDG.E.64 R14, desc[UR16][R14.64] ;  /* 0x000000100e0ed981 */ /* 0x000ea2000c1e1b00 */
[----:B-1--4-:R-:W-:Y:S01]  /*15c0*/  @!P2 FADD.FTZ R12, R12, R8 ;  /* 0x000000080c0ca221 */ /* 0x012fe20000010000 */
[----:B------:R-:W-:Y:S01]  /*15d0*/  @!P2 FADD.FTZ R13, R13, R9 ;  /* 0x000000090d0da221 */ /* 0x000fe20000010000 */
[----:B------:R-:W-:Y:S01]  /*15e0*/  IMAD.U32 R8, RZ, RZ, UR26 ;  /* 0x0000001aff087e24 */ /* 0x000fe2000f8e00ff */
[----:B------:R-:W-:Y:S01]  /*15f0*/  MOV R9, UR27 ;  /* 0x0000001b00097c02 */ /* 0x000fe20008000f00 */
[----:B------:R-:W-:Y:S01]  /*1600*/  UIADD3 UR26, UPT, UPT, UR5, 0x4, URZ ;  /* 0x00000004051a7890 */ /* 0x000fe2000fffe0ff */
[----:B-----5:R-:W-:-:S04]  /*1610*/  @!P4 FADD.FTZ R12, R12, R10 ;  /* 0x0000000a0c0cc221 */ /* 0x020fc80000010000 */
[----:B------:R-:W3:Y:S01]  /*1620*/  @!P6 LDG.E.64 R8, desc[UR16][R8.64] ;  /* 0x000000100808e981 */ /* 0x000ee2000c1e1b00 */
[----:B------:R-:W-:Y:S01]  /*1630*/  MOV R10, UR26 ;  /* 0x0000001a000a7c02 */ /* 0x000fe20008000f00 */
[----:B------:R-:W-:-:S03]  /*1640*/  @!P4 FADD.FTZ R13, R13, R11 ;  /* 0x0000000b0d0dc221 */ /* 0x000fc60000010000 */
[----:B------:R-:W-:Y:S01]  /*1650*/  ISETP.EQ.OR P4, PT, R10, UR20, P3 ;  /* 0x000000140a007c0c */ /* 0x000fe20009f82670 */
[----:B------:R-:W-:-:S06]  /*1660*/  UIADD3 UR26, UPT, UPT, UR5, 0x5, URZ ;  /* 0x00000005051a7890 */ /* 0x000fcc000fffe0ff */
[----:B------:R-:W-:-:S06]  /*1670*/  MOV R10, UR26 ;  /* 0x0000001a000a7c02 */ /* 0x000fcc0008000f00 */
[----:B------:R-:W-:-:S05]  /*1680*/  VOTEU.ALL UP1, P4 ;  /* 0x0000000000ff7886 */ /* 0x000fca0002020000 */
[----:B------:R-:W-:Y:S01]  /*1690*/  @!UP1 UIMAD.WIDE.U32 UR26, UR24, 0x8, UR18 ;  /* 0x00000008181a98a5 */ /* 0x000fe2000f8e0012 */
[----:B------:R-:W-:-:S05]  /*16a0*/  ISETP.EQ.OR P2, PT, R10, UR20, P3 ;  /* 0x000000140a007c0c */ /* 0x000fca0009f42670 */
[----:B------:R-:W-:Y:S02]  /*16b0*/  MOV R10, UR26 ;  /* 0x0000001a000a7c02 */ /* 0x000fe40008000f00 */
[----:B------:R-:W-:-:S06]  /*16c0*/  MOV R11, UR27 ;  /* 0x0000001b000b7c02 */ /* 0x000fcc0008000f00 */
[----:B------:R-:W4:Y:S01]  /*16d0*/  @!P4 LDG.E.64 R10, desc[UR16][R10.64] ;  /* 0x000000100a0ac981 */ /* 0x000f22000c1e1b00 */
[----:B------:R-:W-:-:S05]  /*16e0*/  VOTEU.ALL UP1, P2 ;  /* 0x0000000000ff7886 */ /* 0x000fca0001020000 */
[----:B------:R-:W-:Y:S01]  /*16f0*/  @!UP1 UIMAD.WIDE.U32 UR26, UR13, 0x8, UR18 ;  /* 0x000000080d1a98a5 */ /* 0x000fe2000f8e0012 */
[----:B--2---:R-:W-:-:S05]  /*1700*/  @!P5 FADD.FTZ R12, R12, R14 ;  /* 0x0000000e0c0cd221 */ /* 0x004fca0000010000 */
[----:B------:R-:W-:Y:S01]  /*1710*/  IMAD.U32 R14, RZ, RZ, UR26 ;  /* 0x0000001aff0e7e24 */ /* 0x000fe2000f8e00ff */
[----:B------:R-:W-:Y:S01]  /*1720*/  UIADD3 UR26, UPT, UPT, UR5, 0x6, URZ ;  /* 0x00000006051a7890 */ /* 0x000fe2000fffe0ff */
[----:B------:R-:W-:Y:S01]  /*1730*/  @!P5 FADD.FTZ R13, R13, R15 ;  /* 0x0000000f0d0dd221 */ /* 0x000fe20000010000 */
[----:B------:R-:W-:-:S06]  /*1740*/  MOV R15, UR27 ;  /* 0x0000001b000f7c02 */ /* 0x000fcc0008000f00 */
[----:B------:R-:W2:Y:S01]  /*1750*/  @!P2 LDG.E.64 R14, desc[UR16][R14.64] ;  /* 0x000000100e0ea981 */ /* 0x000ea2000c1e1b00 */
[----:B---3--:R-:W-:Y:S01]  /*1760*/  @!P6 FADD.FTZ R12, R12, R8 ;  /* 0x000000080c0ce221 */ /* 0x008fe20000010000 */
[----:B------:R-:W-:Y:S01]  /*1770*/  MOV R8, UR26 ;  /* 0x0000001a00087c02 */ /* 0x000fe20008000f00 */
[----:B------:R-:W-:Y:S01]  /*1780*/  UIADD3 UR26, UPT, UPT, UR5, 0x7, URZ ;  /* 0x00000007051a7890 */ /* 0x000fe2000fffe0ff */
[----:B------:R-:W-:Y:S02]  /*1790*/  @!P6 FADD.FTZ R13, R13, R9 ;  /* 0x000000090d0de221 */ /* 0x000fe40000010000 */
[----:B------:R-:W-:-:S03]  /*17a0*/  ISETP.EQ.OR P6, PT, R8, UR20, P3 ;  /* 0x0000001408007c0c */ /* 0x000fc60009fc2670 */
[----:B------:R-:W-:-:S04]  /*17b0*/  MOV R8, UR26 ;  /* 0x0000001a00087c02 */ /* 0x000fc80008000f00 */
[----:B------:R-:W-:-:S06]  /*17c0*/  ISETP.EQ.OR P5, PT, R8, UR20, P3 ;  /* 0x0000001408007c0c */ /* 0x000fcc0009fa2670 */
[----:B------:R-:W-:-:S05]  /*17d0*/  VOTEU.ALL UP1, P6 ;  /* 0x0000000000ff7886 */ /* 0x000fca0003020000 */
[----:B------:R-:W-:Y:S02]  /*17e0*/  @!UP1 UIMAD.WIDE.U32 UR26, UR25, 0x8, UR18 ;  /* 0x00000008191a98a5 */ /* 0x000fe4000f8e0012 */
[----:B------:R-:W-:-:S04]  /*17f0*/  VOTEU.ALL UP1, P5 ;  /* 0x0000000000ff7886 */ /* 0x000fc80002820000 */
[----:B------:R-:W-:Y:S02]  /*1800*/  MOV R8, UR26 ;  /* 0x0000001a00087c02 */ /* 0x000fe40008000f00 */
[----:B------:R-:W-:Y:S01]  /*1810*/  MOV R9, UR27 ;  /* 0x0000001b00097c02 */ /* 0x000fe20008000f00 */
[----:B------:R-:W-:Y:S01]  /*1820*/  @!UP1 UIMAD.WIDE.U32 UR26, UR12, 0x8, UR18 ;  /* 0x000000080c1a98a5 */ /* 0x000fe2000f8e0012 */
[----:B----4-:R-:W-:Y:S01]  /*1830*/  @!P4 FADD.FTZ R12, R12, R10 ;  /* 0x0000000a0c0cc221 */ /* 0x010fe20000010000 */
[----:B------:R-:W-:-:S04]  /*1840*/  @!P4 FADD.FTZ R13, R13, R11 ;  /* 0x0000000b0d0dc221 */ /* 0x000fc80000010000 */
[----:B------:R-:W-:Y:S01]  /*1850*/  IMAD.U32 R10, RZ, RZ, UR26 ;  /* 0x0000001aff0a7e24 */ /* 0x000fe2000f8e00ff */
[----:B------:R-:W-:Y:S01]  /*1860*/  MOV R11, UR27 ;  /* 0x0000001b000b7c02 */ /* 0x000fe20008000f00 */
[----:B------:R-:W3:Y:S05]  /*1870*/  @!P6 LDG.E.64 R8, desc[UR16][R8.64] ;  /* 0x000000100808e981 */ /* 0x000eea000c1e1b00 */
[----:B------:R-:W4:Y:S01]  /*1880*/  @!P5 LDG.E.64 R10, desc[UR16][R10.64] ;  /* 0x000000100a0ad981 */ /* 0x000f22000c1e1b00 */
[----:B------:R-:W-:Y:S01]  /*1890*/  UIADD3 UR5, UPT, UPT, UR5, 0x8, URZ ;  /* 0x0000000805057890 */ /* 0x000fe2000fffe0ff */
[----:B--2---:R-:W-:Y:S01]  /*18a0*/  @!P2 FADD.FTZ R12, R12, R14 ;  /* 0x0000000e0c0ca221 */ /* 0x004fe20000010000 */
[----:B------:R-:W-:-:S04]  /*18b0*/  @!P2 FADD.FTZ R13, R13, R15 ;  /* 0x0000000f0d0da221 */ /* 0x000fc80000010000 */
[----:B------:R-:W-:Y:S01]  /*18c0*/  ISETP.NE.AND P2, PT, R19, UR5, PT ;  /* 0x0000000513007c0c */ /* 0x000fe2000bf45270 */
        /* <DEDUP_REMOVED lines=9> */
[----:B---3--:R-:W-:Y:S01]  /*1960*/  @!P6 FADD.FTZ R12, R12, R8 ;  /* 0x000000080c0ce221 */ /* 0x008fe20000010000 */
[----:B------:R-:W-:-:S03]  /*1970*/  @!P6 FADD.FTZ R13, R13, R9 ;  /* 0x000000090d0de221 */ /* 0x000fc60000010000 */
[----:B----4-:R-:W-:Y:S01]  /*1980*/  @!P5 FADD.FTZ R12, R12, R10 ;  /* 0x0000000a0c0cd221 */ /* 0x010fe20000010000 */
[----:B------:R-:W-:Y:S01]  /*1990*/  @!P5 FADD.FTZ R13, R13, R11 ;  /* 0x0000000b0d0dd221 */ /* 0x000fe20000010000 */
[----:B------:R-:W-:Y:S06]  /*19a0*/  @P2 BRA `(.L_x_2164) ;  /* 0xfffffff800982947 */ /* 0x000fec000383ffff */
[----:B------:R-:W-:-:S15]  /*19b0*/  R2UR UR5, R19 ;  /* 0x00000000130572ca */ /* 0x000fde00000e0000 */
.L_x_2163:
[----:B------:R-:W-:-:S04]  /*19c0*/  LOP3.LUT R8, R0, 0x7, RZ, 0xc0, !PT ;  /* 0x0000000700087812 */ /* 0x000fc800078ec0ff */
[----:B------:R-:W-:-:S13]  /*19d0*/  ISETP.NE.AND P2, PT, R8, RZ, PT ;  /* 0x000000ff0800720c */ /* 0x000fda0003f45270 */
[----:B------:R-:W-:Y:S05]  /*19e0*/  @!P2 BRA `(.L_x_2160) ;  /* 0x00000004006ca947 */ /* 0x000fea0003800000 */
[----:B------:R-:W-:-:S04]  /*19f0*/  IADD3 R8, PT, PT, R8, -0x1, RZ ;  /* 0xffffffff08087810 */ /* 0x000fc80007ffe0ff */
        /* <DEDUP_REMOVED lines=9> */
[----:B------:R-:W1:Y:S01]  /*1a90*/  @!P2 LDG.E.64 R10, desc[UR16][R10.64] ;  /* 0x000000100a0aa981 */ /* 0x000e62000c1e1b00 */
[----:B------:R-:W-:Y:S02]  /*1aa0*/  UIADD3 UR12, UPT, UPT, UR5, 0x1, URZ ;  /* 0x00000001050c7890 */ /* 0x000fe4000fffe0ff */
[----:B------:R-:W-:Y:S02]  /*1ab0*/  UIADD3 UR11, UPT, UPT, UR5, 0x2, URZ ;  /* 0x00000002050b7890 */ /* 0x000fe4000fffe0ff */
[----:B------:R-:W-:Y:S02]  /*1ac0*/  UIADD3 UR14, UPT, UPT, UR5, 0x3, URZ ;  /* 0x00000003050e7890 */ /* 0x000fe4000fffe0ff */
[----:B------:R-:W-:-:S05]  /*1ad0*/  IMAD.U32 R8, RZ, RZ, UR12 ;  /* 0x0000000cff087e24 */ /* 0x000fca000f8e00ff */
[----:B------:R-:W-:Y:S02]  /*1ae0*/  ISETP.EQ.OR P4, PT, R8, UR20, P3 ;  /* 0x0000001408007c0c */ /* 0x000fe40009f82670 */
[----:B------:R-:W-:-:S04]  /*1af0*/  MOV R8, UR11 ;  /* 0x0000000b00087c02 */ /* 0x000fc80008000f00 */
[----:B------:R-:W-:Y:S02]  /*1b00*/  ISETP.EQ.OR P5, PT, R8, UR20, P3 ;  /* 0x0000001408007c0c */ /* 0x000fe40009fa2670 */
[----:B------:R-:W-:-:S04]  /*1b10*/  MOV R8, UR14 ;  /* 0x0000000e00087c02 */ /* 0x000fc80008000f00 */
[----:B------:R-:W-:Y:S01]  /*1b20*/  ISETP.EQ.OR P6, PT, R8, UR20, P3 ;  /* 0x0000001408007c0c */ /* 0x000fe20009fc2670 */
[----:B------:R-:W-:-:S05]  /*1b30*/  VOTEU.ALL UP2, P4 ;  /* 0x0000000000ff7886 */ /* 0x000fca0002040000 */
[----:B------:R-:W-:Y:S01]  /*1b40*/  @!UP2 UIMAD UR12, UR12, UR21, UR6 ;  /* 0x000000150c0ca2a4 */ /* 0x000fe2000f8e0206 */
[----:B------:R-:W-:-:S03]  /*1b50*/  VOTEU.ALL UP1, P5 ;  /* 0x0000000000ff7886 */ /* 0x000fc60002820000 */
[----:B------:R-:W-:-:S03]  /*1b60*/  @!UP2 UIMAD.WIDE.U32 UR12, UR12, 0x8, UR18 ;  /* 0x000000080c0ca8a5 */ /* 0x000fc6000f8e0012 */
[----:B------:R-:W-:Y:S01]  /*1b70*/  VOTEU.ALL UP2, P6 ;  /* 0x0000000000ff7886 */ /* 0x000fe20003040000 */
[----:B------:R-:W-:Y:S02]  /*1b80*/  @!UP1 UIMAD UR11, UR11, UR21, UR6 ;  /* 0x000000150b0b92a4 */ /* 0x000fe4000f8e0206 */
[----:B------:R-:W-:Y:S02]  /*1b90*/  MOV R8, UR12 ;  /* 0x0000000c00087c02 */ /* 0x000fe40008000f00 */
[----:B------:R-:W-:Y:S01]  /*1ba0*/  MOV R9, UR13 ;  /* 0x0000000d00097c02 */ /* 0x000fe20008000f00 */
[----:B------:R-:W-:Y:S02]  /*1bb0*/  @!UP1 UIMAD.WIDE.U32 UR12, UR11, 0x8, UR18 ;  /* 0x000000080b0c98a5 */ /* 0x000fe4000f8e0012 */
[----:B------:R-:W-:-:S03]  /*1bc0*/  @!UP2 UIMAD UR14, UR14, UR21, UR6 ;  /* 0x000000150e0ea2a4 */ /* 0x000fc6000f8e0206 */
[----:B------:R-:W5:Y:S01]  /*1bd0*/  @!P4 LDG.E.64 R8, desc[UR16][R8.64] ;  /* 0x000000100808c981 */ /* 0x000f62000c1e1b00 */
[----:B------:R-:W-:Y:S01]  /*1be0*/  @!UP2 UIMAD.WIDE.U32 UR14, UR14, 0x8, UR18 ;  /* 0x000000080e0ea8a5 */ /* 0x000fe2000f8e0012 */
[----:B--2---:R-:W-:Y:S01]  /*1bf0*/  MOV R14, UR12 ;  /* 0x0000000c000e7c02 */ /* 0x004fe20008000f00 */
[----:B---3--:R-:W-:-:S06]  /*1c00*/  IMAD.U32 R15, RZ, RZ, UR13 ;  /* 0x0000000dff0f7e24 */ /* 0x008fcc000f8e00ff */
[----:B------:R-:W2:Y:S01]  /*1c10*/  @!P5 LDG.E.64 R14, desc[UR16][R14.64] ;  /* 0x000000100e0ed981 */ /* 0x000ea2000c1e1b00 */
[----:B-1--4-:R-:W-:Y:S01]  /*1c20*/  @!P2 FADD.FTZ R12, R12, R10 ;  /* 0x0000000a0c0ca221 */ /* 0x012fe20000010000 */
[----:B------:R-:W-:Y:S01]  /*1c30*/  @!P2 FADD.FTZ R13, R13, R11 ;  /* 0x0000000b0d0da221 */ /* 0x000fe20000010000 */
[----:B------:R-:W-:Y:S02]  /*1c40*/  MOV R10, UR14 ;  /* 0x0000000e000a7c02 */ /* 0x000fe40008000f00 */
[----:B------:R-:W-:-:S06]  /*1c50*/  MOV R11, UR15 ;  /* 0x0000000f000b7c02 */ /* 0x000fcc0008000f00 */
[----:B------:R-:W3:Y:S01]  /*1c60*/  @!P6 LDG.E.64 R10, desc[UR16][R10.64] ;  /* 0x000000100a0ae981 */ /* 0x000ee2000c1e1b00 */
[----:B------:R-:W-:Y:S01]  /*1c70*/  MOV R19, UR5 ;  /* 0x0000000500137c02 */ /* 0x000fe20008000f00 */
[----:B-----5:R-:W-:-:S03]  /*1c80*/  @!P4 FADD.FTZ R12, R12, R8 ;  /* 0x000000080c0cc221 */ /* 0x020fc60000010000 */
[----:B------:R-:W-:Y:S01]  /*1c90*/  IADD3 R8, PT, PT, R19, 0x4, RZ ;  /* 0x0000000413087810 */ /* 0x000fe20007ffe0ff */
[----:B------:R-:W-:-:S03]  /*1ca0*/  @!P4 FADD.FTZ R13, R13, R9 ;  /* 0x000000090d0dc221 */ /* 0x000fc60000010000 */
[----:B------:R-:W-:Y:S01]  /*1cb0*/  R2UR UR5, R8 ;  /* 0x00000000080572ca */ /* 0x000fe200000e0000 */
[----:B--2---:R-:W-:Y:S01]  /*1cc0*/  @!P5 FADD.FTZ R12, R12, R14 ;  /* 0x0000000e0c0cd221 */ /* 0x004fe20000010000 */
[----:B------:R-:W-:-:S03]  /*1cd0*/  @!P5 FADD.FTZ R13, R13, R15 ;  /* 0x0000000f0d0dd221 */ /* 0x000fc60000010000 */
[----:B---3--:R-:W-:Y:S01]  /*1ce0*/  @!P6 FADD.FTZ R12, R12, R10 ;  /* 0x0000000a0c0ce221 */ /* 0x008fe20000010000 */
[----:B------:R-:W-:-:S09]  /*1cf0*/  @!P6 FADD.FTZ R13, R13, R11 ;  /* 0x0000000b0d0de221 */ /* 0x000fd20000010000 */
.L_x_2165:
        /* <DEDUP_REMOVED lines=18> */
[----:B------:R-:W1:Y:S01]  /*1e20*/  @!P4 LDG.E.64 R10, desc[UR16][R10.64] ;  /* 0x000000100a0ac981 */ /* 0x000e62000c1e1b00 */
[----:B------:R-:W-:-:S06]  /*1e30*/  MOV R9, UR13 ;  /* 0x0000000d00097c02 */ /* 0x000fcc0008000f00 */
[----:B------:R-:W5:Y:S01]  /*1e40*/  @!P2 LDG.E.64 R8, desc[UR16][R8.64] ;  /* 0x000000100808a981 */ /* 0x000f62000c1e1b00 */
[----:B--2---:R-:W-:-:S05]  /*1e50*/  MOV R14, UR5 ;  /* 0x00000005000e7c02 */ /* 0x004fca0008000f00 */
[----:B------:R-:W-:-:S05]  /*1e60*/  VIADD R14, R14, 0x2 ;  /* 0x000000020e0e7836 */ /* 0x000fca0000000000 */
[----:B------:R-:W-:Y:S01]  /*1e70*/  R2UR UR5, R14 ;  /* 0x000000000e0572ca */ /* 0x000fe200000e0000 */
[----:B-1--4-:R-:W-:Y:S01]  /*1e80*/  @!P4 FADD.FTZ R12, R12, R10 ;  /* 0x0000000a0c0cc221 */ /* 0x012fe20000010000 */
[----:B------:R-:W-:-:S03]  /*1e90*/  @!P4 FADD.FTZ R13, R13, R11 ;  /* 0x0000000b0d0dc221 */ /* 0x000fc60000010000 */
[----:B-----5:R-:W-:Y:S01]  /*1ea0*/  @!P2 FADD.FTZ R12, R12, R8 ;  /* 0x000000080c0ca221 */ /* 0x020fe20000010000 */
[----:B------:R-:W-:-:S09]  /*1eb0*/  @!P2 FADD.FTZ R13, R13, R9 ;  /* 0x000000090d0da221 */ /* 0x000fd20000010000 */
.L_x_2166:
        /* <DEDUP_REMOVED lines=10> */
[----:B------:R-:W1:Y:S02]  /*1f60*/  LDG.E.64 R8, desc[UR16][R8.64] ;  /* 0x0000001008087981 */ /* 0x000e64000c1e1b00 */
[----:B-1--4-:R-:W-:Y:S01]  /*1f70*/  FADD.FTZ R12, R12, R8 ;  /* 0x000000080c0c7221 */ /* 0x012fe20000010000 */
[----:B------:R-:W-:-:S07]  /*1f80*/  FADD.FTZ R13, R13, R9 ;  /* 0x000000090d0d7221 */ /* 0x000fce0000010000 */
.L_x_2167:
[----:B------:R-:W-:Y:S05]  /*1f90*/  BSYNC.RECONVERGENT B0 ;  /* 0x0000000000007941 */ /* 0x000fea0003800200 */
.L_x_2160:
[----:B------:R-:W0:Y:S01]  /*1fa0*/  @P0 LDC.64 R8, c[0x0][0x388] ;  /* 0x0000e200ff080b82 */ /* 0x000e220000000a00 */
[----:B------:R-:W5:Y:S01]  /*1fb0*/  LDCU UR12, c[0x0][0x414] ;  /* 0x00008280ff0c77ac */ /* 0x000f620008000800 */
[----:B------:R-:W-:Y:S02]  /*1fc0*/  MOV R11, UR9 ;  /* 0x00000009000b7c02 */ /* 0x000fe40008000f00 */
[----:B---3--:R-:W-:Y:S01]  /*1fd0*/  LOP3.LUT R15, R26, 0xffff, RZ, 0xc0, !PT ;  /* 0x0000ffff1a0f7812 */ /* 0x008fe200078ec0ff */
[----:B------:R-:W-:-:S03]  /*1fe0*/  UMOV UR5, 0x400 ;  /* 0x0000040000057882 */ /* 0x000fc60000000000 */
[----:B------:R-:W3:Y:S01]  /*1ff0*/  S2UR UR11, SR_CgaCtaId ;  /* 0x00000000000b79c3 */ /* 0x000ee20000008800 */
[----:B------:R-:W-:Y:S01]  /*2000*/  IADD3 R15, PT, PT, R15, UR10, RZ ;  /* 0x0000000a0f0f7c10 */ /* 0x000fe2000fffe0ff */
[----:B-----5:R-:W-:Y:S01]  /*2010*/  @P0 FMUL.FTZ R10, R12, UR12 ;  /* 0x0000000c0c0a0c20 */ /* 0x020fe20008410000 */
[----:B0-----:R-:W-:-:S04]  /*2020*/  @P0 IMAD.WIDE R8, R11, 0x8, R8 ;  /* 0x000000080b080825 */ /* 0x001fc800078e0208 */
[----:B------:R-:W-:-:S05]  /*2030*/  @P0 FMUL.FTZ R11, R13, UR12 ;  /* 0x0000000c0d0b0c20 */ /* 0x000fca0008410000 */
[----:B------:R0:W-:Y:S01]  /*2040*/  @P0 STG.E.64 desc[UR16][R8.64], R10 ;  /* 0x0000000a08000986 */ /* 0x0001e2000c101b10 */
[----:B---3--:R-:W-:-:S09]  /*2050*/  ULEA UR5, UR11, UR5, 0x18 ;  /* 0x000000050b057291 */ /* 0x008fd2000f8ec0ff */
[----:B------:R1:W-:Y:S01]  /*2060*/  @!P3 STS.64 [UR5+0xc0], R12 ;  /* 0x0000c00cff00b988 */ /* 0x0003e20008000a05 */
[----:B0-----:R-:W0:Y:S08]  /*2070*/  LDC.64 R8, c[0x0][0x398] ;  /* 0x0000e600ff087b82 */ /* 0x001e300000000a00 */
[----:B------:R-:W3:Y:S01]  /*2080*/  LDC.64 R10, c[0x0][0x3a0] ;  /* 0x0000e800ff0a7b82 */ /* 0x000ee20000000a00 */
[----:B0-----:R-:W-:-:S07]  /*2090*/  IMAD.WIDE R8, R15, 0x2, R8 ;  /* 0x000000020f087825 */ /* 0x001fce00078e0208 */
[----:B------:R-:W-:Y:S01]  /*20a0*/  BAR.SYNC.DEFER_BLOCKING 0x0 ;  /* 0x0000000000007b1d */ /* 0x000fe20000010000 */
[----:B---3--:R-:W-:-:S05]  /*20b0*/  IMAD.WIDE R10, R15, 0x2, R10 ;  /* 0x000000020f0a7825 */ /* 0x008fca00078e020a */
[----:B-1--4-:R-:W3:Y:S04]  /*20c0*/  LDG.E.U16 R13, desc[UR16][R8.64] ;  /* 0x00000010080d7981 */ /* 0x012ee8000c1e1500 */
[----:B------:R0:W4:Y:S04]  /*20d0*/  LDG.E.U16 R12, desc[UR16][R8.64+0x2] ;  /* 0x00000210080c7981 */ /* 0x000128000c1e1500 */
[----:B--2---:R-:W2:Y:S04]  /*20e0*/  LDG.E.U16 R14, desc[UR16][R10.64] ;  /* 0x000000100a0e7981 */ /* 0x004ea8000c1e1500 */
[----:B------:R3:W5:Y:S01]  /*20f0*/  LDG.E.U16 R15, desc[UR16][R10.64+0x2] ;  /* 0x000002100a0f7981 */ /* 0x000762000c1e1500 */
[----:B------:R-:W-:Y:S03]  /*2100*/  BSSY.RECONVERGENT B0, `(.L_x_2168) ;  /* 0x00000f5000007945 */ /* 0x000fe60003800200 */
[----:B0-----:R-:W0:Y:S02]  /*2110*/  LDS.64 R8, [UR5+0xc0] ;  /* 0x0000c005ff087984 */ /* 0x001e240008000a00 */
[----:B0-----:R-:W-:-:S04]  /*2120*/  FMUL.FTZ R8, R8, UR12 ;  /* 0x0000000c08087c20 */ /* 0x001fc80008410000 */
[----:B------:R-:W-:-:S04]  /*2130*/  FMUL.FTZ R20, R8, R8 ;  /* 0x0000000808147220 */ /* 0x000fc80000410000 */
[----:B------:R-:W-:Y:S01]  /*2140*/  FFMA.FTZ R20, R9, UR12, -R20 ;  /* 0x0000000c09147c23 */ /* 0x000fe20008010814 */
[----:B------:R-:W-:-:S04]  /*2150*/  IMAD.MOV.U32 R9, RZ, RZ, 0x3f800000 ;  /* 0x3f800000ff097424 */ /* 0x000fc800078e00ff */
[----:B------:R-:W-:-:S13]  /*2160*/  FSETP.GTU.FTZ.AND P2, PT, R20, RZ, PT ;  /* 0x000000ff1400720b */ /* 0x000fda0003f5c000 */
[----:B------:R-:W0:Y:S02]  /*2170*/  @P2 LDC R19, c[0x0][0x3a8] ;  /* 0x0000ea00ff132b82 */ /* 0x000e240000000800 */
[----:B0-----:R-:W-:Y:S01]  /*2180*/  @P2 FADD.FTZ R19, R20, R19 ;  /* 0x0000001314132221 */ /* 0x001fe20000010000 */
[----:B------:R-:W-:-:S03]  /*2190*/  IADD3 R20, PT, PT, R2, 0x10, RZ ;  /* 0x0000001002147810 */ /* 0x000fc60007ffe0ff */
[----:B------:R0:W1:Y:S01]  /*21a0*/  @P2 MUFU.RSQ R9, R19 ;  /* 0x0000001300092308 */ /* 0x0000620000001400 */
[----:B---3--:R-:W-:Y:S02]  /*21b0*/  SHF.L.U32 R10, R13, 0x10, RZ ;  /* 0x000000100d0a7819 */ /* 0x008fe400000006ff */
[----:B----4-:R-:W-:Y:S02]  /*21c0*/  SHF.L.U32 R11, R12, 0x10, RZ ;  /* 0x000000100c0b7819 */ /* 0x010fe400000006ff */
[----:B--2---:R-:W-:Y:S02]  /*21d0*/  SHF.L.U32 R12, R14, 0x10, RZ ;  /* 0x000000100e0c7819 */ /* 0x004fe400000006ff */
[----:B-----5:R-:W-:Y:S01]  /*21e0*/  SHF.L.U32 R13, R15, 0x10, RZ ;  /* 0x000000100f0d7819 */ /* 0x020fe200000006ff */
[----:B01----:R-:W-:Y:S06]  /*21f0*/  BRA.U UP0, `(.L_x_2169) ;  /* 0x0000000500807547 */ /* 0x003fec000b800000 */
        /* <DEDUP_REMOVED lines=10> */
[-C--:B------:R-:W-:Y:S01]  /*22a0*/  FMUL.FTZ R15, R18, R9.reuse ;  /* 0x00000009120f7220 */ /* 0x080fe20000410000 */
[----:B------:R-:W-:-:S03]  /*22b0*/  FMUL.FTZ R18, R17, R9 ;  /* 0x0000000911127220 */ /* 0x000fc60000410000 */
[----:B------:R-:W-:Y:S01]  /*22c0*/  FFMA.FTZ R15, R10, R15, R12 ;  /* 0x0000000f0a0f7223 */ /* 0x000fe2000001000c */
[----:B------:R-:W-:-:S05]  /*22d0*/  FFMA.FTZ R18, R11, R18, R13 ;  /* 0x000000120b127223 */ /* 0x000fca000001000d */
[----:B------:R-:W-:Y:S02]  /*22e0*/  F2FP.BF16.F32.PACK_AB R17, R18, R15 ;  /* 0x0000000f1211723e */ /* 0x000fe400000010ff */
[----:B------:R-:W-:Y:S01]  /*22f0*/  MOV R15, R7 ;  /* 0x00000007000f7202 */ /* 0x000fe20000000f00 */
[----:B0-----:R-:W-:Y:S02]  /*2300*/  IMAD R18, R14, UR14, RZ ;  /* 0x0000000e0e127c24 */ /* 0x001fe4000f8e02ff */
[----:B------:R-:W-:Y:S02]  /*2310*/  IMAD.MOV.U32 R14, RZ, RZ, R4 ;  /* 0x000000ffff0e7224 */ /* 0x000fe400078e0004 */
[C---:B------:R-:W-:Y:S02]  /*2320*/  IMAD R19, R2.reuse, UR15, R18 ;  /* 0x0000000f02137c24 */ /* 0x040fe4000f8e0212 */
[----:B------:R-:W-:-:S05]  /*2330*/  IMAD.WIDE.U32 R14, R2, UR14, R14 ;  /* 0x0000000e020e7c25 */ /* 0x000fca000f8e000e */
[----:B------:R-:W-:Y:S02]  /*2340*/  IADD3 R15, PT, PT, R15, R19, RZ ;  /* 0x000000130f0f7210 */ /* 0x000fe40007ffe0ff */
[----:B-1----:R-:W-:-:S04]  /*2350*/  LEA R18, P1, R14, UR10, 0x1 ;  /* 0x0000000a0e127c11 */ /* 0x002fc8000f8208ff */
[----:B------:R-:W-:-:S05]  /*2360*/  LEA.HI.X R19, R14, UR11, R15, 0x1, P1 ;  /* 0x0000000b0e137c11 */ /* 0x000fca00088f0c0f */
[----:B------:R0:W-:Y:S04]  /*2370*/  STG.E desc[UR16][R18.64], R17 ;  /* 0x0000001112007986 */ /* 0x0001e8000c101910 */
.L_x_2171:
[----:B------:R-:W-:Y:S05]  /*2380*/  BSYNC.RECONVERGENT B1 ;  /* 0x0000000000017941 */ /* 0x000fea0003800200 */
.L_x_2170:
[----:B------:R-:W-:Y:S01]  /*2390*/  SHF.R.S32.HI R15, RZ, 0x1f, R20 ;  /* 0x0000001fff0f7819 */ /* 0x000fe20000011414 */
[----:B------:R-:W-:Y:S01]  /*23a0*/  BSSY.RECONVERGENT B1, `(.L_x_2172) ;  /* 0x0000017000017945 */ /* 0x000fe20003800200 */
[----:B------:R-:W-:Y:S02]  /*23b0*/  ISETP.GE.U32.AND P1, PT, R20, UR12, PT ;  /* 0x0000000c14007c0c */ /* 0x000fe4000bf26070 */
[----:B0-----:R-:W-:Y:S02]  /*23c0*/  IADD3 R17, PT, PT, R2, 0x20, RZ ;  /* 0x0000002002117810 */ /* 0x001fe40007ffe0ff */
[----:B------:R-:W-:-:S13]  /*23d0*/  ISETP.GE.AND.EX P1, PT, R15, UR13, PT, P1 ;  /* 0x0000000d0f007c0c */ /* 0x000fda000bf26310 */
[----:B------:R-:W-:Y:S05]  /*23e0*/  @P1 BRA `(.L_x_2173) ;  /* 0x0000000000481947 */ /* 0x000fea0003800000 */
[----:B------:R-:W0:Y:S01]  /*23f0*/  LDCU.64 UR10, c[0x0][0x3e0] ;  /* 0x00007c00ff0a77ac */ /* 0x000e220008000a00 */
[----:B------:R-:W-:Y:S01]  /*2400*/  MOV R14, R4 ;  /* 0x00000004000e7202 */ /* 0x000fe20000000f00 */
[----:B------:R-:W-:Y:S01]  /*2410*/  FADD.FTZ R22, R22, -R8 ;  /* 0x8000000816167221 */ /* 0x000fe20000010000 */
[----:B------:R-:W1:Y:S01]  /*2420*/  LDCU.64 UR14, c[0x0][0x380] ;  /* 0x00007000ff0e77ac */ /* 0x000e620008000a00 */
[----:B0-----:R-:W-:-:S04]  /*2430*/  IMAD R15, R15, UR10, RZ ;  /* 0x0000000a0f0f7c24 */ /* 0x001fc8000f8e02ff */
[----:B------:R-:W-:Y:S01]  /*2440*/  IMAD R18, R20, UR11, R15 ;  /* 0x0000000b14127c24 */ /* 0x000fe2000f8e020f */
[----:B------:R-:W-:-:S03]  /*2450*/  MOV R15, R7 ;  /* 0x00000007000f7202 */ /* 0x000fc60000000f00 */
[----:B------:R-:W-:-:S04]  /*2460*/  IMAD.WIDE.U32 R14, R20, UR10, R14 ;  /* 0x0000000a140e7c25 */ /* 0x000fc8000f8e000e */
[----:B------:R-:W-:Y:S01]  /*2470*/  IMAD.IADD R15, R15, 0x1, R18 ;  /* 0x000000010f0f7824 */ /* 0x000fe200078e0212 */
[----:B-1----:R-:W-:-:S04]  /*2480*/  LEA R18, P1, R14, UR14, 0x1 ;  /* 0x0000000e0e127c11 */ /* 0x002fc8000f8208ff */
[----:B------:R-:W-:Y:S01]  /*2490*/  LEA.HI.X R19, R14, UR15, R15, 0x1, P1 ;  /* 0x0000000f0e137c11 */ /* 0x000fe200088f0c0f */
[----:B------:R-:W-:Y:S01]  /*24a0*/  FADD.FTZ R14, R21, -R8 ;  /* 0x80000008150e7221 */ /* 0x000fe20000010000 */
[----:B------:R-:W-:-:S03]  /*24b0*/  FMUL.FTZ R15, R22, R9 ;  /* 0x00000009160f7220 */ /* 0x000fc60000410000 */
[----:B------:R-:W-:Y:S01]  /*24c0*/  FMUL.FTZ R14, R14, R9 ;  /* 0x000000090e0e7220 */ /* 0x000fe20000410000 */
[----:B------:R-:W-:-:S03]  /*24d0*/  FFMA.FTZ R15, R10, R15, R12 ;  /* 0x0000000f0a0f7223 */ /* 0x000fc6000001000c */
[----:B------:R-:W-:-:S05]  /*24e0*/  FFMA.FTZ R14, R11, R14, R13 ;  /* 0x0000000e0b0e7223 */ /* 0x000fca000001000d */
[----:B------:R-:W-:-:S05]  /*24f0*/  F2FP.BF16.F32.PACK_AB R15, R14, R15 ;  /* 0x0000000f0e0f723e */ /* 0x000fca00000010ff */
[----:B------:R0:W-:Y:S02]  /*2500*/  STG.E desc[UR16][R18.64], R15 ;  /* 0x0000000f12007986 */ /* 0x0001e4000c101910 */
.L_x_2173:
[----:B------:R-:W-:Y:S05]  /*2510*/  BSYNC.RECONVERGENT B1 ;  /* 0x0000000000017941 */ /* 0x000fea0003800200 */
.L_x_2172:
        /* <DEDUP_REMOVED lines=8> */
[----:B------:R-:W0:Y:S01]  /*25a0*/  LDCU.64 UR10, c[0x0][0x3e0] ;  /* 0x00007c00ff0a77ac */ /* 0x000e220008000a00 */
[----:B------:R-:W-:Y:S01]  /*25b0*/  MOV R15, R7 ;  /* 0x00000007000f7202 */ /* 0x000fe20000000f00 */
[--C-:B------:R-:W-:Y:S01]  /*25c0*/  FADD.FTZ R24, R24, -R8.reuse ;  /* 0x8000000818187221 */ /* 0x100fe20000010000 */
[----:B------:R-:W-:Y:S01]  /*25d0*/  FADD.FTZ R16, R16, -R8 ;  /* 0x8000000810107221 */ /* 0x000fe20000010000 */
[----:B------:R-:W1:Y:S03]  /*25e0*/  LDCU.64 UR14, c[0x0][0x380] ;  /* 0x00007000ff0e77ac */ /* 0x000e660008000a00 */
[----:B------:R-:W-:-:S04]  /*25f0*/  FMUL.FTZ R16, R16, R9 ;  /* 0x0000000910107220 */ /* 0x000fc80000410000 */
[----:B------:R-:W-:Y:S01]  /*2600*/  FFMA.FTZ R21, R11, R16, R13 ;  /* 0x000000100b157223 */ /* 0x000fe2000001000d */
[----:B0-----:R-:W-:-:S04]  /*2610*/  IMAD R14, R14, UR10, RZ ;  /* 0x0000000a0e0e7c24 */ /* 0x001fc8000f8e02ff */
[----:B------:R-:W-:Y:S01]  /*2620*/  IMAD R19, R17, UR11, R14 ;  /* 0x0000000b11137c24 */ /* 0x000fe2000f8e020e */
[----:B------:R-:W-:-:S05]  /*2630*/  MOV R14, R4 ;  /* 0x00000004000e7202 */ /* 0x000fca0000000f00 */
[----:B------:R-:W-:-:S04]  /*2640*/  IMAD.WIDE.U32 R14, R17, UR10, R14 ;  /* 0x0000000a110e7c25 */ /* 0x000fc8000f8e000e */
[----:B------:R-:W-:-:S04]  /*2650*/  FMUL.FTZ R17, R24, R9 ;  /* 0x0000000918117220 */ /* 0x000fc80000410000 */
[----:B------:R-:W-:Y:S01]  /*2660*/  FFMA.FTZ R20, R10, R17, R12 ;  /* 0x000000110a147223 */ /* 0x000fe2000001000c */
[----:B------:R-:W-:Y:S02]  /*2670*/  IADD3 R19, PT, PT, R15, R19, RZ ;  /* 0x000000130f137210 */ /* 0x000fe40007ffe0ff */
[C---:B-1----:R-:W-:Y:S02]  /*2680*/  LEA R16, P1, R14.reuse, UR14, 0x1 ;  /* 0x0000000e0e107c11 */ /* 0x042fe4000f8208ff */
[----:B------:R-:W-:Y:S02]  /*2690*/  F2FP.BF16.F32.PACK_AB R15, R21, R20 ;  /* 0x00000014150f723e */ /* 0x000fe400000010ff */
[----:B------:R-:W-:-:S05]  /*26a0*/  LEA.HI.X R17, R14, UR15, R19, 0x1, P1 ;  /* 0x0000000f0e117c11 */ /* 0x000fca00088f0c13 */
[----:B------:R0:W-:Y:S04]  /*26b0*/  STG.E desc[UR16][R16.64], R15 ;  /* 0x0000000f10007986 */ /* 0x0001e8000c101910 */
.L_x_2175:
[----:B------:R-:W-:Y:S05]  /*26c0*/  BSYNC.RECONVERGENT B1 ;  /* 0x0000000000017941 */ /* 0x000fea0003800200 */
.L_x_2174:
[----:B------:R-:W-:Y:S05]  /*26d0*/  @P2 BRA `(.L_x_2176) ;  /* 0x00000008005c2947 */ /* 0x000fea0003800000 */
[----:B------:R-:W1:Y:S01]  /*26e0*/  LDCU.64 UR10, c[0x0][0x3e0] ;  /* 0x00007c00ff0a77ac */ /* 0x000e620008000a00 */
[--C-:B------:R-:W-:Y:S01]  /*26f0*/  FADD.FTZ R6, R23, -R8.reuse ;  /* 0x8000000817067221 */ /* 0x100fe20000010000 */
[----:B------:R-:W-:Y:S01]  /*2700*/  MOV R5, R7 ;  /* 0x0000000700057202 */ /* 0x000fe20000000f00 */
[----:B------:R-:W-:Y:S01]  /*2710*/  FADD.FTZ R8, R3, -R8 ;  /* 0x8000000803087221 */ /* 0x000fe20000010000 */
[----:B------:R-:W2:Y:S01]  /*2720*/  LDCU.64 UR12, c[0x0][0x380] ;  /* 0x00007000ff0c77ac */ /* 0x000ea20008000a00 */
[-C--:B------:R-:W-:Y:S02]  /*2730*/  FMUL.FTZ R3, R6, R9.reuse ;  /* 0x0000000906037220 */ /* 0x080fe40000410000 */
[----:B------:R-:W-:Y:S02]  /*2740*/  FMUL.FTZ R8, R8, R9 ;  /* 0x0000000908087220 */ /* 0x000fe40000410000 */
[----:B------:R-:W-:Y:S02]  /*2750*/  FFMA.FTZ R3, R10, R3, R12 ;  /* 0x000000030a037223 */ /* 0x000fe4000001000c */
[----:B------:R-:W-:-:S05]  /*2760*/  FFMA.FTZ R8, R11, R8, R13 ;  /* 0x000000080b087223 */ /* 0x000fca000001000d */
[----:B------:R-:W-:Y:S01]  /*2770*/  F2FP.BF16.F32.PACK_AB R3, R8, R3 ;  /* 0x000000030803723e */ /* 0x000fe200000010ff */
[----:B-1----:R-:W-:Y:S02]  /*2780*/  IMAD R18, R18, UR10, RZ ;  /* 0x0000000a12127c24 */ /* 0x002fe4000f8e02ff */
[----:B------:R-:W-:-:S04]  /*2790*/  IMAD.WIDE.U32 R4, R25, UR10, R4 ;  /* 0x0000000a19047c25 */ /* 0x000fc8000f8e0004 */
[----:B------:R-:W-:Y:S01]  /*27a0*/  IMAD R7, R25, UR11, R18 ;  /* 0x0000000b19077c24 */ /* 0x000fe2000f8e0212 */
[----:B--2---:R-:W-:-:S04]  /*27b0*/  LEA R6, P1, R4, UR12, 0x1 ;  /* 0x0000000c04067c11 */ /* 0x004fc8000f8208ff */
[----:B------:R-:W-:-:S04]  /*27c0*/  IADD3 R7, PT, PT, R5, R7, RZ ;  /* 0x0000000705077210 */ /* 0x000fc80007ffe0ff */
[----:B------:R-:W-:-:S05]  /*27d0*/  LEA.HI.X R7, R4, UR13, R7, 0x1, P1 ;  /* 0x0000000d04077c11 */ /* 0x000fca00088f0c07 */
[----:B------:R1:W-:Y:S01]  /*27e0*/  STG.E desc[UR16][R6.64], R3 ;  /* 0x0000000306007986 */ /* 0x0003e2000c101910 */
[----:B------:R-:W-:Y:S05]  /*27f0*/  BRA `(.L_x_2176) ;  /* 0x0000000800147947 */ /* 0x000fea0003800000 */
.L_x_2169:
[----:B------:R-:W0:Y:S01]  /*2800*/  LDCU.64 UR14, c[0x0][0x3e8] ;  /* 0x00007d00ff0e77ac */ /* 0x000e220008000a00 */
[----:B------:R-:W-:Y:S04]  /*2810*/  BSSY.RECONVERGENT B1, `(.L_x_2177) ;  /* 0x000001f000017945 */ /* 0x000fe80003800200 */
[----:B------:R-:W-:Y:S05]  /*2820*/  @P1 BRA `(.L_x_2178) ;  /* 0x0000000000741947 */ /* 0x000fea0003800000 */
[--C-:B------:R-:W-:Y:S01]  /*2830*/  FADD.FTZ R18, R18, -R8.reuse ;  /* 0x8000000812127221 */ /* 0x100fe20000010000 */
[----:B------:R-:W-:Y:S01]  /*2840*/  FADD.FTZ R17, R17, -R8 ;  /* 0x8000000811117221 */ /* 0x000fe20000010000 */
[----:B------:R-:W1:Y:S02]  /*2850*/  LDCU.64 UR10, c[0x0][0x3e0] ;  /* 0x00007c00ff0a77ac */ /* 0x000e640008000a00 */
[----:B------:R-:W-:Y:S01]  /*2860*/  FMUL.FTZ R15, R18, R9 ;  /* 0x00000009120f7220 */ /* 0x000fe20000410000 */
[----:B------:R-:W2:Y:S03]  /*2870*/  LDCU.64 UR12, c[0x0][0x380] ;  /* 0x00007000ff0c77ac */ /* 0x000ea60008000a00 */
[----:B------:R-:W-:Y:S01]  /*2880*/  FFMA.FTZ R14, R10, R15, R12 ;  /* 0x0000000f0a0e7223 */ /* 0x000fe2000001000c */
[----:B------:R-:W-:-:S03]  /*2890*/  FMUL.FTZ R15, R17, R9 ;  /* 0x00000009110f7220 */ /* 0x000fc60000410000 */
[----:B------:R-:W-:Y:S01]  /*28a0*/  FMUL.FTZ R18, R14, -1.4426950216293334961 ;  /* 0xbfb8aa3b0e127820 */ /* 0x000fe20000410000 */
[----:B------:R-:W-:-:S05]  /*28b0*/  FFMA.FTZ R15, R11, R15, R13 ;  /* 0x0000000f0b0f7223 */ /* 0x000fca000001000d */
[----:B------:R-:W3:Y:S02]  /*28c0*/  MUFU.EX2 R18, R18 ;  /* 0x0000001200127308 */ /* 0x000ee40000000800 */
[----:B---3--:R-:W-:-:S06]  /*28d0*/  FADD.FTZ R19, R18, 1 ;  /* 0x3f80000012137421 */ /* 0x008fcc0000010000 */
[----:B------:R-:W3:Y:S02]  /*28e0*/  MUFU.RCP R19, R19 ;  /* 0x0000001300137308 */ /* 0x000ee40000001000 */
[----:B---3--:R-:W-:Y:S01]  /*28f0*/  FMUL.FTZ R17, R14, R19 ;  /* 0x000000130e117220 */ /* 0x008fe20000410000 */
[----:B------:R-:W-:-:S06]  /*2900*/  FMUL.FTZ R14, R15, -1.4426950216293334961 ;  /* 0xbfb8aa3b0f0e7820 */ /* 0x000fcc0000410000 */
[----:B------:R-:W3:Y:S02]  /*2910*/  MUFU.EX2 R14, R14 ;  /* 0x0000000e000e7308 */ /* 0x000ee40000000800 */
[----:B---3--:R-:W-:-:S06]  /*2920*/  FADD.FTZ R19, R14, 1 ;  /* 0x3f8000000e137421 */ /* 0x008fcc0000010000 */
[----:B------:R-:W3:Y:S02]  /*2930*/  MUFU.RCP R14, R19 ;  /* 0x00000013000e7308 */ /* 0x000ee40000001000 */
[----:B---3--:R-:W-:Y:S01]  /*2940*/  FMUL.FTZ R18, R15, R14 ;  /* 0x0000000e0f127220 */ /* 0x008fe20000410000 */
[----:B------:R-:W-:Y:S01]  /*2950*/  SHF.R.S32.HI R15, RZ, 0x1f, R2 ;  /* 0x0000001fff0f7819 */ /* 0x000fe20000011402 */
[----:B------:R-:W-:-:S03]  /*2960*/  IMAD.MOV.U32 R14, RZ, RZ, R4 ;  /* 0x000000ffff0e7224 */ /* 0x000fc600078e0004 */
[----:B------:R-:W-:Y:S01]  /*2970*/  F2FP.BF16.F32.PACK_AB R17, R18, R17 ;  /* 0x000000111211723e */ /* 0x000fe200000010ff */
[----:B-1----:R-:W-:Y:S01]  /*2980*/  IMAD R18, R15, UR10, RZ ;  /* 0x0000000a0f127c24 */ /* 0x002fe2000f8e02ff */
[----:B------:R-:W-:-:S03]  /*2990*/  MOV R15, R7 ;  /* 0x00000007000f7202 */ /* 0x000fc60000000f00 */
[C---:B------:R-:W-:Y:S02]  /*29a0*/  IMAD R18, R2.reuse, UR11, R18 ;  /* 0x0000000b02127c24 */ /* 0x040fe4000f8e0212 */
[----:B------:R-:W-:-:S05]  /*29b0*/  IMAD.WIDE.U32 R14, R2, UR10, R14 ;  /* 0x0000000a020e7c25 */ /* 0x000fca000f8e000e */
[----:B------:R-:W-:Y:S02]  /*29c0*/  IADD3 R15, PT, PT, R15, R18, RZ ;  /* 0x000000120f0f7210 */ /* 0x000fe40007ffe0ff */
[----:B--2---:R-:W-:-:S04]  /*29d0*/  LEA R18, P1, R14, UR12, 0x1 ;  /* 0x0000000c0e127c11 */ /* 0x004fc8000f8208ff */
[----:B------:R-:W-:-:S05]  /*29e0*/  LEA.HI.X R19, R14, UR13, R15, 0x1, P1 ;  /* 0x0000000d0e137c11 */ /* 0x000fca00088f0c0f */
[----:B------:R1:W-:Y:S04]  /*29f0*/  STG.E desc[UR16][R18.64], R17 ;  /* 0x0000001112007986 */ /* 0x0003e8000c101910 */
.L_x_2178:
[----:B0-----:R-:W-:Y:S05]  /*2a00*/  BSYNC.RECONVERGENT B1 ;  /* 0x0000000000017941 */ /* 0x001fea0003800200 */
.L_x_2177:
[----:B------:R-:W-:Y:S01]  /*2a10*/  SHF.R.S32.HI R14, RZ, 0x1f, R20 ;  /* 0x0000001fff0e7819 */ /* 0x000fe20000011414 */
[----:B------:R-:W-:Y:S01]  /*2a20*/  BSSY.RECONVERGENT B1, `(.L_x_2179) ;  /* 0x0000021000017945 */ /* 0x000fe20003800200 */
[----:B------:R-:W-:Y:S02]  /*2a30*/  ISETP.GE.U32.AND P1, PT, R20, UR14, PT ;  /* 0x0000000e14007c0c */ /* 0x000fe4000bf26070 */
[----:B-1----:R-:W-:Y:S02]  /*2a40*/  IADD3 R17, PT, PT, R2, 0x20, RZ ;  /* 0x0000002002117810 */ /* 0x002fe40007ffe0ff */
[----:B------:R-:W-:-:S13]  /*2a50*/  ISETP.GE.AND.EX P1, PT, R14, UR15, PT, P1 ;  /* 0x0000000f0e007c0c */ /* 0x000fda000bf26310 */
[----:B------:R-:W-:Y:S05]  /*2a60*/  @P1 BRA `(.L_x_2180) ;  /* 0x0000000000701947 */ /* 0x000fea0003800000 */
[--C-:B------:R-:W-:Y:S01]  /*2a70*/  FADD.FTZ R22, R22, -R8.reuse ;  /* 0x8000000816167221 */ /* 0x100fe20000010000 */
[----:B------:R-:W0:Y:S03]  /*2a80*/  LDCU.64 UR10, c[0x0][0x3e0] ;  /* 0x00007c00ff0a77ac */ /* 0x000e260008000a00 */
[----:B------:R-:W-:Y:S01]  /*2a90*/  FMUL.FTZ R15, R22, R9 ;  /* 0x00000009160f7220 */ /* 0x000fe20000410000 */
[----:B------:R-:W-:Y:S01]  /*2aa0*/  FADD.FTZ R22, R21, -R8 ;  /* 0x8000000815167221 */ /* 0x000fe20000010000 */
[----:B------:R-:W1:Y:S02]  /*2ab0*/  LDCU.64 UR12, c[0x0][0x380] ;  /* 0x00007000ff0c77ac */ /* 0x000e640008000a00 */
[----:B------:R-:W-:Y:S01]  /*2ac0*/  FFMA.FTZ R15, R10, R15, R12 ;  /* 0x0000000f0a0f7223 */ /* 0x000fe2000001000c */
[----:B------:R-:W-:-:S03]  /*2ad0*/  FMUL.FTZ R22, R22, R9 ;  /* 0x0000000916167220 */ /* 0x000fc60000410000 */
[----:B------:R-:W-:Y:S01]  /*2ae0*/  FMUL.FTZ R19, R15, -1.4426950216293334961 ;  /* 0xbfb8aa3b0f137820 */ /* 0x000fe20000410000 */
[----:B------:R-:W-:-:S05]  /*2af0*/  FFMA.FTZ R22, R11, R22, R13 ;  /* 0x000000160b167223 */ /* 0x000fca000001000d */
[----:B------:R-:W2:Y:S02]  /*2b00*/  MUFU.EX2 R19, R19 ;  /* 0x0000001300137308 */ /* 0x000ea40000000800 */
[----:B--2---:R-:W-:-:S06]  /*2b10*/  FADD.FTZ R18, R19, 1 ;  /* 0x3f80000013127421 */ /* 0x004fcc0000010000 */
[----:B------:R-:W2:Y:S02]  /*2b20*/  MUFU.RCP R18, R18 ;  /* 0x0000001200127308 */ /* 0x000ea40000001000 */
[----:B--2---:R-:W-:Y:S01]  /*2b30*/  FMUL.FTZ R21, R15, R18 ;  /* 0x000000120f157220 */ /* 0x004fe20000410000 */
[----:B------:R-:W-:Y:S01]  /*2b40*/  FMUL.FTZ R15, R22, -1.4426950216293334961 ;  /* 0xbfb8aa3b160f7820 */ /* 0x000fe20000410000 */
[----:B0-----:R-:W-:Y:S01]  /*2b50*/  IMAD R18, R14, UR10, RZ ;  /* 0x0000000a0e127c24 */ /* 0x001fe2000f8e02ff */
[----:B------:R-:W-:-:S03]  /*2b60*/  MOV R14, R4 ;  /* 0x00000004000e7202 */ /* 0x000fc60000000f00 */
[----:B------:R-:W-:Y:S01]  /*2b70*/  IMAD R18, R20, UR11, R18 ;  /* 0x0000000b14127c24 */ /* 0x000fe2000f8e0212 */
[----:B------:R-:W0:Y:S02]  /*2b80*/  MUFU.EX2 R15, R15 ;  /* 0x0000000f000f7308 */ /* 0x000e240000000800 */
[----:B0-----:R-:W-:-:S06]  /*2b90*/  FADD.FTZ R15, R15, 1 ;  /* 0x3f8000000f0f7421 */ /* 0x001fcc0000010000 */
[----:B------:R0:W2:Y:S02]  /*2ba0*/  MUFU.RCP R19, R15 ;  /* 0x0000000f00137308 */ /* 0x0000a40000001000 */
[----:B0-----:R-:W-:-:S03]  /*2bb0*/  MOV R15, R7 ;  /* 0x00000007000f7202 */ /* 0x001fc60000000f00 */
[----:B------:R-:W-:-:S04]  /*2bc0*/  IMAD.WIDE.U32 R14, R20, UR10, R14 ;  /* 0x0000000a140e7c25 */ /* 0x000fc8000f8e000e */
[----:B--2---:R-:W-:Y:S01]  /*2bd0*/  FMUL.FTZ R22, R22, R19 ;  /* 0x0000001316167220 */ /* 0x004fe20000410000 */
[----:B------:R-:W-:Y:S01]  /*2be0*/  IMAD.IADD R19, R15, 0x1, R18 ;  /* 0x000000010f137824 */ /* 0x000fe200078e0212 */
[----:B-1----:R-:W-:-:S03]  /*2bf0*/  LEA R18, P1, R14, UR12, 0x1 ;  /* 0x0000000c0e127c11 */ /* 0x002fc6000f8208ff */
[----:B------:R-:W-:Y:S02]  /*2c00*/  F2FP.BF16.F32.PACK_AB R21, R22, R21 ;  /* 0x000000151615723e */ /* 0x000fe400000010ff */
[----:B------:R-:W-:-:S05]  /*2c10*/  LEA.HI.X R19, R14, UR13, R19, 0x1, P1 ;  /* 0x0000000d0e137c11 */ /* 0x000fca00088f0c13 */
[----:B------:R0:W-:Y:S03]  /*2c20*/  STG.E desc[UR16][R18.64], R21 ;  /* 0x0000001512007986 */ /* 0x0001e6000c101910 */
.L_x_2180:
[----:B------:R-:W-:Y:S05]  /*2c30*/  BSYNC.RECONVERGENT B1 ;  /* 0x0000000000017941 */ /* 0x000fea0003800200 */
.L_x_2179:
        /* <DEDUP_REMOVED lines=11> */
[-C--:B------:R-:W-:Y:S01]  /*2cf0*/  FMUL.FTZ R15, R24, R9.reuse ;  /* 0x00000009180f7220 */ /* 0x080fe20000410000 */
[----:B------:R-:W-:Y:S01]  /*2d00*/  FMUL.FTZ R20, R20, R9 ;  /* 0x0000000914147220 */ /* 0x000fe20000410000 */
[----:B------:R-:W1:Y:S02]  /*2d10*/  LDCU.64 UR12, c[0x0][0x380] ;  /* 0x00007000ff0c77ac */ /* 0x000e640008000a00 */
[----:B------:R-:W-:Y:S01]  /*2d20*/  FFMA.FTZ R16, R10, R15, R12 ;  /* 0x0000000f0a107223 */ /* 0x000fe2000001000c */
[----:B------:R-:W-:-:S03]  /*2d30*/  FFMA.FTZ R19, R11, R20, R13 ;  /* 0x000000140b137223 */ /* 0x000fc6000001000d */
[----:B------:R-:W-:Y:S01]  /*2d40*/  FMUL.FTZ R15, R16, -1.4426950216293334961 ;  /* 0xbfb8aa3b100f7820 */ /* 0x000fe20000410000 */
[----:B------:R-:W-:-:S04]  /*2d50*/  FMUL.FTZ R20, R19, -1.4426950216293334961 ;  /* 0xbfb8aa3b13147820 */ /* 0x000fc80000410000 */
        /* <DEDUP_REMOVED lines=13> */
[----:B0-----:R-:W-:Y:S01]  /*2e30*/  FMUL.FTZ R20, R16, R20 ;  /* 0x0000001410147220 */ /* 0x001fe20000410000 */
[----:B-1----:R-:W-:-:S04]  /*2e40*/  LEA R16, P1, R14, UR12, 0x1 ;  /* 0x0000000c0e107c11 */ /* 0x002fc8000f8208ff */
[----:B------:R-:W-:Y:S02]  /*2e50*/  LEA.HI.X R17, R14, UR13, R15, 0x1, P1 ;  /* 0x0000000d0e117c11 */ /* 0x000fe400088f0c0f */
[----:B------:R-:W-:-:S05]  /*2e60*/  F2FP.BF16.F32.PACK_AB R19, R19, R20 ;  /* 0x000000141313723e */ /* 0x000fca00000010ff */
[----:B------:R0:W-:Y:S02]  /*2e70*/  STG.E desc[UR16][R16.64], R19 ;  /* 0x0000001310007986 */ /* 0x0001e4000c101910 */
.L_x_2182:
[----:B------:R-:W-:Y:S05]  /*2e80*/  BSYNC.RECONVERGENT B1 ;  /* 0x0000000000017941 */ /* 0x000fea0003800200 */
.L_x_2181:
[----:B------:R-:W-:Y:S05]  /*2e90*/  @P2 BRA `(.L_x_2176) ;  /* 0x00000000006c2947 */ /* 0x000fea0003800000 */
[--C-:B------:R-:W-:Y:S01]  /*2ea0*/  FADD.FTZ R6, R23, -R8.reuse ;  /* 0x8000000817067221 */ /* 0x100fe20000010000 */
[----:B------:R-:W-:Y:S01]  /*2eb0*/  FADD.FTZ R8, R3, -R8 ;  /* 0x8000000803087221 */ /* 0x000fe20000010000 */
[----:B------:R-:W1:Y:S02]  /*2ec0*/  LDCU.64 UR10, c[0x0][0x3e0] ;  /* 0x00007c00ff0a77ac */ /* 0x000e640008000a00 */
[-C--:B------:R-:W-:Y:S01]  /*2ed0*/  FMUL.FTZ R5, R6, R9.reuse ;  /* 0x0000000906057220 */ /* 0x080fe20000410000 */
[----:B------:R-:W-:Y:S01]  /*2ee0*/  FMUL.FTZ R8, R8, R9 ;  /* 0x0000000908087220 */ /* 0x000fe20000410000 */
[----:B------:R-:W2:Y:S02]  /*2ef0*/  LDCU.64 UR12, c[0x0][0x380] ;  /* 0x00007000ff0c77ac */ /* 0x000ea40008000a00 */
[----:B------:R-:W-:Y:S01]  /*2f00*/  FFMA.FTZ R10, R10, R5, R12 ;  /* 0x000000050a0a7223 */ /* 0x000fe2000001000c */
        /* <DEDUP_REMOVED lines=8> */
[----:B---3--:R-:W-:Y:S01]  /*2f90*/  FADD.FTZ R8, R3, 1 ;  /* 0x3f80000003087421 */ /* 0x008fe20000010000 */
[----:B------:R-:W-:-:S06]  /*2fa0*/  IMAD R3, R25, UR11, R18 ;  /* 0x0000000b19037c24 */ /* 0x000fcc000f8e0212 */
[----:B------:R-:W3:Y:S01]  /*2fb0*/  MUFU.RCP R9, R8 ;  /* 0x0000000800097308 */ /* 0x000ee20000001000 */
[----:B------:R-:W-:Y:S01]  /*2fc0*/  IADD3 R3, PT, PT, R5, R3, RZ ;  /* 0x0000000305037210 */ /* 0x000fe20007ffe0ff */
[----:B-1----:R-:W-:Y:S01]  /*2fd0*/  FADD.FTZ R11, R6, 1 ;  /* 0x3f800000060b7421 */ /* 0x002fe20000010000 */
[----:B--2---:R-:W-:-:S04]  /*2fe0*/  LEA R6, P1, R4, UR12, 0x1 ;  /* 0x0000000c04067c11 */ /* 0x004fc8000f8208ff */
[----:B------:R-:W-:Y:S01]  /*2ff0*/  LEA.HI.X R7, R4, UR13, R3, 0x1, P1 ;  /* 0x0000000d04077c11 */ /* 0x000fe200088f0c03 */
[----:B------:R-:W1:Y:S01]  /*3000*/  MUFU.RCP R11, R11 ;  /* 0x0000000b000b7308 */ /* 0x000e620000001000 */
[----:B---3--:R-:W-:Y:S01]  /*3010*/  FMUL.FTZ R9, R10, R9 ;  /* 0x000000090a097220 */ /* 0x008fe20000410000 */
[----:B-1----:R-:W-:-:S05]  /*3020*/  FMUL.FTZ R10, R12, R11 ;  /* 0x0000000b0c0a7220 */ /* 0x002fca0000410000 */
[----:B------:R-:W-:-:S05]  /*3030*/  F2FP.BF16.F32.PACK_AB R9, R10, R9 ;  /* 0x000000090a09723e */ /* 0x000fca00000010ff */
[----:B------:R2:W-:Y:S02]  /*3040*/  STG.E desc[UR16][R6.64], R9 ;  /* 0x0000000906007986 */ /* 0x0005e4000c101910 */
.L_x_2176:
[----:B------:R-:W-:Y:S05]  /*3050*/  BSYNC.RECONVERGENT B0 ;  /* 0x0000000000007941 */ /* 0x000fea0003800200 */
.L_x_2168:
[----:B------:R-:W-:Y:S02]  /*3060*/  UIADD3 UR9, UPT, UPT, UR21, UR9, URZ ;  /* 0x0000000915097290 */ /* 0x000fe4000fffe0ff */
[----:B------:R-:W-:Y:S02]  /*3070*/  UIADD3 UR4, UPT, UPT, UR4, 0x1, URZ ;  /* 0x0000000104047890 */ /* 0x000fe4000fffe0ff */
[----:B------:R-:W-:-:S09]  /*3080*/  UISETP.GE.AND UP1, UPT, UR9, UR7, UPT ;  /* 0x000000070900728c */ /* 0x000fd2000bf26270 */
[----:B------:R-:W-:Y:S05]  /*3090*/  BRA.U !UP1, `(.L_x_2183) ;  /* 0xffffffd109787547 */ /* 0x000fea000b83ffff */
[----:B------:R-:W-:Y:S05]  /*30a0*/  EXIT ;  /* 0x000000000000794d */ /* 0x000fea0003800000 */
.L_x_2184:
        /* <DEDUP_REMOVED lines=13> */
.L_x_4533:


//--------------------- .text._Z35group_norm_nhwc_fwd_one_pass_kernelI11Bf16IOBf16WLi128ELi80ELi640EEv26Group_norm_nhwc_fwd_params --------------------------
	.section	.text._Z35group_norm_nhwc_fwd_one_pass_kernelI11Bf16IOBf16WLi128ELi80ELi640EEv26Group_norm_nhwc_fwd_params,"ax",@progbits
	.align	128
        .global         _Z35group_norm_nhwc_fwd_one_pass_kernelI11Bf16IOBf16WLi128ELi80ELi640EEv26Group_norm_nhwc_fwd_params
        .type           _Z35group_norm_nhwc_fwd_one_pass_kernelI11Bf16IOBf16WLi128ELi80ELi640EEv26Group_norm_nhwc_fwd_params,@function
        .size           _Z35group_norm_nhwc_fwd_one_pass_kernelI11Bf16IOBf16WLi128ELi80ELi640EEv26Group_norm_nhwc_fwd_params,(.L_x_4534 - _Z35group_norm_nhwc_fwd_one_pass_kernelI11Bf16IOBf16WLi128ELi80ELi640EEv26Group_norm_nhwc_fwd_params)
        .other          _Z35group_norm_nhwc_fwd_one_pass_kernelI11Bf16IOBf16WLi128ELi80ELi640EEv26Group_norm_nhwc_fwd_params,@"STO_CUDA_ENTRY STV_DEFAULT"
_Z35group_norm_nhwc_fwd_one_pass_kernelI11Bf16IOBf16WLi128ELi80ELi640EEv26Group_norm_nhwc_fwd_params:
.text._Z35group_norm_nhwc_fwd_one_pass_kernelI11Bf16IOBf16WLi128ELi80ELi640EEv26Group_norm_nhwc_fwd_params:
        /* <DEDUP_REMOVED lines=47> */
.L_x_2228:
[----:B-1----:R-:W1:Y:S01]  /*02f0*/  LDCU UR5, c[0x0][0x3f8] ;  /* 0x00007f00ff0577ac */ /* 0x002e620008000800 */
        /* <DEDUP_REMOVED lines=24> */
[----:B------:R-:W-:-:S04]  /*0480*/  IMAD R3, RZ, RZ, -UR9 ;  /* 0x80000009ff037e24 */ /* 0x000fc8000f8e02ff */
        /* <DEDUP_REMOVED lines=12> */
[-C--:B------:R-:W-:Y:S02]  /*0550*/  @!P1 IADD3 R3, PT, PT, R3, -R6.reuse, RZ ;  /* 0x8000000603039210 */ /* 0x080fe40007ffe0ff */
[----:B------:R-:W-:Y:S02]  /*0560*/  ISETP.GE.AND.EX P2, PT, R28, UR11, PT, P2 ;  /* 0x0000000b1c007c0c */ /* 0x000fe4000bf46320 */
[----:B------:R-:W-:Y:S02]  /*0570*/  ISETP.GE.U32.AND P1, PT, R3, R6, PT ;  /* 0x000000060300720c */ /* 0x000fe40003f26070 */
[----:B------:R-:W-:Y:S01]  /*0580*/  LOP3.LUT R6, R41, 0xffff, RZ, 0xc0, !PT ;  /* 0x0000ffff29067812 */ /* 0x000fe200078ec0ff */
[----:B------:R-:W1:Y:S08]  /*0590*/  @!P3 LDC.64 R12, c[0x0][0x3e0] ;  /* 0x0000f800ff0cbb82 */ /* 0x000e700000000a00 */
[----:B------:R-:W3:Y:S02]  /*05a0*/  @!P5 LDC.64 R18, c[0x0][0x3e0] ;  /* 0x0000f800ff12db82 */ /* 0x000ee40000000a00 */
        /* <DEDUP_REMOVED lines=27> */
[----:B---3--:R-:W-:Y:S02]  /*0760*/  @!P5 IMAD R3, R20, R18, RZ ;  /* 0x000000121403d224 */ /* 0x008fe400078e02ff */
[----:B------:R-:W-:-:S04]  /*0770*/  @!P3 IMAD.WIDE.U32 R12, R42, R12, R8 ;  /* 0x0000000c2a0cb225 */ /* 0x000fc800078e0008 */
[----:B------:R-:W-:Y:S01]  /*0780*/  @!P5 IMAD.MOV.U32 R23, RZ, RZ, R9 ;  /* 0x000000ffff17d224 */ /* 0x000fe200078e0009 */
[----:B------:R-:W-:Y:S01]  /*0790*/  @!P3 IADD3 R13, PT, PT, R13, R21, RZ ;  /* 0x000000150d0db210 */ /* 0x000fe20007ffe0ff */
[----:B------:R-:W-:Y:S01]  /*07a0*/  @!P5 IMAD R3, R38, R19, R3 ;  /* 0x000000132603d224 */ /* 0x000fe200078e0203 */
[----:B------:R-:W1:Y:S01]  /*07b0*/  @!P2 LDC.64 R20, c[0x0][0x390] ;  /* 0x0000e400ff14ab82 */ /* 0x000e620000000a00 */
[----:B----4-:R-:W-:Y:S01]  /*07c0*/  @!P3 LEA R16, P4, R12, R16, 0x1 ;  /* 0x000000100c10b211 */ /* 0x010fe200078808ff */
[----:B------:R-:W-:-:S03]  /*07d0*/  @!P5 IMAD.WIDE.U32 R18, R38, R18, R22 ;  /* 0x000000122612d225 */ /* 0x000fc600078e0016 */
[----:B------:R-:W-:Y:S01]  /*07e0*/  @!P3 LEA.HI.X R17, R12, R17, R13, 0x1, P4 ;  /* 0x000000110c11b211 */ /* 0x000fe200020f0c0d */
[----:B-----5:R-:W-:Y:S01]  /*07f0*/  @!P2 IMAD R22, R28, R14, RZ ;  /* 0x0000000e1c16a224 */ /* 0x020fe200078e02ff */
[----:B------:R-:W-:Y:S01]  /*0800*/  ISETP.GE.U32.AND P4, PT, R36, UR10, PT ;  /* 0x0000000a24007c0c */ /* 0x000fe2000bf86070 */
[----:B------:R-:W2:Y:S01]  /*0810*/  @!P1 LDC.64 R12, c[0x0][0x390] ;  /* 0x0000e400ff0c9b82 */ /* 0x000ea20000000a00 */
[----:B------:R-:W-:Y:S01]  /*0820*/  @!P5 IADD3 R3, PT, PT, R19, R3, RZ ;  /* 0x000000031303d210 */ /* 0x000fe20007ffe0ff */
[----:B------:R3:W4:Y:S01]  /*0830*/  @!P3 LDG.E R33, desc[UR16][R16.64] ;  /* 0x000000101021b981 */ /* 0x000722000c1e1900 */
[----:B------:R-:W-:Y:S02]  /*0840*/  ISETP.GE.AND.EX P3, PT, R24, UR11, PT, P4 ;  /* 0x0000000b18007c0c */ /* 0x000fe4000bf66340 */
[----:B0-----:R-:W-:Y:S02]  /*0850*/  @!P5 LEA R4, P6, R18, R4, 0x1 ;  /* 0x000000041204d211 */ /* 0x001fe400078c08ff */
[----:B------:R-:W-:Y:S01]  /*0860*/  ISETP.GE.U32.AND P4, PT, R35, UR10, PT ;  /* 0x0000000a23007c0c */ /* 0x000fe2000bf86070 */
[----:B------:R-:W-:Y:S01]  /*0870*/  @!P2 IMAD R19, R37, R15, R22 ;  /* 0x0000000f2513a224 */ /* 0x000fe200078e0216 */
[----:B---3--:R-:W-:-:S02]  /*0880*/  @!P2 MOV R16, R6 ;  /* 0x000000060010a202 */ /* 0x008fc40000000f00 */
[----:B------:R-:W-:Y:S02]  /*0890*/  @!P2 MOV R17, R9 ;  /* 0x000000090011a202 */ /* 0x000fe40000000f00 */
        /* <DEDUP_REMOVED lines=17> */
[----:B------:R-:W-:-:S02]  /*09b0*/  ISETP.GE.AND.EX P6, PT, R44, UR11, PT, P6 ;  /* 0x0000000b2c007c0c */ /* 0x000fc4000bfc6360 */
[----:B------:R-:W-:Y:S02]  /*09c0*/  @!P1 LEA.HI.X R13, R10, R13, R3, 0x1, P5 ;  /* 0x0000000d0a0d9211 */ /* 0x000fe400028f0c03 */
[----:B------:R-:W-:Y:S01]  /*09d0*/  ISETP.GE.U32.AND P5, PT, R39, UR10, PT ;  /* 0x0000000a27007c0c */ /* 0x000fe2000bfa6070 */
[----:B------:R-:W-:Y:S02]  /*09e0*/  IMAD.MOV.U32 R34, RZ, RZ, RZ ;  /* 0x000000ffff227224 */ /* 0x000fe400078e00ff */
[----:B------:R-:W2:Y:S01]  /*09f0*/  @!P3 LDC.64 R10, c[0x0][0x390] ;  /* 0x0000e400ff0abb82 */ /* 0x000ea20000000a00 */
[----:B------:R-:W-:-:S03]  /*0a00*/  ISETP.GE.AND.EX P5, PT, R43, UR11, PT, P5 ;  /* 0x0000000b2b007c0c */ /* 0x000fc6000bfa6350 */
[----:B------:R5:W3:Y:S04]  /*0a10*/  @!P1 LDG.E R34, desc[UR16][R12.64] ;  /* 0x000000100c229981 */ /* 0x000ae8000c1e1900 */
[----:B------:R-:W2:Y:S01]  /*0a20*/  @!P6 LDC.64 R14, c[0x0][0x3e0] ;  /* 0x0000f800ff0eeb82 */ /* 0x000ea20000000a00 */
[----:B-1----:R-:W-:Y:S01]  /*0a30*/  @!P3 IMAD R24, R24, R18, RZ ;  /* 0x000000121818b224 */ /* 0x002fe200078e02ff */
[----:B------:R-:W-:Y:S02]  /*0a40*/  CS2R R30, SRZ ;  /* 0x00000000001e7805 */ /* 0x000fe4000001ff00 */
        /* <DEDUP_REMOVED lines=10> */
[----:B------:R-:W-:Y:S01]  /*0af0*/  @!P4 IMAD R3, R35, R5, R3 ;  /* 0x000000052303c224 */ /* 0x000fe200078e0203 */
[----:B------:R-:W-:-:S03]  /*0b00*/  @!P3 IADD3 R24, PT, PT, R19, R24, RZ ;  /* 0x000000181318b210 */ /* 0x000fc60007ffe0ff */
[----:B-----5:R-:W5:Y:S01]  /*0b10*/  @!P6 LDC.64 R20, c[0x0][0x390] ;  /* 0x0000e400ff14eb82 */ /* 0x020f620000000a00 */
[----:B--2---:R-:W-:Y:S01]  /*0b20*/  @!P3 LEA R10, P2, R18, R10, 0x1 ;  /* 0x0000000a120ab211 */ /* 0x004fe200078408ff */
[----:B------:R-:W-:-:S03]  /*0b30*/  @!P4 IMAD.WIDE.U32 R22, R35, R4, R22 ;  /* 0x000000042316c225 */ /* 0x000fc600078e0016 */
[----:B------:R-:W-:-:S03]  /*0b40*/  @!P3 LEA.HI.X R11, R18, R11, R24, 0x1, P2 ;  /* 0x0000000b120bb211 */ /* 0x000fc600010f0c18 */
[----:B------:R-:W2:Y:S01]  /*0b50*/  @!P5 LDC.64 R4, c[0x0][0x390] ;  /* 0x0000e400ff04db82 */ /* 0x000ea20000000a00 */
[----:B------:R-:W-:Y:S01]  /*0b60*/  @!P4 IADD3 R3, PT, PT, R23, R3, RZ ;  /* 0x000000031703c210 */ /* 0x000fe20007ffe0ff */
[----:B------:R1:W3:Y:S02]  /*0b70*/  @!P3 LDG.E R30, desc[UR16][R10.64] ;  /* 0x000000100a1eb981 */ /* 0x0002e4000c1e1900 */
[----:B-1----:R-:W-:Y:S01]  /*0b80*/  @!P4 LEA R12, P2, R22, R12, 0x1 ;  /* 0x0000000c160cc211 */ /* 0x002fe200078408ff */
[----:B------:R-:W-:-:S03]  /*0b90*/  @!P6 IMAD R18, R44, R14, RZ ;  /* 0x0000000e2c12e224 */ /* 0x000fc600078e02ff */
[----:B------:R-:W-:Y:S01]  /*0ba0*/  @!P4 LEA.HI.X R13, R22, R13, R3, 0x1, P2 ;  /* 0x0000000d160dc211 */ /* 0x000fe200010f0c03 */
[C---:B------:R-:W-:Y:S01]  /*0bb0*/  @!P6 IMAD R3, R40.reuse, R15, R18 ;  /* 0x0000000f2803e224 */ /* 0x040fe200078e0212 */
[----:B------:R-:W-:Y:S01]  /*0bc0*/  @!P6 MOV R10, R6 ;  /* 0x00000006000ae202 */ /* 0x000fe20000000f00 */
[----:B------:R-:W-:Y:S02]  /*0bd0*/  @!P6 IMAD.MOV.U32 R11, RZ, RZ, R9 ;  /* 0x000000ffff0be224 */ /* 0x000fe400078e0009 */
        /* <DEDUP_REMOVED lines=8> */
[----:B-----5:R-:W-:-:S03]  /*0c60*/  @!P6 LEA R20, P2, R14, R20, 0x1 ;  /* 0x000000140e14e211 */ /* 0x020fc600078408ff */
[----:B------:R-:W-:Y:S01]  /*0c70*/  HFMA2 R27, -RZ, RZ, 0, 0 ;  /* 0x00000000ff1b7431 */ /* 0x000fe200000001ff */
[----:B------:R-:W5:Y:S01]  /*0c80*/  @!P4 LDG.E R29, desc[UR16][R12.64] ;  /* 0x000000100c1dc981 */ /* 0x000f62000c1e1900 */
[----:B------:R-:W-:Y:S02]  /*0c90*/  @!P6 LEA.HI.X R21, R14, R21, R3, 0x1, P2 ;  /* 0x000000150e15e211 */ /* 0x000fe400010f0c03 */
[----:B------:R-:W-:Y:S02]  /*0ca0*/  @!P5 IADD3 R17, PT, PT, R11, R17, RZ ;  /* 0x000000110b11d210 */ /* 0x000fe40007ffe0ff */
[C---:B--2---:R-:W-:Y:S01]  /*0cb0*/  @!P5 LEA R4, P2, R10.reuse, R4, 0x1 ;  /* 0x000000040a04d211 */ /* 0x044fe200078408ff */
[----:B------:R-:W2:Y:S03]  /*0cc0*/  @!P6 LDG.E R28, desc[UR16][R20.64] ;  /* 0x00000010141ce981 */ /* 0x000ea6000c1e1900 */
[----:B------:R-:W-:-:S05]  /*0cd0*/  @!P5 LEA.HI.X R5, R10, R5, R17, 0x1, P2 ;  /* 0x000000050a05d211 */ /* 0x000fca00010f0c11 */
[----:B------:R0:W2:Y:S01]  /*0ce0*/  @!P5 LDG.E R27, desc[UR16][R4.64] ;  /* 0x00000010041bd981 */ /* 0x0000a2000c1e1900 */
[----:B------:R-:W1:Y:S02]  /*0cf0*/  S2R R22, SR_LANEID ;  /* 0x0000000000167919 */ /* 0x000e640000000000 */
[----:B-1----:R-:W-:Y:S02]  /*0d00*/  ISETP.GT.AND P2, PT, R22, 0x1e, PT ;  /* 0x0000001e1600780c */ /* 0x002fe40003f44270 */
[C---:B----4-:R-:W-:Y:S01]  /*0d10*/  PRMT R25, R33.reuse, 0x7632, R25 ;  /* 0x0000763221197816 */ /* 0x050fe20000000019 */
[----:B------:R-:W-:-:S03]  /*0d20*/  IMAD.U32 R33, R33, 0x10000, RZ ;  /* 0x0001000021217824 */ /* 0x000fc600078e00ff */
        /* <DEDUP_REMOVED lines=23> */
[----:B------:R-:W-:Y:S01]  /*0ea0*/  SHF.L.U32 R31, R31, 0x10, RZ ;  /* 0x000000101f1f7819 */ /* 0x000fe200000006ff */
[----:B------:R-:W-:Y:S02]  /*0eb0*/  FADD.FTZ R13, R5, R12 ;  /* 0x0000000c050d7221 */ /* 0x000fe40000010000 */
[----:B------:R-:W-:-:S02]  /*0ec0*/  FMUL.FTZ R10, R11, R11 ;  /* 0x0000000b0b0a7220 */ /* 0x000fc40000410000 */
[----:B------:R-:W-:Y:S01]  /*0ed0*/  FADD.FTZ R5, R31, R11 ;  /* 0x0000000b1f057221 */ /* 0x000fe20000010000 */
[C---:B------:R-:W-:Y:S02]  /*0ee0*/  PRMT R3, R30.reuse, 0x7632, R3 ;  /* 0x000076321e037816 */ /* 0x040fe40000000003 */
        /* <DEDUP_REMOVED lines=10> */
[C---:B-----5:R-:W-:Y:S02]  /*0f90*/  PRMT R4, R29.reuse, 0x7632, R4 ;  /* 0x000076321d047816 */ /* 0x060fe40000000004 */
[----:B------:R-:W-:-:S03]  /*0fa0*/  SHF.L.U32 R29, R29, 0x10, RZ ;  /* 0x000000101d1d7819 */ /* 0x000fc600000006ff */
[----:B------:R-:W-:Y:S01]  /*0fb0*/  IMAD.U32 R4, R4, 0x10000, RZ ;  /* 0x0001000004047824 */ /* 0x000fe200078e00ff */
[----:B--2---:R-:W-:-:S03]  /*0fc0*/  PRMT R5, R28, 0x7632, R5 ;  /* 0x000076321c057816 */ /* 0x004fc60000000005 */
        /* <DEDUP_REMOVED lines=54> */
[----:B-1----:R-:W-:-:S03]  /*1330*/  FADD.FTZ R16, R12, R14 ;  /* 0x0000000e0c107221 */ /* 0x002fc60000010000 */
[----:B------:R-:W-:-:S05]  /*1340*/  @!P2 IADD3 R18, PT, PT, R19, R18, RZ ;  /* 0x000000121312a210 */ /* 0x000fca0007ffe0ff */
[----:B------:R2:W-:Y:S02]  /*1350*/  @!P2 STS.64 [R18+0x18], R16 ;  /* 0x000018101200a388 */ /* 0x0005e40000000a00 */
.L_x_2186:
[----:B------:R-:W-:Y:S05]  /*1360*/  BSYNC.RECONVERGENT B0 ;  /* 0x0000000000007941 */ /* 0x000fea0003800200 */
.L_x_2185:
        /* <DEDUP_REMOVED lines=56> */
.L_x_2188:
[----:B------:R-:W-:Y:S05]  /*16f0*/  BSYNC.RECONVERGENT B0 ;  /* 0x0000000000007941 */ /* 0x000fea0003800200 */
.L_x_2187:
        /* <DEDUP_REMOVED lines=15> */
[----:B------:R-:W-:Y:S01]  /*17f0*/  IMAD.U32 R15, RZ, RZ, UR12 ;  /* 0x0000000cff0f7e24 */ /* 0x000fe2000f8e00ff */
        /* <DEDUP_REMOVED lines=17> */
.L_x_2191:
[----:B------:R-:W2:Y:S04]  /*1910*/  LDG.E.STRONG.GPU R15, desc[UR16][R12.64] ;  /* 0x000000100c0f7981 */ /* 0x000ea8000c1ef900 */
[----:B--2---:R-:W-:Y:S01]  /*1920*/  CCTL.IVALL ;  /* 0x00000000ff00798f */ /* 0x004fe20002000000 */
[----:B------:R-:W-:Y:S05]  /*1930*/  YIELD ;  /* 0x0000000000007946 */ /* 0x000fea0003800000 */
[----:B------:R-:W-:-:S13]  /*1940*/  ISETP.NE.AND P4, PT, R15, R14, PT ;  /* 0x0000000e0f00720c */ /* 0x000fda0003f85270 */
[----:B------:R-:W-:Y:S05]  /*1950*/  @P4 BRA `(.L_x_2191) ;  /* 0xfffffffc00ec4947 */ /* 0x000fea000383ffff */
.L_x_2190:
        /* <DEDUP_REMOVED lines=15> */
.L_x_2193:
        /* <DEDUP_REMOVED lines=8> */
[----:B------:R-:W-:Y:S02]  /*1ad0*/  ISETP.EQ.OR P6, PT, R12, UR15, P3 ;  /* 0x0000000f0c007c0c */ /* 0x000fe40009fc2670 */
[----:B------:R-:W-:Y:S01]  /*1ae0*/  @!UP0 UIMAD.WIDE.U32 UR24, UR9, 0x8, UR18 ;  /* 0x00000008091888a5 */ /* 0x000fe2000f8e0012 */
[----:B------:R-:W-:-:S03]  /*1af0*/  MOV R12, UR26 ;  /* 0x0000001a000c7c02 */ /* 0x000fc60008000f00 */
[----:B------:R-:W-:Y:S01]  /*1b00*/  VOTEU.ALL UP0, P5 ;  /* 0x0000000000ff7886 */ /* 0x000fe20002800000 */
[----:B------:R-:W-:Y:S01]  /*1b10*/  ISETP.EQ.OR P2, PT, R12, UR15, P3 ;  /* 0x0000000f0c007c0c */ /* 0x000fe20009f42670 */
[----:B------:R-:W-:Y:S01]  /*1b20*/  IMAD.U32 R19, RZ, RZ, UR25 ;  /* 0x00000019ff137e24 */ /* 0x000fe2000f8e00ff */
[----:B--2---:R-:W-:Y:S02]  /*1b30*/  MOV R18, UR24 ;  /* 0x0000001800127c02 */ /* 0x004fe40008000f00 */
[----:B------:R-:W-:-:S04]  /*1b40*/  @!UP0 UIMAD.WIDE.U32 UR24, UR22, 0x8, UR18 ;  /* 0x00000008161888a5 */ /* 0x000fc8000f8e0012 */
[----:B------:R-:W0:Y:S02]  /*1b50*/  @!P4 LDG.E.64 R18, desc[UR16][R18.64] ;  /* 0x000000101212c981 */ /* 0x000e24000c1e1b00 */
        /* <DEDUP_REMOVED lines=18> */
[----:B------:R-:W-:Y:S01]  /*1c80*/  MOV R14, UR24 ;  /* 0x00000018000e7c02 */ /* 0x000fe20008000f00 */
[----:B------:R-:W-:Y:S01]  /*1c90*/  UIADD3 UR24, UPT, UPT, UR5, 0x6, URZ ;  /* 0x0000000605187890 */ /* 0x000fe2000fffe0ff */
[----:B------:R-:W-:Y:S02]  /*1ca0*/  @!P5 FADD.FTZ R17, R17, R15 ;  /* 0x0000000f1111d221 */ /* 0x000fe40000010000 */
[----:B------:R-:W-:Y:S02]  /*1cb0*/  ISETP.EQ.OR P4, PT, R14, UR15, P3 ;  /* 0x0000000f0e007c0c */ /* 0x000fe40009f82670 */
[----:B------:R-:W-:Y:S01]  /*1cc0*/  MOV R14, UR25 ;  /* 0x00000019000e7c02 */ /* 0x000fe20008000f00 */
[----:B------:R-:W-:-:S03]  /*1cd0*/  UIADD3 UR25, UPT, UPT, UR5, 0x7, URZ ;  /* 0x0000000705197890 */ /* 0x000fc6000fffe0ff */
[----:B------:R-:W-:Y:S01]  /*1ce0*/  ISETP.EQ.OR P5, PT, R14, UR15, P3 ;  /* 0x0000000f0e007c0c */ /* 0x000fe20009fa2670 */
[----:B------:R-:W-:Y:S02]  /*1cf0*/  IMAD.U32 R14, RZ, RZ, UR24 ;  /* 0x00000018ff0e7e24 */ /* 0x000fe4000f8e00ff */
[----:B---3--:R-:W-:Y:S01]  /*1d00*/  @!P6 FADD.FTZ R16, R16, R12 ;  /* 0x0000000c1010e221 */ /* 0x008fe20000010000 */
[----:B------:R-:W-:Y:S02]  /*1d10*/  @!P6 FADD.FTZ R17, R17, R13 ;  /* 0x0000000d1111e221 */ /* 0x000fe40000010000 */
[----:B------:R-:W-:Y:S01]  /*1d20*/  ISETP.EQ.OR P6, PT, R14, UR15, P3 ;  /* 0x0000000f0e007c0c */ /* 0x000fe20009fc2670 */
[----:B------:R-:W-:Y:S01]  /*1d30*/  VOTEU.ALL UP0, P4 ;  /* 0x0000000000ff7886 */ /* 0x000fe20002000000 */
[----:B------:R-:W-:Y:S01]  /*1d40*/  MOV R12, UR25 ;  /* 0x00000019000c7c02 */ /* 0x000fe20008000f00 */
[----:B----4-:R-:W-:Y:S01]  /*1d50*/  @!P2 FADD.FTZ R16, R16, R20 ;  /* 0x000000141010a221 */ /* 0x010fe20000010000 */
[----:B------:R-:W-:-:S02]  /*1d60*/  @!P2 FADD.FTZ R17, R17, R21 ;  /* 0x000000151111a221 */ /* 0x000fc40000010000 */
[----:B------:R-:W-:Y:S01]  /*1d70*/  ISETP.EQ.OR P2, PT, R12, UR15, P3 ;  /* 0x0000000f0c007c0c */ /* 0x000fe20009f42670 */
[----:B------:R-:W-:Y:S01]  /*1d80*/  @!UP0 UIMAD.WIDE.U32 UR24, UR11, 0x8, UR18 ;  /* 0x000000080b1888a5 */ /* 0x000fe2000f8e0012 */
[----:B------:R-:W-:-:S05]  /*1d90*/  VOTEU.ALL UP1, P5 ;  /* 0x0000000000ff7886 */ /* 0x000fca0002820000 */
[----:B------:R-:W-:Y:S01]  /*1da0*/  MOV R18, UR24 ;  /* 0x0000001800127c02 */ /* 0x000fe20008000f00 */
[----:B------:R-:W-:Y:S01]  /*1db0*/  VOTEU.ALL UP0, P6 ;  /* 0x0000000000ff7886 */ /* 0x000fe20003000000 */
[----:B------:R-:W-:Y:S01]  /*1dc0*/  MOV R19, UR25 ;  /* 0x0000001900137c02 */ /* 0x000fe20008000f00 */
[----:B------:R-:W-:-:S03]  /*1dd0*/  @!UP1 UIMAD.WIDE.U32 UR26, UR13, 0x8, UR18 ;  /* 0x000000080d1a98a5 */ /* 0x000fc6000f8e0012 */
[----:B------:R-:W-:Y:S01]  /*1de0*/  VOTEU.ALL UP1, P2 ;  /* 0x0000000000ff7886 */ /* 0x000fe20001020000 */
[----:B------:R-:W-:Y:S01]  /*1df0*/  @!UP0 UIMAD.WIDE.U32 UR24, UR12, 0x8, UR18 ;  /* 0x000000080c1888a5 */ /* 0x000fe2000f8e0012 */
[----:B------:R-:W2:Y:S01]  /*1e00*/  @!P4 LDG.E.64 R18, desc[UR16][R18.64] ;  /* 0x000000101212c981 */ /* 0x000ea2000c1e1b00 */
[----:B------:R-:W-:Y:S02]  /*1e10*/  MOV R14, UR26 ;  /* 0x0000001a000e7c02 */ /* 0x000fe40008000f00 */
[----:B------:R-:W-:Y:S01]  /*1e20*/  MOV R15, UR27 ;  /* 0x0000001b000f7c02 */ /* 0x000fe20008000f00 */
[----:B------:R-:W-:Y:S01]  /*1e30*/  @!UP1 UIMAD.WIDE.U32 UR26, UR21, 0x8, UR18 ;  /* 0x00000008151a98a5 */ /* 0x000fe2000f8e0012 */
[----:B------:R-:W-:Y:S02]  /*1e40*/  MOV R12, UR24 ;  /* 0x00000018000c7c02 */ /* 0x000fe40008000f00 */
[----:B------:R-:W-:Y:S02]  /*1e50*/  MOV R13, UR25 ;  /* 0x00000019000d7c02 */ /* 0x000fe40008000f00 */
[----:B------:R-:W3:Y:S01]  /*1e60*/  @!P5 LDG.E.64 R14, desc[UR16][R14.64] ;  /* 0x000000100e0ed981 */ /* 0x000ee2000c1e1b00 */
[----:B------:R-:W-:Y:S01]  /*1e70*/  MOV R20, UR26 ;  /* 0x0000001a00147c02 */ /* 0x000fe20008000f00 */
[----:B------:R-:W-:-:S02]  /*1e80*/  IMAD.U32 R21, RZ, RZ, UR27 ;  /* 0x0000001bff157e24 */ /* 0x000fc4000f8e00ff */
[----:B------:R-:W4:Y:S04]  /*1e90*/  @!P6 LDG.E.64 R12, desc[UR16][R12.64] ;  /* 0x000000100c0ce981 */ /* 0x000f28000c1e1b00 */
[----:B------:R-:W5:Y:S01]  /*1ea0*/  @!P2 LDG.E.64 R20, desc[UR16][R20.64] ;  /* 0x000000101414a981 */ /* 0x000f62000c1e1b00 */
[----:B------:R-:W-:Y:S02]  /*1eb0*/  UIADD3 UR5, UPT, UPT, UR5, 0x8, URZ ;  /* 0x0000000805057890 */ /* 0x000fe4000fffe0ff */
[----:B------:R-:W-:Y:S02]  /*1ec0*/  UIADD3 UR23, UPT, UPT, UR23, 0x8, URZ ;  /* 0x0000000817177890 */ /* 0x000fe4000fffe0ff */
[----:B------:R-:W-:Y:S02]  /*1ed0*/  ULEA UR9, UR20, UR9, 0x3 ;  /* 0x0000000914097291 */ /* 0x000fe4000f8e18ff */
[----:B------:R-:W-:-:S02]  /*1ee0*/  ULEA UR22, UR20, UR22, 0x3 ;  /* 0x0000001614167291 */ /* 0x000fc4000f8e18ff */
[----:B------:R-:W-:Y:S02]  /*1ef0*/  ULEA UR10, UR20, UR10, 0x3 ;  /* 0x0000000a140a7291 */ /* 0x000fe4000f8e18ff */
[----:B------:R-:W-:Y:S02]  /*1f00*/  ULEA UR14, UR20, UR14, 0x3 ;  /* 0x0000000e140e7291 */ /* 0x000fe4000f8e18ff */
[----:B------:R-:W-:Y:S02]  /*1f10*/  ULEA UR11, UR20, UR11, 0x3 ;  /* 0x0000000b140b7291 */ /* 0x000fe4000f8e18ff */
[----:B------:R-:W-:Y:S02]  /*1f20*/  ULEA UR13, UR20, UR13, 0x3 ;  /* 0x0000000d140d7291 */ /* 0x000fe4000f8e18ff */
[----:B------:R-:W-:Y:S02]  /*1f30*/  ULEA UR12, UR20, UR12, 0x3 ;  /* 0x0000000c140c7291 */ /* 0x000fe4000f8e18ff */
[----:B------:R-:W-:Y:S01]  /*1f40*/  ULEA UR21, UR20, UR21, 0x3 ;  /* 0x0000001514157291 */ /* 0x000fe2000f8e18ff */
[----:B--2---:R-:W-:Y:S01]  /*1f50*/  @!P4 FADD.FTZ R16, R16, R18 ;  /* 0x000000121010c221 */ /* 0x004fe20000010000 */
[----:B------:R-:W-:Y:S01]  /*1f60*/  @!P4 FADD.FTZ R17, R17, R19 ;  /* 0x000000131111c221 */ /* 0x000fe20000010000 */
[----:B------:R-:W-:-:S02]  /*1f70*/  ISETP.NE.AND P4, PT, R22, UR5, PT ;  /* 0x0000000516007c0c */ /* 0x000fc4000bf85270 */
        /* <DEDUP_REMOVED lines=8> */
.L_x_2192:
        /* <DEDUP_REMOVED lines=24> */
[----:B------:R-:W-:Y:S01]  /*2180*/  VOTEU.ALL UP2, P6 ;  /* 0x0000000000ff7886 */ /* 0x000fe20003040000 */
[----:B------:R-:W-:Y:S01]  /*2190*/  MOV R19, UR11 ;  /* 0x0000000b00137c02 */ /* 0x000fe20008000f00 */
[----:B------:R-:W-:Y:S02]  /*21a0*/  @!UP1 UIMAD UR12, UR12, UR20, UR6 ;  /* 0x000000140c0c92a4 */ /* 0x000fe4000f8e0206 */
[----:B------:R-:W-:-:S03]  /*21b0*/  @!UP0 UIMAD.WIDE.U32 UR10, UR9, 0x8, UR18 ;  /* 0x00000008090a88a5 */ /* 0x000fc6000f8e0012 */
[----:B------:R-:W0:Y:S01]  /*21c0*/  @!P2 LDG.E.64 R18, desc[UR16][R18.64] ;  /* 0x000000101212a981 */ /* 0x000e22000c1e1b00 */
[----:B------:R-:W-:Y:S02]  /*21d0*/  @!UP1 UIMAD.WIDE.U32 UR12, UR12, 0x8, UR18 ;  /* 0x000000080c0c98a5 */ /* 0x000fe4000f8e0012 */
[----:B------:R-:W-:Y:S01]  /*21e0*/  @!UP2 UIMAD UR9, UR14, UR20, UR6 ;  /* 0x000000140e09a2a4 */ /* 0x000fe2000f8e0206 */
[----:B------:R-:W-:Y:S01]  /*21f0*/  MOV R14, UR10 ;  /* 0x0000000a000e7c02 */ /* 0x000fe20008000f00 */
[----:B------:R-:W-:Y:S02]  /*2200*/  IMAD.U32 R15, RZ, RZ, UR11 ;  /* 0x0000000bff0f7e24 */ /* 0x000fe4000f8e00ff */
[----:B------:R-:W-:Y:S01]  /*2210*/  @!UP2 UIMAD.WIDE.U32 UR10, UR9, 0x8, UR18 ;  /* 0x00000008090aa8a5 */ /* 0x000fe2000f8e0012 */
[----:B------:R-:W-:Y:S02]  /*2220*/  MOV R12, UR12 ;  /* 0x0000000c000c7c02 */ /* 0x000fe40008000f00 */
[----:B------:R-:W-:Y:S01]  /*2230*/  MOV R13, UR13 ;  /* 0x0000000d000d7c02 */ /* 0x000fe20008000f00 */
[----:B------:R-:W2:Y:S02]  /*2240*/  @!P4 LDG.E.64 R14, desc[UR16][R14.64] ;  /* 0x000000100e0ec981 */ /* 0x000ea4000c1e1b00 */
[----:B------:R-:W-:-:S02]  /*2250*/  MOV R20, UR10 ;  /* 0x0000000a00147c02 */ /* 0x000fc40008000f00 */
        /* <DEDUP_REMOVED lines=14> */
.L_x_2194:
        /* <DEDUP_REMOVED lines=14> */
[----:B------:R-:W-:Y:S01]  /*2420*/  IMAD.U32 R14, RZ, RZ, UR12 ;  /* 0x0000000cff0e7e24 */ /* 0x000fe2000f8e00ff */
        /* <DEDUP_REMOVED lines=13> */
.L_x_2195:
        /* <DEDUP_REMOVED lines=13> */
.L_x_2196:
[----:B------:R-:W-:Y:S05]  /*25d0*/  BSYNC.RECONVERGENT B0 ;  /* 0x0000000000007941 */ /* 0x000fea0003800200 */
.L_x_2189:
        /* <DEDUP_REMOVED lines=18> */
[----:B0-----:R-:W2:Y:S04]  /*2700*/  LDG.E.U16 R16, desc[UR16][R12.64] ;  /* 0x000000100c107981 */ /* 0x001ea8000c1e1500 */
[----:B------:R0:W3:Y:S04]  /*2710*/  LDG.E.U16 R17, desc[UR16][R12.64+0x2] ;  /* 0x000002100c117981 */ /* 0x0000e8000c1e1500 */
[----:B------:R-:W4:Y:S04]  /*2720*/  LDG.E.U16 R18, desc[UR16][R14.64] ;  /* 0x000000100e127981 */ /* 0x000f28000c1e1500 */
[----:B------:R-:W5:Y:S01]  /*2730*/  LDG.E.U16 R19, desc[UR16][R14.64+0x2] ;  /* 0x000002100e137981 */ /* 0x000f62000c1e1500 */
[----:B------:R-:W-:Y:S03]  /*2740*/  BSSY.RECONVERGENT B0, `(.L_x_2197) ;  /* 0x00001de000007945 */ /* 0x000fe60003800200 */
[----:B0-----:R-:W0:Y:S02]  /*2750*/  LDS.64 R12, [UR5+0xc0] ;  /* 0x0000c005ff0c7984 */ /* 0x001e240008000a00 */
[----:B0-----:R-:W-:-:S05]  /*2760*/  FMUL.FTZ R12, R12, UR10 ;  /* 0x0000000a0c0c7c20 */ /* 0x001fca0008410000 */
[----:B------:R-:W-:-:S13]  /*2770*/  R2UR UR5, R12 ;  /* 0x000000000c0572ca */ /* 0x000fda00000e0000 */
[----:B------:R-:W-:-:S05]  /*2780*/  MOV R12, UR5 ;  /* 0x00000005000c7c02 */ /* 0x000fca0008000f00 */
[----:B------:R-:W-:-:S04]  /*2790*/  FMUL.FTZ R12, R12, UR5 ;  /* 0x000000050c0c7c20 */ /* 0x000fc80008410000 */
[----:B------:R-:W-:Y:S01]  /*27a0*/  FFMA.FTZ R20, R13, UR10, -R12 ;  /* 0x0000000a0d147c23 */ /* 0x000fe2000801080c */
[----:B------:R-:W0:Y:S04]  /*27b0*/  LDCU.U8 UR10, c[0x0][0x3fc] ;  /* 0x00007f80ff0a77ac */ /* 0x000e280008000000 */
[----:B------:R-:W-:-:S13]  /*27c0*/  FSETP.GTU.FTZ.AND P2, PT, R20, RZ, PT ;  /* 0x000000ff1400720b */ /* 0x000fda0003f5c000 */
[----:B------:R-:W-:Y:S01]  /*27d0*/  VOTEU.ANY UP0, P2 ;  /* 0x0000000000ff7886 */ /* 0x000fe20001000100 */
[----:B------:R-:W-:Y:S01]  /*27e0*/  PLOP3.LUT P2, PT, PT, PT, UP0, 0x80, 0x8 ;  /* 0x000000000008781c */ /* 0x000fe20003f4f008 */
[----:B0-----:R-:W-:-:S03]  /*27f0*/  UISETP.NE.AND UP1, UPT, UR10, URZ, UPT ;  /* 0x000000ff0a00728c */ /* 0x001fc6000bf25270 */
[----:B------:R-:W0:Y:S09]  /*2800*/  @UP0 LDCU UR8, c[0x0][0x3a8] ;  /* 0x00007500ff0807ac */ /* 0x000e320008000800 */
[----:B0-----:R-:W-:Y:S01]  /*2810*/  @P2 FADD.FTZ R20, R20, UR8 ;  /* 0x0000000814142e21 */ /* 0x001fe20008010000 */
[----:B------:R-:W-:-:S05]  /*2820*/  UMOV UR8, 0x3f800000 ;  /* 0x3f80000000087882 */ /* 0x000fca0000000000 */
[----:B------:R-:W0:Y:S02]  /*2830*/  @P2 MUFU.RSQ R20, R20 ;  /* 0x0000001400142308 */ /* 0x000e240000001400 */
[----:B0-----:R-:W-:-:S13]  /*2840*/  @P2 R2UR UR9, R20 ;  /* 0x00000000140922ca */ /* 0x001fda00000e0000 */
[----:B------:R-:W-:Y:S01]  /*2850*/  @UP0 UMOV UR8, UR9 ;  /* 0x0000000900080c82 */ /* 0x000fe20008000000 */
[----:B--2---:R-:W-:Y:S02]  /*2860*/  SHF.L.U32 R12, R16, 0x10, RZ ;  /* 0x00000010100c7819 */ /* 0x004fe400000006ff */
[----:B---3--:R-:W-:Y:S02]  /*2870*/  SHF.L.U32 R13, R17, 0x10, RZ ;  /* 0x00000010110d7819 */ /* 0x008fe400000006ff */
[----:B----4-:R-:W-:Y:S02]  /*2880*/  SHF.L.U32 R18, R18, 0x10, RZ ;  /* 0x0000001012127819 */ /* 0x010fe400000006ff */
[----:B-----5:R-:W-:Y:S01]  /*2890*/  SHF.L.U32 R19, R19, 0x10, RZ ;  /* 0x0000001013137819 */ /* 0x020fe200000006ff */
[----:B------:R-:W-:Y:S06]  /*28a0*/  BRA.U UP1, `(.L_x_2198) ;  /* 0x0000000901f07547 */ /* 0x000fec000b800000 */
[----:B------:R-:W0:Y:S01]  /*28b0*/  LDCU.64 UR12, c[0x0][0x3e8] ;  /* 0x00007d00ff0c77ac */ /* 0x000e220008000a00 */
[----:B------:R-:W-:Y:S01]  /*28c0*/  SHF.R.S32.HI R23, RZ, 0x1f, R0 ;  /* 0x0000001fff177819 */ /* 0x000fe20000011400 */
[----:B------:R-:W-:Y:S01]  /*28d0*/  BSSY.RECONVERGENT B1, `(.L_x_2199) ;  /* 0x000001b000017945 */ /* 0x000fe20003800200 */
[----:B------:R-:W-:Y:S02]  /*28e0*/  SHF.R.S32.HI R22, RZ, 0x1f, R42 ;  /* 0x0000001fff167819 */ /* 0x000fe4000001142a */
[----:B0-----:R-:W-:Y:S02]  /*28f0*/  ISETP.GE.U32.AND P2, PT, R0, UR12, PT ;  /* 0x0000000c00007c0c */ /* 0x001fe4000bf46070 */
        /* <DEDUP_REMOVED lines=14> */
[----:B------:R-:W-:-:S03]  /*29e0*/  FFMA.FTZ R20, R12, R20, R18 ;  /* 0x000000140c147223 */ /* 0x000fc60000010012 */
[----:B------:R-:W-:Y:S01]  /*29f0*/  FFMA.FTZ R21, R13, R21, R19 ;  /* 0x000000150d157223 */ /* 0x000fe20000010013 */
[----:B0-----:R-:W-:-:S04]  /*2a00*/  IMAD R16, R23, UR18, RZ ;  /* 0x0000001217107c24 */ /* 0x001fc8000f8e02ff */
[----:B------:R-:W-:Y:S01]  /*2a10*/  F2FP.BF16.F32.PACK_AB R21, R21, R20 ;  /* 0x000000141515723e */ /* 0x000fe200000010ff */
[----:B------:R-:W-:-:S04]  /*2a20*/  IMAD.WIDE.U32 R14, R0, UR18, R14 ;  /* 0x00000012000e7c25 */ /* 0x000fc8000f8e000e */
[----:B------:R-:W-:-:S04]  /*2a30*/  IMAD R16, R0, UR19, R16 ;  /* 0x0000001300107c24 */ /* 0x000fc8000f8e0210 */
[----:B------:R-:W-:Y:S01]  /*2a40*/  IMAD.IADD R15, R15, 0x1, R16 ;  /* 0x000000010f0f7824 */ /* 0x000fe200078e0210 */
[----:B-1----:R-:W-:-:S04]  /*2a50*/  LEA R16, P2, R14, UR10, 0x1 ;  /* 0x0000000a0e107c11 */ /* 0x002fc8000f8408ff */
[----:B------:R-:W-:-:S05]  /*2a60*/  LEA.HI.X R17, R14, UR11, R15, 0x1, P2 ;  /* 0x0000000b0e117c11 */ /* 0x000fca00090f0c0f */
[----:B------:R0:W-:Y:S04]  /*2a70*/  STG.E desc[UR16][R16.64], R21 ;  /* 0x0000001510007986 */ /* 0x0001e8000c101910 */
.L_x_2200:
[----:B------:R-:W-:Y:S05]  /*2a80*/  BSYNC.RECONVERGENT B1 ;  /* 0x0000000000017941 */ /* 0x000fea0003800200 */
.L_x_2199:
[----:B------:R-:W-:Y:S04]  /*2a90*/  BSSY.RECONVERGENT B1, `(.L_x_2201) ;  /* 0x0000014000017945 */ /* 0x000fe80003800200 */
[----:B------:R-:W-:Y:S05]  /*2aa0*/  @P3 BRA `(.L_x_2202) ;  /* 0x0000000000483947 */ /* 0x000fea0003800000 */
[----:B------:R-:W1:Y:S01]  /*2ab0*/  LDCU.64 UR10, c[0x0][0x3e0] ;  /* 0x00007c00ff0a77ac */ /* 0x000e620008000a00 */
[----:B------:R-:W-:Y:S01]  /*2ac0*/  MOV R14, R6 ;  /* 0x00000006000e7202 */ /* 0x000fe20000000f00 */
[----:B------:R-:W-:Y:S01]  /*2ad0*/  FADD.FTZ R20, R33, -UR5 ;  /* 0x8000000521147e21 */ /* 0x000fe20008010000 */
[----:B------:R-:W-:Y:S01]  /*2ae0*/  MOV R15, R9 ;  /* 0x00000009000f7202 */ /* 0x000fe20000000f00 */
[----:B------:R-:W2:Y:S01]  /*2af0*/  LDCU.64 UR18, c[0x0][0x380] ;  /* 0x00007000ff1277ac */ /* 0x000ea20008000a00 */
[----:B0-----:R-:W-:Y:S01]  /*2b00*/  FADD.FTZ R16, R25, -UR5 ;  /* 0x8000000519107e21 */ /* 0x001fe20008010000 */
[----:B------:R-:W-:-:S03]  /*2b10*/  FMUL.FTZ R20, R20, UR8 ;  /* 0x0000000814147c20 */ /* 0x000fc60008410000 */
[----:B------:R-:W-:Y:S01]  /*2b20*/  FMUL.FTZ R16, R16, UR8 ;  /* 0x0000000810107c20 */ /* 0x000fe20008410000 */
[----:B------:R-:W-:-:S03]  /*2b30*/  FFMA.FTZ R20, R12, R20, R18 ;  /* 0x000000140c147223 */ /* 0x000fc60000010012 */
[----:B------:R-:W-:Y:S01]  /*2b40*/  FFMA.FTZ R21, R13, R16, R19 ;  /* 0x000000100d157223 */ /* 0x000fe20000010013 */
[----:B-1----:R-:W-:-:S04]  /*2b50*/  IMAD R17, R22, UR10, RZ ;  /* 0x0000000a16117c24 */ /* 0x002fc8000f8e02ff */
[----:B------:R-:W-:Y:S01]  /*2b60*/  F2FP.BF16.F32.PACK_AB R21, R21, R20 ;  /* 0x000000141515723e */ /* 0x000fe200000010ff */
[----:B------:R-:W-:-:S04]  /*2b70*/  IMAD.WIDE.U32 R14, R42, UR10, R14 ;  /* 0x0000000a2a0e7c25 */ /* 0x000fc8000f8e000e */
[----:B------:R-:W-:Y:S01]  /*2b80*/  IMAD R17, R42, UR11, R17 ;  /* 0x0000000b2a117c24 */ /* 0x000fe2000f8e0211 */
[----:B--2---:R-:W-:-:S04]  /*2b90*/  LEA R16, P2, R14, UR18, 0x1 ;  /* 0x000000120e107c11 */ /* 0x004fc8000f8408ff */
[----:B------:R-:W-:-:S04]  /*2ba0*/  IADD3 R17, PT, PT, R15, R17, RZ ;  /* 0x000000110f117210 */ /* 0x000fc80007ffe0ff */
[----:B------:R-:W-:-:S05]  /*2bb0*/  LEA.HI.X R17, R14, UR19, R17, 0x1, P2 ;  /* 0x000000130e117c11 */ /* 0x000fca00090f0c11 */
[----:B------:R1:W-:Y:S02]  /*2bc0*/  STG.E desc[UR16][R16.64], R21 ;  /* 0x0000001510007986 */ /* 0x0003e4000c101910 */
.L_x_2202:
[----:B------:R-:W-:Y:S05]  /*2bd0*/  BSYNC.RECONVERGENT B1 ;  /* 0x0000000000017941 */ /* 0x000fea0003800200 */
.L_x_2201:
[----:B01----:R-:W-:Y:S01]  /*2be0*/  SHF.R.S32.HI R17, RZ, 0x1f, R38 ;  /* 0x0000001fff117819 */ /* 0x003fe20000011426 */
        /* <DEDUP_REMOVED lines=27> */
[----:B------:R-:W-:Y:S01]  /*2da0*/  IMAD R17, R38, UR11, R17 ;  /* 0x0000000b26117c24 */ /* 0x000fe2000f8e0211 */
[----:B-1----:R-:W-:-:S04]  /*2db0*/  LEA R16, P5, R14, UR18, 0x1 ;  /* 0x000000120e107c11 */ /* 0x002fc8000f8a08ff */
[----:B------:R-:W-:-:S04]  /*2dc0*/  IADD3 R17, PT, PT, R15, R17, RZ ;  /* 0x000000110f117210 */ /* 0x000fc80007ffe0ff */
[----:B------:R-:W-:-:S05]  /*2dd0*/  LEA.HI.X R17, R14, UR19, R17, 0x1, P5 ;  /* 0x000000130e117c11 */ /* 0x000fca000a8f0c11 */
[----:B------:R0:W-:Y:S02]  /*2de0*/  STG.E desc[UR16][R16.64], R21 ;  /* 0x0000001510007986 */ /* 0x0001e4000c101910 */
.L_x_2204:
[----:B------:R-:W-:Y:S05]  /*2df0*/  BSYNC.RECONVERGENT B1 ;  /* 0x0000000000017941 */ /* 0x000fea0003800200 */
.L_x_2203:
        /* <DEDUP_REMOVED lines=10> */
[----:B------:R-:W-:Y:S01]  /*2ea0*/  FFMA.FTZ R11, R12, R31, R18 ;  /* 0x0000001f0c0b7223 */ /* 0x000fe20000010012 */
[----:B-1----:R-:W-:Y:S02]  /*2eb0*/  IMAD R20, R23, UR10, RZ ;  /* 0x0000000a17147c24 */ /* 0x002fe4000f8e02ff */
[----:B------:R-:W-:-:S04]  /*2ec0*/  IMAD.WIDE.U32 R14, R37, UR10, R14 ;  /* 0x0000000a250e7c25 */ /* 0x000fc8000f8e000e */
[----:B------:R-:W-:Y:S02]  /*2ed0*/  IMAD R17, R37, UR11, R20 ;  /* 0x0000000b25117c24 */ /* 0x000fe4000f8e0214 */
[----:B------:R-:W-:Y:S01]  /*2ee0*/  FFMA.FTZ R20, R13, R16, R19 ;  /* 0x000000100d147223 */ /* 0x000fe20000010013 */
[----:B--2---:R-:W-:Y:S01]  /*2ef0*/  LEA R16, P1, R14, UR18, 0x1 ;  /* 0x000000120e107c11 */ /* 0x004fe2000f8208ff */
[----:B------:R-:W-:-:S03]  /*2f00*/  IMAD.IADD R17, R15, 0x1, R17 ;  /* 0x000000010f117824 */ /* 0x000fc600078e0211 */
[----:B------:R-:W-:Y:S02]  /*2f10*/  F2FP.BF16.F32.PACK_AB R11, R20, R11 ;  /* 0x0000000b140b723e */ /* 0x000fe400000010ff */
[----:B------:R-:W-:-:S05]  /*2f20*/  LEA.HI.X R17, R14, UR19, R17, 0x1, P1 ;  /* 0x000000130e117c11 */ /* 0x000fca00088f0c11 */
[----:B------:R1:W-:Y:S02]  /*2f30*/  STG.E desc[UR16][R16.64], R11 ;  /* 0x0000000b10007986 */ /* 0x0003e4000c101910 */
.L_x_2206:
[----:B------:R-:W-:Y:S05]  /*2f40*/  BSYNC.RECONVERGENT B1 ;  /* 0x0000000000017941 */ /* 0x000fea0003800200 */
.L_x_2205:
        /* <DEDUP_REMOVED lines=10> */
[----:B------:R-:W-:-:S03]  /*2ff0*/  FFMA.FTZ R3, R12, R3, R18 ;  /* 0x000000030c037223 */ /* 0x000fc60000010012 */
        /* <DEDUP_REMOVED lines=9> */
.L_x_2208:
[----:B------:R-:W-:Y:S05]  /*3090*/  BSYNC.RECONVERGENT B1 ;  /* 0x0000000000017941 */ /* 0x000fea0003800200 */
.L_x_2207:
        /* <DEDUP_REMOVED lines=10> */
[----:B--2---:R-:W-:-:S03]  /*3140*/  FFMA.FTZ R3, R12, R29, R18 ;  /* 0x0000001d0c037223 */ /* 0x004fc60000010012 */
[----:B------:R-:W-:Y:S01]  /*3150*/  FFMA.FTZ R4, R13, R4, R19 ;  /* 0x000000040d047223 */ /* 0x000fe20000010013 */
[----:B01----:R-:W-:-:S04]  /*3160*/  IMAD R16, R45, UR10, RZ ;  /* 0x0000000a2d107c24 */ /* 0x003fc8000f8e02ff */
[----:B------:R-:W-:Y:S01]  /*3170*/  F2FP.BF16.F32.PACK_AB R3, R4, R3 ;  /* 0x000000030403723e */ /* 0x000fe200000010ff */
[----:B------:R-:W-:-:S04]  /*3180*/  IMAD.WIDE.U32 R14, R35, UR10, R14 ;  /* 0x0000000a230e7c25 */ /* 0x000fc8000f8e000e */
[----:B------:R-:W-:Y:S01]  /*3190*/  IMAD R11, R35, UR11, R16 ;  /* 0x0000000b230b7c24 */ /* 0x000fe2000f8e0210 */
[----:B---3--:R-:W-:-:S04]  /*31a0*/  LEA R16, P1, R14, UR18, 0x1 ;  /* 0x000000120e107c11 */ /* 0x008fc8000f8208ff */
[----:B------:R-:W-:-:S04]  /*31b0*/  IADD3 R11, PT, PT, R15, R11, RZ ;  /* 0x0000000b0f0b7210 */ /* 0x000fc80007ffe0ff */
[----:B------:R-:W-:-:S05]  /*31c0*/  LEA.HI.X R17, R14, UR19, R11, 0x1, P1 ;  /* 0x000000130e117c11 */ /* 0x000fca00088f0c0b */
[----:B------:R3:W-:Y:S02]  /*31d0*/  STG.E desc[UR16][R16.64], R3 ;  /* 0x0000000310007986 */ /* 0x0007e4000c101910 */
.L_x_2210:
[----:B------:R-:W-:Y:S05]  /*31e0*/  BSYNC.RECONVERGENT B1 ;  /* 0x0000000000017941 */ /* 0x000fea0003800200 */
.L_x_2209:
        /* <DEDUP_REMOVED lines=10> */
[----:B0-----:R-:W-:Y:S01]  /*3290*/  FFMA.FTZ R16, R13, R14, R19 ;  /* 0x0000000e0d107223 */ /* 0x001fe20000010013 */
[----:B------:R-:W-:-:S05]  /*32a0*/  FFMA.FTZ R3, R12, R3, R18 ;  /* 0x000000030c037223 */ /* 0x000fca0000010012 */
[----:B------:R-:W-:Y:S01]  /*32b0*/  F2FP.BF16.F32.PACK_AB R3, R16, R3 ;  /* 0x000000031003723e */ /* 0x000fe200000010ff */
[----:B----4-:R-:W-:Y:S02]  /*32c0*/  IMAD R15, R44, UR10, RZ ;  /* 0x0000000a2c0f7c24 */ /* 0x010fe4000f8e02ff */
[----:B------:R-:W-:-:S04]  /*32d0*/  IMAD.WIDE.U32 R4, R40, UR10, R4 ;  /* 0x0000000a28047c25 */ /* 0x000fc8000f8e0004 */
[----:B------:R-:W-:Y:S01]  /*32e0*/  IMAD R15, R40, UR11, R15 ;  /* 0x0000000b280f7c24 */ /* 0x000fe2000f8e020f */
[----:B-1----:R-:W-:-:S03]  /*32f0*/  LEA R14, P1, R4, UR18, 0x1 ;  /* 0x00000012040e7c11 */ /* 0x002fc6000f8208ff */
[----:B------:R-:W-:-:S05]  /*3300*/  IMAD.IADD R15, R5, 0x1, R15 ;  /* 0x00000001050f7824 */ /* 0x000fca00078e020f */
[----:B------:R-:W-:-:S05]  /*3310*/  LEA.HI.X R15, R4, UR19, R15, 0x1, P1 ;  /* 0x00000013040f7c11 */ /* 0x000fca00088f0c0f */
[----:B------:R4:W-:Y:S02]  /*3320*/  STG.E desc[UR16][R14.64], R3 ;  /* 0x000000030e007986 */ /* 0x0009e4000c101910 */
.L_x_2212:
[----:B------:R-:W-:Y:S05]  /*3330*/  BSYNC.RECONVERGENT B1 ;  /* 0x0000000000017941 */ /* 0x000fea0003800200 */
.L_x_2211:
[----:B------:R-:W-:Y:S05]  /*3340*/  @P4 BRA `(.L_x_2213) ;  /* 0x0000001000744947 */ /* 0x000fea0003800000 */
[----:B------:R-:W5:Y:S01]  /*3350*/  LDCU.64 UR10, c[0x0][0x3e0] ;  /* 0x00007c00ff0a77ac */ /* 0x000f620008000a00 */
[----:B------:R-:W-:Y:S01]  /*3360*/  MOV R7, R9 ;  /* 0x0000000900077202 */ /* 0x000fe20000000f00 */
[----:B------:R-:W-:Y:S01]  /*3370*/  FADD.FTZ R27, R27, -UR5 ;  /* 0x800000051b1b7e21 */ /* 0x000fe20008010000 */
[----:B------:R-:W-:Y:S01]  /*3380*/  FADD.FTZ R10, R10, -UR5 ;  /* 0x800000050a0a7e21 */ /* 0x000fe20008010000 */
[----:B------:R-:W0:Y:S02]  /*3390*/  LDCU.64 UR12, c[0x0][0x380] ;  /* 0x00007000ff0c77ac */ /* 0x000e240008000a00 */
[----:B------:R-:W-:Y:S01]  /*33a0*/  FMUL.FTZ R27, R27, UR8 ;  /* 0x000000081b1b7c20 */ /* 0x000fe20008410000 */
[----:B------:R-:W-:-:S03]  /*33b0*/  FMUL.FTZ R10, R10, UR8 ;  /* 0x000000080a0a7c20 */ /* 0x000fc60008410000 */
[----:B--234-:R-:W-:Y:S01]  /*33c0*/  FFMA.FTZ R3, R12, R27, R18 ;  /* 0x0000001b0c037223 */ /* 0x01cfe20000010012 */
[----:B------:R-:W-:-:S05]  /*33d0*/  FFMA.FTZ R10, R13, R10, R19 ;  /* 0x0000000a0d0a7223 */ /* 0x000fca0000010013 */
[----:B------:R-:W-:Y:S01]  /*33e0*/  F2FP.BF16.F32.PACK_AB R3, R10, R3 ;  /* 0x000000030a03723e */ /* 0x000fe200000010ff */
[----:B-----5:R-:W-:Y:S02]  /*33f0*/  IMAD R4, R43, UR10, RZ ;  /* 0x0000000a2b047c24 */ /* 0x020fe4000f8e02ff */
[----:B------:R-:W-:-:S04]  /*3400*/  IMAD.WIDE.U32 R6, R39, UR10, R6 ;  /* 0x0000000a27067c25 */ /* 0x000fc8000f8e0006 */
[----:B------:R-:W-:Y:S01]  /*3410*/  IMAD R5, R39, UR11, R4 ;  /* 0x0000000b27057c24 */ /* 0x000fe2000f8e0204 */
[----:B0-----:R-:W-:-:S04]  /*3420*/  LEA R4, P1, R6, UR12, 0x1 ;  /* 0x0000000c06047c11 */ /* 0x001fc8000f8208ff */
[----:B------:R-:W-:-:S04]  /*3430*/  IADD3 R5, PT, PT, R7, R5, RZ ;  /* 0x0000000507057210 */ /* 0x000fc80007ffe0ff */
[----:B------:R-:W-:-:S05]  /*3440*/  LEA.HI.X R5, R6, UR13, R5, 0x1, P1 ;  /* 0x0000000d06057c11 */ /* 0x000fca00088f0c05 */
[----:B------:R0:W-:Y:S01]  /*3450*/  STG.E desc[UR16][R4.64], R3 ;  /* 0x0000000304007986 */ /* 0x0001e2000c101910 */
[----:B------:R-:W-:Y:S05]  /*3460*/  BRA `(.L_x_2213) ;  /* 0x00000010002c7947 */ /* 0x000fea0003800000 */
.L_x_2198:
[----:B------:R-:W0:Y:S01]  /*3470*/  LDCU.64 UR18, c[0x0][0x3e8] ;  /* 0x00007d00ff1277ac */ /* 0x000e220008000a00 */
[----:B------:R-:W-:Y:S01]  /*3480*/  SHF.R.S32.HI R14, RZ, 0x1f, R42 ;  /* 0x0000001fff0e7819 */ /* 0x000fe2000001142a */
[----:B------:R-:W-:Y:S01]  /*3490*/  BSSY.RECONVERGENT B1, `(.L_x_2214) ;  /* 0x0000023000017945 */ /* 0x000fe20003800200 */
[----:B0-----:R-:W-:Y:S02]  /*34a0*/  ISETP.GE.U32.AND P2, PT, R42, UR18, PT ;  /* 0x000000122a007c0c */ /* 0x001fe4000bf46070 */
[----:B------:R-:W-:Y:S02]  /*34b0*/  ISETP.GE.U32.AND P5, PT, R38, UR18, PT ;  /* 0x0000001226007c0c */ /* 0x000fe4000bfa6070 */
[----:B------:R-:W-:Y:S02]  /*34c0*/  ISETP.GE.U32.AND P6, PT, R37, UR18, PT ;  /* 0x0000001225007c0c */ /* 0x000fe4000bfc6070 */
[----:B------:R-:W-:Y:S01]  /*34d0*/  ISETP.GE.AND.EX P2, PT, R14, UR19, PT, P2 ;  /* 0x000000130e007c0c */ /* 0x000fe2000bf46320 */
[----:B------:R-:W-:-:S12]  /*34e0*/  @P1 BRA `(.L_x_2215) ;  /* 0x0000000000741947 */ /* 0x000fd80003800000 */
[----:B------:R-:W-:Y:S01]  /*34f0*/  FADD.FTZ R26, R26, -UR5 ;  /* 0x800000051a1a7e21 */ /* 0x000fe20008010000 */
[----:B------:R-:W-:Y:S01]  /*3500*/  FADD.FTZ R34, R34, -UR5 ;  /* 0x8000000522227e21 */ /* 0x000fe20008010000 */
[----:B------:R-:W0:Y:S01]  /*3510*/  LDCU.64 UR10, c[0x0][0x3e0] ;  /* 0x00007c00ff0a77ac */ /* 0x000e220008000a00 */
[----:B------:R-:W-:Y:S01]  /*3520*/  SHF.R.S32.HI R22, RZ, 0x1f, R0 ;  /* 0x0000001fff167819 */ /* 0x000fe20000011400 */
[----:B------:R-:W-:Y:S01]  /*3530*/  FMUL.FTZ R26, R26, UR8 ;  /* 0x000000081a1a7c20 */ /* 0x000fe20008410000 */
[----:B------:R-:W-:Y:S01]  /*3540*/  FMUL.FTZ R15, R34, UR8 ;  /* 0x00000008220f7c20 */ /* 0x000fe20008410000 */
[----:B------:R-:W1:Y:S02]  /*3550*/  LDCU.64 UR12, c[0x0][0x380] ;  /* 0x00007000ff0c77ac */ /* 0x000e640008000a00 */
[----:B------:R-:W-:Y:S01]  /*3560*/  FFMA.FTZ R17, R13, R26, R19 ;  /* 0x0000001a0d117223 */ /* 0x000fe20000010013 */
[----:B------:R-:W-:-:S03]  /*3570*/  FFMA.FTZ R16, R12, R15, R18 ;  /* 0x0000000f0c107223 */ /* 0x000fc60000010012 */
[----:B------:R-:W-:Y:S01]  /*3580*/  FMUL.FTZ R14, R17, -1.4426950216293334961 ;  /* 0xbfb8aa3b110e7820 */ /* 0x000fe20000410000 */
[----:B------:R-:W-:-:S04]  /*3590*/  FMUL.FTZ R23, R16, -1.4426950216293334961 ;  /* 0xbfb8aa3b10177820 */ /* 0x000fc80000410000 */
[----:B------:R-:W2:Y:S01]  /*35a0*/  MUFU.EX2 R15, R23 ;  /* 0x00000017000f7308 */ /* 0x000ea20000000800 */
[----:B0-----:R-:W-:-:S04]  /*35b0*/  IMAD R22, R22, UR10, RZ ;  /* 0x0000000a16167c24 */ /* 0x001fc8000f8e02ff */
[----:B------:R-:W-:-:S03]  /*35c0*/  IMAD R22, R0, UR11, R22 ;  /* 0x0000000b00167c24 */ /* 0x000fc6000f8e0216 */
[----:B------:R-:W0:Y:S01]  /*35d0*/  MUFU.EX2 R14, R14 ;  /* 0x0000000e000e7308 */ /* 0x000e220000000800 */
[----:B--2---:R-:W-:-:S07]  /*35e0*/  FADD.FTZ R15, R15, 1 ;  /* 0x3f8000000f0f7421 */ /* 0x004fce0000010000 */
[----:B------:R2:W3:Y:S01]  /*35f0*/  MUFU.RCP R20, R15 ;  /* 0x0000000f00147308 */ /* 0x0004e20000001000 */
[----:B0-----:R-:W-:-:S07]  /*3600*/  FADD.FTZ R14, R14, 1 ;  /* 0x3f8000000e0e7421 */ /* 0x001fce0000010000 */
[----:B------:R0:W4:Y:S01]  /*3610*/  MUFU.RCP R21, R14 ;  /* 0x0000000e00157308 */ /* 0x0001220000001000 */
[----:B--2---:R-:W-:Y:S02]  /*3620*/  MOV R15, R9 ;  /* 0x00000009000f7202 */ /* 0x004fe40000000f00 */
[----:B0-----:R-:W-:Y:S01]  /*3630*/  MOV R14, R6 ;  /* 0x00000006000e7202 */ /* 0x001fe20000000f00 */
[----:B---3--:R-:W-:-:S04]  /*3640*/  FMUL.FTZ R20, R16, R20 ;  /* 0x0000001410147220 */ /* 0x008fc80000410000 */
[----:B------:R-:W-:-:S04]  /*3650*/  IMAD.WIDE.U32 R14, R0, UR10, R14 ;  /* 0x0000000a000e7c25 */ /* 0x000fc8000f8e000e */
[----:B----4-:R-:W-:Y:S01]  /*3660*/  FMUL.FTZ R21, R17, R21 ;  /* 0x0000001511157220 */ /* 0x010fe20000410000 */
[----:B------:R-:W-:Y:S02]  /*3670*/  IADD3 R22, PT, PT, R15, R22, RZ ;  /* 0x000000160f167210 */ /* 0x000fe40007ffe0ff */
[C---:B-1----:R-:W-:Y:S02]  /*3680*/  LEA R16, P1, R14.reuse, UR12, 0x1 ;  /* 0x0000000c0e107c11 */ /* 0x042fe4000f8208ff */
[----:B------:R-:W-:Y:S02]  /*3690*/  F2FP.BF16.F32.PACK_AB R21, R21, R20 ;  /* 0x000000141515723e */ /* 0x000fe400000010ff */
[----:B------:R-:W-:-:S05]  /*36a0*/  LEA.HI.X R17, R14, UR13, R22, 0x1, P1 ;  /* 0x0000000d0e117c11 */ /* 0x000fca00088f0c16 */
[----:B------:R0:W-:Y:S04]  /*36b0*/  STG.E desc[UR16][R16.64], R21 ;  /* 0x0000001510007986 */ /* 0x0001e8000c101910 */
.L_x_2215:
[----:B------:R-:W-:Y:S05]  /*36c0*/  BSYNC.RECONVERGENT B1 ;  /* 0x0000000000017941 */ /* 0x000fea0003800200 */
.L_x_2214:
[----:B------:R-:W-:Y:S04]  /*36d0*/  BSSY.RECONVERGENT B1, `(.L_x_2216) ;  /* 0x000001f000017945 */ /* 0x000fe80003800200 */
[----:B------:R-:W-:Y:S05]  /*36e0*/  @P2 BRA `(.L_x_2217) ;  /* 0x0000000000742947 */ /* 0x000fea0003800000 */
[----:B------:R-:W-:Y:S01]  /*36f0*/  FADD.FTZ R33, R33, -UR5 ;  /* 0x8000000521217e21 */ /* 0x000fe20008010000 */
[----:B------:R-:W-:Y:S01]  /*3700*/  FADD.FTZ R25, R25, -UR5 ;  /* 0x8000000519197e21 */ /* 0x000fe20008010000 */
[----:B------:R-:W1:Y:S01]  /*3710*/  LDCU.64 UR10, c[0x0][0x3e0] ;  /* 0x00007c00ff0a77ac */ /* 0x000e620008000a00 */
[----:B------:R-:W-:Y:S01]  /*3720*/  SHF.R.S32.HI R22, RZ, 0x1f, R42 ;  /* 0x0000001fff167819 */ /* 0x000fe2000001142a */
[----:B------:R-:W-:Y:S01]  /*3730*/  FMUL.FTZ R33, R33, UR8 ;  /* 0x0000000821217c20 */ /* 0x000fe20008410000 */
[----:B------:R-:W-:Y:S01]  /*3740*/  FMUL.FTZ R14, R25, UR8 ;  /* 0x00000008190e7c20 */ /* 0x000fe20008410000 */
[----:B------:R-:W2:Y:S02]  /*3750*/  LDCU.64 UR12, c[0x0][0x380] ;  /* 0x00007000ff0c77ac */ /* 0x000ea40008000a00 */
[----:B------:R-:W-:Y:S01]  /*3760*/  FFMA.FTZ R20, R12, R33, R18 ;  /* 0x000000210c147223 */ /* 0x000fe20000010012 */
[----:B0-----:R-:W-:-:S03]  /*3770*/  FFMA.FTZ R17, R13, R14, R19 ;  /* 0x0000000e0d117223 */ /* 0x001fc60000010013 */
[----:B------:R-:W-:Y:S01]  /*3780*/  FMUL.FTZ R15, R20, -1.4426950216293334961 ;  /* 0xbfb8aa3b140f7820 */ /* 0x000fe20000410000 */
[----:B------:R-:W-:-:S04]  /*3790*/  FMUL.FTZ R25, R17, -1.4426950216293334961 ;  /* 0xbfb8aa3b11197820 */ /* 0x000fc80000410000 */
[----:B------:R-:W0:Y:S01]  /*37a0*/  MUFU.EX2 R14, R25 ;  /* 0x00000019000e7308 */ /* 0x000e220000000800 */
[----:B-1----:R-:W-:-:S04]  /*37b0*/  IMAD R22, R22, UR10, RZ ;  /* 0x0000000a16167c24 */ /* 0x002fc8000f8e02ff */
[----:B------:R-:W-:-:S03]  /*37c0*/  IMAD R22, R42, UR11, R22 ;  /* 0x0000000b2a167c24 */ /* 0x000fc6000f8e0216 */
[----:B------:R-:W1:Y:S01]  /*37d0*/  MUFU.EX2 R15, R15 ;  /* 0x0000000f000f7308 */ /* 0x000e620000000800 */
[----:B0-----:R-:W-:Y:S01]  /*37e0*/  FADD.FTZ R26, R14, 1 ;  /* 0x3f8000000e1a7421 */ /* 0x001fe20000010000 */
[----:B------:R-:W-:-:S06]  /*37f0*/  MOV R14, R6 ;  /* 0x00000006000e7202 */ /* 0x000fcc0000000f00 */
[----:B------:R-:W-:Y:S01]  /*3800*/  MUFU.RCP R16, R26 ;  /* 0x0000001a00107308 */ /* 0x000fe20000001000 */
[----:B-1----:R-:W-:Y:S01]  /*3810*/  FADD.FTZ R23, R15, 1 ;  /* 0x3f8000000f177421 */ /* 0x002fe20000010000 */
[----:B------:R-:W-:-:S06]  /*3820*/  MOV R15, R9 ;  /* 0x00000009000f7202 */ /* 0x000fcc0000000f00 */
[----:B------:R-:W0:Y:S01]  /*3830*/  MUFU.RCP R21, R23 ;  /* 0x0000001700157308 */ /* 0x000e220000001000 */
[----:B------:R-:W-:-:S05]  /*3840*/  IMAD.WIDE.U32 R14, R42, UR10, R14 ;  /* 0x0000000a2a0e7c25 */ /* 0x000fca000f8e000e */
[----:B------:R-:W-:Y:S01]  /*3850*/  IADD3 R22, PT, PT, R15, R22, RZ ;  /* 0x000000160f167210 */ /* 0x000fe20007ffe0ff */
[----:B0-----:R-:W-:Y:S01]  /*3860*/  FMUL.FTZ R21, R20, R21 ;  /* 0x0000001514157220 */ /* 0x001fe20000410000 */
[----:B------:R-:W-:Y:S01]  /*3870*/  FMUL.FTZ R20, R17, R16 ;  /* 0x0000001011147220 */ /* 0x000fe20000410000 */
[----:B--2---:R-:W-:-:S04]  /*3880*/  LEA R16, P1, R14, UR12, 0x1 ;  /* 0x0000000c0e107c11 */ /* 0x004fc8000f8208ff */
[----:B------:R-:W-:Y:S02]  /*3890*/  LEA.HI.X R17, R14, UR13, R22, 0x1, P1 ;  /* 0x0000000d0e117c11 */ /* 0x000fe400088f0c16 */
[----:B------:R-:W-:-:S05]  /*38a0*/  F2FP.BF16.F32.PACK_AB R21, R20, R21 ;  /* 0x000000151415723e */ /* 0x000fca00000010ff */
[----:B------:R1:W-:Y:S02]  /*38b0*/  STG.E desc[UR16][R16.64], R21 ;  /* 0x0000001510007986 */ /* 0x0003e4000c101910 */
.L_x_2217:
[----:B------:R-:W-:Y:S05]  /*38c0*/  BSYNC.RECONVERGENT B1 ;  /* 0x0000000000017941 */ /* 0x000fea0003800200 */
.L_x_2216:
        /* <DEDUP_REMOVED lines=17> */
[----:B------:R-:W2:Y:S02]  /*39e0*/  LDCU.64 UR10, c[0x0][0x3e0] ;  /* 0x00007c00ff0a77ac */ /* 0x000ea40008000a00 */
[----:B------:R-:W-:Y:S01]  /*39f0*/  FMUL.FTZ R15, R32, UR8 ;  /* 0x00000008200f7c20 */ /* 0x000fe20008410000 */
[----:B------:R-:W-:Y:S01]  /*3a00*/  FMUL.FTZ R24, R24, UR8 ;  /* 0x0000000818187c20 */ /* 0x000fe20008410000 */
[----:B------:R-:W3:Y:S02]  /*3a10*/  LDCU.64 UR12, c[0x0][0x380] ;  /* 0x00007000ff0c77ac */ /* 0x000ee40008000a00 */
[----:B------:R-:W-:Y:S01]  /*3a20*/  FFMA.FTZ R20, R12, R15, R18 ;  /* 0x0000000f0c147223 */ /* 0x000fe20000010012 */
[----:B01----:R-:W-:Y:S01]  /*3a30*/  FFMA.FTZ R17, R13, R24, R19 ;  /* 0x000000180d117223 */ /* 0x003fe20000010013 */
[----:B------:R-:W-:-:S02]  /*3a40*/  MOV R15, R9 ;  /* 0x00000009000f7202 */ /* 0x000fc40000000f00 */
[----:B------:R-:W-:Y:S01]  /*3a50*/  FMUL.FTZ R14, R20, -1.4426950216293334961 ;  /* 0xbfb8aa3b140e7820 */ /* 0x000fe20000410000 */
[----:B------:R-:W-:-:S05]  /*3a60*/  FMUL.FTZ R24, R17, -1.4426950216293334961 ;  /* 0xbfb8aa3b11187820 */ /* 0x000fca0000410000 */
[----:B------:R-:W0:Y:S01]  /*3a70*/  MUFU.EX2 R14, R14 ;  /* 0x0000000e000e7308 */ /* 0x000e220000000800 */
[----:B--2---:R-:W-:-:S04]  /*3a80*/  IMAD R22, R22, UR10, RZ ;  /* 0x0000000a16167c24 */ /* 0x004fc8000f8e02ff */
[----:B------:R-:W-:-:S03]  /*3a90*/  IMAD R22, R38, UR11, R22 ;  /* 0x0000000b26167c24 */ /* 0x000fc6000f8e0216 */
[----:B------:R-:W1:Y:S01]  /*3aa0*/  MUFU.EX2 R24, R24 ;  /* 0x0000001800187308 */ /* 0x000e620000000800 */
[----:B0-----:R-:W-:Y:S01]  /*3ab0*/  FADD.FTZ R23, R14, 1 ;  /* 0x3f8000000e177421 */ /* 0x001fe20000010000 */
[----:B------:R-:W-:-:S06]  /*3ac0*/  IMAD.MOV.U32 R14, RZ, RZ, R6 ;  /* 0x000000ffff0e7224 */ /* 0x000fcc00078e0006 */
[----:B------:R-:W0:Y:S01]  /*3ad0*/  MUFU.RCP R21, R23 ;  /* 0x0000001700157308 */ /* 0x000e220000001000 */
[----:B------:R-:W-:-:S04]  /*3ae0*/  IMAD.WIDE.U32 R14, R38, UR10, R14 ;  /* 0x0000000a260e7c25 */ /* 0x000fc8000f8e000e */
[----:B-1----:R-:W-:Y:S01]  /*3af0*/  FADD.FTZ R25, R24, 1 ;  /* 0x3f80000018197421 */ /* 0x002fe20000010000 */
[----:B------:R-:W-:-:S03]  /*3b00*/  IADD3 R15, PT, PT, R15, R22, RZ ;  /* 0x000000160f0f7210 */ /* 0x000fc60007ffe0ff */
[----:B------:R-:W1:Y:S01]  /*3b10*/  MUFU.RCP R16, R25 ;  /* 0x0000001900107308 */ /* 0x000e620000001000 */
[----:B0-----:R-:W-:Y:S01]  /*3b20*/  FMUL.FTZ R21, R20, R21 ;  /* 0x0000001514157220 */ /* 0x001fe20000410000 */
[----:B-1----:R-:W-:Y:S01]  /*3b30*/  FMUL.FTZ R20, R17, R16 ;  /* 0x0000001011147220 */ /* 0x002fe20000410000 */
[----:B---3--:R-:W-:-:S04]  /*3b40*/  LEA R16, P5, R14, UR12, 0x1 ;  /* 0x0000000c0e107c11 */ /* 0x008fc8000f8a08ff */
[----:B------:R-:W-:Y:S02]  /*3b50*/  LEA.HI.X R17, R14, UR13, R15, 0x1, P5 ;  /* 0x0000000d0e117c11 */ /* 0x000fe4000a8f0c0f */
[----:B------:R-:W-:-:S05]  /*3b60*/  F2FP.BF16.F32.PACK_AB R21, R20, R21 ;  /* 0x000000151415723e */ /* 0x000fca00000010ff */
[----:B------:R2:W-:Y:S02]  /*3b70*/  STG.E desc[UR16][R16.64], R21 ;  /* 0x0000001510007986 */ /* 0x0005e4000c101910 */
.L_x_2219:
[----:B------:R-:W-:Y:S05]  /*3b80*/  BSYNC.RECONVERGENT B1 ;  /* 0x0000000000017941 */ /* 0x000fea0003800200 */
.L_x_2218:
[----:B------:R-:W-:Y:S04]  /*3b90*/  BSSY.RECONVERGENT B1, `(.L_x_2220) ;  /* 0x000001e000017945 */ /* 0x000fe80003800200 */
[----:B------:R-:W-:Y:S05]  /*3ba0*/  @P6 BRA `(.L_x_2221) ;  /* 0x0000000000706947 */ /* 0x000fea0003800000 */
[----:B------:R-:W-:Y:S01]  /*3bb0*/  FADD.FTZ R31, R31, -UR5 ;  /* 0x800000051f1f7e21 */ /* 0x000fe20008010000 */
[----:B------:R-:W-:Y:S01]  /*3bc0*/  FADD.FTZ R11, R11, -UR5 ;  /* 0x800000050b0b7e21 */ /* 0x000fe20008010000 */
[----:B------:R-:W3:Y:S01]  /*3bd0*/  LDCU.64 UR10, c[0x0][0x3e0] ;  /* 0x00007c00ff0a77ac */ /* 0x000ee20008000a00 */
[----:B------:R-:W-:Y:S01]  /*3be0*/  MOV R14, R6 ;  /* 0x00000006000e7202 */ /* 0x000fe20000000f00 */
[----:B------:R-:W-:Y:S01]  /*3bf0*/  FMUL.FTZ R31, R31, UR8 ;  /* 0x000000081f1f7c20 */ /* 0x000fe20008410000 */
[----:B012---:R-:W-:Y:S01]  /*3c00*/  FMUL.FTZ R16, R11, UR8 ;  /* 0x000000080b107c20 */ /* 0x007fe20008410000 */
[----:B------:R-:W0:Y:S01]  /*3c10*/  LDCU.64 UR12, c[0x0][0x380] ;  /* 0x00007000ff0c77ac */ /* 0x000e220008000a00 */
[----:B------:R-:W-:Y:S01]  /*3c20*/  MOV R15, R9 ;  /* 0x00000009000f7202 */ /* 0x000fe20000000f00 */
[----:B------:R-:W-:Y:S01]  /*3c30*/  FFMA.FTZ R20, R12, R31, R18 ;  /* 0x0000001f0c147223 */ /* 0x000fe20000010012 */
[----:B------:R-:W-:-:S03]  /*3c40*/  FFMA.FTZ R16, R13, R16, R19 ;  /* 0x000000100d107223 */ /* 0x000fc60000010013 */
[----:B------:R-:W-:Y:S01]  /*3c50*/  FMUL.FTZ R11, R20, -1.4426950216293334961 ;  /* 0xbfb8aa3b140b7820 */ /* 0x000fe20000410000 */
[----:B------:R-:W-:-:S05]  /*3c60*/  FMUL.FTZ R23, R16, -1.4426950216293334961 ;  /* 0xbfb8aa3b10177820 */ /* 0x000fca0000410000 */
[----:B------:R-:W1:Y:S01]  /*3c70*/  MUFU.EX2 R11, R11 ;  /* 0x0000000b000b7308 */ /* 0x000e620000000800 */
[----:B---3--:R-:W-:Y:S02]  /*3c80*/  IMAD R26, R26, UR10, RZ ;  /* 0x0000000a1a1a7c24 */ /* 0x008fe4000f8e02ff */
        /* <DEDUP_REMOVED lines=14> */
.L_x_2221:
[----:B------:R-:W-:Y:S05]  /*3d70*/  BSYNC.RECONVERGENT B1 ;  /* 0x0000000000017941 */ /* 0x000fea0003800200 */
.L_x_2220:
        /* <DEDUP_REMOVED lines=8> */
[----:B------:R-:W0:Y:S02]  /*3e00*/  LDCU.64 UR12, c[0x0][0x380] ;  /* 0x00007000ff0c77ac */ /* 0x000e240008000a00 */
[----:B------:R-:W-:Y:S01]  /*3e10*/  FFMA.FTZ R11, R12, R11, R18 ;  /* 0x0000000b0c0b7223 */ /* 0x000fe20000010012 */
[----:B------:R-:W-:-:S03]  /*3e20*/  FFMA.FTZ R3, R13, R16, R19 ;  /* 0x000000100d037223 */ /* 0x000fc60000010013 */
[----:B------:R-:W-:Y:S01]  /*3e30*/  FMUL.FTZ R14, R11, -1.4426950216293334961 ;  /* 0xbfb8aa3b0b0e7820 */ /* 0x000fe20000410000 */
[----:B------:R-:W-:-:S05]  /*3e40*/  FMUL.FTZ R17, R3, -1.4426950216293334961 ;  /* 0xbfb8aa3b03117820 */ /* 0x000fca0000410000 */
        /* <DEDUP_REMOVED lines=9> */
[----:B------:R-:W-:-:S03]  /*3ee0*/  IADD3 R23, PT, PT, R15, R23, RZ ;  /* 0x000000170f177210 */ /* 0x000fc60007ffe0ff */
[----:B------:R-:W2:Y:S01]  /*3ef0*/  MUFU.RCP R22, R21 ;  /* 0x0000001500167308 */ /* 0x000ea20000001000 */
[----:B-1----:R-:W-:Y:S01]  /*3f00*/  FMUL.FTZ R11, R11, R16 ;  /* 0x000000100b0b7220 */ /* 0x002fe20000410000 */
[----:B0-----:R-:W-:-:S04]  /*3f10*/  LEA R16, P1, R14, UR12, 0x1 ;  /* 0x0000000c0e107c11 */ /* 0x001fc8000f8208ff */
[----:B------:R-:W-:Y:S01]  /*3f20*/  LEA.HI.X R17, R14, UR13, R23, 0x1, P1 ;  /* 0x0000000d0e117c11 */ /* 0x000fe200088f0c17 */
[----:B--2---:R-:W-:-:S05]  /*3f30*/  FMUL.FTZ R22, R3, R22 ;  /* 0x0000001603167220 */ /* 0x004fca0000410000 */
[----:B------:R-:W-:-:S05]  /*3f40*/  F2FP.BF16.F32.PACK_AB R11, R22, R11 ;  /* 0x0000000b160b723e */ /* 0x000fca00000010ff */
[----:B------:R4:W-:Y:S02]  /*3f50*/  STG.E desc[UR16][R16.64], R11 ;  /* 0x0000000b10007986 */ /* 0x0009e4000c101910 */
.L_x_2223:
[----:B------:R-:W-:Y:S05]  /*3f60*/  BSYNC.RECONVERGENT B1 ;  /* 0x0000000000017941 */ /* 0x000fea0003800200 */
.L_x_2222:
[----:B------:R-:W-:Y:S04]  /*3f70*/  BSSY.RECONVERGENT B1, `(.L_x_2224) ;  /* 0x000001e000017945 */ /* 0x000fe80003800200 */
[----:B------:R-:W-:Y:S05]  /*3f80*/  @P2 BRA `(.L_x_2225) ;  /* 0x0000000000702947 */ /* 0x000fea0003800000 */
[----:B------:R-:W-:Y:S01]  /*3f90*/  FADD.FTZ R29, R29, -UR5 ;  /* 0x800000051d1d7e21 */ /* 0x000fe20008010000 */
[----:B------:R-:W-:Y:S01]  /*3fa0*/  FADD.FTZ R3, R4, -UR5 ;  /* 0x8000000504037e21 */ /* 0x000fe20008010000 */
[----:B------:R-:W5:Y:S01]  /*3fb0*/  LDCU.64 UR10, c[0x0][0x3e0] ;  /* 0x00007c00ff0a77ac */ /* 0x000f620008000a00 */
[----:B------:R-:W-:Y:S01]  /*3fc0*/  MOV R15, R9 ;  /* 0x00000009000f7202 */ /* 0x000fe20000000f00 */
[----:B------:R-:W-:Y:S01]  /*3fd0*/  FMUL.FTZ R29, R29, UR8 ;  /* 0x000000081d1d7c20 */ /* 0x000fe20008410000 */
[----:B------:R-:W-:Y:S01]  /*3fe0*/  FMUL.FTZ R14, R3, UR8 ;  /* 0x00000008030e7c20 */ /* 0x000fe20008410000 */
[----:B------:R-:W5:Y:S02]  /*3ff0*/  LDCU.64 UR12, c[0x0][0x380] ;  /* 0x00007000ff0c77ac */ /* 0x000f640008000a00 */
[----:B------:R-:W-:Y:S01]  /*4000*/  FFMA.FTZ R4, R12, R29, R18 ;  /* 0x0000001d0c047223 */ /* 0x000fe20000010012 */
[----:B------:R-:W-:Y:S01]  /*4010*/  FFMA.FTZ R3, R13, R14, R19 ;  /* 0x0000000e0d037223 */ /* 0x000fe20000010013 */
[----:B------:R-:W-:-:S02]  /*4020*/  IMAD.MOV.U32 R14, RZ, RZ, R6 ;  /* 0x000000ffff0e7224 */ /* 0x000fc400078e0006 */
[----:B----4-:R-:W-:Y:S01]  /*4030*/  FMUL.FTZ R11, R4, -1.4426950216293334961 ;  /* 0xbfb8aa3b040b7820 */ /* 0x010fe20000410000 */
[----:B0123--:R-:W-:-:S05]  /*4040*/  FMUL.FTZ R16, R3, -1.4426950216293334961 ;  /* 0xbfb8aa3b03107820 */ /* 0x00ffca0000410000 */
[----:B------:R-:W0:Y:S01]  /*4050*/  MUFU.EX2 R11, R11 ;  /* 0x0000000b000b7308 */ /* 0x000e220000000800 */
[----:B-----5:R-:W-:Y:S02]  /*4060*/  IMAD R24, R45, UR10, RZ ;  /* 0x0000000a2d187c24 */ /* 0x020fe4000f8e02ff */
        /* <DEDUP_REMOVED lines=14> */
.L_x_2225:
[----:B------:R-:W-:Y:S05]  /*4150*/  BSYNC.RECONVERGENT B1 ;  /* 0x0000000000017941 */ /* 0x000fea0003800200 */
.L_x_2224:
[----:B------:R-:W-:Y:S04]  /*4160*/  BSSY.RECONVERGENT B1, `(.L_x_2226) ;  /* 0x000001e000017945 */ /* 0x000fe80003800200 */
[----:B------:R-:W-:Y:S05]  /*4170*/  @P3 BRA `(.L_x_2227) ;  /* 0x0000000000703947 */ /* 0x000fea0003800000 */
[----:B------:R-:W-:Y:S01]  /*4180*/  FADD.FTZ R28, R28, -UR5 ;  /* 0x800000051c1c7e21 */ /* 0x000fe20008010000 */
[----:B------:R-:W-:Y:S01]  /*4190*/  FADD.FTZ R5, R5, -UR5 ;  /* 0x8000000505057e21 */ /* 0x000fe20008010000 */
[----:B------:R-:W5:Y:S02]  /*41a0*/  LDCU.64 UR10, c[0x0][0x3e0] ;  /* 0x00007c00ff0a77ac */ /* 0x000f640008000a00 */
[----:B0-----:R-:W-:Y:S01]  /*41b0*/  FMUL.FTZ R3, R28, UR8 ;  /* 0x000000081c037c20 */ /* 0x001fe20008410000 */
[----:B------:R-:W-:Y:S01]  /*41c0*/  FMUL.FTZ R14, R5, UR8 ;  /* 0x00000008050e7c20 */ /* 0x000fe20008410000 */
[----:B------:R-:W0:Y:S01]  /*41d0*/  LDCU.64 UR12, c[0x0][0x380] ;  /* 0x00007000ff0c77ac */ /* 0x000e220008000a00 */
[----:B------:R-:W-:Y:S01]  /*41e0*/  MOV R5, R9 ;  /* 0x0000000900057202 */ /* 0x000fe20000000f00 */
[----:B------:R-:W-:Y:S01]  /*41f0*/  FFMA.FTZ R3, R12, R3, R18 ;  /* 0x000000030c037223 */ /* 0x000fe20000010012 */
[----:B----4-:R-:W-:-:S03]  /*4200*/  FFMA.FTZ R11, R13, R14, R19 ;  /* 0x0000000e0d0b7223 */ /* 0x010fc60000010013 */
[----:B------:R-:W-:Y:S01]  /*4210*/  FMUL.FTZ R4, R3, -1.4426950216293334961 ;  /* 0xbfb8aa3b03047820 */ /* 0x000fe20000410000 */
[----:B------:R-:W-:-:S05]  /*4220*/  FMUL.FTZ R14, R11, -1.4426950216293334961 ;  /* 0xbfb8aa3b0b0e7820 */ /* 0x000fca0000410000 */
[----:B------:R-:W1:Y:S01]  /*4230*/  MUFU.EX2 R4, R4 ;  /* 0x0000000400047308 */ /* 0x000e620000000800 */
[----:B-----5:R-:W-:-:S04]  /*4240*/  IMAD R15, R44, UR10, RZ ;  /* 0x0000000a2c0f7c24 */ /* 0x020fc8000f8e02ff */
[----:B------:R-:W-:-:S03]  /*4250*/  IMAD R15, R40, UR11, R15 ;  /* 0x0000000b280f7c24 */ /* 0x000fc6000f8e020f */
[----:B------:R-:W4:Y:S01]  /*4260*/  MUFU.EX2 R14, R14 ;  /* 0x0000000e000e7308 */ /* 0x000f220000000800 */
[----:B-123--:R-:W-:Y:S01]  /*4270*/  FADD.FTZ R16, R4, 1 ;  /* 0x3f80000004107421 */ /* 0x00efe20000010000 */
[----:B------:R-:W-:-:S06]  /*4280*/  MOV R4, R6 ;  /* 0x0000000600047202 */ /* 0x000fcc0000000f00 */
[----:B------:R-:W1:Y:S01]  /*4290*/  MUFU.RCP R16, R16 ;  /* 0x0000001000107308 */ /* 0x000e620000001000 */
[----:B------:R-:W-:-:S04]  /*42a0*/  IMAD.WIDE.U32 R4, R40, UR10, R4 ;  /* 0x0000000a28047c25 */ /* 0x000fc8000f8e0004 */
[----:B----4-:R-:W-:Y:S01]  /*42b0*/  FADD.FTZ R17, R14, 1 ;  /* 0x3f8000000e117421 */ /* 0x010fe20000010000 */
[----:B0-----:R-:W-:-:S03]  /*42c0*/  LEA R14, P1, R4, UR12, 0x1 ;  /* 0x0000000c040e7c11 */ /* 0x001fc6000f8208ff */
[----:B------:R-:W0:Y:S01]  /*42d0*/  MUFU.RCP R20, R17 ;  /* 0x0000001100147308 */ /* 0x000e220000001000 */
[----:B------:R-:W-:-:S04]  /*42e0*/  IADD3 R15, PT, PT, R5, R15, RZ ;  /* 0x0000000f050f7210 */ /* 0x000fc80007ffe0ff */
[----:B------:R-:W-:Y:S01]  /*42f0*/  LEA.HI.X R15, R4, UR13, R15, 0x1, P1 ;  /* 0x0000000d040f7c11 */ /* 0x000fe200088f0c0f */
[----:B-1----:R-:W-:Y:S01]  /*4300*/  FMUL.FTZ R3, R3, R16 ;  /* 0x0000001003037220 */ /* 0x002fe20000410000 */
[----:B0-----:R-:W-:-:S05]  /*4310*/  FMUL.FTZ R20, R11, R20 ;  /* 0x000000140b147220 */ /* 0x001fca0000410000 */
[----:B------:R-:W-:-:S05]  /*4320*/  F2FP.BF16.F32.PACK_AB R3, R20, R3 ;  /* 0x000000031403723e */ /* 0x000fca00000010ff */
[----:B------:R0:W-:Y:S02]  /*4330*/  STG.E desc[UR16][R14.64], R3 ;  /* 0x000000030e007986 */ /* 0x0001e4000c101910 */
.L_x_2227:
[----:B------:R-:W-:Y:S05]  /*4340*/  BSYNC.RECONVERGENT B1 ;  /* 0x0000000000017941 */ /* 0x000fea0003800200 */
.L_x_2226:
[----:B------:R-:W-:Y:S05]  /*4350*/  @P4 BRA `(.L_x_2213) ;  /* 0x0000000000704947 */ /* 0x000fea0003800000 */
[----:B------:R-:W-:Y:S01]  /*4360*/  FADD.FTZ R27, R27, -UR5 ;  /* 0x800000051b1b7e21 */ /* 0x000fe20008010000 */
[----:B------:R-:W-:Y:S01]  /*4370*/  FADD.FTZ R10, R10, -UR5 ;  /* 0x800000050a0a7e21 */ /* 0x000fe20008010000 */
[----:B------:R-:W5:Y:S01]  /*4380*/  LDCU.64 UR10, c[0x0][0x3e0] ;  /* 0x00007c00ff0a77ac */ /* 0x000f620008000a00 */
[----:B------:R-:W-:Y:S01]  /*4390*/  MOV R4, R6 ;  /* 0x0000000600047202 */ /* 0x000fe20000000f00 */
[----:B------:R-:W-:Y:S01]  /*43a0*/  FMUL.FTZ R27, R27, UR8 ;  /* 0x000000081b1b7c20 */ /* 0x000fe20008410000 */
[----:B------:R-:W-:Y:S01]  /*43b0*/  FMUL.FTZ R10, R10, UR8 ;  /* 0x000000080a0a7c20 */ /* 0x000fe20008410000 */
[----:B------:R-:W1:Y:S01]  /*43c0*/  LDCU.64 UR12, c[0x0][0x380] ;  /* 0x00007000ff0c77ac */ /* 0x000e620008000a00 */
[----:B------:R-:W-:Y:S01]  /*43d0*/  MOV R5, R9 ;  /* 0x0000000900057202 */ /* 0x000fe20000000f00 */
[----:B------:R-:W-:Y:S01]  /*43e0*/  FFMA.FTZ R27, R12, R27, R18 ;  /* 0x0000001b0c1b7223 */ /* 0x000fe20000010012 */
[----:B------:R-:W-:-:S03]  /*43f0*/  FFMA.FTZ R13, R13, R10, R19 ;  /* 0x0000000a0d0d7223 */ /* 0x000fc60000010013 */
[----:B0-----:R-:W-:Y:S01]  /*4400*/  FMUL.FTZ R3, R27, -1.4426950216293334961 ;  /* 0xbfb8aa3b1b037820 */ /* 0x001fe20000410000 */
[----:B------:R-:W-:-:S05]  /*4410*/  FMUL.FTZ R7, R13, -1.4426950216293334961 ;  /* 0xbfb8aa3b0d077820 */ /* 0x000fca0000410000 */
[----:B------:R-:W0:Y:S01]  /*4420*/  MUFU.EX2 R3, R3 ;  /* 0x0000000300037308 */ /* 0x000e220000000800 */
[----:B-----5:R-:W-:Y:S02]  /*4430*/  IMAD R12, R43, UR10, RZ ;  /* 0x0000000a2b0c7c24 */ /* 0x020fe4000f8e02ff */
[----:B------:R-:W-:-:S05]  /*4440*/  IMAD.WIDE.U32 R4, R39, UR10, R4 ;  /* 0x0000000a27047c25 */ /* 0x000fca000f8e0004 */
[----:B------:R-:W5:Y:S01]  /*4450*/  MUFU.EX2 R7, R7 ;  /* 0x0000000700077308 */ /* 0x000f620000000800 */
[----:B------:R-:W-:Y:S01]  /*4460*/  IMAD R9, R39, UR11, R12 ;  /* 0x0000000b27097c24 */ /* 0x000fe2000f8e020c */
[----:B-1----:R-:W-:-:S04]  /*4470*/  LEA R6, P1, R4, UR12, 0x1 ;  /* 0x0000000c04067c11 */ /* 0x002fc8000f8208ff */
[----:B------:R-:W-:Y:S01]  /*4480*/  IADD3 R9, PT, PT, R5, R9, RZ ;  /* 0x0000000905097210 */ /* 0x000fe20007ffe0ff */
[----:B0-----:R-:W-:-:S06]  /*4490*/  FADD.FTZ R8, R3, 1 ;  /* 0x3f80000003087421 */ /* 0x001fcc0000010000 */
[----:B------:R-:W0:Y:S01]  /*44a0*/  MUFU.RCP R8, R8 ;  /* 0x0000000800087308 */ /* 0x000e220000001000 */
[----:B-----5:R-:W-:Y:S01]  /*44b0*/  FADD.FTZ R10, R7, 1 ;  /* 0x3f800000070a7421 */ /* 0x020fe20000010000 */
[----:B------:R-:W-:-:S06]  /*44c0*/  LEA.HI.X R7, R4, UR13, R9, 0x1, P1 ;  /* 0x0000000d04077c11 */ /* 0x000fcc00088f0c09 */
[----:B------:R-:W1:Y:S01]  /*44d0*/  MUFU.RCP R10, R10 ;  /* 0x0000000a000a7308 */ /* 0x000e620000001000 */
[----:B0-----:R-:W-:Y:S01]  /*44e0*/  FMUL.FTZ R3, R27, R8 ;  /* 0x000000081b037220 */ /* 0x001fe20000410000 */
[----:B-1----:R-:W-:-:S05]  /*44f0*/  FMUL.FTZ R12, R13, R10 ;  /* 0x0000000a0d0c7220 */ /* 0x002fca0000410000 */
[----:B------:R-:W-:-:S05]  /*4500*/  F2FP.BF16.F32.PACK_AB R3, R12, R3 ;  /* 0x000000030c03723e */ /* 0x000fca00000010ff */
[----:B------:R0:W-:Y:S02]  /*4510*/  STG.E desc[UR16][R6.64], R3 ;  /* 0x0000000306007986 */ /* 0x0001e4000c101910 */
.L_x_2213:
[----:B------:R-:W-:Y:S05]  /*4520*/  BSYNC.RECONVERGENT B0 ;  /* 0x0000000000007941 */ /* 0x000fea0003800200 */
.L_x_2197:
[----:B------:R-:W5:Y:S01]  /*4530*/  LDCU UR5, c[0x0][0x3f8] ;  /* 0x00007f00ff0577ac */ /* 0x000f620008000800 */
[----:B------:R-:W5:Y:S01]  /*4540*/  LDCU UR8, c[0x0][0x3c8] ;  /* 0x00007900ff0877ac */ /* 0x000f620008000800 */
[----:B------:R-:W-:Y:S02]  /*4550*/  UIADD3 UR7, UPT, UPT, UR20, UR7, URZ ;  /* 0x0000000714077290 */ /* 0x000fe4000fffe0ff */
[----:B------:R-:W-:Y:S02]  /*4560*/  UIADD3 UR4, UPT, UPT, UR4, 0x1, URZ ;  /* 0x0000000104047890 */ /* 0x000fe4000fffe0ff */
[----:B-----5:R-:W-:-:S04]  /*4570*/  UIMAD UR5, UR5, UR8, URZ ;  /* 0x00000008050572a4 */ /* 0x020fc8000f8e02ff */
[----:B------:R-:W-:-:S09]  /*4580*/  UISETP.GE.AND UP0, UPT, UR7, UR5, UPT ;  /* 0x000000050700728c */ /* 0x000fd2000bf06270 */
[----:B------:R-:W-:Y:S05]  /*4590*/  BRA.U !UP0, `(.L_x_2228) ;  /* 0xffffffbd08547547 */ /* 0x000fea000b83ffff */
[----:B------:R-:W-:Y:S05]  /*45a0*/  EXIT ;  /* 0x000000000000794d */ /* 0x000fea0003800000 */
.L_x_2229:
        /* <DEDUP_REMOVED lines=13> */
.L_x_4534:


//--------------------- .text._Z35group_norm_nhwc_fwd_one_pass_kernelI11Bf16IOBf16WLi256ELi80ELi640EEv26Group_norm_nhwc_fwd_params --------------------------
	.section	.text._Z35group_norm_nhwc_fwd_one_pass_kernelI11Bf16IOBf16WLi256ELi80ELi640EEv26Group_norm_nhwc_fwd_params,"ax",@progbits
	.align	128
        .global         _Z35group_norm_nhwc_fwd_one_pass_kernelI11Bf16IOBf16WLi256ELi80ELi640EEv26Group_norm_nhwc_fwd_params
        .type           _Z35group_norm_nhwc_fwd_one_pass_kernelI11Bf16IOBf16WLi256ELi80ELi640EEv26Group_norm_nhwc_fwd_params,@function
        .size           _Z35group_norm_nhwc_fwd_one_pass_kernelI11Bf16IOBf16WLi256ELi80ELi640EEv26Group_norm_nhwc_fwd_params,(.L_x_4535 - _Z35group_norm_nhwc_fwd_one_pass_kernelI11Bf16IOBf16WLi256ELi80ELi640EEv26Group_norm_nhwc_fwd_params)
        .other          _Z35group_norm_nhwc_fwd_one_pass_kernelI11Bf16IOBf16WLi256ELi80ELi640EEv26Group_norm_nhwc_fwd_params,@"STO_CUDA_ENTRY STV_DEFAULT"
_Z35group_norm_nhwc_fwd_one_pass_kernelI11Bf16IOBf16WLi256ELi80ELi640EEv26Group_norm_nhwc_fwd_params:
.text._Z35group_norm_nhwc_fwd_one_pass_kernelI11Bf16IOBf16WLi256ELi80ELi640EEv26Group_norm_nhwc_fwd_params:
        /* <DEDUP_REMOVED lines=43> */
.L_x_2305:
[----:B0-----:R-:W0:Y:S01]  /*02b0*/  LDC R10, c[0x0][0x3f8] ;  /* 0x0000fe00ff0a7b82 */ /* 0x001e220000000800 */
[----:B-1----:R-:W1:Y:S01]  /*02c0*/  LDCU UR8, c[0x0][0x404] ;  /* 0x00008080ff0877ac */ /* 0x002e620008000800 */
[----:B------:R-:W-:Y:S01]  /*02d0*/  LOP3.LUT R70, R52, 0xffff, RZ, 0xc0, !PT ;  /* 0x0000ffff34467812 */ /* 0x000fe200078ec0ff */
[----:B--2---:R-:W2:Y:S01]  /*02e0*/  LDCU.64 UR4, c[0x0][0x3e8] ;  /* 0x00007d00ff0477ac */ /* 0x004ea20008000a00 */
[----:B0--34-:R-:W-:Y:S02]  /*02f0*/  IABS R21, R10 ;  /* 0x0000000a00157213 */ /* 0x019fe40000000000 */
[----:B------:R-:W-:Y:S02]  /*0300*/  ISETP.NE.AND P3, PT, R10, RZ, PT ;  /* 0x000000ff0a00720c */ /* 0x000fe40003f65270 */
[----:B------:R-:W0:Y:S08]  /*0310*/  I2F.RP R6, R21 ;  /* 0x0000001500067306 */ /* 0x000e300000209400 */
[----:B0-----:R-:W0:Y:S02]  /*0320*/  MUFU.RCP R6, R6 ;  /* 0x0000000600067308 */ /* 0x001e240000001000 */
[----:B0-----:R-:W-:-:S06]  /*0330*/  IADD3 R18, PT, PT, R6, 0xffffffe, RZ ;  /* 0x0ffffffe06127810 */ /* 0x001fcc0007ffe0ff */
[----:B------:R0:W3:Y:S02]  /*0340*/  F2I.FTZ.U32.TRUNC.NTZ R19, R18 ;  /* 0x0000001200137305 */ /* 0x0000e4000021f000 */
[----:B0-----:R-:W-:Y:S02]  /*0350*/  MOV R18, RZ ;  /* 0x000000ff00127202 */ /* 0x001fe40000000f00 */
[----:B---3--:R-:W-:-:S05]  /*0360*/  IADD3 R8, PT, PT, RZ, -R19, RZ ;  /* 0x80000013ff087210 */ /* 0x008fca0007ffe0ff */
[----:B------:R-:W-:Y:S01]  /*0370*/  IMAD R23, R8, R21, RZ ;  /* 0x0000001508177224 */ /* 0x000fe200078e02ff */
[----:B------:R-:W-:-:S03]  /*0380*/  IABS R8, R65 ;  /* 0x0000004100087213 */ /* 0x000fc60000000000 */
[----:B------:R-:W-:-:S04]  /*0390*/  IMAD.HI.U32 R19, R19, R23, R18 ;  /* 0x0000001713137227 */ /* 0x000fc800078e0012 */
[----:B-1----:R-:W-:Y:S01]  /*03a0*/  IMAD R23, R3, UR8, R68 ;  /* 0x0000000803177c24 */ /* 0x002fe2000f8e0244 */
[----:B------:R-:W0:Y:S01]  /*03b0*/  LDCU.64 UR8, c[0x0][0x3f0] ;  /* 0x00007e00ff0877ac */ /* 0x000e220008000a00 */
[----:B------:R-:W-:-:S03]  /*03c0*/  IMAD.HI.U32 R19, R19, R8, RZ ;  /* 0x0000000813137227 */ /* 0x000fc600078e00ff */
[----:B------:R-:W-:Y:S02]  /*03d0*/  SHF.R.S32.HI R29, RZ, 0x1f, R23 ;  /* 0x0000001fff1d7819 */ /* 0x000fe40000011417 */
[----:B------:R-:W-:Y:S02]  /*03e0*/  IADD3 R6, PT, PT, -R19, RZ, RZ ;  /* 0x000000ff13067210 */ /* 0x000fe40007ffe1ff */
[C---:B------:R-:W-:Y:S02]  /*03f0*/  IADD3 R35, PT, PT, R23.reuse, 0x40, RZ ;  /* 0x0000004017237810 */ /* 0x040fe40007ffe0ff */
[----:B------:R-:W-:Y:S01]  /*0400*/  IADD3 R39, PT, PT, R23, 0x60, RZ ;  /* 0x0000006017277810 */ /* 0x000fe20007ffe0ff */
[----:B------:R-:W-:Y:S01]  /*0410*/  IMAD R6, R21, R6, R8 ;  /* 0x0000000615067224 */ /* 0x000fe200078e0208 */
[----:B------:R-:W-:Y:S02]  /*0420*/  SHF.R.S32.HI R33, RZ, 0x1f, R35 ;  /* 0x0000001fff217819 */ /* 0x000fe40000011423 */
[----:B------:R-:W-:-:S02]  /*0430*/  SHF.R.S32.HI R37, RZ, 0x1f, R39 ;  /* 0x0000001fff257819 */ /* 0x000fc40000011427 */
[----:B------:R-:W-:Y:S02]  /*0440*/  ISETP.GT.U32.AND P2, PT, R21, R6, PT ;  /* 0x000000061500720c */ /* 0x000fe40003f44070 */
[C---:B------:R-:W-:Y:S02]  /*0450*/  IADD3 R12, PT, PT, R23.reuse, 0x80, RZ ;  /* 0x00000080170c7810 */ /* 0x040fe40007ffe0ff */
[----:B------:R-:W-:Y:S02]  /*0460*/  IADD3 R40, PT, PT, R23, 0x90, RZ ;  /* 0x0000009017287810 */ /* 0x000fe40007ffe0ff */
[----:B--2---:R-:W-:Y:S02]  /*0470*/  ISETP.GE.U32.AND P6, PT, R12, UR4, PT ;  /* 0x000000040c007c0c */ /* 0x004fe4000bfc6070 */
[----:B------:R-:W-:Y:S02]  /*0480*/  SHF.R.S32.HI R41, RZ, 0x1f, R12 ;  /* 0x0000001fff297819 */ /* 0x000fe4000001140c */
[----:B------:R-:W-:-:S02]  /*0490*/  SHF.R.S32.HI R43, RZ, 0x1f, R40 ;  /* 0x0000001fff2b7819 */ /* 0x000fc40000011428 */
[----:B------:R-:W-:Y:S02]  /*04a0*/  ISETP.GE.AND.EX P6, PT, R41, UR5, PT, P6 ;  /* 0x0000000529007c0c */ /* 0x000fe4000bfc6360 */
[-C--:B------:R-:W-:Y:S02]  /*04b0*/  @!P2 IADD3 R6, PT, PT, R6, -R21.reuse, RZ ;  /* 0x800000150606a210 */ /* 0x080fe40007ffe0ff */
[----:B------:R-:W-:Y:S02]  /*04c0*/  @!P2 IADD3 R19, PT, PT, R19, 0x1, RZ ;  /* 0x000000011313a810 */ /* 0x000fe40007ffe0ff */
[----:B------:R-:W-:Y:S02]  /*04d0*/  ISETP.GE.U32.AND P1, PT, R6, R21, PT ;  /* 0x000000150600720c */ /* 0x000fe40003f26070 */
[----:B------:R-:W-:Y:S02]  /*04e0*/  LOP3.LUT R6, R65, R10, RZ, 0x3c, !PT ;  /* 0x0000000a41067212 */ /* 0x000fe400078e3cff */
[----:B------:R-:W-:-:S02]  /*04f0*/  ISETP.GE.U32.AND P2, PT, R23, UR4, PT ;  /* 0x0000000417007c0c */ /* 0x000fc4000bf46070 */
[----:B------:R-:W-:Y:S02]  /*0500*/  ISETP.GE.AND P4, PT, R6, RZ, PT ;  /* 0x000000ff0600720c */ /* 0x000fe40003f86270 */
[----:B------:R-:W-:-:S05]  /*0510*/  ISETP.GE.AND.EX P2, PT, R29, UR5, PT, P2 ;  /* 0x000000051d007c0c */ /* 0x000fca000bf46320 */
[----:B------:R-:W-:-:S04]  /*0520*/  @P1 IADD3 R19, PT, PT, R19, 0x1, RZ ;  /* 0x0000000113131810 */ /* 0x000fc80007ffe0ff */
[----:B------:R-:W-:-:S04]  /*0530*/  MOV R21, R19 ;  /* 0x0000001300157202 */ /* 0x000fc80000000f00 */
[----:B------:R-:W-:Y:S01]  /*0540*/  @!P4 IADD3 R21, PT, PT, -R21, RZ, RZ ;  /* 0x000000ff1515c210 */ /* 0x000fe20007ffe1ff */
[----:B------:R-:W1:Y:S01]  /*0550*/  @!P2 LDC.64 R26, c[0x0][0x3e0] ;  /* 0x0000f800ff1aab82 */ /* 0x000e620000000a00 */
[----:B------:R-:W-:Y:S02]  /*0560*/  @!P3 LOP3.LUT R21, RZ, R10, RZ, 0x33, !PT ;  /* 0x0000000aff15b212 */ /* 0x000fe400078e33ff */
[----:B------:R-:W-:Y:S02]  /*0570*/  ISETP.GE.U32.AND P3, PT, R35, UR4, PT ;  /* 0x0000000423007c0c */ /* 0x000fe4000bf66070 */
[----:B------:R-:W-:Y:S02]  /*0580*/  IADD3 R6, PT, PT, -R21, RZ, RZ ;  /* 0x000000ff15067210 */ /* 0x000fe40007ffe1ff */
[----:B------:R-:W-:Y:S01]  /*0590*/  ISETP.GE.AND.EX P3, PT, R33, UR5, PT, P3 ;  /* 0x0000000521007c0c */ /* 0x000fe2000bf66330 */
[----:B------:R-:W2:Y:S01]  /*05a0*/  @!P2 LDC.64 R18, c[0x0][0x390] ;  /* 0x0000e400ff12ab82 */ /* 0x000ea20000000a00 */
[----:B------:R-:W-:Y:S01]  /*05b0*/  ISETP.GE.U32.AND P4, PT, R39, UR4, PT ;  /* 0x0000000427007c0c */ /* 0x000fe2000bf86070 */
[----:B------:R-:W-:Y:S01]  /*05c0*/  IMAD R67, R10, R6, R65 ;  /* 0x000000060a437224 */ /* 0x000fe200078e0241 */
[----:B------:R-:W-:-:S02]  /*05d0*/  SHF.R.S32.HI R6, RZ, 0x1f, R21 ;  /* 0x0000001fff067819 */ /* 0x000fc40000011415 */
[----:B------:R-:W-:Y:S01]  /*05e0*/  ISETP.GE.AND.EX P4, PT, R37, UR5, PT, P4 ;  /* 0x0000000525007c0c */ /* 0x000fe2000bf86340 */
[----:B------:R-:W-:Y:S02]  /*05f0*/  IMAD R67, R67, 0x50, RZ ;  /* 0x0000005043437824 */ /* 0x000fe400078e02ff */
[----:B0-----:R-:W-:-:S03]  /*0600*/  IMAD R6, R6, UR8, RZ ;  /* 0x0000000806067c24 */ /* 0x001fc6000f8e02ff */
[----:B------:R-:W-:Y:S01]  /*0610*/  IADD3 R70, P1, PT, R67, R70, RZ ;  /* 0x0000004643467210 */ /* 0x000fe20007f3e0ff */
[----:B------:R-:W-:Y:S01]  /*0620*/  IMAD R73, R21, UR9, R6 ;  /* 0x0000000915497c24 */ /* 0x000fe2000f8e0206 */
[----:B------:R-:W0:Y:S02]  /*0630*/  @!P3 LDC.64 R24, c[0x0][0x3e0] ;  /* 0x0000f800ff18bb82 */ /* 0x000e240000000a00 */
[----:B------:R-:W-:Y:S01]  /*0640*/  LEA.HI.X.SX32 R71, R67, RZ, 0x1, P1 ;  /* 0x000000ff43477211 */ /* 0x000fe200008f0eff */
[----:B-1----:R-:W-:Y:S01]  /*0650*/  @!P2 IMAD R6, R29, R26, RZ ;  /* 0x0000001a1d06a224 */ /* 0x002fe200078e02ff */
[----:B------:R-:W-:Y:S01]  /*0660*/  ISETP.GE.U32.AND P1, PT, R40, UR4, PT ;  /* 0x0000000428007c0c */ /* 0x000fe2000bf26070 */
[----:B------:R-:W-:-:S03]  /*0670*/  IMAD.WIDE.U32 R70, R21, UR8, R70 ;  /* 0x0000000815467c25 */ /* 0x000fc6000f8e0046 */
[----:B------:R-:W1:Y:S01]  /*0680*/  @!P3 LDC.64 R28, c[0x0][0x390] ;  /* 0x0000e400ff1cbb82 */ /* 0x000e620000000a00 */
[----:B------:R-:W-:Y:S01]  /*0690*/  ISETP.GE.AND.EX P1, PT, R43, UR5, PT, P1 ;  /* 0x000000052b007c0c */ /* 0x000fe2000bf26310 */
[----:B------:R-:W-:Y:S01]  /*06a0*/  @!P2 IMAD R31, R23, R27, R6 ;  /* 0x0000001b171fa224 */ /* 0x000fe200078e0206 */
[----:B------:R-:W-:Y:S02]  /*06b0*/  IADD3 R73, PT, PT, R71, R73, RZ ;  /* 0x0000004947497210 */ /* 0x000fe40007ffe0ff */
[----:B------:R-:W-:-:S03]  /*06c0*/  @!P2 MOV R72, R70 ;  /* 0x000000460048a202 */ /* 0x000fc60000000f00 */
[----:B------:R-:W3:Y:S02]  /*06d0*/  @!P4 LDC.64 R20, c[0x0][0x3e0] ;  /* 0x0000f800ff14cb82 */ /* 0x000ee40000000a00 */
[----:B------:R-:W-:-:S05]  /*06e0*/  @!P2 IMAD.WIDE.U32 R26, R23, R26, R72 ;  /* 0x0000001a171aa225 */ /* 0x000fca00078e0048 */
[----:B------:R-:W-:Y:S01]  /*06f0*/  @!P2 IADD3 R6, PT, PT, R27, R31, RZ ;  /* 0x0000001f1b06a210 */ /* 0x000fe20007ffe0ff */
[----:B0-----:R-:W-:Y:S01]  /*0700*/  @!P3 IMAD R8, R33, R24, RZ ;  /* 0x000000182108b224 */ /* 0x001fe200078e02ff */
[----:B--2---:R-:W-:-:S04]  /*0710*/  @!P2 LEA R30, P5, R26, R18, 0x1 ;  /* 0x000000121a1ea211 */ /* 0x004fc800078a08ff */
[----:B------:R-:W-:Y:S02]  /*0720*/  @!P2 LEA.HI.X R31, R26, R19, R6, 0x1, P5 ;  /* 0x000000131a1fa211 */ /* 0x000fe400028f0c06 */
[----:B------:R-:W0:Y:S01]  /*0730*/  @!P4 LDC.64 R18, c[0x0][0x390] ;  /* 0x0000e400ff12cb82 */ /* 0x000e220000000a00 */
[----:B------:R-:W-:Y:S02]  /*0740*/  @!P3 MOV R32, R70 ;  /* 0x000000460020b202 */ /* 0x000fe40000000f00 */
[----:B------:R-:W-:Y:S01]  /*0750*/  @!P3 MOV R33, R73 ;  /* 0x000000490021b202 */ /* 0x000fe20000000f00 */
[----:B------:R-:W-:Y:S01]  /*0760*/  @!P3 IMAD R45, R35, R25, R8 ;  /* 0x00000019232db224 */ /* 0x000fe200078e0208 */
[----:B------:R-:W-:-:S03]  /*0770*/  MOV R6, RZ ;  /* 0x000000ff00067202 */ /* 0x000fc60000000f00 */
[----:B------:R-:W2:Y:S01]  /*0780*/  @!P6 LDC.64 R26, c[0x0][0x3e0] ;  /* 0x0000f800ff1aeb82 */ /* 0x000ea20000000a00 */
[----:B------:R-:W-:Y:S01]  /*0790*/  IADD3 R8, PT, PT, R23, 0xa0, RZ ;  /* 0x000000a017087810 */ /* 0x000fe20007ffe0ff */
[----:B------:R-:W-:Y:S01]  /*07a0*/  @!P3 IMAD.WIDE.U32 R32, R35, R24, R32 ;  /* 0x000000182320b225 */ /* 0x000fe200078e0020 */
[----:B------:R-:W-:Y:S01]  /*07b0*/  @!P4 MOV R34, R70 ;  /* 0x000000460022c202 */ /* 0x000fe20000000f00 */
[----:B------:R1:W4:Y:S01]  /*07c0*/  @!P2 LDG.E R6, desc[UR6][R30.64] ;  /* 0x000000061e06a981 */ /* 0x000322000c1e1900 */
[----:B------:R-:W-:Y:S01]  /*07d0*/  @!P4 MOV R35, R73 ;  /* 0x000000490023c202 */ /* 0x000fe20000000f00 */
[-C--:B---3--:R-:W-:Y:S01]  /*07e0*/  @!P4 IMAD R10, R37, R20.reuse, RZ ;  /* 0x00000014250ac224 */ /* 0x088fe200078e02ff */
[----:B------:R-:W-:Y:S01]  /*07f0*/  ISETP.GE.U32.AND P5, PT, R8, UR4, PT ;  /* 0x0000000408007c0c */ /* 0x000fe2000bfa6070 */
[----:B------:R-:W3:Y:S01]  /*0800*/  @!P1 LDC.64 R24, c[0x0][0x3e0] ;  /* 0x0000f800ff189b82 */ /* 0x000ee20000000a00 */
[----:B------:R-:W-:Y:S01]  /*0810*/  SHF.R.S32.HI R37, RZ, 0x1f, R8 ;  /* 0x0000001fff257819 */ /* 0x000fe20000011408 */
[----:B------:R-:W-:Y:S01]  /*0820*/  @!P4 IMAD R47, R39, R21, R10 ;  /* 0x00000015272fc224 */ /* 0x000fe200078e020a */
[----:B------:R-:W-:Y:S01]  /*0830*/  @!P3 IADD3 R10, PT, PT, R33, R45, RZ ;  /* 0x0000002d210ab210 */ /* 0x000fe20007ffe0ff */
[----:B------:R-:W-:Y:S01]  /*0840*/  @!P4 IMAD.WIDE.U32 R34, R39, R20, R34 ;  /* 0x000000142722c225 */ /* 0x000fe200078e0022 */
[----:B------:R-:W-:-:S02]  /*0850*/  ISETP.GE.AND.EX P5, PT, R37, UR5, PT, P5 ;  /* 0x0000000525007c0c */ /* 0x000fc4000bfa6350 */
[C---:B-1----:R-:W-:Y:S01]  /*0860*/  @!P3 LEA R30, P2, R32.reuse, R28, 0x1 ;  /* 0x0000001c201eb211 */ /* 0x042fe200078408ff */
[----:B------:R-:W1:Y:S01]  /*0870*/  @!P6 LDC.64 R20, c[0x0][0x390] ;  /* 0x0000e400ff14eb82 */ /* 0x000e620000000a00 */
[----:B------:R-:W-:Y:S02]  /*0880*/  @!P4 IADD3 R14, PT, PT, R35, R47, RZ ;  /* 0x0000002f230ec210 */ /* 0x000fe40007ffe0ff */
[----:B------:R-:W-:Y:S02]  /*0890*/  @!P3 LEA.HI.X R31, R32, R29, R10, 0x1, P2 ;  /* 0x0000001d201fb211 */ /* 0x000fe400010f0c0a */
[----:B0-----:R-:W-:Y:S02]  /*08a0*/  @!P4 LEA R32, P2, R34, R18, 0x1 ;  /* 0x000000122220c211 */ /* 0x001fe400078408ff */
[----:B------:R-:W-:Y:S01]  /*08b0*/  IADD3 R10, PT, PT, R23, 0xd0, RZ ;  /* 0x000000d0170a7810 */ /* 0x000fe20007ffe0ff */
[----:B------:R-:W0:Y:S01]  /*08c0*/  @!P1 LDC.64 R28, c[0x0][0x390] ;  /* 0x0000e400ff1c9b82 */ /* 0x000e220000000a00 */
[----:B------:R-:W-:-:S02]  /*08d0*/  MOV R16, RZ ;  /* 0x000000ff00107202 */ /* 0x000fc40000000f00 */
[----:B------:R-:W-:Y:S02]  /*08e0*/  @!P4 LEA.HI.X R33, R34, R19, R14, 0x1, P2 ;  /* 0x000000132221c211 */ /* 0x000fe400010f0c0e */
[----:B------:R-:W-:Y:S02]  /*08f0*/  ISETP.GE.U32.AND P2, PT, R10, UR4, PT ;  /* 0x000000040a007c0c */ /* 0x000fe4000bf46070 */
[----:B------:R-:W-:Y:S01]  /*0900*/  SHF.R.S32.HI R45, RZ, 0x1f, R10 ;  /* 0x0000001fff2d7819 */ /* 0x000fe2000001140a */
[----:B--2---:R-:W-:Y:S01]  /*0910*/  @!P6 IMAD R41, R41, R26, RZ ;  /* 0x0000001a2929e224 */ /* 0x004fe200078e02ff */
[----:B------:R-:W-:Y:S01]  /*0920*/  @!P6 MOV R34, R70 ;  /* 0x000000460022e202 */ /* 0x000fe20000000f00 */
[----:B------:R-:W2:Y:S01]  /*0930*/  @!P5 LDC.64 R18, c[0x0][0x3e0] ;  /* 0x0000f800ff12db82 */ /* 0x000ea20000000a00 */
[----:B------:R-:W-:Y:S01]  /*0940*/  @!P6 MOV R35, R73 ;  /* 0x000000490023e202 */ /* 0x000fe20000000f00 */
[----:B------:R1:W5:Y:S01]  /*0950*/  @!P3 LDG.E R16, desc[UR6][R30.64] ;  /* 0x000000061e10b981 */ /* 0x000362000c1e1900 */
[----:B------:R-:W-:Y:S01]  /*0960*/  ISETP.GE.AND.EX P2, PT, R45, UR5, PT, P2 ;  /* 0x000000052d007c0c */ /* 0x000fe2000bf46320 */
[----:B------:R-:W-:Y:S01]  /*0970*/  @!P6 IMAD R41, R12, R27, R41 ;  /* 0x0000001b0c29e224 */ /* 0x000fe200078e0229 */
[----:B------:R-:W-:Y:S01]  /*0980*/  ISETP.GE.U32.AND P3, PT, R64, UR4, PT ;  /* 0x0000000440007c0c */ /* 0x000fe2000bf66070 */
[----:B------:R-:W-:Y:S01]  /*0990*/  @!P6 IMAD.WIDE.U32 R34, R12, R26, R34 ;  /* 0x0000001a0c22e225 */ /* 0x000fe200078e0022 */
[----:B------:R-:W-:-:S02]  /*09a0*/  @!P1 MOV R26, R70 ;  /* 0x00000046001a9202 */ /* 0x000fc40000000f00 */
[----:B------:R-:W-:Y:S01]  /*09b0*/  @!P1 MOV R27, R73 ;  /* 0x00000049001b9202 */ /* 0x000fe20000000f00 */
[-C--:B---3--:R-:W-:Y:S01]  /*09c0*/  @!P1 IMAD R43, R43, R24.reuse, RZ ;  /* 0x000000182b2b9224 */ /* 0x088fe200078e02ff */
[----:B------:R-:W-:Y:S02]  /*09d0*/  MOV R36, RZ ;  /* 0x000000ff00247202 */ /* 0x000fe40000000f00 */
[----:B------:R-:W-:Y:S01]  /*09e0*/  ISETP.GE.AND.EX P3, PT, R7, UR5, PT, P3 ;  /* 0x0000000507007c0c */ /* 0x000fe2000bf66330 */
[C---:B------:R-:W-:Y:S01]  /*09f0*/  @!P1 IMAD R43, R40.reuse, R25, R43 ;  /* 0x00000019282b9224 */ /* 0x040fe200078e022b */
[----:B------:R-:W-:Y:S01]  /*0a00*/  @!P6 IADD3 R12, PT, PT, R35, R41, RZ ;  /* 0x00000029230ce210 */ /* 0x000fe20007ffe0ff */
[----:B------:R-:W-:Y:S01]  /*0a10*/  @!P1 IMAD.WIDE.U32 R40, R40, R24, R26 ;  /* 0x0000001828289225 */ /* 0x000fe200078e001a */
[----:B------:R-:W3:Y:S01]  /*0a20*/  @!P4 LDG.E R36, desc[UR6][R32.64] ;  /* 0x000000062024c981 */ /* 0x000ee2000c1e1900 */
[----:B------:R-:W2:Y:S01]  /*0a30*/  @!P5 LDC.64 R26, c[0x0][0x390] ;  /* 0x0000e400ff1adb82 */ /* 0x000ea20000000a00 */
[----:B-1----:R-:W-:-:S04]  /*0a40*/  @!P6 LEA R30, P4, R34, R20, 0x1 ;  /* 0x00000014221ee211 */ /* 0x002fc800078808ff */
[----:B------:R-:W-:Y:S02]  /*0a50*/  @!P6 LEA.HI.X R31, R34, R21, R12, 0x1, P4 ;  /* 0x00000015221fe211 */ /* 0x000fe400020f0c0c */
[----:B------:R-:W-:Y:S02]  /*0a60*/  CS2R R34, SRZ ;  /* 0x0000000000227805 */ /* 0x000fe4000001ff00 */
[----:B------:R-:W-:Y:S01]  /*0a70*/  @!P1 IADD3 R12, PT, PT, R41, R43, RZ ;  /* 0x0000002b290c9210 */ /* 0x000fe20007ffe0ff */
[----:B------:R-:W1:Y:S01]  /*0a80*/  @!P2 LDC.64 R24, c[0x0][0x3e0] ;  /* 0x0000f800ff18ab82 */ /* 0x000e620000000a00 */
[C---:B0-----:R-:W-:Y:S01]  /*0a90*/  @!P1 LEA R38, P4, R40.reuse, R28, 0x1 ;  /* 0x0000001c28269211 */ /* 0x041fe200078808ff */
[----:B--2---:R-:W-:Y:S01]  /*0aa0*/  @!P5 IMAD R37, R37, R18, RZ ;  /* 0x000000122525d224 */ /* 0x004fe200078e02ff */
[----:B------:R0:W2:Y:S02]  /*0ab0*/  @!P6 LDG.E R35, desc[UR6][R30.64] ;  /* 0x000000061e23e981 */ /* 0x0000a4000c1e1900 */
[----:B------:R-:W-:-:S03]  /*0ac0*/  @!P1 LEA.HI.X R39, R40, R29, R12, 0x1, P4 ;  /* 0x0000001d28279211 */ /* 0x000fc600020f0c0c */
[----:B------:R-:W1:Y:S01]  /*0ad0*/  @!P3 LDC.64 R20, c[0x0][0x3e0] ;  /* 0x0000f800ff14bb82 */ /* 0x000e620000000a00 */
[----:B------:R-:W-:Y:S01]  /*0ae0*/  ISETP.GE.U32.AND P4, PT, R62, UR4, PT ;  /* 0x000000043e007c0c */ /* 0x000fe2000bf86070 */
[----:B------:R-:W-:Y:S01]  /*0af0*/  @!P5 IMAD R37, R8, R19, R37 ;  /* 0x000000130825d224 */ /* 0x000fe200078e0225 */
[----:B------:R-:W-:Y:S01]  /*0b00*/  ISETP.GE.U32.AND P6, PT, R66, UR4, PT ;  /* 0x0000000442007c0c */ /* 0x000fe2000bfc6070 */
[----:B------:R0:W5:Y:S02]  /*0b10*/  @!P1 LDG.E R34, desc[UR6][R38.64] ;  /* 0x0000000626229981 */ /* 0x000164000c1e1900 */
[----:B0-----:R-:W-:Y:S02]  /*0b20*/  @!P5 MOV R30, R70 ;  /* 0x00000046001ed202 */ /* 0x001fe40000000f00 */
[----:B------:R-:W0:Y:S01]  /*0b30*/  @!P2 LDC.64 R28, c[0x0][0x390] ;  /* 0x0000e400ff1cab82 */ /* 0x000e220000000a00 */
[----:B------:R-:W-:Y:S02]  /*0b40*/  @!P5 MOV R31, R73 ;  /* 0x00000049001fd202 */ /* 0x000fe40000000f00 */
[----:B------:R-:W-:-:S02]  /*0b50*/  ISETP.GE.AND.EX P4, PT, R9, UR5, PT, P4 ;  /* 0x0000000509007c0c */ /* 0x000fc4000bf86340 */
[----:B------:R-:W-:Y:S01]  /*0b60*/  ISETP.GE.AND.EX P1, PT, R5, UR5, PT, P6 ;  /* 0x0000000505007c0c */ /* 0x000fe2000bf26360 */
[----:B------:R-:W-:Y:S02]  /*0b70*/  @!P5 IMAD.WIDE.U32 R18, R8, R18, R30 ;  /* 0x000000120812d225 */ /* 0x000fe400078e001e */
[----:B------:R-:W0:Y:S01]  /*0b80*/  @!P3 LDC.64 R30, c[0x0][0x390] ;  /* 0x0000e400ff1ebb82 */ /* 0x000e220000000a00 */
[----:B------:R-:W-:Y:S02]  /*0b90*/  @!P2 MOV R38, R70 ;  /* 0x000000460026a202 */ /* 0x000fe40000000f00 */
[----:B------:R-:W-:Y:S02]  /*0ba0*/  @!P5 IADD3 R8, PT, PT, R19, R37, RZ ;  /* 0x000000251308d210 */ /* 0x000fe40007ffe0ff */
[----:B------:R-:W-:Y:S01]  /*0bb0*/  @!P5 LEA R32, P6, R18, R26, 0x1 ;  /* 0x0000001a1220d211 */ /* 0x000fe200078c08ff */
[----:B-1----:R-:W-:Y:S01]  /*0bc0*/  @!P2 IMAD R45, R45, R24, RZ ;  /* 0x000000182d2da224 */ /* 0x002fe200078e02ff */
[----:B------:R-:W-:-:S02]  /*0bd0*/  @!P2 MOV R39, R73 ;  /* 0x000000490027a202 */ /* 0x000fc40000000f00 */
[----:B------:R-:W-:Y:S02]  /*0be0*/  @!P5 LEA.HI.X R33, R18, R27, R8, 0x1, P6 ;  /* 0x0000001b1221d211 */ /* 0x000fe400030f0c08 */
[----:B------:R-:W1:Y:S01]  /*0bf0*/  @!P4 LDC.64 R26, c[0x0][0x3e0] ;  /* 0x0000f800ff1acb82 */ /* 0x000e620000000a00 */
[C---:B------:R-:W-:Y:S01]  /*0c00*/  @!P2 IMAD R45, R10.reuse, R25, R45 ;  /* 0x000000190a2da224 */ /* 0x040fe200078e022d */
[----:B------:R-:W-:Y:S01]  /*0c10*/  @!P3 MOV R40, R70 ;  /* 0x000000460028b202 */ /* 0x000fe20000000f00 */
[----:B------:R-:W-:Y:S01]  /*0c20*/  @!P2 IMAD.WIDE.U32 R38, R10, R24, R38 ;  /* 0x000000180a26a225 */ /* 0x000fe200078e0026 */
[----:B------:R-:W-:-:S03]  /*0c30*/  @!P3 MOV R41, R73 ;  /* 0x000000490029b202 */ /* 0x000fc60000000f00 */
[-C--:B------:R-:W-:Y:S01]  /*0c40*/  @!P3 IMAD R8, R7, R20.reuse, RZ ;  /* 0x000000140708b224 */ /* 0x080fe200078e02ff */
[----:B------:R-:W1:Y:S01]  /*0c50*/  @!P1 LDC.64 R24, c[0x0][0x3e0] ;  /* 0x0000f800ff189b82 */ /* 0x000e620000000a00 */
[----:B------:R-:W-:Y:S01]  /*0c60*/  MOV R51, RZ ;  /* 0x000000ff00337202 */ /* 0x000fe20000000f00 */
[----:B------:R-:W-:Y:S01]  /*0c70*/  @!P3 IMAD.WIDE.U32 R40, R64, R20, R40 ;  /* 0x000000144028b225 */ /* 0x000fe200078e0028 */
[----:B0-----:R-:W-:-:S03]  /*0c80*/  @!P2 LEA R18, P6, R38, R28, 0x1 ;  /* 0x0000001c2612a211 */ /* 0x001fc600078c08ff */
[----:B------:R-:W-:Y:S01]  /*0c90*/  @!P3 IMAD R37, R64, R21, R8 ;  /* 0x000000154025b224 */ /* 0x000fe200078e0208 */
[----:B------:R-:W-:Y:S01]  /*0ca0*/  @!P2 IADD3 R8, PT, PT, R39, R45, RZ ;  /* 0x0000002d2708a210 */ /* 0x000fe20007ffe0ff */
[----:B------:R-:W0:Y:S01]  /*0cb0*/  @!P4 LDC.64 R20, c[0x0][0x390] ;  /* 0x0000e400ff14cb82 */ /* 0x000e220000000a00 */
[----:B------:R1:W5:Y:S01]  /*0cc0*/  @!P5 LDG.E R51, desc[UR6][R32.64] ;  /* 0x000000062033d981 */ /* 0x000362000c1e1900 */
[----:B------:R-:W-:Y:S02]  /*0cd0*/  ISETP.GE.U32.AND P5, PT, R60, UR4, PT ;  /* 0x000000043c007c0c */ /* 0x000fe4000bfa6070 */
[----:B------:R-:W-:Y:S02]  /*0ce0*/  @!P2 LEA.HI.X R19, R38, R29, R8, 0x1, P6 ;  /* 0x0000001d2613a211 */ /* 0x000fe400030f0c08 */
[----:B------:R-:W-:Y:S02]  /*0cf0*/  @!P3 IADD3 R8, PT, PT, R41, R37, RZ ;  /* 0x000000252908b210 */ /* 0x000fe40007ffe0ff */
[----:B------:R-:W0:Y:S01]  /*0d00*/  @!P1 LDC.64 R28, c[0x0][0x390] ;  /* 0x0000e400ff1c9b82 */ /* 0x000e220000000a00 */
[----:B------:R-:W-:-:S02]  /*0d10*/  @!P3 LEA R30, P6, R40, R30, 0x1 ;  /* 0x0000001e281eb211 */ /* 0x000fc400078c08ff */
[----:B------:R-:W-:Y:S02]  /*0d20*/  ISETP.GE.AND.EX P5, PT, R11, UR5, PT, P5 ;  /* 0x000000050b007c0c */ /* 0x000fe4000bfa6350 */
[----:B------:R-:W-:Y:S02]  /*0d30*/  @!P3 LEA.HI.X R31, R40, R31, R8, 0x1, P6 ;  /* 0x0000001f281fb211 */ /* 0x000fe400030f0c08 */
[----:B------:R-:W-:Y:S01]  /*0d40*/  MOV R8, RZ ;  /* 0x000000ff00087202 */ /* 0x000fe20000000f00 */
[----:B-1----:R-:W-:Y:S01]  /*0d50*/  @!P4 IMAD R12, R9, R26, RZ ;  /* 0x0000001a090cc224 */ /* 0x002fe200078e02ff */
[----:B------:R-:W-:Y:S02]  /*0d60*/  @!P4 MOV R32, R70 ;  /* 0x000000460020c202 */ /* 0x000fe40000000f00 */
[----:B------:R-:W-:Y:S01]  /*0d70*/  @!P4 MOV R33, R73 ;  /* 0x000000490021c202 */ /* 0x000fe20000000f00 */
[----:B------:R-:W-:Y:S01]  /*0d80*/  @!P1 IMAD R10, R5, R24, RZ ;  /* 0x00000018050a9224 */ /* 0x000fe200078e02ff */
[----:B------:R1:W5:Y:S01]  /*0d90*/  @!P3 LDG.E R8, desc[UR6][R30.64] ;  /* 0x000000061e08b981 */ /* 0x000362000c1e1900 */
[----:B------:R-:W-:Y:S01]  /*0da0*/  @!P4 IMAD R39, R62, R27, R12 ;  /* 0x0000001b3e27c224 */ /* 0x000fe200078e020c */
[----:B------:R-:W-:Y:S01]  /*0db0*/  ISETP.GE.U32.AND P6, PT, R58, UR4, PT ;  /* 0x000000043a007c0c */ /* 0x000fe2000bfc6070 */
[----:B------:R-:W-:-:S02]  /*0dc0*/  @!P4 IMAD.WIDE.U32 R32, R62, R26, R32 ;  /* 0x0000001a3e20c225 */ /* 0x000fc400078e0020 */
[----:B------:R-:W0:Y:S01]  /*0dd0*/  @!P5 LDC.64 R26, c[0x0][0x3e0] ;  /* 0x0000f800ff1adb82 */ /* 0x000e220000000a00 */
[----:B-1----:R-:W-:Y:S02]  /*0de0*/  @!P1 MOV R30, R70 ;  /* 0x00000046001e9202 */ /* 0x002fe40000000f00 */
[----:B------:R-:W-:Y:S01]  /*0df0*/  @!P1 MOV R31, R73 ;  /* 0x00000049001f9202 */ /* 0x000fe20000000f00 */
[C---:B------:R-:W-:Y:S01]  /*0e00*/  @!P1 IMAD R37, R66.reuse, R25, R10 ;  /* 0x0000001942259224 */ /* 0x040fe200078e020a */
[----:B------:R-:W-:Y:S02]  /*0e10*/  ISETP.GE.AND.EX P6, PT, R13, UR5, PT, P6 ;  /* 0x000000050d007c0c */ /* 0x000fe4000bfc6360 */
[----:B------:R-:W-:Y:S01]  /*0e20*/  @!P4 IADD3 R10, PT, PT, R33, R39, RZ ;  /* 0x00000027210ac210 */ /* 0x000fe20007ffe0ff */
[----:B------:R-:W-:Y:S01]  /*0e30*/  @!P1 IMAD.WIDE.U32 R24, R66, R24, R30 ;  /* 0x0000001842189225 */ /* 0x000fe200078e001e */
[----:B0-----:R-:W-:-:S04]  /*0e40*/  @!P4 LEA R30, P3, R32, R20, 0x1 ;  /* 0x00000014201ec211 */ /* 0x001fc800078608ff */
[----:B------:R-:W-:Y:S02]  /*0e50*/  @!P4 LEA.HI.X R31, R32, R21, R10, 0x1, P3 ;  /* 0x00000015201fc211 */ /* 0x000fe400018f0c0a */
[----:B------:R-:W-:Y:S01]  /*0e60*/  @!P1 IADD3 R10, PT, PT, R25, R37, RZ ;  /* 0x00000025190a9210 */ /* 0x000fe20007ffe0ff */
[----:B------:R-:W0:Y:S01]  /*0e70*/  @!P5 LDC.64 R32, c[0x0][0x390] ;  /* 0x0000e400ff20db82 */ /* 0x000e220000000a00 */
[----:B------:R-:W-:-:S04]  /*0e80*/  @!P1 LEA R38, P3, R24, R28, 0x1 ;  /* 0x0000001c18269211 */ /* 0x000fc800078608ff */
[----:B------:R-:W-:Y:S02]  /*0e90*/  @!P1 LEA.HI.X R39, R24, R29, R10, 0x1, P3 ;  /* 0x0000001d18279211 */ /* 0x000fe400018f0c0a */
[----:B------:R-:W-:Y:S01]  /*0ea0*/  ISETP.GE.U32.AND P3, PT, R56, UR4, PT ;  /* 0x0000000438007c0c */ /* 0x000fe2000bf66070 */
[----:B------:R-:W1:Y:S01]  /*0eb0*/  @!P6 LDC.64 R28, c[0x0][0x3e0] ;  /* 0x0000f800ff1ceb82 */ /* 0x000e620000000a00 */
[----:B------:R-:W-:Y:S02]  /*0ec0*/  MOV R12, RZ ;  /* 0x000000ff000c7202 */ /* 0x000fe40000000f00 */
[----:B------:R-:W-:Y:S01]  /*0ed0*/  ISETP.GE.AND.EX P3, PT, R15, UR5, PT, P3 ;  /* 0x000000050f007c0c */ /* 0x000fe2000bf66330 */
[----:B------:R-:W-:-:S03]  /*0ee0*/  @!P5 IMAD R10, R11, R26, RZ ;  /* 0x0000001a0b0ad224 */ /* 0x000fc600078e02ff */
[----:B------:R0:W5:Y:S01]  /*0ef0*/  @!P1 LDG.E R12, desc[UR6][R38.64] ;  /* 0x00000006260c9981 */ /* 0x000162000c1e1900 */
[----:B------:R-:W4:Y:S01]  /*0f00*/  @!P6 LDC.64 R24, c[0x0][0x390] ;  /* 0x0000e400ff18eb82 */ /* 0x000f220000000a00 */
[----:B------:R-:W-:Y:S01]  /*0f10*/  MOV R14, RZ ;  /* 0x000000ff000e7202 */ /* 0x000fe20000000f00 */
[----:B------:R-:W-:-:S05]  /*0f20*/  @!P5 IMAD R37, R60, R27, R10 ;  /* 0x0000001b3c25d224 */ /* 0x000fca00078e020a */
[----:B------:R0:W5:Y:S01]  /*0f30*/  @!P4 LDG.E R14, desc[UR6][R30.64] ;  /* 0x000000061e0ec981 */ /* 0x000162000c1e1900 */
[----:B------:R-:W4:Y:S01]  /*0f40*/  @!P3 LDC.64 R20, c[0x0][0x3e0] ;  /* 0x0000f800ff14bb82 */ /* 0x000f220000000a00 */
[----:B0-----:R-:W-:Y:S02]  /*0f50*/  @!P5 MOV R38, R70 ;  /* 0x000000460026d202 */ /* 0x001fe40000000f00 */
[----:B------:R-:W-:-:S03]  /*0f60*/  @!P5 MOV R39, R73 ;  /* 0x000000490027d202 */ /* 0x000fc60000000f00 */
[----:B------:R-:W-:Y:S01]  /*0f70*/  @!P5 IMAD.WIDE.U32 R26, R60, R26, R38 ;  /* 0x0000001a3c1ad225 */ /* 0x000fe200078e0026 */
[----:B------:R-:W-:-:S04]  /*0f80*/  @!P6 MOV R30, R70 ;  /* 0x00000046001ee202 */ /* 0x000fc80000000f00 */
[----:B------:R-:W-:Y:S02]  /*0f90*/  @!P5 IADD3 R10, PT, PT, R27, R37, RZ ;  /* 0x000000251b0ad210 */ /* 0x000fe40007ffe0ff */
[C---:B------:R-:W-:Y:S01]  /*0fa0*/  @!P5 LEA R32, P4, R26.reuse, R32, 0x1 ;  /* 0x000000201a20d211 */ /* 0x040fe200078808ff */
[----:B-1----:R-:W-:Y:S01]  /*0fb0*/  @!P6 IMAD R22, R13, R28, RZ ;  /* 0x0000001c0d16e224 */ /* 0x002fe200078e02ff */
[----:B------:R-:W-:Y:S02]  /*0fc0*/  @!P6 MOV R31, R73 ;  /* 0x00000049001fe202 */ /* 0x000fe40000000f00 */
[----:B------:R-:W-:Y:S02]  /*0fd0*/  @!P5 LEA.HI.X R33, R26, R33, R10, 0x1, P4 ;  /* 0x000000211a21d211 */ /* 0x000fe400020f0c0a */
[----:B------:R-:W0:Y:S01]  /*0fe0*/  @!P3 LDC.64 R26, c[0x0][0x390] ;  /* 0x0000e400ff1abb82 */ /* 0x000e220000000a00 */
[----:B------:R-:W-:Y:S01]  /*0ff0*/  MOV R37, RZ ;  /* 0x000000ff00257202 */ /* 0x000fe20000000f00 */
[----:B------:R-:W-:-:S02]  /*1000*/  @!P6 IMAD R39, R58, R29, R22 ;  /* 0x0000001d3a27e224 */ /* 0x000fc400078e0216 */
[----:B------:R-:W-:Y:S01]  /*1010*/  @!P6 IMAD.WIDE.U32 R28, R58, R28, R30 ;  /* 0x0000001c3a1ce225 */ /* 0x000fe200078e001e */
[----:B------:R-:W-:Y:S02]  /*1020*/  ISETP.GE.U32.AND P4, PT, R54, UR4, PT ;  /* 0x0000000436007c0c */ /* 0x000fe4000bf86070 */
[----:B------:R1:W5:Y:S02]  /*1030*/  @!P5 LDG.E R37, desc[UR6][R32.64] ;  /* 0x000000062025d981 */ /* 0x000364000c1e1900 */
[----:B------:R-:W-:Y:S02]  /*1040*/  @!P6 IADD3 R10, PT, PT, R29, R39, RZ ;  /* 0x000000271d0ae210 */ /* 0x000fe40007ffe0ff */
[C---:B----4-:R-:W-:Y:S01]  /*1050*/  @!P6 LEA R24, P5, R28.reuse, R24, 0x1 ;  /* 0x000000181c18e211 */ /* 0x050fe200078a08ff */
[----:B------:R-:W-:Y:S01]  /*1060*/  @!P3 IMAD R22, R15, R20, RZ ;  /* 0x000000140f16b224 */ /* 0x000fe200078e02ff */
[----:B------:R-:W-:Y:S02]  /*1070*/  ISETP.GE.AND.EX P4, PT, R17, UR5, PT, P4 ;  /* 0x0000000511007c0c */ /* 0x000fe4000bf86340 */
[----:B------:R-:W-:-:S02]  /*1080*/  @!P6 LEA.HI.X R25, R28, R25, R10, 0x1, P5 ;  /* 0x000000191c19e211 */ /* 0x000fc400028f0c0a */
[----:B------:R-:W-:Y:S02]  /*1090*/  @!P3 MOV R28, R70 ;  /* 0x00000046001cb202 */ /* 0x000fe40000000f00 */
[----:B------:R-:W-:Y:S01]  /*10a0*/  @!P3 MOV R29, R73 ;  /* 0x00000049001db202 */ /* 0x000fe20000000f00 */
[C---:B------:R-:W-:Y:S01]  /*10b0*/  @!P3 IMAD R31, R56.reuse, R21, R22 ;  /* 0x00000015381fb224 */ /* 0x040fe200078e0216 */
[----:B------:R-:W-:Y:S02]  /*10c0*/  MOV R38, RZ ;  /* 0x000000ff00267202 */ /* 0x000fe40000000f00 */
[C---:B------:R-:W-:Y:S01]  /*10d0*/  IADD3 R39, PT, PT, R23.reuse, 0xe0, RZ ;  /* 0x000000e017277810 */ /* 0x040fe20007ffe0ff */
[----:B------:R-:W-:Y:S01]  /*10e0*/  @!P3 IMAD.WIDE.U32 R20, R56, R20, R28 ;  /* 0x000000143814b225 */ /* 0x000fe200078e001c */
[----:B------:R-:W-:Y:S01]  /*10f0*/  IADD3 R41, PT, PT, R23, 0xf0, RZ ;  /* 0x000000f017297810 */ /* 0x000fe20007ffe0ff */
[----:B-1----:R-:W1:Y:S01]  /*1100*/  @!P4 LDC.64 R32, c[0x0][0x3e0] ;  /* 0x0000f800ff20cb82 */ /* 0x002e620000000a00 */
[----:B------:R4:W5:Y:S01]  /*1110*/  @!P6 LDG.E R38, desc[UR6][R24.64] ;  /* 0x000000061826e981 */ /* 0x000962000c1e1900 */
[----:B------:R-:W-:-:S02]  /*1120*/  ISETP.GE.U32.AND P5, PT, R39, UR4, PT ;  /* 0x0000000427007c0c */ /* 0x000fc4000bfa6070 */
[----:B------:R-:W-:Y:S02]  /*1130*/  SHF.R.S32.HI R43, RZ, 0x1f, R39 ;  /* 0x0000001fff2b7819 */ /* 0x000fe40000011427 */
[----:B------:R-:W-:Y:S02]  /*1140*/  @!P3 IADD3 R10, PT, PT, R21, R31, RZ ;  /* 0x0000001f150ab210 */ /* 0x000fe40007ffe0ff */
[C---:B0-----:R-:W-:Y:S01]  /*1150*/  @!P3 LEA R26, P6, R20.reuse, R26, 0x1 ;  /* 0x0000001a141ab211 */ /* 0x041fe200078c08ff */
[----:B------:R-:W0:Y:S01]  /*1160*/  @!P4 LDC.64 R30, c[0x0][0x390] ;  /* 0x0000e400ff1ecb82 */ /* 0x000e220000000a00 */
[----:B------:R-:W-:Y:S02]  /*1170*/  ISETP.GE.AND.EX P5, PT, R43, UR5, PT, P5 ;  /* 0x000000052b007c0c */ /* 0x000fe4000bfa6350 */
[----:B------:R-:W-:Y:S02]  /*1180*/  @!P3 LEA.HI.X R27, R20, R27, R10, 0x1, P6 ;  /* 0x0000001b141bb211 */ /* 0x000fe400030f0c0a */
[----:B------:R-:W-:-:S02]  /*1190*/  ISETP.GE.U32.AND P6, PT, R41, UR4, PT ;  /* 0x0000000429007c0c */ /* 0x000fc4000bfc6070 */
[----:B------:R-:W-:-:S04]  /*11a0*/  SHF.R.S32.HI R45, RZ, 0x1f, R41 ;  /* 0x0000001fff2d7819 */ /* 0x000fc80000011429 */
[----:B------:R-:W-:-:S03]  /*11b0*/  ISETP.GE.AND.EX P6, PT, R45, UR5, PT, P6 ;  /* 0x000000052d007c0c */ /* 0x000fc6000bfc6360 */
[----:B------:R-:W3:Y:S01]  /*11c0*/  @!P5 LDC.64 R28, c[0x0][0x3e0] ;  /* 0x0000f800ff1cdb82 */ /* 0x000ee20000000a00 */
[----:B-1----:R-:W-:Y:S01]  /*11d0*/  @!P4 IMAD R10, R17, R32, RZ ;  /* 0x00000020110ac224 */ /* 0x002fe200078e02ff */
[----:B----4-:R-:W-:Y:S02]  /*11e0*/  @!P4 MOV R24, R70 ;  /* 0x000000460018c202 */ /* 0x010fe40000000f00 */
[----:B------:R-:W-:-:S04]  /*11f0*/  @!P4 MOV R25, R73 ;  /* 0x000000490019c202 */ /* 0x000fc80000000f00 */
[----:B------:R-:W1:Y:S08]  /*1200*/  @!P5 LDC.64 R20, c[0x0][0x390] ;  /* 0x0000e400ff14db82 */ /* 0x000e700000000a00 */
[----:B------:R-:W4:Y:S01]  /*1210*/  @!P6 LDC.64 R22, c[0x0][0x3e0] ;  /* 0x0000f800ff16eb82 */ /* 0x000f220000000a00 */
[C---:B------:R-:W-:Y:S02]  /*1220*/  @!P4 IMAD R47, R54.reuse, R33, R10 ;  /* 0x00000021362fc224 */ /* 0x040fe400078e020a */
[----:B------:R-:W-:Y:S01]  /*1230*/  @!P4 IMAD.WIDE.U32 R32, R54, R32, R24 ;  /* 0x000000203620c225 */ /* 0x000fe200078e0018 */
[----:B------:R-:W-:-:S04]  /*1240*/  MOV R53, RZ ;  /* 0x000000ff00357202 */ /* 0x000fc80000000f00 */
[----:B------:R-:W2:Y:S01]  /*1250*/  @!P6 LDC.64 R24, c[0x0][0x390] ;  /* 0x0000e400ff18eb82 */ /* 0x000ea20000000a00 */
[----:B---3--:R-:W-:Y:S01]  /*1260*/  @!P5 IMAD R40, R43, R28, RZ ;  /* 0x0000001c2b28d224 */ /* 0x008fe200078e02ff */
[----:B------:R3:W5:Y:S01]  /*1270*/  @!P3 LDG.E R53, desc[UR6][R26.64] ;  /* 0x000000061a35b981 */ /* 0x000762000c1e1900 */
[----:B------:R-:W-:Y:S02]  /*1280*/  @!P4 IADD3 R10, PT, PT, R33, R47, RZ ;  /* 0x0000002f210ac210 */ /* 0x000fe40007ffe0ff */
[----:B0-----:R-:W-:Y:S01]  /*1290*/  @!P4 LEA R30, P3, R32, R30, 0x1 ;  /* 0x0000001e201ec211 */ /* 0x001fe200078608ff */
[----:B------:R-:W-:Y:S01]  /*12a0*/  @!P5 IMAD R33, R39, R29, R40 ;  /* 0x0000001d2721d224 */ /* 0x000fe200078e0228 */
[----:B------:R-:W-:Y:S02]  /*12b0*/  MOV R42, RZ ;  /* 0x000000ff002a7202 */ /* 0x000fe40000000f00 */
[----:B---3--:R-:W-:Y:S02]  /*12c0*/  @!P5 MOV R26, R70 ;  /* 0x00000046001ad202 */ /* 0x008fe40000000f00 */
[----:B------:R-:W-:-:S02]  /*12d0*/  @!P5 MOV R27, R73 ;  /* 0x00000049001bd202 */ /* 0x000fc40000000f00 */
[----:B------:R-:W-:Y:S01]  /*12e0*/  @!P4 LEA.HI.X R31, R32, R31, R10, 0x1, P3 ;  /* 0x0000001f201fc211 */ /* 0x000fe200018f0c0a */
[----:B----4-:R-:W-:Y:S02]  /*12f0*/  @!P6 IMAD R10, R45, R22, RZ ;  /* 0x000000162d0ae224 */ /* 0x010fe400078e02ff */
[----:B------:R-:W-:Y:S01]  /*1300*/  @!P5 IMAD.WIDE.U32 R28, R39, R28, R26 ;  /* 0x0000001c271cd225 */ /* 0x000fe200078e001a */
[----:B------:R-:W-:Y:S01]  /*1310*/  @!P6 MOV R26, R70 ;  /* 0x00000046001ae202 */ /* 0x000fe20000000f00 */
[----:B------:R-:W3:Y:S01]  /*1320*/  @!P4 LDG.E R42, desc[UR6][R30.64] ;  /* 0x000000061e2ac981 */ /* 0x000ee2000c1e1900 */
[----:B------:R-:W-:Y:S01]  /*1330*/  @!P6 MOV R27, R73 ;  /* 0x00000049001be202 */ /* 0x000fe20000000f00 */
[----:B------:R-:W-:Y:S01]  /*1340*/  @!P6 IMAD R39, R41, R23, R10 ;  /* 0x000000172927e224 */ /* 0x000fe200078e020a */
[----:B------:R-:W-:Y:S02]  /*1350*/  MOV R57, RZ ;  /* 0x000000ff00397202 */ /* 0x000fe40000000f00 */
[----:B------:R-:W-:Y:S01]  /*1360*/  @!P5 IADD3 R10, PT, PT, R29, R33, RZ ;  /* 0x000000211d0ad210 */ /* 0x000fe20007ffe0ff */
[----:B------:R-:W-:Y:S01]  /*1370*/  @!P6 IMAD.WIDE.U32 R22, R41, R22, R26 ;  /* 0x000000162916e225 */ /* 0x000fe200078e001a */
[----:B-1----:R-:W-:-:S02]  /*1380*/  @!P5 LEA R20, P3, R28, R20, 0x1 ;  /* 0x000000141c14d211 */ /* 0x002fc400078608ff */
[----:B------:R-:W-:Y:S01]  /*1390*/  MOV R59, RZ ;  /* 0x000000ff003b7202 */ /* 0x000fe20000000f00 */
[----:B------:R0:W4:Y:S01]  /*13a0*/  @!P2 LDG.E R57, desc[UR6][R18.64] ;  /* 0x000000061239a981 */ /* 0x000122000c1e1900 */
[----:B------:R-:W-:Y:S02]  /*13b0*/  @!P5 LEA.HI.X R21, R28, R21, R10, 0x1, P3 ;  /* 0x000000151c15d211 */ /* 0x000fe400018f0c0a */
[----:B------:R-:W-:Y:S02]  /*13c0*/  @!P6 IADD3 R10, PT, PT, R23, R39, RZ ;  /* 0x00000027170ae210 */ /* 0x000fe40007ffe0ff */
[C---:B--2---:R-:W-:Y:S01]  /*13d0*/  @!P6 LEA R24, P2, R22.reuse, R24, 0x1 ;  /* 0x000000181618e211 */ /* 0x044fe200078408ff */
[----:B------:R1:W2:Y:S01]  /*13e0*/  @!P5 LDG.E R59, desc[UR6][R20.64] ;  /* 0x00000006143bd981 */ /* 0x0002a2000c1e1900 */
[----:B------:R-:W-:Y:S02]  /*13f0*/  MOV R61, RZ ;  /* 0x000000ff003d7202 */ /* 0x000fe40000000f00 */
[----:B------:R-:W-:-:S05]  /*1400*/  @!P6 LEA.HI.X R25, R22, R25, R10, 0x1, P2 ;  /* 0x000000191619e211 */ /* 0x000fca00010f0c0a */
[----:B------:R1:W2:Y:S01]  /*1410*/  @!P6 LDG.E R61, desc[UR6][R24.64] ;  /* 0x00000006183de981 */ /* 0x0002a2000c1e1900 */
[C---:B------:R-:W-:Y:S02]  /*1420*/  PRMT R10, R6.reuse, 0x7632, R10 ;  /* 0x00007632060a7816 */ /* 0x040fe4000000000a */
[----:B------:R-:W-:Y:S02]  /*1430*/  SHF.L.U32 R6, R6, 0x10, RZ ;  /* 0x0000001006067819 */ /* 0x000fe400000006ff */
[----:B0-----:R-:W-:-:S05]  /*1440*/  SHF.L.U32 R19, R10, 0x10, RZ ;  /* 0x000000100a137819 */ /* 0x001fca00000006ff */
[----:B------:R-:W-:-:S04]  /*1450*/  FMUL.FTZ R27, R19, R19 ;  /* 0x00000013131b7220 */ /* 0x000fc80000410000 */
[----:B------:R-:W-:-:S04]  /*1460*/  FFMA.FTZ R27, R6, R6, R27 ;  /* 0x00000006061b7223 */ /* 0x000fc8000001001b */
[----:B------:R-:W-:Y:S01]  /*1470*/  FADD.FTZ R27, RZ, R27 ;  /* 0x0000001bff1b7221 */ /* 0x000fe20000010000 */
[----:B------:R-:W-:-:S04]  /*1480*/  PRMT R43, R36, 0x7632, R43 ;  /* 0x00007632242b7816 */ /* 0x000fc8000000002b */
[----:B------:R-:W-:-:S05]  /*1490*/  SHF.L.U32 R43, R43, 0x10, RZ ;  /* 0x000000102b2b7819 */ /* 0x000fca00000006ff */
[----:B------:R-:W-:Y:S01]  /*14a0*/  FMUL.FTZ R33, R43, R43 ;  /* 0x0000002b2b217220 */ /* 0x000fe20000410000 */
[----:B------:R-:W-:-:S04]  /*14b0*/  PRMT R47, R35, 0x7632, R47 ;  /* 0x00007632232f7816 */ /* 0x000fc8000000002f */
[----:B------:R-:W-:Y:S02]  /*14c0*/  SHF.L.U32 R47, R47, 0x10, RZ ;  /* 0x000000102f2f7819 */ /* 0x000fe400000006ff */
[----:B-----5:R-:W-:-:S04]  /*14d0*/  PRMT R49, R34, 0x7632, R49 ;  /* 0x0000763222317816 */ /* 0x020fc80000000031 */
[----:B------:R-:W-:Y:S02]  /*14e0*/  SHF.L.U32 R49, R49, 0x10, RZ ;  /* 0x0000001031317819 */ /* 0x000fe400000006ff */
[----:B------:R-:W-:-:S04]  /*14f0*/  PRMT R23, R8, 0x7632, R23 ;  /* 0x0000763208177816 */ /* 0x000fc80000000017 */
[----:B------:R-:W-:Y:S02]  /*1500*/  SHF.L.U32 R23, R23, 0x10, RZ ;  /* 0x0000001017177819 */ /* 0x000fe400000006ff */
[----:B------:R-:W-:-:S03]  /*1510*/  SHF.L.U32 R8, R8, 0x10, RZ ;  /* 0x0000001008087819 */ /* 0x000fc600000006ff */
[----:B------:R-:W-:-:S04]  /*1520*/  FMUL.FTZ R29, R23, R23 ;  /* 0x00000017171d7220 */ /* 0x000fc80000410000 */
[----:B------:R-:W-:Y:S01]  /*1530*/  FFMA.FTZ R29, R8, R8, R29 ;  /* 0x00000008081d7223 */ /* 0x000fe2000001001d */
[C---:B------:R-:W-:Y:S02]  /*1540*/  PRMT R18, R12.reuse, 0x7632, R18 ;  /* 0x000076320c127816 */ /* 0x040fe40000000012 */
[----:B-1----:R-:W-:Y:S02]  /*1550*/  SHF.L.U32 R21, R12, 0x10, RZ ;  /* 0x000000100c157819 */ /* 0x002fe400000006ff */
[----:B------:R-:W-:Y:S01]  /*1560*/  SHF.L.U32 R10, R18, 0x10, RZ ;  /* 0x00000010120a7819 */ /* 0x000fe200000006ff */
[----:B------:R-:W-:-:S04]  /*1570*/  FADD.FTZ R18, R6, R19 ;  /* 0x0000001306127221 */ /* 0x000fc80000010000 */
[----:B------:R-:W-:Y:S01]  /*1580*/  FMUL.FTZ R20, R10, R10 ;  /* 0x0000000a0a147220 */ /* 0x000fe20000410000 */
[C---:B------:R-:W-:Y:S01]  /*1590*/  FADD.FTZ R25, R21.reuse, R10 ;  /* 0x0000000a15197221 */ /* 0x040fe20000010000 */
[----:B------:R-:W-:Y:S01]  /*15a0*/  FADD.FTZ R18, RZ, R18 ;  /* 0x00000012ff127221 */ /* 0x000fe20000010000 */
[----:B------:R-:W-:Y:S01]  /*15b0*/  PRMT R12, R14, 0x7632, R12 ;  /* 0x000076320e0c7816 */ /* 0x000fe2000000000c */
[----:B------:R-:W-:Y:S02]  /*15c0*/  FFMA.FTZ R22, R21, R21, R20 ;  /* 0x0000001515167223 */ /* 0x000fe40000010014 */
[----:B------:R-:W-:Y:S01]  /*15d0*/  FADD.FTZ R20, R18, R25 ;  /* 0x0000001912147221 */ /* 0x000fe20000010000 */
[----:B------:R-:W-:Y:S02]  /*15e0*/  SHF.L.U32 R12, R12, 0x10, RZ ;  /* 0x000000100c0c7819 */ /* 0x000fe400000006ff */
[----:B------:R-:W-:Y:S01]  /*15f0*/  PRMT R18, R16, 0x7632, R18 ;  /* 0x0000763210127816 */ /* 0x000fe20000000012 */
[----:B------:R-:W-:Y:S01]  /*1600*/  FADD.FTZ R22, R27, R22 ;  /* 0x000000161b167221 */ /* 0x000fe20000010000 */
[----:B------:R-:W-:Y:S01]  /*1610*/  FADD.FTZ R27, R8, R23 ;  /* 0x00000017081b7221 */ /* 0x000fe20000010000 */
[----:B------:R-:W-:Y:S01]  /*1620*/  SHF.L.U32 R25, R14, 0x10, RZ ;  /* 0x000000100e197819 */ /* 0x000fe200000006ff */
[----:B------:R-:W-:Y:S01]  /*1630*/  FMUL.FTZ R24, R12, R12 ;  /* 0x0000000c0c187220 */ /* 0x000fe20000410000 */
[----:B------:R-:W-:Y:S01]  /*1640*/  SHF.L.U32 R14, R18, 0x10, RZ ;  /* 0x00000010120e7819 */ /* 0x000fe200000006ff */
[----:B------:R-:W-:Y:S01]  /*1650*/  FADD.FTZ R20, R20, R27 ;  /* 0x0000001b14147221 */ /* 0x000fe20000010000 */
[----:B------:R-:W-:Y:S01]  /*1660*/  FADD.FTZ R22, R22, R29 ;  /* 0x0000001d16167221 */ /* 0x000fe20000010000 */
[C---:B------:R-:W-:Y:S01]  /*1670*/  FADD.FTZ R31, R25.reuse, R12 ;  /* 0x0000000c191f7221 */ /* 0x040fe20000010000 */
[----:B------:R-:W-:Y:S01]  /*1680*/  SHF.L.U32 R27, R16, 0x10, RZ ;  /* 0x00000010101b7819 */ /* 0x000fe200000006ff */
[----:B------:R-:W-:Y:S01]  /*1690*/  FFMA.FTZ R29, R25, R25, R24 ;  /* 0x00000019191d7223 */ /* 0x000fe20000010018 */
[----:B------:R-:W-:Y:S01]  /*16a0*/  FMUL.FTZ R16, R14, R14 ;  /* 0x0000000e0e107220 */ /* 0x000fe20000410000 */
[----:B------:R-:W-:-:S02]  /*16b0*/  FADD.FTZ R20, R20, R31 ;  /* 0x0000001f14147221 */ /* 0x000fc40000010000 */
[----:B------:R-:W-:Y:S01]  /*16c0*/  FADD.FTZ R22, R22, R29 ;  /* 0x0000001d16167221 */ /* 0x000fe20000010000 */
[----:B------:R-:W-:Y:S01]  /*16d0*/  FFMA.FTZ R31, R27, R27, R16 ;  /* 0x0000001b1b1f7223 */ /* 0x000fe20000010010 */
[----:B------:R-:W-:Y:S01]  /*16e0*/  PRMT R41, R37, 0x7632, R41 ;  /* 0x0000763225297816 */ /* 0x000fe20000000029 */
[----:B------:R-:W-:Y:S01]  /*16f0*/  FADD.FTZ R29, R27, R14 ;  /* 0x0000000e1b1d7221 */ /* 0x000fe20000010000 */
[----:B------:R-:W-:Y:S02]  /*1700*/  SHF.L.U32 R16, R37, 0x10, RZ ;  /* 0x0000001025107819 */ /* 0x000fe400000006ff */
[----:B------:R-:W-:Y:S01]  /*1710*/  SHF.L.U32 R41, R41, 0x10, RZ ;  /* 0x0000001029297819 */ /* 0x000fe200000006ff */
[----:B------:R-:W-:Y:S01]  /*1720*/  FADD.FTZ R22, R22, R31 ;  /* 0x0000001f16167221 */ /* 0x000fe20000010000 */
[----:B------:R-:W-:Y:S01]  /*1730*/  FADD.FTZ R20, R20, R29 ;  /* 0x0000001d14147221 */ /* 0x000fe20000010000 */
[----:B------:R-:W-:Y:S02]  /*1740*/  SHF.L.U32 R18, R36, 0x10, RZ ;  /* 0x0000001024127819 */ /* 0x000fe400000006ff */
[----:B------:R-:W-:Y:S01]  /*1750*/  FMUL.FTZ R31, R41, R41 ;  /* 0x00000029291f7220 */ /* 0x000fe20000410000 */
[----:B------:R-:W-:-:S03]  /*1760*/  FADD.FTZ R29, R16, R41 ;  /* 0x00000029101d7221 */ /* 0x000fc60000010000 */
[----:B------:R-:W-:Y:S01]  /*1770*/  FFMA.FTZ R31, R16, R16, R31 ;  /* 0x00000010101f7223 */ /* 0x000fe2000001001f */
[----:B------:R-:W-:Y:S01]  /*1780*/  FADD.FTZ R29, R20, R29 ;  /* 0x0000001d141d7221 */ /* 0x000fe20000010000 */
[----:B------:R-:W-:Y:S01]  /*1790*/  PRMT R45, R38, 0x7632, R45 ;  /* 0x00007632262d7816 */ /* 0x000fe2000000002d */
[----:B------:R-:W-:-:S03]  /*17a0*/  FADD.FTZ R24, R18, R43 ;  /* 0x0000002b12187221 */ /* 0x000fc60000010000 */
[----:B------:R-:W-:Y:S01]  /*17b0*/  SHF.L.U32 R45, R45, 0x10, RZ ;  /* 0x000000102d2d7819 */ /* 0x000fe200000006ff */
[----:B------:R-:W-:Y:S01]  /*17c0*/  FADD.FTZ R22, R22, R31 ;  /* 0x0000001f16167221 */ /* 0x000fe20000010000 */
[----:B------:R-:W-:Y:S01]  /*17d0*/  SHF.L.U32 R20, R38, 0x10, RZ ;  /* 0x0000001026147819 */ /* 0x000fe200000006ff */
[----:B------:R-:W-:Y:S02]  /*17e0*/  FFMA.FTZ R33, R18, R18, R33 ;  /* 0x0000001212217223 */ /* 0x000fe40000010021 */
[----:B------:R-:W-:Y:S01]  /*17f0*/  FMUL.FTZ R31, R45, R45 ;  /* 0x0000002d2d1f7220 */ /* 0x000fe20000410000 */
[----:B------:R-:W-:Y:S01]  /*1800*/  FADD.FTZ R24, R29, R24 ;  /* 0x000000181d187221 */ /* 0x000fe20000010000 */
[----:B------:R-:W-:Y:S01]  /*1810*/  FADD.FTZ R29, R20, R45 ;  /* 0x0000002d141d7221 */ /* 0x000fe20000010000 */
[----:B------:R-:W-:Y:S01]  /*1820*/  FADD.FTZ R33, R22, R33 ;  /* 0x0000002116217221 */ /* 0x000fe20000010000 */
[----:B------:R-:W-:Y:S01]  /*1830*/  SHF.L.U32 R22, R35, 0x10, RZ ;  /* 0x0000001023167819 */ /* 0x000fe200000006ff */
[----:B------:R-:W-:Y:S01]  /*1840*/  FFMA.FTZ R28, R20, R20, R31 ;  /* 0x00000014141c7223 */ /* 0x000fe2000001001f */
[----:B------:R-:W-:Y:S01]  /*1850*/  PRMT R26, R51, 0x7632, R26 ;  /* 0x00007632331a7816 */ /* 0x000fe2000000001a */
[----:B------:R-:W-:Y:S01]  /*1860*/  FMUL.FTZ R31, R47, R47 ;  /* 0x0000002f2f1f7220 */ /* 0x000fe20000410000 */
[----:B------:R-:W-:Y:S01]  /*1870*/  FADD.FTZ R29, R24, R29 ;  /* 0x0000001d181d7221 */ /* 0x000fe20000010000 */
[----:B------:R-:W-:Y:S01]  /*1880*/  SHF.L.U32 R24, R34, 0x10, RZ ;  /* 0x0000001022187819 */ /* 0x000fe200000006ff */
[----:B------:R-:W-:Y:S01]  /*1890*/  FADD.FTZ R28, R33, R28 ;  /* 0x0000001c211c7221 */ /* 0x000fe20000010000 */
[----:B------:R-:W-:Y:S01]  /*18a0*/  SHF.L.U32 R26, R26, 0x10, RZ ;  /* 0x000000101a1a7819 */ /* 0x000fe200000006ff */
[C---:B------:R-:W-:Y:S01]  /*18b0*/  FFMA.FTZ R31, R22.reuse, R22, R31 ;  /* 0x00000016161f7223 */ /* 0x040fe2000001001f */
[----:B------:R-:W-:Y:S01]  /*18c0*/  FMUL.FTZ R33, R49, R49 ;  /* 0x0000003131217220 */ /* 0x000fe20000410000 */
[----:B------:R-:W-:Y:S01]  /*18d0*/  FADD.FTZ R30, R22, R47 ;  /* 0x0000002f161e7221 */ /* 0x000fe20000010000 */
[----:B------:R-:W-:Y:S01]  /*18e0*/  SHF.L.U32 R51, R51, 0x10, RZ ;  /* 0x0000001033337819 */ /* 0x000fe200000006ff */
[----:B------:R-:W-:Y:S01]  /*18f0*/  FADD.FTZ R28, R28, R31 ;  /* 0x0000001f1c1c7221 */ /* 0x000fe20000010000 */
        /* <DEDUP_REMOVED lines=8> */
[----:B------:R-:W-:Y:S01]  /*1980*/  FADD.FTZ R28, R28, R31 ;  /* 0x0000001f1c1c7221 */ /* 0x000fe20000010000 */
[----:B------:R-:W-:-:S04]  /*1990*/  PRMT R40, R53, 0x7632, R40 ;  /* 0x0000763235287816 */ /* 0x000fc80000000028 */
[----:B------:R-:W-:Y:S02]  /*19a0*/  SHF.L.U32 R40, R40, 0x10, RZ ;  /* 0x0000001028287819 */ /* 0x000fe400000006ff */
[----:B------:R-:W-:-:S03]  /*19b0*/  SHF.L.U32 R53, R53, 0x10, RZ ;  /* 0x0000001035357819 */ /* 0x000fc600000006ff */
[----:B------:R-:W-:Y:S01]  /*19c0*/  FMUL.FTZ R32, R40, R40 ;  /* 0x0000002828207220 */ /* 0x000fe20000410000 */
[----:B------:R-:W-:-:S03]  /*19d0*/  FADD.FTZ R29, R29, R30 ;  /* 0x0000001e1d1d7221 */ /* 0x000fc60000010000 */
[----:B------:R-:W-:Y:S01]  /*19e0*/  FFMA.FTZ R31, R53, R53, R32 ;  /* 0x00000035351f7223 */ /* 0x000fe20000010020 */
[----:B---3--:R-:W-:-:S04]  /*19f0*/  PRMT R55, R42, 0x7632, R55 ;  /* 0x000076322a377816 */ /* 0x008fc80000000037 */
[----:B------:R-:W-:Y:S01]  /*1a00*/  SHF.L.U32 R55, R55, 0x10, RZ ;  /* 0x0000001037377819 */ /* 0x000fe200000006ff */
[----:B------:R-:W-:Y:S01]  /*1a10*/  FADD.FTZ R30, R53, R40 ;  /* 0x00000028351e7221 */ /* 0x000fe20000010000 */
[----:B------:R-:W-:Y:S01]  /*1a20*/  SHF.L.U32 R42, R42, 0x10, RZ ;  /* 0x000000102a2a7819 */ /* 0x000fe200000006ff */
[----:B------:R-:W-:Y:S01]  /*1a30*/  FADD.FTZ R28, R28, R31 ;  /* 0x0000001f1c1c7221 */ /* 0x000fe20000010000 */
[----:B----4-:R-:W-:Y:S01]  /*1a40*/  PRMT R44, R57, 0x7632, R44 ;  /* 0x00007632392c7816 */ /* 0x010fe2000000002c */
[----:B------:R-:W-:-:S03]  /*1a50*/  FMUL.FTZ R31, R55, R55 ;  /* 0x00000037371f7220 */ /* 0x000fc60000410000 */
[----:B------:R-:W-:Y:S02]  /*1a60*/  SHF.L.U32 R44, R44, 0x10, RZ ;  /* 0x000000102c2c7819 */ /* 0x000fe400000006ff */
[----:B--2---:R-:W-:Y:S01]  /*1a70*/  PRMT R46, R59, 0x7632, R46 ;  /* 0x000076323b2e7816 */ /* 0x004fe2000000002e */
[----:B------:R-:W-:Y:S01]  /*1a80*/  FADD.FTZ R29, R29, R30 ;  /* 0x0000001e1d1d7221 */ /* 0x000fe20000010000 */
[C---:B------:R-:W-:Y:S01]  /*1a90*/  FADD.FTZ R30, R42.reuse, R55 ;  /* 0x000000372a1e7221 */ /* 0x040fe20000010000 */
[----:B------:R-:W-:Y:S01]  /*1aa0*/  SHF.L.U32 R57, R57, 0x10, RZ ;  /* 0x0000001039397819 */ /* 0x000fe200000006ff */
[----:B------:R-:W-:Y:S01]  /*1ab0*/  FFMA.FTZ R31, R42, R42, R31 ;  /* 0x0000002a2a1f7223 */ /* 0x000fe2000001001f */
[----:B------:R-:W-:Y:S01]  /*1ac0*/  FMUL.FTZ R32, R44, R44 ;  /* 0x0000002c2c207220 */ /* 0x000fe20000410000 */
[----:B------:R-:W-:Y:S02]  /*1ad0*/  SHF.L.U32 R46, R46, 0x10, RZ ;  /* 0x000000102e2e7819 */ /* 0x000fe400000006ff */
[----:B------:R-:W-:Y:S01]  /*1ae0*/  PRMT R48, R61, 0x7632, R48 ;  /* 0x000076323d307816 */ /* 0x000fe20000000030 */
[----:B------:R-:W-:Y:S01]  /*1af0*/  FADD.FTZ R29, R29, R30 ;  /* 0x0000001e1d1d7221 */ /* 0x000fe20000010000 */
        /* <DEDUP_REMOVED lines=56> */
.L_x_2231:
[----:B------:R-:W-:Y:S05]  /*1e80*/  BSYNC.RECONVERGENT B0 ;  /* 0x0000000000007941 */ /* 0x000fea0003800200 */
.L_x_2230:
        /* <DEDUP_REMOVED lines=54> */
.L_x_2233:
[----:B------:R-:W-:Y:S05]  /*21f0*/  BSYNC.RECONVERGENT B0 ;  /* 0x0000000000007941 */ /* 0x000fea0003800200 */
.L_x_2232:
        /* <DEDUP_REMOVED lines=27> */
.L_x_2236:
[----:B------:R-:W3:Y:S04]  /*23b0*/  LDG.E.STRONG.GPU R30, desc[UR6][R28.64] ;  /* 0x000000061c1e7981 */ /* 0x000ee8000c1ef900 */
[----:B---3--:R-:W-:Y:S01]  /*23c0*/  CCTL.IVALL ;  /* 0x00000000ff00798f */ /* 0x008fe20002000000 */
[----:B------:R-:W-:Y:S05]  /*23d0*/  YIELD ;  /* 0x0000000000007946 */ /* 0x000fea0003800000 */
[----:B------:R-:W-:-:S13]  /*23e0*/  ISETP.NE.AND P2, PT, R30, R37, PT ;  /* 0x000000251e00720c */ /* 0x000fda0003f45270 */
[----:B------:R-:W-:Y:S05]  /*23f0*/  @P2 BRA `(.L_x_2236) ;  /* 0xfffffffc00ec2947 */ /* 0x000fea000383ffff */
.L_x_2235:
        /* <DEDUP_REMOVED lines=16> */
.L_x_2238:
        /* <DEDUP_REMOVED lines=61> */
.L_x_2237:
        /* <DEDUP_REMOVED lines=38> */
.L_x_2239:
        /* <DEDUP_REMOVED lines=19> */
.L_x_2240:
        /* <DEDUP_REMOVED lines=9> */
.L_x_2241:
[----:B------:R-:W-:Y:S05]  /*2cf0*/  BSYNC.RECONVERGENT B0 ;  /* 0x0000000000007941 */ /* 0x000fea0003800200 */
.L_x_2234:
[----:B------:R-:W4:Y:S01]  /*2d00*/  S2UR UR5, SR_CgaCtaId ;  /* 0x00000000000579c3 */ /* 0x000f220000008800 */
[----:B------:R-:W5:Y:S01]  /*2d10*/  LDCU UR8, c[0x0][0x414] ;  /* 0x00008280ff0877ac */ /* 0x000f620008000800 */
[----:B--2---:R-:W-:Y:S01]  /*2d20*/  LOP3.LUT R36, R52, 0xffff, RZ, 0xc0, !PT ;  /* 0x0000ffff34247812 */ /* 0x004fe200078ec0ff */
[----:B------:R-:W-:-:S03]  /*2d30*/  UMOV UR4, 0x400 ;  /* 0x0000040000047882 */ /* 0x000fc60000000000 */
[----:B------:R-:W-:Y:S02]  /*2d40*/  IADD3 R67, PT, PT, R67, R36, RZ ;  /* 0x0000002443437210 */ /* 0x000fe40007ffe0ff */
[----:B---3--:R-:W2:Y:S08]  /*2d50*/  @P0 LDC.64 R28, c[0x0][0x388] ;  /* 0x0000e200ff1c0b82 */ /* 0x008eb00000000a00 */
[----:B-1----:R-:W1:Y:S01]  /*2d60*/  LDC.64 R34, c[0x0][0x398] ;  /* 0x0000e600ff227b82 */ /* 0x002e620000000a00 */
[----:B----4-:R-:W-:-:S07]  /*2d70*/  ULEA UR4, UR5, UR4, 0x18 ;  /* 0x0000000405047291 */ /* 0x010fce000f8ec0ff */
[----:B------:R-:W3:Y:S01]  /*2d80*/  LDC.64 R30, c[0x0][0x3a0] ;  /* 0x0000e800ff1e7b82 */ /* 0x000ee20000000a00 */
[----:B------:R-:W4:Y:S01]  /*2d90*/  LDCU UR5, c[0x0][0x404] ;  /* 0x00008080ff0577ac */ /* 0x000f220008000800 */
[----:B--2---:R-:W-:-:S04]  /*2da0*/  @P0 IMAD.WIDE R36, R65, 0x8, R28 ;  /* 0x0000000841240825 */ /* 0x004fc800078e021c */
[----:B-----5:R-:W-:Y:S01]  /*2db0*/  @P0 FMUL.FTZ R28, R32, UR8 ;  /* 0x00000008201c0c20 */ /* 0x020fe20008410000 */
[----:B------:R-:W-:Y:S01]  /*2dc0*/  @P0 FMUL.FTZ R29, R33, UR8 ;  /* 0x00000008211d0c20 */ /* 0x000fe20008410000 */
[----:B------:R-:W-:Y:S04]  /*2dd0*/  @!P3 STS.64 [UR4+0xc0], R32 ;  /* 0x0000c020ff00b988 */ /* 0x000fe80008000a04 */
[----:B------:R-:W-:Y:S01]  /*2de0*/  @P0 STG.E.64 desc[UR6][R36.64], R28 ;  /* 0x0000001c24000986 */ /* 0x000fe2000c101b06 */
[C---:B-1----:R-:W-:Y:S01]  /*2df0*/  IMAD.WIDE R38, R67.reuse, 0x2, R34 ;  /* 0x0000000243267825 */ /* 0x042fe200078e0222 */
[----:B------:R-:W-:Y:S03]  /*2e00*/  BAR.SYNC.DEFER_BLOCKING 0x0 ;  /* 0x0000000000007b1d */ /* 0x000fe60000010000 */
[----:B---3--:R-:W-:-:S03]  /*2e10*/  IMAD.WIDE R74, R67, 0x2, R30 ;  /* 0x00000002434a7825 */ /* 0x008fc600078e021e */
[----:B------:R-:W2:Y:S04]  /*2e20*/  LDG.E.U16 R69, desc[UR6][R38.64+0x2] ;  /* 0x0000020626457981 */ /* 0x000ea8000c1e1500 */
[----:B------:R-:W3:Y:S04]  /*2e30*/  LDG.E.U16 R67, desc[UR6][R38.64] ;  /* 0x0000000626437981 */ /* 0x000ee8000c1e1500 */
[----:B------:R-:W5:Y:S04]  /*2e40*/  LDG.E.U16 R76, desc[UR6][R74.64] ;  /* 0x000000064a4c7981 */ /* 0x000f68000c1e1500 */
[----:B------:R1:W5:Y:S04]  /*2e50*/  LDG.E.U16 R77, desc[UR6][R74.64+0x2] ;  /* 0x000002064a4d7981 */ /* 0x000368000c1e1500 */
[----:B------:R-:W0:Y:S01]  /*2e60*/  LDS.64 R30, [UR4+0xc0] ;  /* 0x0000c004ff1e7984 */ /* 0x000e220008000a00 */
[----:B------:R-:W4:Y:S01]  /*2e70*/  LDCU.U8 UR4, c[0x0][0x3fc] ;  /* 0x00007f80ff0477ac */ /* 0x000f220008000000 */
[----:B0-----:R-:W-:-:S04]  /*2e80*/  FMUL.FTZ R34, R30, UR8 ;  /* 0x000000081e227c20 */ /* 0x001fc80008410000 */
[----:B------:R-:W-:-:S04]  /*2e90*/  FMUL.FTZ R30, R34, R34 ;  /* 0x00000022221e7220 */ /* 0x000fc80000410000 */
[----:B------:R-:W-:-:S05]  /*2ea0*/  FFMA.FTZ R30, R31, UR8, -R30 ;  /* 0x000000081f1e7c23 */ /* 0x000fca000801081e */
[----:B------:R-:W-:-:S13]  /*2eb0*/  FSETP.GTU.FTZ.AND P2, PT, R30, RZ, PT ;  /* 0x000000ff1e00720b */ /* 0x000fda0003f5c000 */
[----:B------:R-:W0:Y:S01]  /*2ec0*/  @P2 LDC R29, c[0x0][0x3a8] ;  /* 0x0000ea00ff1d2b82 */ /* 0x000e220000000800 */
[----:B------:R-:W-:Y:S01]  /*2ed0*/  MOV R32, 0x3f800000 ;  /* 0x3f80000000207802 */ /* 0x000fe20000000f00 */
[----:B----4-:R-:W-:Y:S01]  /*2ee0*/  UISETP.NE.AND UP0, UPT, UR4, URZ, UPT ;  /* 0x000000ff0400728c */ /* 0x010fe2000bf05270 */
[----:B------:R-:W-:Y:S01]  /*2ef0*/  IMAD R33, R3, UR5, R68 ;  /* 0x0000000503217c24 */ /* 0x000fe2000f8e0244 */
[----:B------:R-:W-:Y:S04]  /*2f00*/  BSSY.RECONVERGENT B0, `(.L_x_2242) ;  /* 0x000039d000007945 */ /* 0x000fe80003800200 */
[C---:B------:R-:W-:Y:S02]  /*2f10*/  IADD3 R35, PT, PT, R33.reuse, 0x60, RZ ;  /* 0x0000006021237810 */ /* 0x040fe40007ffe0ff */
[----:B------:R-:W-:-:S02]  /*2f20*/  IADD3 R36, PT, PT, R33, 0x40, RZ ;  /* 0x0000004021247810 */ /* 0x000fc40007ffe0ff */
[----:B------:R-:W-:Y:S01]  /*2f30*/  IADD3 R37, PT, PT, R33, 0xf0, RZ ;  /* 0x000000f021257810 */ /* 0x000fe20007ffe0ff */
[----:B0-----:R-:W-:-:S04]  /*2f40*/  @P2 FADD.FTZ R30, R30, R29 ;  /* 0x0000001d1e1e2221 */ /* 0x001fc80000010000 */
[----:B------:R0:W4:Y:S01]  /*2f50*/  @P2 MUFU.RSQ R32, R30 ;  /* 0x0000001e00202308 */ /* 0x0001220000001400 */
[----:B-1----:R-:W-:Y:S02]  /*2f60*/  SHF.R.S32.HI R75, RZ, 0x1f, R35 ;  /* 0x0000001fff4b7819 */ /* 0x002fe40000011423 */
[----:B--2---:R-:W-:Y:S02]  /*2f70*/  SHF.L.U32 R39, R69, 0x10, RZ ;  /* 0x0000001045277819 */ /* 0x004fe400000006ff */
[----:B------:R-:W-:Y:S02]  /*2f80*/  IADD3 R69, PT, PT, R33, 0x80, RZ ;  /* 0x0000008021457810 */ /* 0x000fe40007ffe0ff */
[----:B---3--:R-:W-:Y:S02]  /*2f90*/  SHF.L.U32 R38, R67, 0x10, RZ ;  /* 0x0000001043267819 */ /* 0x008fe400000006ff */
[----:B------:R-:W-:Y:S02]  /*2fa0*/  SHF.R.S32.HI R78, RZ, 0x1f, R69 ;  /* 0x0000001fff4e7819 */ /* 0x000fe40000011445 */
[----:B-----5:R-:W-:-:S02]  /*2fb0*/  SHF.L.U32 R67, R76, 0x10, RZ ;  /* 0x000000104c437819 */ /* 0x020fc400000006ff */
[----:B------:R-:W-:Y:S02]  /*2fc0*/  SHF.R.S32.HI R76, RZ, 0x1f, R36 ;  /* 0x0000001fff4c7819 */ /* 0x000fe40000011424 */
[----:B------:R-:W-:Y:S02]  /*2fd0*/  SHF.L.U32 R74, R77, 0x10, RZ ;  /* 0x000000104d4a7819 */ /* 0x000fe400000006ff */
[----:B------:R-:W-:Y:S01]  /*2fe0*/  SHF.R.S32.HI R77, RZ, 0x1f, R37 ;  /* 0x0000001fff4d7819 */ /* 0x000fe20000011425 */
[----:B0---4-:R-:W-:Y:S06]  /*2ff0*/  BRA.U UP0, `(.L_x_2243) ;  /* 0x0000001500e07547 */ /* 0x011fec000b800000 */
        /* <DEDUP_REMOVED lines=24> */
.L_x_2245:
[----:B------:R-:W-:Y:S05]  /*3180*/  BSYNC.RECONVERGENT B1 ;  /* 0x0000000000017941 */ /* 0x000fea0003800200 */
.L_x_2244:
[----:B------:R-:W-:Y:S01]  /*3190*/  ISETP.GE.U32.AND P1, PT, R66, UR8, PT ;  /* 0x0000000842007c0c */ /* 0x000fe2000bf26070 */
[----:B------:R-:W-:Y:S01]  /*31a0*/  BSSY.RECONVERGENT B1, `(.L_x_2246) ;  /* 0x000001a000017945 */ /* 0x000fe20003800200 */
[----:B------:R-:W-:Y:S02]  /*31b0*/  ISETP.GE.U32.AND P2, PT, R64, UR8, PT ;  /* 0x0000000840007c0c */ /* 0x000fe4000bf46070 */
[----:B------:R-:W-:Y:S02]  /*31c0*/  ISETP.GE.AND.EX P1, PT, R5, UR9, PT, P1 ;  /* 0x0000000905007c0c */ /* 0x000fe4000bf26310 */
[----:B------:R-:W-:Y:S02]  /*31d0*/  ISETP.GE.U32.AND P3, PT, R62, UR8, PT ;  /* 0x000000083e007c0c */ /* 0x000fe4000bf66070 */
[----:B------:R-:W-:Y:S02]  /*31e0*/  ISETP.GE.U32.AND P5, PT, R36, UR8, PT ;  /* 0x0000000824007c0c */ /* 0x000fe4000bfa6070 */
[----:B------:R-:W-:-:S02]  /*31f0*/  ISETP.GE.AND.EX P2, PT, R7, UR9, PT, P2 ;  /* 0x0000000907007c0c */ /* 0x000fc4000bf46320 */
[----:B------:R-:W-:-:S05]  /*3200*/  ISETP.GE.AND.EX P3, PT, R9, UR9, PT, P3 ;  /* 0x0000000909007c0c */ /* 0x000fca000bf66330 */
[----:B------:R-:W-:Y:S08]  /*3210*/  @P1 BRA `(.L_x_2247) ;  /* 0x0000000000481947 */ /* 0x000ff00003800000 */
[----:B------:R-:W1:Y:S01]  /*3220*/  LDCU.64 UR4, c[0x0][0x3e0] ;  /* 0x00007c00ff0477ac */ /* 0x000e620008000a00 */
[--C-:B------:R-:W-:Y:S01]  /*3230*/  FADD.FTZ R21, R21, -R34.reuse ;  /* 0x8000002215157221 */ /* 0x100fe20000010000 */
[----:B0-----:R-:W-:Y:S01]  /*3240*/  FADD.FTZ R19, R10, -R34 ;  /* 0x800000220a137221 */ /* 0x001fe20000010000 */
[----:B------:R-:W-:Y:S01]  /*3250*/  MOV R28, R70 ;  /* 0x00000046001c7202 */ /* 0x000fe20000000f00 */
[----:B------:R-:W0:Y:S01]  /*3260*/  LDCU.64 UR10, c[0x0][0x380] ;  /* 0x00007000ff0a77ac */ /* 0x000e220008000a00 */
[-C--:B------:R-:W-:Y:S01]  /*3270*/  FMUL.FTZ R21, R21, R32.reuse ;  /* 0x0000002015157220 */ /* 0x080fe20000410000 */
[----:B------:R-:W-:Y:S01]  /*3280*/  FMUL.FTZ R19, R19, R32 ;  /* 0x0000002013137220 */ /* 0x000fe20000410000 */
[----:B------:R-:W-:Y:S02]  /*3290*/  MOV R29, R73 ;  /* 0x00000049001d7202 */ /* 0x000fe40000000f00 */
[----:B------:R-:W-:Y:S01]  /*32a0*/  FFMA.FTZ R21, R38, R21, R67 ;  /* 0x0000001526157223 */ /* 0x000fe20000010043 */
        /* <DEDUP_REMOVED lines=8> */
[----:B------:R1:W-:Y:S02]  /*3330*/  STG.E desc[UR6][R30.64], R19 ;  /* 0x000000131e007986 */ /* 0x0003e4000c101906 */
.L_x_2247:
[----:B------:R-:W-:Y:S05]  /*3340*/  BSYNC.RECONVERGENT B1 ;  /* 0x0000000000017941 */ /* 0x000fea0003800200 */
.L_x_2246:
[----:B------:R-:W-:Y:S04]  /*3350*/  BSSY.RECONVERGENT B1, `(.L_x_2248) ;  /* 0x0000014000017945 */ /* 0x000fe80003800200 */
[----:B------:R-:W-:Y:S05]  /*3360*/  @P2 BRA `(.L_x_2249) ;  /* 0x0000000000482947 */ /* 0x000fea0003800000 */
[----:B------:R-:W0:Y:S01]  /*3370*/  LDCU.64 UR4, c[0x0][0x3e0] ;  /* 0x00007c00ff0477ac */ /* 0x000e220008000a00 */
[----:B------:R-:W-:Y:S01]  /*3380*/  MOV R28, R70 ;  /* 0x00000046001c7202 */ /* 0x000fe20000000f00 */
[----:B------:R-:W-:Y:S01]  /*3390*/  FADD.FTZ R23, R23, -R34 ;  /* 0x8000002217177221 */ /* 0x000fe20000010000 */
[----:B------:R-:W-:Y:S01]  /*33a0*/  MOV R29, R73 ;  /* 0x00000049001d7202 */ /* 0x000fe20000000f00 */
[----:B------:R-:W2:Y:S02]  /*33b0*/  LDCU.64 UR10, c[0x0][0x380] ;  /* 0x00007000ff0a77ac */ /* 0x000ea40008000a00 */
[----:B------:R-:W-:-:S04]  /*33c0*/  FMUL.FTZ R23, R23, R32 ;  /* 0x0000002017177220 */ /* 0x000fc80000410000 */
[----:B------:R-:W-:Y:S01]  /*33d0*/  FFMA.FTZ R6, R39, R23, R74 ;  /* 0x0000001727067223 */ /* 0x000fe2000001004a */
[----:B01----:R-:W-:Y:S02]  /*33e0*/  IMAD R19, R7, UR4, RZ ;  /* 0x0000000407137c24 */ /* 0x003fe4000f8e02ff */
[----:B------:R-:W-:-:S04]  /*33f0*/  IMAD.WIDE.U32 R28, R64, UR4, R28 ;  /* 0x00000004401c7c25 */ /* 0x000fc8000f8e001c */
[----:B------:R-:W-:Y:S01]  /*3400*/  IMAD R19, R64, UR5, R19 ;  /* 0x0000000540137c24 */ /* 0x000fe2000f8e0213 */
[----:B--2---:R-:W-:-:S04]  /*3410*/  LEA R30, P1, R28, UR10, 0x1 ;  /* 0x0000000a1c1e7c11 */ /* 0x004fc8000f8208ff */
[----:B------:R-:W-:-:S04]  /*3420*/  IADD3 R19, PT, PT, R29, R19, RZ ;  /* 0x000000131d137210 */ /* 0x000fc80007ffe0ff */
[----:B------:R-:W-:Y:S01]  /*3430*/  LEA.HI.X R31, R28, UR11, R19, 0x1, P1 ;  /* 0x0000000b1c1f7c11 */ /* 0x000fe200088f0c13 */
[----:B------:R-:W-:-:S04]  /*3440*/  FADD.FTZ R19, R8, -R34 ;  /* 0x8000002208137221 */ /* 0x000fc80000010000 */
[----:B------:R-:W-:-:S04]  /*3450*/  FMUL.FTZ R19, R19, R32 ;  /* 0x0000002013137220 */ /* 0x000fc80000410000 */
[----:B------:R-:W-:-:S05]  /*3460*/  FFMA.FTZ R19, R38, R19, R67 ;  /* 0x0000001326137223 */ /* 0x000fca0000010043 */
[----:B------:R-:W-:-:S05]  /*3470*/  F2FP.BF16.F32.PACK_AB R19, R6, R19 ;  /* 0x000000130613723e */ /* 0x000fca00000010ff */
[----:B------:R2:W-:Y:S02]  /*3480*/  STG.E desc[UR6][R30.64], R19 ;  /* 0x000000131e007986 */ /* 0x0005e4000c101906 */
.L_x_2249:
[----:B------:R-:W-:Y:S05]  /*3490*/  BSYNC.RECONVERGENT B1 ;  /* 0x0000000000017941 */ /* 0x000fea0003800200 */
.L_x_2248:
[----:B------:R-:W-:Y:S01]  /*34a0*/  BSSY.RECONVERGENT B1, `(.L_x_2250) ;  /* 0x0000015000017945 */ /* 0x000fe20003800200 */
[----:B------:R-:W-:-:S03]  /*34b0*/  IADD3 R6, PT, PT, R33, 0x90, RZ ;  /* 0x0000009021067810 */ /* 0x000fc60007ffe0ff */
[----:B------:R-:W-:Y:S05]  /*34c0*/  @P3 BRA `(.L_x_2251) ;  /* 0x0000000000483947 */ /* 0x000fea0003800000 */
[----:B------:R-:W0:Y:S01]  /*34d0*/  LDCU.64 UR4, c[0x0][0x3e0] ;  /* 0x00007c00ff0477ac */ /* 0x000e220008000a00 */
[----:B------:R-:W-:Y:S01]  /*34e0*/  MOV R28, R70 ;  /* 0x00000046001c7202 */ /* 0x000fe20000000f00 */
[----:B------:R-:W-:Y:S01]  /*34f0*/  FADD.FTZ R25, R25, -R34 ;  /* 0x8000002219197221 */ /* 0x000fe20000010000 */
[----:B------:R-:W-:Y:S01]  /*3500*/  MOV R29, R73 ;  /* 0x00000049001d7202 */ /* 0x000fe20000000f00 */
[----:B------:R-:W3:Y:S02]  /*3510*/  LDCU.64 UR10, c[0x0][0x380] ;  /* 0x00007000ff0a77ac */ /* 0x000ee40008000a00 */
[----:B------:R-:W-:-:S04]  /*3520*/  FMUL.FTZ R25, R25, R32 ;  /* 0x0000002019197220 */ /* 0x000fc80000410000 */
[----:B------:R-:W-:Y:S01]  /*3530*/  FFMA.FTZ R25, R38, R25, R67 ;  /* 0x0000001926197223 */ /* 0x000fe20000010043 */
[----:B012---:R-:W-:Y:S02]  /*3540*/  IMAD R19, R9, UR4, RZ ;  /* 0x0000000409137c24 */ /* 0x007fe4000f8e02ff */
[----:B------:R-:W-:-:S04]  /*3550*/  IMAD.WIDE.U32 R28, R62, UR4, R28 ;  /* 0x000000043e1c7c25 */ /* 0x000fc8000f8e001c */
[----:B------:R-:W-:Y:S01]  /*3560*/  IMAD R19, R62, UR5, R19 ;  /* 0x000000053e137c24 */ /* 0x000fe2000f8e0213 */
[----:B---3--:R-:W-:-:S04]  /*3570*/  LEA R30, P1, R28, UR10, 0x1 ;  /* 0x0000000a1c1e7c11 */ /* 0x008fc8000f8208ff */
[----:B------:R-:W-:-:S04]  /*3580*/  IADD3 R19, PT, PT, R29, R19, RZ ;  /* 0x000000131d137210 */ /* 0x000fc80007ffe0ff */
[----:B------:R-:W-:Y:S01]  /*3590*/  LEA.HI.X R31, R28, UR11, R19, 0x1, P1 ;  /* 0x0000000b1c1f7c11 */ /* 0x000fe200088f0c13 */
[----:B------:R-:W-:-:S04]  /*35a0*/  FADD.FTZ R19, R12, -R34 ;  /* 0x800000220c137221 */ /* 0x000fc80000010000 */
[----:B------:R-:W-:-:S04]  /*35b0*/  FMUL.FTZ R19, R19, R32 ;  /* 0x0000002013137220 */ /* 0x000fc80000410000 */
[----:B------:R-:W-:-:S05]  /*35c0*/  FFMA.FTZ R8, R39, R19, R74 ;  /* 0x0000001327087223 */ /* 0x000fca000001004a */
[----:B------:R-:W-:-:S05]  /*35d0*/  F2FP.BF16.F32.PACK_AB R19, R8, R25 ;  /* 0x000000190813723e */ /* 0x000fca00000010ff */
[----:B------:R3:W-:Y:S02]  /*35e0*/  STG.E desc[UR6][R30.64], R19 ;  /* 0x000000131e007986 */ /* 0x0007e4000c101906 */
.L_x_2251:
[----:B------:R-:W-:Y:S05]  /*35f0*/  BSYNC.RECONVERGENT B1 ;  /* 0x0000000000017941 */ /* 0x000fea0003800200 */
.L_x_2250:
[----:B------:R-:W-:Y:S01]  /*3600*/  ISETP.GE.AND.EX P5, PT, R76, UR9, PT, P5 ;  /* 0x000000094c007c0c */ /* 0x000fe2000bfa6350 */
[----:B------:R-:W-:Y:S01]  /*3610*/  BSSY.RECONVERGENT B1, `(.L_x_2252) ;  /* 0x000001f000017945 */ /* 0x000fe20003800200 */
[----:B------:R-:W-:Y:S02]  /*3620*/  ISETP.GE.U32.AND P1, PT, R60, UR8, PT ;  /* 0x000000083c007c0c */ /* 0x000fe4000bf26070 */
[----:B------:R-:W-:Y:S02]  /*3630*/  ISETP.GE.U32.AND P6, PT, R35, UR8, PT ;  /* 0x0000000823007c0c */ /* 0x000fe4000bfc6070 */
[----:B------:R-:W-:Y:S02]  /*3640*/  ISETP.GE.U32.AND P2, PT, R58, UR8, PT ;  /* 0x000000083a007c0c */ /* 0x000fe4000bf46070 */
[----:B------:R-:W-:Y:S02]  /*3650*/  ISETP.GE.U32.AND P3, PT, R69, UR8, PT ;  /* 0x0000000845007c0c */ /* 0x000fe4000bf66070 */
[----:B------:R-:W-:-:S02]  /*3660*/  ISETP.GE.U32.AND P4, PT, R6, UR8, PT ;  /* 0x0000000806007c0c */ /* 0x000fc4000bf86070 */
[----:B------:R-:W-:Y:S02]  /*3670*/  SHF.R.S32.HI R8, RZ, 0x1f, R6 ;  /* 0x0000001fff087819 */ /* 0x000fe40000011406 */
[----:B------:R-:W-:Y:S02]  /*3680*/  ISETP.GE.AND.EX P1, PT, R11, UR9, PT, P1 ;  /* 0x000000090b007c0c */ /* 0x000fe4000bf26310 */
[----:B------:R-:W-:Y:S02]  /*3690*/  ISETP.GE.AND.EX P6, PT, R75, UR9, PT, P6 ;  /* 0x000000094b007c0c */ /* 0x000fe4000bfc6360 */
[----:B------:R-:W-:Y:S02]  /*36a0*/  ISETP.GE.AND.EX P2, PT, R13, UR9, PT, P2 ;  /* 0x000000090d007c0c */ /* 0x000fe4000bf46320 */
[----:B------:R-:W-:Y:S02]  /*36b0*/  ISETP.GE.AND.EX P3, PT, R78, UR9, PT, P3 ;  /* 0x000000094e007c0c */ /* 0x000fe4000bf66330 */
[----:B------:R-:W-:Y:S01]  /*36c0*/  ISETP.GE.AND.EX P4, PT, R8, UR9, PT, P4 ;  /* 0x0000000908007c0c */ /* 0x000fe2000bf86340 */
[----:B------:R-:W-:-:S12]  /*36d0*/  @P5 BRA `(.L_x_2253) ;  /* 0x0000000000485947 */ /* 0x000fd80003800000 */
[----:B------:R-:W4:Y:S01]  /*36e0*/  LDCU.64 UR4, c[0x0][0x3e0] ;  /* 0x00007c00ff0477ac */ /* 0x000f220008000a00 */
[----:B------:R-:W-:Y:S01]  /*36f0*/  MOV R28, R70 ;  /* 0x00000046001c7202 */ /* 0x000fe20000000f00 */
[--C-:B------:R-:W-:Y:S01]  /*3700*/  FADD.FTZ R27, R27, -R34.reuse ;  /* 0x800000221b1b7221 */ /* 0x100fe20000010000 */
[----:B------:R-:W-:Y:S01]  /*3710*/  MOV R29, R73 ;  /* 0x00000049001d7202 */ /* 0x000fe20000000f00 */
[----:B------:R-:W5:Y:S01]  /*3720*/  LDCU.64 UR10, c[0x0][0x380] ;  /* 0x00007000ff0a77ac */ /* 0x000f620008000a00 */
[----:B0123--:R-:W-:Y:S01]  /*3730*/  FADD.FTZ R19, R14, -R34 ;  /* 0x800000220e137221 */ /* 0x00ffe20000010000 */
[----:B------:R-:W-:-:S03]  /*3740*/  FMUL.FTZ R27, R27, R32 ;  /* 0x000000201b1b7220 */ /* 0x000fc60000410000 */
[----:B------:R-:W-:Y:S01]  /*3750*/  FMUL.FTZ R19, R19, R32 ;  /* 0x0000002013137220 */ /* 0x000fe20000410000 */
[----:B------:R-:W-:-:S03]  /*3760*/  FFMA.FTZ R27, R38, R27, R67 ;  /* 0x0000001b261b7223 */ /* 0x000fc60000010043 */
[----:B------:R-:W-:Y:S01]  /*3770*/  FFMA.FTZ R10, R39, R19, R74 ;  /* 0x00000013270a7223 */ /* 0x000fe2000001004a */
[----:B----4-:R-:W-:-:S04]  /*3780*/  IMAD R21, R76, UR4, RZ ;  /* 0x000000044c157c24 */ /* 0x010fc8000f8e02ff */
[----:B------:R-:W-:Y:S01]  /*3790*/  F2FP.BF16.F32.PACK_AB R19, R10, R27 ;  /* 0x0000001b0a13723e */ /* 0x000fe200000010ff */
[----:B------:R-:W-:-:S04]  /*37a0*/  IMAD.WIDE.U32 R28, R36, UR4, R28 ;  /* 0x00000004241c7c25 */ /* 0x000fc8000f8e001c */
[----:B------:R-:W-:Y:S01]  /*37b0*/  IMAD R21, R36, UR5, R21 ;  /* 0x0000000524157c24 */ /* 0x000fe2000f8e0215 */
[----:B-----5:R-:W-:-:S04]  /*37c0*/  LEA R30, P5, R28, UR10, 0x1 ;  /* 0x0000000a1c1e7c11 */ /* 0x020fc8000f8a08ff */
[----:B------:R-:W-:-:S04]  /*37d0*/  IADD3 R21, PT, PT, R29, R21, RZ ;  /* 0x000000151d157210 */ /* 0x000fc80007ffe0ff */
[----:B------:R-:W-:-:S05]  /*37e0*/  LEA.HI.X R31, R28, UR11, R21, 0x1, P5 ;  /* 0x0000000b1c1f7c11 */ /* 0x000fca000a8f0c15 */
[----:B------:R4:W-:Y:S02]  /*37f0*/  STG.E desc[UR6][R30.64], R19 ;  /* 0x000000131e007986 */ /* 0x0009e4000c101906 */
.L_x_2253:
[----:B------:R-:W-:Y:S05]  /*3800*/  BSYNC.RECONVERGENT B1 ;  /* 0x0000000000017941 */ /* 0x000fea0003800200 */
.L_x_2252:
[----:B------:R-:W-:Y:S01]  /*3810*/  BSSY.RECONVERGENT B1, `(.L_x_2254) ;  /* 0x0000016000017945 */ /* 0x000fe20003800200 */
[C---:B------:R-:W-:Y:S02]  /*3820*/  IADD3 R10, PT, PT, R33.reuse, 0xa0, RZ ;  /* 0x000000a0210a7810 */ /* 0x040fe40007ffe0ff */
[----:B------:R-:W-:Y:S01]  /*3830*/  IADD3 R12, PT, PT, R33, 0xd0, RZ ;  /* 0x000000d0210c7810 */ /* 0x000fe20007ffe0ff */
[----:B------:R-:W-:Y:S06]  /*3840*/  @P1 BRA `(.L_x_2255) ;  /* 0x0000000000481947 */ /* 0x000fec0003800000 */
[----:B------:R-:W5:Y:S01]  /*3850*/  LDCU.64 UR4, c[0x0][0x3e0] ;  /* 0x00007c00ff0477ac */ /* 0x000f620008000a00 */
[----:B------:R-:W-:Y:S01]  /*3860*/  MOV R28, R70 ;  /* 0x00000046001c7202 */ /* 0x000fe20000000f00 */
[--C-:B01234-:R-:W-:Y:S01]  /*3870*/  FADD.FTZ R19, R16, -R34.reuse ;  /* 0x8000002210137221 */ /* 0x11ffe20000010000 */
[----:B------:R-:W-:Y:S01]  /*3880*/  MOV R29, R73 ;  /* 0x00000049001d7202 */ /* 0x000fe20000000f00 */
[----:B------:R-:W0:Y:S01]  /*3890*/  LDCU.64 UR10, c[0x0][0x380] ;  /* 0x00007000ff0a77ac */ /* 0x000e220008000a00 */
[----:B------:R-:W-:Y:S01]  /*38a0*/  FADD.FTZ R41, R41, -R34 ;  /* 0x8000002229297221 */ /* 0x000fe20000010000 */
[----:B------:R-:W-:-:S03]  /*38b0*/  FMUL.FTZ R19, R19, R32 ;  /* 0x0000002013137220 */ /* 0x000fc60000410000 */
[----:B------:R-:W-:Y:S01]  /*38c0*/  FMUL.FTZ R41, R41, R32 ;  /* 0x0000002029297220 */ /* 0x000fe20000410000 */
[----:B------:R-:W-:-:S03]  /*38d0*/  FFMA.FTZ R19, R38, R19, R67 ;  /* 0x0000001326137223 */ /* 0x000fc60000010043 */
[----:B------:R-:W-:Y:S01]  /*38e0*/  FFMA.FTZ R14, R39, R41, R74 ;  /* 0x00000029270e7223 */ /* 0x000fe2000001004a */
[----:B-----5:R-:W-:-:S04]  /*38f0*/  IMAD R21, R11, UR4, RZ ;  /* 0x000000040b157c24 */ /* 0x020fc8000f8e02ff */
[----:B------:R-:W-:Y:S01]  /*3900*/  F2FP.BF16.F32.PACK_AB R19, R14, R19 ;  /* 0x000000130e13723e */ /* 0x000fe200000010ff */
[----:B------:R-:W-:-:S04]  /*3910*/  IMAD.WIDE.U32 R28, R60, UR4, R28 ;  /* 0x000000043c1c7c25 */ /* 0x000fc8000f8e001c */
[----:B------:R-:W-:Y:S01]  /*3920*/  IMAD R21, R60, UR5, R21 ;  /* 0x000000053c157c24 */ /* 0x000fe2000f8e0215 */
[----:B0-----:R-:W-:-:S04]  /*3930*/  LEA R30, P1, R28, UR10, 0x1 ;  /* 0x0000000a1c1e7c11 */ /* 0x001fc8000f8208ff */
[----:B------:R-:W-:-:S04]  /*3940*/  IADD3 R21, PT, PT, R29, R21, RZ ;  /* 0x000000151d157210 */ /* 0x000fc80007ffe0ff */
[----:B------:R-:W-:-:S05]  /*3950*/  LEA.HI.X R31, R28, UR11, R21, 0x1, P1 ;  /* 0x0000000b1c1f7c11 */ /* 0x000fca00088f0c15 */
[----:B------:R0:W-:Y:S02]  /*3960*/  STG.E desc[UR6][R30.64], R19 ;  /* 0x000000131e007986 */ /* 0x0001e4000c101906 */
.L_x_2255:
[----:B------:R-:W-:Y:S05]  /*3970*/  BSYNC.RECONVERGENT B1 ;  /* 0x0000000000017941 */ /* 0x000fea0003800200 */
.L_x_2254:
[----:B------:R-:W-:Y:S04]  /*3980*/  BSSY.RECONVERGENT B1, `(.L_x_2256) ;  /* 0x0000014000017945 */ /* 0x000fe80003800200 */
[----:B------:R-:W-:Y:S05]  /*3990*/  @P6 BRA `(.L_x_2257) ;  /* 0x0000000000486947 */ /* 0x000fea0003800000 */
[----:B------:R-:W5:Y:S01]  /*39a0*/  LDCU.64 UR4, c[0x0][0x3e0] ;  /* 0x00007c00ff0477ac */ /* 0x000f620008000a00 */
[--C-:B------:R-:W-:Y:S01]  /*39b0*/  FADD.FTZ R21, R18, -R34.reuse ;  /* 0x8000002212157221 */ /* 0x100fe20000010000 */
[----:B------:R-:W-:Y:S01]  /*39c0*/  MOV R18, R70 ;  /* 0x0000004600127202 */ /* 0x000fe20000000f00 */
[----:B------:R-:W-:Y:S01]  /*39d0*/  FADD.FTZ R43, R43, -R34 ;  /* 0x800000222b2b7221 */ /* 0x000fe20000010000 */
[----:B------:R-:W5:Y:S01]  /*39e0*/  LDCU.64 UR10, c[0x0][0x380] ;  /* 0x00007000ff0a77ac */ /* 0x000f620008000a00 */
[----:B01234-:R-:W-:Y:S01]  /*39f0*/  MOV R19, R73 ;  /* 0x0000004900137202 */ /* 0x01ffe20000000f00 */
[-C--:B------:R-:W-:Y:S01]  /*3a00*/  FMUL.FTZ R21, R21, R32.reuse ;  /* 0x0000002015157220 */ /* 0x080fe20000410000 */
[----:B------:R-:W-:-:S03]  /*3a10*/  FMUL.FTZ R43, R43, R32 ;  /* 0x000000202b2b7220 */ /* 0x000fc60000410000 */
[----:B------:R-:W-:Y:S01]  /*3a20*/  FFMA.FTZ R21, R38, R21, R67 ;  /* 0x0000001526157223 */ /* 0x000fe20000010043 */
[----:B-----5:R-:W-:Y:S02]  /*3a30*/  IMAD R14, R75, UR4, RZ ;  /* 0x000000044b0e7c24 */ /* 0x020fe4000f8e02ff */
[----:B------:R-:W-:-:S04]  /*3a40*/  IMAD.WIDE.U32 R18, R35, UR4, R18 ;  /* 0x0000000423127c25 */ /* 0x000fc8000f8e0012 */
[----:B------:R-:W-:Y:S02]  /*3a50*/  IMAD R35, R35, UR5, R14 ;  /* 0x0000000523237c24 */ /* 0x000fe4000f8e020e */
[----:B------:R-:W-:Y:S01]  /*3a60*/  FFMA.FTZ R14, R39, R43, R74 ;  /* 0x0000002b270e7223 */ /* 0x000fe2000001004a */
[----:B------:R-:W-:Y:S02]  /*3a70*/  LEA R28, P1, R18, UR10, 0x1 ;  /* 0x0000000a121c7c11 */ /* 0x000fe4000f8208ff */
[----:B------:R-:W-:Y:S02]  /*3a80*/  IADD3 R35, PT, PT, R19, R35, RZ ;  /* 0x0000002313237210 */ /* 0x000fe40007ffe0ff */
[----:B------:R-:W-:Y:S02]  /*3a90*/  F2FP.BF16.F32.PACK_AB R19, R14, R21 ;  /* 0x000000150e13723e */ /* 0x000fe400000010ff */
[----:B------:R-:W-:-:S05]  /*3aa0*/  LEA.HI.X R29, R18, UR11, R35, 0x1, P1 ;  /* 0x0000000b121d7c11 */ /* 0x000fca00088f0c23 */
[----:B------:R0:W-:Y:S02]  /*3ab0*/  STG.E desc[UR6][R28.64], R19 ;  /* 0x000000131c007986 */ /* 0x0001e4000c101906 */
.L_x_2257:
[----:B------:R-:W-:Y:S05]  /*3ac0*/  BSYNC.RECONVERGENT B1 ;  /* 0x0000000000017941 */ /* 0x000fea0003800200 */
.L_x_2256:
[----:B------:R-:W-:Y:S04]  /*3ad0*/  BSSY.RECONVERGENT B1, `(.L_x_2258) ;  /* 0x0000014000017945 */ /* 0x000fe80003800200 */
[----:B------:R-:W-:Y:S05]  /*3ae0*/  @P2 BRA `(.L_x_2259) ;  /* 0x0000000000482947 */ /* 0x000fea0003800000 */
[----:B------:R-:W5:Y:S01]  /*3af0*/  LDCU.64 UR4, c[0x0][0x3e0] ;  /* 0x00007c00ff0477ac */ /* 0x000f620008000a00 */
[----:B------:R-:W-:Y:S01]  /*3b00*/  MOV R18, R70 ;  /* 0x0000004600127202 */ /* 0x000fe20000000f00 */
[--C-:B------:R-:W-:Y:S01]  /*3b10*/  FADD.FTZ R21, R20, -R34.reuse ;  /* 0x8000002214157221 */ /* 0x100fe20000010000 */
[----:B01234-:R-:W-:Y:S01]  /*3b20*/  MOV R19, R73 ;  /* 0x0000004900137202 */ /* 0x01ffe20000000f00 */
[----:B------:R-:W0:Y:S01]  /*3b30*/  LDCU.64 UR10, c[0x0][0x380] ;  /* 0x00007000ff0a77ac */ /* 0x000e220008000a00 */
[----:B------:R-:W-:Y:S01]  /*3b40*/  FADD.FTZ R45, R45, -R34 ;  /* 0x800000222d2d7221 */ /* 0x000fe20000010000 */
[----:B------:R-:W-:-:S03]  /*3b50*/  FMUL.FTZ R21, R21, R32 ;  /* 0x0000002015157220 */ /* 0x000fc60000410000 */
[----:B------:R-:W-:Y:S01]  /*3b60*/  FMUL.FTZ R45, R45, R32 ;  /* 0x000000202d2d7220 */ /* 0x000fe20000410000 */
[----:B------:R-:W-:-:S03]  /*3b70*/  FFMA.FTZ R14, R38, R21, R67 ;  /* 0x00000015260e7223 */ /* 0x000fc60000010043 */
[----:B------:R-:W-:Y:S01]  /*3b80*/  FFMA.FTZ R45, R39, R45, R74 ;  /* 0x0000002d272d7223 */ /* 0x000fe2000001004a */
[----:B-----5:R-:W-:Y:S02]  /*3b90*/  IMAD R23, R13, UR4, RZ ;  /* 0x000000040d177c24 */ /* 0x020fe4000f8e02ff */
[----:B------:R-:W-:-:S04]  /*3ba0*/  IMAD.WIDE.U32 R18, R58, UR4, R18 ;  /* 0x000000043a127c25 */ /* 0x000fc8000f8e0012 */
[----:B------:R-:W-:Y:S01]  /*3bb0*/  IMAD R23, R58, UR5, R23 ;  /* 0x000000053a177c24 */ /* 0x000fe2000f8e0217 */
[----:B0-----:R-:W-:-:S04]  /*3bc0*/  LEA R20, P1, R18, UR10, 0x1 ;  /* 0x0000000a12147c11 */ /* 0x001fc8000f8208ff */
[----:B------:R-:W-:Y:S02]  /*3bd0*/  IADD3 R23, PT, PT, R19, R23, RZ ;  /* 0x0000001713177210 */ /* 0x000fe40007ffe0ff */
[----:B------:R-:W-:Y:S02]  /*3be0*/  F2FP.BF16.F32.PACK_AB R19, R45, R14 ;  /* 0x0000000e2d13723e */ /* 0x000fe400000010ff */
[----:B------:R-:W-:-:S05]  /*3bf0*/  LEA.HI.X R21, R18, UR11, R23, 0x1, P1 ;  /* 0x0000000b12157c11 */ /* 0x000fca00088f0c17 */
[----:B------:R0:W-:Y:S02]  /*3c00*/  STG.E desc[UR6][R20.64], R19 ;  /* 0x0000001314007986 */ /* 0x0001e4000c101906 */
.L_x_2259:
[----:B------:R-:W-:Y:S05]  /*3c10*/  BSYNC.RECONVERGENT B1 ;  /* 0x0000000000017941 */ /* 0x000fea0003800200 */
.L_x_2258:
[----:B------:R-:W-:Y:S04]  /*3c20*/  BSSY.RECONVERGENT B1, `(.L_x_2260) ;  /* 0x0000014000017945 */ /* 0x000fe80003800200 */
[----:B------:R-:W-:Y:S05]  /*3c30*/  @P3 BRA `(.L_x_2261) ;  /* 0x0000000000483947 */ /* 0x000fea0003800000 */
[----:B------:R-:W5:Y:S01]  /*3c40*/  LDCU.64 UR4, c[0x0][0x3e0] ;  /* 0x00007c00ff0477ac */ /* 0x000f620008000a00 */
[----:B------:R-:W-:Y:S01]  /*3c50*/  MOV R18, R70 ;  /* 0x0000004600127202 */ /* 0x000fe20000000f00 */
[--C-:B0-----:R-:W-:Y:S01]  /*3c60*/  FADD.FTZ R21, R22, -R34.reuse ;  /* 0x8000002216157221 */ /* 0x101fe20000010000 */
[----:B-1234-:R-:W-:Y:S01]  /*3c70*/  MOV R19, R73 ;  /* 0x0000004900137202 */ /* 0x01efe20000000f00 */
        /* <DEDUP_REMOVED lines=14> */
.L_x_2261:
[----:B------:R-:W-:Y:S05]  /*3d60*/  BSYNC.RECONVERGENT B1 ;  /* 0x0000000000017941 */ /* 0x000fea0003800200 */
.L_x_2260:
        /* <DEDUP_REMOVED lines=9> */
[----:B------:R-:W-:-:S04]  /*3e00*/  FMUL.FTZ R49, R49, R32 ;  /* 0x0000002031317220 */ /* 0x000fc80000410000 */
[----:B------:R-:W-:Y:S01]  /*3e10*/  FFMA.FTZ R49, R39, R49, R74 ;  /* 0x0000003127317223 */ /* 0x000fe2000001004a */
[----:B-----5:R-:W-:Y:S02]  /*3e20*/  IMAD R23, R8, UR4, RZ ;  /* 0x0000000408177c24 */ /* 0x020fe4000f8e02ff */
        /* <DEDUP_REMOVED lines=8> */
.L_x_2263:
[----:B------:R-:W-:Y:S05]  /*3eb0*/  BSYNC.RECONVERGENT B1 ;  /* 0x0000000000017941 */ /* 0x000fea0003800200 */
.L_x_2262:
        /* <DEDUP_REMOVED lines=26> */
[----:B------:R-:W-:Y:S01]  /*4060*/  FFMA.FTZ R51, R38, R51, R67 ;  /* 0x0000003326337223 */ /* 0x000fe20000010043 */
[----:B-----5:R-:W-:Y:S02]  /*4070*/  IMAD R23, R14, UR4, RZ ;  /* 0x000000040e177c24 */ /* 0x020fe4000f8e02ff */
        /* <DEDUP_REMOVED lines=8> */
.L_x_2265:
[----:B------:R-:W-:Y:S05]  /*4100*/  BSYNC.RECONVERGENT B1 ;  /* 0x0000000000017941 */ /* 0x000fea0003800200 */
.L_x_2264:
        /* <DEDUP_REMOVED lines=20> */
.L_x_2267:
[----:B------:R-:W-:Y:S05]  /*4250*/  BSYNC.RECONVERGENT B1 ;  /* 0x0000000000017941 */ /* 0x000fea0003800200 */
.L_x_2266:
        /* <DEDUP_REMOVED lines=20> */
.L_x_2269:
[----:B------:R-:W-:Y:S05]  /*43a0*/  BSYNC.RECONVERGENT B1 ;  /* 0x0000000000017941 */ /* 0x000fea0003800200 */
.L_x_2268:
        /* <DEDUP_REMOVED lines=12> */
[----:B------:R-:W-:Y:S01]  /*4470*/  FFMA.FTZ R8, R39, R21, R74 ;  /* 0x0000001527087223 */ /* 0x000fe2000001004a */
[----:B------:R-:W-:-:S04]  /*4480*/  IMAD.WIDE.U32 R18, R12, UR4, R18 ;  /* 0x000000040c127c25 */ /* 0x000fc8000f8e0012 */
[----:B------:R-:W-:Y:S01]  /*4490*/  IMAD R23, R12, UR5, R23 ;  /* 0x000000050c177c24 */ /* 0x000fe2000f8e0217 */
[----:B0-----:R-:W-:-:S04]  /*44a0*/  LEA R20, P1, R18, UR10, 0x1 ;  /* 0x0000000a12147c11 */ /* 0x001fc8000f8208ff */
[----:B------:R-:W-:Y:S02]  /*44b0*/  IADD3 R23, PT, PT, R19, R23, RZ ;  /* 0x0000001713177210 */ /* 0x000fe40007ffe0ff */
[----:B------:R-:W-:Y:S02]  /*44c0*/  F2FP.BF16.F32.PACK_AB R19, R8, R57 ;  /* 0x000000390813723e */ /* 0x000fe400000010ff */
[----:B------:R-:W-:-:S05]  /*44d0*/  LEA.HI.X R21, R18, UR11, R23, 0x1, P1 ;  /* 0x0000000b12157c11 */ /* 0x000fca00088f0c17 */
[----:B------:R0:W-:Y:S02]  /*44e0*/  STG.E desc[UR6][R20.64], R19 ;  /* 0x0000001314007986 */ /* 0x0001e4000c101906 */
.L_x_2271:
[----:B------:R-:W-:Y:S05]  /*44f0*/  BSYNC.RECONVERGENT B1 ;  /* 0x0000000000017941 */ /* 0x000fea0003800200 */
.L_x_2270:
[----:B------:R-:W-:Y:S04]  /*4500*/  BSSY.RECONVERGENT B1, `(.L_x_2272) ;  /* 0x0000014000017945 */ /* 0x000fe80003800200 */
[----:B------:R-:W-:Y:S05]  /*4510*/  @P3 BRA `(.L_x_2273) ;  /* 0x0000000000483947 */ /* 0x000fea0003800000 */
[----:B------:R-:W5:Y:S01]  /*4520*/  LDCU.64 UR4, c[0x0][0x3e0] ;  /* 0x00007c00ff0477ac */ /* 0x000f620008000a00 */
[--C-:B0-----:R-:W-:Y:S01]  /*4530*/  FADD.FTZ R21, R46, -R34.reuse ;  /* 0x800000222e157221 */ /* 0x101fe20000010000 */
[----:B------:R-:W-:Y:S01]  /*4540*/  MOV R18, R70 ;  /* 0x0000004600127202 */ /* 0x000fe20000000f00 */
[----:B------:R-:W-:Y:S01]  /*4550*/  FADD.FTZ R59, R59, -R34 ;  /* 0x800000223b3b7221 */ /* 0x000fe20000010000 */
[----:B------:R-:W0:Y:S01]  /*4560*/  LDCU.64 UR10, c[0x0][0x380] ;  /* 0x00007000ff0a77ac */ /* 0x000e220008000a00 */
[----:B-1234-:R-:W-:Y:S02]  /*4570*/  MOV R19, R73 ;  /* 0x0000004900137202 */ /* 0x01efe40000000f00 */
[----:B------:R-:W-:-:S04]  /*4580*/  FMUL.FTZ R59, R59, R32 ;  /* 0x000000203b3b7220 */ /* 0x000fc80000410000 */
[----:B------:R-:W-:Y:S01]  /*4590*/  FFMA.FTZ R59, R38, R59, R67 ;  /* 0x0000003b263b7223 */ /* 0x000fe20000010043 */
[----:B-----5:R-:W-:Y:S02]  /*45a0*/  IMAD R8, R6, UR4, RZ ;  /* 0x0000000406087c24 */ /* 0x020fe4000f8e02ff */
        /* <DEDUP_REMOVED lines=9> */
.L_x_2273:
[----:B------:R-:W-:Y:S05]  /*4640*/  BSYNC.RECONVERGENT B1 ;  /* 0x0000000000017941 */ /* 0x000fea0003800200 */
.L_x_2272:
[----:B------:R-:W-:Y:S05]  /*4650*/  @P4 BRA `(.L_x_2274) ;  /* 0x00000020009c4947 */ /* 0x000fea0003800000 */
[----:B------:R-:W5:Y:S01]  /*4660*/  LDCU.64 UR4, c[0x0][0x3e0] ;  /* 0x00007c00ff0477ac */ /* 0x000f620008000a00 */
[----:B------:R-:W-:Y:S01]  /*4670*/  MOV R71, R73 ;  /* 0x0000004900477202 */ /* 0x000fe20000000f00 */
[--C-:B------:R-:W-:Y:S01]  /*4680*/  FADD.FTZ R61, R61, -R34.reuse ;  /* 0x800000223d3d7221 */ /* 0x100fe20000010000 */
[----:B01234-:R-:W-:Y:S01]  /*4690*/  FADD.FTZ R19, R48, -R34 ;  /* 0x8000002230137221 */ /* 0x01ffe20000010000 */
[----:B------:R-:W0:Y:S02]  /*46a0*/  LDCU.64 UR8, c[0x0][0x380] ;  /* 0x00007000ff0877ac */ /* 0x000e240008000a00 */
[-C--:B------:R-:W-:Y:S01]  /*46b0*/  FMUL.FTZ R61, R61, R32.reuse ;  /* 0x000000203d3d7220 */ /* 0x080fe20000410000 */
[----:B------:R-:W-:-:S03]  /*46c0*/  FMUL.FTZ R19, R19, R32 ;  /* 0x0000002013137220 */ /* 0x000fc60000410000 */
[----:B------:R-:W-:Y:S01]  /*46d0*/  FFMA.FTZ R21, R38, R61, R67 ;  /* 0x0000003d26157223 */ /* 0x000fe20000010043 */
        /* <DEDUP_REMOVED lines=10> */
.L_x_2243:
[----:B------:R-:W0:Y:S01]  /*4780*/  LDCU.64 UR4, c[0x0][0x3e8] ;  /* 0x00007d00ff0477ac */ /* 0x000e220008000a00 */
[----:B------:R-:W-:Y:S01]  /*4790*/  SHF.R.S32.HI R30, RZ, 0x1f, R33 ;  /* 0x0000001fff1e7819 */ /* 0x000fe20000011421 */
        /* <DEDUP_REMOVED lines=8> */
[-C--:B------:R-:W-:Y:S01]  /*4820*/  FMUL.FTZ R29, R29, R32.reuse ;  /* 0x000000201d1d7220 */ /* 0x080fe20000410000 */
[----:B------:R-:W-:Y:S01]  /*4830*/  FMUL.FTZ R19, R19, R32 ;  /* 0x0000002013137220 */ /* 0x000fe20000410000 */
[----:B------:R-:W1:Y:S02]  /*4840*/  LDCU.64 UR10, c[0x0][0x380] ;  /* 0x00007000ff0a77ac */ /* 0x000e640008000a00 */
[----:B------:R-:W-:Y:S01]  /*4850*/  FFMA.FTZ R29, R38, R29, R67 ;  /* 0x0000001d261d7223 */ /* 0x000fe20000010043 */
        /* <DEDUP_REMOVED lines=20> */
.L_x_2276:
[----:B------:R-:W-:Y:S05]  /*49a0*/  BSYNC.RECONVERGENT B1 ;  /* 0x0000000000017941 */ /* 0x000fea0003800200 */
.L_x_2275:
[----:B------:R-:W-:Y:S01]  /*49b0*/  ISETP.GE.U32.AND P2, PT, R64, UR4, PT ;  /* 0x0000000440007c0c */ /* 0x000fe2000bf46070 */
[----:B------:R-:W-:Y:S01]  /*49c0*/  BSSY.RECONVERGENT B1, `(.L_x_2277) ;  /* 0x0000022000017945 */ /* 0x000fe20003800200 */
[----:B------:R-:W-:Y:S02]  /*49d0*/  ISETP.GE.U32.AND P3, PT, R62, UR4, PT ;  /* 0x000000043e007c0c */ /* 0x000fe4000bf66070 */
[----:B------:R-:W-:Y:S02]  /*49e0*/  ISETP.GE.U32.AND P6, PT, R36, UR4, PT ;  /* 0x0000000424007c0c */ /* 0x000fe4000bfc6070 */
[----:B------:R-:W-:Y:S02]  /*49f0*/  ISETP.GE.AND.EX P2, PT, R7, UR5, PT, P2 ;  /* 0x0000000507007c0c */ /* 0x000fe4000bf46320 */
[----:B------:R-:W-:Y:S01]  /*4a00*/  ISETP.GE.AND.EX P3, PT, R9, UR5, PT, P3 ;  /* 0x0000000509007c0c */ /* 0x000fe2000bf66330 */
[----:B------:R-:W-:-:S12]  /*4a10*/  @P1 BRA `(.L_x_2278) ;  /* 0x0000000000701947 */ /* 0x000fd80003800000 */
[--C-:B------:R-:W-:Y:S01]  /*4a20*/  FADD.FTZ R21, R21, -R34.reuse ;  /* 0x8000002215157221 */ /* 0x100fe20000010000 */
[----:B0-----:R-:W-:Y:S01]  /*4a30*/  FADD.FTZ R19, R10, -R34 ;  /* 0x800000220a137221 */ /* 0x001fe20000010000 */
[----:B------:R-:W0:Y:S02]  /*4a40*/  LDCU.64 UR8, c[0x0][0x3e0] ;  /* 0x00007c00ff0877ac */ /* 0x000e240008000a00 */
[-C--:B------:R-:W-:Y:S01]  /*4a50*/  FMUL.FTZ R21, R21, R32.reuse ;  /* 0x0000002015157220 */ /* 0x080fe20000410000 */
[----:B------:R-:W-:Y:S01]  /*4a60*/  FMUL.FTZ R19, R19, R32 ;  /* 0x0000002013137220 */ /* 0x000fe20000410000 */
[----:B------:R-:W1:Y:S02]  /*4a70*/  LDCU.64 UR10, c[0x0][0x380] ;  /* 0x00007000ff0a77ac */ /* 0x000e640008000a00 */
[----:B------:R-:W-:Y:S01]  /*4a80*/  FFMA.FTZ R29, R38, R21, R67 ;  /* 0x00000015261d7223 */ /* 0x000fe20000010043 */
        /* <DEDUP_REMOVED lines=10> */
[----:B0-----:R-:W-:-:S04]  /*4b30*/  IMAD R29, R5, UR8, RZ ;  /* 0x00000008051d7c24 */ /* 0x001fc8000f8e02ff */
[----:B------:R-:W-:Y:S02]  /*4b40*/  IMAD R29, R66, UR9, R29 ;  /* 0x00000009421d7c24 */ /* 0x000fe4000f8e021d */
[----:B---3--:R-:W-:Y:S01]  /*4b50*/  FMUL.FTZ R30, R31, R28 ;  /* 0x0000001c1f1e7220 */ /* 0x008fe20000410000 */
[----:B------:R-:W-:-:S04]  /*4b60*/  MOV R31, R73 ;  /* 0x00000049001f7202 */ /* 0x000fc80000000f00 */
[----:B------:R-:W-:Y:S02]  /*4b70*/  F2FP.BF16.F32.PACK_AB R19, R30, R19 ;  /* 0x000000131e13723e */ /* 0x000fe400000010ff */
[----:B------:R-:W-:-:S05]  /*4b80*/  MOV R30, R70 ;  /* 0x00000046001e7202 */ /* 0x000fca0000000f00 */
[----:B------:R-:W-:-:S05]  /*4b90*/  IMAD.WIDE.U32 R30, R66, UR8, R30 ;  /* 0x00000008421e7c25 */ /* 0x000fca000f8e001e */
[----:B------:R-:W-:Y:S02]  /*4ba0*/  IADD3 R29, PT, PT, R31, R29, RZ ;  /* 0x0000001d1f1d7210 */ /* 0x000fe40007ffe0ff */
[----:B-1----:R-:W-:-:S04]  /*4bb0*/  LEA R28, P1, R30, UR10, 0x1 ;  /* 0x0000000a1e1c7c11 */ /* 0x002fc8000f8208ff */
[----:B------:R-:W-:-:S05]  /*4bc0*/  LEA.HI.X R29, R30, UR11, R29, 0x1, P1 ;  /* 0x0000000b1e1d7c11 */ /* 0x000fca00088f0c1d */
[----:B------:R1:W-:Y:S04]  /*4bd0*/  STG.E desc[UR6][R28.64], R19 ;  /* 0x000000131c007986 */ /* 0x0003e8000c101906 */
.L_x_2278:
[----:B------:R-:W-:Y:S05]  /*4be0*/  BSYNC.RECONVERGENT B1 ;  /* 0x0000000000017941 */ /* 0x000fea0003800200 */
.L_x_2277:
[----:B------:R-:W-:Y:S04]  /*4bf0*/  BSSY.RECONVERGENT B1, `(.L_x_2279) ;  /* 0x000001e000017945 */ /* 0x000fe80003800200 */
[----:B------:R-:W-:Y:S05]  /*4c00*/  @P2 BRA `(.L_x_2280) ;  /* 0x0000000000702947 */ /* 0x000fea0003800000 */
[--C-:B01----:R-:W-:Y:S01]  /*4c10*/  FADD.FTZ R19, R8, -R34.reuse ;  /* 0x8000002208137221 */ /* 0x103fe20000010000 */
[----:B------:R-:W-:Y:S01]  /*4c20*/  FADD.FTZ R23, R23, -R34 ;  /* 0x8000002217177221 */ /* 0x000fe20000010000 */
[----:B------:R-:W0:Y:S01]  /*4c30*/  LDCU.64 UR8, c[0x0][0x3e0] ;  /* 0x00007c00ff0877ac */ /* 0x000e220008000a00 */
[----:B------:R-:W-:Y:S01]  /*4c40*/  MOV R30, R70 ;  /* 0x00000046001e7202 */ /* 0x000fe20000000f00 */
[-C--:B------:R-:W-:Y:S01]  /*4c50*/  FMUL.FTZ R19, R19, R32.reuse ;  /* 0x0000002013137220 */ /* 0x080fe20000410000 */
[----:B------:R-:W-:Y:S01]  /*4c60*/  FMUL.FTZ R23, R23, R32 ;  /* 0x0000002017177220 */ /* 0x000fe20000410000 */
[----:B------:R-:W1:Y:S01]  /*4c70*/  LDCU.64 UR10, c[0x0][0x380] ;  /* 0x00007000ff0a77ac */ /* 0x000e620008000a00 */
[----:B------:R-:W-:Y:S01]  /*4c80*/  MOV R31, R73 ;  /* 0x00000049001f7202 */ /* 0x000fe20000000f00 */
[----:B------:R-:W-:Y:S01]  /*4c90*/  FFMA.FTZ R29, R38, R19, R67 ;  /* 0x00000013261d7223 */ /* 0x000fe20000010043 */
[----:B------:R-:W-:-:S03]  /*4ca0*/  FFMA.FTZ R28, R39, R23, R74 ;  /* 0x00000017271c7223 */ /* 0x000fc6000001004a */
[----:B------:R-:W-:Y:S01]  /*4cb0*/  FMUL.FTZ R6, R29, -1.4426950216293334961 ;  /* 0xbfb8aa3b1d067820 */ /* 0x000fe20000410000 */
[----:B------:R-:W-:-:S05]  /*4cc0*/  FMUL.FTZ R19, R28, -1.4426950216293334961 ;  /* 0xbfb8aa3b1c137820 */ /* 0x000fca0000410000 */
[----:B------:R-:W2:Y:S01]  /*4cd0*/  MUFU.EX2 R6, R6 ;  /* 0x0000000600067308 */ /* 0x000ea20000000800 */
[----:B0-----:R-:W-:Y:S02]  /*4ce0*/  IMAD R23, R7, UR8, RZ ;  /* 0x0000000807177c24 */ /* 0x001fe4000f8e02ff */
[----:B------:R-:W-:-:S05]  /*4cf0*/  IMAD.WIDE.U32 R30, R64, UR8, R30 ;  /* 0x00000008401e7c25 */ /* 0x000fca000f8e001e */
[----:B------:R-:W0:Y:S01]  /*4d00*/  MUFU.EX2 R19, R19 ;  /* 0x0000001300137308 */ /* 0x000e220000000800 */
[----:B------:R-:W-:-:S05]  /*4d10*/  IMAD R23, R64, UR9, R23 ;  /* 0x0000000940177c24 */ /* 0x000fca000f8e0217 */
[----:B------:R-:W-:Y:S01]  /*4d20*/  IADD3 R23, PT, PT, R31, R23, RZ ;  /* 0x000000171f177210 */ /* 0x000fe20007ffe0ff */
[----:B--2---:R-:W-:-:S06]  /*4d30*/  FADD.FTZ R8, R6, 1 ;  /* 0x3f80000006087421 */ /* 0x004fcc0000010000 */
[----:B------:R-:W2:Y:S01]  /*4d40*/  MUFU.RCP R8, R8 ;  /* 0x0000000800087308 */ /* 0x000ea20000001000 */
[----:B0-----:R-:W-:-:S07]  /*4d50*/  FADD.FTZ R21, R19, 1 ;  /* 0x3f80000013157421 */ /* 0x001fce0000010000 */
[----:B------:R-:W0:Y:S01]  /*4d60*/  MUFU.RCP R21, R21 ;  /* 0x0000001500157308 */ /* 0x000e220000001000 */
[----:B--2---:R-:W-:Y:S01]  /*4d70*/  FMUL.FTZ R10, R29, R8 ;  /* 0x000000081d0a7220 */ /* 0x004fe20000410000 */
[----:B0-----:R-:W-:Y:S01]  /*4d80*/  FMUL.FTZ R19, R28, R21 ;  /* 0x000000151c137220 */ /* 0x001fe20000410000 */
[----:B-1----:R-:W-:-:S04]  /*4d90*/  LEA R28, P1, R30, UR10, 0x1 ;  /* 0x0000000a1e1c7c11 */ /* 0x002fc8000f8208ff */
[----:B------:R-:W-:Y:S02]  /*4da0*/  LEA.HI.X R29, R30, UR11, R23, 0x1, P1 ;  /* 0x0000000b1e1d7c11 */ /* 0x000fe400088f0c17 */
[----:B------:R-:W-:-:S05]  /*4db0*/  F2FP.BF16.F32.PACK_AB R19, R19, R10 ;  /* 0x0000000a1313723e */ /* 0x000fca00000010ff */
[----:B------:R2:W-:Y:S02]  /*4dc0*/  STG.E desc[UR6][R28.64], R19 ;  /* 0x000000131c007986 */ /* 0x0005e4000c101906 */
.L_x_2280:
[----:B------:R-:W-:Y:S05]  /*4dd0*/  BSYNC.RECONVERGENT B1 ;  /* 0x0000000000017941 */ /* 0x000fea0003800200 */
.L_x_2279:
[----:B------:R-:W-:Y:S01]  /*4de0*/  BSSY.RECONVERGENT B1, `(.L_x_2281) ;  /* 0x000001f000017945 */ /* 0x000fe20003800200 */
[----:B------:R-:W-:-:S03]  /*4df0*/  IADD3 R6, PT, PT, R33, 0x90, RZ ;  /* 0x0000009021067810 */ /* 0x000fc60007ffe0ff */
[----:B------:R-:W-:Y:S05]  /*4e00*/  @P3 BRA `(.L_x_2282) ;  /* 0x0000000000703947 */ /* 0x000fea0003800000 */
[--C-:B------:R-:W-:Y:S01]  /*4e10*/  FADD.FTZ R25, R25, -R34.reuse ;  /* 0x8000002219197221 */ /* 0x100fe20000010000 */
[----:B012---:R-:W-:Y:S01]  /*4e20*/  FADD.FTZ R19, R12, -R34 ;  /* 0x800000220c137221 */ /* 0x007fe20000010000 */
        /* <DEDUP_REMOVED lines=26> */
.L_x_2282:
[----:B------:R-:W-:Y:S05]  /*4fd0*/  BSYNC.RECONVERGENT B1 ;  /* 0x0000000000017941 */ /* 0x000fea0003800200 */
.L_x_2281:
        /* <DEDUP_REMOVED lines=23> */
[----:B---3--:R-:W-:-:S03]  /*5150*/  FFMA.FTZ R28, R39, R19, R74 ;  /* 0x00000013271c7223 */ /* 0x008fc6000001004a */
        /* <DEDUP_REMOVED lines=18> */
.L_x_2284:
[----:B------:R-:W-:Y:S05]  /*5280*/  BSYNC.RECONVERGENT B1 ;  /* 0x0000000000017941 */ /* 0x000fea0003800200 */
.L_x_2283:
[----:B------:R-:W-:Y:S01]  /*5290*/  BSSY.RECONVERGENT B1, `(.L_x_2285) ;  /* 0x0000020000017945 */ /* 0x000fe20003800200 */
[C---:B------:R-:W-:Y:S02]  /*52a0*/  IADD3 R10, PT, PT, R33.reuse, 0xa0, RZ ;  /* 0x000000a0210a7810 */ /* 0x040fe40007ffe0ff */
[----:B------:R-:W-:Y:S01]  /*52b0*/  IADD3 R12, PT, PT, R33, 0xd0, RZ ;  /* 0x000000d0210c7810 */ /* 0x000fe20007ffe0ff */
[----:B------:R-:W-:Y:S06]  /*52c0*/  @P1 BRA `(.L_x_2286) ;  /* 0x0000000000701947 */ /* 0x000fec0003800000 */
[--C-:B012---:R-:W-:Y:S01]  /*52d0*/  FADD.FTZ R19, R16, -R34.reuse ;  /* 0x8000002210137221 */ /* 0x107fe20000010000 */
        /* <DEDUP_REMOVED lines=8> */
[----:B---34-:R-:W-:-:S03]  /*5360*/  FFMA.FTZ R28, R39, R41, R74 ;  /* 0x00000029271c7223 */ /* 0x018fc6000001004a */
        /* <DEDUP_REMOVED lines=18> */
.L_x_2286:
[----:B------:R-:W-:Y:S05]  /*5490*/  BSYNC.RECONVERGENT B1 ;  /* 0x0000000000017941 */ /* 0x000fea0003800200 */
.L_x_2285:
[----:B------:R-:W-:Y:S04]  /*54a0*/  BSSY.RECONVERGENT B1, `(.L_x_2287) ;  /* 0x000001e000017945 */ /* 0x000fe80003800200 */
[----:B------:R-:W-:Y:S05]  /*54b0*/  @P2 BRA `(.L_x_2288) ;  /* 0x0000000000702947 */ /* 0x000fea0003800000 */
[--C-:B012---:R-:W-:Y:S01]  /*54c0*/  FADD.FTZ R19, R18, -R34.reuse ;  /* 0x8000002212137221 */ /* 0x107fe20000010000 */
[----:B------:R-:W-:Y:S01]  /*54d0*/  FADD.FTZ R43, R43, -R34 ;  /* 0x800000222b2b7221 */ /* 0x000fe20000010000 */
[----:B------:R-:W0:Y:S01]  /*54e0*/  LDCU.64 UR8, c[0x0][0x3e0] ;  /* 0x00007c00ff0877ac */ /* 0x000e220008000a00 */
[----:B------:R-:W-:Y:S01]  /*54f0*/  MOV R18, R70 ;  /* 0x0000004600127202 */ /* 0x000fe20000000f00 */
[-C--:B------:R-:W-:Y:S01]  /*5500*/  FMUL.FTZ R19, R19, R32.reuse ;  /* 0x0000002013137220 */ /* 0x080fe20000410000 */
[----:B------:R-:W-:Y:S01]  /*5510*/  FMUL.FTZ R43, R43, R32 ;  /* 0x000000202b2b7220 */ /* 0x000fe20000410000 */
[----:B------:R-:W1:Y:S02]  /*5520*/  LDCU.64 UR10, c[0x0][0x380] ;  /* 0x00007000ff0a77ac */ /* 0x000e640008000a00 */
[----:B------:R-:W-:Y:S01]  /*5530*/  FFMA.FTZ R25, R38, R19, R67 ;  /* 0x0000001326197223 */ /* 0x000fe20000010043 */
[----:B---34-:R-:W-:Y:S01]  /*5540*/  FFMA.FTZ R28, R39, R43, R74 ;  /* 0x0000002b271c7223 */ /* 0x018fe2000001004a */
[----:B------:R-:W-:-:S02]  /*5550*/  MOV R19, R73 ;  /* 0x0000004900137202 */ /* 0x000fc40000000f00 */
        /* <DEDUP_REMOVED lines=18> */
.L_x_2288:
[----:B------:R-:W-:Y:S05]  /*5680*/  BSYNC.RECONVERGENT B1 ;  /* 0x0000000000017941 */ /* 0x000fea0003800200 */
.L_x_2287:
        /* <DEDUP_REMOVED lines=8> */
[----:B------:R-:W1:Y:S01]  /*5710*/  LDCU.64 UR10, c[0x0][0x380] ;  /* 0x00007000ff0a77ac */ /* 0x000e620008000a00 */
[----:B---34-:R-:W-:Y:S01]  /*5720*/  MOV R21, R73 ;  /* 0x0000004900157202 */ /* 0x018fe20000000f00 */
        /* <DEDUP_REMOVED lines=12> */
[----:B0-----:R-:W-:Y:S01]  /*57f0*/  FADD.FTZ R23, R18, 1 ;  /* 0x3f80000012177421 */ /* 0x001fe20000010000 */
[----:B-1----:R-:W-:-:S06]  /*5800*/  LEA R18, P1, R20, UR10, 0x1 ;  /* 0x0000000a14127c11 */ /* 0x002fcc000f8208ff */
[----:B------:R-:W0:Y:S01]  /*5810*/  MUFU.RCP R23, R23 ;  /* 0x0000001700177308 */ /* 0x000e220000001000 */
[----:B--2---:R-:W-:Y:S01]  /*5820*/  FMUL.FTZ R14, R19, R16 ;  /* 0x00000010130e7220 */ /* 0x004fe20000410000 */
[----:B------:R-:W-:Y:S01]  /*5830*/  LEA.HI.X R19, R20, UR11, R27, 0x1, P1 ;  /* 0x0000000b14137c11 */ /* 0x000fe200088f0c1b */
[----:B0-----:R-:W-:-:S05]  /*5840*/  FMUL.FTZ R25, R28, R23 ;  /* 0x000000171c197220 */ /* 0x001fca0000410000 */
[----:B------:R-:W-:-:S05]  /*5850*/  F2FP.BF16.F32.PACK_AB R25, R25, R14 ;  /* 0x0000000e1919723e */ /* 0x000fca00000010ff */
[----:B------:R0:W-:Y:S02]  /*5860*/  STG.E desc[UR6][R18.64], R25 ;  /* 0x0000001912007986 */ /* 0x0001e4000c101906 */
.L_x_2290:
[----:B------:R-:W-:Y:S05]  /*5870*/  BSYNC.RECONVERGENT B1 ;  /* 0x0000000000017941 */ /* 0x000fea0003800200 */
.L_x_2289:
        /* <DEDUP_REMOVED lines=9> */
[----:B---34-:R-:W-:Y:S01]  /*5910*/  FFMA.FTZ R21, R38, R19, R67 ;  /* 0x0000001326157223 */ /* 0x018fe20000010043 */
[----:B------:R-:W-:Y:S01]  /*5920*/  FFMA.FTZ R47, R39, R47, R74 ;  /* 0x0000002f272f7223 */ /* 0x000fe2000001004a */
        /* <DEDUP_REMOVED lines=19> */
.L_x_2292:
[----:B------:R-:W-:Y:S05]  /*5a60*/  BSYNC.RECONVERGENT B1 ;  /* 0x0000000000017941 */ /* 0x000fea0003800200 */
.L_x_2291:
        /* <DEDUP_REMOVED lines=30> */
.L_x_2294:
[----:B------:R-:W-:Y:S05]  /*5c50*/  BSYNC.RECONVERGENT B1 ;  /* 0x0000000000017941 */ /* 0x000fea0003800200 */
.L_x_2293:
        /* <DEDUP_REMOVED lines=19> */
[----:B-12---:R-:W-:Y:S01]  /*5d90*/  FADD.FTZ R19, R26, -R34 ;  /* 0x800000221a137221 */ /* 0x006fe20000010000 */
[----:B------:R-:W3:Y:S02]  /*5da0*/  LDCU.64 UR8, c[0x0][0x3e0] ;  /* 0x00007c00ff0877ac */ /* 0x000ee40008000a00 */
[-C--:B------:R-:W-:Y:S01]  /*5db0*/  FMUL.FTZ R51, R51, R32.reuse ;  /* 0x0000002033337220 */ /* 0x080fe20000410000 */
[----:B------:R-:W-:Y:S01]  /*5dc0*/  FMUL.FTZ R19, R19, R32 ;  /* 0x0000002013137220 */ /* 0x000fe20000410000 */
[----:B------:R-:W0:Y:S02]  /*5dd0*/  LDCU.64 UR10, c[0x0][0x380] ;  /* 0x00007000ff0a77ac */ /* 0x000e240008000a00 */
[----:B------:R-:W-:Y:S01]  /*5de0*/  FFMA.FTZ R51, R38, R51, R67 ;  /* 0x0000003326337223 */ /* 0x000fe20000010043 */
[----:B------:R-:W-:Y:S01]  /*5df0*/  FFMA.FTZ R23, R39, R19, R74 ;  /* 0x0000001327177223 */ /* 0x000fe2000001004a */
[----:B------:R-:W-:-:S02]  /*5e00*/  MOV R19, R73 ;  /* 0x0000004900137202 */ /* 0x000fc40000000f00 */
[----:B------:R-:W-:Y:S01]  /*5e10*/  FMUL.FTZ R14, R51, -1.4426950216293334961 ;  /* 0xbfb8aa3b330e7820 */ /* 0x000fe20000410000 */
[----:B------:R-:W-:-:S05]  /*5e20*/  FMUL.FTZ R20, R23, -1.4426950216293334961 ;  /* 0xbfb8aa3b17147820 */ /* 0x000fca0000410000 */
[----:B------:R-:W1:Y:S01]  /*5e30*/  MUFU.EX2 R14, R14 ;  /* 0x0000000e000e7308 */ /* 0x000e620000000800 */
[----:B---34-:R-:W-:Y:S01]  /*5e40*/  IMAD R21, R18, UR8, RZ ;  /* 0x0000000812157c24 */ /* 0x018fe2000f8e02ff */
[----:B------:R-:W-:-:S03]  /*5e50*/  MOV R18, R70 ;  /* 0x0000004600127202 */ /* 0x000fc60000000f00 */
[----:B------:R-:W-:-:S03]  /*5e60*/  IMAD R21, R10, UR9, R21 ;  /* 0x000000090a157c24 */ /* 0x000fc6000f8e0215 */
[----:B------:R-:W2:Y:S01]  /*5e70*/  MUFU.EX2 R20, R20 ;  /* 0x0000001400147308 */ /* 0x000ea20000000800 */
[----:B------:R-:W-:-:S05]  /*5e80*/  IMAD.WIDE.U32 R18, R10, UR8, R18 ;  /* 0x000000080a127c25 */ /* 0x000fca000f8e0012 */
[----:B------:R-:W-:Y:S01]  /*5e90*/  IADD3 R21, PT, PT, R19, R21, RZ ;  /* 0x0000001513157210 */ /* 0x000fe20007ffe0ff */
[----:B-1----:R-:W-:-:S06]  /*5ea0*/  FADD.FTZ R16, R14, 1 ;  /* 0x3f8000000e107421 */ /* 0x002fcc0000010000 */
[----:B------:R-:W1:Y:S01]  /*5eb0*/  MUFU.RCP R16, R16 ;  /* 0x0000001000107308 */ /* 0x000e620000001000 */
[----:B--2---:R-:W-:Y:S01]  /*5ec0*/  FADD.FTZ R22, R20, 1 ;  /* 0x3f80000014167421 */ /* 0x004fe20000010000 */
[----:B0-----:R-:W-:-:S04]  /*5ed0*/  LEA R20, P5, R18, UR10, 0x1 ;  /* 0x0000000a12147c11 */ /* 0x001fc8000f8a08ff */
[----:B------:R-:W-:Y:S02]  /*5ee0*/  LEA.HI.X R21, R18, UR11, R21, 0x1, P5 ;  /* 0x0000000b12157c11 */ /* 0x000fe4000a8f0c15 */
[----:B------:R-:W0:Y:S01]  /*5ef0*/  MUFU.RCP R22, R22 ;  /* 0x0000001600167308 */ /* 0x000e220000001000 */
[----:B-1----:R-:W-:Y:S01]  /*5f00*/  FMUL.FTZ R10, R51, R16 ;  /* 0x00000010330a7220 */ /* 0x002fe20000410000 */
[----:B0-----:R-:W-:-:S05]  /*5f10*/  FMUL.FTZ R23, R23, R22 ;  /* 0x0000001617177220 */ /* 0x001fca0000410000 */
[----:B------:R-:W-:-:S05]  /*5f20*/  F2FP.BF16.F32.PACK_AB R23, R23, R10 ;  /* 0x0000000a1717723e */ /* 0x000fca00000010ff */
[----:B------:R0:W-:Y:S02]  /*5f30*/  STG.E desc[UR6][R20.64], R23 ;  /* 0x0000001714007986 */ /* 0x0001e4000c101906 */
.L_x_2296:
[----:B------:R-:W-:Y:S05]  /*5f40*/  BSYNC.RECONVERGENT B1 ;  /* 0x0000000000017941 */ /* 0x000fea0003800200 */
.L_x_2295:
[----:B------:R-:W-:Y:S04]  /*5f50*/  BSSY.RECONVERGENT B1, `(.L_x_2297) ;  /* 0x000001e000017945 */ /* 0x000fe80003800200 */
[----:B------:R-:W-:Y:S05]  /*5f60*/  @P2 BRA `(.L_x_2298) ;  /* 0x0000000000702947 */ /* 0x000fea0003800000 */
[--C-:B------:R-:W-:Y:S01]  /*5f70*/  FADD.FTZ R53, R53, -R34.reuse ;  /* 0x8000002235357221 */ /* 0x100fe20000010000 */
[----:B-12---:R-:W-:Y:S01]  /*5f80*/  FADD.FTZ R19, R40, -R34 ;  /* 0x8000002228137221 */ /* 0x006fe20000010000 */
[----:B------:R-:W3:Y:S01]  /*5f90*/  LDCU.64 UR8, c[0x0][0x3e0] ;  /* 0x00007c00ff0877ac */ /* 0x000ee20008000a00 */
[----:B------:R-:W-:Y:S01]  /*5fa0*/  MOV R18, R70 ;  /* 0x0000004600127202 */ /* 0x000fe20000000f00 */
[-C--:B------:R-:W-:Y:S01]  /*5fb0*/  FMUL.FTZ R53, R53, R32.reuse ;  /* 0x0000002035357220 */ /* 0x080fe20000410000 */
[----:B------:R-:W-:Y:S01]  /*5fc0*/  FMUL.FTZ R19, R19, R32 ;  /* 0x0000002013137220 */ /* 0x000fe20000410000 */
[----:B------:R-:W1:Y:S02]  /*5fd0*/  LDCU.64 UR10, c[0x0][0x380] ;  /* 0x00007000ff0a77ac */ /* 0x000e640008000a00 */
[----:B------:R-:W-:Y:S01]  /*5fe0*/  FFMA.FTZ R53, R38, R53, R67 ;  /* 0x0000003526357223 */ /* 0x000fe20000010043 */
[----:B0-----:R-:W-:Y:S01]  /*5ff0*/  FFMA.FTZ R23, R39, R19, R74 ;  /* 0x0000001327177223 */ /* 0x001fe2000001004a */
[----:B------:R-:W-:-:S02]  /*6000*/  MOV R19, R73 ;  /* 0x0000004900137202 */ /* 0x000fc40000000f00 */
[----:B------:R-:W-:Y:S01]  /*6010*/  FMUL.FTZ R10, R53, -1.4426950216293334961 ;  /* 0xbfb8aa3b350a7820 */ /* 0x000fe20000410000 */
[----:B------:R-:W-:-:S05]  /*6020*/  FMUL.FTZ R16, R23, -1.4426950216293334961 ;  /* 0xbfb8aa3b17107820 */ /* 0x000fca0000410000 */
[----:B------:R-:W0:Y:S01]  /*6030*/  MUFU.EX2 R10, R10 ;  /* 0x0000000a000a7308 */ /* 0x000e220000000800 */
[----:B---34-:R-:W-:Y:S02]  /*6040*/  IMAD R21, R15, UR8, RZ ;  /* 0x000000080f157c24 */ /* 0x018fe4000f8e02ff */
[----:B------:R-:W-:-:S05]  /*6050*/  IMAD.WIDE.U32 R18, R56, UR8, R18 ;  /* 0x0000000838127c25 */ /* 0x000fca000f8e0012 */
[----:B------:R-:W2:Y:S01]  /*6060*/  MUFU.EX2 R16, R16 ;  /* 0x0000001000107308 */ /* 0x000ea20000000800 */
[----:B------:R-:W-:Y:S01]  /*6070*/  IMAD R21, R56, UR9, R21 ;  /* 0x0000000938157c24 */ /* 0x000fe2000f8e0215 */
[----:B-1----:R-:W-:-:S04]  /*6080*/  LEA R20, P2, R18, UR10, 0x1 ;  /* 0x0000000a12147c11 */ /* 0x002fc8000f8408ff */
[----:B------:R-:W-:Y:S01]  /*6090*/  IADD3 R21, PT, PT, R19, R21, RZ ;  /* 0x0000001513157210 */ /* 0x000fe20007ffe0ff */
[----:B0-----:R-:W-:-:S03]  /*60a0*/  FADD.FTZ R14, R10, 1 ;  /* 0x3f8000000a0e7421 */ /* 0x001fc60000010000 */
        /* <DEDUP_REMOVED lines=8> */
.L_x_2298:
[----:B------:R-:W-:Y:S05]  /*6130*/  BSYNC.RECONVERGENT B1 ;  /* 0x0000000000017941 */ /* 0x000fea0003800200 */
.L_x_2297:
[----:B------:R-:W-:Y:S04]  /*6140*/  BSSY.RECONVERGENT B1, `(.L_x_2299) ;  /* 0x000001e000017945 */ /* 0x000fe80003800200 */
[----:B------:R-:W-:Y:S05]  /*6150*/  @P1 BRA `(.L_x_2300) ;  /* 0x0000000000701947 */ /* 0x000fea0003800000 */
[--C-:B-12---:R-:W-:Y:S01]  /*6160*/  FADD.FTZ R19, R42, -R34.reuse ;  /* 0x800000222a137221 */ /* 0x106fe20000010000 */
[----:B------:R-:W-:Y:S01]  /*6170*/  FADD.FTZ R55, R55, -R34 ;  /* 0x8000002237377221 */ /* 0x000fe20000010000 */
[----:B------:R-:W1:Y:S01]  /*6180*/  LDCU.64 UR8, c[0x0][0x3e0] ;  /* 0x00007c00ff0877ac */ /* 0x000e620008000a00 */
[----:B------:R-:W-:Y:S01]  /*6190*/  MOV R18, R70 ;  /* 0x0000004600127202 */ /* 0x000fe20000000f00 */
[-C--:B------:R-:W-:Y:S01]  /*61a0*/  FMUL.FTZ R19, R19, R32.reuse ;  /* 0x0000002013137220 */ /* 0x080fe20000410000 */
[----:B------:R-:W-:Y:S01]  /*61b0*/  FMUL.FTZ R55, R55, R32 ;  /* 0x0000002037377220 */ /* 0x000fe20000410000 */
[----:B------:R-:W2:Y:S02]  /*61c0*/  LDCU.64 UR10, c[0x0][0x380] ;  /* 0x00007000ff0a77ac */ /* 0x000ea40008000a00 */
[----:B0--34-:R-:W-:Y:S01]  /*61d0*/  FFMA.FTZ R21, R38, R19, R67 ;  /* 0x0000001326157223 */ /* 0x019fe20000010043 */
[----:B------:R-:W-:Y:S01]  /*61e0*/  FFMA.FTZ R55, R39, R55, R74 ;  /* 0x0000003727377223 */ /* 0x000fe2000001004a */
[----:B------:R-:W-:-:S02]  /*61f0*/  MOV R19, R73 ;  /* 0x0000004900137202 */ /* 0x000fc40000000f00 */
[----:B------:R-:W-:Y:S01]  /*6200*/  FMUL.FTZ R10, R21, -1.4426950216293334961 ;  /* 0xbfb8aa3b150a7820 */ /* 0x000fe20000410000 */
        /* <DEDUP_REMOVED lines=17> */
.L_x_2300:
[----:B------:R-:W-:Y:S05]  /*6320*/  BSYNC.RECONVERGENT B1 ;  /* 0x0000000000017941 */ /* 0x000fea0003800200 */
.L_x_2299:
        /* <DEDUP_REMOVED lines=30> */
.L_x_2302:
[----:B------:R-:W-:Y:S05]  /*6510*/  BSYNC.RECONVERGENT B1 ;  /* 0x0000000000017941 */ /* 0x000fea0003800200 */
.L_x_2301:
[----:B------:R-:W-:Y:S04]  /*6520*/  BSSY.RECONVERGENT B1, `(.L_x_2303) ;  /* 0x000001e000017945 */ /* 0x000fe80003800200 */
[----:B------:R-:W-:Y:S05]  /*6530*/  @P3 BRA `(.L_x_2304) ;  /* 0x0000000000703947 */ /* 0x000fea0003800000 */
[--C-:B------:R-:W-:Y:S01]  /*6540*/  FADD.FTZ R59, R59, -R34.reuse ;  /* 0x800000223b3b7221 */ /* 0x100fe20000010000 */
[----:B-12---:R-:W-:Y:S01]  /*6550*/  FADD.FTZ R19, R46, -R34 ;  /* 0x800000222e137221 */ /* 0x006fe20000010000 */
[----:B------:R-:W1:Y:S01]  /*6560*/  LDCU.64 UR8, c[0x0][0x3e0] ;  /* 0x00007c00ff0877ac */ /* 0x000e620008000a00 */
[----:B------:R-:W-:Y:S01]  /*6570*/  MOV R18, R70 ;  /* 0x0000004600127202 */ /* 0x000fe20000000f00 */
[-C--:B------:R-:W-:Y:S01]  /*6580*/  FMUL.FTZ R59, R59, R32.reuse ;  /* 0x000000203b3b7220 */ /* 0x080fe20000410000 */
[----:B------:R-:W-:Y:S01]  /*6590*/  FMUL.FTZ R19, R19, R32 ;  /* 0x0000002013137220 */ /* 0x000fe20000410000 */
[----:B------:R-:W2:Y:S02]  /*65a0*/  LDCU.64 UR10, c[0x0][0x380] ;  /* 0x00007000ff0a77ac */ /* 0x000ea40008000a00 */
[----:B------:R-:W-:Y:S01]  /*65b0*/  FFMA.FTZ R59, R38, R59, R67 ;  /* 0x0000003b263b7223 */ /* 0x000fe20000010043 */
[----:B0-----:R-:W-:Y:S01]  /*65c0*/  FFMA.FTZ R23, R39, R19, R74 ;  /* 0x0000001327177223 */ /* 0x001fe2000001004a */
        /* <DEDUP_REMOVED lines=10> */
[----:B0-----:R-:W-:-:S03]  /*6670*/  FADD.FTZ R10, R8, 1 ;  /* 0x3f800000080a7421 */ /* 0x001fc60000010000 */
[----:B---34-:R-:W-:-:S03]  /*6680*/  LEA.HI.X R21, R18, UR11, R33, 0x1, P1 ;  /* 0x0000000b12157c11 */ /* 0x018fc600088f0c21 */
[----:B------:R-:W0:Y:S01]  /*6690*/  MUFU.RCP R10, R10 ;  /* 0x0000000a000a7308 */ /* 0x000e220000001000 */
[----:B-1----:R-:W-:-:S07]  /*66a0*/  FADD.FTZ R14, R12, 1 ;  /* 0x3f8000000c0e7421 */ /* 0x002fce0000010000 */
[----:B------:R-:W1:Y:S01]  /*66b0*/  MUFU.RCP R14, R14 ;  /* 0x0000000e000e7308 */ /* 0x000e620000001000 */
[----:B0-----:R-:W-:Y:S01]  /*66c0*/  FMUL.FTZ R6, R59, R10 ;  /* 0x0000000a3b067220 */ /* 0x001fe20000410000 */
[----:B-1----:R-:W-:-:S05]  /*66d0*/  FMUL.FTZ R23, R23, R14 ;  /* 0x0000000e17177220 */ /* 0x002fca0000410000 */
[----:B------:R-:W-:-:S05]  /*66e0*/  F2FP.BF16.F32.PACK_AB R23, R23, R6 ;  /* 0x000000061717723e */ /* 0x000fca00000010ff */
[----:B------:R0:W-:Y:S02]  /*66f0*/  STG.E desc[UR6][R20.64], R23 ;  /* 0x0000001714007986 */ /* 0x0001e4000c101906 */
.L_x_2304:
[----:B------:R-:W-:Y:S05]  /*6700*/  BSYNC.RECONVERGENT B1 ;  /* 0x0000000000017941 */ /* 0x000fea0003800200 */
.L_x_2303:
        /* <DEDUP_REMOVED lines=9> */
[----:B------:R-:W-:-:S03]  /*67a0*/  FFMA.FTZ R19, R39, R19, R74 ;  /* 0x0000001327137223 */ /* 0x000fc6000001004a */
[----:B------:R-:W-:Y:S01]  /*67b0*/  FMUL.FTZ R6, R61, -1.4426950216293334961 ;  /* 0xbfb8aa3b3d067820 */ /* 0x000fe20000410000 */
[----:B------:R-:W-:-:S05]  /*67c0*/  FMUL.FTZ R10, R19, -1.4426950216293334961 ;  /* 0xbfb8aa3b130a7820 */ /* 0x000fca0000410000 */
[----:B------:R-:W5:Y:S01]  /*67d0*/  MUFU.EX2 R6, R6 ;  /* 0x0000000600067308 */ /* 0x000f620000000800 */
[----:B-1----:R-:W-:Y:S02]  /*67e0*/  IMAD R14, R77, UR4, RZ ;  /* 0x000000044d0e7c24 */ /* 0x002fe4000f8e02ff */
[----:B------:R-:W-:-:S05]  /*67f0*/  IMAD.WIDE.U32 R70, R37, UR4, R70 ;  /* 0x0000000425467c25 */ /* 0x000fca000f8e0046 */
[----:B------:R-:W1:Y:S01]  /*6800*/  MUFU.EX2 R10, R10 ;  /* 0x0000000a000a7308 */ /* 0x000e620000000800 */
[----:B------:R-:W-:Y:S01]  /*6810*/  IMAD R37, R37, UR5, R14 ;  /* 0x0000000525257c24 */ /* 0x000fe2000f8e020e */
[----:B--2---:R-:W-:-:S04]  /*6820*/  LEA R18, P1, R70, UR8, 0x1 ;  /* 0x0000000846127c11 */ /* 0x004fc8000f8208ff */
[----:B------:R-:W-:Y:S01]  /*6830*/  IADD3 R37, PT, PT, R71, R37, RZ ;  /* 0x0000002547257210 */ /* 0x000fe20007ffe0ff */
[----:B-----5:R-:W-:-:S06]  /*6840*/  FADD.FTZ R8, R6, 1 ;  /* 0x3f80000006087421 */ /* 0x020fcc0000010000 */
[----:B------:R-:W2:Y:S01]  /*6850*/  MUFU.RCP R8, R8 ;  /* 0x0000000800087308 */ /* 0x000ea20000001000 */
[----:B-1----:R-:W-:-:S07]  /*6860*/  FADD.FTZ R12, R10, 1 ;  /* 0x3f8000000a0c7421 */ /* 0x002fce0000010000 */
[----:B------:R-:W0:Y:S01]  /*6870*/  MUFU.RCP R12, R12 ;  /* 0x0000000c000c7308 */ /* 0x000e220000001000 */
[----:B--2---:R-:W-:Y:S01]  /*6880*/  FMUL.FTZ R6, R61, R8 ;  /* 0x000000083d067220 */ /* 0x004fe20000410000 */
[----:B0--34-:R-:W-:Y:S01]  /*6890*/  FMUL.FTZ R21, R19, R12 ;  /* 0x0000000c13157220 */ /* 0x019fe20000410000 */
[----:B------:R-:W-:-:S04]  /*68a0*/  LEA.HI.X R19, R70, UR9, R37, 0x1, P1 ;  /* 0x0000000946137c11 */ /* 0x000fc800088f0c25 */
[----:B------:R-:W-:-:S05]  /*68b0*/  F2FP.BF16.F32.PACK_AB R21, R21, R6 ;  /* 0x000000061515723e */ /* 0x000fca00000010ff */
[----:B------:R0:W-:Y:S02]  /*68c0*/  STG.E desc[UR6][R18.64], R21 ;  /* 0x0000001512007986 */ /* 0x0001e4000c101906 */
.L_x_2274:
[----:B------:R-:W-:Y:S05]  /*68d0*/  BSYNC.RECONVERGENT B0 ;  /* 0x0000000000007941 */ /* 0x000fea0003800200 */
.L_x_2242:
[----:B------:R-:W5:Y:S01]  /*68e0*/  LDCU UR4, c[0x0][0x3f8] ;  /* 0x00007f00ff0477ac */ /* 0x000f620008000800 */
[----:B------:R-:W-:Y:S02]  /*68f0*/  IADD3 R65, PT, PT, R4, R65, RZ ;  /* 0x0000004104417210 */ /* 0x000fe40007ffe0ff */
[----:B------:R-:W-:Y:S01]  /*6900*/  IADD3 R50, PT, PT, R50, 0x1, RZ ;  /* 0x0000000132327810 */ /* 0x000fe20007ffe0ff */
[----:B------:R-:W5:Y:S02]  /*6910*/  LDCU UR5, c[0x0][0x3c8] ;  /* 0x00007900ff0577ac */ /* 0x000f640008000800 */
[----:B-----5:R-:W-:-:S06]  /*6920*/  UIMAD UR4, UR4, UR5, URZ ;  /* 0x00000005040472a4 */ /* 0x020fcc000f8e02ff */
[----:B------:R-:W-:-:S13]  /*6930*/  ISETP.GE.AND P1, PT, R65, UR4, PT ;  /* 0x0000000441007c0c */ /* 0x000fda000bf26270 */
[----:B------:R-:W-:Y:S05]  /*6940*/  @!P1 BRA `(.L_x_2305) ;  /* 0xffffff9800589947 */ /* 0x000fea000383ffff */
[----:B------:R-:W-:Y:S05]  /*6950*/  EXIT ;  /* 0x000000000000794d */ /* 0x000fea0003800000 */
.L_x_2306:
        /* <DEDUP_REMOVED lines=10> */
.L_x_4535:


//--------------------- .text._Z35group_norm_nhwc_fwd_one_pass_kernelI11Bf16IOBf16WLi512ELi80ELi640EEv26Group_norm_nhwc_fwd_params --------------------------
	.section	.text._Z35group_norm_nhwc_fwd_one_pass_kernelI11Bf16IOBf16WLi512ELi80ELi640EEv26Group_norm_nhwc_fwd_params,"ax",@progbits
	.align	128
        .global         _Z35group_norm_nhwc_fwd_one_pass_kernelI11Bf16IOBf16WLi512ELi80ELi640EEv26Group_norm_nhwc_fwd_params
        .type           _Z35group_norm_nhwc_fwd_one_pass_kernelI11Bf16IOBf16WLi512ELi80ELi640EEv26Group_norm_nhwc_fwd_params,@function
        .size           _Z35group_norm_nhwc_fwd_one_pass_kernelI11Bf16IOBf16WLi512ELi80ELi640EEv26Group_norm_nhwc_fwd_params,(.L_x_4536 - _Z35group_norm_nhwc_fwd_one_pass_kernelI11Bf16IOBf16WLi512ELi80ELi640EEv26Group_norm_nhwc_fwd_params)
        .other          _Z35group_norm_nhwc_fwd_one_pass_kernelI11Bf16IOBf16WLi512ELi80ELi640EEv26Group_norm_nhwc_fwd_params,@"STO_CUDA_ENTRY STV_DEFAULT"
_Z35group_norm_nhwc_fwd_one_pass_kernelI11Bf16IOBf16WLi512ELi80ELi640EEv26Group_norm_nhwc_fwd_params:
.text._Z35group_norm_nhwc_fwd_one_pass_kernelI11Bf16IOBf16WLi512ELi80ELi640EEv26Group_norm_nhwc_fwd_params:
        /* <DEDUP_REMOVED lines=26> */
.L_x_2446:
[----:B0-----:R-:W0:Y:S01]  /*01a0*/  LDCU UR10, c[0x0][0x3f8] ;  /* 0x00007f00ff0a77ac */ /* 0x001e220008000800 */
[----:B------:R-:W-:Y:S02]  /*01b0*/  IABS R6, UR5 ;  /* 0x0000000500067c13 */ /* 0x000fe40008000000 */
[----:B------:R-:W-:Y:S01]  /*01c0*/  MOV R81, RZ ;  /* 0x000000ff00517202 */ /* 0x000fe20000000f00 */
[----:B------:R-:W1:Y:S01]  /*01d0*/  LDCU.64 UR14, c[0x0][0x3e8] ;  /* 0x00007d00ff0e77ac */ /* 0x000e620008000a00 */
[----:B0-----:R-:W-:Y:S01]  /*01e0*/  MOV R0, UR10 ;  /* 0x0000000a00007c02 */ /* 0x001fe20008000f00 */
[----:B------:R-:W-:-:S03]  /*01f0*/  UISETP.NE.AND UP0, UPT, UR10, URZ, UPT ;  /* 0x000000ff0a00728c */ /* 0x000fc6000bf05270 */
[----:B---34-:R-:W-:-:S04]  /*0200*/  IABS R5, R0 ;  /* 0x0000000000057213 */ /* 0x018fc80000000000 */
[----:B------:R-:W0:Y:S08]  /*0210*/  I2F.RP R0, R5 ;  /* 0x0000000500007306 */ /* 0x000e300000209400 */
[----:B0-----:R-:W0:Y:S02]  /*0220*/  MUFU.RCP R0, R0 ;  /* 0x0000000000007308 */ /* 0x001e240000001000 */
[----:B0-2---:R-:W-:-:S06]  /*0230*/  IADD3 R2, PT, PT, R0, 0xffffffe, RZ ;  /* 0x0ffffffe00027810 */ /* 0x005fcc0007ffe0ff */
        /* <DEDUP_REMOVED lines=35> */
[----:B------:R-:W-:-:S03]  /*0470*/  SHF.R.S32.HI R5, RZ, 0x1f, R3 ;  /* 0x0000001fff057819 */ /* 0x000fc60000011403 */
[----:B------:R-:W1:Y:S01]  /*0480*/  @!P4 LDC.64 R28, c[0x0][0x3e0] ;  /* 0x0000f800ff1ccb82 */ /* 0x000e620000000a00 */
[----:B------:R-:W-:-:S07]  /*0490*/  ISETP.GE.AND.EX P2, PT, R5, UR15, PT, P2 ;  /* 0x0000000f05007c0c */ /* 0x000fce000bf46320 */
[----:B------:R-:W-:Y:S01]  /*04a0*/  VOTEU.ANY UP1, P1 ;  /* 0x0000000000ff7886 */ /* 0x000fe20000820100 */
[----:B------:R-:W2:Y:S04]  /*04b0*/  @!P4 LDC.64 R30, c[0x0][0x390] ;  /* 0x0000e400ff1ecb82 */ /* 0x000ea80000000a00 */
[----:B------:R-:W-:-:S04]  /*04c0*/  @UP1 UIADD3 UR7, UPT, UPT, UR7, 0x1, URZ ;  /* 0x0000000107071890 */ /* 0x000fc8000fffe0ff */
[----:B------:R-:W-:Y:S01]  /*04d0*/  @!UP2 UIADD3 UR7, UPT, UPT, -UR7, URZ, URZ ;  /* 0x000000ff0707a290 */ /* 0x000fe2000fffe1ff */
[----:B------:R-:W3:Y:S01]  /*04e0*/  @!P2 LDC.64 R14, c[0x0][0x3e0] ;  /* 0x0000f800ff0eab82 */ /* 0x000ee20000000a00 */
[----:B------:R-:W-:-:S04]  /*04f0*/  @!UP0 ULOP3.LUT UR7, URZ, UR10, URZ, 0x33, !UPT ;  /* 0x0000000aff078292 */ /* 0x000fc8000f8e33ff */
[----:B------:R-:W-:-:S03]  /*0500*/  UIADD3 UR4, UPT, UPT, -UR7, URZ, URZ ;  /* 0x000000ff07047290 */ /* 0x000fc6000fffe1ff */
[----:B------:R-:W4:Y:S01]  /*0510*/  @!P2 LDC.64 R16, c[0x0][0x390] ;  /* 0x0000e400ff10ab82 */ /* 0x000f220000000a00 */
[----:B------:R-:W-:-:S04]  /*0520*/  UIMAD UR4, UR10, UR4, UR5 ;  /* 0x000000040a0472a4 */ /* 0x000fc8000f8e0205 */
[----:B------:R-:W-:Y:S02]  /*0530*/  UIMAD UR11, UR4, 0x50, URZ ;  /* 0x00000050040b78a4 */ /* 0x000fe4000f8e02ff */
[----:B------:R-:W-:-:S04]  /*0540*/  USHF.R.S32.HI UR4, URZ, 0x1f, UR7 ;  /* 0x0000001fff047899 */ /* 0x000fc80008011407 */
[----:B------:R-:W-:Y:S01]  /*0550*/  IADD3 R86, P1, PT, R24, UR11, RZ ;  /* 0x0000000b18567c10 */ /* 0x000fe2000ff3e0ff */
[----:B------:R-:W-:Y:S01]  /*0560*/  UIMAD UR4, UR4, UR8, URZ ;  /* 0x00000008040472a4 */ /* 0x000fe2000f8e02ff */
[----:B------:R-:W-:Y:S01]  /*0570*/  MOV R0, UR11 ;  /* 0x0000000b00007c02 */ /* 0x000fe20008000f00 */
[----:B------:R-:W5:Y:S02]  /*0580*/  @!P3 LDC.64 R24, c[0x0][0x3e0] ;  /* 0x0000f800ff18bb82 */ /* 0x000f640000000a00 */
[----:B------:R-:W-:Y:S01]  /*0590*/  UIMAD UR4, UR7, UR9, UR4 ;  /* 0x00000009070472a4 */ /* 0x000fe2000f8e0204 */
[----:B------:R-:W-:Y:S01]  /*05a0*/  LEA.HI.X.SX32 R87, R0, RZ, 0x1, P1 ;  /* 0x000000ff00577211 */ /* 0x000fe200008f0eff */
[----:B---3--:R-:W-:Y:S02]  /*05b0*/  @!P2 IMAD R0, R5, R14, RZ ;  /* 0x0000000e0500a224 */ /* 0x008fe400078e02ff */
[----:B------:R-:W-:Y:S01]  /*05c0*/  IMAD.WIDE.U32 R86, R13, UR7, R86 ;  /* 0x000000070d567c25 */ /* 0x000fe2000f8e0056 */
[----:B------:R-:W-:-:S03]  /*05d0*/  IADD3 R13, PT, PT, R3, 0x30, RZ ;  /* 0x00000030030d7810 */ /* 0x000fc60007ffe0ff */
[----:B------:R-:W-:Y:S01]  /*05e0*/  @!P2 IMAD R15, R3, R15, R0 ;  /* 0x0000000f030fa224 */ /* 0x000fe200078e0200 */
[----:B------:R-:W-:Y:S02]  /*05f0*/  ISETP.GE.U32.AND P5, PT, R13, UR14, PT ;  /* 0x0000000e0d007c0c */ /* 0x000fe4000bfa6070 */
[----:B------:R-:W-:Y:S02]  /*0600*/  SHF.R.S32.HI R21, RZ, 0x1f, R13 ;  /* 0x0000001fff157819 */ /* 0x000fe4000001140d */
[----:B------:R-:W-:Y:S02]  /*0610*/  IADD3 R89, PT, PT, R87, UR4, RZ ;  /* 0x0000000457597c10 */ /* 0x000fe4000fffe0ff */
[----:B------:R-:W-:Y:S02]  /*0620*/  @!P2 MOV R88, R86 ;  /* 0x000000560058a202 */ /* 0x000fe40000000f00 */
[----:B------:R-:W-:-:S03]  /*0630*/  ISETP.GE.AND.EX P5, PT, R21, UR15, PT, P5 ;  /* 0x0000000f15007c0c */ /* 0x000fc6000bfa6350 */
[----:B------:R-:W-:-:S04]  /*0640*/  @!P2 IMAD.WIDE.U32 R4, R3, R14, R88 ;  /* 0x0000000e0304a225 */ /* 0x000fc800078e0058 */
[----:B-----5:R-:W-:Y:S01]  /*0650*/  @!P3 IMAD R2, R7, R24, RZ ;  /* 0x000000180702b224 */ /* 0x020fe200078e02ff */
[----:B------:R-:W-:Y:S02]  /*0660*/  @!P2 IADD3 R0, PT, PT, R5, R15, RZ ;  /* 0x0000000f0500a210 */ /* 0x000fe40007ffe0ff */
[C---:B----4-:R-:W-:Y:S01]  /*0670*/  @!P2 LEA R6, P1, R4.reuse, R16, 0x1 ;  /* 0x000000100406a211 */ /* 0x050fe200078208ff */
[----:B------:R-:W-:Y:S01]  /*0680*/  @!P3 IMAD R25, R9, R25, R2 ;  /* 0x000000190919b224 */ /* 0x000fe200078e0202 */
[----:B------:R-:W-:Y:S01]  /*0690*/  IADD3 R15, PT, PT, R3, 0x40, RZ ;  /* 0x00000040030f7810 */ /* 0x000fe20007ffe0ff */
[----:B------:R-:W3:Y:S01]  /*06a0*/  @!P5 LDC.64 R32, c[0x0][0x3e0] ;  /* 0x0000f800ff20db82 */ /* 0x000ee20000000a00 */
[----:B------:R-:W-:Y:S02]  /*06b0*/  @!P2 LEA.HI.X R7, R4, R17, R0, 0x1, P1 ;  /* 0x000000110407a211 */ /* 0x000fe400008f0c00 */
[----:B------:R-:W-:Y:S02]  /*06c0*/  @!P3 MOV R4, R86 ;  /* 0x000000560004b202 */ /* 0x000fe40000000f00 */
[----:B------:R-:W-:Y:S01]  /*06d0*/  @!P3 MOV R5, R89 ;  /* 0x000000590005b202 */ /* 0x000fe20000000f00 */
[----:B------:R4:W5:Y:S01]  /*06e0*/  @!P2 LDG.E R81, desc[UR12][R6.64] ;  /* 0x0000000c0651a981 */ /* 0x000962000c1e1900 */
[----:B------:R-:W-:Y:S01]  /*06f0*/  ISETP.GE.U32.AND P1, PT, R15, UR14, PT ;  /* 0x0000000e0f007c0c */ /* 0x000fe2000bf26070 */
[----:B------:R-:W2:Y:S01]  /*0700*/  @!P5 LDC.64 R34, c[0x0][0x390] ;  /* 0x0000e400ff22db82 */ /* 0x000ea20000000a00 */
[----:B------:R-:W-:Y:S01]  /*0710*/  SHF.R.S32.HI R23, RZ, 0x1f, R15 ;  /* 0x0000001fff177819 */ /* 0x000fe2000001140f */
[----:B------:R-:W-:Y:S01]  /*0720*/  @!P3 IMAD.WIDE.U32 R4, R9, R24, R4 ;  /* 0x000000180904b225 */ /* 0x000fe200078e0004 */
[----:B------:R-:W-:-:S02]  /*0730*/  IADD3 R17, PT, PT, R3, 0x50, RZ ;  /* 0x0000005003117810 */ /* 0x000fc40007ffe0ff */
[----:B------:R-:W-:Y:S02]  /*0740*/  ISETP.GE.AND.EX P1, PT, R23, UR15, PT, P1 ;  /* 0x0000000f17007c0c */ /* 0x000fe4000bf26310 */
[----:B------:R-:W-:Y:S02]  /*0750*/  @!P3 IADD3 R0, PT, PT, R5, R25, RZ ;  /* 0x000000190500b210 */ /* 0x000fe40007ffe0ff */
[----:B------:R-:W-:Y:S02]  /*0760*/  ISETP.GE.U32.AND P2, PT, R17, UR14, PT ;  /* 0x0000000e11007c0c */ /* 0x000fe4000bf46070 */
[----:B------:R-:W-:Y:S02]  /*0770*/  SHF.R.S32.HI R25, RZ, 0x1f, R17 ;  /* 0x0000001fff197819 */ /* 0x000fe40000011411 */
[----:B0-----:R-:W-:Y:S02]  /*0780*/  @!P3 LEA R8, P6, R4, R26, 0x1 ;  /* 0x0000001a0408b211 */ /* 0x001fe400078c08ff */
[----:B------:R-:W-:-:S02]  /*0790*/  ISETP.GE.AND.EX P2, PT, R25, UR15, PT, P2 ;  /* 0x0000000f19007c0c */ /* 0x000fc4000bf46320 */
[----:B------:R-:W-:Y:S01]  /*07a0*/  @!P3 LEA.HI.X R9, R4, R27, R0, 0x1, P6 ;  /* 0x0000001b0409b211 */ /* 0x000fe200030f0c00 */
[----:B-1----:R-:W-:Y:S01]  /*07b0*/  @!P4 IMAD R0, R19, R28, RZ ;  /* 0x0000001c1300c224 */ /* 0x002fe200078e02ff */
[----:B----4-:R-:W-:Y:S01]  /*07c0*/  @!P4 MOV R6, R86 ;  /* 0x000000560006c202 */ /* 0x010fe20000000f00 */
[----:B------:R-:W0:Y:S01]  /*07d0*/  @!P1 LDC.64 R36, c[0x0][0x3e0] ;  /* 0x0000f800ff249b82 */ /* 0x000e220000000a00 */
[----:B------:R-:W-:Y:S02]  /*07e0*/  @!P4 MOV R7, R89 ;  /* 0x000000590007c202 */ /* 0x000fe40000000f00 */
[----:B------:R-:W-:Y:S01]  /*07f0*/  MOV R79, RZ ;  /* 0x000000ff004f7202 */ /* 0x000fe20000000f00 */
[----:B------:R-:W-:Y:S01]  /*0800*/  @!P4 IMAD R29, R11, R29, R0 ;  /* 0x0000001d0b1dc224 */ /* 0x000fe200078e0200 */
[----:B------:R-:W-:Y:S01]  /*0810*/  IADD3 R19, PT, PT, R3, 0x60, RZ ;  /* 0x0000006003137810 */ /* 0x000fe20007ffe0ff */
[----:B------:R-:W-:Y:S01]  /*0820*/  @!P4 IMAD.WIDE.U32 R6, R11, R28, R6 ;  /* 0x0000001c0b06c225 */ /* 0x000fe200078e0006 */
[----:B------:R-:W-:Y:S01]  /*0830*/  @!P5 MOV R10, R86 ;  /* 0x00000056000ad202 */ /* 0x000fe20000000f00 */
[----:B------:R-:W1:Y:S01]  /*0840*/  @!P2 LDC.64 R4, c[0x0][0x3e0] ;  /* 0x0000f800ff04ab82 */ /* 0x000e620000000a00 */
[----:B------:R-:W-:Y:S01]  /*0850*/  @!P5 MOV R11, R89 ;  /* 0x00000059000bd202 */ /* 0x000fe20000000f00 */
[----:B---3--:R-:W-:Y:S01]  /*0860*/  @!P5 IMAD R0, R21, R32, RZ ;  /* 0x000000201500d224 */ /* 0x008fe200078e02ff */
[----:B------:R2:W3:Y:S01]  /*0870*/  @!P3 LDG.E R79, desc[UR12][R8.64] ;  /* 0x0000000c084fb981 */ /* 0x0004e2000c1e1900 */
[----:B------:R-:W-:-:S02]  /*0880*/  ISETP.GE.U32.AND P3, PT, R19, UR14, PT ;  /* 0x0000000e13007c0c */ /* 0x000fc4000bf66070 */
[C---:B------:R-:W-:Y:S01]  /*0890*/  @!P5 IMAD R21, R13.reuse, R33, R0 ;  /* 0x000000210d15d224 */ /* 0x040fe200078e0200 */
[----:B------:R-:W-:Y:S01]  /*08a0*/  SHF.R.S32.HI R27, RZ, 0x1f, R19 ;  /* 0x0000001fff1b7819 */ /* 0x000fe20000011413 */
[----:B------:R-:W-:Y:S01]  /*08b0*/  @!P5 IMAD.WIDE.U32 R10, R13, R32, R10 ;  /* 0x000000200d0ad225 */ /* 0x000fe200078e000a */
[----:B------:R-:W-:Y:S01]  /*08c0*/  @!P4 IADD3 R0, PT, PT, R7, R29, RZ ;  /* 0x0000001d0700c210 */ /* 0x000fe20007ffe0ff */
[----:B------:R-:W4:Y:S01]  /*08d0*/  @!P1 LDC.64 R32, c[0x0][0x390] ;  /* 0x0000e400ff209b82 */ /* 0x000f220000000a00 */
[C---:B--2---:R-:W-:Y:S02]  /*08e0*/  @!P4 LEA R8, P6, R6.reuse, R30, 0x1 ;  /* 0x0000001e0608c211 */ /* 0x044fe400078c08ff */
[----:B------:R-:W-:Y:S02]  /*08f0*/  ISETP.GE.AND.EX P3, PT, R27, UR15, PT, P3 ;  /* 0x0000000f1b007c0c */ /* 0x000fe4000bf66330 */
[----:B------:R-:W-:Y:S02]  /*0900*/  @!P4 LEA.HI.X R9, R6, R31, R0, 0x1, P6 ;  /* 0x0000001f0609c211 */ /* 0x000fe400030f0c00 */
[----:B------:R-:W-:-:S02]  /*0910*/  @!P5 IADD3 R0, PT, PT, R11, R21, RZ ;  /* 0x000000150b00d210 */ /* 0x000fc40007ffe0ff */
[C---:B------:R-:W-:Y:S02]  /*0920*/  @!P5 LEA R6, P6, R10.reuse, R34, 0x1 ;  /* 0x000000220a06d211 */ /* 0x040fe400078c08ff */
[----:B------:R-:W-:Y:S02]  /*0930*/  MOV R77, RZ ;  /* 0x000000ff004d7202 */ /* 0x000fe40000000f00 */
[----:B------:R-:W-:Y:S02]  /*0940*/  @!P5 LEA.HI.X R7, R10, R35, R0, 0x1, P6 ;  /* 0x000000230a07d211 */ /* 0x000fe400030f0c00 */
[----:B------:R-:W2:Y:S01]  /*0950*/  @!P2 LDC.64 R34, c[0x0][0x390] ;  /* 0x0000e400ff22ab82 */ /* 0x000ea20000000a00 */
[----:B------:R-:W-:Y:S02]  /*0960*/  IADD3 R21, PT, PT, R3, 0x70, RZ ;  /* 0x0000007003157810 */ /* 0x000fe40007ffe0ff */
[----:B------:R-:W-:Y:S01]  /*0970*/  MOV R75, RZ ;  /* 0x000000ff004b7202 */ /* 0x000fe20000000f00 */
[----:B0-----:R-:W-:Y:S01]  /*0980*/  @!P1 IMAD R2, R23, R36, RZ ;  /* 0x0000002417029224 */ /* 0x001fe200078e02ff */
[----:B------:R-:W3:Y:S01]  /*0990*/  @!P4 LDG.E R77, desc[UR12][R8.64] ;  /* 0x0000000c084dc981 */ /* 0x000ee2000c1e1900 */
[----:B------:R-:W-:-:S02]  /*09a0*/  ISETP.GE.U32.AND P4, PT, R21, UR14, PT ;  /* 0x0000000e15007c0c */ /* 0x000fc4000bf86070 */
[----:B------:R-:W0:Y:S01]  /*09b0*/  @!P3 LDC.64 R38, c[0x0][0x3e0] ;  /* 0x0000f800ff26bb82 */ /* 0x000e220000000a00 */
        /* <DEDUP_REMOVED lines=9> */
[----:B-1----:R-:W-:Y:S01]  /*0a50*/  @!P2 MOV R6, R86 ;  /* 0x000000560006a202 */ /* 0x002fe20000000f00 */
[----:B------:R-:W-:Y:S01]  /*0a60*/  @!P1 IMAD.WIDE.U32 R10, R15, R36, R10 ;  /* 0x000000240f0a9225 */ /* 0x000fe200078e000a */
[----:B------:R-:W-:Y:S01]  /*0a70*/  @!P2 MOV R7, R89 ;  /* 0x000000590007a202 */ /* 0x000fe20000000f00 */
[----:B------:R-:W1:Y:S02]  /*0a80*/  @!P3 LDC.64 R36, c[0x0][0x390] ;  /* 0x0000e400ff24bb82 */ /* 0x000e640000000a00 */
[----:B------:R-:W-:Y:S01]  /*0a90*/  @!P2 IMAD R0, R25, R4, RZ ;  /* 0x000000041900a224 */ /* 0x000fe200078e02ff */
[----:B------:R-:W-:Y:S02]  /*0aa0*/  ISETP.GE.AND.EX P5, PT, R31, UR15, PT, P5 ;  /* 0x0000000f1f007c0c */ /* 0x000fe4000bfa6350 */
[----:B----4-:R-:W-:Y:S01]  /*0ab0*/  @!P1 LEA R12, P6, R10, R32, 0x1 ;  /* 0x000000200a0c9211 */ /* 0x010fe200078c08ff */
[----:B------:R-:W-:Y:S01]  /*0ac0*/  @!P2 IMAD R9, R17, R5, R0 ;  /* 0x000000051109a224 */ /* 0x000fe200078e0200 */
[----:B------:R-:W-:Y:S01]  /*0ad0*/  @!P1 IADD3 R0, PT, PT, R11, R13, RZ ;  /* 0x0000000d0b009210 */ /* 0x000fe20007ffe0ff */
[----:B------:R-:W-:-:S02]  /*0ae0*/  @!P2 IMAD.WIDE.U32 R4, R17, R4, R6 ;  /* 0x000000041104a225 */ /* 0x000fc400078e0006 */
[----:B------:R-:W4:Y:S01]  /*0af0*/  @!P4 LDC.64 R6, c[0x0][0x3e0] ;  /* 0x0000f800ff06cb82 */ /* 0x000f220000000a00 */
[----:B------:R-:W-:Y:S02]  /*0b00*/  @!P1 LEA.HI.X R13, R10, R33, R0, 0x1, P6 ;  /* 0x000000210a0d9211 */ /* 0x000fe400030f0c00 */
[----:B------:R-:W-:Y:S02]  /*0b10*/  @!P2 IADD3 R0, PT, PT, R5, R9, RZ ;  /* 0x000000090500a210 */ /* 0x000fe40007ffe0ff */
[C---:B--2---:R-:W-:Y:S02]  /*0b20*/  @!P2 LEA R14, P6, R4.reuse, R34, 0x1 ;  /* 0x00000022040ea211 */ /* 0x044fe400078c08ff */
[----:B------:R-:W-:Y:S01]  /*0b30*/  MOV R73, RZ ;  /* 0x000000ff00497202 */ /* 0x000fe20000000f00 */
[----:B------:R-:W2:Y:S01]  /*0b40*/  @!P5 LDC.64 R8, c[0x0][0x3e0] ;  /* 0x0000f800ff08db82 */ /* 0x000ea20000000a00 */
[----:B------:R-:W-:Y:S01]  /*0b50*/  @!P2 LEA.HI.X R15, R4, R35, R0, 0x1, P6 ;  /* 0x00000023040fa211 */ /* 0x000fe200030f0c00 */
[----:B0-----:R-:W-:Y:S01]  /*0b60*/  @!P3 IMAD R2, R27, R38, RZ ;  /* 0x000000261b02b224 */ /* 0x001fe200078e02ff */
[----:B------:R-:W-:-:S02]  /*0b70*/  @!P3 MOV R4, R86 ;  /* 0x000000560004b202 */ /* 0x000fc40000000f00 */
[----:B------:R-:W-:Y:S01]  /*0b80*/  @!P3 MOV R5, R89 ;  /* 0x000000590005b202 */ /* 0x000fe20000000f00 */
[----:B------:R1:W3:Y:S01]  /*0b90*/  @!P1 LDG.E R73, desc[UR12][R12.64] ;  /* 0x0000000c0c499981 */ /* 0x0002e2000c1e1900 */
[----:B------:R-:W-:Y:S01]  /*0ba0*/  IADD3 R25, PT, PT, R3, 0x90, RZ ;  /* 0x0000009003197810 */ /* 0x000fe20007ffe0ff */
[C---:B------:R-:W-:Y:S01]  /*0bb0*/  @!P3 IMAD R17, R19.reuse, R39, R2 ;  /* 0x000000271311b224 */ /* 0x040fe200078e0202 */
[----:B------:R-:W0:Y:S01]  /*0bc0*/  @!P4 LDC.64 R34, c[0x0][0x390] ;  /* 0x0000e400ff22cb82 */ /* 0x000e220000000a00 */
[----:B------:R-:W-:Y:S01]  /*0bd0*/  @!P3 IMAD.WIDE.U32 R4, R19, R38, R4 ;  /* 0x000000261304b225 */ /* 0x000fe200078e0004 */
[----:B------:R-:W-:Y:S02]  /*0be0*/  ISETP.GE.U32.AND P1, PT, R25, UR14, PT ;  /* 0x0000000e19007c0c */ /* 0x000fe4000bf26070 */
[----:B------:R-:W-:Y:S02]  /*0bf0*/  SHF.R.S32.HI R27, RZ, 0x1f, R25 ;  /* 0x0000001fff1b7819 */ /* 0x000fe40000011419 */
[----:B------:R-:W-:-:S02]  /*0c00*/  IADD3 R19, PT, PT, R3, 0xa0, RZ ;  /* 0x000000a003137810 */ /* 0x000fc40007ffe0ff */
[----:B------:R-:W-:Y:S01]  /*0c10*/  MOV R71, RZ ;  /* 0x000000ff00477202 */ /* 0x000fe20000000f00 */
[----:B------:R-:W0:Y:S01]  /*0c20*/  @!P5 LDC.64 R10, c[0x0][0x390] ;  /* 0x0000e400ff0adb82 */ /* 0x000e220000000a00 */
[----:B------:R-:W-:Y:S02]  /*0c30*/  ISETP.GE.AND.EX P1, PT, R27, UR15, PT, P1 ;  /* 0x0000000f1b007c0c */ /* 0x000fe4000bf26310 */
[----:B------:R-:W-:Y:S02]  /*0c40*/  ISETP.GE.U32.AND P6, PT, R19, UR14, PT ;  /* 0x0000000e13007c0c */ /* 0x000fe4000bfc6070 */
[----:B------:R-:W-:Y:S01]  /*0c50*/  SHF.R.S32.HI R33, RZ, 0x1f, R19 ;  /* 0x0000001fff217819 */ /* 0x000fe20000011413 */
[----:B------:R4:W3:Y:S01]  /*0c60*/  @!P2 LDG.E R71, desc[UR12][R14.64] ;  /* 0x0000000c0e47a981 */ /* 0x0008e2000c1e1900 */
[----:B------:R-:W-:Y:S02]  /*0c70*/  @!P3 IADD3 R0, PT, PT, R5, R17, RZ ;  /* 0x000000110500b210 */ /* 0x000fe40007ffe0ff */
[----:B------:R-:W-:-:S02]  /*0c80*/  ISETP.GE.AND.EX P2, PT, R33, UR15, PT, P6 ;  /* 0x0000000f21007c0c */ /* 0x000fc4000bf46360 */
[C---:B-1----:R-:W-:Y:S01]  /*0c90*/  @!P3 LEA R12, P6, R4.reuse, R36, 0x1 ;  /* 0x00000024040cb211 */ /* 0x042fe200078c08ff */
[----:B----4-:R-:W-:Y:S01]  /*0ca0*/  @!P4 IMAD R2, R29, R6, RZ ;  /* 0x000000061d02c224 */ /* 0x010fe200078e02ff */
[----:B------:R-:W-:Y:S02]  /*0cb0*/  MOV R69, RZ ;  /* 0x000000ff00457202 */ /* 0x000fe40000000f00 */
[----:B------:R-:W-:Y:S02]  /*0cc0*/  @!P3 LEA.HI.X R13, R4, R37, R0, 0x1, P6 ;  /* 0x00000025040db211 */ /* 0x000fe400030f0c00 */
[----:B------:R-:W-:Y:S01]  /*0cd0*/  @!P4 MOV R14, R86 ;  /* 0x00000056000ec202 */ /* 0x000fe20000000f00 */
[----:B------:R-:W1:Y:S01]  /*0ce0*/  @!P1 LDC.64 R4, c[0x0][0x3e0] ;  /* 0x0000f800ff049b82 */ /* 0x000e620000000a00 */
[----:B------:R-:W-:Y:S01]  /*0cf0*/  @!P4 MOV R15, R89 ;  /* 0x00000059000fc202 */ /* 0x000fe20000000f00 */
[----:B------:R-:W-:Y:S01]  /*0d00*/  @!P4 IMAD R17, R21, R7, R2 ;  /* 0x000000071511c224 */ /* 0x000fe200078e0202 */
[----:B------:R4:W3:Y:S01]  /*0d10*/  @!P3 LDG.E R69, desc[UR12][R12.64] ;  /* 0x0000000c0c45b981 */ /* 0x0008e2000c1e1900 */
[----:B--2---:R-:W-:-:S02]  /*0d20*/  @!P5 IMAD R0, R31, R8, RZ ;  /* 0x000000081f00d224 */ /* 0x004fc400078e02ff */
[----:B------:R-:W-:Y:S02]  /*0d30*/  @!P4 IMAD.WIDE.U32 R14, R21, R6, R14 ;  /* 0x00000006150ec225 */ /* 0x000fe400078e000e */
[----:B------:R-:W2:Y:S02]  /*0d40*/  @!P2 LDC.64 R6, c[0x0][0x3e0] ;  /* 0x0000f800ff06ab82 */ /* 0x000ea40000000a00 */
[----:B------:R-:W-:Y:S01]  /*0d50*/  @!P5 IMAD R31, R23, R9, R0 ;  /* 0x00000009171fd224 */ /* 0x000fe200078e0200 */
[----:B----4-:R-:W-:Y:S02]  /*0d60*/  @!P5 MOV R12, R86 ;  /* 0x00000056000cd202 */ /* 0x010fe40000000f00 */
[----:B------:R-:W-:Y:S02]  /*0d70*/  @!P5 MOV R13, R89 ;  /* 0x00000059000dd202 */ /* 0x000fe40000000f00 */
[----:B------:R-:W-:Y:S02]  /*0d80*/  @!P4 IADD3 R0, PT, PT, R15, R17, RZ ;  /* 0x000000110f00c210 */ /* 0x000fe40007ffe0ff */
[----:B0-----:R-:W-:Y:S01]  /*0d90*/  @!P4 LEA R16, P3, R14, R34, 0x1 ;  /* 0x000000220e10c211 */ /* 0x001fe200078608ff */
[----:B------:R-:W-:Y:S01]  /*0da0*/  @!P5 IMAD.WIDE.U32 R8, R23, R8, R12 ;  /* 0x000000081708d225 */ /* 0x000fe200078e000c */
[----:B------:R-:W-:-:S02]  /*0db0*/  IADD3 R21, PT, PT, R3, 0xb0, RZ ;  /* 0x000000b003157810 */ /* 0x000fc40007ffe0ff */
[----:B------:R-:W-:Y:S02]  /*0dc0*/  @!P4 LEA.HI.X R17, R14, R35, R0, 0x1, P3 ;  /* 0x000000230e11c211 */ /* 0x000fe400018f0c00 */
[----:B------:R-:W0:Y:S01]  /*0dd0*/  @!P1 LDC.64 R34, c[0x0][0x390] ;  /* 0x0000e400ff229b82 */ /* 0x000e220000000a00 */
[----:B------:R-:W-:Y:S02]  /*0de0*/  @!P5 IADD3 R0, PT, PT, R9, R31, RZ ;  /* 0x0000001f0900d210 */ /* 0x000fe40007ffe0ff */
[----:B------:R-:W-:Y:S02]  /*0df0*/  @!P5 LEA R10, P6, R8, R10, 0x1 ;  /* 0x0000000a080ad211 */ /* 0x000fe400078c08ff */
[----:B------:R-:W-:Y:S02]  /*0e00*/  ISETP.GE.U32.AND P3, PT, R21, UR14, PT ;  /* 0x0000000e15007c0c */ /* 0x000fe4000bf66070 */
[----:B------:R-:W-:Y:S01]  /*0e10*/  SHF.R.S32.HI R29, RZ, 0x1f, R21 ;  /* 0x0000001fff1d7819 */ /* 0x000fe20000011415 */
[----:B------:R-:W4:Y:S01]  /*0e20*/  @!P2 LDC.64 R30, c[0x0][0x390] ;  /* 0x0000e400ff1eab82 */ /* 0x000f220000000a00 */
[----:B------:R-:W-:-:S02]  /*0e30*/  MOV R65, RZ ;  /* 0x000000ff00417202 */ /* 0x000fc40000000f00 */
[----:B------:R-:W-:Y:S02]  /*0e40*/  @!P5 LEA.HI.X R11, R8, R11, R0, 0x1, P6 ;  /* 0x0000000b080bd211 */ /* 0x000fe400030f0c00 */
[----:B------:R-:W-:Y:S01]  /*0e50*/  ISETP.GE.AND.EX P3, PT, R29, UR15, PT, P3 ;  /* 0x0000000f1d007c0c */ /* 0x000fe2000bf66330 */
[----:B-1----:R-:W-:Y:S01]  /*0e60*/  @!P1 IMAD R0, R27, R4, RZ ;  /* 0x000000041b009224 */ /* 0x002fe200078e02ff */
[----:B------:R-:W-:Y:S01]  /*0e70*/  MOV R67, RZ ;  /* 0x000000ff00437202 */ /* 0x000fe20000000f00 */
[----:B------:R1:W3:Y:S01]  /*0e80*/  @!P5 LDG.E R65, desc[UR12][R10.64] ;  /* 0x0000000c0a41d981 */ /* 0x0002e2000c1e1900 */
[----:B------:R-:W-:Y:S01]  /*0e90*/  IADD3 R23, PT, PT, R3, 0xc0, RZ ;  /* 0x000000c003177810 */ /* 0x000fe20007ffe0ff */
[----:B------:R-:W-:Y:S02]  /*0ea0*/  @!P1 IMAD R13, R25, R5, R0 ;  /* 0x00000005190d9224 */ /* 0x000fe400078e0200 */
[----:B--2---:R-:W-:Y:S01]  /*0eb0*/  @!P2 IMAD R0, R33, R6, RZ ;  /* 0x000000062100a224 */ /* 0x004fe200078e02ff */
[----:B------:R2:W3:Y:S01]  /*0ec0*/  @!P4 LDG.E R67, desc[UR12][R16.64] ;  /* 0x0000000c1043c981 */ /* 0x0004e2000c1e1900 */
[----:B-1----:R-:W-:-:S04]  /*0ed0*/  @!P1 MOV R10, R86 ;  /* 0x00000056000a9202 */ /* 0x002fc80000000f00 */
[----:B------:R-:W1:Y:S01]  /*0ee0*/  @!P3 LDC.64 R8, c[0x0][0x3e0] ;  /* 0x0000f800ff08bb82 */ /* 0x000e620000000a00 */
[----:B------:R-:W-:Y:S02]  /*0ef0*/  @!P1 MOV R11, R89 ;  /* 0x00000059000b9202 */ /* 0x000fe40000000f00 */
[----:B------:R-:W-:Y:S02]  /*0f00*/  ISETP.GE.U32.AND P4, PT, R23, UR14, PT ;  /* 0x0000000e17007c0c */ /* 0x000fe4000bf86070 */
[----:B--2---:R-:W-:Y:S01]  /*0f10*/  SHF.R.S32.HI R17, RZ, 0x1f, R23 ;  /* 0x0000001fff117819 */ /* 0x004fe20000011417 */
[----:B------:R-:W-:Y:S01]  /*0f20*/  @!P1 IMAD.WIDE.U32 R4, R25, R4, R10 ;  /* 0x0000000419049225 */ /* 0x000fe200078e000a */
[----:B------:R-:W-:Y:S01]  /*0f30*/  @!P2 MOV R12, R86 ;  /* 0x00000056000ca202 */ /* 0x000fe20000000f00 */
[----:B------:R-:W2:Y:S01]  /*0f40*/  @!P3 LDC.64 R32, c[0x0][0x390] ;  /* 0x0000e400ff20bb82 */ /* 0x000ea20000000a00 */
[----:B------:R-:W-:Y:S01]  /*0f50*/  ISETP.GE.AND.EX P4, PT, R17, UR15, PT, P4 ;  /* 0x0000000f11007c0c */ /* 0x000fe2000bf86340 */
[----:B------:R-:W-:Y:S01]  /*0f60*/  @!P2 IMAD R15, R19, R7, R0 ;  /* 0x00000007130fa224 */ /* 0x000fe200078e0200 */
[----:B------:R-:W-:-:S02]  /*0f70*/  @!P1 IADD3 R0, PT, PT, R5, R13, RZ ;  /* 0x0000000d05009210 */ /* 0x000fc40007ffe0ff */
[----:B------:R-:W-:Y:S02]  /*0f80*/  @!P2 MOV R13, R89 ;  /* 0x00000059000da202 */ /* 0x000fe40000000f00 */
[C---:B0-----:R-:W-:Y:S02]  /*0f90*/  @!P1 LEA R10, P5, R4.reuse, R34, 0x1 ;  /* 0x00000022040a9211 */ /* 0x041fe400078a08ff */
[----:B------:R-:W-:Y:S01]  /*0fa0*/  IADD3 R25, PT, PT, R3, 0xd0, RZ ;  /* 0x000000d003197810 */ /* 0x000fe20007ffe0ff */
[----:B------:R-:W-:Y:S01]  /*0fb0*/  @!P2 IMAD.WIDE.U32 R6, R19, R6, R12 ;  /* 0x000000061306a225 */ /* 0x000fe200078e000c */
[----:B------:R-:W-:Y:S02]  /*0fc0*/  @!P1 LEA.HI.X R11, R4, R35, R0, 0x1, P5 ;  /* 0x00000023040b9211 */ /* 0x000fe400028f0c00 */
[----:B------:R-:W-:Y:S01]  /*0fd0*/  ISETP.GE.U32.AND P5, PT, R25, UR14, PT ;  /* 0x0000000e19007c0c */ /* 0x000fe2000bfa6070 */
[----:B------:R-:W0:Y:S01]  /*0fe0*/  @!P4 LDC.64 R12, c[0x0][0x3e0] ;  /* 0x0000f800ff0ccb82 */ /* 0x000e220000000a00 */
[----:B------:R-:W-:-:S04]  /*0ff0*/  SHF.R.S32.HI R19, RZ, 0x1f, R25 ;  /* 0x0000001fff137819 */ /* 0x000fc80000011419 */
[----:B------:R-:W-:Y:S02]  /*1000*/  ISETP.GE.AND.EX P5, PT, R19, UR15, PT, P5 ;  /* 0x0000000f13007c0c */ /* 0x000fe4000bfa6350 */
[----:B------:R-:W-:Y:S02]  /*1010*/  @!P2 IADD3 R0, PT, PT, R7, R15, RZ ;  /* 0x0000000f0700a210 */ /* 0x000fe40007ffe0ff */
[C---:B----4-:R-:W-:Y:S02]  /*1020*/  @!P2 LEA R14, P6, R6.reuse, R30, 0x1 ;  /* 0x0000001e060ea211 */ /* 0x050fe400078c08ff */
[----:B------:R-:W-:Y:S02]  /*1030*/  MOV R63, RZ ;  /* 0x000000ff003f7202 */ /* 0x000fe40000000f00 */
[----:B------:R-:W-:Y:S01]  /*1040*/  @!P2 LEA.HI.X R15, R6, R31, R0, 0x1, P6 ;  /* 0x0000001f060fa211 */ /* 0x000fe200030f0c00 */
[----:B-1----:R-:W-:Y:S01]  /*1050*/  @!P3 IMAD R0, R29, R8, RZ ;  /* 0x000000081d00b224 */ /* 0x002fe200078e02ff */
[----:B------:R-:W-:-:S02]  /*1060*/  IADD3 R27, PT, PT, R3, 0xe0, RZ ;  /* 0x000000e0031b7810 */ /* 0x000fc40007ffe0ff */
[----:B------:R-:W-:Y:S01]  /*1070*/  @!P3 MOV R6, R86 ;  /* 0x000000560006b202 */ /* 0x000fe20000000f00 */
[----:B------:R-:W1:Y:S01]  /*1080*/  @!P5 LDC.64 R4, c[0x0][0x3e0] ;  /* 0x0000f800ff04db82 */ /* 0x000e620000000a00 */
[----:B------:R-:W-:Y:S01]  /*1090*/  @!P3 MOV R7, R89 ;  /* 0x000000590007b202 */ /* 0x000fe20000000f00 */
[----:B------:R-:W4:Y:S01]  /*10a0*/  @!P1 LDG.E R63, desc[UR12][R10.64] ;  /* 0x0000000c0a3f9981 */ /* 0x000f22000c1e1900 */
[----:B------:R-:W-:Y:S01]  /*10b0*/  MOV R61, RZ ;  /* 0x000000ff003d7202 */ /* 0x000fe20000000f00 */
[----:B------:R-:W-:Y:S01]  /*10c0*/  @!P3 IMAD R31, R21, R9, R0 ;  /* 0x00000009151fb224 */ /* 0x000fe200078e0200 */
[----:B------:R-:W-:Y:S01]  /*10d0*/  ISETP.GE.U32.AND P1, PT, R27, UR14, PT ;  /* 0x0000000e1b007c0c */ /* 0x000fe2000bf26070 */
[----:B------:R-:W-:Y:S01]  /*10e0*/  @!P3 IMAD.WIDE.U32 R6, R21, R8, R6 ;  /* 0x000000081506b225 */ /* 0x000fe200078e0006 */
[----:B------:R-:W-:Y:S01]  /*10f0*/  SHF.R.S32.HI R29, RZ, 0x1f, R27 ;  /* 0x0000001fff1d7819 */ /* 0x000fe2000001141b */
[----:B------:R-:W5:Y:S01]  /*1100*/  @!P4 LDC.64 R8, c[0x0][0x390] ;  /* 0x0000e400ff08cb82 */ /* 0x000f620000000a00 */
[----:B------:R-:W-:Y:S01]  /*1110*/  IADD3 R2, PT, PT, R3, 0xf0, RZ ;  /* 0x000000f003027810 */ /* 0x000fe20007ffe0ff */
[----:B------:R2:W4:Y:S01]  /*1120*/  @!P2 LDG.E R61, desc[UR12][R14.64] ;  /* 0x0000000c0e3da981 */ /* 0x000522000c1e1900 */
[----:B------:R-:W-:-:S02]  /*1130*/  ISETP.GE.AND.EX P1, PT, R29, UR15, PT, P1 ;  /* 0x0000000f1d007c0c */ /* 0x000fc4000bf26310 */
[----:B------:R-:W-:Y:S02]  /*1140*/  @!P3 IADD3 R0, PT, PT, R7, R31, RZ ;  /* 0x0000001f0700b210 */ /* 0x000fe40007ffe0ff */
[----:B------:R-:W-:Y:S02]  /*1150*/  ISETP.GE.U32.AND P2, PT, R2, UR14, PT ;  /* 0x0000000e02007c0c */ /* 0x000fe4000bf46070 */
[----:B------:R-:W-:Y:S02]  /*1160*/  SHF.R.S32.HI R31, RZ, 0x1f, R2 ;  /* 0x0000001fff1f7819 */ /* 0x000fe40000011402 */
[C---:B--2---:R-:W-:Y:S01]  /*1170*/  @!P3 LEA R14, P6, R6.reuse, R32, 0x1 ;  /* 0x00000020060eb211 */ /* 0x044fe200078c08ff */
[----:B0-----:R-:W-:Y:S01]  /*1180*/  @!P4 IMAD R10, R17, R12, RZ ;  /* 0x0000000c110ac224 */ /* 0x001fe200078e02ff */
[----:B------:R-:W-:Y:S02]  /*1190*/  ISETP.GE.AND.EX P2, PT, R31, UR15, PT, P2 ;  /* 0x0000000f1f007c0c */ /* 0x000fe4000bf46320 */
[----:B------:R-:W-:-:S02]  /*11a0*/  @!P3 LEA.HI.X R15, R6, R33, R0, 0x1, P6 ;  /* 0x00000021060fb211 */ /* 0x000fc400030f0c00 */
[----:B------:R-:W0:Y:S01]  /*11b0*/  @!P5 LDC.64 R6, c[0x0][0x390] ;  /* 0x0000e400ff06db82 */ /* 0x000e220000000a00 */
[----:B------:R-:W-:Y:S01]  /*11c0*/  MOV R59, RZ ;  /* 0x000000ff003b7202 */ /* 0x000fe20000000f00 */
[----:B------:R-:W-:Y:S01]  /*11d0*/  @!P4 IMAD R21, R23, R13, R10 ;  /* 0x0000000d1715c224 */ /* 0x000fe200078e020a */
[----:B------:R-:W-:Y:S02]  /*11e0*/  @!P4 MOV R16, R86 ;  /* 0x000000560010c202 */ /* 0x000fe40000000f00 */
[----:B------:R-:W-:Y:S02]  /*11f0*/  @!P4 MOV R17, R89 ;  /* 0x000000590011c202 */ /* 0x000fe40000000f00 */
[----:B------:R-:W-:Y:S01]  /*1200*/  IADD3 R0, PT, PT, R3, 0x100, RZ ;  /* 0x0000010003007810 */ /* 0x000fe20007ffe0ff */
[----:B------:R-:W2:Y:S01]  /*1210*/  @!P1 LDC.64 R10, c[0x0][0x3e0] ;  /* 0x0000f800ff0a9b82 */ /* 0x000ea20000000a00 */
[----:B------:R1:W4:Y:S02]  /*1220*/  @!P3 LDG.E R59, desc[UR12][R14.64] ;  /* 0x0000000c0e3bb981 */ /* 0x000324000c1e1900 */
[----:B-1----:R-:W-:Y:S01]  /*1230*/  @!P5 IMAD R18, R19, R4, RZ ;  /* 0x000000041312d224 */ /* 0x002fe200078e02ff */
[----:B------:R-:W-:Y:S01]  /*1240*/  ISETP.GE.U32.AND P3, PT, R0, UR14, PT ;  /* 0x0000000e00007c0c */ /* 0x000fe2000bf66070 */
[----:B------:R-:W-:Y:S01]  /*1250*/  @!P4 IMAD.WIDE.U32 R16, R23, R12, R16 ;  /* 0x0000000c1710c225 */ /* 0x000fe200078e0010 */
[----:B------:R-:W-:-:S02]  /*1260*/  SHF.R.S32.HI R33, RZ, 0x1f, R0 ;  /* 0x0000001fff217819 */ /* 0x000fc40000011400 */
[----:B------:R-:W1:Y:S01]  /*1270*/  @!P2 LDC.64 R12, c[0x0][0x3e0] ;  /* 0x0000f800ff0cab82 */ /* 0x000e620000000a00 */
[----:B------:R-:W-:Y:S02]  /*1280*/  @!P5 MOV R14, R86 ;  /* 0x00000056000ed202 */ /* 0x000fe40000000f00 */
[----:B------:R-:W-:Y:S01]  /*1290*/  @!P5 MOV R15, R89 ;  /* 0x00000059000fd202 */ /* 0x000fe20000000f00 */
[----:B------:R-:W-:Y:S01]  /*12a0*/  @!P5 IMAD R23, R25, R5, R18 ;  /* 0x000000051917d224 */ /* 0x000fe200078e0212 */
[----:B------:R-:W-:Y:S01]  /*12b0*/  ISETP.GE.AND.EX P3, PT, R33, UR15, PT, P3 ;  /* 0x0000000f21007c0c */ /* 0x000fe2000bf66330 */
[----:B------:R-:W-:-:S03]  /*12c0*/  @!P5 IMAD.WIDE.U32 R4, R25, R4, R14 ;  /* 0x000000041904d225 */ /* 0x000fc600078e000e */
[----:B------:R-:W1:Y:S01]  /*12d0*/  @!P1 LDC.64 R14, c[0x0][0x390] ;  /* 0x0000e400ff0e9b82 */ /* 0x000e620000000a00 */
[----:B------:R-:W-:Y:S02]  /*12e0*/  @!P4 IADD3 R17, PT, PT, R17, R21, RZ ;  /* 0x000000151111c210 */ /* 0x000fe40007ffe0ff */
[C---:B-----5:R-:W-:Y:S02]  /*12f0*/  @!P4 LEA R18, P6, R16.reuse, R8, 0x1 ;  /* 0x000000081012c211 */ /* 0x060fe400078c08ff */
[----:B------:R-:W-:Y:S02]  /*1300*/  @!P5 IADD3 R5, PT, PT, R5, R23, RZ ;  /* 0x000000170505d210 */ /* 0x000fe40007ffe0ff */
[----:B------:R-:W-:Y:S02]  /*1310*/  @!P4 LEA.HI.X R19, R16, R9, R17, 0x1, P6 ;  /* 0x000000091013c211 */ /* 0x000fe400030f0c11 */
[----:B------:R-:W-:Y:S01]  /*1320*/  MOV R8, RZ ;  /* 0x000000ff00087202 */ /* 0x000fe20000000f00 */
[----:B------:R-:W5:Y:S01]  /*1330*/  @!P2 LDC.64 R16, c[0x0][0x390] ;  /* 0x0000e400ff10ab82 */ /* 0x000f620000000a00 */
[----:B0-----:R-:W-:-:S02]  /*1340*/  @!P5 LEA R20, P6, R4, R6, 0x1 ;  /* 0x000000060414d211 */ /* 0x001fc400078c08ff */
[----:B------:R-:W-:Y:S02]  /*1350*/  IADD3 R23, PT, PT, R3, 0x110, RZ ;  /* 0x0000011003177810 */ /* 0x000fe40007ffe0ff */
[----:B------:R-:W-:Y:S01]  /*1360*/  @!P5 LEA.HI.X R21, R4, R7, R5, 0x1, P6 ;  /* 0x000000070415d211 */ /* 0x000fe200030f0c05 */
[----:B------:R0:W4:Y:S01]  /*1370*/  @!P4 LDG.E R8, desc[UR12][R18.64] ;  /* 0x0000000c1208c981 */ /* 0x000122000c1e1900 */
[----:B--2---:R-:W-:Y:S01]  /*1380*/  @!P1 IMAD R22, R29, R10, RZ ;  /* 0x0000000a1d169224 */ /* 0x004fe200078e02ff */
[----:B------:R-:W2:Y:S01]  /*1390*/  @!P3 LDC.64 R4, c[0x0][0x3e0] ;  /* 0x0000f800ff04bb82 */ /* 0x000ea20000000a00 */
        /* <DEDUP_REMOVED lines=9> */
[-C--:B-1----:R-:W-:Y:S01]  /*1430*/  @!P2 IMAD R31, R31, R12.reuse, RZ ;  /* 0x0000000c1f1fa224 */ /* 0x082fe200078e02ff */
[----:B------:R-:W-:Y:S01]  /*1440*/  @!P2 MOV R11, R89 ;  /* 0x00000059000ba202 */ /* 0x000fe20000000f00 */
[----:B------:R1:W4:Y:S01]  /*1450*/  @!P5 LDG.E R6, desc[UR12][R20.64] ;  /* 0x0000000c1406d981 */ /* 0x000322000c1e1900 */
[----:B------:R-:W-:Y:S01]  /*1460*/  IADD3 R22, PT, PT, R3, 0x120, RZ ;  /* 0x0000012003167810 */ /* 0x000fe20007ffe0ff */
[C---:B------:R-:W-:Y:S01]  /*1470*/  @!P2 IMAD R9, R2.reuse, R13, R31 ;  /* 0x0000000d0209a224 */ /* 0x040fe200078e021f */
[----:B------:R-:W-:Y:S01]  /*1480*/  @!P1 IADD3 R7, PT, PT, R25, R7, RZ ;  /* 0x0000000719079210 */ /* 0x000fe20007ffe0ff */
[----:B------:R-:W-:Y:S01]  /*1490*/  @!P2 IMAD.WIDE.U32 R12, R2, R12, R10 ;  /* 0x0000000c020ca225 */ /* 0x000fe200078e000a */
[----:B0-----:R-:W-:Y:S01]  /*14a0*/  @!P1 LEA R18, P6, R24, R14, 0x1 ;  /* 0x0000000e18129211 */ /* 0x001fe200078c08ff */
[----:B------:R-:W0:Y:S01]  /*14b0*/  @!P3 LDC.64 R10, c[0x0][0x390] ;  /* 0x0000e400ff0abb82 */ /* 0x000e220000000a00 */
[----:B------:R-:W-:-:S02]  /*14c0*/  ISETP.GE.U32.AND P5, PT, R22, UR14, PT ;  /* 0x0000000e16007c0c */ /* 0x000fc4000bfa6070 */
[----:B------:R-:W-:Y:S02]  /*14d0*/  SHF.R.S32.HI R31, RZ, 0x1f, R22 ;  /* 0x0000001fff1f7819 */ /* 0x000fe40000011416 */
[----:B------:R-:W-:Y:S02]  /*14e0*/  @!P1 LEA.HI.X R19, R24, R15, R7, 0x1, P6 ;  /* 0x0000000f18139211 */ /* 0x000fe400030f0c07 */
[----:B------:R-:W-:Y:S01]  /*14f0*/  ISETP.GE.AND.EX P5, PT, R31, UR15, PT, P5 ;  /* 0x0000000f1f007c0c */ /* 0x000fe2000bfa6350 */
[----:B------:R-:W0:Y:S01]  /*1500*/  @!P4 LDC.64 R14, c[0x0][0x3e0] ;  /* 0x0000f800ff0ecb82 */ /* 0x000e220000000a00 */
[----:B------:R-:W-:Y:S01]  /*1510*/  MOV R7, RZ ;  /* 0x000000ff00077202 */ /* 0x000fe20000000f00 */
[----:B--2---:R-:W-:Y:S01]  /*1520*/  @!P3 IMAD R33, R33, R4, RZ ;  /* 0x000000042121b224 */ /* 0x004fe200078e02ff */
[----:B------:R-:W-:Y:S02]  /*1530*/  @!P2 IADD3 R2, PT, PT, R13, R9, RZ ;  /* 0x000000090d02a210 */ /* 0x000fe40007ffe0ff */
[----:B-----5:R-:W-:-:S02]  /*1540*/  @!P2 LEA R16, P6, R12, R16, 0x1 ;  /* 0x000000100c10a211 */ /* 0x020fc400078c08ff */
[----:B------:R2:W5:Y:S01]  /*1550*/  @!P1 LDG.E R7, desc[UR12][R18.64] ;  /* 0x0000000c12079981 */ /* 0x000562000c1e1900 */
[----:B------:R-:W-:Y:S01]  /*1560*/  IADD3 R24, PT, PT, R3, 0x130, RZ ;  /* 0x0000013003187810 */ /* 0x000fe20007ffe0ff */
[----:B------:R-:W-:Y:S01]  /*1570*/  @!P3 IMAD R33, R0, R5, R33 ;  /* 0x000000050021b224 */ /* 0x000fe200078e0221 */
[----:B------:R-:W-:Y:S01]  /*1580*/  MOV R9, RZ ;  /* 0x000000ff00097202 */ /* 0x000fe20000000f00 */
[----:B-1----:R-:W1:Y:S01]  /*1590*/  @!P4 LDC.64 R20, c[0x0][0x390] ;  /* 0x0000e400ff14cb82 */ /* 0x002e620000000a00 */
[----:B------:R-:W-:Y:S02]  /*15a0*/  @!P2 LEA.HI.X R17, R12, R17, R2, 0x1, P6 ;  /* 0x000000110c11a211 */ /* 0x000fe400030f0c02 */
[----:B--2---:R-:W-:-:S03]  /*15b0*/  @!P3 MOV R18, R86 ;  /* 0x000000560012b202 */ /* 0x004fc60000000f00 */
[----:B------:R2:W5:Y:S01]  /*15c0*/  @!P2 LDG.E R9, desc[UR12][R16.64] ;  /* 0x0000000c1009a981 */ /* 0x000562000c1e1900 */
[----:B------:R-:W-:Y:S01]  /*15d0*/  @!P3 MOV R19, R89 ;  /* 0x000000590013b202 */ /* 0x000fe20000000f00 */
[----:B------:R-:W1:Y:S01]  /*15e0*/  @!P5 LDC.64 R12, c[0x0][0x3e0] ;  /* 0x0000f800ff0cdb82 */ /* 0x000e620000000a00 */
[----:B------:R-:W-:Y:S02]  /*15f0*/  ISETP.GE.U32.AND P1, PT, R24, UR14, PT ;  /* 0x0000000e18007c0c */ /* 0x000fe4000bf26070 */
[----:B------:R-:W-:Y:S01]  /*1600*/  SHF.R.S32.HI R25, RZ, 0x1f, R24 ;  /* 0x0000001fff197819 */ /* 0x000fe20000011418 */
[----:B------:R-:W-:Y:S01]  /*1610*/  @!P3 IMAD.WIDE.U32 R4, R0, R4, R18 ;  /* 0x000000040004b225 */ /* 0x000fe200078e0012 */
[----:B------:R-:W-:Y:S02]  /*1620*/  IADD3 R0, PT, PT, R3, 0x140, RZ ;  /* 0x0000014003007810 */ /* 0x000fe40007ffe0ff */
[----:B------:R-:W-:Y:S01]  /*1630*/  ISETP.GE.AND.EX P2, PT, R25, UR15, PT, P1 ;  /* 0x0000000f19007c0c */ /* 0x000fe2000bf46310 */
[----:B------:R-:W1:Y:S01]  /*1640*/  @!P5 LDC.64 R18, c[0x0][0x390] ;  /* 0x0000e400ff12db82 */ /* 0x000e620000000a00 */
[----:B------:R-:W-:-:S02]  /*1650*/  @!P3 IADD3 R2, PT, PT, R5, R33, RZ ;  /* 0x000000210502b210 */ /* 0x000fc40007ffe0ff */
[----:B------:R-:W-:Y:S02]  /*1660*/  ISETP.GE.U32.AND P1, PT, R0, UR14, PT ;  /* 0x0000000e00007c0c */ /* 0x000fe4000bf26070 */
[----:B------:R-:W-:Y:S02]  /*1670*/  SHF.R.S32.HI R33, RZ, 0x1f, R0 ;  /* 0x0000001fff217819 */ /* 0x000fe40000011400 */
[C---:B0-----:R-:W-:Y:S02]  /*1680*/  @!P3 LEA R26, P6, R4.reuse, R10, 0x1 ;  /* 0x0000000a041ab211 */ /* 0x041fe400078c08ff */
[----:B------:R-:W-:Y:S02]  /*1690*/  ISETP.GE.AND.EX P1, PT, R33, UR15, PT, P1 ;  /* 0x0000000f21007c0c */ /* 0x000fe4000bf26310 */
[----:B------:R-:W-:Y:S01]  /*16a0*/  @!P3 LEA.HI.X R27, R4, R11, R2, 0x1, P6 ;  /* 0x0000000b041bb211 */ /* 0x000fe200030f0c02 */
[----:B------:R-:W-:Y:S01]  /*16b0*/  @!P4 IMAD R2, R29, R14, RZ ;  /* 0x0000000e1d02c224 */ /* 0x000fe200078e02ff */
[----:B--2---:R-:W-:Y:S01]  /*16c0*/  @!P4 MOV R16, R86 ;  /* 0x000000560010c202 */ /* 0x004fe20000000f00 */
[----:B------:R-:W0:Y:S01]  /*16d0*/  @!P2 LDC.64 R4, c[0x0][0x3e0] ;  /* 0x0000f800ff04ab82 */ /* 0x000e220000000a00 */
[----:B------:R-:W-:Y:S01]  /*16e0*/  @!P4 MOV R17, R89 ;  /* 0x000000590011c202 */ /* 0x000fe20000000f00 */
[----:B------:R-:W-:-:S02]  /*16f0*/  @!P4 IMAD R29, R23, R15, R2 ;  /* 0x0000000f171dc224 */ /* 0x000fc400078e0202 */
[----:B------:R-:W-:Y:S01]  /*1700*/  @!P4 IMAD.WIDE.U32 R14, R23, R14, R16 ;  /* 0x0000000e170ec225 */ /* 0x000fe200078e0010 */
[----:B------:R-:W-:-:S03]  /*1710*/  MOV R11, RZ ;  /* 0x000000ff000b7202 */ /* 0x000fc60000000f00 */
[----:B------:R-:W2:Y:S01]  /*1720*/  @!P1 LDC.64 R16, c[0x0][0x3e0] ;  /* 0x0000f800ff109b82 */ /* 0x000ea20000000a00 */
[----:B------:R-:W-:Y:S01]  /*1730*/  @!P5 MOV R28, R86 ;  /* 0x00000056001cd202 */ /* 0x000fe20000000f00 */
[-C--:B-1----:R-:W-:Y:S01]  /*1740*/  @!P5 IMAD R31, R31, R12.reuse, RZ ;  /* 0x0000000c1f1fd224 */ /* 0x082fe200078e02ff */
        /* <DEDUP_REMOVED lines=8> */
[C---:B-1----:R-:W-:Y:S02]  /*17d0*/  @!P4 LEA R26, P6, R14.reuse, R20, 0x1 ;  /* 0x000000140e1ac211 */ /* 0x042fe400078c08ff */
[----:B------:R-:W-:Y:S02]  /*17e0*/  ISETP.GE.AND.EX P3, PT, R31, UR15, PT, P3 ;  /* 0x0000000f1f007c0c */ /* 0x000fe4000bf66330 */
[----:B------:R-:W-:Y:S02]  /*17f0*/  @!P4 LEA.HI.X R27, R14, R21, R10, 0x1, P6 ;  /* 0x000000150e1bc211 */ /* 0x000fe400030f0c0a */
[----:B------:R-:W1:Y:S01]  /*1800*/  @!P2 LDC.64 R20, c[0x0][0x390] ;  /* 0x0000e400ff14ab82 */ /* 0x000e620000000a00 */
[----:B------:R-:W-:Y:S02]  /*1810*/  @!P5 IADD3 R10, PT, PT, R23, R35, RZ ;  /* 0x00000023170ad210 */ /* 0x000fe40007ffe0ff */
[----:B------:R-:W-:-:S02]  /*1820*/  @!P5 LEA R28, P6, R22, R18, 0x1 ;  /* 0x00000012161cd211 */ /* 0x000fc400078c08ff */
[----:B------:R-:W-:Y:S02]  /*1830*/  MOV R13, RZ ;  /* 0x000000ff000d7202 */ /* 0x000fe40000000f00 */
[----:B------:R-:W-:Y:S02]  /*1840*/  @!P5 LEA.HI.X R29, R22, R19, R10, 0x1, P6 ;  /* 0x00000013161dd211 */ /* 0x000fe400030f0c0a */
[----:B------:R-:W3:Y:S01]  /*1850*/  @!P1 LDC.64 R22, c[0x0][0x390] ;  /* 0x0000e400ff169b82 */ /* 0x000ee20000000a00 */
[----:B------:R-:W-:Y:S01]  /*1860*/  MOV R14, RZ ;  /* 0x000000ff000e7202 */ /* 0x000fe20000000f00 */
[----:B------:R0:W5:Y:S01]  /*1870*/  @!P4 LDG.E R13, desc[UR12][R26.64] ;  /* 0x0000000c1a0dc981 */ /* 0x000162000c1e1900 */
[----:B--2---:R-:W-:Y:S01]  /*1880*/  @!P1 IMAD R33, R33, R16, RZ ;  /* 0x0000001021219224 */ /* 0x004fe200078e02ff */
[----:B------:R-:W-:Y:S01]  /*1890*/  IADD3 R10, PT, PT, R3, 0x170, RZ ;  /* 0x00000170030a7810 */ /* 0x000fe20007ffe0ff */
[----:B0-----:R-:W-:Y:S01]  /*18a0*/  @!P2 IMAD R25, R25, R4, RZ ;  /* 0x000000041919a224 */ /* 0x001fe200078e02ff */
[----:B------:R-:W-:Y:S01]  /*18b0*/  IADD3 R32, PT, PT, R3, 0x160, RZ ;  /* 0x0000016003207810 */ /* 0x000fe20007ffe0ff */
[----:B------:R0:W2:Y:S01]  /*18c0*/  @!P5 LDG.E R14, desc[UR12][R28.64] ;  /* 0x0000000c1c0ed981 */ /* 0x0000a2000c1e1900 */
[----:B------:R-:W0:Y:S01]  /*18d0*/  @!P3 LDC.64 R18, c[0x0][0x3e0] ;  /* 0x0000f800ff12bb82 */ /* 0x000e220000000a00 */
        /* <DEDUP_REMOVED lines=15> */
[----:B-1----:R-:W-:Y:S02]  /*19d0*/  @!P2 LEA R24, P6, R4, R20, 0x1 ;  /* 0x000000140418a211 */ /* 0x002fe400078c08ff */
[----:B------:R-:W-:-:S02]  /*19e0*/  @!P1 IADD3 R0, PT, PT, R27, R15, RZ ;  /* 0x0000000f1b009210 */ /* 0x000fc40007ffe0ff */
[----:B------:R-:W-:Y:S02]  /*19f0*/  @!P2 LEA.HI.X R25, R4, R21, R5, 0x1, P6 ;  /* 0x000000150419a211 */ /* 0x000fe400030f0c05 */
[----:B------:R-:W1:Y:S01]  /*1a00*/  @!P3 LDC.64 R4, c[0x0][0x390] ;  /* 0x0000e400ff04bb82 */ /* 0x000e620000000a00 */
[C---:B---3--:R-:W-:Y:S02]  /*1a10*/  @!P1 LEA R20, P6, R26.reuse, R22, 0x1 ;  /* 0x000000161a149211 */ /* 0x048fe400078c08ff */
[----:B------:R-:W-:Y:S02]  /*1a20*/  MOV R17, RZ ;  /* 0x000000ff00117202 */ /* 0x000fe40000000f00 */
[----:B------:R-:W-:-:S03]  /*1a30*/  @!P1 LEA.HI.X R21, R26, R23, R0, 0x1, P6 ;  /* 0x000000171a159211 */ /* 0x000fc600030f0c00 */
[----:B0-----:R-:W0:Y:S01]  /*1a40*/  @!P5 LDC.64 R28, c[0x0][0x3e0] ;  /* 0x0000f800ff1cdb82 */ /* 0x001e220000000a00 */
[----:B------:R-:W-:Y:S01]  /*1a50*/  @!P3 IMAD R31, R31, R18, RZ ;  /* 0x000000121f1fb224 */ /* 0x000fe200078e02ff */
[----:B------:R-:W-:Y:S01]  /*1a60*/  IADD3 R15, PT, PT, R3, 0x180, RZ ;  /* 0x00000180030f7810 */ /* 0x000fe20007ffe0ff */
[----:B------:R3:W2:Y:S05]  /*1a70*/  @!P2 LDG.E R17, desc[UR12][R24.64] ;  /* 0x0000000c1811a981 */ /* 0x0006aa000c1e1900 */
[----:B------:R-:W0:Y:S01]  /*1a80*/  @!P4 LDC.64 R22, c[0x0][0x3e0] ;  /* 0x0000f800ff16cb82 */ /* 0x000e220000000a00 */
        /* <DEDUP_REMOVED lines=12> */
[----:B------:R0:W2:Y:S01]  /*1b50*/  @!P1 LDG.E R19, desc[UR12][R20.64] ;  /* 0x0000000c14139981 */ /* 0x0000a2000c1e1900 */
[----:B------:R-:W-:Y:S02]  /*1b60*/  @!P3 IADD3 R2, PT, PT, R31, R27, RZ ;  /* 0x0000001b1f02b210 */ /* 0x000fe40007ffe0ff */
[----:B------:R-:W-:Y:S01]  /*1b70*/  ISETP.GE.AND.EX P1, PT, R41, UR15, PT, P6 ;  /* 0x0000000f29007c0c */ /* 0x000fe2000bf26360 */
[----:B------:R-:W3:Y:S01]  /*1b80*/  @!P5 LDC.64 R26, c[0x0][0x390] ;  /* 0x0000e400ff1adb82 */ /* 0x000ee20000000a00 */
[C---:B-1----:R-:W-:Y:S01]  /*1b90*/  @!P3 LEA R38, P6, R30.reuse, R4, 0x1 ;  /* 0x000000041e26b211 */ /* 0x042fe200078c08ff */
[----:B0-----:R-:W-:Y:S01]  /*1ba0*/  @!P5 IMAD R35, R35, R28, RZ ;  /* 0x0000001c2323d224 */ /* 0x001fe200078e02ff */
        /* <DEDUP_REMOVED lines=11> */
[----:B------:R1:W2:Y:S01]  /*1c60*/  @!P3 LDG.E R36, desc[UR12][R38.64] ;  /* 0x0000000c2624b981 */ /* 0x0002a2000c1e1900 */
        /* <DEDUP_REMOVED lines=10> */
[----:B------:R-:W4:Y:S01]  /*1d10*/  @!P1 LDC.64 R24, c[0x0][0x390] ;  /* 0x0000e400ff189b82 */ /* 0x000f220000000a00 */
        /* <DEDUP_REMOVED lines=15> */
[----:B------:R-:W2:Y:S02]  /*1e10*/  @!P4 LDG.E R38, desc[UR12][R30.64] ;  /* 0x0000000c1e26c981 */ /* 0x000ea4000c1e1900 */
[----:B------:R-:W-:Y:S01]  /*1e20*/  @!P1 IMAD R41, R0, R5, R41 ;  /* 0x0000000500299224 */ /* 0x000fe200078e0229 */
[----:B------:R-:W-:Y:S01]  /*1e30*/  @!P2 IADD3 R5, PT, PT, R33, R37, RZ ;  /* 0x000000252105a210 */ /* 0x000fe20007ffe0ff */
[----:B------:R1:W2:Y:S01]  /*1e40*/  @!P5 LDG.E R40, desc[UR12][R28.64] ;  /* 0x0000000c1c28d981 */ /* 0x0002a2000c1e1900 */
        /* <DEDUP_REMOVED lines=8> */
[----:B----4-:R-:W-:Y:S02]  /*1ed0*/  @!P1 LEA R32, P5, R20, R24, 0x1 ;  /* 0x0000001814209211 */ /* 0x010fe400078a08ff */
[----:B------:R-:W-:-:S02]  /*1ee0*/  IADD3 R37, PT, PT, R3, 0x1c0, RZ ;  /* 0x000001c003257810 */ /* 0x000fc40007ffe0ff */
[----:B------:R-:W-:Y:S02]  /*1ef0*/  MOV R42, RZ ;  /* 0x000000ff002a7202 */ /* 0x000fe40000000f00 */
[----:B------:R-:W-:Y:S02]  /*1f00*/  @!P1 LEA.HI.X R33, R20, R25, R0, 0x1, P5 ;  /* 0x0000001914219211 */ /* 0x000fe400028f0c00 */
[----:B------:R-:W-:Y:S01]  /*1f10*/  IADD3 R15, PT, PT, R3, 0x1d0, RZ ;  /* 0x000001d0030f7810 */ /* 0x000fe20007ffe0ff */
[----:B------:R-:W4:Y:S01]  /*1f20*/  @!P4 LDC.64 R20, c[0x0][0x3e0] ;  /* 0x0000f800ff14cb82 */ /* 0x000f220000000a00 */
[----:B------:R-:W-:Y:S01]  /*1f30*/  ISETP.GE.U32.AND P5, PT, R37, UR14, PT ;  /* 0x0000000e25007c0c */ /* 0x000fe2000bfa6070 */
[----:B------:R1:W2:Y:S01]  /*1f40*/  @!P2 LDG.E R42, desc[UR12][R22.64] ;  /* 0x0000000c162aa981 */ /* 0x0002a2000c1e1900 */
        /* <DEDUP_REMOVED lines=14> */
[----:B------:R4:W2:Y:S01]  /*2030*/  @!P1 LDG.E R44, desc[UR12][R32.64] ;  /* 0x0000000c202c9981 */ /* 0x0008a2000c1e1900 */
        /* <DEDUP_REMOVED lines=11> */
[----:B----4-:R-:W-:Y:S01]  /*20f0*/  @!P4 IMAD R2, R43, R20, RZ ;  /* 0x000000142b02c224 */ /* 0x010fe200078e02ff */
[----:B------:R-:W-:Y:S02]  /*2100*/  @!P4 MOV R32, R86 ;  /* 0x000000560020c202 */ /* 0x000fe40000000f00 */
[----:B------:R-:W-:-:S02]  /*2110*/  @!P4 MOV R33, R89 ;  /* 0x000000590021c202 */ /* 0x000fc40000000f00 */
[----:B------:R-:W-:Y:S02]  /*2120*/  ISETP.GE.AND.EX P1, PT, R41, UR15, PT, P1 ;  /* 0x0000000f29007c0c */ /* 0x000fe4000bf26310 */
[----:B------:R-:W-:Y:S01]  /*2130*/  MOV R47, RZ ;  /* 0x000000ff002f7202 */ /* 0x000fe20000000f00 */
[C---:B------:R-:W-:Y:S01]  /*2140*/  @!P4 IMAD R3, R39.reuse, R21, R2 ;  /* 0x000000152703c224 */ /* 0x040fe200078e0202 */
[----:B------:R-:W4:Y:S01]  /*2150*/  @!P6 LDC.64 R22, c[0x0][0x3e0] ;  /* 0x0000f800ff16eb82 */ /* 0x000f220000000a00 */
[----:B------:R-:W-:-:S03]  /*2160*/  @!P4 IMAD.WIDE.U32 R32, R39, R20, R32 ;  /* 0x000000142720c225 */ /* 0x000fc600078e0020 */
[----:B------:R0:W2:Y:S01]  /*2170*/  @!P3 LDG.E R47, desc[UR12][R30.64] ;  /* 0x0000000c1e2fb981 */ /* 0x0000a2000c1e1900 */
        /* <DEDUP_REMOVED lines=20> */
[----:B------:R0:W2:Y:S01]  /*22c0*/  @!P5 LDG.E R50, desc[UR12][R4.64] ;  /* 0x0000000c0432d981 */ /* 0x0000a2000c1e1900 */
[----:B------:R-:W-:Y:S01]  /*22d0*/  @!P2 MOV R33, R89 ;  /* 0x000000590021a202 */ /* 0x000fe20000000f00 */
[----:B----4-:R-:W-:-:S02]  /*22e0*/  @!P6 IMAD R35, R35, R22, RZ ;  /* 0x000000162323e224 */ /* 0x010fc400078e02ff */
[----:B------:R-:W4:Y:S01]  /*22f0*/  @!P4 LDG.E R49, desc[UR12][R28.64] ;  /* 0x0000000c1c31c981 */ /* 0x000f22000c1e1900 */
        /* <DEDUP_REMOVED lines=164> */
[C---:B--2---:R-:W-:Y:S01]  /*2d40*/  PRMT R15, R14.reuse, 0x7632, R15 ;  /* 0x000076320e0f7816 */ /* 0x044fe2000000000f */
        /* <DEDUP_REMOVED lines=76> */
[----:B----4-:R-:W-:-:S04]  /*3210*/  PRMT R48, R49, 0x7632, R48 ;  /* 0x0000763231307816 */ /* 0x010fc80000000030 */
        /* <DEDUP_REMOVED lines=79> */
.L_x_2308:
[----:B------:R-:W-:Y:S05]  /*3710*/  BSYNC.RECONVERGENT B0 ;  /* 0x0000000000007941 */ /* 0x000fea0003800200 */
.L_x_2307:
        /* <DEDUP_REMOVED lines=54> */
.L_x_2310:
[----:B------:R-:W-:Y:S05]  /*3a80*/  BSYNC.RECONVERGENT B0 ;  /* 0x0000000000007941 */ /* 0x000fea0003800200 */
.L_x_2309:
        /* <DEDUP_REMOVED lines=30> */
.L_x_2313:
        /* <DEDUP_REMOVED lines=10> */
.L_x_2312:
        /* <DEDUP_REMOVED lines=18> */
.L_x_2315:
        /* <DEDUP_REMOVED lines=145> */
.L_x_2314:
        /* <DEDUP_REMOVED lines=78> */
.L_x_2316:
        /* <DEDUP_REMOVED lines=42> */
.L_x_2317:
        /* <DEDUP_REMOVED lines=21> */
.L_x_2318:
[----:B------:R-:W-:Y:S05]  /*5010*/  BSYNC.RECONVERGENT B0 ;  /* 0x0000000000007941 */ /* 0x000fea0003800200 */
.L_x_2311:
[----:B------:R-:W5:Y:S01]  /*5020*/  S2UR UR6, SR_CgaCtaId ;  /* 0x00000000000679c3 */ /* 0x000f620000008800 */
[----:B------:R-:W0:Y:S01]  /*5030*/  LDCU UR7, c[0x0][0x414] ;  /* 0x00008280ff0777ac */ /* 0x000e220008000800 */
[----:B------:R-:W-:Y:S02]  /*5040*/  ISETP.NE.AND P1, PT, R85, RZ, PT ;  /* 0x000000ff5500720c */ /* 0x000fe40003f25270 */
[----:B----4-:R-:W-:Y:S01]  /*5050*/  MOV R31, UR5 ;  /* 0x00000005001f7c02 */ /* 0x010fe20008000f00 */
[----:B------:R-:W-:Y:S01]  /*5060*/  UMOV UR4, 0x400 ;  /* 0x0000040000047882 */ /* 0x000fe20000000000 */
[----:B------:R-:W-:Y:S01]  /*5070*/  LOP3.LUT R24, R83, 0xffff, RZ, 0xc0, !PT ;  /* 0x0000ffff53187812 */ /* 0x000fe200078ec0ff */
[----:B------:R-:W4:Y:S01]  /*5080*/  LDCU.U8 UR8, c[0x0][0x3fc] ;  /* 0x00007f80ff0877ac */ /* 0x000f220008000000 */
[----:B---3--:R-:W3:Y:S02]  /*5090*/  @P0 LDC.64 R20, c[0x0][0x388] ;  /* 0x0000e200ff140b82 */ /* 0x008ee40000000a00 */
[----:B------:R-:W-:-:S06]  /*50a0*/  IADD3 R33, PT, PT, R24, UR11, RZ ;  /* 0x0000000b18217c10 */ /* 0x000fcc000fffe0ff */
[----:B--2---:R-:W2:Y:S01]  /*50b0*/  LDC.64 R26, c[0x0][0x398] ;  /* 0x0000e600ff1a7b82 */ /* 0x004ea20000000a00 */
[----:B-----5:R-:W-:-:S07]  /*50c0*/  ULEA UR4, UR6, UR4, 0x18 ;  /* 0x0000000406047291 */ /* 0x020fce000f8ec0ff */
[----:B------:R-:W5:Y:S01]  /*50d0*/  LDC.64 R22, c[0x0][0x3a0] ;  /* 0x0000e800ff167b82 */ /* 0x000f620000000a00 */
[----:B---3--:R-:W-:-:S04]  /*50e0*/  @P0 IMAD.WIDE R30, R31, 0x8, R20 ;  /* 0x000000081f1e0825 */ /* 0x008fc800078e0214 */
[----:B0-----:R-:W-:Y:S01]  /*50f0*/  @P0 FMUL.FTZ R20, R28, UR7 ;  /* 0x000000071c140c20 */ /* 0x001fe20008410000 */
[----:B------:R-:W-:Y:S01]  /*5100*/  @P0 FMUL.FTZ R21, R29, UR7 ;  /* 0x000000071d150c20 */ /* 0x000fe20008410000 */
[----:B------:R-:W-:Y:S04]  /*5110*/  @!P1 STS.64 [UR4+0xc0], R28 ;  /* 0x0000c01cff009988 */ /* 0x000fe80008000a04 */
[----:B------:R-:W-:Y:S01]  /*5120*/  @P0 STG.E.64 desc[UR12][R30.64], R20 ;  /* 0x000000141e000986 */ /* 0x000fe2000c101b0c */
[C---:B--2---:R-:W-:Y:S01]  /*5130*/  IMAD.WIDE R26, R33.reuse, 0x2, R26 ;  /* 0x00000002211a7825 */ /* 0x044fe200078e021a */
[----:B------:R-:W-:Y:S03]  /*5140*/  BAR.SYNC.DEFER_BLOCKING 0x0 ;  /* 0x0000000000007b1d */ /* 0x000fe60000010000 */
[----:B-----5:R-:W-:-:S03]  /*5150*/  IMAD.WIDE R32, R33, 0x2, R22 ;  /* 0x0000000221207825 */ /* 0x020fc600078e0216 */
[----:B-1----:R-:W2:Y:S04]  /*5160*/  LDG.E.U16 R25, desc[UR12][R26.64] ;  /* 0x0000000c1a197981 */ /* 0x002ea8000c1e1500 */
[----:B------:R-:W3:Y:S04]  /*5170*/  LDG.E.U16 R34, desc[UR12][R26.64+0x2] ;  /* 0x0000020c1a227981 */ /* 0x000ee8000c1e1500 */
[----:B------:R-:W5:Y:S04]  /*5180*/  LDG.E.U16 R35, desc[UR12][R32.64] ;  /* 0x0000000c20237981 */ /* 0x000f68000c1e1500 */
[----:B------:R-:W5:Y:S01]  /*5190*/  LDG.E.U16 R85, desc[UR12][R32.64+0x2] ;  /* 0x0000020c20557981 */ /* 0x000f62000c1e1500 */
[----:B----4-:R-:W-:Y:S01]  /*51a0*/  UISETP.NE.AND UP1, UPT, UR8, URZ, UPT ;  /* 0x000000ff0800728c */ /* 0x010fe2000bf25270 */
[----:B------:R-:W-:Y:S02]  /*51b0*/  BSSY.RECONVERGENT B0, `(.L_x_2319) ;  /* 0x0000796000007945 */ /* 0x000fe40003800200 */
[----:B------:R-:W0:Y:S02]  /*51c0*/  LDS.64 R22, [UR4+0xc0] ;  /* 0x0000c004ff167984 */ /* 0x000e240008000a00 */
[----:B0-----:R-:W-:-:S05]  /*51d0*/  FMUL.FTZ R22, R22, UR7 ;  /* 0x0000000716167c20 */ /* 0x001fca0008410000 */
[----:B------:R-:W-:-:S13]  /*51e0*/  R2UR UR4, R22 ;  /* 0x00000000160472ca */ /* 0x000fda00000e0000 */
[----:B------:R-:W-:-:S05]  /*51f0*/  MOV R22, UR4 ;  /* 0x0000000400167c02 */ /* 0x000fca0008000f00 */
[----:B------:R-:W-:-:S04]  /*5200*/  FMUL.FTZ R22, R22, UR4 ;  /* 0x0000000416167c20 */ /* 0x000fc80008410000 */
[----:B------:R-:W-:-:S05]  /*5210*/  FFMA.FTZ R22, R23, UR7, -R22 ;  /* 0x0000000717167c23 */ /* 0x000fca0008010816 */
[----:B------:R-:W-:-:S13]  /*5220*/  FSETP.GTU.FTZ.AND P1, PT, R22, RZ, PT ;  /* 0x000000ff1600720b */ /* 0x000fda0003f3c000 */
[----:B------:R-:W-:Y:S01]  /*5230*/  VOTEU.ANY UP0, P1 ;  /* 0x0000000000ff7886 */ /* 0x000fe20000800100 */
[----:B------:R-:W-:-:S04]  /*5240*/  PLOP3.LUT P1, PT, PT, PT, UP0, 0x80, 0x8 ;  /* 0x000000000008781c */ /* 0x000fc80003f2f008 */
        /* <DEDUP_REMOVED lines=8> */
[----:B-----5:R-:W-:Y:S02]  /*52d0*/  SHF.L.U32 R27, R35, 0x10, RZ ;  /* 0x00000010231b7819 */ /* 0x020fe400000006ff */
[----:B------:R-:W-:Y:S01]  /*52e0*/  SHF.L.U32 R26, R85, 0x10, RZ ;  /* 0x00000010551a7819 */ /* 0x000fe200000006ff */
[----:B------:R-:W-:Y:S06]  /*52f0*/  BRA.U UP1, `(.L_x_2320) ;  /* 0x0000003101847547 */ /* 0x000fec000b800000 */
        /* <DEDUP_REMOVED lines=11> */
[C---:B------:R-:W-:Y:S02]  /*53b0*/  IADD3 R23, PT, PT, R25.reuse, 0x20, RZ ;  /* 0x0000002019177810 */ /* 0x040fe40007ffe0ff */
        /* <DEDUP_REMOVED lines=10> */
[----:B------:R-:W-:Y:S01]  /*5460*/  FFMA.FTZ R81, R28, R81, R27 ;  /* 0x000000511c517223 */ /* 0x000fe2000001001b */
        /* <DEDUP_REMOVED lines=10> */
.L_x_2322:
[----:B------:R-:W-:Y:S05]  /*5510*/  BSYNC.RECONVERGENT B1 ;  /* 0x0000000000017941 */ /* 0x000fea0003800200 */
.L_x_2321:
        /* <DEDUP_REMOVED lines=10> */
[----:B------:R-:W-:-:S03]  /*55c0*/  FFMA.FTZ R79, R28, R79, R27 ;  /* 0x0000004f1c4f7223 */ /* 0x000fc6000001001b */
        /* <DEDUP_REMOVED lines=9> */
.L_x_2324:
[----:B------:R-:W-:Y:S05]  /*5660*/  BSYNC.RECONVERGENT B1 ;  /* 0x0000000000017941 */ /* 0x000fea0003800200 */
.L_x_2323:
[----:B------:R-:W-:Y:S01]  /*5670*/  ISETP.GE.U32.AND P5, PT, R23, UR10, PT ;  /* 0x0000000a17007c0c */ /* 0x000fe2000bfa6070 */
[----:B------:R-:W-:Y:S01]  /*5680*/  BSSY.RECONVERGENT B1, `(.L_x_2325) ;  /* 0x0000029000017945 */ /* 0x000fe20003800200 */
[----:B------:R-:W-:Y:S02]  /*5690*/  SHF.R.S32.HI R20, RZ, 0x1f, R23 ;  /* 0x0000001fff147819 */ /* 0x000fe40000011417 */
[C---:B------:R-:W-:Y:S02]  /*56a0*/  IADD3 R30, PT, PT, R25.reuse, 0x40, RZ ;  /* 0x00000040191e7810 */ /* 0x040fe40007ffe0ff */
[----:B------:R-:W-:Y:S02]  /*56b0*/  ISETP.GE.AND.EX P5, PT, R20, UR11, PT, P5 ;  /* 0x0000000b14007c0c */ /* 0x000fe4000bfa6350 */
[C---:B01----:R-:W-:Y:S02]  /*56c0*/  IADD3 R32, PT, PT, R25.reuse, 0x50, RZ ;  /* 0x0000005019207810 */ /* 0x043fe40007ffe0ff */
        /* <DEDUP_REMOVED lines=25> */
[----:B------:R-:W-:Y:S01]  /*5860*/  FFMA.FTZ R74, R29, R74, R26 ;  /* 0x0000004a1d4a7223 */ /* 0x000fe2000001001a */
        /* <DEDUP_REMOVED lines=10> */
.L_x_2326:
[----:B------:R-:W-:Y:S05]  /*5910*/  BSYNC.RECONVERGENT B1 ;  /* 0x0000000000017941 */ /* 0x000fea0003800200 */
.L_x_2325:
        /* <DEDUP_REMOVED lines=11> */
[----:B------:R-:W-:Y:S01]  /*59d0*/  FFMA.FTZ R75, R28, R75, R27 ;  /* 0x0000004b1c4b7223 */ /* 0x000fe2000001001b */
        /* <DEDUP_REMOVED lines=10> */
.L_x_2328:
[----:B------:R-:W-:Y:S05]  /*5a80*/  BSYNC.RECONVERGENT B1 ;  /* 0x0000000000017941 */ /* 0x000fea0003800200 */
.L_x_2327:
        /* <DEDUP_REMOVED lines=10> */
[----:B------:R-:W-:-:S03]  /*5b30*/  FFMA.FTZ R73, R28, R73, R27 ;  /* 0x000000491c497223 */ /* 0x000fc6000001001b */
        /* <DEDUP_REMOVED lines=9> */
.L_x_2330:
[----:B------:R-:W-:Y:S05]  /*5bd0*/  BSYNC.RECONVERGENT B1 ;  /* 0x0000000000017941 */ /* 0x000fea0003800200 */
.L_x_2329:
        /* <DEDUP_REMOVED lines=10> */
[----:B------:R-:W-:-:S03]  /*5c80*/  FFMA.FTZ R71, R28, R71, R27 ;  /* 0x000000471c477223 */ /* 0x000fc6000001001b */
        /* <DEDUP_REMOVED lines=9> */
.L_x_2332:
[----:B------:R-:W-:Y:S05]  /*5d20*/  BSYNC.RECONVERGENT B1 ;  /* 0x0000000000017941 */ /* 0x000fea0003800200 */
.L_x_2331:
        /* <DEDUP_REMOVED lines=10> */
[----:B------:R-:W-:-:S03]  /*5dd0*/  FFMA.FTZ R69, R28, R69, R27 ;  /* 0x000000451c457223 */ /* 0x000fc6000001001b */
        /* <DEDUP_REMOVED lines=9> */
.L_x_2334:
[----:B------:R-:W-:Y:S05]  /*5e70*/  BSYNC.RECONVERGENT B1 ;  /* 0x0000000000017941 */ /* 0x000fea0003800200 */
.L_x_2333:
[----:B------:R-:W-:Y:S04]  /*5e80*/  BSSY.RECONVERGENT B1, `(.L_x_2335) ;  /* 0x0000014000017945 */ /* 0x000fe80003800200 */
[----:B------:R-:W-:Y:S05]  /*5e90*/  @P4 BRA `(.L_x_2336) ;  /* 0x0000000000484947 */ /* 0x000fea0003800000 */
[----:B------:R-:W5:Y:S01]  /*5ea0*/  LDCU.64 UR14, c[0x0][0x3e0] ;  /* 0x00007c00ff0e77ac */ /* 0x000f620008000a00 */
[----:B------:R-:W-:Y:S01]  /*5eb0*/  MOV R20, R86 ;  /* 0x0000005600147202 */ /* 0x000fe20000000f00 */
[----:B------:R-:W-:Y:S01]  /*5ec0*/  FADD.FTZ R67, R67, -UR4 ;  /* 0x8000000443437e21 */ /* 0x000fe20008010000 */
[----:B01234-:R-:W-:Y:S01]  /*5ed0*/  MOV R21, R89 ;  /* 0x0000005900157202 */ /* 0x01ffe20000000f00 */
[----:B------:R-:W0:Y:S01]  /*5ee0*/  LDCU.64 UR16, c[0x0][0x380] ;  /* 0x00007000ff1077ac */ /* 0x000e220008000a00 */
[----:B------:R-:W-:Y:S01]  /*5ef0*/  FADD.FTZ R64, R64, -UR4 ;  /* 0x8000000440407e21 */ /* 0x000fe20008010000 */
[----:B------:R-:W-:-:S03]  /*5f00*/  FMUL.FTZ R67, R67, UR6 ;  /* 0x0000000643437c20 */ /* 0x000fc60008410000 */
[----:B------:R-:W-:Y:S01]  /*5f10*/  FMUL.FTZ R64, R64, UR6 ;  /* 0x0000000640407c20 */ /* 0x000fe20008410000 */
        /* <DEDUP_REMOVED lines=10> */
.L_x_2336:
[----:B------:R-:W-:Y:S05]  /*5fc0*/  BSYNC.RECONVERGENT B1 ;  /* 0x0000000000017941 */ /* 0x000fea0003800200 */
.L_x_2335:
        /* <DEDUP_REMOVED lines=44> */
.L_x_2338:
[----:B------:R-:W-:Y:S05]  /*6290*/  BSYNC.RECONVERGENT B1 ;  /* 0x0000000000017941 */ /* 0x000fea0003800200 */
.L_x_2337:
        /* <DEDUP_REMOVED lines=20> */
.L_x_2340:
[----:B------:R-:W-:Y:S05]  /*63e0*/  BSYNC.RECONVERGENT B1 ;  /* 0x0000000000017941 */ /* 0x000fea0003800200 */
.L_x_2339:
        /* <DEDUP_REMOVED lines=20> */
.L_x_2342:
[----:B------:R-:W-:Y:S05]  /*6530*/  BSYNC.RECONVERGENT B1 ;  /* 0x0000000000017941 */ /* 0x000fea0003800200 */
.L_x_2341:
        /* <DEDUP_REMOVED lines=20> */
.L_x_2344:
[----:B------:R-:W-:Y:S05]  /*6680*/  BSYNC.RECONVERGENT B1 ;  /* 0x0000000000017941 */ /* 0x000fea0003800200 */
.L_x_2343:
[----:B------:R-:W-:Y:S04]  /*6690*/  BSSY.RECONVERGENT B1, `(.L_x_2345) ;  /* 0x0000014000017945 */ /* 0x000fe80003800200 */
[----:B------:R-:W-:Y:S05]  /*66a0*/  @P3 BRA `(.L_x_2346) ;  /* 0x0000000000483947 */ /* 0x000fea0003800000 */
[----:B------:R-:W4:Y:S01]  /*66b0*/  LDCU.64 UR14, c[0x0][0x3e0] ;  /* 0x00007c00ff0e77ac */ /* 0x000f220008000a00 */
[----:B------:R-:W-:Y:S01]  /*66c0*/  FADD.FTZ R0, R3, -UR4 ;  /* 0x8000000403007e21 */ /* 0x000fe20008010000 */
[----:B------:R-:W-:Y:S01]  /*66d0*/  FADD.FTZ R20, R2, -UR4 ;  /* 0x8000000402147e21 */ /* 0x000fe20008010000 */
[----:B------:R-:W-:Y:S01]  /*66e0*/  MOV R2, R86 ;  /* 0x0000005600027202 */ /* 0x000fe20000000f00 */
[----:B------:R-:W5:Y:S01]  /*66f0*/  LDCU.64 UR16, c[0x0][0x380] ;  /* 0x00007000ff1077ac */ /* 0x000f620008000a00 */
[----:B------:R-:W-:Y:S01]  /*6700*/  MOV R3, R89 ;  /* 0x0000005900037202 */ /* 0x000fe20000000f00 */
[----:B------:R-:W-:Y:S01]  /*6710*/  FMUL.FTZ R0, R0, UR6 ;  /* 0x0000000600007c20 */ /* 0x000fe20008410000 */
[----:B------:R-:W-:-:S03]  /*6720*/  FMUL.FTZ R20, R20, UR6 ;  /* 0x0000000614147c20 */ /* 0x000fc60008410000 */
[----:B------:R-:W-:Y:S01]  /*6730*/  FFMA.FTZ R0, R28, R0, R27 ;  /* 0x000000001c007223 */ /* 0x000fe2000001001b */
[----:B0123--:R-:W-:Y:S01]  /*6740*/  FFMA.FTZ R23, R29, R20, R26 ;  /* 0x000000141d177223 */ /* 0x00ffe2000001001a */
[----:B----4-:R-:W-:Y:S02]  /*6750*/  IMAD R21, R32, UR14, RZ ;  /* 0x0000000e20157c24 */ /* 0x010fe4000f8e02ff */
[----:B------:R-:W-:-:S04]  /*6760*/  IMAD.WIDE.U32 R2, R30, UR14, R2 ;  /* 0x0000000e1e027c25 */ /* 0x000fc8000f8e0002 */
[----:B------:R-:W-:Y:S01]  /*6770*/  IMAD R21, R30, UR15, R21 ;  /* 0x0000000f1e157c24 */ /* 0x000fe2000f8e0215 */
[----:B-----5:R-:W-:-:S04]  /*6780*/  LEA R20, P1, R2, UR16, 0x1 ;  /* 0x0000001002147c11 */ /* 0x020fc8000f8208ff */
[----:B------:R-:W-:Y:S02]  /*6790*/  IADD3 R21, PT, PT, R3, R21, RZ ;  /* 0x0000001503157210 */ /* 0x000fe40007ffe0ff */
[----:B------:R-:W-:Y:S02]  /*67a0*/  F2FP.BF16.F32.PACK_AB R3, R23, R0 ;  /* 0x000000001703723e */ /* 0x000fe400000010ff */
[----:B------:R-:W-:-:S05]  /*67b0*/  LEA.HI.X R21, R2, UR17, R21, 0x1, P1 ;  /* 0x0000001102157c11 */ /* 0x000fca00088f0c15 */
[----:B------:R4:W-:Y:S02]  /*67c0*/  STG.E desc[UR12][R20.64], R3 ;  /* 0x0000000314007986 */ /* 0x0009e4000c10190c */
.L_x_2346:
[----:B------:R-:W-:Y:S05]  /*67d0*/  BSYNC.RECONVERGENT B1 ;  /* 0x0000000000017941 */ /* 0x000fea0003800200 */
.L_x_2345:
[----:B------:R-:W-:Y:S04]  /*67e0*/  BSSY.RECONVERGENT B1, `(.L_x_2347) ;  /* 0x0000014000017945 */ /* 0x000fe80003800200 */
[----:B------:R-:W-:Y:S05]  /*67f0*/  @P4 BRA `(.L_x_2348) ;  /* 0x0000000000484947 */ /* 0x000fea0003800000 */
[----:B------:R-:W5:Y:S01]  /*6800*/  LDCU.64 UR14, c[0x0][0x3e0] ;  /* 0x00007c00ff0e77ac */ /* 0x000f620008000a00 */
[----:B------:R-:W-:Y:S01]  /*6810*/  MOV R2, R86 ;  /* 0x0000005600027202 */ /* 0x000fe20000000f00 */
[----:B------:R-:W-:Y:S01]  /*6820*/  FADD.FTZ R5, R5, -UR4 ;  /* 0x8000000405057e21 */ /* 0x000fe20008010000 */
[----:B----4-:R-:W-:Y:S01]  /*6830*/  MOV R3, R89 ;  /* 0x0000005900037202 */ /* 0x010fe20000000f00 */
[----:B------:R-:W4:Y:S01]  /*6840*/  LDCU.64 UR16, c[0x0][0x380] ;  /* 0x00007000ff1077ac */ /* 0x000f220008000a00 */
[----:B------:R-:W-:Y:S01]  /*6850*/  FADD.FTZ R4, R4, -UR4 ;  /* 0x8000000404047e21 */ /* 0x000fe20008010000 */
[----:B------:R-:W-:-:S03]  /*6860*/  FMUL.FTZ R5, R5, UR6 ;  /* 0x0000000605057c20 */ /* 0x000fc60008410000 */
[----:B------:R-:W-:-:S04]  /*6870*/  FMUL.FTZ R4, R4, UR6 ;  /* 0x0000000604047c20 */ /* 0x000fc80008410000 */
[----:B0123--:R-:W-:Y:S01]  /*6880*/  FFMA.FTZ R21, R29, R4, R26 ;  /* 0x000000041d157223 */ /* 0x00ffe2000001001a */
[----:B-----5:R-:W-:Y:S02]  /*6890*/  IMAD R0, R33, UR14, RZ ;  /* 0x0000000e21007c24 */ /* 0x020fe4000f8e02ff */
        /* <DEDUP_REMOVED lines=8> */
.L_x_2348:
[----:B------:R-:W-:Y:S05]  /*6920*/  BSYNC.RECONVERGENT B1 ;  /* 0x0000000000017941 */ /* 0x000fea0003800200 */
.L_x_2347:
[----:B------:R-:W-:Y:S01]  /*6930*/  ISETP.GE.U32.AND P5, PT, R34, UR10, PT ;  /* 0x0000000a22007c0c */ /* 0x000fe2000bfa6070 */
[----:B------:R-:W-:Y:S01]  /*6940*/  BSSY.RECONVERGENT B1, `(.L_x_2349) ;  /* 0x000002b000017945 */ /* 0x000fe20003800200 */
[----:B0-----:R-:W-:Y:S02]  /*6950*/  SHF.R.S32.HI R4, RZ, 0x1f, R34 ;  /* 0x0000001fff047819 */ /* 0x001fe40000011422 */
[C---:B------:R-:W-:Y:S02]  /*6960*/  IADD3 R33, PT, PT, R25.reuse, 0x100, RZ ;  /* 0x0000010019217810 */ /* 0x040fe40007ffe0ff */
        /* <DEDUP_REMOVED lines=40> */
.L_x_2350:
[----:B------:R-:W-:Y:S05]  /*6bf0*/  BSYNC.RECONVERGENT B1 ;  /* 0x0000000000017941 */ /* 0x000fea0003800200 */
.L_x_2349:
        /* <DEDUP_REMOVED lines=20> */
.L_x_2352:
[----:B------:R-:W-:Y:S05]  /*6d40*/  BSYNC.RECONVERGENT B1 ;  /* 0x0000000000017941 */ /* 0x000fea0003800200 */
.L_x_2351:
        /* <DEDUP_REMOVED lines=20> */
.L_x_2354:
[----:B------:R-:W-:Y:S05]  /*6e90*/  BSYNC.RECONVERGENT B1 ;  /* 0x0000000000017941 */ /* 0x000fea0003800200 */
.L_x_2353:
        /* <DEDUP_REMOVED lines=20> */
.L_x_2356:
[----:B------:R-:W-:Y:S05]  /*6fe0*/  BSYNC.RECONVERGENT B1 ;  /* 0x0000000000017941 */ /* 0x000fea0003800200 */
.L_x_2355:
        /* <DEDUP_REMOVED lines=20> */
.L_x_2358:
[----:B------:R-:W-:Y:S05]  /*7130*/  BSYNC.RECONVERGENT B1 ;  /* 0x0000000000017941 */ /* 0x000fea0003800200 */
.L_x_2357:
        /* <DEDUP_REMOVED lines=20> */
.L_x_2360:
[----:B------:R-:W-:Y:S05]  /*7280*/  BSYNC.RECONVERGENT B1 ;  /* 0x0000000000017941 */ /* 0x000fea0003800200 */
.L_x_2359:
[----:B------:R-:W-:Y:S01]  /*7290*/  ISETP.GE.U32.AND P5, PT, R20, UR10, PT ;  /* 0x0000000a14007c0c */ /* 0x000fe2000bfa6070 */
[----:B------:R-:W-:Y:S01]  /*72a0*/  BSSY.RECONVERGENT B1, `(.L_x_2361) ;  /* 0x000002b000017945 */ /* 0x000fe20003800200 */
[----:B------:R-:W-:Y:S02]  /*72b0*/  SHF.R.S32.HI R10, RZ, 0x1f, R20 ;  /* 0x0000001fff0a7819 */ /* 0x000fe40000011414 */
        /* <DEDUP_REMOVED lines=41> */
.L_x_2362:
[----:B------:R-:W-:Y:S05]  /*7550*/  BSYNC.RECONVERGENT B1 ;  /* 0x0000000000017941 */ /* 0x000fea0003800200 */
.L_x_2361:
        /* <DEDUP_REMOVED lines=20> */
.L_x_2364:
[----:B------:R-:W-:Y:S05]  /*76a0*/  BSYNC.RECONVERGENT B1 ;  /* 0x0000000000017941 */ /* 0x000fea0003800200 */
.L_x_2363:
        /* <DEDUP_REMOVED lines=20> */
.L_x_2366:
[----:B------:R-:W-:Y:S05]  /*77f0*/  BSYNC.RECONVERGENT B1 ;  /* 0x0000000000017941 */ /* 0x000fea0003800200 */
.L_x_2365:
        /* <DEDUP_REMOVED lines=20> */
.L_x_2368:
[----:B------:R-:W-:Y:S05]  /*7940*/  BSYNC.RECONVERGENT B1 ;  /* 0x0000000000017941 */ /* 0x000fea0003800200 */
.L_x_2367:
[----:B------:R-:W-:Y:S04]  /*7950*/  BSSY.RECONVERGENT B1, `(.L_x_2369) ;  /* 0x0000014000017945 */ /* 0x000fe80003800200 */
[----:B------:R-:W-:Y:S05]  /*7960*/  @P3 BRA `(.L_x_2370) ;  /* 0x0000000000483947 */ /* 0x000fea0003800000 */
[----:B------:R-:W4:Y:S01]  /*7970*/  LDCU.64 UR14, c[0x0][0x3e0] ;  /* 0x00007c00ff0e77ac */ /* 0x000f220008000a00 */
[----:B---3--:R-:W-:Y:S01]  /*7980*/  MOV R4, R86 ;  /* 0x0000005600047202 */ /* 0x008fe20000000f00 */
[----:B------:R-:W-:Y:S01]  /*7990*/  FADD.FTZ R42, R42, -UR4 ;  /* 0x800000042a2a7e21 */ /* 0x000fe20008010000 */
[----:B012---:R-:W-:Y:S01]  /*79a0*/  MOV R5, R89 ;  /* 0x0000005900057202 */ /* 0x007fe20000000f00 */
[----:B------:R-:W0:Y:S01]  /*79b0*/  LDCU.64 UR16, c[0x0][0x380] ;  /* 0x00007000ff1077ac */ /* 0x000e220008000a00 */
[----:B------:R-:W-:Y:S01]  /*79c0*/  FADD.FTZ R43, R43, -UR4 ;  /* 0x800000042b2b7e21 */ /* 0x000fe20008010000 */
[----:B------:R-:W-:-:S03]  /*79d0*/  FMUL.FTZ R42, R42, UR6 ;  /* 0x000000062a2a7c20 */ /* 0x000fc60008410000 */
[----:B------:R-:W-:-:S04]  /*79e0*/  FMUL.FTZ R43, R43, UR6 ;  /* 0x000000062b2b7c20 */ /* 0x000fc80008410000 */
[----:B------:R-:W-:Y:S01]  /*79f0*/  FFMA.FTZ R0, R29, R43, R26 ;  /* 0x0000002b1d007223 */ /* 0x000fe2000001001a */
        /* <DEDUP_REMOVED lines=9> */
.L_x_2370:
[----:B------:R-:W-:Y:S05]  /*7a90*/  BSYNC.RECONVERGENT B1 ;  /* 0x0000000000017941 */ /* 0x000fea0003800200 */
.L_x_2369:
[----:B------:R-:W-:Y:S04]  /*7aa0*/  BSSY.RECONVERGENT B1, `(.L_x_2371) ;  /* 0x0000014000017945 */ /* 0x000fe80003800200 */
[----:B------:R-:W-:Y:S05]  /*7ab0*/  @P4 BRA `(.L_x_2372) ;  /* 0x0000000000484947 */ /* 0x000fea0003800000 */
[----:B------:R-:W5:Y:S01]  /*7ac0*/  LDCU.64 UR14, c[0x0][0x3e0] ;  /* 0x00007c00ff0e77ac */ /* 0x000f620008000a00 */
[----:B---34-:R-:W-:Y:S01]  /*7ad0*/  MOV R4, R86 ;  /* 0x0000005600047202 */ /* 0x018fe20000000f00 */
[----:B------:R-:W-:Y:S01]  /*7ae0*/  FADD.FTZ R44, R44, -UR4 ;  /* 0x800000042c2c7e21 */ /* 0x000fe20008010000 */
[----:B012---:R-:W-:Y:S01]  /*7af0*/  MOV R5, R89 ;  /* 0x0000005900057202 */ /* 0x007fe20000000f00 */
[----:B------:R-:W0:Y:S01]  /*7b00*/  LDCU.64 UR16, c[0x0][0x380] ;  /* 0x00007000ff1077ac */ /* 0x000e220008000a00 */
[----:B------:R-:W-:Y:S01]  /*7b10*/  FADD.FTZ R45, R45, -UR4 ;  /* 0x800000042d2d7e21 */ /* 0x000fe20008010000 */
[----:B------:R-:W-:-:S03]  /*7b20*/  FMUL.FTZ R44, R44, UR6 ;  /* 0x000000062c2c7c20 */ /* 0x000fc60008410000 */
[----:B------:R-:W-:-:S04]  /*7b30*/  FMUL.FTZ R45, R45, UR6 ;  /* 0x000000062d2d7c20 */ /* 0x000fc80008410000 */
        /* <DEDUP_REMOVED lines=10> */
.L_x_2372:
[----:B------:R-:W-:Y:S05]  /*7be0*/  BSYNC.RECONVERGENT B1 ;  /* 0x0000000000017941 */ /* 0x000fea0003800200 */
.L_x_2371:
[----:B------:R-:W-:Y:S01]  /*7bf0*/  ISETP.GE.U32.AND P5, PT, R3, UR10, PT ;  /* 0x0000000a03007c0c */ /* 0x000fe2000bfa6070 */
[----:B------:R-:W-:Y:S01]  /*7c00*/  BSSY.RECONVERGENT B1, `(.L_x_2373) ;  /* 0x0000029000017945 */ /* 0x000fe20003800200 */
[----:B0-----:R-:W-:Y:S02]  /*7c10*/  SHF.R.S32.HI R7, RZ, 0x1f, R3 ;  /* 0x0000001fff077819 */ /* 0x001fe40000011403 */
[----:B------:R-:W-:Y:S02]  /*7c20*/  IADD3 R15, PT, PT, R25, 0x1c0, RZ ;  /* 0x000001c0190f7810 */ /* 0x000fe40007ffe0ff */
[----:B------:R-:W-:Y:S02]  /*7c30*/  ISETP.GE.AND.EX P5, PT, R7, UR11, PT, P5 ;  /* 0x0000000b07007c0c */ /* 0x000fe4000bfa6350 */
[C---:B------:R-:W-:Y:S02]  /*7c40*/  IADD3 R6, PT, PT, R25.reuse, 0x1d0, RZ ;  /* 0x000001d019067810 */ /* 0x040fe40007ffe0ff */
[----:B---34-:R-:W-:-:S02]  /*7c50*/  IADD3 R4, PT, PT, R25, 0x1e0, RZ ;  /* 0x000001e019047810 */ /* 0x018fc40007ffe0ff */
        /* <DEDUP_REMOVED lines=9> */
[----:B-12---:R-:W-:Y:S02]  /*7cf0*/  SHF.R.S32.HI R5, RZ, 0x1f, R4 ;  /* 0x0000001fff057819 */ /* 0x006fe40000011404 */
        /* <DEDUP_REMOVED lines=15> */
[----:B------:R-:W-:Y:S01]  /*7df0*/  FFMA.FTZ R46, R29, R46, R26 ;  /* 0x0000002e1d2e7223 */ /* 0x000fe2000001001a */
        /* <DEDUP_REMOVED lines=9> */
.L_x_2374:
[----:B------:R-:W-:Y:S05]  /*7e90*/  BSYNC.RECONVERGENT B1 ;  /* 0x0000000000017941 */ /* 0x000fea0003800200 */
.L_x_2373:
        /* <DEDUP_REMOVED lines=20> */
.L_x_2376:
[----:B------:R-:W-:Y:S05]  /*7fe0*/  BSYNC.RECONVERGENT B1 ;  /* 0x0000000000017941 */ /* 0x000fea0003800200 */
.L_x_2375:
        /* <DEDUP_REMOVED lines=20> */
.L_x_2378:
[----:B------:R-:W-:Y:S05]  /*8130*/  BSYNC.RECONVERGENT B1 ;  /* 0x0000000000017941 */ /* 0x000fea0003800200 */
.L_x_2377:
        /* <DEDUP_REMOVED lines=10> */
[----:B------:R-:W-:Y:S01]  /*81e0*/  FFMA.FTZ R52, R29, R52, R26 ;  /* 0x000000341d347223 */ /* 0x000fe2000001001a */
        /* <DEDUP_REMOVED lines=9> */
.L_x_2380:
[----:B------:R-:W-:Y:S05]  /*8280*/  BSYNC.RECONVERGENT B1 ;  /* 0x0000000000017941 */ /* 0x000fea0003800200 */
.L_x_2379:
        /* <DEDUP_REMOVED lines=20> */
.L_x_2382:
[----:B------:R-:W-:Y:S05]  /*83d0*/  BSYNC.RECONVERGENT B1 ;  /* 0x0000000000017941 */ /* 0x000fea0003800200 */
.L_x_2381:
[----:B------:R-:W-:Y:S05]  /*83e0*/  @P4 BRA `(.L_x_2383) ;  /* 0x0000004400c84947 */ /* 0x000fea0003800000 */
[----:B------:R-:W5:Y:S01]  /*83f0*/  LDCU.64 UR10, c[0x0][0x3e0] ;  /* 0x00007c00ff0a77ac */ /* 0x000f620008000a00 */
[----:B------:R-:W-:Y:S01]  /*8400*/  MOV R87, R89 ;  /* 0x0000005900577202 */ /* 0x000fe20000000f00 */
[----:B------:R-:W-:Y:S01]  /*8410*/  FADD.FTZ R57, R57, -UR4 ;  /* 0x8000000439397e21 */ /* 0x000fe20008010000 */
[----:B------:R-:W-:Y:S01]  /*8420*/  FADD.FTZ R56, R56, -UR4 ;  /* 0x8000000438387e21 */ /* 0x000fe20008010000 */
[----:B------:R-:W1:Y:S02]  /*8430*/  LDCU.64 UR14, c[0x0][0x380] ;  /* 0x00007000ff0e77ac */ /* 0x000e640008000a00 */
[----:B------:R-:W-:Y:S01]  /*8440*/  FMUL.FTZ R57, R57, UR6 ;  /* 0x0000000639397c20 */ /* 0x000fe20008410000 */
[----:B------:R-:W-:-:S03]  /*8450*/  FMUL.FTZ R56, R56, UR6 ;  /* 0x0000000638387c20 */ /* 0x000fc60008410000 */
[----:B----4-:R-:W-:Y:S01]  /*8460*/  FFMA.FTZ R5, R28, R57, R27 ;  /* 0x000000391c057223 */ /* 0x010fe2000001001b */
[----:B------:R-:W-:-:S05]  /*8470*/  FFMA.FTZ R56, R29, R56, R26 ;  /* 0x000000381d387223 */ /* 0x000fca000001001a */
[----:B------:R-:W-:Y:S01]  /*8480*/  F2FP.BF16.F32.PACK_AB R5, R56, R5 ;  /* 0x000000053805723e */ /* 0x000fe200000010ff */
[----:B-----5:R-:W-:Y:S02]  /*8490*/  IMAD R0, R0, UR10, RZ ;  /* 0x0000000a00007c24 */ /* 0x020fe4000f8e02ff */
[----:B------:R-:W-:-:S04]  /*84a0*/  IMAD.WIDE.U32 R86, R25, UR10, R86 ;  /* 0x0000000a19567c25 */ /* 0x000fc8000f8e0056 */
[----:B------:R-:W-:Y:S01]  /*84b0*/  IMAD R25, R25, UR11, R0 ;  /* 0x0000000b19197c24 */ /* 0x000fe2000f8e0200 */
[----:B-123--:R-:W-:-:S04]  /*84c0*/  LEA R2, P1, R86, UR14, 0x1 ;  /* 0x0000000e56027c11 */ /* 0x00efc8000f8208ff */
[----:B------:R-:W-:-:S04]  /*84d0*/  IADD3 R25, PT, PT, R87, R25, RZ ;  /* 0x0000001957197210 */ /* 0x000fc80007ffe0ff */
[----:B0-----:R-:W-:-:S05]  /*84e0*/  LEA.HI.X R3, R86, UR15, R25, 0x1, P1 ;  /* 0x0000000f56037c11 */ /* 0x001fca00088f0c19 */
[----:B------:R0:W-:Y:S01]  /*84f0*/  STG.E desc[UR12][R2.64], R5 ;  /* 0x0000000502007986 */ /* 0x0001e2000c10190c */
[----:B------:R-:W-:Y:S05]  /*8500*/  BRA `(.L_x_2383) ;  /* 0x0000004400807947 */ /* 0x000fea0003800000 */
.L_x_2320:
        /* <DEDUP_REMOVED lines=21> */
[----:B------:R-:W-:Y:S01]  /*8660*/  FFMA.FTZ R21, R28, R21, R27 ;  /* 0x000000151c157223 */ /* 0x000fe2000001001b */
        /* <DEDUP_REMOVED lines=13> */
[----:B------:R-:W-:-:S03]  /*8740*/  IADD3 R81, PT, PT, R23, R81, RZ ;  /* 0x0000005117517210 */ /* 0x000fc60007ffe0ff */
[----:B------:R-:W0:Y:S01]  /*8750*/  MUFU.RCP R35, R34 ;  /* 0x0000002200237308 */ /* 0x000e220000001000 */
[----:B--2---:R-:W-:Y:S01]  /*8760*/  FMUL.FTZ R33, R21, R32 ;  /* 0x0000002015217220 */ /* 0x004fe20000410000 */
[----:B0-----:R-:W-:Y:S01]  /*8770*/  FMUL.FTZ R78, R20, R35 ;  /* 0x00000023144e7220 */ /* 0x001fe20000410000 */
[----:B-1----:R-:W-:-:S04]  /*8780*/  LEA R20, P1, R22, UR16, 0x1 ;  /* 0x0000001016147c11 */ /* 0x002fc8000f8208ff */
[----:B------:R-:W-:Y:S02]  /*8790*/  LEA.HI.X R21, R22, UR17, R81, 0x1, P1 ;  /* 0x0000001116157c11 */ /* 0x000fe400088f0c51 */
[----:B------:R-:W-:-:S05]  /*87a0*/  F2FP.BF16.F32.PACK_AB R33, R78, R33 ;  /* 0x000000214e21723e */ /* 0x000fca00000010ff */
[----:B------:R0:W-:Y:S02]  /*87b0*/  STG.E desc[UR12][R20.64], R33 ;  /* 0x0000002114007986 */ /* 0x0001e4000c10190c */
.L_x_2385:
[----:B------:R-:W-:Y:S05]  /*87c0*/  BSYNC.RECONVERGENT B1 ;  /* 0x0000000000017941 */ /* 0x000fea0003800200 */
.L_x_2384:
[----:B------:R-:W-:Y:S04]  /*87d0*/  BSSY.RECONVERGENT B1, `(.L_x_2386) ;  /* 0x000001e000017945 */ /* 0x000fe80003800200 */
[----:B------:R-:W-:Y:S05]  /*87e0*/  @P2 BRA `(.L_x_2387) ;  /* 0x0000000000702947 */ /* 0x000fea0003800000 */
[----:B------:R-:W-:Y:S01]  /*87f0*/  FADD.FTZ R79, R79, -UR4 ;  /* 0x800000044f4f7e21 */ /* 0x000fe20008010000 */
[----:B------:R-:W-:Y:S01]  /*8800*/  FADD.FTZ R76, R76, -UR4 ;  /* 0x800000044c4c7e21 */ /* 0x000fe20008010000 */
[----:B------:R-:W1:Y:S01]  /*8810*/  LDCU.64 UR14, c[0x0][0x3e0] ;  /* 0x00007c00ff0e77ac */ /* 0x000e620008000a00 */
[----:B------:R-:W-:Y:S01]  /*8820*/  MOV R23, R89 ;  /* 0x0000005900177202 */ /* 0x000fe20000000f00 */
[----:B0-----:R-:W-:Y:S01]  /*8830*/  FMUL.FTZ R20, R79, UR6 ;  /* 0x000000064f147c20 */ /* 0x001fe20008410000 */
[----:B------:R-:W-:Y:S01]  /*8840*/  FMUL.FTZ R21, R76, UR6 ;  /* 0x000000064c157c20 */ /* 0x000fe20008410000 */
[----:B------:R-:W0:Y:S02]  /*8850*/  LDCU.64 UR16, c[0x0][0x380] ;  /* 0x00007000ff1077ac */ /* 0x000e240008000a00 */
[----:B------:R-:W-:Y:S01]  /*8860*/  FFMA.FTZ R20, R28, R20, R27 ;  /* 0x000000141c147223 */ /* 0x000fe2000001001b */
[----:B------:R-:W-:-:S03]  /*8870*/  FFMA.FTZ R21, R29, R21, R26 ;  /* 0x000000151d157223 */ /* 0x000fc6000001001a */
[----:B------:R-:W-:Y:S01]  /*8880*/  FMUL.FTZ R22, R20, -1.4426950216293334961 ;  /* 0xbfb8aa3b14167820 */ /* 0x000fe20000410000 */
[----:B------:R-:W-:-:S05]  /*8890*/  FMUL.FTZ R34, R21, -1.4426950216293334961 ;  /* 0xbfb8aa3b15227820 */ /* 0x000fca0000410000 */
[----:B------:R-:W2:Y:S01]  /*88a0*/  MUFU.EX2 R22, R22 ;  /* 0x0000001600167308 */ /* 0x000ea20000000800 */
[----:B-1----:R-:W-:-:S07]  /*88b0*/  IMAD R30, R30, UR14, RZ ;  /* 0x0000000e1e1e7c24 */ /* 0x002fce000f8e02ff */
[----:B------:R-:W1:Y:S01]  /*88c0*/  MUFU.EX2 R34, R34 ;  /* 0x0000002200227308 */ /* 0x000e620000000800 */
[----:B--2---:R-:W-:Y:S01]  /*88d0*/  FADD.FTZ R32, R22, 1 ;  /* 0x3f80000016207421 */ /* 0x004fe20000010000 */
[----:B------:R-:W-:-:S06]  /*88e0*/  MOV R22, R86 ;  /* 0x0000005600167202 */ /* 0x000fcc0000000f00 */
[----:B------:R-:W2:Y:S01]  /*88f0*/  MUFU.RCP R33, R32 ;  /* 0x0000002000217308 */ /* 0x000ea20000001000 */
[----:B------:R-:W-:-:S04]  /*8900*/  IMAD.WIDE.U32 R22, R31, UR14, R22 ;  /* 0x0000000e1f167c25 */ /* 0x000fc8000f8e0016 */
[----:B-1----:R-:W-:Y:S01]  /*8910*/  FADD.FTZ R35, R34, 1 ;  /* 0x3f80000022237421 */ /* 0x002fe20000010000 */
[----:B------:R-:W-:-:S03]  /*8920*/  IMAD R31, R31, UR15, R30 ;  /* 0x0000000f1f1f7c24 */ /* 0x000fc6000f8e021e */
[----:B------:R-:W1:Y:S02]  /*8930*/  MUFU.RCP R76, R35 ;  /* 0x00000023004c7308 */ /* 0x000e640000001000 */
[----:B------:R-:W-:Y:S01]  /*8940*/  IADD3 R31, PT, PT, R23, R31, RZ ;  /* 0x0000001f171f7210 */ /* 0x000fe20007ffe0ff */
[----:B--2---:R-:W-:Y:S01]  /*8950*/  FMUL.FTZ R33, R20, R33 ;  /* 0x0000002114217220 */ /* 0x004fe20000410000 */
[----:B0-----:R-:W-:Y:S01]  /*8960*/  LEA R20, P1, R22, UR16, 0x1 ;  /* 0x0000001016147c11 */ /* 0x001fe2000f8208ff */
[----:B-1----:R-:W-:-:S03]  /*8970*/  FMUL.FTZ R76, R21, R76 ;  /* 0x0000004c154c7220 */ /* 0x002fc60000410000 */
[----:B------:R-:W-:Y:S02]  /*8980*/  LEA.HI.X R21, R22, UR17, R31, 0x1, P1 ;  /* 0x0000001116157c11 */ /* 0x000fe400088f0c1f */
[----:B------:R-:W-:-:S05]  /*8990*/  F2FP.BF16.F32.PACK_AB R33, R76, R33 ;  /* 0x000000214c21723e */ /* 0x000fca00000010ff */
[----:B------:R1:W-:Y:S02]  /*89a0*/  STG.E desc[UR12][R20.64], R33 ;  /* 0x0000002114007986 */ /* 0x0003e4000c10190c */
.L_x_2387:
[----:B------:R-:W-:Y:S05]  /*89b0*/  BSYNC.RECONVERGENT B1 ;  /* 0x0000000000017941 */ /* 0x000fea0003800200 */
.L_x_2386:
[----:B------:R-:W-:Y:S01]  /*89c0*/  ISETP.GE.U32.AND P5, PT, R91, UR10, PT ;  /* 0x0000000a5b007c0c */ /* 0x000fe2000bfa6070 */
[----:B------:R-:W-:Y:S01]  /*89d0*/  BSSY.RECONVERGENT B1, `(.L_x_2388) ;  /* 0x0000033000017945 */ /* 0x000fe20003800200 */
[----:B------:R-:W-:Y:S02]  /*89e0*/  SHF.R.S32.HI R22, RZ, 0x1f, R91 ;  /* 0x0000001fff167819 */ /* 0x000fe4000001145b */
[C---:B------:R-:W-:Y:S02]  /*89f0*/  IADD3 R30, PT, PT, R25.reuse, 0x40, RZ ;  /* 0x00000040191e7810 */ /* 0x040fe40007ffe0ff */
[----:B------:R-:W-:Y:S02]  /*8a00*/  ISETP.GE.AND.EX P5, PT, R22, UR11, PT, P5 ;  /* 0x0000000b16007c0c */ /* 0x000fe4000bfa6350 */
[C---:B------:R-:W-:Y:S02]  /*8a10*/  IADD3 R31, PT, PT, R25.reuse, 0x50, RZ ;  /* 0x00000050191f7810 */ /* 0x040fe40007ffe0ff */
[----:B------:R-:W-:-:S02]  /*8a20*/  IADD3 R32, PT, PT, R25, 0x60, RZ ;  /* 0x0000006019207810 */ /* 0x000fc40007ffe0ff */
[----:B01----:R-:W-:Y:S02]  /*8a30*/  IADD3 R33, PT, PT, R25, 0x70, RZ ;  /* 0x0000007019217810 */ /* 0x003fe40007ffe0ff */
        /* <DEDUP_REMOVED lines=44> */
.L_x_2389:
[----:B------:R-:W-:Y:S05]  /*8d00*/  BSYNC.RECONVERGENT B1 ;  /* 0x0000000000017941 */ /* 0x000fea0003800200 */
.L_x_2388:
        /* <DEDUP_REMOVED lines=32> */
.L_x_2391:
[----:B------:R-:W-:Y:S05]  /*8f10*/  BSYNC.RECONVERGENT B1 ;  /* 0x0000000000017941 */ /* 0x000fea0003800200 */
.L_x_2390:
        /* <DEDUP_REMOVED lines=9> */
[----:B------:R-:W-:Y:S01]  /*8fb0*/  FFMA.FTZ R22, R28, R22, R27 ;  /* 0x000000161c167223 */ /* 0x000fe2000001001b */
[----:B------:R-:W-:-:S03]  /*8fc0*/  FFMA.FTZ R23, R29, R23, R26 ;  /* 0x000000171d177223 */ /* 0x000fc6000001001a */
[----:B------:R-:W-:Y:S01]  /*8fd0*/  FMUL.FTZ R20, R22, -1.4426950216293334961 ;  /* 0xbfb8aa3b16147820 */ /* 0x000fe20000410000 */
[----:B------:R-:W-:-:S05]  /*8fe0*/  FMUL.FTZ R72, R23, -1.4426950216293334961 ;  /* 0xbfb8aa3b17487820 */ /* 0x000fca0000410000 */
[----:B------:R-:W1:Y:S01]  /*8ff0*/  MUFU.EX2 R20, R20 ;  /* 0x0000001400147308 */ /* 0x000e620000000800 */
[----:B--2---:R-:W-:-:S04]  /*9000*/  IMAD R79, R34, UR14, RZ ;  /* 0x0000000e224f7c24 */ /* 0x004fc8000f8e02ff */
        /* <DEDUP_REMOVED lines=10> */
[----:B0-----:R-:W-:Y:S01]  /*90b0*/  LEA R22, P1, R20, UR16, 0x1 ;  /* 0x0000001014167c11 */ /* 0x001fe2000f8208ff */
[----:B--2---:R-:W-:-:S03]  /*90c0*/  FMUL.FTZ R90, R23, R90 ;  /* 0x0000005a175a7220 */ /* 0x004fc60000410000 */
[----:B------:R-:W-:Y:S02]  /*90d0*/  LEA.HI.X R23, R20, UR17, R79, 0x1, P1 ;  /* 0x0000001114177c11 */ /* 0x000fe400088f0c4f */
[----:B------:R-:W-:-:S05]  /*90e0*/  F2FP.BF16.F32.PACK_AB R73, R90, R73 ;  /* 0x000000495a49723e */ /* 0x000fca00000010ff */
[----:B------:R2:W-:Y:S02]  /*90f0*/  STG.E desc[UR12][R22.64], R73 ;  /* 0x0000004916007986 */ /* 0x0005e4000c10190c */
.L_x_2393:
[----:B------:R-:W-:Y:S05]  /*9100*/  BSYNC.RECONVERGENT B1 ;  /* 0x0000000000017941 */ /* 0x000fea0003800200 */
.L_x_2392:
        /* <DEDUP_REMOVED lines=9> */
[----:B------:R-:W-:Y:S01]  /*91a0*/  FFMA.FTZ R71, R28, R71, R27 ;  /* 0x000000471c477223 */ /* 0x000fe2000001001b */
[----:B--2---:R-:W-:-:S03]  /*91b0*/  FFMA.FTZ R23, R29, R68, R26 ;  /* 0x000000441d177223 */ /* 0x004fc6000001001a */
[----:B------:R-:W-:Y:S01]  /*91c0*/  FMUL.FTZ R20, R71, -1.4426950216293334961 ;  /* 0xbfb8aa3b47147820 */ /* 0x000fe20000410000 */
[----:B------:R-:W-:-:S05]  /*91d0*/  FMUL.FTZ R22, R23, -1.4426950216293334961 ;  /* 0xbfb8aa3b17167820 */ /* 0x000fca0000410000 */
        /* <DEDUP_REMOVED lines=11> */
[----:B------:R-:W-:Y:S01]  /*9290*/  IADD3 R35, PT, PT, R21, R35, RZ ;  /* 0x0000002315237210 */ /* 0x000fe20007ffe0ff */
[----:B-1----:R-:W-:Y:S01]  /*92a0*/  FMUL.FTZ R31, R71, R30 ;  /* 0x0000001e471f7220 */ /* 0x002fe20000410000 */
[----:B0-----:R-:W-:Y:S02]  /*92b0*/  FMUL.FTZ R68, R23, R34 ;  /* 0x0000002217447220 */ /* 0x001fe40000410000 */
[----:B------:R-:W-:-:S03]  /*92c0*/  LEA.HI.X R23, R20, UR17, R35, 0x1, P1 ;  /* 0x0000001114177c11 */ /* 0x000fc600088f0c23 */
[----:B------:R-:W-:-:S05]  /*92d0*/  F2FP.BF16.F32.PACK_AB R31, R68, R31 ;  /* 0x0000001f441f723e */ /* 0x000fca00000010ff */
[----:B------:R3:W-:Y:S02]  /*92e0*/  STG.E desc[UR12][R22.64], R31 ;  /* 0x0000001f16007986 */ /* 0x0007e4000c10190c */
.L_x_2395:
[----:B------:R-:W-:Y:S05]  /*92f0*/  BSYNC.RECONVERGENT B1 ;  /* 0x0000000000017941 */ /* 0x000fea0003800200 */
.L_x_2394:
        /* <DEDUP_REMOVED lines=9> */
[----:B------:R-:W-:Y:S01]  /*9390*/  FFMA.FTZ R69, R28, R69, R27 ;  /* 0x000000451c457223 */ /* 0x000fe2000001001b */
[----:B--23--:R-:W-:-:S03]  /*93a0*/  FFMA.FTZ R23, R29, R66, R26 ;  /* 0x000000421d177223 */ /* 0x00cfc6000001001a */
        /* <DEDUP_REMOVED lines=19> */
.L_x_2397:
[----:B------:R-:W-:Y:S05]  /*94e0*/  BSYNC.RECONVERGENT B1 ;  /* 0x0000000000017941 */ /* 0x000fea0003800200 */
.L_x_2396:
[----:B------:R-:W-:Y:S04]  /*94f0*/  BSSY.RECONVERGENT B1, `(.L_x_2398) ;  /* 0x000001e000017945 */ /* 0x000fe80003800200 */
[----:B------:R-:W-:Y:S05]  /*9500*/  @P4 BRA `(.L_x_2399) ;  /* 0x0000000000704947 */ /* 0x000fea0003800000 */
[----:B------:R-:W-:Y:S01]  /*9510*/  FADD.FTZ R67, R67, -UR4 ;  /* 0x8000000443437e21 */ /* 0x000fe20008010000 */
[----:B------:R-:W-:Y:S01]  /*9520*/  FADD.FTZ R64, R64, -UR4 ;  /* 0x8000000440407e21 */ /* 0x000fe20008010000 */
[----:B------:R-:W5:Y:S01]  /*9530*/  LDCU.64 UR14, c[0x0][0x3e0] ;  /* 0x00007c00ff0e77ac */ /* 0x000f620008000a00 */
[----:B01----:R-:W-:Y:S01]  /*9540*/  MOV R21, R89 ;  /* 0x0000005900157202 */ /* 0x003fe20000000f00 */
[----:B------:R-:W-:Y:S01]  /*9550*/  FMUL.FTZ R67, R67, UR6 ;  /* 0x0000000643437c20 */ /* 0x000fe20008410000 */
[----:B------:R-:W-:Y:S01]  /*9560*/  FMUL.FTZ R64, R64, UR6 ;  /* 0x0000000640407c20 */ /* 0x000fe20008410000 */
[----:B------:R-:W0:Y:S02]  /*9570*/  LDCU.64 UR16, c[0x0][0x380] ;  /* 0x00007000ff1077ac */ /* 0x000e240008000a00 */
[----:B------:R-:W-:Y:S01]  /*9580*/  FFMA.FTZ R67, R28, R67, R27 ;  /* 0x000000431c437223 */ /* 0x000fe2000001001b */
[----:B--234-:R-:W-:-:S03]  /*9590*/  FFMA.FTZ R23, R29, R64, R26 ;  /* 0x000000401d177223 */ /* 0x01cfc6000001001a */
[----:B------:R-:W-:Y:S01]  /*95a0*/  FMUL.FTZ R20, R67, -1.4426950216293334961 ;  /* 0xbfb8aa3b43147820 */ /* 0x000fe20000410000 */
[----:B------:R-:W-:-:S05]  /*95b0*/  FMUL.FTZ R22, R23, -1.4426950216293334961 ;  /* 0xbfb8aa3b17167820 */ /* 0x000fca0000410000 */
[----:B------:R-:W1:Y:S01]  /*95c0*/  MUFU.EX2 R20, R20 ;  /* 0x0000001400147308 */ /* 0x000e620000000800 */
[----:B-----5:R-:W-:-:S07]  /*95d0*/  IMAD R78, R78, UR14, RZ ;  /* 0x0000000e4e4e7c24 */ /* 0x020fce000f8e02ff */
        /* <DEDUP_REMOVED lines=15> */
.L_x_2399:
[----:B------:R-:W-:Y:S05]  /*96d0*/  BSYNC.RECONVERGENT B1 ;  /* 0x0000000000017941 */ /* 0x000fea0003800200 */
.L_x_2398:
[----:B------:R-:W-:Y:S01]  /*96e0*/  ISETP.GE.U32.AND P5, PT, R74, UR10, PT ;  /* 0x0000000a4a007c0c */ /* 0x000fe2000bfa6070 */
[----:B------:R-:W-:Y:S01]  /*96f0*/  BSSY.RECONVERGENT B1, `(.L_x_2400) ;  /* 0x0000035000017945 */ /* 0x000fe20003800200 */
[----:B01----:R-:W-:Y:S02]  /*9700*/  SHF.R.S32.HI R21, RZ, 0x1f, R74 ;  /* 0x0000001fff157819 */ /* 0x003fe4000001144a */
[----:B------:R-:W-:Y:S02]  /*9710*/  IADD3 R69, PT, PT, R25, 0xa0, RZ ;  /* 0x000000a019457810 */ /* 0x000fe40007ffe0ff */
[----:B------:R-:W-:Y:S02]  /*9720*/  ISETP.GE.AND.EX P5, PT, R21, UR11, PT, P5 ;  /* 0x0000000b15007c0c */ /* 0x000fe4000bfa6350 */
[C---:B------:R-:W-:Y:S02]  /*9730*/  IADD3 R67, PT, PT, R25.reuse, 0xb0, RZ ;  /* 0x000000b019437810 */ /* 0x040fe40007ffe0ff */
[----:B------:R-:W-:-:S02]  /*9740*/  IADD3 R30, PT, PT, R25, 0xc0, RZ ;  /* 0x000000c0191e7810 */ /* 0x000fc40007ffe0ff */
        /* <DEDUP_REMOVED lines=47> */
.L_x_2401:
[----:B------:R-:W-:Y:S05]  /*9a40*/  BSYNC.RECONVERGENT B1 ;  /* 0x0000000000017941 */ /* 0x000fea0003800200 */
.L_x_2400:
        /* <DEDUP_REMOVED lines=9> */
[----:B0-2---:R-:W-:Y:S01]  /*9ae0*/  FFMA.FTZ R23, R28, R63, R27 ;  /* 0x0000003f1c177223 */ /* 0x005fe2000001001b */
        /* <DEDUP_REMOVED lines=20> */
.L_x_2403:
[----:B------:R-:W-:Y:S05]  /*9c30*/  BSYNC.RECONVERGENT B1 ;  /* 0x0000000000017941 */ /* 0x000fea0003800200 */
.L_x_2402:
        /* <DEDUP_REMOVED lines=30> */
.L_x_2405:
[----:B------:R-:W-:Y:S05]  /*9e20*/  BSYNC.RECONVERGENT B1 ;  /* 0x0000000000017941 */ /* 0x000fea0003800200 */
.L_x_2404:
        /* <DEDUP_REMOVED lines=10> */
[----:B------:R-:W-:Y:S01]  /*9ed0*/  FFMA.FTZ R21, R28, R59, R27 ;  /* 0x0000003b1c157223 */ /* 0x000fe2000001001b */
        /* <DEDUP_REMOVED lines=19> */
.L_x_2407:
[----:B------:R-:W-:Y:S05]  /*a010*/  BSYNC.RECONVERGENT B1 ;  /* 0x0000000000017941 */ /* 0x000fea0003800200 */
.L_x_2406:
[----:B------:R-:W-:Y:S04]  /*a020*/  BSSY.RECONVERGENT B1, `(.L_x_2408) ;  /* 0x000001e000017945 */ /* 0x000fe80003800200 */
[----:B------:R-:W-:Y:S05]  /*a030*/  @P3 BRA `(.L_x_2409) ;  /* 0x0000000000703947 */ /* 0x000fea0003800000 */
[----:B------:R-:W-:Y:S01]  /*a040*/  FADD.FTZ R3, R3, -UR4 ;  /* 0x8000000403037e21 */ /* 0x000fe20008010000 */
[----:B------:R-:W-:Y:S01]  /*a050*/  FADD.FTZ R2, R2, -UR4 ;  /* 0x8000000402027e21 */ /* 0x000fe20008010000 */
[----:B------:R-:W5:Y:S02]  /*a060*/  LDCU.64 UR14, c[0x0][0x3e0] ;  /* 0x00007c00ff0e77ac */ /* 0x000f640008000a00 */
[----:B------:R-:W-:Y:S01]  /*a070*/  FMUL.FTZ R3, R3, UR6 ;  /* 0x0000000603037c20 */ /* 0x000fe20008410000 */
[----:B------:R-:W-:Y:S01]  /*a080*/  FMUL.FTZ R2, R2, UR6 ;  /* 0x0000000602027c20 */ /* 0x000fe20008410000 */
[----:B------:R-:W0:Y:S02]  /*a090*/  LDCU.64 UR16, c[0x0][0x380] ;  /* 0x00007000ff1077ac */ /* 0x000e240008000a00 */
[----:B---34-:R-:W-:Y:S01]  /*a0a0*/  FFMA.FTZ R21, R28, R3, R27 ;  /* 0x000000031c157223 */ /* 0x018fe2000001001b */
[----:B------:R-:W-:Y:S01]  /*a0b0*/  FFMA.FTZ R58, R29, R2, R26 ;  /* 0x000000021d3a7223 */ /* 0x000fe2000001001a */
[----:B------:R-:W-:-:S02]  /*a0c0*/  MOV R2, R86 ;  /* 0x0000005600027202 */ /* 0x000fc40000000f00 */
[----:B------:R-:W-:Y:S01]  /*a0d0*/  FMUL.FTZ R0, R21, -1.4426950216293334961 ;  /* 0xbfb8aa3b15007820 */ /* 0x000fe20000410000 */
[----:B------:R-:W-:Y:S01]  /*a0e0*/  FMUL.FTZ R20, R58, -1.4426950216293334961 ;  /* 0xbfb8aa3b3a147820 */ /* 0x000fe20000410000 */
[----:B------:R-:W-:-:S04]  /*a0f0*/  MOV R3, R89 ;  /* 0x0000005900037202 */ /* 0x000fc80000000f00 */
[----:B------:R-:W0:Y:S01]  /*a100*/  MUFU.EX2 R0, R0 ;  /* 0x0000000000007308 */ /* 0x000e220000000800 */
[----:B-----5:R-:W-:Y:S02]  /*a110*/  IMAD R59, R32, UR14, RZ ;  /* 0x0000000e203b7c24 */ /* 0x020fe4000f8e02ff */
[----:B------:R-:W-:-:S05]  /*a120*/  IMAD.WIDE.U32 R2, R30, UR14, R2 ;  /* 0x0000000e1e027c25 */ /* 0x000fca000f8e0002 */
[----:B------:R-:W3:Y:S01]  /*a130*/  MUFU.EX2 R20, R20 ;  /* 0x0000001400147308 */ /* 0x000ee20000000800 */
[----:B------:R-:W-:-:S05]  /*a140*/  IMAD R61, R30, UR15, R59 ;  /* 0x0000000f1e3d7c24 */ /* 0x000fca000f8e023b */
[----:B------:R-:W-:Y:S01]  /*a150*/  IADD3 R61, PT, PT, R3, R61, RZ ;  /* 0x0000003d033d7210 */ /* 0x000fe20007ffe0ff */
[----:B012---:R-:W-:-:S06]  /*a160*/  FADD.FTZ R22, R0, 1 ;  /* 0x3f80000000167421 */ /* 0x007fcc0000010000 */
[----:B------:R-:W0:Y:S01]  /*a170*/  MUFU.RCP R22, R22 ;  /* 0x0000001600167308 */ /* 0x000e220000001000 */
[----:B---3--:R-:W-:Y:S01]  /*a180*/  FADD.FTZ R23, R20, 1 ;  /* 0x3f80000014177421 */ /* 0x008fe20000010000 */
[----:B------:R-:W-:-:S06]  /*a190*/  LEA R20, P1, R2, UR16, 0x1 ;  /* 0x0000001002147c11 */ /* 0x000fcc000f8208ff */
[----:B------:R-:W1:Y:S01]  /*a1a0*/  MUFU.RCP R23, R23 ;  /* 0x0000001700177308 */ /* 0x000e620000001000 */
[----:B0-----:R-:W-:Y:S01]  /*a1b0*/  FMUL.FTZ R0, R21, R22 ;  /* 0x0000001615007220 */ /* 0x001fe20000410000 */
[----:B------:R-:W-:Y:S01]  /*a1c0*/  LEA.HI.X R21, R2, UR17, R61, 0x1, P1 ;  /* 0x0000001102157c11 */ /* 0x000fe200088f0c3d */
[----:B-1----:R-:W-:-:S05]  /*a1d0*/  FMUL.FTZ R59, R58, R23 ;  /* 0x000000173a3b7220 */ /* 0x002fca0000410000 */
[----:B------:R-:W-:-:S05]  /*a1e0*/  F2FP.BF16.F32.PACK_AB R59, R59, R0 ;  /* 0x000000003b3b723e */ /* 0x000fca00000010ff */
[----:B------:R0:W-:Y:S02]  /*a1f0*/  STG.E desc[UR12][R20.64], R59 ;  /* 0x0000003b14007986 */ /* 0x0001e4000c10190c */
.L_x_2409:
[----:B------:R-:W-:Y:S05]  /*a200*/  BSYNC.RECONVERGENT B1 ;  /* 0x0000000000017941 */ /* 0x000fea0003800200 */
.L_x_2408:
        /* <DEDUP_REMOVED lines=8> */
[----:B------:R-:W3:Y:S01]  /*a290*/  LDCU.64 UR16, c[0x0][0x380] ;  /* 0x00007000ff1077ac */ /* 0x000ee20008000a00 */
[----:B------:R-:W-:Y:S01]  /*a2a0*/  MOV R3, R89 ;  /* 0x0000005900037202 */ /* 0x000fe20000000f00 */
[----:B------:R-:W-:Y:S01]  /*a2b0*/  FFMA.FTZ R5, R28, R5, R27 ;  /* 0x000000051c057223 */ /* 0x000fe2000001001b */
[----:B012---:R-:W-:-:S03]  /*a2c0*/  FFMA.FTZ R22, R29, R4, R26 ;  /* 0x000000041d167223 */ /* 0x007fc6000001001a */
[----:B------:R-:W-:Y:S01]  /*a2d0*/  FMUL.FTZ R0, R5, -1.4426950216293334961 ;  /* 0xbfb8aa3b05007820 */ /* 0x000fe20000410000 */
[----:B------:R-:W-:-:S05]  /*a2e0*/  FMUL.FTZ R4, R22, -1.4426950216293334961 ;  /* 0xbfb8aa3b16047820 */ /* 0x000fca0000410000 */
[----:B------:R-:W3:Y:S01]  /*a2f0*/  MUFU.EX2 R0, R0 ;  /* 0x0000000000007308 */ /* 0x000ee20000000800 */
[----:B-----5:R-:W-:Y:S02]  /*a300*/  IMAD R30, R33, UR14, RZ ;  /* 0x0000000e211e7c24 */ /* 0x020fe4000f8e02ff */
[----:B------:R-:W-:-:S05]  /*a310*/  IMAD.WIDE.U32 R2, R31, UR14, R2 ;  /* 0x0000000e1f027c25 */ /* 0x000fca000f8e0002 */
[----:B------:R-:W0:Y:S01]  /*a320*/  MUFU.EX2 R4, R4 ;  /* 0x0000000400047308 */ /* 0x000e220000000800 */
[----:B------:R-:W-:-:S05]  /*a330*/  IMAD R31, R31, UR15, R30 ;  /* 0x0000000f1f1f7c24 */ /* 0x000fca000f8e021e */
[----:B------:R-:W-:Y:S01]  /*a340*/  IADD3 R31, PT, PT, R3, R31, RZ ;  /* 0x0000001f031f7210 */ /* 0x000fe20007ffe0ff */
[----:B---34-:R-:W-:-:S06]  /*a350*/  FADD.FTZ R20, R0, 1 ;  /* 0x3f80000000147421 */ /* 0x018fcc0000010000 */
        /* <DEDUP_REMOVED lines=9> */
.L_x_2411:
[----:B------:R-:W-:Y:S05]  /*a3f0*/  BSYNC.RECONVERGENT B1 ;  /* 0x0000000000017941 */ /* 0x000fea0003800200 */
.L_x_2410:
[----:B------:R-:W-:Y:S01]  /*a400*/  ISETP.GE.U32.AND P5, PT, R34, UR10, PT ;  /* 0x0000000a22007c0c */ /* 0x000fe2000bfa6070 */
[----:B------:R-:W-:Y:S01]  /*a410*/  BSSY.RECONVERGENT B1, `(.L_x_2412) ;  /* 0x0000035000017945 */ /* 0x000fe20003800200 */
[----:B------:R-:W-:Y:S02]  /*a420*/  SHF.R.S32.HI R3, RZ, 0x1f, R34 ;  /* 0x0000001fff037819 */ /* 0x000fe40000011422 */
[----:B------:R-:W-:Y:S02]  /*a430*/  IADD3 R33, PT, PT, R25, 0x100, RZ ;  /* 0x0000010019217810 */ /* 0x000fe40007ffe0ff */
        /* <DEDUP_REMOVED lines=45> */
[----:B--2---:R-:W-:-:S03]  /*a710*/  FMUL.FTZ R7, R5, R6 ;  /* 0x0000000605077220 */ /* 0x004fc60000410000 */
[----:B------:R-:W-:Y:S01]  /*a720*/  LEA.HI.X R5, R2, UR17, R63, 0x1, P5 ;  /* 0x0000001102057c11 */ /* 0x000fe2000a8f0c3f */
[----:B0-----:R-:W-:-:S05]  /*a730*/  FMUL.FTZ R34, R61, R60 ;  /* 0x0000003c3d227220 */ /* 0x001fca0000410000 */
[----:B------:R-:W-:-:S05]  /*a740*/  F2FP.BF16.F32.PACK_AB R7, R34, R7 ;  /* 0x000000072207723e */ /* 0x000fca00000010ff */
[----:B------:R0:W-:Y:S02]  /*a750*/  STG.E desc[UR12][R4.64], R7 ;  /* 0x0000000704007986 */ /* 0x0001e4000c10190c */
.L_x_2413:
[----:B------:R-:W-:Y:S05]  /*a760*/  BSYNC.RECONVERGENT B1 ;  /* 0x0000000000017941 */ /* 0x000fea0003800200 */
.L_x_2412:
        /* <DEDUP_REMOVED lines=9> */
[----:B------:R-:W-:Y:S01]  /*a800*/  FFMA.FTZ R9, R28, R9, R27 ;  /* 0x000000091c097223 */ /* 0x000fe2000001001b */
        /* <DEDUP_REMOVED lines=20> */
.L_x_2415:
[----:B------:R-:W-:Y:S05]  /*a950*/  BSYNC.RECONVERGENT B1 ;  /* 0x0000000000017941 */ /* 0x000fea0003800200 */
.L_x_2414:
        /* <DEDUP_REMOVED lines=9> */
[----:B------:R-:W-:Y:S01]  /*a9f0*/  FFMA.FTZ R11, R28, R11, R27 ;  /* 0x0000000b1c0b7223 */ /* 0x000fe2000001001b */
        /* <DEDUP_REMOVED lines=20> */
.L_x_2417:
[----:B------:R-:W-:Y:S05]  /*ab40*/  BSYNC.RECONVERGENT B1 ;  /* 0x0000000000017941 */ /* 0x000fea0003800200 */
.L_x_2416:
        /* <DEDUP_REMOVED lines=9> */
[----:B------:R-:W-:Y:S01]  /*abe0*/  FFMA.FTZ R13, R28, R13, R27 ;  /* 0x0000000d1c0d7223 */ /* 0x000fe2000001001b */
[----:B012---:R-:W-:-:S03]  /*abf0*/  FFMA.FTZ R5, R29, R12, R26 ;  /* 0x0000000c1d057223 */ /* 0x007fc6000001001a */
[----:B------:R-:W-:Y:S01]  /*ac00*/  FMUL.FTZ R2, R13, -1.4426950216293334961 ;  /* 0xbfb8aa3b0d027820 */ /* 0x000fe20000410000 */
[----:B------:R-:W-:-:S05]  /*ac10*/  FMUL.FTZ R4, R5, -1.4426950216293334961 ;  /* 0xbfb8aa3b05047820 */ /* 0x000fca0000410000 */
[----:B------:R-:W0:Y:S01]  /*ac20*/  MUFU.EX2 R2, R2 ;  /* 0x0000000200027308 */ /* 0x000e220000000800 */
[----:B---3--:R-:W-:-:S07]  /*ac30*/  IMAD R32, R32, UR14, RZ ;  /* 0x0000000e20207c24 */ /* 0x008fce000f8e02ff */
[----:B------:R-:W1:Y:S01]  /*ac40*/  MUFU.EX2 R4, R4 ;  /* 0x0000000400047308 */ /* 0x000e620000000800 */
[----:B0-----:R-:W-:Y:S01]  /*ac50*/  FADD.FTZ R6, R2, 1 ;  /* 0x3f80000002067421 */ /* 0x001fe20000010000 */
[----:B------:R-:W-:-:S06]  /*ac60*/  MOV R2, R86 ;  /* 0x0000005600027202 */ /* 0x000fcc0000000f00 */
[----:B------:R-:W0:Y:S01]  /*ac70*/  MUFU.RCP R6, R6 ;  /* 0x0000000600067308 */ /* 0x000e220000001000 */
[----:B------:R-:W-:-:S04]  /*ac80*/  IMAD.WIDE.U32 R2, R31, UR14, R2 ;  /* 0x0000000e1f027c25 */ /* 0x000fc8000f8e0002 */
[----:B-1----:R-:W-:Y:S01]  /*ac90*/  FADD.FTZ R8, R4, 1 ;  /* 0x3f80000004087421 */ /* 0x002fe20000010000 */
[----:B------:R-:W-:Y:S01]  /*aca0*/  IMAD R31, R31, UR15, R32 ;  /* 0x0000000f1f1f7c24 */ /* 0x000fe2000f8e0220 */
[----:B----4-:R-:W-:-:S04]  /*acb0*/  LEA R4, P1, R2, UR16, 0x1 ;  /* 0x0000001002047c11 */ /* 0x010fc8000f8208ff */
[----:B------:R-:W1:Y:S01]  /*acc0*/  MUFU.RCP R8, R8 ;  /* 0x0000000800087308 */ /* 0x000e620000001000 */
[----:B------:R-:W-:Y:S01]  /*acd0*/  IADD3 R31, PT, PT, R3, R31, RZ ;  /* 0x0000001f031f7210 */ /* 0x000fe20007ffe0ff */
[----:B0-----:R-:W-:Y:S01]  /*ace0*/  FMUL.FTZ R7, R13, R6 ;  /* 0x000000060d077220 */ /* 0x001fe20000410000 */
[----:B-1----:R-:W-:Y:S02]  /*acf0*/  FMUL.FTZ R10, R5, R8 ;  /* 0x00000008050a7220 */ /* 0x002fe40000410000 */
[----:B------:R-:W-:-:S03]  /*ad00*/  LEA.HI.X R5, R2, UR17, R31, 0x1, P1 ;  /* 0x0000001102057c11 */ /* 0x000fc600088f0c1f */
[----:B------:R-:W-:-:S05]  /*ad10*/  F2FP.BF16.F32.PACK_AB R7, R10, R7 ;  /* 0x000000070a07723e */ /* 0x000fca00000010ff */
[----:B------:R3:W-:Y:S02]  /*ad20*/  STG.E desc[UR12][R4.64], R7 ;  /* 0x0000000704007986 */ /* 0x0007e4000c10190c */
.L_x_2419:
[----:B------:R-:W-:Y:S05]  /*ad30*/  BSYNC.RECONVERGENT B1 ;  /* 0x0000000000017941 */ /* 0x000fea0003800200 */
.L_x_2418:
[----:B------:R-:W-:Y:S04]  /*ad40*/  BSSY.RECONVERGENT B1, `(.L_x_2420) ;  /* 0x000001e000017945 */ /* 0x000fe80003800200 */
[----:B------:R-:W-:Y:S05]  /*ad50*/  @P3 BRA `(.L_x_2421) ;  /* 0x0000000000703947 */ /* 0x000fea0003800000 */
[----:B------:R-:W-:Y:S01]  /*ad60*/  FADD.FTZ R14, R14, -UR4 ;  /* 0x800000040e0e7e21 */ /* 0x000fe20008010000 */
[----:B------:R-:W-:Y:S01]  /*ad70*/  FADD.FTZ R15, R15, -UR4 ;  /* 0x800000040f0f7e21 */ /* 0x000fe20008010000 */
[----:B------:R-:W4:Y:S01]  /*ad80*/  LDCU.64 UR14, c[0x0][0x3e0] ;  /* 0x00007c00ff0e77ac */ /* 0x000f220008000a00 */
[----:B------:R-:W-:Y:S01]  /*ad90*/  MOV R3, R89 ;  /* 0x0000005900037202 */ /* 0x000fe20000000f00 */
[----:B------:R-:W-:Y:S01]  /*ada0*/  FMUL.FTZ R14, R14, UR6 ;  /* 0x000000060e0e7c20 */ /* 0x000fe20008410000 */
[----:B------:R-:W-:Y:S01]  /*adb0*/  FMUL.FTZ R15, R15, UR6 ;  /* 0x000000060f0f7c20 */ /* 0x000fe20008410000 */
[----:B------:R-:W5:Y:S02]  /*adc0*/  LDCU.64 UR16, c[0x0][0x380] ;  /* 0x00007000ff1077ac */ /* 0x000f640008000a00 */
[----:B0123--:R-:W-:Y:S01]  /*add0*/  FFMA.FTZ R7, R28, R14, R27 ;  /* 0x0000000e1c077223 */ /* 0x00ffe2000001001b */
[----:B------:R-:W-:-:S03]  /*ade0*/  FFMA.FTZ R15, R29, R15, R26 ;  /* 0x0000000f1d0f7223 */ /* 0x000fc6000001001a */
[----:B------:R-:W-:Y:S01]  /*adf0*/  FMUL.FTZ R2, R7, -1.4426950216293334961 ;  /* 0xbfb8aa3b07027820 */ /* 0x000fe20000410000 */
[----:B------:R-:W-:-:S05]  /*ae00*/  FMUL.FTZ R4, R15, -1.4426950216293334961 ;  /* 0xbfb8aa3b0f047820 */ /* 0x000fca0000410000 */
[----:B------:R-:W0:Y:S01]  /*ae10*/  MUFU.EX2 R2, R2 ;  /* 0x0000000200027308 */ /* 0x000e220000000800 */
[----:B----4-:R-:W-:-:S07]  /*ae20*/  IMAD R30, R30, UR14, RZ ;  /* 0x0000000e1e1e7c24 */ /* 0x010fce000f8e02ff */
[----:B------:R-:W1:Y:S01]  /*ae30*/  MUFU.EX2 R4, R4 ;  /* 0x0000000400047308 */ /* 0x000e620000000800 */
[----:B0-----:R-:W-:Y:S01]  /*ae40*/  FADD.FTZ R6, R2, 1 ;  /* 0x3f80000002067421 */ /* 0x001fe20000010000 */
[----:B------:R-:W-:-:S06]  /*ae50*/  MOV R2, R86 ;  /* 0x0000005600027202 */ /* 0x000fcc0000000f00 */
[----:B------:R-:W0:Y:S01]  /*ae60*/  MUFU.RCP R6, R6 ;  /* 0x0000000600067308 */ /* 0x000e220000001000 */
[----:B------:R-:W-:-:S04]  /*ae70*/  IMAD.WIDE.U32 R2, R23, UR14, R2 ;  /* 0x0000000e17027c25 */ /* 0x000fc8000f8e0002 */
[----:B-1----:R-:W-:Y:S01]  /*ae80*/  FADD.FTZ R8, R4, 1 ;  /* 0x3f80000004087421 */ /* 0x002fe20000010000 */
[----:B------:R-:W-:Y:S01]  /*ae90*/  IMAD R23, R23, UR15, R30 ;  /* 0x0000000f17177c24 */ /* 0x000fe2000f8e021e */
[----:B-----5:R-:W-:-:S04]  /*aea0*/  LEA R4, P1, R2, UR16, 0x1 ;  /* 0x0000001002047c11 */ /* 0x020fc8000f8208ff */
[----:B------:R-:W1:Y:S01]  /*aeb0*/  MUFU.RCP R8, R8 ;  /* 0x0000000800087308 */ /* 0x000e620000001000 */
[----:B------:R-:W-:-:S04]  /*aec0*/  IADD3 R23, PT, PT, R3, R23, RZ ;  /* 0x0000001703177210 */ /* 0x000fc80007ffe0ff */
[----:B------:R-:W-:Y:S01]  /*aed0*/  LEA.HI.X R5, R2, UR17, R23, 0x1, P1 ;  /* 0x0000001102057c11 */ /* 0x000fe200088f0c17 */
[----:B0-----:R-:W-:Y:S01]  /*aee0*/  FMUL.FTZ R7, R7, R6 ;  /* 0x0000000607077220 */ /* 0x001fe20000410000 */
[----:B-1----:R-:W-:-:S05]  /*aef0*/  FMUL.FTZ R10, R15, R8 ;  /* 0x000000080f0a7220 */ /* 0x002fca0000410000 */
[----:B------:R-:W-:-:S05]  /*af00*/  F2FP.BF16.F32.PACK_AB R7, R10, R7 ;  /* 0x000000070a07723e */ /* 0x000fca00000010ff */
[----:B------:R4:W-:Y:S02]  /*af10*/  STG.E desc[UR12][R4.64], R7 ;  /* 0x0000000704007986 */ /* 0x0009e4000c10190c */
.L_x_2421:
[----:B------:R-:W-:Y:S05]  /*af20*/  BSYNC.RECONVERGENT B1 ;  /* 0x0000000000017941 */ /* 0x000fea0003800200 */
.L_x_2420:
        /* <DEDUP_REMOVED lines=10> */
[----:B01234-:R-:W-:-:S03]  /*afd0*/  FFMA.FTZ R5, R29, R16, R26 ;  /* 0x000000101d057223 */ /* 0x01ffc6000001001a */
[----:B------:R-:W-:Y:S01]  /*afe0*/  FMUL.FTZ R2, R17, -1.4426950216293334961 ;  /* 0xbfb8aa3b11027820 */ /* 0x000fe20000410000 */
[----:B------:R-:W-:-:S05]  /*aff0*/  FMUL.FTZ R4, R5, -1.4426950216293334961 ;  /* 0xbfb8aa3b05047820 */ /* 0x000fca0000410000 */
[----:B------:R-:W0:Y:S01]  /*b000*/  MUFU.EX2 R2, R2 ;  /* 0x0000000200027308 */ /* 0x000e220000000800 */
[----:B-----5:R-:W-:-:S07]  /*b010*/  IMAD R22, R22, UR14, RZ ;  /* 0x0000000e16167c24 */ /* 0x020fce000f8e02ff */
        /* <DEDUP_REMOVED lines=15> */
.L_x_2423:
[----:B------:R-:W-:Y:S05]  /*b110*/  BSYNC.RECONVERGENT B1 ;  /* 0x0000000000017941 */ /* 0x000fea0003800200 */
.L_x_2422:
        /* <DEDUP_REMOVED lines=24> */
[----:B01234-:R-:W-:Y:S01]  /*b2a0*/  IADD3 R7, PT, PT, R25, 0x1b0, RZ ;  /* 0x000001b019077810 */ /* 0x01ffe20007ffe0ff */
        /* <DEDUP_REMOVED lines=29> */
.L_x_2425:
[----:B------:R-:W-:Y:S05]  /*b480*/  BSYNC.RECONVERGENT B1 ;  /* 0x0000000000017941 */ /* 0x000fea0003800200 */
.L_x_2424:
        /* <DEDUP_REMOVED lines=9> */
[----:B0-----:R-:W-:Y:S01]  /*b520*/  FFMA.FTZ R5, R28, R36, R27 ;  /* 0x000000241c057223 */ /* 0x001fe2000001001b */
        /* <DEDUP_REMOVED lines=12> */
[----:B--2---:R-:W-:-:S05]  /*b5f0*/  LEA R4, P2, R2, UR16, 0x1 ;  /* 0x0000001002047c11 */ /* 0x004fca000f8408ff */
[----:B------:R-:W1:Y:S01]  /*b600*/  MUFU.RCP R17, R17 ;  /* 0x0000001100117308 */ /* 0x000e620000001000 */
[----:B------:R-:W-:Y:S01]  /*b610*/  IADD3 R21, PT, PT, R3, R21, RZ ;  /* 0x0000001503157210 */ /* 0x000fe20007ffe0ff */
[----:B0-----:R-:W-:-:S03]  /*b620*/  FMUL.FTZ R0, R5, R16 ;  /* 0x0000001005007220 */ /* 0x001fc60000410000 */
[----:B------:R-:W-:Y:S01]  /*b630*/  LEA.HI.X R5, R2, UR17, R21, 0x1, P2 ;  /* 0x0000001102057c11 */ /* 0x000fe200090f0c15 */
[----:B-1----:R-:W-:-:S05]  /*b640*/  FMUL.FTZ R19, R18, R17 ;  /* 0x0000001112137220 */ /* 0x002fca0000410000 */
[----:B------:R-:W-:-:S05]  /*b650*/  F2FP.BF16.F32.PACK_AB R19, R19, R0 ;  /* 0x000000001313723e */ /* 0x000fca00000010ff */
[----:B------:R1:W-:Y:S02]  /*b660*/  STG.E desc[UR12][R4.64], R19 ;  /* 0x0000001304007986 */ /* 0x0003e4000c10190c */
.L_x_2427:
[----:B------:R-:W-:Y:S05]  /*b670*/  BSYNC.RECONVERGENT B1 ;  /* 0x0000000000017941 */ /* 0x000fea0003800200 */
.L_x_2426:
        /* <DEDUP_REMOVED lines=8> */
[----:B------:R-:W3:Y:S01]  /*b700*/  LDCU.64 UR16, c[0x0][0x380] ;  /* 0x00007000ff1077ac */ /* 0x000ee20008000a00 */
[----:B------:R-:W-:Y:S01]  /*b710*/  MOV R3, R89 ;  /* 0x0000005900037202 */ /* 0x000fe20000000f00 */
[----:B01----:R-:W-:Y:S01]  /*b720*/  FFMA.FTZ R5, R28, R38, R27 ;  /* 0x000000261c057223 */ /* 0x003fe2000001001b */
[----:B------:R-:W-:-:S03]  /*b730*/  FFMA.FTZ R18, R29, R39, R26 ;  /* 0x000000271d127223 */ /* 0x000fc6000001001a */
[----:B------:R-:W-:Y:S01]  /*b740*/  FMUL.FTZ R0, R5, -1.4426950216293334961 ;  /* 0xbfb8aa3b05007820 */ /* 0x000fe20000410000 */
[----:B------:R-:W-:-:S05]  /*b750*/  FMUL.FTZ R4, R18, -1.4426950216293334961 ;  /* 0xbfb8aa3b12047820 */ /* 0x000fca0000410000 */
        /* <DEDUP_REMOVED lines=16> */
.L_x_2429:
[----:B------:R-:W-:Y:S05]  /*b860*/  BSYNC.RECONVERGENT B1 ;  /* 0x0000000000017941 */ /* 0x000fea0003800200 */
.L_x_2428:
        /* <DEDUP_REMOVED lines=10> */
[----:B012---:R-:W-:Y:S01]  /*b910*/  FFMA.FTZ R5, R28, R40, R27 ;  /* 0x000000281c057223 */ /* 0x007fe2000001001b */
[----:B------:R-:W-:-:S03]  /*b920*/  FFMA.FTZ R16, R29, R41, R26 ;  /* 0x000000291d107223 */ /* 0x000fc6000001001a */
[----:B------:R-:W-:Y:S01]  /*b930*/  FMUL.FTZ R0, R5, -1.4426950216293334961 ;  /* 0xbfb8aa3b05007820 */ /* 0x000fe20000410000 */
[----:B------:R-:W-:-:S05]  /*b940*/  FMUL.FTZ R4, R16, -1.4426950216293334961 ;  /* 0xbfb8aa3b10047820 */ /* 0x000fca0000410000 */
        /* <DEDUP_REMOVED lines=16> */
.L_x_2431:
[----:B------:R-:W-:Y:S05]  /*ba50*/  BSYNC.RECONVERGENT B1 ;  /* 0x0000000000017941 */ /* 0x000fea0003800200 */
.L_x_2430:
        /* <DEDUP_REMOVED lines=8> */
[----:B------:R-:W5:Y:S01]  /*bae0*/  LDCU.64 UR16, c[0x0][0x380] ;  /* 0x00007000ff1077ac */ /* 0x000f620008000a00 */
[----:B------:R-:W-:Y:S01]  /*baf0*/  MOV R3, R89 ;  /* 0x0000005900037202 */ /* 0x000fe20000000f00 */
[----:B0123--:R-:W-:Y:S01]  /*bb00*/  FFMA.FTZ R5, R28, R42, R27 ;  /* 0x0000002a1c057223 */ /* 0x00ffe2000001001b */
[----:B------:R-:W-:-:S03]  /*bb10*/  FFMA.FTZ R14, R29, R43, R26 ;  /* 0x0000002b1d0e7223 */ /* 0x000fc6000001001a */
[----:B------:R-:W-:Y:S01]  /*bb20*/  FMUL.FTZ R0, R5, -1.4426950216293334961 ;  /* 0xbfb8aa3b05007820 */ /* 0x000fe20000410000 */
[----:B------:R-:W-:-:S05]  /*bb30*/  FMUL.FTZ R4, R14, -1.4426950216293334961 ;  /* 0xbfb8aa3b0e047820 */ /* 0x000fca0000410000 */
        /* <DEDUP_REMOVED lines=9> */
[----:B-----5:R-:W-:-:S06]  /*bbd0*/  LEA R4, P1, R2, UR16, 0x1 ;  /* 0x0000001002047c11 */ /* 0x020fcc000f8208ff */
[----:B------:R-:W1:Y:S01]  /*bbe0*/  MUFU.RCP R13, R13 ;  /* 0x0000000d000d7308 */ /* 0x000e620000001000 */
[----:B0-----:R-:W-:Y:S01]  /*bbf0*/  FMUL.FTZ R0, R5, R12 ;  /* 0x0000000c05007220 */ /* 0x001fe20000410000 */
[----:B------:R-:W-:Y:S01]  /*bc00*/  LEA.HI.X R5, R2, UR17, R15, 0x1, P1 ;  /* 0x0000001102057c11 */ /* 0x000fe200088f0c0f */
[----:B-1----:R-:W-:-:S05]  /*bc10*/  FMUL.FTZ R11, R14, R13 ;  /* 0x0000000d0e0b7220 */ /* 0x002fca0000410000 */
[----:B------:R-:W-:-:S05]  /*bc20*/  F2FP.BF16.F32.PACK_AB R11, R11, R0 ;  /* 0x000000000b0b723e */ /* 0x000fca00000010ff */
[----:B------:R4:W-:Y:S02]  /*bc30*/  STG.E desc[UR12][R4.64], R11 ;  /* 0x0000000b04007986 */ /* 0x0009e4000c10190c */
.L_x_2433:
[----:B------:R-:W-:Y:S05]  /*bc40*/  BSYNC.RECONVERGENT B1 ;  /* 0x0000000000017941 */ /* 0x000fea0003800200 */
.L_x_2432:
        /* <DEDUP_REMOVED lines=8> */
[----:B------:R-:W5:Y:S01]  /*bcd0*/  LDCU.64 UR16, c[0x0][0x380] ;  /* 0x00007000ff1077ac */ /* 0x000f620008000a00 */
[----:B------:R-:W-:Y:S01]  /*bce0*/  MOV R3, R89 ;  /* 0x0000005900037202 */ /* 0x000fe20000000f00 */
[----:B01234-:R-:W-:Y:S01]  /*bcf0*/  FFMA.FTZ R5, R28, R44, R27 ;  /* 0x0000002c1c057223 */ /* 0x01ffe2000001001b */
[----:B------:R-:W-:-:S03]  /*bd00*/  FFMA.FTZ R12, R29, R45, R26 ;  /* 0x0000002d1d0c7223 */ /* 0x000fc6000001001a */
[----:B------:R-:W-:Y:S01]  /*bd10*/  FMUL.FTZ R0, R5, -1.4426950216293334961 ;  /* 0xbfb8aa3b05007820 */ /* 0x000fe20000410000 */
[----:B------:R-:W-:-:S05]  /*bd20*/  FMUL.FTZ R4, R12, -1.4426950216293334961 ;  /* 0xbfb8aa3b0c047820 */ /* 0x000fca0000410000 */
[----:B------:R-:W0:Y:S01]  /*bd30*/  MUFU.EX2 R0, R0 ;  /* 0x0000000000007308 */ /* 0x000e220000000800 */
[----:B-----5:R-:W-:Y:S02]  /*bd40*/  IMAD R9, R9, UR14, RZ ;  /* 0x0000000e09097c24 */ /* 0x020fe4000f8e02ff */
        /* <DEDUP_REMOVED lines=14> */
.L_x_2435:
[----:B------:R-:W-:Y:S05]  /*be30*/  BSYNC.RECONVERGENT B1 ;  /* 0x0000000000017941 */ /* 0x000fea0003800200 */
.L_x_2434:
[----:B------:R-:W-:Y:S01]  /*be40*/  ISETP.GE.U32.AND P5, PT, R6, UR10, PT ;  /* 0x0000000a06007c0c */ /* 0x000fe2000bfa6070 */
[----:B------:R-:W-:Y:S01]  /*be50*/  BSSY.RECONVERGENT B1, `(.L_x_2436) ;  /* 0x0000033000017945 */ /* 0x000fe20003800200 */
[----:B----4-:R-:W-:Y:S02]  /*be60*/  SHF.R.S32.HI R11, RZ, 0x1f, R6 ;  /* 0x0000001fff0b7819 */ /* 0x010fe40000011406 */
[----:B------:R-:W-:Y:S02]  /*be70*/  IADD3 R8, PT, PT, R25, 0x1c0, RZ ;  /* 0x000001c019087810 */ /* 0x000fe40007ffe0ff */
[----:B------:R-:W-:Y:S02]  /*be80*/  ISETP.GE.AND.EX P5, PT, R11, UR11, PT, P5 ;  /* 0x0000000b0b007c0c */ /* 0x000fe4000bfa6350 */
[C---:B0123--:R-:W-:Y:S02]  /*be90*/  IADD3 R4, PT, PT, R25.reuse, 0x1d0, RZ ;  /* 0x000001d019047810 */ /* 0x04ffe40007ffe0ff */
        /* <DEDUP_REMOVED lines=46> */
.L_x_2437:
[----:B------:R-:W-:Y:S05]  /*c180*/  BSYNC.RECONVERGENT B1 ;  /* 0x0000000000017941 */ /* 0x000fea0003800200 */
.L_x_2436:
        /* <DEDUP_REMOVED lines=10> */
[----:B------:R-:W-:Y:S01]  /*c230*/  FFMA.FTZ R49, R28, R49, R27 ;  /* 0x000000311c317223 */ /* 0x000fe2000001001b */
        /* <DEDUP_REMOVED lines=19> */
.L_x_2439:
[----:B------:R-:W-:Y:S05]  /*c370*/  BSYNC.RECONVERGENT B1 ;  /* 0x0000000000017941 */ /* 0x000fea0003800200 */
.L_x_2438:
[----:B------:R-:W-:Y:S04]  /*c380*/  BSSY.RECONVERGENT B1, `(.L_x_2440) ;  /* 0x000001e000017945 */ /* 0x000fe80003800200 */
[----:B------:R-:W-:Y:S05]  /*c390*/  @P1 BRA `(.L_x_2441) ;  /* 0x0000000000701947 */ /* 0x000fea0003800000 */
[----:B------:R-:W-:Y:S01]  /*c3a0*/  FADD.FTZ R50, R50, -UR4 ;  /* 0x8000000432327e21 */ /* 0x000fe20008010000 */
[----:B------:R-:W-:Y:S01]  /*c3b0*/  FADD.FTZ R51, R51, -UR4 ;  /* 0x8000000433337e21 */ /* 0x000fe20008010000 */
[----:B------:R-:W2:Y:S01]  /*c3c0*/  LDCU.64 UR14, c[0x0][0x3e0] ;  /* 0x00007c00ff0e77ac */ /* 0x000ea20008000a00 */
[----:B-1----:R-:W-:Y:S01]  /*c3d0*/  MOV R7, R89 ;  /* 0x0000005900077202 */ /* 0x002fe20000000f00 */
[----:B------:R-:W-:Y:S01]  /*c3e0*/  FMUL.FTZ R50, R50, UR6 ;  /* 0x0000000632327c20 */ /* 0x000fe20008410000 */
[----:B------:R-:W-:Y:S01]  /*c3f0*/  FMUL.FTZ R51, R51, UR6 ;  /* 0x0000000633337c20 */ /* 0x000fe20008410000 */
[----:B------:R-:W1:Y:S02]  /*c400*/  LDCU.64 UR16, c[0x0][0x380] ;  /* 0x00007000ff1077ac */ /* 0x000e640008000a00 */
[----:B0-----:R-:W-:Y:S01]  /*c410*/  FFMA.FTZ R13, R28, R50, R27 ;  /* 0x000000321c0d7223 */ /* 0x001fe2000001001b */
[----:B------:R-:W-:-:S03]  /*c420*/  FFMA.FTZ R51, R29, R51, R26 ;  /* 0x000000331d337223 */ /* 0x000fc6000001001a */
        /* <DEDUP_REMOVED lines=19> */
.L_x_2441:
[----:B------:R-:W-:Y:S05]  /*c560*/  BSYNC.RECONVERGENT B1 ;  /* 0x0000000000017941 */ /* 0x000fea0003800200 */
.L_x_2440:
        /* <DEDUP_REMOVED lines=30> */
.L_x_2443:
[----:B------:R-:W-:Y:S05]  /*c750*/  BSYNC.RECONVERGENT B1 ;  /* 0x0000000000017941 */ /* 0x000fea0003800200 */
.L_x_2442:
[----:B------:R-:W-:Y:S04]  /*c760*/  BSSY.RECONVERGENT B1, `(.L_x_2444) ;  /* 0x000001e000017945 */ /* 0x000fe80003800200 */
[----:B------:R-:W-:Y:S05]  /*c770*/  @P3 BRA `(.L_x_2445) ;  /* 0x0000000000703947 */ /* 0x000fea0003800000 */
[----:B------:R-:W-:Y:S01]  /*c780*/  FADD.FTZ R55, R55, -UR4 ;  /* 0x8000000437377e21 */ /* 0x000fe20008010000 */
[----:B------:R-:W-:Y:S01]  /*c790*/  FADD.FTZ R54, R54, -UR4 ;  /* 0x8000000436367e21 */ /* 0x000fe20008010000 */
[----:B------:R-:W4:Y:S01]  /*c7a0*/  LDCU.64 UR14, c[0x0][0x3e0] ;  /* 0x00007c00ff0e77ac */ /* 0x000f220008000a00 */
[----:B---3--:R-:W-:Y:S01]  /*c7b0*/  MOV R5, R89 ;  /* 0x0000005900057202 */ /* 0x008fe20000000f00 */
[----:B------:R-:W-:Y:S01]  /*c7c0*/  FMUL.FTZ R55, R55, UR6 ;  /* 0x0000000637377c20 */ /* 0x000fe20008410000 */
[----:B------:R-:W-:Y:S01]  /*c7d0*/  FMUL.FTZ R54, R54, UR6 ;  /* 0x0000000636367c20 */ /* 0x000fe20008410000 */
[----:B------:R-:W3:Y:S02]  /*c7e0*/  LDCU.64 UR16, c[0x0][0x380] ;  /* 0x00007000ff1077ac */ /* 0x000ee40008000a00 */
[----:B------:R-:W-:Y:S01]  /*c7f0*/  FFMA.FTZ R55, R28, R55, R27 ;  /* 0x000000371c377223 */ /* 0x000fe2000001001b */
[----:B--2---:R-:W-:-:S03]  /*c800*/  FFMA.FTZ R9, R29, R54, R26 ;  /* 0x000000361d097223 */ /* 0x004fc6000001001a */
[----:B------:R-:W-:Y:S01]  /*c810*/  FMUL.FTZ R4, R55, -1.4426950216293334961 ;  /* 0xbfb8aa3b37047820 */ /* 0x000fe20000410000 */
[----:B-1----:R-:W-:-:S05]  /*c820*/  FMUL.FTZ R7, R9, -1.4426950216293334961 ;  /* 0xbfb8aa3b09077820 */ /* 0x002fca0000410000 */
        /* <DEDUP_REMOVED lines=9> */
[----:B---3--:R-:W-:-:S05]  /*c8c0*/  LEA R2, P1, R4, UR16, 0x1 ;  /* 0x0000001004027c11 */ /* 0x008fca000f8208ff */
[----:B------:R-:W2:Y:S01]  /*c8d0*/  MUFU.RCP R8, R8 ;  /* 0x0000000800087308 */ /* 0x000ea20000001000 */
[----:B------:R-:W-:-:S04]  /*c8e0*/  IADD3 R3, PT, PT, R5, R3, RZ ;  /* 0x0000000305037210 */ /* 0x000fc80007ffe0ff */
[----:B------:R-:W-:Y:S01]  /*c8f0*/  LEA.HI.X R3, R4, UR17, R3, 0x1, P1 ;  /* 0x0000001104037c11 */ /* 0x000fe200088f0c03 */
[----:B-1----:R-:W-:Y:S01]  /*c900*/  FMUL.FTZ R7, R55, R6 ;  /* 0x0000000637077220 */ /* 0x002fe20000410000 */
[----:B--2---:R-:W-:-:S05]  /*c910*/  FMUL.FTZ R10, R9, R8 ;  /* 0x00000008090a7220 */ /* 0x004fca0000410000 */
[----:B------:R-:W-:-:S05]  /*c920*/  F2FP.BF16.F32.PACK_AB R7, R10, R7 ;  /* 0x000000070a07723e */ /* 0x000fca00000010ff */
[----:B------:R4:W-:Y:S02]  /*c930*/  STG.E desc[UR12][R2.64], R7 ;  /* 0x0000000702007986 */ /* 0x0009e4000c10190c */
.L_x_2445:
[----:B------:R-:W-:Y:S05]  /*c940*/  BSYNC.RECONVERGENT B1 ;  /* 0x0000000000017941 */ /* 0x000fea0003800200 */
.L_x_2444:
[----:B------:R-:W-:Y:S05]  /*c950*/  @P4 BRA `(.L_x_2383) ;  /* 0x00000000006c4947 */ /* 0x000fea0003800000 */
[----:B------:R-:W-:Y:S01]  /*c960*/  FADD.FTZ R57, R57, -UR4 ;  /* 0x8000000439397e21 */ /* 0x000fe20008010000 */
[----:B------:R-:W-:Y:S01]  /*c970*/  FADD.FTZ R56, R56, -UR4 ;  /* 0x8000000438387e21 */ /* 0x000fe20008010000 */
[----:B------:R-:W5:Y:S01]  /*c980*/  LDCU.64 UR10, c[0x0][0x3e0] ;  /* 0x00007c00ff0a77ac */ /* 0x000f620008000a00 */
[----:B------:R-:W-:Y:S01]  /*c990*/  MOV R87, R89 ;  /* 0x0000005900577202 */ /* 0x000fe20000000f00 */
[----:B------:R-:W-:Y:S01]  /*c9a0*/  FMUL.FTZ R57, R57, UR6 ;  /* 0x0000000639397c20 */ /* 0x000fe20008410000 */
[----:B------:R-:W-:Y:S01]  /*c9b0*/  FMUL.FTZ R56, R56, UR6 ;  /* 0x0000000638387c20 */ /* 0x000fe20008410000 */
[----:B------:R-:W0:Y:S02]  /*c9c0*/  LDCU.64 UR14, c[0x0][0x380] ;  /* 0x00007000ff0e77ac */ /* 0x000e240008000a00 */
[----:B------:R-:W-:Y:S01]  /*c9d0*/  FFMA.FTZ R57, R28, R57, R27 ;  /* 0x000000391c397223 */ /* 0x000fe2000001001b */
[----:B------:R-:W-:-:S03]  /*c9e0*/  FFMA.FTZ R56, R29, R56, R26 ;  /* 0x000000381d387223 */ /* 0x000fc6000001001a */
[----:B----4-:R-:W-:Y:S01]  /*c9f0*/  FMUL.FTZ R2, R57, -1.4426950216293334961 ;  /* 0xbfb8aa3b39027820 */ /* 0x010fe20000410000 */
[----:B------:R-:W-:-:S05]  /*ca00*/  FMUL.FTZ R3, R56, -1.4426950216293334961 ;  /* 0xbfb8aa3b38037820 */ /* 0x000fca0000410000 */
[----:B------:R-:W3:Y:S01]  /*ca10*/  MUFU.EX2 R2, R2 ;  /* 0x0000000200027308 */ /* 0x000ee20000000800 */
[----:B-----5:R-:W-:Y:S02]  /*ca20*/  IMAD R0, R0, UR10, RZ ;  /* 0x0000000a00007c24 */ /* 0x020fe4000f8e02ff */
[----:B------:R-:W-:-:S05]  /*ca30*/  IMAD.WIDE.U32 R86, R25, UR10, R86 ;  /* 0x0000000a19567c25 */ /* 0x000fca000f8e0056 */
[----:B------:R-:W4:Y:S01]  /*ca40*/  MUFU.EX2 R3, R3 ;  /* 0x0000000300037308 */ /* 0x000f220000000800 */
[----:B------:R-:W-:-:S05]  /*ca50*/  IMAD R25, R25, UR11, R0 ;  /* 0x0000000b19197c24 */ /* 0x000fca000f8e0200 */
[----:B------:R-:W-:Y:S01]  /*ca60*/  IADD3 R25, PT, PT, R87, R25, RZ ;  /* 0x0000001957197210 */ /* 0x000fe20007ffe0ff */
[----:B---3--:R-:W-:Y:S01]  /*ca70*/  FADD.FTZ R4, R2, 1 ;  /* 0x3f80000002047421 */ /* 0x008fe20000010000 */
[----:B0-----:R-:W-:-:S05]  /*ca80*/  LEA R2, P1, R86, UR14, 0x1 ;  /* 0x0000000e56027c11 */ /* 0x001fca000f8208ff */
[----:B------:R-:W0:Y:S01]  /*ca90*/  MUFU.RCP R4, R4 ;  /* 0x0000000400047308 */ /* 0x000e220000001000 */
[----:B----4-:R-:W-:Y:S01]  /*caa0*/  FADD.FTZ R5, R3, 1 ;  /* 0x3f80000003057421 */ /* 0x010fe20000010000 */
[----:B------:R-:W-:-:S06]  /*cab0*/  LEA.HI.X R3, R86, UR15, R25, 0x1, P1 ;  /* 0x0000000f56037c11 */ /* 0x000fcc00088f0c19 */
[----:B------:R-:W1:Y:S01]  /*cac0*/  MUFU.RCP R5, R5 ;  /* 0x0000000500057308 */ /* 0x000e620000001000 */
[----:B0-----:R-:W-:Y:S01]  /*cad0*/  FMUL.FTZ R0, R57, R4 ;  /* 0x0000000439007220 */ /* 0x001fe20000410000 */
[----:B-1----:R-:W-:-:S05]  /*cae0*/  FMUL.FTZ R7, R56, R5 ;  /* 0x0000000538077220 */ /* 0x002fca0000410000 */
[----:B------:R-:W-:-:S05]  /*caf0*/  F2FP.BF16.F32.PACK_AB R7, R7, R0 ;  /* 0x000000000707723e */ /* 0x000fca00000010ff */
[----:B------:R0:W-:Y:S02]  /*cb00*/  STG.E desc[UR12][R2.64], R7 ;  /* 0x0000000702007986 */ /* 0x0001e4000c10190c */
.L_x_2383:
[----:B------:R-:W-:Y:S05]  /*cb10*/  BSYNC.RECONVERGENT B0 ;  /* 0x0000000000007941 */ /* 0x000fea0003800200 */
.L_x_2319:
[----:B------:R-:W5:Y:S01]  /*cb20*/  LDCU UR4, c[0x0][0x374] ;  /* 0x00006e80ff0477ac */ /* 0x000f620008000800 */
[----:B------:R-:W-:Y:S01]  /*cb30*/  IADD3 R82, PT, PT, R82, 0x1, RZ ;  /* 0x0000000152527810 */ /* 0x000fe20007ffe0ff */
[----:B------:R-:W1:Y:S01]  /*cb40*/  LDCU UR6, c[0x0][0x3f8] ;  /* 0x00007f00ff0677ac */ /* 0x000e620008000800 */
[----:B------:R-:W1:Y:S01]  /*cb50*/  LDCU UR7, c[0x0][0x3c8] ;  /* 0x00007900ff0777ac */ /* 0x000e620008000800 */
[----:B-----5:R-:W-:Y:S02]  /*cb60*/  UIADD3 UR5, UPT, UPT, UR4, UR5, URZ ;  /* 0x0000000504057290 */ /* 0x020fe4000fffe0ff */
[----:B-1----:R-:W-:-:S04]  /*cb70*/  UIMAD UR6, UR6, UR7, URZ ;  /* 0x00000007060672a4 */ /* 0x002fc8000f8e02ff */
[----:B------:R-:W-:-:S09]  /*cb80*/  UISETP.GE.AND UP0, UPT, UR5, UR6, UPT ;  /* 0x000000060500728c */ /* 0x000fd2000bf06270 */
[----:B------:R-:W-:Y:S05]  /*cb90*/  BRA.U !UP0, `(.L_x_2446) ;  /* 0xffffff3508807547 */ /* 0x000fea000b83ffff */
[----:B------:R-:W-:Y:S05]  /*cba0*/  EXIT ;  /* 0x000000000000794d */ /* 0x000fea0003800000 */
.L_x_2447:
        /* <DEDUP_REMOVED lines=13> */
.L_x_4536:


//--------------------- .text._Z35group_norm_nhwc_fwd_one_pass_kernelI11Bf16IOFp16WLi64ELi80ELi640EEv26Group_norm_nhwc_fwd_params --------------------------
	.section	.text._Z35group_norm_nhwc_fwd_one_pass_kernelI11Bf16IOFp16WLi64ELi80ELi640EEv26Group_norm_nhwc_fwd_params,"ax",@progbits
	.align	128
        .global         _Z35group_norm_nhwc_fwd_one_pass_kernelI11Bf16IOFp16WLi64ELi80ELi640EEv26Group_norm_nhwc_fwd_params
        .type           _Z35group_norm_nhwc_fwd_one_pass_kernelI11Bf16IOFp16WLi64ELi80ELi640EEv26Group_norm_nhwc_fwd_params,@function
        .size           _Z35group_norm_nhwc_fwd_one_pass_kernelI11Bf16IOFp16WLi64ELi80ELi640EEv26Group_norm_nhwc_fwd_params,(.L_x_4537 - _Z35group_norm_nhwc_fwd_one_pass_kernelI11Bf16IOFp16WLi64ELi80ELi640EEv26Group_norm_nhwc_fwd_params)
        .other          _Z35group_norm_nhwc_fwd_one_pass_kernelI11Bf16IOFp16WLi64ELi80ELi640EEv26Group_norm_nhwc_fwd_params,@"STO_CUDA_ENTRY STV_DEFAULT"
_Z35group_norm_nhwc_fwd_one_pass_kernelI11Bf16IOFp16WLi64ELi80ELi640EEv26Group_norm_nhwc_fwd_params:
.text._Z35group_norm_nhwc_fwd_one_pass_kernelI11Bf16IOFp16WLi64ELi80ELi640EEv26Group_norm_nhwc_fwd_params:
        /* <DEDUP_REMOVED lines=40> */
.L_x_2475:
[----:B-1----:R-:W1:Y:S01]  /*0280*/  LDCU UR5, c[0x0][0x3f8] ;  /* 0x00007f00ff0577ac */ /* 0x002e620008000800 */
[----:B------:R-:W-:Y:S02]  /*0290*/  IABS R8, UR9 ;  /* 0x0000000900087c13 */ /* 0x000fe40008000000 */
[----:B0-----:R-:W-:Y:S01]  /*02a0*/  IADD3 R19, PT, PT, R2, 0x10, RZ ;  /* 0x0000001002137810 */ /* 0x001fe20007ffe0ff */
[----:B--2---:R-:W2:Y:S01]  /*02b0*/  LDCU.64 UR14, c[0x0][0x3e8] ;  /* 0x00007d00ff0e77ac */ /* 0x004ea20008000a00 */
[----:B------:R-:W-:Y:S02]  /*02c0*/  R2UR UR12, R8 ;  /* 0x00000000080c72ca */ /* 0x000fe400000e0000 */
[----:B------:R-:W-:Y:S02]  /*02d0*/  SHF.R.S32.HI R9, RZ, 0x1f, R2 ;  /* 0x0000001fff097819 */ /* 0x000fe40000011402 */
[----:B-1----:R-:W-:-:S04]  /*02e0*/  MOV R3, UR5 ;  /* 0x0000000500037c02 */ /* 0x002fc80008000f00 */
[----:B------:R-:W-:Y:S02]  /*02f0*/  IABS R6, R3 ;  /* 0x0000000300067213 */ /* 0x000fe40000000000 */
[----:B--2---:R-:W-:Y:S02]  /*0300*/  ISETP.GE.U32.AND P2, PT, R19, UR14, PT ;  /* 0x0000000e13007c0c */ /* 0x004fe4000bf46070 */
[----:B------:R-:W1:Y:S01]  /*0310*/  I2F.RP R3, R6 ;  /* 0x0000000600037306 */ /* 0x000e620000209400 */
[----:B------:R-:W-:-:S07]  /*0320*/  ISETP.GE.U32.AND P4, PT, R25, UR14, PT ;  /* 0x0000000e19007c0c */ /* 0x000fce000bf86070 */
[----:B-1----:R-:W1:Y:S02]  /*0330*/  MUFU.RCP R3, R3 ;  /* 0x0000000300037308 */ /* 0x002e640000001000 */
[----:B-1----:R-:W-:-:S06]  /*0340*/  VIADD R4, R3, 0xffffffe ;  /* 0x0ffffffe03047836 */ /* 0x002fcc0000000000 */
        /* <DEDUP_REMOVED lines=24> */
[----:B------:R-:W-:-:S04]  /*04d0*/  @!P1 IADD3 R3, PT, PT, R3, -R6, RZ ;  /* 0x8000000603039210 */ /* 0x000fc80007ffe0ff */
[----:B------:R-:W-:Y:S01]  /*04e0*/  ISETP.GE.U32.AND P1, PT, R3, R6, PT ;  /* 0x000000060300720c */ /* 0x000fe20003f26070 */
[----:B------:R-:W-:Y:S02]  /*04f0*/  VIADD R3, R2, 0x20 ;  /* 0x0000002002037836 */ /* 0x000fe40000000000 */
[----:B-1----:R-:W-:-:S03]  /*0500*/  @!P2 IMAD R6, R7, R22, RZ ;  /* 0x000000160706a224 */ /* 0x002fc600078e02ff */
[----:B------:R-:W-:Y:S01]  /*0510*/  SHF.R.S32.HI R8, RZ, 0x1f, R3 ;  /* 0x0000001fff087819 */ /* 0x000fe20000011403 */
[----:B------:R-:W-:-:S06]  /*0520*/  @!P2 IMAD R23, R19, R23, R6 ;  /* 0x000000171317a224 */ /* 0x000fcc00078e0206 */
        /* <DEDUP_REMOVED lines=21> */
[----:B------:R-:W-:Y:S02]  /*0680*/  IADD3 R7, PT, PT, R5, UR5, RZ ;  /* 0x0000000505077c10 */ /* 0x000fe4000fffe0ff */
[-C--:B------:R-:W-:Y:S02]  /*0690*/  @!P2 MOV R6, R4.reuse ;  /* 0x000000040006a202 */ /* 0x080fe40000000f00 */
[----:B------:R-:W-:Y:S02]  /*06a0*/  @!P1 MOV R20, R4 ;  /* 0x0000000400149202 */ /* 0x000fe40000000f00 */
[----:B------:R-:W-:Y:S01]  /*06b0*/  @!P1 MOV R21, R7 ;  /* 0x0000000700159202 */ /* 0x000fe20000000f00 */
[----:B------:R-:W-:-:S04]  /*06c0*/  @!P2 IMAD.WIDE.U32 R18, R19, R22, R6 ;  /* 0x000000161312a225 */ /* 0x000fc800078e0006 */
[----:B------:R-:W4:Y:S01]  /*06d0*/  @!P3 LDC.64 R12, c[0x0][0x3e0] ;  /* 0x0000f800ff0cbb82 */ /* 0x000f220000000a00 */
[-C--:B-1----:R-:W-:Y:S01]  /*06e0*/  @!P1 IMAD R22, R9, R14.reuse, RZ ;  /* 0x0000000e09169224 */ /* 0x082fe200078e02ff */
[----:B------:R-:W-:Y:S02]  /*06f0*/  SHF.R.S32.HI R9, RZ, 0x1f, R25 ;  /* 0x0000001fff097819 */ /* 0x000fe40000011419 */
[----:B------:R-:W-:Y:S01]  /*0700*/  @!P2 IADD3 R23, PT, PT, R19, R23, RZ ;  /* 0x000000171317a210 */ /* 0x000fe20007ffe0ff */
[C---:B------:R-:W-:Y:S01]  /*0710*/  @!P1 IMAD R22, R2.reuse, R15, R22 ;  /* 0x0000000f02169224 */ /* 0x040fe200078e0216 */
[----:B------:R-:W-:Y:S01]  /*0720*/  ISETP.GE.AND.EX P4, PT, R9, UR15, PT, P4 ;  /* 0x0000000f09007c0c */ /* 0x000fe2000bf86340 */
[----:B------:R-:W-:Y:S01]  /*0730*/  @!P1 IMAD.WIDE.U32 R14, R2, R14, R20 ;  /* 0x0000000e020e9225 */ /* 0x000fe200078e0014 */
[----:B---3--:R-:W-:-:S03]  /*0740*/  @!P2 LEA R16, P5, R18, R16, 0x1 ;  /* 0x000000101210a211 */ /* 0x008fc600078a08ff */
[----:B------:R-:W-:Y:S01]  /*0750*/  @!P1 IMAD.IADD R22, R15, 0x1, R22 ;  /* 0x000000010f169824 */ /* 0x000fe200078e0216 */
[----:B------:R-:W-:Y:S02]  /*0760*/  @!P2 LEA.HI.X R17, R18, R17, R23, 0x1, P5 ;  /* 0x000000111211a211 */ /* 0x000fe400028f0c17 */
[----:B------:R-:W1:Y:S01]  /*0770*/  @!P3 LDC.64 R18, c[0x0][0x390] ;  /* 0x0000e400ff12bb82 */ /* 0x000e620000000a00 */
[C---:B--2---:R-:W-:Y:S02]  /*0780*/  @!P1 LEA R10, P5, R14.reuse, R10, 0x1 ;  /* 0x0000000a0e0a9211 */ /* 0x044fe400078a08ff */
[----:B------:R-:W-:Y:S02]  /*0790*/  @!P3 MOV R15, R7 ;  /* 0x00000007000fb202 */ /* 0x000fe40000000f00 */
[----:B------:R-:W-:Y:S02]  /*07a0*/  @!P1 LEA.HI.X R11, R14, R11, R22, 0x1, P5 ;  /* 0x0000000b0e0b9211 */ /* 0x000fe400028f0c16 */
[----:B------:R-:W-:-:S02]  /*07b0*/  CS2R R22, SRZ ;  /* 0x0000000000167805 */ /* 0x000fc4000001ff00 */
[----:B------:R-:W-:Y:S01]  /*07c0*/  @!P3 MOV R14, R4 ;  /* 0x00000004000eb202 */ /* 0x000fe20000000f00 */
[----:B------:R-:W2:Y:S01]  /*07d0*/  @!P4 LDC.64 R20, c[0x0][0x3e0] ;  /* 0x0000f800ff14cb82 */ /* 0x000ea20000000a00 */
[----:B----4-:R-:W-:-:S03]  /*07e0*/  @!P3 IMAD R8, R8, R12, RZ ;  /* 0x0000000c0808b224 */ /* 0x010fc600078e02ff */
[C---:B------:R-:W-:Y:S01]  /*07f0*/  @!P3 IMAD.WIDE.U32 R14, R3.reuse, R12, R14 ;  /* 0x0000000c030eb225 */ /* 0x040fe200078e000e */
[----:B------:R-:W3:Y:S03]  /*0800*/  @!P2 LDG.E R22, desc[UR16][R16.64] ;  /* 0x000000101016a981 */ /* 0x000ee6000c1e1900 */
[----:B------:R-:W-:Y:S02]  /*0810*/  @!P3 IMAD R8, R3, R13, R8 ;  /* 0x0000000d0308b224 */ /* 0x000fe400078e0208 */
[----:B------:R-:W4:Y:S01]  /*0820*/  @!P4 LDC.64 R12, c[0x0][0x390] ;  /* 0x0000e400ff0ccb82 */ /* 0x000f220000000a00 */
[----:B------:R-:W-:Y:S02]  /*0830*/  HFMA2 R3, -RZ, RZ, 0, 0 ;  /* 0x00000000ff037431 */ /* 0x000fe400000001ff */
[----:B------:R-:W-:Y:S02]  /*0840*/  @!P3 IADD3 R8, PT, PT, R15, R8, RZ ;  /* 0x000000080f08b210 */ /* 0x000fe40007ffe0ff */
[----:B-1----:R-:W-:-:S04]  /*0850*/  @!P3 LEA R18, P2, R14, R18, 0x1 ;  /* 0x000000120e12b211 */ /* 0x002fc800078408ff */
[----:B------:R-:W-:Y:S01]  /*0860*/  @!P3 LEA.HI.X R19, R14, R19, R8, 0x1, P2 ;  /* 0x000000130e13b211 */ /* 0x000fe200010f0c08 */
[----:B------:R-:W5:Y:S01]  /*0870*/  @!P1 LDG.E R3, desc[UR16][R10.64] ;  /* 0x000000100a039981 */ /* 0x000f62000c1e1900 */
[----:B------:R-:W-:Y:S01]  /*0880*/  @!P4 MOV R8, R4 ;  /* 0x000000040008c202 */ /* 0x000fe20000000f00 */
[-C--:B--2---:R-:W-:Y:S02]  /*0890*/  @!P4 IMAD R24, R9, R20.reuse, RZ ;  /* 0x000000140918c224 */ /* 0x084fe400078e02ff */
[----:B------:R-:W-:Y:S02]  /*08a0*/  @!P4 IMAD.MOV.U32 R9, RZ, RZ, R7 ;  /* 0x000000ffff09c224 */ /* 0x000fe400078e0007 */
[C---:B------:R-:W-:Y:S02]  /*08b0*/  @!P4 IMAD R21, R25.reuse, R21, R24 ;  /* 0x000000151915c224 */ /* 0x040fe400078e0218 */
[----:B------:R-:W-:Y:S01]  /*08c0*/  @!P4 IMAD.WIDE.U32 R8, R25, R20, R8 ;  /* 0x000000141908c225 */ /* 0x000fe200078e0008 */
[----:B------:R-:W-:-:S04]  /*08d0*/  MOV R24, RZ ;  /* 0x000000ff00187202 */ /* 0x000fc80000000f00 */
[----:B------:R-:W-:Y:S02]  /*08e0*/  @!P4 IADD3 R9, PT, PT, R9, R21, RZ ;  /* 0x000000150909c210 */ /* 0x000fe40007ffe0ff */
[C---:B----4-:R-:W-:Y:S01]  /*08f0*/  @!P4 LEA R12, P2, R8.reuse, R12, 0x1 ;  /* 0x0000000c080cc211 */ /* 0x050fe200078408ff */
[----:B------:R1:W2:Y:S03]  /*0900*/  @!P3 LDG.E R24, desc[UR16][R18.64] ;  /* 0x000000101218b981 */ /* 0x0002a6000c1e1900 */
        /* <DEDUP_REMOVED lines=65> */
.L_x_2449:
[----:B------:R-:W-:Y:S05]  /*0d20*/  BSYNC.RECONVERGENT B0 ;  /* 0x0000000000007941 */ /* 0x000fea0003800200 */
.L_x_2448:
        /* <DEDUP_REMOVED lines=56> */
.L_x_2451:
[----:B------:R-:W-:Y:S05]  /*10b0*/  BSYNC.RECONVERGENT B0 ;  /* 0x0000000000007941 */ /* 0x000fea0003800200 */
.L_x_2450:
        /* <DEDUP_REMOVED lines=20> */
[----:B------:R-:W-:Y:S02]  /*1200*/  MOV R10, UR12 ;  /* 0x0000000c000a7c02 */ /* 0x000fe40008000f00 */
[----:B0-----:R-:W-:Y:S01]  /*1210*/  LEA R8, P4, R11, R8, 0x2 ;  /* 0x000000080b087211 */ /* 0x001fe200078810ff */
[----:B------:R-:W-:-:S03]  /*1220*/  IMAD.U32 R11, RZ, RZ, UR13 ;  /* 0x0000000dff0b7e24 */ /* 0x000fc6000f8e00ff */
        /* <DEDUP_REMOVED lines=10> */
.L_x_2454:
[----:B------:R-:W2:Y:S04]  /*12d0*/  LDG.E.STRONG.GPU R10, desc[UR16][R8.64] ;  /* 0x00000010080a7981 */ /* 0x000ea8000c1ef900 */
[----:B--2---:R-:W-:Y:S01]  /*12e0*/  CCTL.IVALL ;  /* 0x00000000ff00798f */ /* 0x004fe20002000000 */
[----:B------:R-:W-:Y:S05]  /*12f0*/  YIELD ;  /* 0x0000000000007946 */ /* 0x000fea0003800000 */
[----:B------:R-:W-:-:S13]  /*1300*/  ISETP.NE.AND P4, PT, R10, R15, PT ;  /* 0x0000000f0a00720c */ /* 0x000fda0003f85270 */
[----:B------:R-:W-:Y:S05]  /*1310*/  @P4 BRA `(.L_x_2454) ;  /* 0xfffffffc00ec4947 */ /* 0x000fea000383ffff */
.L_x_2453:
        /* <DEDUP_REMOVED lines=15> */
.L_x_2456:
        /* <DEDUP_REMOVED lines=11> */
[----:B------:R-:W-:Y:S02]  /*14c0*/  MOV R10, UR26 ;  /* 0x0000001a000a7c02 */ /* 0x000fe40008000f00 */
[----:B------:R-:W-:-:S06]  /*14d0*/  MOV R11, UR27 ;  /* 0x0000001b000b7c02 */ /* 0x000fcc0008000f00 */
[----:B------:R-:W5:Y:S01]  /*14e0*/  @!P4 LDG.E.64 R10, desc[UR16][R10.64] ;  /* 0x000000100a0ac981 */ /* 0x000f62000c1e1b00 */
[----:B------:R-:W-:-:S06]  /*14f0*/  UIADD3 UR26, UPT, UPT, UR5, 0x2, URZ ;  /* 0x00000002051a7890 */ /* 0x000fcc000fffe0ff */
[----:B--2---:R-:W-:Y:S01]  /*1500*/  IMAD.U32 R14, RZ, RZ, UR26 ;  /* 0x0000001aff0e7e24 */ /* 0x004fe2000f8e00ff */
[----:B------:R-:W-:-:S04]  /*1510*/  UIADD3 UR26, UPT, UPT, UR5, 0x3, URZ ;  /* 0x00000003051a7890 */ /* 0x000fc8000fffe0ff */
[----:B------:R-:W-:Y:S02]  /*1520*/  ISETP.EQ.OR P5, PT, R14, UR20, P3 ;  /* 0x000000140e007c0c */ /* 0x000fe40009fa2670 */
[----:B------:R-:W-:-:S04]  /*1530*/  MOV R14, UR26 ;  /* 0x0000001a000e7c02 */ /* 0x000fc80008000f00 */
[----:B------:R-:W-:-:S07]  /*1540*/  ISETP.EQ.OR P6, PT, R14, UR20, P3 ;  /* 0x000000140e007c0c */ /* 0x000fce0009fc2670 */
[----:B------:R-:W-:-:S05]  /*1550*/  VOTEU.ALL UP1, P5 ;  /* 0x0000000000ff7886 */ /* 0x000fca0002820000 */
[----:B------:R-:W-:Y:S01]  /*1560*/  @!UP1 UIMAD.WIDE.U32 UR26, UR14, 0x8, UR18 ;  /* 0x000000080e1a98a5 */ /* 0x000fe2000f8e0012 */
[----:B------:R-:W-:-:S05]  /*1570*/  VOTEU.ALL UP1, P6 ;  /* 0x0000000000ff7886 */ /* 0x000fca0003020000 */
[----:B------:R-:W-:Y:S02]  /*1580*/  MOV R14, UR26 ;  /* 0x0000001a000e7c02 */ /* 0x000fe40008000f00 */
[----:B---3--:R-:W-:Y:S01]  /*1590*/  MOV R15, UR27 ;  /* 0x0000001b000f7c02 */ /* 0x008fe20008000f00 */
[----:B------:R-:W-:-:S05]  /*15a0*/  @!UP1 UIMAD.WIDE.U32 UR26, UR23, 0x8, UR18 ;  /* 0x00000008171a98a5 */ /* 0x000fca000f8e0012 */
[----:B------:R-:W2:Y:S01]  /*15b0*/  @!P5 LDG.E.64 R14, desc[UR16][R14.64] ;  /* 0x000000100e0ed981 */ /* 0x000ea2000c1e1b00 */
[----:B-1--4-:R-:W-:Y:S01]  /*15c0*/  @!P2 FADD.FTZ R12, R12, R8 ;  /* 0x000000080c0ca221 */ /* 0x012fe20000010000 */
[----:B------:R-:W-:Y:S01]  /*15d0*/  @!P2 FADD.FTZ R13, R13, R9 ;  /* 0x000000090d0da221 */ /* 0x000fe20000010000 */
[----:B------:R-:W-:Y:S01]  /*15e0*/  MOV R8, UR26 ;  /* 0x0000001a00087c02 */ /* 0x000fe20008000f00 */
[----:B------:R-:W-:Y:S01]  /*15f0*/  UIADD3 UR26, UPT, UPT, UR5, 0x4, URZ ;  /* 0x00000004051a7890 */ /* 0x000fe2000fffe0ff */
[----:B------:R-:W-:Y:S01]  /*1600*/  MOV R9, UR27 ;  /* 0x0000001b00097c02 */ /* 0x000fe20008000f00 */
[----:B-----5:R-:W-:-:S05]  /*1610*/  @!P4 FADD.FTZ R12, R12, R10 ;  /* 0x0000000a0c0cc221 */ /* 0x020fca0000010000 */
[----:B------:R-:W3:Y:S01]  /*1620*/  @!P6 LDG.E.64 R8, desc[UR16][R8.64] ;  /* 0x000000100808e981 */ /* 0x000ee2000c1e1b00 */
[----:B------:R-:W-:Y:S01]  /*1630*/  MOV R10, UR26 ;  /* 0x0000001a000a7c02 */ /* 0x000fe20008000f00 */
[----:B------:R-:W-:-:S03]  /*1640*/  @!P4 FADD.FTZ R13, R13, R11 ;  /* 0x0000000b0d0dc221 */ /* 0x000fc60000010000 */
[----:B------:R-:W-:Y:S01]  /*1650*/  ISETP.EQ.OR P4, PT, R10, UR20, P3 ;  /* 0x000000140a007c0c */ /* 0x000fe20009f82670 */
[----:B------:R-:W-:-:S06]  /*1660*/  UIADD3 UR26, UPT, UPT, UR5, 0x5, URZ ;  /* 0x00000005051a7890 */ /* 0x000fcc000fffe0ff */
[----:B------:R-:W-:-:S06]  /*1670*/  IMAD.U32 R10, RZ, RZ, UR26 ;  /* 0x0000001aff0a7e24 */ /* 0x000fcc000f8e00ff */
        /* <DEDUP_REMOVED lines=9> */
[----:B------:R-:W-:Y:S01]  /*1710*/  MOV R14, UR26 ;  /* 0x0000001a000e7c02 */ /* 0x000fe20008000f00 */
        /* <DEDUP_REMOVED lines=14> */
[----:B------:R-:W-:Y:S01]  /*1800*/  IMAD.U32 R8, RZ, RZ, UR26 ;  /* 0x0000001aff087e24 */ /* 0x000fe2000f8e00ff */
[----:B------:R-:W-:Y:S01]  /*1810*/  MOV R9, UR27 ;  /* 0x0000001b00097c02 */ /* 0x000fe20008000f00 */
[----:B------:R-:W-:-:S05]  /*1820*/  @!UP1 UIMAD.WIDE.U32 UR26, UR12, 0x8, UR18 ;  /* 0x000000080c1a98a5 */ /* 0x000fca000f8e0012 */
[----:B------:R-:W3:Y:S01]  /*1830*/  @!P6 LDG.E.64 R8, desc[UR16][R8.64] ;  /* 0x000000100808e981 */ /* 0x000ee2000c1e1b00 */
[----:B----4-:R-:W-:Y:S01]  /*1840*/  @!P4 FADD.FTZ R12, R12, R10 ;  /* 0x0000000a0c0cc221 */ /* 0x010fe20000010000 */
[----:B------:R-:W-:Y:S01]  /*1850*/  @!P4 FADD.FTZ R13, R13, R11 ;  /* 0x0000000b0d0dc221 */ /* 0x000fe20000010000 */
[----:B------:R-:W-:Y:S02]  /*1860*/  MOV R10, UR26 ;  /* 0x0000001a000a7c02 */ /* 0x000fe40008000f00 */
[----:B------:R-:W-:-:S06]  /*1870*/  MOV R11, UR27 ;  /* 0x0000001b000b7c02 */ /* 0x000fcc0008000f00 */
        /* <DEDUP_REMOVED lines=20> */
.L_x_2455:
        /* <DEDUP_REMOVED lines=11> */
[----:B------:R-:W-:Y:S01]  /*1a70*/  MOV R10, UR12 ;  /* 0x0000000c000a7c02 */ /* 0x000fe20008000f00 */
[----:B------:R-:W-:-:S06]  /*1a80*/  IMAD.U32 R11, RZ, RZ, UR13 ;  /* 0x0000000dff0b7e24 */ /* 0x000fcc000f8e00ff */
[----:B------:R-:W1:Y:S01]  /*1a90*/  @!P2 LDG.E.64 R10, desc[UR16][R10.64] ;  /* 0x000000100a0aa981 */ /* 0x000e62000c1e1b00 */
[----:B------:R-:W-:Y:S02]  /*1aa0*/  UIADD3 UR12, UPT, UPT, UR5, 0x1, URZ ;  /* 0x00000001050c7890 */ /* 0x000fe4000fffe0ff */
[----:B------:R-:W-:Y:S02]  /*1ab0*/  UIADD3 UR11, UPT, UPT, UR5, 0x2, URZ ;  /* 0x00000002050b7890 */ /* 0x000fe4000fffe0ff */
[----:B------:R-:W-:Y:S02]  /*1ac0*/  UIADD3 UR14, UPT, UPT, UR5, 0x3, URZ ;  /* 0x00000003050e7890 */ /* 0x000fe4000fffe0ff */
[----:B------:R-:W-:-:S04]  /*1ad0*/  MOV R8, UR12 ;  /* 0x0000000c00087c02 */ /* 0x000fc80008000f00 */
        /* <DEDUP_REMOVED lines=34> */
.L_x_2457:
        /* <DEDUP_REMOVED lines=18> */
[----:B------:R-:W1:Y:S01]  /*1e20*/  @!P4 LDG.E.64 R10, desc[UR16][R10.64] ;  /* 0x000000100a0ac981 */ /* 0x000e62000c1e1b00 */
[----:B------:R-:W-:-:S06]  /*1e30*/  MOV R9, UR13 ;  /* 0x0000000d00097c02 */ /* 0x000fcc0008000f00 */
[----:B------:R-:W5:Y:S01]  /*1e40*/  @!P2 LDG.E.64 R8, desc[UR16][R8.64] ;  /* 0x000000100808a981 */ /* 0x000f62000c1e1b00 */
[----:B--2---:R-:W-:-:S04]  /*1e50*/  MOV R14, UR5 ;  /* 0x00000005000e7c02 */ /* 0x004fc80008000f00 */
[----:B------:R-:W-:-:S04]  /*1e60*/  IADD3 R14, PT, PT, R14, 0x2, RZ ;  /* 0x000000020e0e7810 */ /* 0x000fc80007ffe0ff */
[----:B------:R-:W-:Y:S01]  /*1e70*/  R2UR UR5, R14 ;  /* 0x000000000e0572ca */ /* 0x000fe200000e0000 */
[----:B-1--4-:R-:W-:Y:S01]  /*1e80*/  @!P4 FADD.FTZ R12, R12, R10 ;  /* 0x0000000a0c0cc221 */ /* 0x012fe20000010000 */
[----:B------:R-:W-:-:S03]  /*1e90*/  @!P4 FADD.FTZ R13, R13, R11 ;  /* 0x0000000b0d0dc221 */ /* 0x000fc60000010000 */
[----:B-----5:R-:W-:Y:S01]  /*1ea0*/  @!P2 FADD.FTZ R12, R12, R8 ;  /* 0x000000080c0ca221 */ /* 0x020fe20000010000 */
[----:B------:R-:W-:-:S09]  /*1eb0*/  @!P2 FADD.FTZ R13, R13, R9 ;  /* 0x000000090d0da221 */ /* 0x000fd20000010000 */
.L_x_2458:
        /* <DEDUP_REMOVED lines=10> */
[----:B------:R-:W1:Y:S02]  /*1f60*/  LDG.E.64 R8, desc[UR16][R8.64] ;  /* 0x0000001008087981 */ /* 0x000e64000c1e1b00 */
[----:B-1--4-:R-:W-:Y:S01]  /*1f70*/  FADD.FTZ R12, R12, R8 ;  /* 0x000000080c0c7221 */ /* 0x012fe20000010000 */
[----:B------:R-:W-:-:S07]  /*1f80*/  FADD.FTZ R13, R13, R9 ;  /* 0x000000090d0d7221 */ /* 0x000fce0000010000 */
.L_x_2459:
[----:B------:R-:W-:Y:S05]  /*1f90*/  BSYNC.RECONVERGENT B0 ;  /* 0x0000000000007941 */ /* 0x000fea0003800200 */
.L_x_2452:
        /* <DEDUP_REMOVED lines=27> */
[----:B------:R-:W-:-:S04]  /*2150*/  HFMA2 R9, -RZ, RZ, 1.875, 0 ;  /* 0x3f800000ff097431 */ /* 0x000fc800000001ff */
[----:B------:R-:W-:-:S13]  /*2160*/  FSETP.GTU.FTZ.AND P2, PT, R20, RZ, PT ;  /* 0x000000ff1400720b */ /* 0x000fda0003f5c000 */
[----:B------:R-:W0:Y:S02]  /*2170*/  @P2 LDC R19, c[0x0][0x3a8] ;  /* 0x0000ea00ff132b82 */ /* 0x000e240000000800 */
[----:B0-----:R-:W-:Y:S01]  /*2180*/  @P2 FADD.FTZ R19, R20, R19 ;  /* 0x0000001314132221 */ /* 0x001fe20000010000 */
[----:B------:R-:W-:-:S03]  /*2190*/  IADD3 R20, PT, PT, R2, 0x10, RZ ;  /* 0x0000001002147810 */ /* 0x000fc60007ffe0ff */
[----:B------:R0:W1:Y:S01]  /*21a0*/  @P2 MUFU.RSQ R9, R19 ;  /* 0x0000001300092308 */ /* 0x0000620000001400 */
[----:B---3--:R-:W-:Y:S02]  /*21b0*/  HADD2.F32 R10, -RZ, R13.H0_H0 ;  /* 0x2000000dff0a7230 */ /* 0x008fe40000004100 */
[----:B----4-:R-:W-:Y:S02]  /*21c0*/  HADD2.F32 R11, -RZ, R12.H0_H0 ;  /* 0x2000000cff0b7230 */ /* 0x010fe40000004100 */
[----:B--2---:R-:W-:Y:S02]  /*21d0*/  HADD2.F32 R12, -RZ, R14.H0_H0 ;  /* 0x2000000eff0c7230 */ /* 0x004fe40000004100 */
[----:B-----5:R-:W-:Y:S01]  /*21e0*/  HADD2.F32 R13, -RZ, R15.H0_H0 ;  /* 0x2000000fff0d7230 */ /* 0x020fe20000004100 */
        /* <DEDUP_REMOVED lines=15> */
[----:B------:R-:W-:Y:S01]  /*22e0*/  F2FP.BF16.F32.PACK_AB R17, R18, R15 ;  /* 0x0000000f1211723e */ /* 0x000fe200000010ff */
[----:B------:R-:W-:Y:S02]  /*22f0*/  IMAD.MOV.U32 R15, RZ, RZ, R7 ;  /* 0x000000ffff0f7224 */ /* 0x000fe400078e0007 */
        /* <DEDUP_REMOVED lines=8> */
.L_x_2463:
[----:B------:R-:W-:Y:S05]  /*2380*/  BSYNC.RECONVERGENT B1 ;  /* 0x0000000000017941 */ /* 0x000fea0003800200 */
.L_x_2462:
        /* <DEDUP_REMOVED lines=13> */
[----:B------:R-:W-:-:S05]  /*2460*/  IMAD.WIDE.U32 R14, R20, UR10, R14 ;  /* 0x0000000a140e7c25 */ /* 0x000fca000f8e000e */
[----:B------:R-:W-:Y:S02]  /*2470*/  IADD3 R15, PT, PT, R15, R18, RZ ;  /* 0x000000120f0f7210 */ /* 0x000fe40007ffe0ff */
        /* <DEDUP_REMOVED lines=9> */
.L_x_2465:
[----:B------:R-:W-:Y:S05]  /*2510*/  BSYNC.RECONVERGENT B1 ;  /* 0x0000000000017941 */ /* 0x000fea0003800200 */
.L_x_2464:
        /* <DEDUP_REMOVED lines=9> */
[----:B------:R-:W-:Y:S02]  /*25b0*/  IMAD.MOV.U32 R15, RZ, RZ, R7 ;  /* 0x000000ffff0f7224 */ /* 0x000fe400078e0007 */
        /* <DEDUP_REMOVED lines=16> */
.L_x_2467:
[----:B------:R-:W-:Y:S05]  /*26c0*/  BSYNC.RECONVERGENT B1 ;  /* 0x0000000000017941 */ /* 0x000fea0003800200 */
.L_x_2466:
        /* <DEDUP_REMOVED lines=19> */
.L_x_2461:
        /* <DEDUP_REMOVED lines=21> */
[----:B------:R-:W-:Y:S02]  /*2950*/  SHF.R.S32.HI R15, RZ, 0x1f, R2 ;  /* 0x0000001fff0f7819 */ /* 0x000fe40000011402 */
[----:B------:R-:W-:Y:S02]  /*2960*/  MOV R14, R4 ;  /* 0x00000004000e7202 */ /* 0x000fe40000000f00 */
        /* <DEDUP_REMOVED lines=9> */
.L_x_2470:
[----:B0-----:R-:W-:Y:S05]  /*2a00*/  BSYNC.RECONVERGENT B1 ;  /* 0x0000000000017941 */ /* 0x001fea0003800200 */
.L_x_2469:
        /* <DEDUP_REMOVED lines=20> */
[----:B0-----:R-:W-:Y:S02]  /*2b50*/  IMAD R18, R14, UR10, RZ ;  /* 0x0000000a0e127c24 */ /* 0x001fe4000f8e02ff */
[----:B------:R-:W-:Y:S02]  /*2b60*/  IMAD.MOV.U32 R14, RZ, RZ, R4 ;  /* 0x000000ffff0e7224 */ /* 0x000fe400078e0004 */
[----:B------:R-:W-:Y:S01]  /*2b70*/  IMAD R18, R20, UR11, R18 ;  /* 0x0000000b14127c24 */ /* 0x000fe2000f8e0212 */
[----:B------:R-:W0:Y:S02]  /*2b80*/  MUFU.EX2 R15, R15 ;  /* 0x0000000f000f7308 */ /* 0x000e240000000800 */
[----:B0-----:R-:W-:-:S06]  /*2b90*/  FADD.FTZ R15, R15, 1 ;  /* 0x3f8000000f0f7421 */ /* 0x001fcc0000010000 */
[----:B------:R0:W2:Y:S02]  /*2ba0*/  MUFU.RCP R19, R15 ;  /* 0x0000000f00137308 */ /* 0x0000a40000001000 */
[----:B0-----:R-:W-:-:S03]  /*2bb0*/  MOV R15, R7 ;  /* 0x00000007000f7202 */ /* 0x001fc60000000f00 */
[----:B------:R-:W-:-:S04]  /*2bc0*/  IMAD.WIDE.U32 R14, R20, UR10, R14 ;  /* 0x0000000a140e7c25 */ /* 0x000fc8000f8e000e */
[----:B--2---:R-:W-:Y:S01]  /*2bd0*/  FMUL.FTZ R22, R22, R19 ;  /* 0x0000001316167220 */ /* 0x004fe20000410000 */
[----:B------:R-:W-:Y:S02]  /*2be0*/  IADD3 R19, PT, PT, R15, R18, RZ ;  /* 0x000000120f137210 */ /* 0x000fe40007ffe0ff */
[----:B-1----:R-:W-:Y:S02]  /*2bf0*/  LEA R18, P1, R14, UR12, 0x1 ;  /* 0x0000000c0e127c11 */ /* 0x002fe4000f8208ff */
[----:B------:R-:W-:Y:S02]  /*2c00*/  F2FP.BF16.F32.PACK_AB R21, R22, R21 ;  /* 0x000000151615723e */ /* 0x000fe400000010ff */
[----:B------:R-:W-:-:S05]  /*2c10*/  LEA.HI.X R19, R14, UR13, R19, 0x1, P1 ;  /* 0x0000000d0e137c11 */ /* 0x000fca00088f0c13 */
[----:B------:R0:W-:Y:S04]  /*2c20*/  STG.E desc[UR16][R18.64], R21 ;  /* 0x0000001512007986 */ /* 0x0001e8000c101910 */
.L_x_2472:
[----:B------:R-:W-:Y:S05]  /*2c30*/  BSYNC.RECONVERGENT B1 ;  /* 0x0000000000017941 */ /* 0x000fea0003800200 */
.L_x_2471:
        /* <DEDUP_REMOVED lines=36> */
.L_x_2474:
[----:B------:R-:W-:Y:S05]  /*2e80*/  BSYNC.RECONVERGENT B1 ;  /* 0x0000000000017941 */ /* 0x000fea0003800200 */
.L_x_2473:
        /* <DEDUP_REMOVED lines=28> */
.L_x_2468:
[----:B------:R-:W-:Y:S05]  /*3050*/  BSYNC.RECONVERGENT B0 ;  /* 0x0000000000007941 */ /* 0x000fea0003800200 */
.L_x_2460:
[----:B------:R-:W-:Y:S02]  /*3060*/  UIADD3 UR9, UPT, UPT, UR21, UR9, URZ ;  /* 0x0000000915097290 */ /* 0x000fe4000fffe0ff */
[----:B------:R-:W-:Y:S02]  /*3070*/  UIADD3 UR4, UPT, UPT, UR4, 0x1, URZ ;  /* 0x0000000104047890 */ /* 0x000fe4000fffe0ff */
[----:B------:R-:W-:-:S09]  /*3080*/  UISETP.GE.AND UP1, UPT, UR9, UR7, UPT ;  /* 0x000000070900728c */ /* 0x000fd2000bf26270 */
[----:B------:R-:W-:Y:S05]  /*3090*/  BRA.U !UP1, `(.L_x_2475) ;  /* 0xffffffd109787547 */ /* 0x000fea000b83ffff */
[----:B------:R-:W-:Y:S05]  /*30a0*/  EXIT ;  /* 0x000000000000794d */ /* 0x000fea0003800000 */
.L_x_2476:
        /* <DEDUP_REMOVED lines=13> */
.L_x_4537:


//--------------------- .text._Z35group_norm_nhwc_fwd_one_pass_kernelI11Bf16IOFp16WLi128ELi80ELi640EEv26Group_norm_nhwc_fwd_params --------------------------
	.section	.text._Z35group_norm_nhwc_fwd_one_pass_kernelI11Bf16IOFp16WLi128ELi80ELi640EEv26Group_norm_nhwc_fwd_params,"ax",@progbits
	.align	128
        .global         _Z35group_norm_nhwc_fwd_one_pass_kernelI11Bf16IOFp16WLi128ELi80ELi640EEv26Group_norm_nhwc_fwd_params
        .type           _Z35group_norm_nhwc_fwd_one_pass_kernelI11Bf16IOFp16WLi128ELi80ELi640EEv26Group_norm_nhwc_fwd_params,@function
        .size           _Z35group_norm_nhwc_fwd_one_pass_kernelI11Bf16IOFp16WLi128ELi80ELi640EEv26Group_norm_nhwc_fwd_params,(.L_x_4538 - _Z35group_norm_nhwc_fwd_one_pass_kernelI11Bf16IOFp16WLi128ELi80ELi640EEv26Group_norm_nhwc_fwd_params)
        .other          _Z35group_norm_nhwc_fwd_one_pass_kernelI11Bf16IOFp16WLi128ELi80ELi640EEv26Group_norm_nhwc_fwd_params,@"STO_CUDA_ENTRY STV_DEFAULT"
_Z35group_norm_nhwc_fwd_one_pass_kernelI11Bf16IOFp16WLi128ELi80ELi640EEv26Group_norm_nhwc_fwd_params:
.text._Z35group_norm_nhwc_fwd_one_pass_kernelI11Bf16IOFp16WLi128ELi80ELi640EEv26Group_norm_nhwc_fwd_params:
        /* <DEDUP_REMOVED lines=25> */
[----:B------:R-:W-:Y:S02]  /*0190*/  MOV R3, R2 ;  /* 0x0000000200037202 */ /* 0x000fe40000000f00 */
        /* <DEDUP_REMOVED lines=9> */
[C---:B------:R-:W-:Y:S01]  /*0230*/  IADD3 R40, PT, PT, R0.reuse, 0x60, RZ ;  /* 0x0000006000287810 */ /* 0x040fe20007ffe0ff */
[----:B------:R-:W-:Y:S01]  /*0240*/  IMAD.IADD R41, R41, 0x1, R4 ;  /* 0x0000000129297824 */ /* 0x000fe200078e0204 */
[----:B------:R-:W-:Y:S02]  /*0250*/  IADD3 R39, PT, PT, R0, 0x70, RZ ;  /* 0x0000007000277810 */ /* 0x000fe40007ffe0ff */
        /* <DEDUP_REMOVED lines=9> */
.L_x_2520:
        /* <DEDUP_REMOVED lines=67> */
[-C--:B------:R-:W-:Y:S01]  /*0720*/  @!P3 MOV R8, R6.reuse ;  /* 0x000000060008b202 */ /* 0x080fe20000000f00 */
[----:B------:R-:W-:Y:S01]  /*0730*/  VIADD R9, R7, UR5 ;  /* 0x0000000507097c36 */ /* 0x000fe20008000000 */
[----:B------:R-:W-:Y:S01]  /*0740*/  @!P5 MOV R22, R6 ;  /* 0x000000060016d202 */ /* 0x000fe20000000f00 */
[C---:B------:R-:W-:Y:S02]  /*0750*/  @!P3 IMAD R21, R42.reuse, R13, R3 ;  /* 0x0000000d2a15b224 */ /* 0x040fe400078e0203 */
[----:B------:R-:W-:Y:S01]  /*0760*/  @!P3 IMAD.WIDE.U32 R12, R42, R12, R8 ;  /* 0x0000000c2a0cb225 */ /* 0x000fe200078e0008 */
[----:B------:R-:W-:-:S03]  /*0770*/  @!P5 MOV R23, R9 ;  /* 0x000000090017d202 */ /* 0x000fc60000000f00 */
[----:B---3--:R-:W-:Y:S01]  /*0780*/  @!P5 IMAD R3, R20, R18, RZ ;  /* 0x000000121403d224 */ /* 0x008fe200078e02ff */
[----:B------:R-:W-:Y:S02]  /*0790*/  @!P3 IADD3 R13, PT, PT, R13, R21, RZ ;  /* 0x000000150d0db210 */ /* 0x000fe40007ffe0ff */
[----:B------:R-:W1:Y:S01]  /*07a0*/  @!P2 LDC.64 R20, c[0x0][0x390] ;  /* 0x0000e400ff14ab82 */ /* 0x000e620000000a00 */
[----:B----4-:R-:W-:Y:S01]  /*07b0*/  @!P3 LEA R16, P4, R12, R16, 0x1 ;  /* 0x000000100c10b211 */ /* 0x010fe200078808ff */
[C---:B------:R-:W-:Y:S02]  /*07c0*/  @!P5 IMAD R3, R38.reuse, R19, R3 ;  /* 0x000000132603d224 */ /* 0x040fe400078e0203 */
[----:B------:R-:W-:Y:S01]  /*07d0*/  @!P5 IMAD.WIDE.U32 R18, R38, R18, R22 ;  /* 0x000000122612d225 */ /* 0x000fe200078e0016 */
[----:B------:R-:W-:Y:S02]  /*07e0*/  @!P3 LEA.HI.X R17, R12, R17, R13, 0x1, P4 ;  /* 0x000000110c11b211 */ /* 0x000fe400020f0c0d */
[----:B------:R-:W-:Y:S01]  /*07f0*/  ISETP.GE.U32.AND P4, PT, R36, UR10, PT ;  /* 0x0000000a24007c0c */ /* 0x000fe2000bf86070 */
[----:B------:R-:W2:Y:S01]  /*0800*/  @!P1 LDC.64 R12, c[0x0][0x390] ;  /* 0x0000e400ff0c9b82 */ /* 0x000ea20000000a00 */
[----:B-----5:R-:W-:Y:S01]  /*0810*/  @!P2 IMAD R22, R28, R14, RZ ;  /* 0x0000000e1c16a224 */ /* 0x020fe200078e02ff */
[----:B------:R3:W4:Y:S01]  /*0820*/  @!P3 LDG.E R33, desc[UR16][R16.64] ;  /* 0x000000101021b981 */ /* 0x000722000c1e1900 */
[----:B------:R-:W-:-:S02]  /*0830*/  ISETP.GE.AND.EX P3, PT, R24, UR11, PT, P4 ;  /* 0x0000000b18007c0c */ /* 0x000fc4000bf66340 */
[----:B------:R-:W-:Y:S02]  /*0840*/  @!P5 IADD3 R3, PT, PT, R19, R3, RZ ;  /* 0x000000031303d210 */ /* 0x000fe40007ffe0ff */
[C---:B0-----:R-:W-:Y:S02]  /*0850*/  @!P5 LEA R4, P6, R18.reuse, R4, 0x1 ;  /* 0x000000041204d211 */ /* 0x041fe400078c08ff */
[----:B------:R-:W-:Y:S02]  /*0860*/  ISETP.GE.U32.AND P4, PT, R35, UR10, PT ;  /* 0x0000000a23007c0c */ /* 0x000fe4000bf86070 */
[----:B---3--:R-:W-:Y:S02]  /*0870*/  @!P2 MOV R16, R6 ;  /* 0x000000060010a202 */ /* 0x008fe40000000f00 */
[----:B------:R-:W-:Y:S01]  /*0880*/  @!P2 MOV R17, R9 ;  /* 0x000000090011a202 */ /* 0x000fe20000000f00 */
[----:B------:R-:W-:Y:S01]  /*0890*/  @!P2 IMAD R19, R37, R15, R22 ;  /* 0x0000000f2513a224 */ /* 0x000fe200078e0216 */
[----:B------:R-:W-:Y:S01]  /*08a0*/  @!P5 LEA.HI.X R5, R18, R5, R3, 0x1, P6 ;  /* 0x000000051205d211 */ /* 0x000fe200030f0c03 */
[----:B------:R-:W-:Y:S01]  /*08b0*/  @!P1 IMAD R3, R27, R10, RZ ;  /* 0x0000000a1b039224 */ /* 0x000fe200078e02ff */
[----:B------:R-:W-:Y:S01]  /*08c0*/  ISETP.GE.AND.EX P4, PT, R45, UR11, PT, P4 ;  /* 0x0000000b2d007c0c */ /* 0x000fe2000bf86340 */
[----:B------:R-:W-:Y:S01]  /*08d0*/  @!P2 IMAD.WIDE.U32 R14, R37, R14, R16 ;  /* 0x0000000e250ea225 */ /* 0x000fe200078e0010 */
[----:B------:R-:W-:Y:S01]  /*08e0*/  @!P1 MOV R16, R6 ;  /* 0x0000000600109202 */ /* 0x000fe20000000f00 */
[----:B------:R0:W3:Y:S01]  /*08f0*/  @!P5 LDG.E R32, desc[UR16][R4.64] ;  /* 0x000000100420d981 */ /* 0x0000e2000c1e1900 */
[----:B------:R-:W-:Y:S01]  /*0900*/  @!P1 MOV R17, R9 ;  /* 0x0000000900119202 */ /* 0x000fe20000000f00 */
[----:B------:R-:W-:Y:S01]  /*0910*/  @!P2 IMAD.IADD R15, R15, 0x1, R19 ;  /* 0x000000010f0fa824 */ /* 0x000fe200078e0213 */
[----:B-1----:R-:W-:Y:S01]  /*0920*/  @!P2 LEA R20, P6, R14, R20, 0x1 ;  /* 0x000000140e14a211 */ /* 0x002fe200078c08ff */
[C---:B------:R-:W-:Y:S01]  /*0930*/  @!P1 IMAD R3, R0.reuse, R11, R3 ;  /* 0x0000000b00039224 */ /* 0x040fe200078e0203 */
[----:B------:R-:W1:Y:S01]  /*0940*/  @!P3 LDC.64 R18, c[0x0][0x3e0] ;  /* 0x0000f800ff12bb82 */ /* 0x000e620000000a00 */
[----:B------:R-:W-:Y:S01]  /*0950*/  @!P1 IMAD.WIDE.U32 R10, R0, R10, R16 ;  /* 0x0000000a000a9225 */ /* 0x000fe200078e0010 */
[----:B------:R-:W-:-:S02]  /*0960*/  @!P2 LEA.HI.X R21, R14, R21, R15, 0x1, P6 ;  /* 0x000000150e15a211 */ /* 0x000fc400030f0c0f */
[----:B------:R-:W-:Y:S02]  /*0970*/  ISETP.GE.U32.AND P6, PT, R40, UR10, PT ;  /* 0x0000000a28007c0c */ /* 0x000fe4000bfc6070 */
[----:B------:R-:W-:Y:S02]  /*0980*/  @!P1 IADD3 R3, PT, PT, R11, R3, RZ ;  /* 0x000000030b039210 */ /* 0x000fe40007ffe0ff */
[----:B--2---:R-:W-:Y:S01]  /*0990*/  @!P1 LEA R12, P5, R10, R12, 0x1 ;  /* 0x0000000c0a0c9211 */ /* 0x004fe200078a08ff */
[----:B0-----:R-:W0:Y:S01]  /*09a0*/  @!P4 LDC.64 R4, c[0x0][0x3e0] ;  /* 0x0000f800ff04cb82 */ /* 0x001e220000000a00 */
[----:B------:R-:W-:Y:S01]  /*09b0*/  ISETP.GE.AND.EX P6, PT, R44, UR11, PT, P6 ;  /* 0x0000000b2c007c0c */ /* 0x000fe2000bfc6360 */
[----:B------:R-:W-:Y:S01]  /*09c0*/  HFMA2 R34, -RZ, RZ, 0, 0 ;  /* 0x00000000ff227431 */ /* 0x000fe200000001ff */
[----:B------:R-:W-:Y:S02]  /*09d0*/  @!P1 LEA.HI.X R13, R10, R13, R3, 0x1, P5 ;  /* 0x0000000d0a0d9211 */ /* 0x000fe400028f0c03 */
        /* <DEDUP_REMOVED lines=57> */
[----:B------:R-:W-:Y:S01]  /*0d70*/  SHF.L.U32 R32, R32, 0x10, RZ ;  /* 0x0000001020207819 */ /* 0x000fe200000006ff */
[----:B------:R-:W-:Y:S02]  /*0d80*/  FFMA.FTZ R5, R33, R33, R4 ;  /* 0x0000002121057223 */ /* 0x000fe40000010004 */
[----:B------:R-:W-:Y:S01]  /*0d90*/  IMAD.U32 R24, R24, 0x10000, RZ ;  /* 0x0001000018187824 */ /* 0x000fe200078e00ff */
[C---:B------:R-:W-:Y:S02]  /*0da0*/  PRMT R26, R34.reuse, 0x7632, R26 ;  /* 0x00007632221a7816 */ /* 0x040fe4000000001a */
[----:B------:R-:W-:-:S02]  /*0db0*/  SHF.L.U32 R34, R34, 0x10, RZ ;  /* 0x0000001022227819 */ /* 0x000fc400000006ff */
[----:B------:R-:W-:-:S05]  /*0dc0*/  SHF.L.U32 R26, R26, 0x10, RZ ;  /* 0x000000101a1a7819 */ /* 0x000fca00000006ff */
[----:B------:R-:W-:Y:S01]  /*0dd0*/  FADD.FTZ R3, R34, R26 ;  /* 0x0000001a22037221 */ /* 0x000fe20000010000 */
[----:B------:R-:W-:-:S03]  /*0de0*/  FMUL.FTZ R11, R26, R26 ;  /* 0x0000001a1a0b7220 */ /* 0x000fc60000410000 */
[----:B------:R-:W-:Y:S01]  /*0df0*/  FADD.FTZ R3, RZ, R3 ;  /* 0x00000003ff037221 */ /* 0x000fe20000010000 */
[----:B------:R-:W-:Y:S01]  /*0e00*/  FFMA.FTZ R11, R34, R34, R11 ;  /* 0x00000022220b7223 */ /* 0x000fe2000001000b */
[----:B------:R-:W-:Y:S02]  /*0e10*/  FMUL.FTZ R13, R24, R24 ;  /* 0x00000018180d7220 */ /* 0x000fe40000410000 */
        /* <DEDUP_REMOVED lines=9> */
[----:B------:R-:W-:-:S02]  /*0eb0*/  FADD.FTZ R13, R5, R12 ;  /* 0x0000000c050d7221 */ /* 0x000fc40000010000 */
[----:B------:R-:W-:Y:S02]  /*0ec0*/  FMUL.FTZ R10, R11, R11 ;  /* 0x0000000b0b0a7220 */ /* 0x000fe40000410000 */
        /* <DEDUP_REMOVED lines=13> */
[----:B------:R-:W-:Y:S02]  /*0fa0*/  SHF.L.U32 R29, R29, 0x10, RZ ;  /* 0x000000101d1d7819 */ /* 0x000fe400000006ff */
[----:B------:R-:W-:Y:S02]  /*0fb0*/  SHF.L.U32 R4, R4, 0x10, RZ ;  /* 0x0000001004047819 */ /* 0x000fe400000006ff */
        /* <DEDUP_REMOVED lines=9> */
[----:B------:R-:W-:Y:S02]  /*1050*/  IMAD.U32 R10, R10, 0x10000, RZ ;  /* 0x000100000a0a7824 */ /* 0x000fe400078e00ff */
        /* <DEDUP_REMOVED lines=48> */
.L_x_2478:
[----:B------:R-:W-:Y:S05]  /*1360*/  BSYNC.RECONVERGENT B0 ;  /* 0x0000000000007941 */ /* 0x000fea0003800200 */
.L_x_2477:
        /* <DEDUP_REMOVED lines=56> */
.L_x_2480:
[----:B------:R-:W-:Y:S05]  /*16f0*/  BSYNC.RECONVERGENT B0 ;  /* 0x0000000000007941 */ /* 0x000fea0003800200 */
.L_x_2479:
        /* <DEDUP_REMOVED lines=33> */
.L_x_2483:
[----:B------:R-:W2:Y:S04]  /*1910*/  LDG.E.STRONG.GPU R15, desc[UR16][R12.64] ;  /* 0x000000100c0f7981 */ /* 0x000ea8000c1ef900 */
[----:B--2---:R-:W-:Y:S01]  /*1920*/  CCTL.IVALL ;  /* 0x00000000ff00798f */ /* 0x004fe20002000000 */
[----:B------:R-:W-:Y:S05]  /*1930*/  YIELD ;  /* 0x0000000000007946 */ /* 0x000fea0003800000 */
[----:B------:R-:W-:-:S13]  /*1940*/  ISETP.NE.AND P4, PT, R15, R14, PT ;  /* 0x0000000e0f00720c */ /* 0x000fda0003f85270 */
[----:B------:R-:W-:Y:S05]  /*1950*/  @P4 BRA `(.L_x_2483) ;  /* 0xfffffffc00ec4947 */ /* 0x000fea000383ffff */
.L_x_2482:
        /* <DEDUP_REMOVED lines=15> */
.L_x_2485:
[----:B------:R-:W-:Y:S01]  /*1a50*/  UIADD3 UR24, UPT, UPT, UR5, 0x1, URZ ;  /* 0x0000000105187890 */ /* 0x000fe2000fffe0ff */
[----:B------:R-:W-:Y:S01]  /*1a60*/  ISETP.EQ.OR P4, PT, RZ, UR23, P3 ;  /* 0x00000017ff007c0c */ /* 0x000fe20009f82670 */
[----:B------:R-:W-:-:S04]  /*1a70*/  UIADD3 UR26, UPT, UPT, UR5, 0x3, URZ ;  /* 0x00000003051a7890 */ /* 0x000fc8000fffe0ff */
[----:B------:R-:W-:Y:S01]  /*1a80*/  MOV R12, UR24 ;  /* 0x00000018000c7c02 */ /* 0x000fe20008000f00 */
[----:B------:R-:W-:-:S03]  /*1a90*/  UIADD3 UR24, UPT, UPT, UR5, 0x2, URZ ;  /* 0x0000000205187890 */ /* 0x000fc6000fffe0ff */
[----:B------:R-:W-:-:S03]  /*1aa0*/  ISETP.EQ.OR P5, PT, R12, UR15, P3 ;  /* 0x0000000f0c007c0c */ /* 0x000fc60009fa2670 */
[----:B------:R-:W-:Y:S01]  /*1ab0*/  IMAD.U32 R12, RZ, RZ, UR24 ;  /* 0x00000018ff0c7e24 */ /* 0x000fe2000f8e00ff */
[----:B------:R-:W-:-:S04]  /*1ac0*/  VOTEU.ALL UP0, P4 ;  /* 0x0000000000ff7886 */ /* 0x000fc80002000000 */
[----:B------:R-:W-:Y:S01]  /*1ad0*/  ISETP.EQ.OR P6, PT, R12, UR15, P3 ;  /* 0x0000000f0c007c0c */ /* 0x000fe20009fc2670 */
[----:B------:R-:W-:Y:S01]  /*1ae0*/  @!UP0 UIMAD.WIDE.U32 UR24, UR9, 0x8, UR18 ;  /* 0x00000008091888a5 */ /* 0x000fe2000f8e0012 */
[----:B------:R-:W-:-:S03]  /*1af0*/  MOV R12, UR26 ;  /* 0x0000001a000c7c02 */ /* 0x000fc60008000f00 */
        /* <DEDUP_REMOVED lines=52> */
[----:B------:R-:W-:-:S02]  /*1e40*/  MOV R12, UR24 ;  /* 0x00000018000c7c02 */ /* 0x000fc40008000f00 */
[----:B------:R-:W-:Y:S02]  /*1e50*/  MOV R13, UR25 ;  /* 0x00000019000d7c02 */ /* 0x000fe40008000f00 */
[----:B------:R-:W3:Y:S01]  /*1e60*/  @!P5 LDG.E.64 R14, desc[UR16][R14.64] ;  /* 0x000000100e0ed981 */ /* 0x000ee2000c1e1b00 */
[----:B------:R-:W-:Y:S01]  /*1e70*/  MOV R20, UR26 ;  /* 0x0000001a00147c02 */ /* 0x000fe20008000f00 */
[----:B------:R-:W-:Y:S02]  /*1e80*/  IMAD.U32 R21, RZ, RZ, UR27 ;  /* 0x0000001bff157e24 */ /* 0x000fe4000f8e00ff */
[----:B------:R-:W4:Y:S04]  /*1e90*/  @!P6 LDG.E.64 R12, desc[UR16][R12.64] ;  /* 0x000000100c0ce981 */ /* 0x000f28000c1e1b00 */
        /* <DEDUP_REMOVED lines=22> */
.L_x_2484:
        /* <DEDUP_REMOVED lines=31> */
[----:B------:R-:W-:Y:S02]  /*21f0*/  MOV R14, UR10 ;  /* 0x0000000a000e7c02 */ /* 0x000fe40008000f00 */
[----:B------:R-:W-:Y:S01]  /*2200*/  MOV R15, UR11 ;  /* 0x0000000b000f7c02 */ /* 0x000fe20008000f00 */
[----:B------:R-:W-:Y:S01]  /*2210*/  @!UP2 UIMAD.WIDE.U32 UR10, UR9, 0x8, UR18 ;  /* 0x00000008090aa8a5 */ /* 0x000fe2000f8e0012 */
[----:B------:R-:W-:Y:S01]  /*2220*/  MOV R12, UR12 ;  /* 0x0000000c000c7c02 */ /* 0x000fe20008000f00 */
[----:B------:R-:W-:-:S03]  /*2230*/  IMAD.U32 R13, RZ, RZ, UR13 ;  /* 0x0000000dff0d7e24 */ /* 0x000fc6000f8e00ff */
        /* <DEDUP_REMOVED lines=16> */
.L_x_2486:
        /* <DEDUP_REMOVED lines=21> */
[----:B--2---:R-:W-:-:S05]  /*2490*/  IMAD.U32 R18, RZ, RZ, UR5 ;  /* 0x00000005ff127e24 */ /* 0x004fca000f8e00ff */
[----:B------:R-:W-:-:S04]  /*24a0*/  IADD3 R18, PT, PT, R18, 0x2, RZ ;  /* 0x0000000212127810 */ /* 0x000fc80007ffe0ff */
[----:B------:R-:W-:Y:S01]  /*24b0*/  R2UR UR5, R18 ;  /* 0x00000000120572ca */ /* 0x000fe200000e0000 */
[----:B0-----:R-:W-:Y:S01]  /*24c0*/  @!P4 FADD.FTZ R16, R16, R14 ;  /* 0x0000000e1010c221 */ /* 0x001fe20000010000 */
[----:B------:R-:W-:-:S03]  /*24d0*/  @!P4 FADD.FTZ R17, R17, R15 ;  /* 0x0000000f1111c221 */ /* 0x000fc60000010000 */
[----:B---3--:R-:W-:Y:S01]  /*24e0*/  @!P2 FADD.FTZ R16, R16, R12 ;  /* 0x0000000c1010a221 */ /* 0x008fe20000010000 */
[----:B------:R-:W-:-:S09]  /*24f0*/  @!P2 FADD.FTZ R17, R17, R13 ;  /* 0x0000000d1111a221 */ /* 0x000fd20000010000 */
.L_x_2487:
        /* <DEDUP_REMOVED lines=13> */
.L_x_2488:
[----:B------:R-:W-:Y:S05]  /*25d0*/  BSYNC.RECONVERGENT B0 ;  /* 0x0000000000007941 */ /* 0x000fea0003800200 */
.L_x_2481:
[----:B------:R-:W4:Y:S01]  /*25e0*/  S2UR UR9, SR_CgaCtaId ;  /* 0x00000000000979c3 */ /* 0x000f220000008800 */
[----:B------:R-:W3:Y:S01]  /*25f0*/  LDCU UR10, c[0x0][0x414] ;  /* 0x00008280ff0a77ac */ /* 0x000ee20008000800 */
[----:B-1----:R-:W-:Y:S01]  /*2600*/  MOV R14, UR7 ;  /* 0x00000007000e7c02 */ /* 0x002fe20008000f00 */
        /* <DEDUP_REMOVED lines=37> */
[----:B--2---:R-:W-:Y:S02]  /*2860*/  HADD2.F32 R12, -RZ, R16.H0_H0 ;  /* 0x20000010ff0c7230 */ /* 0x004fe40000004100 */
[----:B---3--:R-:W-:Y:S02]  /*2870*/  HADD2.F32 R13, -RZ, R17.H0_H0 ;  /* 0x20000011ff0d7230 */ /* 0x008fe40000004100 */
[----:B----4-:R-:W-:Y:S02]  /*2880*/  HADD2.F32 R18, -RZ, R18.H0_H0 ;  /* 0x20000012ff127230 */ /* 0x010fe40000004100 */
[----:B-----5:R-:W-:Y:S01]  /*2890*/  HADD2.F32 R19, -RZ, R19.H0_H0 ;  /* 0x20000013ff137230 */ /* 0x020fe20000004100 */
        /* <DEDUP_REMOVED lines=30> */
.L_x_2492:
[----:B------:R-:W-:Y:S05]  /*2a80*/  BSYNC.RECONVERGENT B1 ;  /* 0x0000000000017941 */ /* 0x000fea0003800200 */
.L_x_2491:
[----:B------:R-:W-:Y:S04]  /*2a90*/  BSSY.RECONVERGENT B1, `(.L_x_2493) ;  /* 0x0000014000017945 */ /* 0x000fe80003800200 */
[----:B------:R-:W-:Y:S05]  /*2aa0*/  @P3 BRA `(.L_x_2494) ;  /* 0x0000000000483947 */ /* 0x000fea0003800000 */
[----:B------:R-:W1:Y:S01]  /*2ab0*/  LDCU.64 UR10, c[0x0][0x3e0] ;  /* 0x00007c00ff0a77ac */ /* 0x000e620008000a00 */
[----:B------:R-:W-:Y:S01]  /*2ac0*/  MOV R15, R9 ;  /* 0x00000009000f7202 */ /* 0x000fe20000000f00 */
[----:B------:R-:W-:Y:S01]  /*2ad0*/  FADD.FTZ R20, R33, -UR5 ;  /* 0x8000000521147e21 */ /* 0x000fe20008010000 */
[----:B0-----:R-:W-:Y:S01]  /*2ae0*/  FADD.FTZ R16, R25, -UR5 ;  /* 0x8000000519107e21 */ /* 0x001fe20008010000 */
[----:B------:R-:W0:Y:S01]  /*2af0*/  LDCU.64 UR18, c[0x0][0x380] ;  /* 0x00007000ff1277ac */ /* 0x000e220008000a00 */
[----:B------:R-:W-:Y:S02]  /*2b00*/  IMAD.MOV.U32 R14, RZ, RZ, R6 ;  /* 0x000000ffff0e7224 */ /* 0x000fe400078e0006 */
[----:B------:R-:W-:Y:S01]  /*2b10*/  FMUL.FTZ R20, R20, UR8 ;  /* 0x0000000814147c20 */ /* 0x000fe20008410000 */
[----:B------:R-:W-:-:S03]  /*2b20*/  FMUL.FTZ R16, R16, UR8 ;  /* 0x0000000810107c20 */ /* 0x000fc60008410000 */
        /* <DEDUP_REMOVED lines=10> */
.L_x_2494:
[----:B------:R-:W-:Y:S05]  /*2bd0*/  BSYNC.RECONVERGENT B1 ;  /* 0x0000000000017941 */ /* 0x000fea0003800200 */
.L_x_2493:
        /* <DEDUP_REMOVED lines=33> */
.L_x_2496:
[----:B------:R-:W-:Y:S05]  /*2df0*/  BSYNC.RECONVERGENT B1 ;  /* 0x0000000000017941 */ /* 0x000fea0003800200 */
.L_x_2495:
        /* <DEDUP_REMOVED lines=20> */
.L_x_2498:
[----:B------:R-:W-:Y:S05]  /*2f40*/  BSYNC.RECONVERGENT B1 ;  /* 0x0000000000017941 */ /* 0x000fea0003800200 */
.L_x_2497:
        /* <DEDUP_REMOVED lines=16> */
[----:B---3--:R-:W-:-:S03]  /*3050*/  LEA R16, P1, R14, UR18, 0x1 ;  /* 0x000000120e107c11 */ /* 0x008fc6000f8208ff */
[----:B------:R-:W-:-:S05]  /*3060*/  IMAD.IADD R17, R15, 0x1, R17 ;  /* 0x000000010f117824 */ /* 0x000fca00078e0211 */
[----:B------:R-:W-:-:S05]  /*3070*/  LEA.HI.X R17, R14, UR19, R17, 0x1, P1 ;  /* 0x000000130e117c11 */ /* 0x000fca00088f0c11 */
[----:B------:R2:W-:Y:S02]  /*3080*/  STG.E desc[UR16][R16.64], R3 ;  /* 0x0000000310007986 */ /* 0x0005e4000c101910 */
.L_x_2500:
[----:B------:R-:W-:Y:S05]  /*3090*/  BSYNC.RECONVERGENT B1 ;  /* 0x0000000000017941 */ /* 0x000fea0003800200 */
.L_x_2499:
        /* <DEDUP_REMOVED lines=20> */
.L_x_2502:
[----:B------:R-:W-:Y:S05]  /*31e0*/  BSYNC.RECONVERGENT B1 ;  /* 0x0000000000017941 */ /* 0x000fea0003800200 */
.L_x_2501:
        /* <DEDUP_REMOVED lines=20> */
.L_x_2504:
[----:B------:R-:W-:Y:S05]  /*3330*/  BSYNC.RECONVERGENT B1 ;  /* 0x0000000000017941 */ /* 0x000fea0003800200 */
.L_x_2503:
        /* <DEDUP_REMOVED lines=19> */
.L_x_2490:
        /* <DEDUP_REMOVED lines=32> */
[----:B------:R-:W-:Y:S01]  /*3670*/  IMAD.IADD R22, R15, 0x1, R22 ;  /* 0x000000010f167824 */ /* 0x000fe200078e0216 */
[----:B-1----:R-:W-:-:S03]  /*3680*/  LEA R16, P1, R14, UR12, 0x1 ;  /* 0x0000000c0e107c11 */ /* 0x002fc6000f8208ff */
[----:B------:R-:W-:Y:S02]  /*3690*/  F2FP.BF16.F32.PACK_AB R21, R21, R20 ;  /* 0x000000141515723e */ /* 0x000fe400000010ff */
[----:B------:R-:W-:-:S05]  /*36a0*/  LEA.HI.X R17, R14, UR13, R22, 0x1, P1 ;  /* 0x0000000d0e117c11 */ /* 0x000fca00088f0c16 */
[----:B------:R0:W-:Y:S03]  /*36b0*/  STG.E desc[UR16][R16.64], R21 ;  /* 0x0000001510007986 */ /* 0x0001e6000c101910 */
.L_x_2507:
[----:B------:R-:W-:Y:S05]  /*36c0*/  BSYNC.RECONVERGENT B1 ;  /* 0x0000000000017941 */ /* 0x000fea0003800200 */
.L_x_2506:
        /* <DEDUP_REMOVED lines=31> */
.L_x_2509:
[----:B------:R-:W-:Y:S05]  /*38c0*/  BSYNC.RECONVERGENT B1 ;  /* 0x0000000000017941 */ /* 0x000fea0003800200 */
.L_x_2508:
        /* <DEDUP_REMOVED lines=43> */
.L_x_2511:
[----:B------:R-:W-:Y:S05]  /*3b80*/  BSYNC.RECONVERGENT B1 ;  /* 0x0000000000017941 */ /* 0x000fea0003800200 */
.L_x_2510:
        /* <DEDUP_REMOVED lines=30> */
.L_x_2513:
[----:B------:R-:W-:Y:S05]  /*3d70*/  BSYNC.RECONVERGENT B1 ;  /* 0x0000000000017941 */ /* 0x000fea0003800200 */
.L_x_2512:
[----:B------:R-:W-:Y:S04]  /*3d80*/  BSSY.RECONVERGENT B1, `(.L_x_2514) ;  /* 0x000001e000017945 */ /* 0x000fe80003800200 */
[----:B------:R-:W-:Y:S05]  /*3d90*/  @P1 BRA `(.L_x_2515) ;  /* 0x0000000000701947 */ /* 0x000fea0003800000 */
[----:B------:R-:W-:Y:S01]  /*3da0*/  FADD.FTZ R30, R30, -UR5 ;  /* 0x800000051e1e7e21 */ /* 0x000fe20008010000 */
[----:B------:R-:W-:Y:S01]  /*3db0*/  FADD.FTZ R3, R3, -UR5 ;  /* 0x8000000503037e21 */ /* 0x000fe20008010000 */
[----:B------:R-:W4:Y:S01]  /*3dc0*/  LDCU.64 UR10, c[0x0][0x3e0] ;  /* 0x00007c00ff0a77ac */ /* 0x000f220008000a00 */
[----:B------:R-:W-:Y:S02]  /*3dd0*/  IMAD.MOV.U32 R15, RZ, RZ, R9 ;  /* 0x000000ffff0f7224 */ /* 0x000fe400078e0009 */
        /* <DEDUP_REMOVED lines=24> */
.L_x_2515:
[----:B------:R-:W-:Y:S05]  /*3f60*/  BSYNC.RECONVERGENT B1 ;  /* 0x0000000000017941 */ /* 0x000fea0003800200 */
.L_x_2514:
        /* <DEDUP_REMOVED lines=11> */
[----:B------:R-:W-:-:S02]  /*4020*/  MOV R14, R6 ;  /* 0x00000006000e7202 */ /* 0x000fc40000000f00 */
        /* <DEDUP_REMOVED lines=18> */
.L_x_2517:
[----:B------:R-:W-:Y:S05]  /*4150*/  BSYNC.RECONVERGENT B1 ;  /* 0x0000000000017941 */ /* 0x000fea0003800200 */
.L_x_2516:
        /* <DEDUP_REMOVED lines=30> */
.L_x_2519:
[----:B------:R-:W-:Y:S05]  /*4340*/  BSYNC.RECONVERGENT B1 ;  /* 0x0000000000017941 */ /* 0x000fea0003800200 */
.L_x_2518:
        /* <DEDUP_REMOVED lines=29> */
.L_x_2505:
[----:B------:R-:W-:Y:S05]  /*4520*/  BSYNC.RECONVERGENT B0 ;  /* 0x0000000000007941 */ /* 0x000fea0003800200 */
.L_x_2489:
        /* <DEDUP_REMOVED lines=8> */
.L_x_2521:
        /* <DEDUP_REMOVED lines=13> */
.L_x_4538:


//--------------------- .text._Z35group_norm_nhwc_fwd_one_pass_kernelI11Bf16IOFp16WLi256ELi80ELi640EEv26Group_norm_nhwc_fwd_params --------------------------
	.section	.text._Z35group_norm_nhwc_fwd_one_pass_kernelI11Bf16IOFp16WLi256ELi80ELi640EEv26Group_norm_nhwc_fwd_params,"ax",@progbits
	.align	128
        .global         _Z35group_norm_nhwc_fwd_one_pass_kernelI11Bf16IOFp16WLi256ELi80ELi640EEv26Group_norm_nhwc_fwd_params
        .type           _Z35group_norm_nhwc_fwd_one_pass_kernelI11Bf16IOFp16WLi256ELi80ELi640EEv26Group_norm_nhwc_fwd_params,@function
        .size           _Z35group_norm_nhwc_fwd_one_pass_kernelI11Bf16IOFp16WLi256ELi80ELi640EEv26Group_norm_nhwc_fwd_params,(.L_x_4539 - _Z35group_norm_nhwc_fwd_one_pass_kernelI11Bf16IOFp16WLi256ELi80ELi640EEv26Group_norm_nhwc_fwd_params)
        .other          _Z35group_norm_nhwc_fwd_one_pass_kernelI11Bf16IOFp16WLi256ELi80ELi640EEv26Group_norm_nhwc_fwd_params,@"STO_CUDA_ENTRY STV_DEFAULT"
_Z35group_norm_nhwc_fwd_one_pass_kernelI11Bf16IOFp16WLi256ELi80ELi640EEv26Group_norm_nhwc_fwd_params:
.text._Z35group_norm_nhwc_fwd_one_pass_kernelI11Bf16IOFp16WLi256ELi80ELi640EEv26Group_norm_nhwc_fwd_params:
        /* <DEDUP_REMOVED lines=43> */
.L_x_2597:
        /* <DEDUP_REMOVED lines=445> */
.L_x_2523:
[----:B------:R-:W-:Y:S05]  /*1e80*/  BSYNC.RECONVERGENT B0 ;  /* 0x0000000000007941 */ /* 0x000fea0003800200 */
.L_x_2522:
        /* <DEDUP_REMOVED lines=54> */
.L_x_2525:
[----:B------:R-:W-:Y:S05]  /*21f0*/  BSYNC.RECONVERGENT B0 ;  /* 0x0000000000007941 */ /* 0x000fea0003800200 */
.L_x_2524:
        /* <DEDUP_REMOVED lines=27> */
.L_x_2528:
[----:B------:R-:W3:Y:S04]  /*23b0*/  LDG.E.STRONG.GPU R30, desc[UR6][R28.64] ;  /* 0x000000061c1e7981 */ /* 0x000ee8000c1ef900 */
[----:B---3--:R-:W-:Y:S01]  /*23c0*/  CCTL.IVALL ;  /* 0x00000000ff00798f */ /* 0x008fe20002000000 */
[----:B------:R-:W-:Y:S05]  /*23d0*/  YIELD ;  /* 0x0000000000007946 */ /* 0x000fea0003800000 */
[----:B------:R-:W-:-:S13]  /*23e0*/  ISETP.NE.AND P2, PT, R30, R37, PT ;  /* 0x000000251e00720c */ /* 0x000fda0003f45270 */
[----:B------:R-:W-:Y:S05]  /*23f0*/  @P2 BRA `(.L_x_2528) ;  /* 0xfffffffc00ec2947 */ /* 0x000fea000383ffff */
.L_x_2527:
        /* <DEDUP_REMOVED lines=16> */
.L_x_2530:
        /* <DEDUP_REMOVED lines=61> */
.L_x_2529:
        /* <DEDUP_REMOVED lines=38> */
.L_x_2531:
        /* <DEDUP_REMOVED lines=19> */
.L_x_2532:
        /* <DEDUP_REMOVED lines=9> */
.L_x_2533:
[----:B------:R-:W-:Y:S05]  /*2cf0*/  BSYNC.RECONVERGENT B0 ;  /* 0x0000000000007941 */ /* 0x000fea0003800200 */
.L_x_2526:
        /* <DEDUP_REMOVED lines=38> */
[----:B-1----:R-:W-:Y:S01]  /*2f60*/  SHF.R.S32.HI R75, RZ, 0x1f, R35 ;  /* 0x0000001fff4b7819 */ /* 0x002fe20000011423 */
[----:B--2---:R-:W-:Y:S01]  /*2f70*/  HADD2.F32 R39, -RZ, R69.H0_H0 ;  /* 0x20000045ff277230 */ /* 0x004fe20000004100 */
[----:B------:R-:W-:Y:S01]  /*2f80*/  IADD3 R69, PT, PT, R33, 0x80, RZ ;  /* 0x0000008021457810 */ /* 0x000fe20007ffe0ff */
[----:B---3--:R-:W-:-:S03]  /*2f90*/  HADD2.F32 R38, -RZ, R67.H0_H0 ;  /* 0x20000043ff267230 */ /* 0x008fc60000004100 */
[----:B------:R-:W-:Y:S01]  /*2fa0*/  SHF.R.S32.HI R78, RZ, 0x1f, R69 ;  /* 0x0000001fff4e7819 */ /* 0x000fe20000011445 */
[----:B-----5:R-:W-:Y:S01]  /*2fb0*/  HADD2.F32 R67, -RZ, R76.H0_H0 ;  /* 0x2000004cff437230 */ /* 0x020fe20000004100 */
[----:B------:R-:W-:Y:S01]  /*2fc0*/  SHF.R.S32.HI R76, RZ, 0x1f, R36 ;  /* 0x0000001fff4c7819 */ /* 0x000fe20000011424 */
[----:B------:R-:W-:Y:S01]  /*2fd0*/  HADD2.F32 R74, -RZ, R77.H0_H0 ;  /* 0x2000004dff4a7230 */ /* 0x000fe20000004100 */
        /* <DEDUP_REMOVED lines=26> */
.L_x_2537:
[----:B------:R-:W-:Y:S05]  /*3180*/  BSYNC.RECONVERGENT B1 ;  /* 0x0000000000017941 */ /* 0x000fea0003800200 */
.L_x_2536:
        /* <DEDUP_REMOVED lines=27> */
.L_x_2539:
[----:B------:R-:W-:Y:S05]  /*3340*/  BSYNC.RECONVERGENT B1 ;  /* 0x0000000000017941 */ /* 0x000fea0003800200 */
.L_x_2538:
        /* <DEDUP_REMOVED lines=20> */
.L_x_2541:
[----:B------:R-:W-:Y:S05]  /*3490*/  BSYNC.RECONVERGENT B1 ;  /* 0x0000000000017941 */ /* 0x000fea0003800200 */
.L_x_2540:
        /* <DEDUP_REMOVED lines=21> */
.L_x_2543:
[----:B------:R-:W-:Y:S05]  /*35f0*/  BSYNC.RECONVERGENT B1 ;  /* 0x0000000000017941 */ /* 0x000fea0003800200 */
.L_x_2542:
        /* <DEDUP_REMOVED lines=32> */
.L_x_2545:
[----:B------:R-:W-:Y:S05]  /*3800*/  BSYNC.RECONVERGENT B1 ;  /* 0x0000000000017941 */ /* 0x000fea0003800200 */
.L_x_2544:
        /* <DEDUP_REMOVED lines=22> */
.L_x_2547:
[----:B------:R-:W-:Y:S05]  /*3970*/  BSYNC.RECONVERGENT B1 ;  /* 0x0000000000017941 */ /* 0x000fea0003800200 */
.L_x_2546:
        /* <DEDUP_REMOVED lines=20> */
.L_x_2549:
[----:B------:R-:W-:Y:S05]  /*3ac0*/  BSYNC.RECONVERGENT B1 ;  /* 0x0000000000017941 */ /* 0x000fea0003800200 */
.L_x_2548:
        /* <DEDUP_REMOVED lines=20> */
.L_x_2551:
[----:B------:R-:W-:Y:S05]  /*3c10*/  BSYNC.RECONVERGENT B1 ;  /* 0x0000000000017941 */ /* 0x000fea0003800200 */
.L_x_2550:
        /* <DEDUP_REMOVED lines=20> */
.L_x_2553:
[----:B------:R-:W-:Y:S05]  /*3d60*/  BSYNC.RECONVERGENT B1 ;  /* 0x0000000000017941 */ /* 0x000fea0003800200 */
.L_x_2552:
        /* <DEDUP_REMOVED lines=20> */
.L_x_2555:
[----:B------:R-:W-:Y:S05]  /*3eb0*/  BSYNC.RECONVERGENT B1 ;  /* 0x0000000000017941 */ /* 0x000fea0003800200 */
.L_x_2554:
        /* <DEDUP_REMOVED lines=36> */
.L_x_2557:
[----:B------:R-:W-:Y:S05]  /*4100*/  BSYNC.RECONVERGENT B1 ;  /* 0x0000000000017941 */ /* 0x000fea0003800200 */
.L_x_2556:
        /* <DEDUP_REMOVED lines=20> */
.L_x_2559:
[----:B------:R-:W-:Y:S05]  /*4250*/  BSYNC.RECONVERGENT B1 ;  /* 0x0000000000017941 */ /* 0x000fea0003800200 */
.L_x_2558:
        /* <DEDUP_REMOVED lines=20> */
.L_x_2561:
[----:B------:R-:W-:Y:S05]  /*43a0*/  BSYNC.RECONVERGENT B1 ;  /* 0x0000000000017941 */ /* 0x000fea0003800200 */
.L_x_2560:
        /* <DEDUP_REMOVED lines=20> */
.L_x_2563:
[----:B------:R-:W-:Y:S05]  /*44f0*/  BSYNC.RECONVERGENT B1 ;  /* 0x0000000000017941 */ /* 0x000fea0003800200 */
.L_x_2562:
        /* <DEDUP_REMOVED lines=20> */
.L_x_2565:
[----:B------:R-:W-:Y:S05]  /*4640*/  BSYNC.RECONVERGENT B1 ;  /* 0x0000000000017941 */ /* 0x000fea0003800200 */
.L_x_2564:
        /* <DEDUP_REMOVED lines=19> */
.L_x_2535:
        /* <DEDUP_REMOVED lines=34> */
.L_x_2568:
[----:B------:R-:W-:Y:S05]  /*49a0*/  BSYNC.RECONVERGENT B1 ;  /* 0x0000000000017941 */ /* 0x000fea0003800200 */
.L_x_2567:
        /* <DEDUP_REMOVED lines=35> */
.L_x_2570:
[----:B------:R-:W-:Y:S05]  /*4be0*/  BSYNC.RECONVERGENT B1 ;  /* 0x0000000000017941 */ /* 0x000fea0003800200 */
.L_x_2569:
        /* <DEDUP_REMOVED lines=30> */
.L_x_2572:
[----:B------:R-:W-:Y:S05]  /*4dd0*/  BSYNC.RECONVERGENT B1 ;  /* 0x0000000000017941 */ /* 0x000fea0003800200 */
.L_x_2571:
        /* <DEDUP_REMOVED lines=31> */
.L_x_2574:
[----:B------:R-:W-:Y:S05]  /*4fd0*/  BSYNC.RECONVERGENT B1 ;  /* 0x0000000000017941 */ /* 0x000fea0003800200 */
.L_x_2573:
        /* <DEDUP_REMOVED lines=42> */
.L_x_2576:
[----:B------:R-:W-:Y:S05]  /*5280*/  BSYNC.RECONVERGENT B1 ;  /* 0x0000000000017941 */ /* 0x000fea0003800200 */
.L_x_2575:
        /* <DEDUP_REMOVED lines=32> */
.L_x_2578:
[----:B------:R-:W-:Y:S05]  /*5490*/  BSYNC.RECONVERGENT B1 ;  /* 0x0000000000017941 */ /* 0x000fea0003800200 */
.L_x_2577:
        /* <DEDUP_REMOVED lines=30> */
.L_x_2580:
[----:B------:R-:W-:Y:S05]  /*5680*/  BSYNC.RECONVERGENT B1 ;  /* 0x0000000000017941 */ /* 0x000fea0003800200 */
.L_x_2579:
        /* <DEDUP_REMOVED lines=30> */
.L_x_2582:
[----:B------:R-:W-:Y:S05]  /*5870*/  BSYNC.RECONVERGENT B1 ;  /* 0x0000000000017941 */ /* 0x000fea0003800200 */
.L_x_2581:
        /* <DEDUP_REMOVED lines=30> */
.L_x_2584:
[----:B------:R-:W-:Y:S05]  /*5a60*/  BSYNC.RECONVERGENT B1 ;  /* 0x0000000000017941 */ /* 0x000fea0003800200 */
.L_x_2583:
        /* <DEDUP_REMOVED lines=30> */
.L_x_2586:
[----:B------:R-:W-:Y:S05]  /*5c50*/  BSYNC.RECONVERGENT B1 ;  /* 0x0000000000017941 */ /* 0x000fea0003800200 */
.L_x_2585:
        /* <DEDUP_REMOVED lines=46> */
.L_x_2588:
[----:B------:R-:W-:Y:S05]  /*5f40*/  BSYNC.RECONVERGENT B1 ;  /* 0x0000000000017941 */ /* 0x000fea0003800200 */
.L_x_2587:
        /* <DEDUP_REMOVED lines=30> */
.L_x_2590:
[----:B------:R-:W-:Y:S05]  /*6130*/  BSYNC.RECONVERGENT B1 ;  /* 0x0000000000017941 */ /* 0x000fea0003800200 */
.L_x_2589:
        /* <DEDUP_REMOVED lines=30> */
.L_x_2592:
[----:B------:R-:W-:Y:S05]  /*6320*/  BSYNC.RECONVERGENT B1 ;  /* 0x0000000000017941 */ /* 0x000fea0003800200 */
.L_x_2591:
        /* <DEDUP_REMOVED lines=30> */
.L_x_2594:
[----:B------:R-:W-:Y:S05]  /*6510*/  BSYNC.RECONVERGENT B1 ;  /* 0x0000000000017941 */ /* 0x000fea0003800200 */
.L_x_2593:
        /* <DEDUP_REMOVED lines=30> */
.L_x_2596:
[----:B------:R-:W-:Y:S05]  /*6700*/  BSYNC.RECONVERGENT B1 ;  /* 0x0000000000017941 */ /* 0x000fea0003800200 */
.L_x_2595:
        /* <DEDUP_REMOVED lines=28> */
.L_x_2566:
[----:B------:R-:W-:Y:S05]  /*68d0*/  BSYNC.RECONVERGENT B0 ;  /* 0x0000000000007941 */ /* 0x000fea0003800200 */
.L_x_2534:
        /* <DEDUP_REMOVED lines=8> */
.L_x_2598:
        /* <DEDUP_REMOVED lines=10> */
.L_x_4539:


//--------------------- .text._Z35group_norm_nhwc_fwd_one_pass_kernelI11Bf16IOFp16WLi512ELi80ELi640EEv26Group_norm_nhwc_fwd_params --------------------------
	.section	.text._Z35group_norm_nhwc_fwd_one_pass_kernelI11Bf16IOFp16WLi512ELi80ELi640EEv26Group_norm_nhwc_fwd_params,"ax",@progbits
	.align	128
        .global         _Z35group_norm_nhwc_fwd_one_pass_kernelI11Bf16IOFp16WLi512ELi80ELi640EEv26Group_norm_nhwc_fwd_params
        .type           _Z35group_norm_nhwc_fwd_one_pass_kernelI11Bf16IOFp16WLi512ELi80ELi640EEv26Group_norm_nhwc_fwd_params,@function
        .size           _Z35group_norm_nhwc_fwd_one_pass_kernelI11Bf16IOFp16WLi512ELi80ELi640EEv26Group_norm_nhwc_fwd_params,(.L_x_4540 - _Z35group_norm_nhwc_fwd_one_pass_kernelI11Bf16IOFp16WLi512ELi80ELi640EEv26Group_norm_nhwc_fwd_params)
        .other          _Z35group_norm_nhwc_fwd_one_pass_kernelI11Bf16IOFp16WLi512ELi80ELi640EEv26Group_norm_nhwc_fwd_params,@"STO_CUDA_ENTRY STV_DEFAULT"
_Z35group_norm_nhwc_fwd_one_pass_kernelI11Bf16IOFp16WLi512ELi80ELi640EEv26Group_norm_nhwc_fwd_params:
.text._Z35group_norm_nhwc_fwd_one_pass_kernelI11Bf16IOFp16WLi512ELi80ELi640EEv26Group_norm_nhwc_fwd_params:
        /* <DEDUP_REMOVED lines=26> */
.L_x_2738:
        /* <DEDUP_REMOVED lines=855> */
.L_x_2600:
[----:B------:R-:W-:Y:S05]  /*3710*/  BSYNC.RECONVERGENT B0 ;  /* 0x0000000000007941 */ /* 0x000fea0003800200 */
.L_x_2599:
        /* <DEDUP_REMOVED lines=54> */
.L_x_2602:
[----:B------:R-:W-:Y:S05]  /*3a80*/  BSYNC.RECONVERGENT B0 ;  /* 0x0000000000007941 */ /* 0x000fea0003800200 */
.L_x_2601:
        /* <DEDUP_REMOVED lines=30> */
.L_x_2605:
        /* <DEDUP_REMOVED lines=10> */
.L_x_2604:
        /* <DEDUP_REMOVED lines=18> */
.L_x_2607:
        /* <DEDUP_REMOVED lines=145> */
.L_x_2606:
        /* <DEDUP_REMOVED lines=78> */
.L_x_2608:
        /* <DEDUP_REMOVED lines=42> */
.L_x_2609:
        /* <DEDUP_REMOVED lines=21> */
.L_x_2610:
[----:B------:R-:W-:Y:S05]  /*5010*/  BSYNC.RECONVERGENT B0 ;  /* 0x0000000000007941 */ /* 0x000fea0003800200 */
.L_x_2603:
        /* <DEDUP_REMOVED lines=43> */
[----:B-----5:R-:W-:Y:S02]  /*52d0*/  HADD2.F32 R27, -RZ, R35.H0_H0 ;  /* 0x20000023ff1b7230 */ /* 0x020fe40000004100 */
[----:B------:R-:W-:Y:S01]  /*52e0*/  HADD2.F32 R26, -RZ, R85.H0_H0 ;  /* 0x20000055ff1a7230 */ /* 0x000fe20000004100 */
        /* <DEDUP_REMOVED lines=34> */
.L_x_2614:
[----:B------:R-:W-:Y:S05]  /*5510*/  BSYNC.RECONVERGENT B1 ;  /* 0x0000000000017941 */ /* 0x000fea0003800200 */
.L_x_2613:
        /* <DEDUP_REMOVED lines=20> */
.L_x_2616:
[----:B------:R-:W-:Y:S05]  /*5660*/  BSYNC.RECONVERGENT B1 ;  /* 0x0000000000017941 */ /* 0x000fea0003800200 */
.L_x_2615:
        /* <DEDUP_REMOVED lines=42> */
.L_x_2618:
[----:B------:R-:W-:Y:S05]  /*5910*/  BSYNC.RECONVERGENT B1 ;  /* 0x0000000000017941 */ /* 0x000fea0003800200 */
.L_x_2617:
        /* <DEDUP_REMOVED lines=22> */
.L_x_2620:
[----:B------:R-:W-:Y:S05]  /*5a80*/  BSYNC.RECONVERGENT B1 ;  /* 0x0000000000017941 */ /* 0x000fea0003800200 */
.L_x_2619:
        /* <DEDUP_REMOVED lines=20> */
.L_x_2622:
[----:B------:R-:W-:Y:S05]  /*5bd0*/  BSYNC.RECONVERGENT B1 ;  /* 0x0000000000017941 */ /* 0x000fea0003800200 */
.L_x_2621:
        /* <DEDUP_REMOVED lines=20> */
.L_x_2624:
[----:B------:R-:W-:Y:S05]  /*5d20*/  BSYNC.RECONVERGENT B1 ;  /* 0x0000000000017941 */ /* 0x000fea0003800200 */
.L_x_2623:
        /* <DEDUP_REMOVED lines=20> */
.L_x_2626:
[----:B------:R-:W-:Y:S05]  /*5e70*/  BSYNC.RECONVERGENT B1 ;  /* 0x0000000000017941 */ /* 0x000fea0003800200 */
.L_x_2625:
        /* <DEDUP_REMOVED lines=20> */
.L_x_2628:
[----:B------:R-:W-:Y:S05]  /*5fc0*/  BSYNC.RECONVERGENT B1 ;  /* 0x0000000000017941 */ /* 0x000fea0003800200 */
.L_x_2627:
        /* <DEDUP_REMOVED lines=44> */
.L_x_2630:
[----:B------:R-:W-:Y:S05]  /*6290*/  BSYNC.RECONVERGENT B1 ;  /* 0x0000000000017941 */ /* 0x000fea0003800200 */
.L_x_2629:
        /* <DEDUP_REMOVED lines=20> */
.L_x_2632:
[----:B------:R-:W-:Y:S05]  /*63e0*/  BSYNC.RECONVERGENT B1 ;  /* 0x0000000000017941 */ /* 0x000fea0003800200 */
.L_x_2631:
        /* <DEDUP_REMOVED lines=20> */
.L_x_2634:
[----:B------:R-:W-:Y:S05]  /*6530*/  BSYNC.RECONVERGENT B1 ;  /* 0x0000000000017941 */ /* 0x000fea0003800200 */
.L_x_2633:
        /* <DEDUP_REMOVED lines=20> */
.L_x_2636:
[----:B------:R-:W-:Y:S05]  /*6680*/  BSYNC.RECONVERGENT B1 ;  /* 0x0000000000017941 */ /* 0x000fea0003800200 */
.L_x_2635:
        /* <DEDUP_REMOVED lines=20> */
.L_x_2638:
[----:B------:R-:W-:Y:S05]  /*67d0*/  BSYNC.RECONVERGENT B1 ;  /* 0x0000000000017941 */ /* 0x000fea0003800200 */
.L_x_2637:
        /* <DEDUP_REMOVED lines=20> */
.L_x_2640:
[----:B------:R-:W-:Y:S05]  /*6920*/  BSYNC.RECONVERGENT B1 ;  /* 0x0000000000017941 */ /* 0x000fea0003800200 */
.L_x_2639:
        /* <DEDUP_REMOVED lines=44> */
.L_x_2642:
[----:B------:R-:W-:Y:S05]  /*6bf0*/  BSYNC.RECONVERGENT B1 ;  /* 0x0000000000017941 */ /* 0x000fea0003800200 */
.L_x_2641:
        /* <DEDUP_REMOVED lines=20> */
.L_x_2644:
[----:B------:R-:W-:Y:S05]  /*6d40*/  BSYNC.RECONVERGENT B1 ;  /* 0x0000000000017941 */ /* 0x000fea0003800200 */
.L_x_2643:
        /* <DEDUP_REMOVED lines=20> */
.L_x_2646:
[----:B------:R-:W-:Y:S05]  /*6e90*/  BSYNC.RECONVERGENT B1 ;  /* 0x0000000000017941 */ /* 0x000fea0003800200 */
.L_x_2645:
        /* <DEDUP_REMOVED lines=20> */
.L_x_2648:
[----:B------:R-:W-:Y:S05]  /*6fe0*/  BSYNC.RECONVERGENT B1 ;  /* 0x0000000000017941 */ /* 0x000fea0003800200 */
.L_x_2647:
        /* <DEDUP_REMOVED lines=20> */
.L_x_2650:
[----:B------:R-:W-:Y:S05]  /*7130*/  BSYNC.RECONVERGENT B1 ;  /* 0x0000000000017941 */ /* 0x000fea0003800200 */
.L_x_2649:
        /* <DEDUP_REMOVED lines=20> */
.L_x_2652:
[----:B------:R-:W-:Y:S05]  /*7280*/  BSYNC.RECONVERGENT B1 ;  /* 0x0000000000017941 */ /* 0x000fea0003800200 */
.L_x_2651:
        /* <DEDUP_REMOVED lines=44> */
.L_x_2654:
[----:B------:R-:W-:Y:S05]  /*7550*/  BSYNC.RECONVERGENT B1 ;  /* 0x0000000000017941 */ /* 0x000fea0003800200 */
.L_x_2653:
        /* <DEDUP_REMOVED lines=20> */
.L_x_2656:
[----:B------:R-:W-:Y:S05]  /*76a0*/  BSYNC.RECONVERGENT B1 ;  /* 0x0000000000017941 */ /* 0x000fea0003800200 */
.L_x_2655:
        /* <DEDUP_REMOVED lines=20> */
.L_x_2658:
[----:B------:R-:W-:Y:S05]  /*77f0*/  BSYNC.RECONVERGENT B1 ;  /* 0x0000000000017941 */ /* 0x000fea0003800200 */
.L_x_2657:
        /* <DEDUP_REMOVED lines=20> */
.L_x_2660:
[----:B------:R-:W-:Y:S05]  /*7940*/  BSYNC.RECONVERGENT B1 ;  /* 0x0000000000017941 */ /* 0x000fea0003800200 */
.L_x_2659:
        /* <DEDUP_REMOVED lines=20> */
.L_x_2662:
[----:B------:R-:W-:Y:S05]  /*7a90*/  BSYNC.RECONVERGENT B1 ;  /* 0x0000000000017941 */ /* 0x000fea0003800200 */
.L_x_2661:
        /* <DEDUP_REMOVED lines=20> */
.L_x_2664:
[----:B------:R-:W-:Y:S05]  /*7be0*/  BSYNC.RECONVERGENT B1 ;  /* 0x0000000000017941 */ /* 0x000fea0003800200 */
.L_x_2663:
        /* <DEDUP_REMOVED lines=42> */
.L_x_2666:
[----:B------:R-:W-:Y:S05]  /*7e90*/  BSYNC.RECONVERGENT B1 ;  /* 0x0000000000017941 */ /* 0x000fea0003800200 */
.L_x_2665:
        /* <DEDUP_REMOVED lines=20> */
.L_x_2668:
[----:B------:R-:W-:Y:S05]  /*7fe0*/  BSYNC.RECONVERGENT B1 ;  /* 0x0000000000017941 */ /* 0x000fea0003800200 */
.L_x_2667:
        /* <DEDUP_REMOVED lines=20> */
.L_x_2670:
[----:B------:R-:W-:Y:S05]  /*8130*/  BSYNC.RECONVERGENT B1 ;  /* 0x0000000000017941 */ /* 0x000fea0003800200 */
.L_x_2669:
        /* <DEDUP_REMOVED lines=20> */
.L_x_2672:
[----:B------:R-:W-:Y:S05]  /*8280*/  BSYNC.RECONVERGENT B1 ;  /* 0x0000000000017941 */ /* 0x000fea0003800200 */
.L_x_2671:
        /* <DEDUP_REMOVED lines=20> */
.L_x_2674:
[----:B------:R-:W-:Y:S05]  /*83d0*/  BSYNC.RECONVERGENT B1 ;  /* 0x0000000000017941 */ /* 0x000fea0003800200 */
.L_x_2673:
        /* <DEDUP_REMOVED lines=19> */
.L_x_2612:
        /* <DEDUP_REMOVED lines=43> */
.L_x_2677:
[----:B------:R-:W-:Y:S05]  /*87c0*/  BSYNC.RECONVERGENT B1 ;  /* 0x0000000000017941 */ /* 0x000fea0003800200 */
.L_x_2676:
        /* <DEDUP_REMOVED lines=30> */
.L_x_2679:
[----:B------:R-:W-:Y:S05]  /*89b0*/  BSYNC.RECONVERGENT B1 ;  /* 0x0000000000017941 */ /* 0x000fea0003800200 */
.L_x_2678:
        /* <DEDUP_REMOVED lines=52> */
.L_x_2681:
[----:B------:R-:W-:Y:S05]  /*8d00*/  BSYNC.RECONVERGENT B1 ;  /* 0x0000000000017941 */ /* 0x000fea0003800200 */
.L_x_2680:
        /* <DEDUP_REMOVED lines=32> */
.L_x_2683:
[----:B------:R-:W-:Y:S05]  /*8f10*/  BSYNC.RECONVERGENT B1 ;  /* 0x0000000000017941 */ /* 0x000fea0003800200 */
.L_x_2682:
        /* <DEDUP_REMOVED lines=30> */
.L_x_2685:
[----:B------:R-:W-:Y:S05]  /*9100*/  BSYNC.RECONVERGENT B1 ;  /* 0x0000000000017941 */ /* 0x000fea0003800200 */
.L_x_2684:
        /* <DEDUP_REMOVED lines=30> */
.L_x_2687:
[----:B------:R-:W-:Y:S05]  /*92f0*/  BSYNC.RECONVERGENT B1 ;  /* 0x0000000000017941 */ /* 0x000fea0003800200 */
.L_x_2686:
        /* <DEDUP_REMOVED lines=30> */
.L_x_2689:
[----:B------:R-:W-:Y:S05]  /*94e0*/  BSYNC.RECONVERGENT B1 ;  /* 0x0000000000017941 */ /* 0x000fea0003800200 */
.L_x_2688:
        /* <DEDUP_REMOVED lines=30> */
.L_x_2691:
[----:B------:R-:W-:Y:S05]  /*96d0*/  BSYNC.RECONVERGENT B1 ;  /* 0x0000000000017941 */ /* 0x000fea0003800200 */
.L_x_2690:
        /* <DEDUP_REMOVED lines=54> */
.L_x_2693:
[----:B------:R-:W-:Y:S05]  /*9a40*/  BSYNC.RECONVERGENT B1 ;  /* 0x0000000000017941 */ /* 0x000fea0003800200 */
.L_x_2692:
        /* <DEDUP_REMOVED lines=30> */
.L_x_2695:
[----:B------:R-:W-:Y:S05]  /*9c30*/  BSYNC.RECONVERGENT B1 ;  /* 0x0000000000017941 */ /* 0x000fea0003800200 */
.L_x_2694:
        /* <DEDUP_REMOVED lines=30> */
.L_x_2697:
[----:B------:R-:W-:Y:S05]  /*9e20*/  BSYNC.RECONVERGENT B1 ;  /* 0x0000000000017941 */ /* 0x000fea0003800200 */
.L_x_2696:
        /* <DEDUP_REMOVED lines=30> */
.L_x_2699:
[----:B------:R-:W-:Y:S05]  /*a010*/  BSYNC.RECONVERGENT B1 ;  /* 0x0000000000017941 */ /* 0x000fea0003800200 */
.L_x_2698:
        /* <DEDUP_REMOVED lines=30> */
.L_x_2701:
[----:B------:R-:W-:Y:S05]  /*a200*/  BSYNC.RECONVERGENT B1 ;  /* 0x0000000000017941 */ /* 0x000fea0003800200 */
.L_x_2700:
        /* <DEDUP_REMOVED lines=30> */
.L_x_2703:
[----:B------:R-:W-:Y:S05]  /*a3f0*/  BSYNC.RECONVERGENT B1 ;  /* 0x0000000000017941 */ /* 0x000fea0003800200 */
.L_x_2702:
        /* <DEDUP_REMOVED lines=54> */
.L_x_2705:
[----:B------:R-:W-:Y:S05]  /*a760*/  BSYNC.RECONVERGENT B1 ;  /* 0x0000000000017941 */ /* 0x000fea0003800200 */
.L_x_2704:
        /* <DEDUP_REMOVED lines=30> */
.L_x_2707:
[----:B------:R-:W-:Y:S05]  /*a950*/  BSYNC.RECONVERGENT B1 ;  /* 0x0000000000017941 */ /* 0x000fea0003800200 */
.L_x_2706:
        /* <DEDUP_REMOVED lines=30> */
.L_x_2709:
[----:B------:R-:W-:Y:S05]  /*ab40*/  BSYNC.RECONVERGENT B1 ;  /* 0x0000000000017941 */ /* 0x000fea0003800200 */
.L_x_2708:
        /* <DEDUP_REMOVED lines=30> */
.L_x_2711:
[----:B------:R-:W-:Y:S05]  /*ad30*/  BSYNC.RECONVERGENT B1 ;  /* 0x0000000000017941 */ /* 0x000fea0003800200 */
.L_x_2710:
        /* <DEDUP_REMOVED lines=30> */
.L_x_2713:
[----:B------:R-:W-:Y:S05]  /*af20*/  BSYNC.RECONVERGENT B1 ;  /* 0x0000000000017941 */ /* 0x000fea0003800200 */
.L_x_2712:
        /* <DEDUP_REMOVED lines=30> */
.L_x_2715:
[----:B------:R-:W-:Y:S05]  /*b110*/  BSYNC.RECONVERGENT B1 ;  /* 0x0000000000017941 */ /* 0x000fea0003800200 */
.L_x_2714:
        /* <DEDUP_REMOVED lines=54> */
.L_x_2717:
[----:B------:R-:W-:Y:S05]  /*b480*/  BSYNC.RECONVERGENT B1 ;  /* 0x0000000000017941 */ /* 0x000fea0003800200 */
.L_x_2716:
        /* <DEDUP_REMOVED lines=30> */
.L_x_2719:
[----:B------:R-:W-:Y:S05]  /*b670*/  BSYNC.RECONVERGENT B1 ;  /* 0x0000000000017941 */ /* 0x000fea0003800200 */
.L_x_2718:
        /* <DEDUP_REMOVED lines=30> */
.L_x_2721:
[----:B------:R-:W-:Y:S05]  /*b860*/  BSYNC.RECONVERGENT B1 ;  /* 0x0000000000017941 */ /* 0x000fea0003800200 */
.L_x_2720:
        /* <DEDUP_REMOVED lines=30> */
.L_x_2723:
[----:B------:R-:W-:Y:S05]  /*ba50*/  BSYNC.RECONVERGENT B1 ;  /* 0x0000000000017941 */ /* 0x000fea0003800200 */
.L_x_2722:
        /* <DEDUP_REMOVED lines=30> */
.L_x_2725:
[----:B------:R-:W-:Y:S05]  /*bc40*/  BSYNC.RECONVERGENT B1 ;  /* 0x0000000000017941 */ /* 0x000fea0003800200 */
.L_x_2724:
        /* <DEDUP_REMOVED lines=30> */
.L_x_2727:
[----:B------:R-:W-:Y:S05]  /*be30*/  BSYNC.RECONVERGENT B1 ;  /* 0x0000000000017941 */ /* 0x000fea0003800200 */
.L_x_2726:
        /* <DEDUP_REMOVED lines=52> */
.L_x_2729:
[----:B------:R-:W-:Y:S05]  /*c180*/  BSYNC.RECONVERGENT B1 ;  /* 0x0000000000017941 */ /* 0x000fea0003800200 */
.L_x_2728:
        /* <DEDUP_REMOVED lines=30> */
.L_x_2731:
[----:B------:R-:W-:Y:S05]  /*c370*/  BSYNC.RECONVERGENT B1 ;  /* 0x0000000000017941 */ /* 0x000fea0003800200 */
.L_x_2730:
        /* <DEDUP_REMOVED lines=30> */
.L_x_2733:
[----:B------:R-:W-:Y:S05]  /*c560*/  BSYNC.RECONVERGENT B1 ;  /* 0x0000000000017941 */ /* 0x000fea0003800200 */
.L_x_2732:
        /* <DEDUP_REMOVED lines=30> */
.L_x_2735:
[----:B------:R-:W-:Y:S05]  /*c750*/  BSYNC.RECONVERGENT B1 ;  /* 0x0000000000017941 */ /* 0x000fea0003800200 */
.L_x_2734:
        /* <DEDUP_REMOVED lines=30> */
.L_x_2737:
[----:B------:R-:W-:Y:S05]  /*c940*/  BSYNC.RECONVERGENT B1 ;  /* 0x0000000000017941 */ /* 0x000fea0003800200 */
.L_x_2736:
        /* <DEDUP_REMOVED lines=28> */
.L_x_2675:
[----:B------:R-:W-:Y:S05]  /*cb10*/  BSYNC.RECONVERGENT B0 ;  /* 0x0000000000007941 */ /* 0x000fea0003800200 */
.L_x_2611:
        /* <DEDUP_REMOVED lines=9> */
.L_x_2739:
        /* <DEDUP_REMOVED lines=13> */
.L_x_4540:


//--------------------- .text._Z35group_norm_nhwc_fwd_one_pass_kernelI11Fp16IOFp32WLi64ELi80ELi640EEv26Group_norm_nhwc_fwd_params --------------------------
	.section	.text._Z35group_norm_nhwc_fwd_one_pass_kernelI11Fp16IOFp32WLi64ELi80ELi640EEv26Group_norm_nhwc_fwd_params,"ax",@progbits
	.align	128
        .global         _Z35group_norm_nhwc_fwd_one_pass_kernelI11Fp16IOFp32WLi64ELi80ELi640EEv26Group_norm_nhwc_fwd_params
        .type           _Z35group_norm_nhwc_fwd_one_pass_kernelI11Fp16IOFp32WLi64ELi80ELi640EEv26Group_norm_nhwc_fwd_params,@function
        .size           _Z35group_norm_nhwc_fwd_one_pass_kernelI11Fp16IOFp32WLi64ELi80ELi640EEv26Group_norm_nhwc_fwd_params,(.L_x_4541 - _Z35group_norm_nhwc_fwd_one_pass_kernelI11Fp16IOFp32WLi64ELi80ELi640EEv26Group_norm_nhwc_fwd_params)
        .other          _Z35group_norm_nhwc_fwd_one_pass_kernelI11Fp16IOFp32WLi64ELi80ELi640EEv26Group_norm_nhwc_fwd_params,@"STO_CUDA_ENTRY STV_DEFAULT"
_Z35group_norm_nhwc_fwd_one_pass_kernelI11Fp16IOFp32WLi64ELi80ELi640EEv26Group_norm_nhwc_fwd_params:
.text._Z35group_norm_nhwc_fwd_one_pass_kernelI11Fp16IOFp32WLi64ELi80ELi640EEv26Group_norm_nhwc_fwd_params:
        /* <DEDUP_REMOVED lines=40> */
.L_x_2767:
[----:B0-----:R-:W0:Y:S01]  /*0280*/  LDCU UR5, c[0x0][0x3f8] ;  /* 0x00007f00ff0577ac */ /* 0x001e220008000800 */
[----:B------:R-:W-:Y:S02]  /*0290*/  IABS R6, UR9 ;  /* 0x0000000900067c13 */ /* 0x000fe40008000000 */
[C---:B------:R-:W-:Y:S01]  /*02a0*/  IADD3 R29, PT, PT, R23.reuse, 0x10, RZ ;  /* 0x00000010171d7810 */ /* 0x040fe20007ffe0ff */
[----:B-1----:R-:W1:Y:S01]  /*02b0*/  LDCU.64 UR14, c[0x0][0x3e8] ;  /* 0x00007d00ff0e77ac */ /* 0x002e620008000a00 */
[----:B------:R-:W-:Y:S02]  /*02c0*/  SHF.R.S32.HI R13, RZ, 0x1f, R23 ;  /* 0x0000001fff0d7819 */ /* 0x000fe40000011417 */
[----:B------:R-:W-:Y:S02]  /*02d0*/  LOP3.LUT R26, R22, 0xffff, RZ, 0xc0, !PT ;  /* 0x0000ffff161a7812 */ /* 0x000fe400078ec0ff */
[----:B------:R-:W-:Y:S02]  /*02e0*/  IADD3 R12, PT, PT, R23, 0x20, RZ ;  /* 0x00000020170c7810 */ /* 0x000fe40007ffe0ff */
[----:B0-----:R-:W-:-:S04]  /*02f0*/  MOV R0, UR5 ;  /* 0x0000000500007c02 */ /* 0x001fc80008000f00 */
[----:B--23--:R-:W-:Y:S02]  /*0300*/  IABS R5, R0 ;  /* 0x0000000000057213 */ /* 0x00cfe40000000000 */
[----:B-1----:R-:W-:Y:S02]  /*0310*/  ISETP.GE.U32.AND P2, PT, R29, UR14, PT ;  /* 0x0000000e1d007c0c */ /* 0x002fe4000bf46070 */
[----:B------:R-:W0:Y:S01]  /*0320*/  I2F.RP R0, R5 ;  /* 0x0000000500007306 */ /* 0x000e220000209400 */
[----:B------:R-:W-:-:S07]  /*0330*/  ISETP.GE.U32.AND P4, PT, R20, UR14, PT ;  /* 0x0000000e14007c0c */ /* 0x000fce000bf86070 */
        /* <DEDUP_REMOVED lines=21> */
[----:B------:R-:W-:Y:S02]  /*0490*/  PLOP3.LUT P1, PT, PT, PT, UP1, 0x80, 0x8 ;  /* 0x000000000008781c */ /* 0x000fe40003f2f018 */
[----:B0-----:R-:W-:Y:S02]  /*04a0*/  MOV R7, UR12 ;  /* 0x0000000c00077c02 */ /* 0x001fe40008000f00 */
        /* <DEDUP_REMOVED lines=40> */
[----:B------:R-:W-:Y:S02]  /*0730*/  @!P2 IMAD.IADD R11, R29, 0x1, R11 ;  /* 0x000000011d0ba824 */ /* 0x000fe400078e020b */
[----:B------:R-:W-:-:S05]  /*0740*/  @!P1 IMAD.WIDE.U32 R14, R23, R8, R14 ;  /* 0x00000008170e9225 */ /* 0x000fca00078e000e */
[----:B------:R-:W3:Y:S01]  /*0750*/  @!P3 LDC.64 R8, c[0x0][0x390] ;  /* 0x0000e400ff08bb82 */ /* 0x000ee20000000a00 */
[----:B------:R-:W-:Y:S02]  /*0760*/  @!P1 IADD3 R15, PT, PT, R15, R10, RZ ;  /* 0x0000000a0f0f9210 */ /* 0x000fe40007ffe0ff */
        /* <DEDUP_REMOVED lines=21> */
[----:B------:R-:W-:-:S04]  /*08c0*/  @!P4 IMAD.WIDE.U32 R4, R20, R10, R4 ;  /* 0x0000000a1404c225 */ /* 0x000fc800078e0004 */
[----:B------:R-:W-:Y:S01]  /*08d0*/  HFMA2 R11, -RZ, RZ, 0, 0 ;  /* 0x00000000ff0b7431 */ /* 0x000fe200000001ff */
[----:B------:R-:W3:Y:S01]  /*08e0*/  @!P1 LDG.E R16, desc[UR16][R28.64] ;  /* 0x000000101c109981 */ /* 0x000ee2000c1e1900 */
[----:B------:R-:W-:Y:S01]  /*08f0*/  @!P4 IMAD.IADD R0, R5, 0x1, R13 ;  /* 0x000000010500c824 */ /* 0x000fe200078e020d */
[----:B-1----:R-:W-:-:S04]  /*0900*/  @!P4 LEA R2, P2, R4, R2, 0x1 ;  /* 0x000000020402c211 */ /* 0x002fc800078408ff */
[----:B------:R-:W-:Y:S01]  /*0910*/  @!P4 LEA.HI.X R3, R4, R3, R0, 0x1, P2 ;  /* 0x000000030403c211 */ /* 0x000fe200010f0c00 */
[----:B------:R-:W-:Y:S01]  /*0920*/  HFMA2 R4, -RZ, RZ, 0, 0 ;  /* 0x00000000ff047431 */ /* 0x000fe200000001ff */
[----:B------:R0:W4:Y:S05]  /*0930*/  @!P3 LDG.E R11, desc[UR16][R8.64] ;  /* 0x00000010080bb981 */ /* 0x00012a000c1e1900 */
[----:B------:R1:W5:Y:S01]  /*0940*/  @!P4 LDG.E R4, desc[UR16][R2.64] ;  /* 0x000000100204c981 */ /* 0x000362000c1e1900 */
[C---:B------:R-:W-:Y:S01]  /*0950*/  ISETP.GT.AND P2, PT, R18.reuse, 0x1e, PT ;  /* 0x0000001e1200780c */ /* 0x040fe20003f44270 */
[----:B------:R-:W-:Y:S01]  /*0960*/  BSSY.RECONVERGENT B0, `(.L_x_2740) ;  /* 0x000003a000007945 */ /* 0x000fe20003800200 */
[----:B------:R-:W-:Y:S01]  /*0970*/  ISETP.GT.AND P3, PT, R18, 0xf, PT ;  /* 0x0000000f1200780c */ /* 0x000fe20003f64270 */
[----:B--2---:R-:W-:-:S02]  /*0980*/  HADD2.F32 R5, -RZ, R12.H1_H1 ;  /* 0x3000000cff057230 */ /* 0x004fc40000004100 */
[----:B------:R-:W-:-:S03]  /*0990*/  HADD2.F32 R6, -RZ, R12.H0_H0 ;  /* 0x2000000cff067230 */ /* 0x000fc60000004100 */
[----:B------:R-:W-:Y:S02]  /*09a0*/  FMUL.FTZ R15, R5, R5 ;  /* 0x00000005050f7220 */ /* 0x000fe40000410000 */
[C---:B0-----:R-:W-:Y:S02]  /*09b0*/  FADD.FTZ R9, R6.reuse, R5 ;  /* 0x0000000506097221 */ /* 0x041fe40000010000 */
[----:B------:R-:W-:Y:S01]  /*09c0*/  FFMA.FTZ R10, R6, R6, R15 ;  /* 0x00000006060a7223 */ /* 0x000fe2000001000f */
[--C-:B---3--:R-:W-:Y:S02]  /*09d0*/  HADD2.F32 R7, -RZ, R16.reuse.H1_H1 ;  /* 0x30000010ff077230 */ /* 0x108fe40000004100 */
[----:B------:R-:W-:-:S03]  /*09e0*/  HADD2.F32 R16, -RZ, R16.H0_H0 ;  /* 0x20000010ff107230 */ /* 0x000fc60000004100 */
[----:B------:R-:W-:Y:S02]  /*09f0*/  FMUL.FTZ R13, R7, R7 ;  /* 0x00000007070d7220 */ /* 0x000fe40000410000 */
[C---:B------:R-:W-:Y:S01]  /*0a00*/  FADD.FTZ R8, R16.reuse, R7 ;  /* 0x0000000710087221 */ /* 0x040fe20000010000 */
[--C-:B----4-:R-:W-:Y:S02]  /*0a10*/  HADD2.F32 R0, -RZ, R11.reuse.H1_H1 ;  /* 0x3000000bff007230 */ /* 0x110fe40000004100 */
[----:B------:R-:W-:Y:S01]  /*0a20*/  FFMA.FTZ R13, R16, R16, R13 ;  /* 0x00000010100d7223 */ /* 0x000fe2000001000d */
[----:B-1----:R-:W-:Y:S02]  /*0a30*/  HADD2.F32 R2, -RZ, R11.H0_H0 ;  /* 0x2000000bff027230 */ /* 0x002fe40000004100 */
[----:B------:R-:W-:Y:S01]  /*0a40*/  FADD.FTZ R8, RZ, R8 ;  /* 0x00000008ff087221 */ /* 0x000fe20000010000 */
[----:B------:R-:W-:Y:S01]  /*0a50*/  FADD.FTZ R13, RZ, R13 ;  /* 0x0000000dff0d7221 */ /* 0x000fe20000010000 */
[----:B------:R-:W-:-:S02]  /*0a60*/  FMUL.FTZ R11, R0, R0 ;  /* 0x00000000000b7220 */ /* 0x000fc40000410000 */
[----:B------:R-:W-:Y:S01]  /*0a70*/  FADD.FTZ R8, R8, R9 ;  /* 0x0000000908087221 */ /* 0x000fe20000010000 */
[C---:B------:R-:W-:Y:S01]  /*0a80*/  FADD.FTZ R9, R2.reuse, R0 ;  /* 0x0000000002097221 */ /* 0x040fe20000010000 */
[--C-:B-----5:R-:W-:Y:S02]  /*0a90*/  HADD2.F32 R3, -RZ, R4.reuse.H1_H1 ;  /* 0x30000004ff037230 */ /* 0x120fe40000004100 */
[----:B------:R-:W-:Y:S01]  /*0aa0*/  FADD.FTZ R10, R13, R10 ;  /* 0x0000000a0d0a7221 */ /* 0x000fe20000010000 */
[----:B------:R-:W-:Y:S02]  /*0ab0*/  HADD2.F32 R4, -RZ, R4.H0_H0 ;  /* 0x20000004ff047230 */ /* 0x000fe40000004100 */
[----:B------:R-:W-:Y:S01]  /*0ac0*/  FFMA.FTZ R11, R2, R2, R11 ;  /* 0x00000002020b7223 */ /* 0x000fe2000001000b */
[----:B------:R-:W-:Y:S01]  /*0ad0*/  FADD.FTZ R8, R8, R9 ;  /* 0x0000000908087221 */ /* 0x000fe20000010000 */
[----:B------:R-:W-:Y:S01]  /*0ae0*/  FMUL.FTZ R13, R3, R3 ;  /* 0x00000003030d7220 */ /* 0x000fe20000410000 */
[----:B------:R-:W-:Y:S01]  /*0af0*/  FADD.FTZ R9, R4, R3 ;  /* 0x0000000304097221 */ /* 0x000fe20000010000 */
[----:B------:R-:W-:-:S02]  /*0b00*/  FADD.FTZ R10, R10, R11 ;  /* 0x0000000b0a0a7221 */ /* 0x000fc40000010000 */
[----:B------:R-:W-:Y:S01]  /*0b10*/  FFMA.FTZ R13, R4, R4, R13 ;  /* 0x00000004040d7223 */ /* 0x000fe2000001000d */
[----:B------:R-:W-:-:S03]  /*0b20*/  FADD.FTZ R8, R8, R9 ;  /* 0x0000000908087221 */ /* 0x000fc60000010000 */
[----:B------:R-:W-:Y:S02]  /*0b30*/  FADD.FTZ R9, R10, R13 ;  /* 0x0000000d0a097221 */ /* 0x000fe40000010000 */
        /* <DEDUP_REMOVED lines=28> */
.L_x_2741:
[----:B------:R-:W-:Y:S05]  /*0d00*/  BSYNC.RECONVERGENT B0 ;  /* 0x0000000000007941 */ /* 0x000fea0003800200 */
.L_x_2740:
        /* <DEDUP_REMOVED lines=56> */
.L_x_2743:
[----:B------:R-:W-:Y:S05]  /*1090*/  BSYNC.RECONVERGENT B0 ;  /* 0x0000000000007941 */ /* 0x000fea0003800200 */
.L_x_2742:
        /* <DEDUP_REMOVED lines=19> */
[----:B------:R-:W-:Y:S02]  /*11d0*/  MOV R29, UR11 ;  /* 0x0000000b001d7c02 */ /* 0x000fe40008000f00 */
        /* <DEDUP_REMOVED lines=13> */
.L_x_2746:
[----:B------:R-:W2:Y:S04]  /*12b0*/  LDG.E.STRONG.GPU R10, desc[UR16][R8.64] ;  /* 0x00000010080a7981 */ /* 0x000ea8000c1ef900 */
[----:B--2---:R-:W-:Y:S01]  /*12c0*/  CCTL.IVALL ;  /* 0x00000000ff00798f */ /* 0x004fe20002000000 */
[----:B------:R-:W-:Y:S05]  /*12d0*/  YIELD ;  /* 0x0000000000007946 */ /* 0x000fea0003800000 */
[----:B------:R-:W-:-:S13]  /*12e0*/  ISETP.NE.AND P4, PT, R10, R15, PT ;  /* 0x0000000f0a00720c */ /* 0x000fda0003f85270 */
[----:B------:R-:W-:Y:S05]  /*12f0*/  @P4 BRA `(.L_x_2746) ;  /* 0xfffffffc00ec4947 */ /* 0x000fea000383ffff */
.L_x_2745:
        /* <DEDUP_REMOVED lines=15> */
.L_x_2748:
[----:B------:R-:W-:Y:S01]  /*13f0*/  UIADD3 UR26, UPT, UPT, UR5, 0x1, URZ ;  /* 0x00000001051a7890 */ /* 0x000fe2000fffe0ff */
[----:B------:R-:W-:-:S05]  /*1400*/  ISETP.EQ.OR P2, PT, RZ, UR22, P3 ;  /* 0x00000016ff007c0c */ /* 0x000fca0009f42670 */
[----:B------:R-:W-:-:S04]  /*1410*/  MOV R8, UR26 ;  /* 0x0000001a00087c02 */ /* 0x000fc80008000f00 */
[----:B------:R-:W-:-:S04]  /*1420*/  ISETP.EQ.OR P4, PT, R8, UR20, P3 ;  /* 0x0000001408007c0c */ /* 0x000fc80009f82670 */
[----:B------:R-:W-:-:S05]  /*1430*/  VOTEU.ALL UP1, P2 ;  /* 0x0000000000ff7886 */ /* 0x000fca0001020000 */
[----:B------:R-:W-:-:S04]  /*1440*/  @!UP1 UIMAD.WIDE.U32 UR26, UR11, 0x8, UR18 ;  /* 0x000000080b1a98a5 */ /* 0x000fc8000f8e0012 */
[----:B------:R-:W-:Y:S02]  /*1450*/  VOTEU.ALL UP1, P4 ;  /* 0x0000000000ff7886 */ /* 0x000fe40002020000 */
[----:B------:R-:W-:Y:S01]  /*1460*/  MOV R8, UR26 ;  /* 0x0000001a00087c02 */ /* 0x000fe20008000f00 */
[----:B------:R-:W-:Y:S02]  /*1470*/  IMAD.U32 R9, RZ, RZ, UR27 ;  /* 0x0000001bff097e24 */ /* 0x000fe4000f8e00ff */
[----:B------:R-:W-:-:S04]  /*1480*/  @!UP1 UIMAD.WIDE.U32 UR26, UR15, 0x8, UR18 ;  /* 0x000000080f1a98a5 */ /* 0x000fc8000f8e0012 */
[----:B------:R-:W0:Y:S02]  /*1490*/  @!P2 LDG.E.64 R8, desc[UR16][R8.64] ;  /* 0x000000100808a981 */ /* 0x000e24000c1e1b00 */
[----:B------:R-:W-:Y:S01]  /*14a0*/  MOV R10, UR26 ;  /* 0x0000001a000a7c02 */ /* 0x000fe20008000f00 */
[----:B------:R-:W-:Y:S01]  /*14b0*/  UIADD3 UR26, UPT, UPT, UR5, 0x2, URZ ;  /* 0x00000002051a7890 */ /* 0x000fe2000fffe0ff */
[----:B------:R-:W-:-:S05]  /*14c0*/  MOV R11, UR27 ;  /* 0x0000001b000b7c02 */ /* 0x000fca0008000f00 */
[----:B-1----:R-:W-:Y:S01]  /*14d0*/  MOV R14, UR26 ;  /* 0x0000001a000e7c02 */ /* 0x002fe20008000f00 */
[----:B------:R-:W4:Y:S01]  /*14e0*/  @!P4 LDG.E.64 R10, desc[UR16][R10.64] ;  /* 0x000000100a0ac981 */ /* 0x000f22000c1e1b00 */
[----:B------:R-:W-:Y:S02]  /*14f0*/  UIADD3 UR26, UPT, UPT, UR5, 0x3, URZ ;  /* 0x00000003051a7890 */ /* 0x000fe4000fffe0ff */
[----:B------:R-:W-:-:S04]  /*1500*/  ISETP.EQ.OR P5, PT, R14, UR20, P3 ;  /* 0x000000140e007c0c */ /* 0x000fc80009fa2670 */
[----:B------:R-:W-:-:S04]  /*1510*/  MOV R14, UR26 ;  /* 0x0000001a000e7c02 */ /* 0x000fc80008000f00 */
[----:B------:R-:W-:-:S05]  /*1520*/  ISETP.EQ.OR P6, PT, R14, UR20, P3 ;  /* 0x000000140e007c0c */ /* 0x000fca0009fc2670 */
        /* <DEDUP_REMOVED lines=45> */
[----:B------:R-:W-:-:S05]  /*1800*/  @!UP1 UIMAD.WIDE.U32 UR26, UR12, 0x8, UR18 ;  /* 0x000000080c1a98a5 */ /* 0x000fca000f8e0012 */
[----:B------:R-:W3:Y:S01]  /*1810*/  @!P6 LDG.E.64 R8, desc[UR16][R8.64] ;  /* 0x000000100808e981 */ /* 0x000ee2000c1e1b00 */
[----:B--2---:R-:W-:Y:S01]  /*1820*/  @!P4 FADD.FTZ R12, R12, R14 ;  /* 0x0000000e0c0cc221 */ /* 0x004fe20000010000 */
[----:B------:R-:W-:Y:S01]  /*1830*/  @!P4 FADD.FTZ R13, R13, R15 ;  /* 0x0000000f0d0dc221 */ /* 0x000fe20000010000 */
[----:B------:R-:W-:Y:S01]  /*1840*/  MOV R14, UR26 ;  /* 0x0000001a000e7c02 */ /* 0x000fe20008000f00 */
[----:B------:R-:W-:-:S06]  /*1850*/  IMAD.U32 R15, RZ, RZ, UR27 ;  /* 0x0000001bff0f7e24 */ /* 0x000fcc000f8e00ff */
[----:B------:R-:W2:Y:S01]  /*1860*/  @!P5 LDG.E.64 R14, desc[UR16][R14.64] ;  /* 0x000000100e0ed981 */ /* 0x000ea2000c1e1b00 */
[----:B------:R-:W-:Y:S02]  /*1870*/  UIADD3 UR5, UPT, UPT, UR5, 0x8, URZ ;  /* 0x0000000805057890 */ /* 0x000fe4000fffe0ff */
[----:B------:R-:W-:Y:S02]  /*1880*/  UIADD3 UR22, UPT, UPT, UR22, 0x8, URZ ;  /* 0x0000000816167890 */ /* 0x000fe4000fffe0ff */
[----:B------:R-:W-:Y:S02]  /*1890*/  ULEA UR11, UR21, UR11, 0x3 ;  /* 0x0000000b150b7291 */ /* 0x000fe4000f8e18ff */
        /* <DEDUP_REMOVED lines=16> */
.L_x_2747:
        /* <DEDUP_REMOVED lines=35> */
[----:B-1----:R-:W-:Y:S01]  /*1bd0*/  MOV R14, UR12 ;  /* 0x0000000c000e7c02 */ /* 0x002fe20008000f00 */
[----:B--2---:R-:W-:Y:S02]  /*1be0*/  IMAD.U32 R15, RZ, RZ, UR13 ;  /* 0x0000000dff0f7e24 */ /* 0x004fe4000f8e00ff */
[----:B0--3--:R-:W-:Y:S01]  /*1bf0*/  @!P2 FADD.FTZ R12, R12, R10 ;  /* 0x0000000a0c0ca221 */ /* 0x009fe20000010000 */
[----:B------:R-:W-:Y:S02]  /*1c00*/  @!P2 FADD.FTZ R13, R13, R11 ;  /* 0x0000000b0d0da221 */ /* 0x000fe40000010000 */
[----:B------:R0:W2:Y:S02]  /*1c10*/  @!P5 LDG.E.64 R10, desc[UR16][R14.64] ;  /* 0x000000100e0ad981 */ /* 0x0000a4000c1e1b00 */
[----:B0-----:R-:W-:-:S02]  /*1c20*/  MOV R14, UR14 ;  /* 0x0000000e000e7c02 */ /* 0x001fc40008000f00 */
[----:B------:R-:W-:-:S06]  /*1c30*/  MOV R15, UR15 ;  /* 0x0000000f000f7c02 */ /* 0x000fcc0008000f00 */
        /* <DEDUP_REMOVED lines=10> */
.L_x_2749:
        /* <DEDUP_REMOVED lines=20> */
[----:B------:R-:W4:Y:S01]  /*1e20*/  @!P2 LDG.E.64 R10, desc[UR16][R10.64] ;  /* 0x000000100a0aa981 */ /* 0x000f22000c1e1b00 */
[----:B-1----:R-:W-:-:S05]  /*1e30*/  IMAD.U32 R14, RZ, RZ, UR5 ;  /* 0x00000005ff0e7e24 */ /* 0x002fca000f8e00ff */
[----:B------:R-:W-:-:S04]  /*1e40*/  IADD3 R14, PT, PT, R14, 0x2, RZ ;  /* 0x000000020e0e7810 */ /* 0x000fc80007ffe0ff */
[----:B------:R-:W-:Y:S01]  /*1e50*/  R2UR UR5, R14 ;  /* 0x000000000e0572ca */ /* 0x000fe200000e0000 */
[----:B0--3--:R-:W-:Y:S01]  /*1e60*/  @!P4 FADD.FTZ R12, R12, R8 ;  /* 0x000000080c0cc221 */ /* 0x009fe20000010000 */
[----:B------:R-:W-:-:S03]  /*1e70*/  @!P4 FADD.FTZ R13, R13, R9 ;  /* 0x000000090d0dc221 */ /* 0x000fc60000010000 */
[----:B----4-:R-:W-:Y:S01]  /*1e80*/  @!P2 FADD.FTZ R12, R12, R10 ;  /* 0x0000000a0c0ca221 */ /* 0x010fe20000010000 */
[----:B------:R-:W-:-:S09]  /*1e90*/  @!P2 FADD.FTZ R13, R13, R11 ;  /* 0x0000000b0d0da221 */ /* 0x000fd20000010000 */
.L_x_2750:
        /* <DEDUP_REMOVED lines=11> */
[----:B0--3--:R-:W-:Y:S01]  /*1f50*/  FADD.FTZ R12, R12, R8 ;  /* 0x000000080c0c7221 */ /* 0x009fe20000010000 */
[----:B------:R-:W-:-:S07]  /*1f60*/  FADD.FTZ R13, R13, R9 ;  /* 0x000000090d0d7221 */ /* 0x000fce0000010000 */
.L_x_2751:
[----:B------:R-:W-:Y:S05]  /*1f70*/  BSYNC.RECONVERGENT B0 ;  /* 0x0000000000007941 */ /* 0x000fea0003800200 */
.L_x_2744:
        /* <DEDUP_REMOVED lines=48> */
[----:B------:R-:W-:Y:S02]  /*2280*/  MOV R15, R25 ;  /* 0x00000019000f7202 */ /* 0x000fe40000000f00 */
[----:B-----5:R-:W-:Y:S01]  /*2290*/  FFMA.FTZ R7, R8, R7, R10 ;  /* 0x0000000708077223 */ /* 0x020fe2000001000a */
[----:B------:R-:W-:-:S05]  /*22a0*/  FFMA.FTZ R16, R9, R16, R11 ;  /* 0x0000001009107223 */ /* 0x000fca000001000b */
[----:B------:R-:W-:Y:S01]  /*22b0*/  F2FP.F16.F32.PACK_AB R7, R16, R7 ;  /* 0x000000071007723e */ /* 0x000fe200000000ff */
        /* <DEDUP_REMOVED lines=8> */
.L_x_2755:
[----:B------:R-:W-:Y:S05]  /*2340*/  BSYNC.RECONVERGENT B1 ;  /* 0x0000000000017941 */ /* 0x000fea0003800200 */
.L_x_2754:
[----:B0-----:R-:W-:Y:S01]  /*2350*/  SHF.R.S32.HI R28, RZ, 0x1f, R13 ;  /* 0x0000001fff1c7819 */ /* 0x001fe2000001140d */
[----:B------:R-:W-:Y:S01]  /*2360*/  BSSY.RECONVERGENT B1, `(.L_x_2756) ;  /* 0x0000017000017945 */ /* 0x000fe20003800200 */
[----:B------:R-:W-:Y:S01]  /*2370*/  ISETP.GE.U32.AND P1, PT, R13, UR12, PT ;  /* 0x0000000c0d007c0c */ /* 0x000fe2000bf26070 */
[----:B------:R-:W-:-:S03]  /*2380*/  VIADD R14, R23, 0x20 ;  /* 0x00000020170e7836 */ /* 0x000fc60000000000 */
        /* <DEDUP_REMOVED lines=18> */
[----:B------:R-:W-:-:S05]  /*24b0*/  F2FP.F16.F32.PACK_AB R13, R16, R13 ;  /* 0x0000000d100d723e */ /* 0x000fca00000000ff */
[----:B------:R0:W-:Y:S02]  /*24c0*/  STG.E desc[UR16][R28.64], R13 ;  /* 0x0000000d1c007986 */ /* 0x0001e4000c101910 */
.L_x_2757:
[----:B------:R-:W-:Y:S05]  /*24d0*/  BSYNC.RECONVERGENT B1 ;  /* 0x0000000000017941 */ /* 0x000fea0003800200 */
.L_x_2756:
        /* <DEDUP_REMOVED lines=11> */
[----:B------:R-:W-:Y:S01]  /*2590*/  MOV R7, R25 ;  /* 0x0000001900077202 */ /* 0x000fe20000000f00 */
[----:B------:R-:W2:Y:S01]  /*25a0*/  LDCU.64 UR14, c[0x0][0x380] ;  /* 0x00007000ff0e77ac */ /* 0x000ea20008000a00 */
[----:B------:R-:W-:Y:S01]  /*25b0*/  FADD.FTZ R0, R0, -R12 ;  /* 0x8000000c00007221 */ /* 0x000fe20000010000 */
[----:B0-----:R-:W-:-:S03]  /*25c0*/  FMUL.FTZ R13, R2, UR5 ;  /* 0x00000005020d7c20 */ /* 0x001fc60008410000 */
[----:B------:R-:W-:Y:S01]  /*25d0*/  FMUL.FTZ R0, R0, UR5 ;  /* 0x0000000500007c20 */ /* 0x000fe20008410000 */
[----:B-----5:R-:W-:-:S03]  /*25e0*/  FFMA.FTZ R13, R8, R13, R10 ;  /* 0x0000000d080d7223 */ /* 0x020fc6000001000a */
[----:B------:R-:W-:Y:S01]  /*25f0*/  FFMA.FTZ R0, R9, R0, R11 ;  /* 0x0000000009007223 */ /* 0x000fe2000001000b */
[----:B-1----:R-:W-:Y:S02]  /*2600*/  IMAD R15, R15, UR10, RZ ;  /* 0x0000000a0f0f7c24 */ /* 0x002fe4000f8e02ff */
[----:B------:R-:W-:-:S04]  /*2610*/  IMAD.WIDE.U32 R6, R14, UR10, R6 ;  /* 0x0000000a0e067c25 */ /* 0x000fc8000f8e0006 */
[----:B------:R-:W-:Y:S01]  /*2620*/  IMAD R15, R14, UR11, R15 ;  /* 0x0000000b0e0f7c24 */ /* 0x000fe2000f8e020f */
[----:B--2---:R-:W-:-:S04]  /*2630*/  LEA R14, P1, R6, UR14, 0x1 ;  /* 0x0000000e060e7c11 */ /* 0x004fc8000f8208ff */
[----:B------:R-:W-:Y:S02]  /*2640*/  IADD3 R15, PT, PT, R7, R15, RZ ;  /* 0x0000000f070f7210 */ /* 0x000fe40007ffe0ff */
[----:B------:R-:W-:Y:S02]  /*2650*/  F2FP.F16.F32.PACK_AB R7, R0, R13 ;  /* 0x0000000d0007723e */ /* 0x000fe400000000ff */
[----:B------:R-:W-:-:S05]  /*2660*/  LEA.HI.X R15, R6, UR15, R15, 0x1, P1 ;  /* 0x0000000f060f7c11 */ /* 0x000fca00088f0c0f */
[----:B------:R1:W-:Y:S02]  /*2670*/  STG.E desc[UR16][R14.64], R7 ;  /* 0x000000070e007986 */ /* 0x0003e4000c101910 */
.L_x_2759:
[----:B------:R-:W-:Y:S05]  /*2680*/  BSYNC.RECONVERGENT B1 ;  /* 0x0000000000017941 */ /* 0x000fea0003800200 */
.L_x_2758:
        /* <DEDUP_REMOVED lines=15> */
[----:B------:R-:W-:Y:S02]  /*2780*/  F2FP.F16.F32.PACK_AB R5, R12, R5 ;  /* 0x000000050c05723e */ /* 0x000fe400000000ff */
[----:B------:R-:W-:-:S05]  /*2790*/  LEA.HI.X R3, R24, UR13, R7, 0x1, P1 ;  /* 0x0000000d18037c11 */ /* 0x000fca00088f0c07 */
[----:B------:R2:W-:Y:S01]  /*27a0*/  STG.E desc[UR16][R2.64], R5 ;  /* 0x0000000502007986 */ /* 0x0005e2000c101910 */
[----:B------:R-:W-:Y:S05]  /*27b0*/  BRA `(.L_x_2760) ;  /* 0x0000000800187947 */ /* 0x000fea0003800000 */
.L_x_2753:
        /* <DEDUP_REMOVED lines=23> */
[----:B------:R-:W-:Y:S01]  /*2930*/  F2FP.F16.F32.PACK_AB R7, R14, R29 ;  /* 0x0000001d0e07723e */ /* 0x000fe200000000ff */
[----:B-1----:R-:W-:Y:S01]  /*2940*/  IMAD R14, R15, UR10, RZ ;  /* 0x0000000a0f0e7c24 */ /* 0x002fe2000f8e02ff */
[----:B------:R-:W-:-:S03]  /*2950*/  MOV R29, R25 ;  /* 0x00000019001d7202 */ /* 0x000fc60000000f00 */
[C---:B------:R-:W-:Y:S02]  /*2960*/  IMAD R14, R23.reuse, UR11, R14 ;  /* 0x0000000b170e7c24 */ /* 0x040fe4000f8e020e */
[----:B------:R-:W-:-:S04]  /*2970*/  IMAD.WIDE.U32 R28, R23, UR10, R28 ;  /* 0x0000000a171c7c25 */ /* 0x000fc8000f8e001c */
[----:B------:R-:W-:Y:S01]  /*2980*/  IMAD.IADD R15, R29, 0x1, R14 ;  /* 0x000000011d0f7824 */ /* 0x000fe200078e020e */
[----:B--2---:R-:W-:-:S04]  /*2990*/  LEA R14, P1, R28, UR12, 0x1 ;  /* 0x0000000c1c0e7c11 */ /* 0x004fc8000f8208ff */
[----:B------:R-:W-:-:S05]  /*29a0*/  LEA.HI.X R15, R28, UR13, R15, 0x1, P1 ;  /* 0x0000000d1c0f7c11 */ /* 0x000fca00088f0c0f */
[----:B------:R1:W-:Y:S04]  /*29b0*/  STG.E desc[UR16][R14.64], R7 ;  /* 0x000000070e007986 */ /* 0x0003e8000c101910 */
.L_x_2762:
[----:B0-----:R-:W-:Y:S05]  /*29c0*/  BSYNC.RECONVERGENT B1 ;  /* 0x0000000000017941 */ /* 0x001fea0003800200 */
.L_x_2761:
        /* <DEDUP_REMOVED lines=31> */
[----:B------:R-:W-:Y:S02]  /*2bc0*/  F2FP.F16.F32.PACK_AB R5, R16, R5 ;  /* 0x000000051005723e */ /* 0x000fe400000000ff */
[----:B------:R-:W-:-:S05]  /*2bd0*/  LEA.HI.X R29, R6, UR13, R15, 0x1, P1 ;  /* 0x0000000d061d7c11 */ /* 0x000fca00088f0c0f */
[----:B------:R0:W-:Y:S04]  /*2be0*/  STG.E desc[UR16][R28.64], R5 ;  /* 0x000000051c007986 */ /* 0x0001e8000c101910 */
.L_x_2764:
[----:B------:R-:W-:Y:S05]  /*2bf0*/  BSYNC.RECONVERGENT B1 ;  /* 0x0000000000017941 */ /* 0x000fea0003800200 */
.L_x_2763:
        /* <DEDUP_REMOVED lines=34> */
[----:B------:R-:W-:-:S05]  /*2e20*/  F2FP.F16.F32.PACK_AB R13, R13, R2 ;  /* 0x000000020d0d723e */ /* 0x000fca00000000ff */
[----:B------:R0:W-:Y:S02]  /*2e30*/  STG.E desc[UR16][R14.64], R13 ;  /* 0x0000000d0e007986 */ /* 0x0001e4000c101910 */
.L_x_2766:
[----:B------:R-:W-:Y:S05]  /*2e40*/  BSYNC.RECONVERGENT B1 ;  /* 0x0000000000017941 */ /* 0x000fea0003800200 */
.L_x_2765:
        /* <DEDUP_REMOVED lines=27> */
[----:B------:R-:W-:-:S05]  /*3000*/  F2FP.F16.F32.PACK_AB R7, R0, R7 ;  /* 0x000000070007723e */ /* 0x000fca00000000ff */
[----:B------:R3:W-:Y:S02]  /*3010*/  STG.E desc[UR16][R4.64], R7 ;  /* 0x0000000704007986 */ /* 0x0007e4000c101910 */
.L_x_2760:
[----:B------:R-:W-:Y:S05]  /*3020*/  BSYNC.RECONVERGENT B0 ;  /* 0x0000000000007941 */ /* 0x000fea0003800200 */
.L_x_2752:
[----:B------:R-:W-:Y:S02]  /*3030*/  UIADD3 UR9, UPT, UPT, UR21, UR9, URZ ;  /* 0x0000000915097290 */ /* 0x000fe4000fffe0ff */
[----:B------:R-:W-:Y:S02]  /*3040*/  UIADD3 UR4, UPT, UPT, UR4, 0x1, URZ ;  /* 0x0000000104047890 */ /* 0x000fe4000fffe0ff */
[----:B------:R-:W-:-:S09]  /*3050*/  UISETP.GE.AND UP1, UPT, UR9, UR7, UPT ;  /* 0x000000070900728c */ /* 0x000fd2000bf26270 */
[----:B------:R-:W-:Y:S05]  /*3060*/  BRA.U !UP1, `(.L_x_2767) ;  /* 0xffffffd109847547 */ /* 0x000fea000b83ffff */
[----:B------:R-:W-:Y:S05]  /*3070*/  EXIT ;  /* 0x000000000000794d */ /* 0x000fea0003800000 */
.L_x_2768:
        /* <DEDUP_REMOVED lines=16> */
.L_x_4541:


//--------------------- .text._Z35group_norm_nhwc_fwd_one_pass_kernelI11Fp16IOFp32WLi128ELi80ELi640EEv26Group_norm_nhwc_fwd_params --------------------------
	.section	.text._Z35group_norm_nhwc_fwd_one_pass_kernelI11Fp16IOFp32WLi128ELi80ELi640EEv26Group_norm_nhwc_fwd_params,"ax",@progbits
	.align	128
        .global         _Z35group_norm_nhwc_fwd_one_pass_kernelI11Fp16IOFp32WLi128ELi80ELi640EEv26Group_norm_nhwc_fwd_params
        .type           _Z35group_norm_nhwc_fwd_one_pass_kernelI11Fp16IOFp32WLi128ELi80ELi640EEv26Group_norm_nhwc_fwd_params,@function
        .size           _Z35group_norm_nhwc_fwd_one_pass_kernelI11Fp16IOFp32WLi128ELi80ELi640EEv26Group_norm_nhwc_fwd_params,(.L_x_4542 - _Z35group_norm_nhwc_fwd_one_pass_kernelI11Fp16IOFp32WLi128ELi80ELi640EEv26Group_norm_nhwc_fwd_params)
        .other          _Z35group_norm_nhwc_fwd_one_pass_kernelI11Fp16IOFp32WLi128ELi80ELi640EEv26Group_norm_nhwc_fwd_params,@"STO_CUDA_ENTRY STV_DEFAULT"
_Z35group_norm_nhwc_fwd_one_pass_kernelI11Fp16IOFp32WLi128ELi80ELi640EEv26Group_norm_nhwc_fwd_params:
.text._Z35group_norm_nhwc_fwd_one_pass_kernelI11Fp16IOFp32WLi128ELi80ELi640EEv26Group_norm_nhwc_fwd_params:
        /* <DEDUP_REMOVED lines=35> */
[C---:B------:R-:W-:Y:S02]  /*0230*/  IADD3 R35, PT, PT, R0.reuse, 0x60, RZ ;  /* 0x0000006000237810 */ /* 0x040fe40007ffe0ff */
[----:B------:R-:W-:Y:S02]  /*0240*/  IADD3 R40, PT, PT, R0, 0x70, RZ ;  /* 0x0000007000287810 */ /* 0x000fe40007ffe0ff */
[----:B------:R-:W-:-:S02]  /*0250*/  IADD3 R41, PT, PT, R41, R4, RZ ;  /* 0x0000000429297210 */ /* 0x000fc40007ffe0ff */
[----:B------:R-:W-:Y:S02]  /*0260*/  SHF.R.S32.HI R5, RZ, 0x1f, R0 ;  /* 0x0000001fff057819 */ /* 0x000fe40000011400 */
[----:B------:R-:W-:Y:S02]  /*0270*/  SHF.R.S32.HI R5, RZ, 0x1f, R42 ;  /* 0x0000001fff057819 */ /* 0x000fe4000001142a */
[----:B------:R-:W-:Y:S02]  /*0280*/  SHF.R.S32.HI R6, RZ, 0x1f, R39 ;  /* 0x0000001fff067819 */ /* 0x000fe40000011427 */
[----:B------:R-:W-:Y:S02]  /*0290*/  SHF.R.S32.HI R5, RZ, 0x1f, R38 ;  /* 0x0000001fff057819 */ /* 0x000fe40000011426 */
[----:B------:R-:W-:Y:S02]  /*02a0*/  SHF.R.S32.HI R3, RZ, 0x1f, R37 ;  /* 0x0000001fff037819 */ /* 0x000fe40000011425 */
[----:B------:R-:W-:-:S02]  /*02b0*/  SHF.R.S32.HI R45, RZ, 0x1f, R36 ;  /* 0x0000001fff2d7819 */ /* 0x000fc40000011424 */
[----:B------:R-:W-:Y:S02]  /*02c0*/  SHF.R.S32.HI R44, RZ, 0x1f, R35 ;  /* 0x0000001fff2c7819 */ /* 0x000fe40000011423 */
[----:B------:R-:W-:Y:S02]  /*02d0*/  SHF.R.S32.HI R43, RZ, 0x1f, R40 ;  /* 0x0000001fff2b7819 */ /* 0x000fe40000011428 */
[----:B----4-:R-:W-:-:S07]  /*02e0*/  SHF.L.U32 R41, R41, 0x1, RZ ;  /* 0x0000000129297819 */ /* 0x010fce00000006ff */
.L_x_2812:
[----:B------:R-:W1:Y:S01]  /*02f0*/  LDCU UR5, c[0x0][0x3f8] ;  /* 0x00007f00ff0577ac */ /* 0x000e620008000800 */
[----:B------:R-:W-:Y:S01]  /*0300*/  IABS R8, UR7 ;  /* 0x0000000700087c13 */ /* 0x000fe20008000000 */
[----:B------:R-:W-:Y:S01]  /*0310*/  HFMA2 R25, -RZ, RZ, 0, 0 ;  /* 0x00000000ff197431 */ /* 0x000fe200000001ff */
[----:B------:R-:W-:Y:S01]  /*0320*/  SHF.R.S32.HI R9, RZ, 0x1f, R42 ;  /* 0x0000001fff097819 */ /* 0x000fe2000001142a */
[----:B--2---:R-:W2:Y:S01]  /*0330*/  LDCU.64 UR12, c[0x0][0x3f0] ;  /* 0x00007e00ff0c77ac */ /* 0x004ea20008000a00 */
[----:B------:R-:W-:Y:S02]  /*0340*/  R2UR UR10, R8 ;  /* 0x00000000080a72ca */ /* 0x000fe400000e0000 */
[----:B------:R-:W-:Y:S02]  /*0350*/  SHF.R.S32.HI R20, RZ, 0x1f, R39 ;  /* 0x0000001fff147819 */ /* 0x000fe40000011427 */
[----:B------:R-:W-:Y:S02]  /*0360*/  SHF.R.S32.HI R23, RZ, 0x1f, R38 ;  /* 0x0000001fff177819 */ /* 0x000fe40000011426 */
[----:B------:R-:W-:-:S02]  /*0370*/  SHF.R.S32.HI R24, RZ, 0x1f, R0 ;  /* 0x0000001fff187819 */ /* 0x000fc40000011400 */
        /* <DEDUP_REMOVED lines=34> */
[----:B-----5:R-:W3:Y:S02]  /*05a0*/  @!P4 LDC.64 R14, c[0x0][0x390] ;  /* 0x0000e400ff0ecb82 */ /* 0x020ee40000000a00 */
[----:B------:R-:W-:-:S05]  /*05b0*/  VOTEU.ANY UP0, P1 ;  /* 0x0000000000ff7886 */ /* 0x000fca0000800100 */
[----:B------:R-:W-:Y:S01]  /*05c0*/  @UP0 UIADD3 UR9, UPT, UPT, UR9, 0x1, URZ ;  /* 0x0000000109090890 */ /* 0x000fe2000fffe0ff */
[----:B------:R-:W4:Y:S01]  /*05d0*/  @!P5 LDC.64 R18, c[0x0][0x3e0] ;  /* 0x0000f800ff12db82 */ /* 0x000f220000000a00 */
[----:B------:R-:W-:Y:S02]  /*05e0*/  UISETP.NE.AND UP0, UPT, UR5, URZ, UPT ;  /* 0x000000ff0500728c */ /* 0x000fe4000bf05270 */
        /* <DEDUP_REMOVED lines=8> */
[----:B----4-:R-:W-:Y:S01]  /*0670*/  @!P5 IMAD R20, R20, R18, RZ ;  /* 0x000000121414d224 */ /* 0x010fe200078e02ff */
[----:B--2---:R-:W-:-:S04]  /*0680*/  UIMAD UR5, UR5, UR12, URZ ;  /* 0x0000000c050572a4 */ /* 0x004fc8000f8e02ff */
[----:B------:R-:W-:Y:S01]  /*0690*/  IADD3 R6, P1, PT, R6, UR8, RZ ;  /* 0x0000000806067c10 */ /* 0x000fe2000ff3e0ff */
[----:B------:R-:W-:Y:S01]  /*06a0*/  UIMAD UR5, UR9, UR13, UR5 ;  /* 0x0000000d090572a4 */ /* 0x000fe2000f8e0205 */
[----:B------:R-:W-:Y:S01]  /*06b0*/  MOV R3, UR8 ;  /* 0x0000000800037c02 */ /* 0x000fe20008000f00 */
[----:B-----5:R-:W-:-:S03]  /*06c0*/  @!P2 IMAD R23, R23, R12, RZ ;  /* 0x0000000c1717a224 */ /* 0x020fc600078e02ff */
[----:B------:R-:W-:Y:S02]  /*06d0*/  LEA.HI.X.SX32 R7, R3, RZ, 0x1, P1 ;  /* 0x000000ff03077211 */ /* 0x000fe400008f0eff */
[----:B------:R-:W-:Y:S02]  /*06e0*/  MOV R3, UR12 ;  /* 0x0000000c00037c02 */ /* 0x000fe40008000f00 */
[----:B------:R-:W-:-:S03]  /*06f0*/  ISETP.GE.U32.AND P1, PT, R0, UR10, PT ;  /* 0x0000000a00007c0c */ /* 0x000fc6000bf26070 */
[----:B------:R-:W-:Y:S01]  /*0700*/  IMAD.WIDE.U32 R6, R3, UR9, R6 ;  /* 0x0000000903067c25 */ /* 0x000fe2000f8e0006 */
[----:B------:R-:W-:-:S03]  /*0710*/  ISETP.GE.AND.EX P1, PT, R24, UR11, PT, P1 ;  /* 0x0000000b18007c0c */ /* 0x000fc6000bf26310 */
[----:B-1----:R-:W-:Y:S01]  /*0720*/  @!P4 IMAD R3, R9, R16, RZ ;  /* 0x000000100903c224 */ /* 0x002fe200078e02ff */
[----:B------:R-:W-:Y:S02]  /*0730*/  IADD3 R9, PT, PT, R7, UR5, RZ ;  /* 0x0000000507097c10 */ /* 0x000fe4000fffe0ff */
[----:B------:R-:W-:Y:S01]  /*0740*/  @!P4 MOV R8, R6 ;  /* 0x000000060008c202 */ /* 0x000fe20000000f00 */
[----:B------:R-:W-:-:S04]  /*0750*/  @!P4 IMAD R3, R42, R17, R3 ;  /* 0x000000112a03c224 */ /* 0x000fc800078e0203 */
[----:B------:R-:W-:Y:S02]  /*0760*/  @!P4 IMAD.WIDE.U32 R16, R42, R16, R8 ;  /* 0x000000102a10c225 */ /* 0x000fe400078e0008 */
[----:B------:R-:W1:Y:S03]  /*0770*/  @!P1 LDC.64 R10, c[0x0][0x3e0] ;  /* 0x0000f800ff0a9b82 */ /* 0x000e660000000a00 */
[----:B------:R-:W-:Y:S02]  /*0780*/  @!P4 IADD3 R3, PT, PT, R17, R3, RZ ;  /* 0x000000031103c210 */ /* 0x000fe40007ffe0ff */
[C---:B---3--:R-:W-:Y:S02]  /*0790*/  @!P4 LEA R14, P3, R16.reuse, R14, 0x1 ;  /* 0x0000000e100ec211 */ /* 0x048fe400078608ff */
[----:B------:R-:W-:Y:S02]  /*07a0*/  @!P5 MOV R17, R9 ;  /* 0x000000090011d202 */ /* 0x000fe40000000f00 */
[----:B------:R-:W-:Y:S01]  /*07b0*/  @!P4 LEA.HI.X R15, R16, R15, R3, 0x1, P3 ;  /* 0x0000000f100fc211 */ /* 0x000fe200018f0c03 */
[----:B------:R-:W-:Y:S01]  /*07c0*/  @!P5 IMAD R3, R39, R19, R20 ;  /* 0x000000132703d224 */ /* 0x000fe200078e0214 */
[----:B------:R-:W-:Y:S01]  /*07d0*/  @!P5 MOV R16, R6 ;  /* 0x000000060010d202 */ /* 0x000fe20000000f00 */
[----:B------:R-:W2:Y:S01]  /*07e0*/  @!P2 LDC.64 R20, c[0x0][0x390] ;  /* 0x0000e400ff14ab82 */ /* 0x000ea20000000a00 */
[----:B------:R-:W-:Y:S01]  /*07f0*/  ISETP.GE.U32.AND P3, PT, R37, UR10, PT ;  /* 0x0000000a25007c0c */ /* 0x000fe2000bf66070 */
[----:B------:R3:W4:Y:S02]  /*0800*/  @!P4 LDG.E R25, desc[UR16][R14.64] ;  /* 0x000000100e19c981 */ /* 0x000724000c1e1900 */
[----:B------:R-:W-:Y:S01]  /*0810*/  @!P5 IMAD.WIDE.U32 R18, R39, R18, R16 ;  /* 0x000000122712d225 */ /* 0x000fe200078e0010 */
[----:B------:R-:W-:-:S03]  /*0820*/  ISETP.GE.AND.EX P3, PT, R22, UR11, PT, P3 ;  /* 0x0000000b16007c0c */ /* 0x000fc6000bf66330 */
[----:B------:R-:W5:Y:S01]  /*0830*/  @!P1 LDC.64 R16, c[0x0][0x390] ;  /* 0x0000e400ff109b82 */ /* 0x000f620000000a00 */
[----:B------:R-:W-:Y:S02]  /*0840*/  @!P5 IADD3 R3, PT, PT, R19, R3, RZ ;  /* 0x000000031303d210 */ /* 0x000fe40007ffe0ff */
[----:B0-----:R-:W-:Y:S02]  /*0850*/  @!P5 LEA R4, P6, R18, R4, 0x1 ;  /* 0x000000041204d211 */ /* 0x001fe400078c08ff */
[----:B---3--:R-:W-:Y:S02]  /*0860*/  @!P2 MOV R14, R6 ;  /* 0x00000006000ea202 */ /* 0x008fe40000000f00 */
[----:B------:R-:W-:Y:S02]  /*0870*/  @!P2 MOV R15, R9 ;  /* 0x00000009000fa202 */ /* 0x000fe40000000f00 */
[----:B------:R-:W-:Y:S01]  /*0880*/  ISETP.GE.U32.AND P4, PT, R36, UR10, PT ;  /* 0x0000000a24007c0c */ /* 0x000fe2000bf86070 */
[----:B------:R-:W-:Y:S01]  /*0890*/  @!P2 IMAD R23, R38, R13, R23 ;  /* 0x0000000d2617a224 */ /* 0x000fe200078e0217 */
[----:B------:R-:W-:Y:S01]  /*08a0*/  @!P5 LEA.HI.X R5, R18, R5, R3, 0x1, P6 ;  /* 0x000000051205d211 */ /* 0x000fe200030f0c03 */
[----:B------:R-:W-:Y:S01]  /*08b0*/  @!P2 IMAD.WIDE.U32 R12, R38, R12, R14 ;  /* 0x0000000c260ca225 */ /* 0x000fe200078e000e */
[----:B------:R-:W-:-:S03]  /*08c0*/  ISETP.GE.AND.EX P4, PT, R45, UR11, PT, P4 ;  /* 0x0000000b2d007c0c */ /* 0x000fc6000bf86340 */
[----:B------:R-:W-:Y:S01]  /*08d0*/  HFMA2 R32, -RZ, RZ, 0, 0 ;  /* 0x00000000ff207431 */ /* 0x000fe200000001ff */
[----:B------:R-:W-:Y:S01]  /*08e0*/  @!P1 MOV R14, R6 ;  /* 0x00000006000e9202 */ /* 0x000fe20000000f00 */
[----:B-1----:R-:W-:Y:S01]  /*08f0*/  @!P1 IMAD R3, R24, R10, RZ ;  /* 0x0000000a18039224 */ /* 0x002fe200078e02ff */
[----:B------:R-:W-:Y:S01]  /*0900*/  @!P1 MOV R15, R9 ;  /* 0x00000009000f9202 */ /* 0x000fe20000000f00 */
[----:B------:R-:W0:Y:S01]  /*0910*/  @!P3 LDC.64 R18, c[0x0][0x3e0] ;  /* 0x0000f800ff12bb82 */ /* 0x000e220000000a00 */
[----:B------:R-:W-:Y:S01]  /*0920*/  @!P2 IADD3 R23, PT, PT, R13, R23, RZ ;  /* 0x000000170d17a210 */ /* 0x000fe20007ffe0ff */
[----:B------:R-:W-:Y:S01]  /*0930*/  @!P1 IMAD R3, R0, R11, R3 ;  /* 0x0000000b00039224 */ /* 0x000fe200078e0203 */
[----:B--2---:R-:W-:Y:S01]  /*0940*/  @!P2 LEA R20, P6, R12, R20, 0x1 ;  /* 0x000000140c14a211 */ /* 0x004fe200078c08ff */
[----:B------:R-:W-:Y:S01]  /*0950*/  @!P1 IMAD.WIDE.U32 R10, R0, R10, R14 ;  /* 0x0000000a000a9225 */ /* 0x000fe200078e000e */
[----:B------:R1:W2:Y:S02]  /*0960*/  @!P5 LDG.E R32, desc[UR16][R4.64] ;  /* 0x000000100420d981 */ /* 0x0002a4000c1e1900 */
[----:B------:R-:W-:-:S02]  /*0970*/  @!P2 LEA.HI.X R21, R12, R21, R23, 0x1, P6 ;  /* 0x000000150c15a211 */ /* 0x000fc400030f0c17 */
[----:B------:R-:W-:Y:S01]  /*0980*/  ISETP.GE.U32.AND P5, PT, R35, UR10, PT ;  /* 0x0000000a23007c0c */ /* 0x000fe2000bfa6070 */
[----:B------:R-:W3:Y:S01]  /*0990*/  @!P4 LDC.64 R12, c[0x0][0x390] ;  /* 0x0000e400ff0ccb82 */ /* 0x000ee20000000a00 */
[----:B------:R-:W-:Y:S02]  /*09a0*/  @!P1 IADD3 R3, PT, PT, R11, R3, RZ ;  /* 0x000000030b039210 */ /* 0x000fe40007ffe0ff */
[----:B-----5:R-:W-:Y:S02]  /*09b0*/  @!P1 LEA R16, P6, R10, R16, 0x1 ;  /* 0x000000100a109211 */ /* 0x020fe400078c08ff */
[----:B------:R-:W-:-:S03]  /*09c0*/  ISETP.GE.AND.EX P5, PT, R44, UR11, PT, P5 ;  /* 0x0000000b2c007c0c */ /* 0x000fc6000bfa6350 */
[----:B-1----:R-:W1:Y:S01]  /*09d0*/  @!P4 LDC.64 R4, c[0x0][0x3e0] ;  /* 0x0000f800ff04cb82 */ /* 0x002e620000000a00 */
[----:B------:R-:W-:Y:S02]  /*09e0*/  @!P1 LEA.HI.X R17, R10, R17, R3, 0x1, P6 ;  /* 0x000000110a119211 */ /* 0x000fe400030f0c03 */
[----:B------:R-:W-:-:S05]  /*09f0*/  ISETP.GE.U32.AND P6, PT, R40, UR10, PT ;  /* 0x0000000a28007c0c */ /* 0x000fca000bfc6070 */
[----:B------:R-:W5:Y:S01]  /*0a00*/  @!P3 LDC.64 R10, c[0x0][0x390] ;  /* 0x0000e400ff0abb82 */ /* 0x000f620000000a00 */
[----:B------:R-:W-:Y:S02]  /*0a10*/  ISETP.GE.AND.EX P6, PT, R43, UR11, PT, P6 ;  /* 0x0000000b2b007c0c */ /* 0x000fe4000bfc6360 */
[----:B------:R-:W-:Y:S01]  /*0a20*/  CS2R R26, SRZ ;  /* 0x00000000001a7805 */ /* 0x000fe2000001ff00 */
[----:B0-----:R-:W-:Y:S01]  /*0a30*/  @!P3 IMAD R24, R22, R18, RZ ;  /* 0x000000121618b224 */ /* 0x001fe200078e02ff */
[----:B------:R-:W-:Y:S02]  /*0a40*/  CS2R R30, SRZ ;  /* 0x00000000001e7805 */ /* 0x000fe4000001ff00 */
[----:B------:R-:W-:Y:S01]  /*0a50*/  @!P3 MOV R22, R6 ;  /* 0x000000060016b202 */ /* 0x000fe20000000f00 */
[----:B------:R-:W0:Y:S01]  /*0a60*/  @!P5 LDC.64 R14, c[0x0][0x3e0] ;  /* 0x0000f800ff0edb82 */ /* 0x000e220000000a00 */
[----:B------:R-:W-:Y:S01]  /*0a70*/  @!P3 MOV R23, R9 ;  /* 0x000000090017b202 */ /* 0x000fe20000000f00 */
[----:B------:R3:W2:Y:S01]  /*0a80*/  @!P1 LDG.E R26, desc[UR16][R16.64] ;  /* 0x00000010101a9981 */ /* 0x0006a2000c1e1900 */
[----:B------:R-:W-:-:S02]  /*0a90*/  @!P3 IMAD R24, R37, R19, R24 ;  /* 0x000000132518b224 */ /* 0x000fc400078e0218 */
[----:B------:R-:W-:Y:S01]  /*0aa0*/  @!P3 IMAD.WIDE.U32 R18, R37, R18, R22 ;  /* 0x000000122512b225 */ /* 0x000fe200078e0016 */
[----:B------:R1:W2:Y:S01]  /*0ab0*/  @!P2 LDG.E R31, desc[UR16][R20.64] ;  /* 0x00000010141fa981 */ /* 0x0002a2000c1e1900 */
[----:B------:R-:W-:Y:S01]  /*0ac0*/  @!P4 MOV R22, R6 ;  /* 0x000000060016c202 */ /* 0x000fe20000000f00 */
[----:B---3--:R-:W3:Y:S01]  /*0ad0*/  @!P6 LDC.64 R16, c[0x0][0x3e0] ;  /* 0x0000f800ff10eb82 */ /* 0x008ee20000000a00 */
[----:B------:R-:W-:Y:S01]  /*0ae0*/  @!P4 MOV R23, R9 ;  /* 0x000000090017c202 */ /* 0x000fe20000000f00 */
[----:B-1----:R-:W-:Y:S01]  /*0af0*/  @!P4 IMAD R3, R45, R4, RZ ;  /* 0x000000042d03c224 */ /* 0x002fe200078e02ff */
[----:B------:R-:W-:-:S05]  /*0b00*/  @!P3 IADD3 R24, PT, PT, R19, R24, RZ ;  /* 0x000000181318b210 */ /* 0x000fca0007ffe0ff */
[----:B------:R-:W1:Y:S01]  /*0b10*/  @!P5 LDC.64 R20, c[0x0][0x390] ;  /* 0x0000e400ff14db82 */ /* 0x000e620000000a00 */
[----:B------:R-:W-:Y:S01]  /*0b20*/  @!P4 IMAD R3, R36, R5, R3 ;  /* 0x000000052403c224 */ /* 0x000fe200078e0203 */
[----:B-----5:R-:W-:Y:S01]  /*0b30*/  @!P3 LEA R10, P2, R18, R10, 0x1 ;  /* 0x0000000a120ab211 */ /* 0x020fe200078408ff */
[----:B------:R-:W-:-:S05]  /*0b40*/  @!P4 IMAD.WIDE.U32 R22, R36, R4, R22 ;  /* 0x000000042416c225 */ /* 0x000fca00078e0016 */
[----:B------:R-:W5:Y:S01]  /*0b50*/  @!P6 LDC.64 R4, c[0x0][0x390] ;  /* 0x0000e400ff04eb82 */ /* 0x000f620000000a00 */
[----:B------:R-:W-:Y:S02]  /*0b60*/  @!P3 LEA.HI.X R11, R18, R11, R24, 0x1, P2 ;  /* 0x0000000b120bb211 */ /* 0x000fe400010f0c18 */
[----:B------:R-:W-:Y:S02]  /*0b70*/  @!P4 IADD3 R3, PT, PT, R23, R3, RZ ;  /* 0x000000031703c210 */ /* 0x000fe40007ffe0ff */
[C---:B------:R-:W-:Y:S02]  /*0b80*/  @!P4 LEA R12, P2, R22.reuse, R12, 0x1 ;  /* 0x0000000c160cc211 */ /* 0x040fe400078408ff */
[----:B------:R-:W-:Y:S01]  /*0b90*/  CS2R R28, SRZ ;  /* 0x00000000001c7805 */ /* 0x000fe2000001ff00 */
[----:B------:R0:W2:Y:S01]  /*0ba0*/  @!P3 LDG.E R30, desc[UR16][R10.64] ;  /* 0x000000100a1eb981 */ /* 0x0000a2000c1e1900 */
[----:B------:R-:W-:Y:S01]  /*0bb0*/  @!P4 LEA.HI.X R13, R22, R13, R3, 0x1, P2 ;  /* 0x0000000d160dc211 */ /* 0x000fe200010f0c03 */
[----:B0-----:R-:W-:Y:S01]  /*0bc0*/  @!P5 IMAD R18, R44, R14, RZ ;  /* 0x0000000e2c12d224 */ /* 0x001fe200078e02ff */
[----:B------:R-:W-:-:S03]  /*0bd0*/  @!P5 MOV R10, R6 ;  /* 0x00000006000ad202 */ /* 0x000fc60000000f00 */
[----:B------:R0:W2:Y:S01]  /*0be0*/  @!P4 LDG.E R29, desc[UR16][R12.64] ;  /* 0x000000100c1dc981 */ /* 0x0000a2000c1e1900 */
[----:B------:R-:W-:Y:S01]  /*0bf0*/  @!P5 MOV R11, R9 ;  /* 0x00000009000bd202 */ /* 0x000fe20000000f00 */
[----:B------:R-:W-:Y:S02]  /*0c00*/  @!P5 IMAD R15, R35, R15, R18 ;  /* 0x0000000f230fd224 */ /* 0x000fe400078e0212 */
[----:B---3--:R-:W-:Y:S02]  /*0c10*/  @!P6 IMAD R3, R43, R16, RZ ;  /* 0x000000102b03e224 */ /* 0x008fe400078e02ff */
[----:B------:R-:W-:Y:S01]  /*0c20*/  @!P5 IMAD.WIDE.U32 R10, R35, R14, R10 ;  /* 0x0000000e230ad225 */ /* 0x000fe200078e000a */
[----:B0-----:R-:W-:Y:S02]  /*0c30*/  @!P6 MOV R12, R6 ;  /* 0x00000006000ce202 */ /* 0x001fe40000000f00 */
[----:B------:R-:W-:Y:S01]  /*0c40*/  @!P6 MOV R13, R9 ;  /* 0x00000009000de202 */ /* 0x000fe20000000f00 */
[----:B------:R-:W-:Y:S01]  /*0c50*/  @!P6 IMAD R17, R40, R17, R3 ;  /* 0x000000112811e224 */ /* 0x000fe200078e0203 */
[----:B------:R-:W-:-:S02]  /*0c60*/  @!P5 IADD3 R15, PT, PT, R11, R15, RZ ;  /* 0x0000000f0b0fd210 */ /* 0x000fc40007ffe0ff */
[----:B-1----:R-:W-:Y:S01]  /*0c70*/  @!P5 LEA R20, P2, R10, R20, 0x1 ;  /* 0x000000140a14d211 */ /* 0x002fe200078408ff */
[----:B------:R-:W-:-:S03]  /*0c80*/  @!P6 IMAD.WIDE.U32 R12, R40, R16, R12 ;  /* 0x00000010280ce225 */ /* 0x000fc600078e000c */
[----:B------:R-:W-:Y:S02]  /*0c90*/  @!P5 LEA.HI.X R21, R10, R21, R15, 0x1, P2 ;  /* 0x000000150a15d211 */ /* 0x000fe400010f0c0f */
[----:B------:R-:W-:Y:S02]  /*0ca0*/  @!P6 IADD3 R17, PT, PT, R13, R17, RZ ;  /* 0x000000110d11e210 */ /* 0x000fe40007ffe0ff */
[C---:B-----5:R-:W-:Y:S01]  /*0cb0*/  @!P6 LEA R4, P2, R12.reuse, R4, 0x1 ;  /* 0x000000040c04e211 */ /* 0x060fe200078408ff */
[----:B------:R-:W3:Y:S03]  /*0cc0*/  @!P5 LDG.E R28, desc[UR16][R20.64] ;  /* 0x00000010141cd981 */ /* 0x000ee6000c1e1900 */
[----:B------:R-:W-:-:S05]  /*0cd0*/  @!P6 LEA.HI.X R5, R12, R5, R17, 0x1, P2 ;  /* 0x000000050c05e211 */ /* 0x000fca00010f0c11 */
[----:B------:R0:W5:Y:S01]  /*0ce0*/  @!P6 LDG.E R27, desc[UR16][R4.64] ;  /* 0x00000010041be981 */ /* 0x000162000c1e1900 */
[----:B------:R-:W1:Y:S02]  /*0cf0*/  S2R R22, SR_LANEID ;  /* 0x0000000000167919 */ /* 0x000e640000000000 */
[----:B-1----:R-:W-:Y:S01]  /*0d00*/  ISETP.GT.AND P2, PT, R22, 0x1e, PT ;  /* 0x0000001e1600780c */ /* 0x002fe20003f44270 */
[--C-:B----4-:R-:W-:Y:S02]  /*0d10*/  HADD2.F32 R33, -RZ, R25.reuse.H0_H0 ;  /* 0x20000019ff217230 */ /* 0x110fe40000004100 */
[----:B------:R-:W-:-:S05]  /*0d20*/  HADD2.F32 R25, -RZ, R25.H1_H1 ;  /* 0x30000019ff197230 */ /* 0x000fca0000004100 */
[----:B------:R-:W-:Y:S01]  /*0d30*/  FMUL.FTZ R12, R25, R25 ;  /* 0x00000019190c7220 */ /* 0x000fe20000410000 */
[----:B------:R-:W-:-:S03]  /*0d40*/  FADD.FTZ R10, R33, R25 ;  /* 0x00000019210a7221 */ /* 0x000fc60000010000 */
[----:B0-----:R-:W-:Y:S01]  /*0d50*/  FFMA.FTZ R5, R33, R33, R12 ;  /* 0x0000002121057223 */ /* 0x001fe2000001000c */
[--C-:B--2---:R-:W-:Y:S02]  /*0d60*/  HADD2.F32 R24, -RZ, R32.reuse.H1_H1 ;  /* 0x30000020ff187230 */ /* 0x104fe40000004100 */
[----:B------:R-:W-:-:S03]  /*0d70*/  HADD2.F32 R32, -RZ, R32.H0_H0 ;  /* 0x20000020ff207230 */ /* 0x000fc60000004100 */
[----:B------:R-:W-:-:S04]  /*0d80*/  FMUL.FTZ R13, R24, R24 ;  /* 0x00000018180d7220 */ /* 0x000fc80000410000 */
[----:B------:R-:W-:Y:S01]  /*0d90*/  FFMA.FTZ R13, R32, R32, R13 ;  /* 0x00000020200d7223 */ /* 0x000fe2000001000d */
[--C-:B------:R-:W-:Y:S02]  /*0da0*/  HADD2.F32 R34, -RZ, R26.reuse.H0_H0 ;  /* 0x2000001aff227230 */ /* 0x100fe40000004100 */
[----:B------:R-:W-:-:S05]  /*0db0*/  HADD2.F32 R26, -RZ, R26.H1_H1 ;  /* 0x3000001aff1a7230 */ /* 0x000fca0000004100 */
[----:B------:R-:W-:Y:S01]  /*0dc0*/  FMUL.FTZ R11, R26, R26 ;  /* 0x0000001a1a0b7220 */ /* 0x000fe20000410000 */
[----:B------:R-:W-:-:S03]  /*0dd0*/  FADD.FTZ R3, R34, R26 ;  /* 0x0000001a22037221 */ /* 0x000fc60000010000 */
[----:B------:R-:W-:Y:S01]  /*0de0*/  FFMA.FTZ R11, R34, R34, R11 ;  /* 0x00000022220b7223 */ /* 0x000fe2000001000b */
[----:B------:R-:W-:-:S03]  /*0df0*/  FADD.FTZ R3, RZ, R3 ;  /* 0x00000003ff037221 */ /* 0x000fc60000010000 */
[----:B------:R-:W-:Y:S01]  /*0e00*/  FADD.FTZ R4, RZ, R11 ;  /* 0x0000000bff047221 */ /* 0x000fe20000010000 */
[--C-:B------:R-:W-:Y:S02]  /*0e10*/  HADD2.F32 R11, -RZ, R31.reuse.H1_H1 ;  /* 0x3000001fff0b7230 */ /* 0x100fe40000004100 */
[----:B------:R-:W-:Y:S01]  /*0e20*/  FADD.FTZ R3, R3, R10 ;  /* 0x0000000a03037221 */ /* 0x000fe20000010000 */
[----:B------:R-:W-:Y:S01]  /*0e30*/  FADD.FTZ R10, R32, R24 ;  /* 0x00000018200a7221 */ /* 0x000fe20000010000 */
[----:B------:R-:W-:Y:S02]  /*0e40*/  HADD2.F32 R31, -RZ, R31.H0_H0 ;  /* 0x2000001fff1f7230 */ /* 0x000fe40000004100 */
[----:B------:R-:W-:Y:S01]  /*0e50*/  FADD.FTZ R4, R4, R5 ;  /* 0x0000000504047221 */ /* 0x000fe20000010000 */
[----:B------:R-:W-:Y:S01]  /*0e60*/  FMUL.FTZ R12, R11, R11 ;  /* 0x0000000b0b0c7220 */ /* 0x000fe20000410000 */
[----:B------:R-:W-:Y:S02]  /*0e70*/  FADD.FTZ R5, R3, R10 ;  /* 0x0000000a03057221 */ /* 0x000fe40000010000 */
[----:B------:R-:W-:Y:S01]  /*0e80*/  FADD.FTZ R4, R4, R13 ;  /* 0x0000000d04047221 */ /* 0x000fe20000010000 */
[C---:B------:R-:W-:Y:S01]  /*0e90*/  FADD.FTZ R10, R31.reuse, R11 ;  /* 0x0000000b1f0a7221 */ /* 0x040fe20000010000 */
[----:B------:R-:W-:-:S03]  /*0ea0*/  FFMA.FTZ R13, R31, R31, R12 ;  /* 0x0000001f1f0d7223 */ /* 0x000fc6000001000c */
[----:B------:R-:W-:Y:S01]  /*0eb0*/  FADD.FTZ R5, R5, R10 ;  /* 0x0000000a05057221 */ /* 0x000fe20000010000 */
[--C-:B------:R-:W-:Y:S02]  /*0ec0*/  HADD2.F32 R3, -RZ, R30.reuse.H1_H1 ;  /* 0x3000001eff037230 */ /* 0x100fe40000004100 */
[----:B------:R-:W-:Y:S01]  /*0ed0*/  FADD.FTZ R10, R4, R13 ;  /* 0x0000000d040a7221 */ /* 0x000fe20000010000 */
[----:B------:R-:W-:Y:S02]  /*0ee0*/  HADD2.F32 R30, -RZ, R30.H0_H0 ;  /* 0x2000001eff1e7230 */ /* 0x000fe40000004100 */
[----:B------:R-:W-:-:S03]  /*0ef0*/  FMUL.FTZ R13, R3, R3 ;  /* 0x00000003030d7220 */ /* 0x000fc60000410000 */
[C---:B------:R-:W-:Y:S01]  /*0f00*/  FADD.FTZ R12, R30.reuse, R3 ;  /* 0x000000031e0c7221 */ /* 0x040fe20000010000 */
[--C-:B------:R-:W-:Y:S02]  /*0f10*/  HADD2.F32 R4, -RZ, R29.reuse.H1_H1 ;  /* 0x3000001dff047230 */ /* 0x100fe40000004100 */
[----:B------:R-:W-:Y:S01]  /*0f20*/  FFMA.FTZ R13, R30, R30, R13 ;  /* 0x0000001e1e0d7223 */ /* 0x000fe2000001000d */
[----:B------:R-:W-:Y:S02]  /*0f30*/  HADD2.F32 R29, -RZ, R29.H0_H0 ;  /* 0x2000001dff1d7230 */ /* 0x000fe40000004100 */
[----:B------:R-:W-:Y:S01]  /*0f40*/  FMUL.FTZ R14, R4, R4 ;  /* 0x00000004040e7220 */ /* 0x000fe20000410000 */
[----:B------:R-:W-:Y:S01]  /*0f50*/  FADD.FTZ R10, R10, R13 ;  /* 0x0000000d0a0a7221 */ /* 0x000fe20000010000 */
[----:B------:R-:W-:Y:S01]  /*0f60*/  FADD.FTZ R12, R5, R12 ;  /* 0x0000000c050c7221 */ /* 0x000fe20000010000 */
[C---:B------:R-:W-:Y:S01]  /*0f70*/  FADD.FTZ R13, R29.reuse, R4 ;  /* 0x000000041d0d7221 */ /* 0x040fe20000010000 */
[----:B------:R-:W-:-:S03]  /*0f80*/  FFMA.FTZ R15, R29, R29, R14 ;  /* 0x0000001d1d0f7223 */ /* 0x000fc6000001000e */
[----:B------:R-:W-:Y:S01]  /*0f90*/  FADD.FTZ R12, R12, R13 ;  /* 0x0000000d0c0c7221 */ /* 0x000fe20000010000 */
[----:B------:R-:W-:Y:S01]  /*0fa0*/  FADD.FTZ R13, R10, R15 ;  /* 0x0000000f0a0d7221 */ /* 0x000fe20000010000 */
[--C-:B---3--:R-:W-:Y:S02]  /*0fb0*/  HADD2.F32 R5, -RZ, R28.reuse.H1_H1 ;  /* 0x3000001cff057230 */ /* 0x108fe40000004100 */
[----:B------:R-:W-:-:S03]  /*0fc0*/  HADD2.F32 R28, -RZ, R28.H0_H0 ;  /* 0x2000001cff1c7230 */ /* 0x000fc60000004100 */
[----:B------:R-:W-:Y:S01]  /*0fd0*/  FMUL.FTZ R17, R5, R5 ;  /* 0x0000000505117220 */ /* 0x000fe20000410000 */
[--C-:B-----5:R-:W-:Y:S02]  /*0fe0*/  HADD2.F32 R10, -RZ, R27.reuse.H1_H1 ;  /* 0x3000001bff0a7230 */ /* 0x120fe40000004100 */
[C---:B------:R-:W-:Y:S01]  /*0ff0*/  FADD.FTZ R15, R28.reuse, R5 ;  /* 0x000000051c0f7221 */ /* 0x040fe20000010000 */
[----:B------:R-:W-:Y:S02]  /*1000*/  HADD2.F32 R27, -RZ, R27.H0_H0 ;  /* 0x2000001bff1b7230 */ /* 0x000fe40000004100 */
[----:B------:R-:W-:Y:S01]  /*1010*/  FFMA.FTZ R16, R28, R28, R17 ;  /* 0x0000001c1c107223 */ /* 0x000fe20000010011 */
[----:B------:R-:W-:Y:S01]  /*1020*/  FMUL.FTZ R14, R10, R10 ;  /* 0x0000000a0a0e7220 */ /* 0x000fe20000410000 */
[----:B------:R-:W-:Y:S02]  /*1030*/  FADD.FTZ R12, R12, R15 ;  /* 0x0000000f0c0c7221 */ /* 0x000fe40000010000 */
        /* <DEDUP_REMOVED lines=42> */
.L_x_2770:
[----:B------:R-:W-:Y:S05]  /*12e0*/  BSYNC.RECONVERGENT B0 ;  /* 0x0000000000007941 */ /* 0x000fea0003800200 */
.L_x_2769:
        /* <DEDUP_REMOVED lines=56> */
.L_x_2772:
[----:B------:R-:W-:Y:S05]  /*1670*/  BSYNC.RECONVERGENT B0 ;  /* 0x0000000000007941 */ /* 0x000fea0003800200 */
.L_x_2771:
        /* <DEDUP_REMOVED lines=33> */
.L_x_2775:
[----:B------:R-:W2:Y:S04]  /*1890*/  LDG.E.STRONG.GPU R15, desc[UR16][R12.64] ;  /* 0x000000100c0f7981 */ /* 0x000ea8000c1ef900 */
[----:B--2---:R-:W-:Y:S01]  /*18a0*/  CCTL.IVALL ;  /* 0x00000000ff00798f */ /* 0x004fe20002000000 */
[----:B------:R-:W-:Y:S05]  /*18b0*/  YIELD ;  /* 0x0000000000007946 */ /* 0x000fea0003800000 */
[----:B------:R-:W-:-:S13]  /*18c0*/  ISETP.NE.AND P4, PT, R15, R14, PT ;  /* 0x0000000e0f00720c */ /* 0x000fda0003f85270 */
[----:B------:R-:W-:Y:S05]  /*18d0*/  @P4 BRA `(.L_x_2775) ;  /* 0xfffffffc00ec4947 */ /* 0x000fea000383ffff */
.L_x_2774:
        /* <DEDUP_REMOVED lines=15> */
.L_x_2777:
        /* <DEDUP_REMOVED lines=41> */
[----:B------:R-:W-:Y:S02]  /*1c60*/  ISETP.EQ.OR P5, PT, R14, UR15, P3 ;  /* 0x0000000f0e007c0c */ /* 0x000fe40009fa2670 */
[----:B------:R-:W-:Y:S01]  /*1c70*/  MOV R14, UR24 ;  /* 0x00000018000e7c02 */ /* 0x000fe20008000f00 */
        /* <DEDUP_REMOVED lines=23> */
[----:B------:R-:W-:-:S02]  /*1df0*/  MOV R20, UR26 ;  /* 0x0000001a00147c02 */ /* 0x000fc40008000f00 */
[----:B------:R-:W-:Y:S01]  /*1e00*/  MOV R21, UR27 ;  /* 0x0000001b00157c02 */ /* 0x000fe20008000f00 */
[----:B------:R-:W4:Y:S05]  /*1e10*/  @!P6 LDG.E.64 R12, desc[UR16][R12.64] ;  /* 0x000000100c0ce981 */ /* 0x000f2a000c1e1b00 */
[----:B------:R-:W5:Y:S01]  /*1e20*/  @!P2 LDG.E.64 R20, desc[UR16][R20.64] ;  /* 0x000000101414a981 */ /* 0x000f62000c1e1b00 */
[----:B------:R-:W-:Y:S02]  /*1e30*/  UIADD3 UR5, UPT, UPT, UR5, 0x8, URZ ;  /* 0x0000000805057890 */ /* 0x000fe4000fffe0ff */
[----:B------:R-:W-:Y:S02]  /*1e40*/  UIADD3 UR23, UPT, UPT, UR23, 0x8, URZ ;  /* 0x0000000817177890 */ /* 0x000fe4000fffe0ff */
[----:B------:R-:W-:-:S02]  /*1e50*/  ULEA UR9, UR20, UR9, 0x3 ;  /* 0x0000000914097291 */ /* 0x000fc4000f8e18ff */
[----:B------:R-:W-:Y:S02]  /*1e60*/  ULEA UR22, UR20, UR22, 0x3 ;  /* 0x0000001614167291 */ /* 0x000fe4000f8e18ff */
[----:B------:R-:W-:Y:S02]  /*1e70*/  ULEA UR10, UR20, UR10, 0x3 ;  /* 0x0000000a140a7291 */ /* 0x000fe4000f8e18ff */
[----:B------:R-:W-:Y:S02]  /*1e80*/  ULEA UR14, UR20, UR14, 0x3 ;  /* 0x0000000e140e7291 */ /* 0x000fe4000f8e18ff */
[----:B------:R-:W-:Y:S02]  /*1e90*/  ULEA UR11, UR20, UR11, 0x3 ;  /* 0x0000000b140b7291 */ /* 0x000fe4000f8e18ff */
[----:B------:R-:W-:Y:S02]  /*1ea0*/  ULEA UR13, UR20, UR13, 0x3 ;  /* 0x0000000d140d7291 */ /* 0x000fe4000f8e18ff */
[----:B------:R-:W-:-:S02]  /*1eb0*/  ULEA UR12, UR20, UR12, 0x3 ;  /* 0x0000000c140c7291 */ /* 0x000fc4000f8e18ff */
        /* <DEDUP_REMOVED lines=12> */
.L_x_2776:
        /* <DEDUP_REMOVED lines=34> */
[----:B------:R-:W-:Y:S02]  /*21a0*/  MOV R12, UR12 ;  /* 0x0000000c000c7c02 */ /* 0x000fe40008000f00 */
[----:B------:R-:W-:-:S02]  /*21b0*/  MOV R13, UR13 ;  /* 0x0000000d000d7c02 */ /* 0x000fc40008000f00 */
        /* <DEDUP_REMOVED lines=16> */
.L_x_2778:
        /* <DEDUP_REMOVED lines=28> */
.L_x_2779:
        /* <DEDUP_REMOVED lines=13> */
.L_x_2780:
[----:B------:R-:W-:Y:S05]  /*2550*/  BSYNC.RECONVERGENT B0 ;  /* 0x0000000000007941 */ /* 0x000fea0003800200 */
.L_x_2773:
        /* <DEDUP_REMOVED lines=61> */
[----:B------:R-:W-:Y:S01]  /*2930*/  F2FP.F16.F32.PACK_AB R21, R21, R20 ;  /* 0x000000141515723e */ /* 0x000fe200000000ff */
[----:B------:R-:W-:-:S04]  /*2940*/  IMAD.WIDE.U32 R12, R0, UR18, R12 ;  /* 0x00000012000c7c25 */ /* 0x000fc8000f8e000c */
[----:B------:R-:W-:-:S05]  /*2950*/  IMAD R16, R0, UR19, R16 ;  /* 0x0000001300107c24 */ /* 0x000fca000f8e0210 */
[----:B------:R-:W-:Y:S02]  /*2960*/  IADD3 R13, PT, PT, R13, R16, RZ ;  /* 0x000000100d0d7210 */ /* 0x000fe40007ffe0ff */
[----:B-1----:R-:W-:-:S04]  /*2970*/  LEA R16, P2, R12, UR10, 0x1 ;  /* 0x0000000a0c107c11 */ /* 0x002fc8000f8408ff */
[----:B------:R-:W-:-:S05]  /*2980*/  LEA.HI.X R17, R12, UR11, R13, 0x1, P2 ;  /* 0x0000000b0c117c11 */ /* 0x000fca00090f0c0d */
[----:B------:R1:W-:Y:S04]  /*2990*/  STG.E desc[UR16][R16.64], R21 ;  /* 0x0000001510007986 */ /* 0x0003e8000c101910 */
.L_x_2784:
[----:B------:R-:W-:Y:S05]  /*29a0*/  BSYNC.RECONVERGENT B1 ;  /* 0x0000000000017941 */ /* 0x000fea0003800200 */
.L_x_2783:
        /* <DEDUP_REMOVED lines=13> */
[----:B------:R-:W-:Y:S01]  /*2a80*/  F2FP.F16.F32.PACK_AB R21, R21, R20 ;  /* 0x000000141515723e */ /* 0x000fe200000000ff */
[----:B------:R-:W-:-:S04]  /*2a90*/  IMAD.WIDE.U32 R12, R42, UR10, R12 ;  /* 0x0000000a2a0c7c25 */ /* 0x000fc8000f8e000c */
[----:B------:R-:W-:Y:S01]  /*2aa0*/  IMAD R17, R42, UR11, R17 ;  /* 0x0000000b2a117c24 */ /* 0x000fe2000f8e0211 */
[----:B---3--:R-:W-:-:S04]  /*2ab0*/  LEA R16, P2, R12, UR18, 0x1 ;  /* 0x000000120c107c11 */ /* 0x008fc8000f8408ff */
[----:B------:R-:W-:-:S04]  /*2ac0*/  IADD3 R17, PT, PT, R13, R17, RZ ;  /* 0x000000110d117210 */ /* 0x000fc80007ffe0ff */
[----:B------:R-:W-:-:S05]  /*2ad0*/  LEA.HI.X R17, R12, UR19, R17, 0x1, P2 ;  /* 0x000000130c117c11 */ /* 0x000fca00090f0c11 */
[----:B------:R2:W-:Y:S02]  /*2ae0*/  STG.E desc[UR16][R16.64], R21 ;  /* 0x0000001510007986 */ /* 0x0005e4000c101910 */
.L_x_2786:
[----:B------:R-:W-:Y:S05]  /*2af0*/  BSYNC.RECONVERGENT B1 ;  /* 0x0000000000017941 */ /* 0x000fea0003800200 */
.L_x_2785:
        /* <DEDUP_REMOVED lines=23> */
[----:B-----5:R-:W-:Y:S01]  /*2c70*/  FFMA.FTZ R21, R14, R21, R18 ;  /* 0x000000150e157223 */ /* 0x020fe20000010012 */
[----:B0-----:R-:W-:Y:S02]  /*2c80*/  IMAD R20, R17, UR10, RZ ;  /* 0x0000000a11147c24 */ /* 0x001fe4000f8e02ff */
[----:B------:R-:W-:-:S04]  /*2c90*/  IMAD.WIDE.U32 R12, R39, UR10, R12 ;  /* 0x0000000a270c7c25 */ /* 0x000fc8000f8e000c */
[----:B------:R-:W-:Y:S02]  /*2ca0*/  IMAD R17, R39, UR11, R20 ;  /* 0x0000000b27117c24 */ /* 0x000fe4000f8e0214 */
[----:B------:R-:W-:Y:S01]  /*2cb0*/  FFMA.FTZ R20, R15, R16, R19 ;  /* 0x000000100f147223 */ /* 0x000fe20000010013 */
[----:B-1----:R-:W-:Y:S02]  /*2cc0*/  LEA R16, P5, R12, UR18, 0x1 ;  /* 0x000000120c107c11 */ /* 0x002fe4000f8a08ff */
[----:B------:R-:W-:Y:S02]  /*2cd0*/  IADD3 R17, PT, PT, R13, R17, RZ ;  /* 0x000000110d117210 */ /* 0x000fe40007ffe0ff */
[----:B------:R-:W-:Y:S02]  /*2ce0*/  F2FP.F16.F32.PACK_AB R21, R20, R21 ;  /* 0x000000151415723e */ /* 0x000fe400000000ff */
[----:B------:R-:W-:-:S05]  /*2cf0*/  LEA.HI.X R17, R12, UR19, R17, 0x1, P5 ;  /* 0x000000130c117c11 */ /* 0x000fca000a8f0c11 */
[----:B------:R0:W-:Y:S02]  /*2d00*/  STG.E desc[UR16][R16.64], R21 ;  /* 0x0000001510007986 */ /* 0x0001e4000c101910 */
.L_x_2788:
[----:B------:R-:W-:Y:S05]  /*2d10*/  BSYNC.RECONVERGENT B1 ;  /* 0x0000000000017941 */ /* 0x000fea0003800200 */
.L_x_2787:
        /* <DEDUP_REMOVED lines=10> */
[----:B-----5:R-:W-:-:S03]  /*2dc0*/  FFMA.FTZ R11, R14, R31, R18 ;  /* 0x0000001f0e0b7223 */ /* 0x020fc60000010012 */
[----:B------:R-:W-:Y:S01]  /*2dd0*/  FFMA.FTZ R20, R15, R16, R19 ;  /* 0x000000100f147223 */ /* 0x000fe20000010013 */
[----:B-1----:R-:W-:-:S04]  /*2de0*/  IMAD R17, R23, UR10, RZ ;  /* 0x0000000a17117c24 */ /* 0x002fc8000f8e02ff */
[----:B------:R-:W-:Y:S01]  /*2df0*/  F2FP.F16.F32.PACK_AB R11, R20, R11 ;  /* 0x0000000b140b723e */ /* 0x000fe200000000ff */
[----:B------:R-:W-:-:S04]  /*2e00*/  IMAD.WIDE.U32 R12, R38, UR10, R12 ;  /* 0x0000000a260c7c25 */ /* 0x000fc8000f8e000c */
[----:B------:R-:W-:Y:S01]  /*2e10*/  IMAD R17, R38, UR11, R17 ;  /* 0x0000000b26117c24 */ /* 0x000fe2000f8e0211 */
[----:B--2---:R-:W-:-:S04]  /*2e20*/  LEA R16, P1, R12, UR18, 0x1 ;  /* 0x000000120c107c11 */ /* 0x004fc8000f8208ff */
[----:B------:R-:W-:-:S04]  /*2e30*/  IADD3 R17, PT, PT, R13, R17, RZ ;  /* 0x000000110d117210 */ /* 0x000fc80007ffe0ff */
[----:B------:R-:W-:-:S05]  /*2e40*/  LEA.HI.X R17, R12, UR19, R17, 0x1, P1 ;  /* 0x000000130c117c11 */ /* 0x000fca00088f0c11 */
[----:B------:R1:W-:Y:S02]  /*2e50*/  STG.E desc[UR16][R16.64], R11 ;  /* 0x0000000b10007986 */ /* 0x0003e4000c101910 */
.L_x_2790:
[----:B------:R-:W-:Y:S05]  /*2e60*/  BSYNC.RECONVERGENT B1 ;  /* 0x0000000000017941 */ /* 0x000fea0003800200 */
.L_x_2789:
[----:B------:R-:W-:Y:S04]  /*2e70*/  BSSY.RECONVERGENT B1, `(.L_x_2791) ;  /* 0x0000014000017945 */ /* 0x000fe80003800200 */
[----:B------:R-:W-:Y:S05]  /*2e80*/  @P6 BRA `(.L_x_2792) ;  /* 0x0000000000486947 */ /* 0x000fea0003800000 */
[----:B------:R-:W2:Y:S01]  /*2e90*/  LDCU.64 UR10, c[0x0][0x3e0] ;  /* 0x00007c00ff0a77ac */ /* 0x000ea20008000a00 */
[----:B-1----:R-:W-:Y:S01]  /*2ea0*/  FADD.FTZ R11, R3, -UR5 ;  /* 0x80000005030b7e21 */ /* 0x002fe20008010000 */
[----:B------:R-:W-:Y:S01]  /*2eb0*/  MOV R12, R6 ;  /* 0x00000006000c7202 */ /* 0x000fe20000000f00 */
[----:B------:R-:W-:Y:S01]  /*2ec0*/  FADD.FTZ R30, R30, -UR5 ;  /* 0x800000051e1e7e21 */ /* 0x000fe20008010000 */
[----:B------:R-:W1:Y:S01]  /*2ed0*/  LDCU.64 UR18, c[0x0][0x380] ;  /* 0x00007000ff1277ac */ /* 0x000e620008000a00 */
[----:B------:R-:W-:Y:S01]  /*2ee0*/  MOV R13, R9 ;  /* 0x00000009000d7202 */ /* 0x000fe20000000f00 */
[----:B0-----:R-:W-:Y:S01]  /*2ef0*/  FMUL.FTZ R16, R11, UR8 ;  /* 0x000000080b107c20 */ /* 0x001fe20008410000 */
[----:B------:R-:W-:-:S04]  /*2f00*/  FMUL.FTZ R3, R30, UR8 ;  /* 0x000000081e037c20 */ /* 0x000fc80008410000 */
[----:B-----5:R-:W-:Y:S01]  /*2f10*/  FFMA.FTZ R3, R14, R3, R18 ;  /* 0x000000030e037223 */ /* 0x020fe20000010012 */
[----:B--2---:R-:W-:Y:S02]  /*2f20*/  IMAD R20, R22, UR10, RZ ;  /* 0x0000000a16147c24 */ /* 0x004fe4000f8e02ff */
        /* <DEDUP_REMOVED lines=8> */
.L_x_2792:
[----:B------:R-:W-:Y:S05]  /*2fb0*/  BSYNC.RECONVERGENT B1 ;  /* 0x0000000000017941 */ /* 0x000fea0003800200 */
.L_x_2791:
[----:B------:R-:W-:Y:S04]  /*2fc0*/  BSSY.RECONVERGENT B1, `(.L_x_2793) ;  /* 0x0000014000017945 */ /* 0x000fe80003800200 */
[----:B------:R-:W-:Y:S05]  /*2fd0*/  @P2 BRA `(.L_x_2794) ;  /* 0x0000000000482947 */ /* 0x000fea0003800000 */
[----:B------:R-:W2:Y:S01]  /*2fe0*/  LDCU.64 UR10, c[0x0][0x3e0] ;  /* 0x00007c00ff0a77ac */ /* 0x000ea20008000a00 */
[----:B------:R-:W-:Y:S01]  /*2ff0*/  MOV R12, R6 ;  /* 0x00000006000c7202 */ /* 0x000fe20000000f00 */
[----:B------:R-:W-:Y:S01]  /*3000*/  FADD.FTZ R29, R29, -UR5 ;  /* 0x800000051d1d7e21 */ /* 0x000fe20008010000 */
[----:B------:R-:W-:Y:S01]  /*3010*/  MOV R13, R9 ;  /* 0x00000009000d7202 */ /* 0x000fe20000000f00 */
[----:B------:R-:W0:Y:S01]  /*3020*/  LDCU.64 UR18, c[0x0][0x380] ;  /* 0x00007000ff1277ac */ /* 0x000e220008000a00 */
[----:B------:R-:W-:Y:S01]  /*3030*/  FADD.FTZ R4, R4, -UR5 ;  /* 0x8000000504047e21 */ /* 0x000fe20008010000 */
[----:B------:R-:W-:-:S03]  /*3040*/  FMUL.FTZ R29, R29, UR8 ;  /* 0x000000081d1d7c20 */ /* 0x000fc60008410000 */
[----:B------:R-:W-:-:S04]  /*3050*/  FMUL.FTZ R4, R4, UR8 ;  /* 0x0000000804047c20 */ /* 0x000fc80008410000 */
[----:B-----5:R-:W-:Y:S01]  /*3060*/  FFMA.FTZ R4, R15, R4, R19 ;  /* 0x000000040f047223 */ /* 0x020fe20000010013 */
[----:B--2---:R-:W-:Y:S02]  /*3070*/  IMAD R3, R45, UR10, RZ ;  /* 0x0000000a2d037c24 */ /* 0x004fe4000f8e02ff */
[----:B------:R-:W-:-:S04]  /*3080*/  IMAD.WIDE.U32 R12, R36, UR10, R12 ;  /* 0x0000000a240c7c25 */ /* 0x000fc8000f8e000c */
[----:B-1----:R-:W-:Y:S02]  /*3090*/  IMAD R11, R36, UR11, R3 ;  /* 0x0000000b240b7c24 */ /* 0x002fe4000f8e0203 */
[----:B------:R-:W-:Y:S01]  /*30a0*/  FFMA.FTZ R3, R14, R29, R18 ;  /* 0x0000001d0e037223 */ /* 0x000fe20000010012 */
[----:B0-----:R-:W-:Y:S02]  /*30b0*/  LEA R16, P1, R12, UR18, 0x1 ;  /* 0x000000120c107c11 */ /* 0x001fe4000f8208ff */
[----:B------:R-:W-:Y:S02]  /*30c0*/  IADD3 R11, PT, PT, R13, R11, RZ ;  /* 0x0000000b0d0b7210 */ /* 0x000fe40007ffe0ff */
[----:B------:R-:W-:Y:S02]  /*30d0*/  F2FP.F16.F32.PACK_AB R3, R4, R3 ;  /* 0x000000030403723e */ /* 0x000fe400000000ff */
[----:B------:R-:W-:-:S05]  /*30e0*/  LEA.HI.X R17, R12, UR19, R11, 0x1, P1 ;  /* 0x000000130c117c11 */ /* 0x000fca00088f0c0b */
[----:B------:R3:W-:Y:S02]  /*30f0*/  STG.E desc[UR16][R16.64], R3 ;  /* 0x0000000310007986 */ /* 0x0007e4000c101910 */
.L_x_2794:
[----:B------:R-:W-:Y:S05]  /*3100*/  BSYNC.RECONVERGENT B1 ;  /* 0x0000000000017941 */ /* 0x000fea0003800200 */
.L_x_2793:
[----:B------:R-:W-:Y:S04]  /*3110*/  BSSY.RECONVERGENT B1, `(.L_x_2795) ;  /* 0x0000014000017945 */ /* 0x000fe80003800200 */
[----:B------:R-:W-:Y:S05]  /*3120*/  @P3 BRA `(.L_x_2796) ;  /* 0x0000000000483947 */ /* 0x000fea0003800000 */
[----:B------:R-:W0:Y:S01]  /*3130*/  LDCU.64 UR10, c[0x0][0x3e0] ;  /* 0x00007c00ff0a77ac */ /* 0x000e220008000a00 */
[----:B-1----:R-:W-:Y:S01]  /*3140*/  FADD.FTZ R11, R5, -UR5 ;  /* 0x80000005050b7e21 */ /* 0x002fe20008010000 */
[----:B------:R-:W-:Y:S01]  /*3150*/  MOV R4, R6 ;  /* 0x0000000600047202 */ /* 0x000fe20000000f00 */
[----:B------:R-:W-:Y:S01]  /*3160*/  FADD.FTZ R28, R28, -UR5 ;  /* 0x800000051c1c7e21 */ /* 0x000fe20008010000 */
[----:B------:R-:W1:Y:S01]  /*3170*/  LDCU.64 UR18, c[0x0][0x380] ;  /* 0x00007000ff1277ac */ /* 0x000e620008000a00 */
[----:B------:R-:W-:Y:S01]  /*3180*/  MOV R5, R9 ;  /* 0x0000000900057202 */ /* 0x000fe20000000f00 */
[----:B------:R-:W-:Y:S01]  /*3190*/  FMUL.FTZ R12, R11, UR8 ;  /* 0x000000080b0c7c20 */ /* 0x000fe20008410000 */
[----:B--23--:R-:W-:-:S04]  /*31a0*/  FMUL.FTZ R3, R28, UR8 ;  /* 0x000000081c037c20 */ /* 0x00cfc80008410000 */
        /* <DEDUP_REMOVED lines=10> */
.L_x_2796:
[----:B------:R-:W-:Y:S05]  /*3250*/  BSYNC.RECONVERGENT B1 ;  /* 0x0000000000017941 */ /* 0x000fea0003800200 */
.L_x_2795:
[----:B------:R-:W-:Y:S05]  /*3260*/  @P4 BRA `(.L_x_2797) ;  /* 0x0000001000744947 */ /* 0x000fea0003800000 */
[----:B------:R-:W2:Y:S01]  /*3270*/  LDCU.64 UR10, c[0x0][0x3e0] ;  /* 0x00007c00ff0a77ac */ /* 0x000ea20008000a00 */
[----:B------:R-:W-:Y:S01]  /*3280*/  MOV R7, R9 ;  /* 0x0000000900077202 */ /* 0x000fe20000000f00 */
[----:B------:R-:W-:Y:S01]  /*3290*/  FADD.FTZ R27, R27, -UR5 ;  /* 0x800000051b1b7e21 */ /* 0x000fe20008010000 */
[----:B------:R-:W-:Y:S01]  /*32a0*/  FADD.FTZ R10, R10, -UR5 ;  /* 0x800000050a0a7e21 */ /* 0x000fe20008010000 */
[----:B------:R-:W0:Y:S02]  /*32b0*/  LDCU.64 UR12, c[0x0][0x380] ;  /* 0x00007000ff0c77ac */ /* 0x000e240008000a00 */
[----:B------:R-:W-:Y:S01]  /*32c0*/  FMUL.FTZ R27, R27, UR8 ;  /* 0x000000081b1b7c20 */ /* 0x000fe20008410000 */
[----:B------:R-:W-:-:S04]  /*32d0*/  FMUL.FTZ R10, R10, UR8 ;  /* 0x000000080a0a7c20 */ /* 0x000fc80008410000 */
[----:B-----5:R-:W-:Y:S01]  /*32e0*/  FFMA.FTZ R10, R15, R10, R19 ;  /* 0x0000000a0f0a7223 */ /* 0x020fe20000010013 */
[----:B--234-:R-:W-:Y:S02]  /*32f0*/  IMAD R3, R43, UR10, RZ ;  /* 0x0000000a2b037c24 */ /* 0x01cfe4000f8e02ff */
[----:B------:R-:W-:-:S04]  /*3300*/  IMAD.WIDE.U32 R6, R40, UR10, R6 ;  /* 0x0000000a28067c25 */ /* 0x000fc8000f8e0006 */
[----:B------:R-:W-:Y:S02]  /*3310*/  IMAD R5, R40, UR11, R3 ;  /* 0x0000000b28057c24 */ /* 0x000fe4000f8e0203 */
[----:B------:R-:W-:Y:S01]  /*3320*/  FFMA.FTZ R3, R14, R27, R18 ;  /* 0x0000001b0e037223 */ /* 0x000fe20000010012 */
[----:B0-----:R-:W-:Y:S02]  /*3330*/  LEA R4, P1, R6, UR12, 0x1 ;  /* 0x0000000c06047c11 */ /* 0x001fe4000f8208ff */
[----:B------:R-:W-:Y:S02]  /*3340*/  IADD3 R5, PT, PT, R7, R5, RZ ;  /* 0x0000000507057210 */ /* 0x000fe40007ffe0ff */
[----:B------:R-:W-:Y:S02]  /*3350*/  F2FP.F16.F32.PACK_AB R3, R10, R3 ;  /* 0x000000030a03723e */ /* 0x000fe400000000ff */
[----:B------:R-:W-:-:S05]  /*3360*/  LEA.HI.X R5, R6, UR13, R5, 0x1, P1 ;  /* 0x0000000d06057c11 */ /* 0x000fca00088f0c05 */
[----:B------:R0:W-:Y:S01]  /*3370*/  STG.E desc[UR16][R4.64], R3 ;  /* 0x0000000304007986 */ /* 0x0001e2000c101910 */
[----:B------:R-:W-:Y:S05]  /*3380*/  BRA `(.L_x_2797) ;  /* 0x00000010002c7947 */ /* 0x000fea0003800000 */
.L_x_2782:
        /* <DEDUP_REMOVED lines=34> */
[----:B------:R-:W-:Y:S02]  /*35b0*/  F2FP.F16.F32.PACK_AB R21, R21, R20 ;  /* 0x000000141515723e */ /* 0x000fe400000000ff */
[----:B------:R-:W-:-:S05]  /*35c0*/  LEA.HI.X R17, R12, UR13, R22, 0x1, P1 ;  /* 0x0000000d0c117c11 */ /* 0x000fca00088f0c16 */
[----:B------:R1:W-:Y:S04]  /*35d0*/  STG.E desc[UR16][R16.64], R21 ;  /* 0x0000001510007986 */ /* 0x0003e8000c101910 */
.L_x_2799:
[----:B------:R-:W-:Y:S05]  /*35e0*/  BSYNC.RECONVERGENT B1 ;  /* 0x0000000000017941 */ /* 0x000fea0003800200 */
.L_x_2798:
        /* <DEDUP_REMOVED lines=27> */
[----:B---3--:R-:W-:-:S04]  /*37a0*/  LEA R16, P1, R12, UR12, 0x1 ;  /* 0x0000000c0c107c11 */ /* 0x008fc8000f8208ff */
[----:B------:R-:W-:Y:S02]  /*37b0*/  LEA.HI.X R17, R12, UR13, R22, 0x1, P1 ;  /* 0x0000000d0c117c11 */ /* 0x000fe400088f0c16 */
[----:B------:R-:W-:-:S05]  /*37c0*/  F2FP.F16.F32.PACK_AB R21, R20, R21 ;  /* 0x000000151415723e */ /* 0x000fca00000000ff */
[----:B------:R2:W-:Y:S02]  /*37d0*/  STG.E desc[UR16][R16.64], R21 ;  /* 0x0000001510007986 */ /* 0x0005e4000c101910 */
.L_x_2801:
[----:B------:R-:W-:Y:S05]  /*37e0*/  BSYNC.RECONVERGENT B1 ;  /* 0x0000000000017941 */ /* 0x000fea0003800200 */
.L_x_2800:
        /* <DEDUP_REMOVED lines=41> */
[----:B------:R-:W-:-:S05]  /*3a80*/  F2FP.F16.F32.PACK_AB R21, R20, R21 ;  /* 0x000000151415723e */ /* 0x000fca00000000ff */
[----:B------:R3:W-:Y:S02]  /*3a90*/  STG.E desc[UR16][R16.64], R21 ;  /* 0x0000001510007986 */ /* 0x0007e4000c101910 */
.L_x_2803:
[----:B------:R-:W-:Y:S05]  /*3aa0*/  BSYNC.RECONVERGENT B1 ;  /* 0x0000000000017941 */ /* 0x000fea0003800200 */
.L_x_2802:
        /* <DEDUP_REMOVED lines=28> */
[----:B------:R-:W-:-:S05]  /*3c70*/  F2FP.F16.F32.PACK_AB R21, R20, R21 ;  /* 0x000000151415723e */ /* 0x000fca00000000ff */
[----:B------:R4:W-:Y:S02]  /*3c80*/  STG.E desc[UR16][R16.64], R21 ;  /* 0x0000001510007986 */ /* 0x0009e4000c101910 */
.L_x_2805:
[----:B------:R-:W-:Y:S05]  /*3c90*/  BSYNC.RECONVERGENT B1 ;  /* 0x0000000000017941 */ /* 0x000fea0003800200 */
.L_x_2804:
        /* <DEDUP_REMOVED lines=28> */
[----:B------:R-:W-:-:S05]  /*3e60*/  F2FP.F16.F32.PACK_AB R11, R22, R11 ;  /* 0x0000000b160b723e */ /* 0x000fca00000000ff */
[----:B------:R0:W-:Y:S02]  /*3e70*/  STG.E desc[UR16][R16.64], R11 ;  /* 0x0000000b10007986 */ /* 0x0001e4000c101910 */
.L_x_2807:
[----:B------:R-:W-:Y:S05]  /*3e80*/  BSYNC.RECONVERGENT B1 ;  /* 0x0000000000017941 */ /* 0x000fea0003800200 */
.L_x_2806:
        /* <DEDUP_REMOVED lines=18> */
[----:B------:R-:W-:-:S05]  /*3fb0*/  IMAD R23, R36, UR11, R23 ;  /* 0x0000000b24177c24 */ /* 0x000fca000f8e0217 */
[----:B------:R-:W-:Y:S01]  /*3fc0*/  IADD3 R23, PT, PT, R13, R23, RZ ;  /* 0x000000170d177210 */ /* 0x000fe20007ffe0ff */
[----:B0-----:R-:W-:-:S04]  /*3fd0*/  FADD.FTZ R20, R11, 1 ;  /* 0x3f8000000b147421 */ /* 0x001fc80000010000 */
[----:B------:R-:W0:Y:S01]  /*3fe0*/  MUFU.RCP R17, R20 ;  /* 0x0000001400117308 */ /* 0x000e220000001000 */
[----:B-1----:R-:W-:Y:S01]  /*3ff0*/  FADD.FTZ R21, R16, 1 ;  /* 0x3f80000010157421 */ /* 0x002fe20000010000 */
[----:B------:R-:W-:-:S06]  /*4000*/  LEA R16, P1, R12, UR12, 0x1 ;  /* 0x0000000c0c107c11 */ /* 0x000fcc000f8208ff */
[----:B------:R-:W1:Y:S01]  /*4010*/  MUFU.RCP R22, R21 ;  /* 0x0000001500167308 */ /* 0x000e620000001000 */
[----:B0-----:R-:W-:Y:S01]  /*4020*/  FMUL.FTZ R4, R4, R17 ;  /* 0x0000001104047220 */ /* 0x001fe20000410000 */
[----:B------:R-:W-:Y:S01]  /*4030*/  LEA.HI.X R17, R12, UR13, R23, 0x1, P1 ;  /* 0x0000000d0c117c11 */ /* 0x000fe200088f0c17 */
[----:B-1----:R-:W-:-:S05]  /*4040*/  FMUL.FTZ R3, R3, R22 ;  /* 0x0000001603037220 */ /* 0x002fca0000410000 */
[----:B------:R-:W-:-:S05]  /*4050*/  F2FP.F16.F32.PACK_AB R3, R3, R4 ;  /* 0x000000040303723e */ /* 0x000fca00000000ff */
[----:B------:R0:W-:Y:S02]  /*4060*/  STG.E desc[UR16][R16.64], R3 ;  /* 0x0000000310007986 */ /* 0x0001e4000c101910 */
.L_x_2809:
[----:B------:R-:W-:Y:S05]  /*4070*/  BSYNC.RECONVERGENT B1 ;  /* 0x0000000000017941 */ /* 0x000fea0003800200 */
.L_x_2808:
        /* <DEDUP_REMOVED lines=28> */
[----:B------:R-:W-:-:S05]  /*4240*/  F2FP.F16.F32.PACK_AB R3, R20, R3 ;  /* 0x000000031403723e */ /* 0x000fca00000000ff */
[----:B------:R0:W-:Y:S02]  /*4250*/  STG.E desc[UR16][R12.64], R3 ;  /* 0x000000030c007986 */ /* 0x0001e4000c101910 */
.L_x_2811:
[----:B------:R-:W-:Y:S05]  /*4260*/  BSYNC.RECONVERGENT B1 ;  /* 0x0000000000017941 */ /* 0x000fea0003800200 */
.L_x_2810:
        /* <DEDUP_REMOVED lines=27> */
[----:B------:R-:W-:-:S05]  /*4420*/  F2FP.F16.F32.PACK_AB R3, R12, R3 ;  /* 0x000000030c03723e */ /* 0x000fca00000000ff */
[----:B------:R0:W-:Y:S02]  /*4430*/  STG.E desc[UR16][R6.64], R3 ;  /* 0x0000000306007986 */ /* 0x0001e4000c101910 */
.L_x_2797:
[----:B------:R-:W-:Y:S05]  /*4440*/  BSYNC.RECONVERGENT B0 ;  /* 0x0000000000007941 */ /* 0x000fea0003800200 */
.L_x_2781:
        /* <DEDUP_REMOVED lines=8> */
.L_x_2813:
        /* <DEDUP_REMOVED lines=11> */
.L_x_4542:


//--------------------- .text._Z35group_norm_nhwc_fwd_one_pass_kernelI11Fp16IOFp32WLi256ELi80ELi640EEv26Group_norm_nhwc_fwd_params --------------------------
	.section	.text._Z35group_norm_nhwc_fwd_one_pass_kernelI11Fp16IOFp32WLi256ELi80ELi640EEv26Group_norm_nhwc_fwd_params,"ax",@progbits
	.align	128
        .global         _Z35group_norm_nhwc_fwd_one_pass_kernelI11Fp16IOFp32WLi256ELi80ELi640EEv26Group_norm_nhwc_fwd_params
        .type           _Z35group_norm_nhwc_fwd_one_pass_kernelI11Fp16IOFp32WLi256ELi80ELi640EEv26Group_norm_nhwc_fwd_params,@function
        .size           _Z35group_norm_nhwc_fwd_one_pass_kernelI11Fp16IOFp32WLi256ELi80ELi640EEv26Group_norm_nhwc_fwd_params,(.L_x_4543 - _Z35group_norm_nhwc_fwd_one_pass_kernelI11Fp16IOFp32WLi256ELi80ELi640EEv26Group_norm_nhwc_fwd_params)
        .other          _Z35group_norm_nhwc_fwd_one_pass_kernelI11Fp16IOFp32WLi256ELi80ELi640EEv26Group_norm_nhwc_fwd_params,@"STO_CUDA_ENTRY STV_DEFAULT"
_Z35group_norm_nhwc_fwd_one_pass_kernelI11Fp16IOFp32WLi256ELi80ELi640EEv26Group_norm_nhwc_fwd_params:
.text._Z35group_norm_nhwc_fwd_one_pass_kernelI11Fp16IOFp32WLi256ELi80ELi640EEv26Group_norm_nhwc_fwd_params:
        /* <DEDUP_REMOVED lines=43> */
.L_x_2889:
[----:B0-----:R-:W0:Y:S01]  /*02b0*/  LDC R10, c[0x0][0x3f8] ;  /* 0x0000fe00ff0a7b82 */ /* 0x001e220000000800 */
[----:B------:R-:W1:Y:S01]  /*02c0*/  LDCU UR8, c[0x0][0x404] ;  /* 0x00008080ff0877ac */ /* 0x000e620008000800 */
[----:B------:R-:W-:Y:S01]  /*02d0*/  LOP3.LUT R70, R52, 0xffff, RZ, 0xc0, !PT ;  /* 0x0000ffff34467812 */ /* 0x000fe200078ec0ff */
[----:B--2---:R-:W2:Y:S01]  /*02e0*/  LDCU.64 UR4, c[0x0][0x3e8] ;  /* 0x00007d00ff0477ac */ /* 0x004ea20008000a00 */
[----:B-1---5:R-:W-:Y:S01]  /*02f0*/  IMAD R29, R3, UR8, R68 ;  /* 0x00000008031d7c24 */ /* 0x022fe2000f8e0244 */
[----:B------:R-:W1:Y:S01]  /*0300*/  LDCU.64 UR8, c[0x0][0x3f0] ;  /* 0x00007e00ff0877ac */ /* 0x000e620008000a00 */
[----:B0---4-:R-:W-:-:S03]  /*0310*/  IABS R21, R10 ;  /* 0x0000000a00157213 */ /* 0x011fc60000000000 */
[C---:B--2---:R-:W-:Y:S01]  /*0320*/  ISETP.GE.U32.AND P5, PT, R29.reuse, UR4, PT ;  /* 0x000000041d007c0c */ /* 0x044fe2000bfa6070 */
[----:B------:R-:W0:Y:S01]  /*0330*/  I2F.RP R6, R21 ;  /* 0x0000001500067306 */ /* 0x000e220000209400 */
[C---:B---3--:R-:W-:Y:S02]  /*0340*/  IADD3 R33, PT, PT, R29.reuse, 0x10, RZ ;  /* 0x000000101d217810 */ /* 0x048fe40007ffe0ff */
[C---:B------:R-:W-:Y:S02]  /*0350*/  IADD3 R37, PT, PT, R29.reuse, 0x20, RZ ;  /* 0x000000201d257810 */ /* 0x040fe40007ffe0ff */
[----:B------:R-:W-:Y:S02]  /*0360*/  SHF.R.S32.HI R25, RZ, 0x1f, R33 ;  /* 0x0000001fff197819 */ /* 0x000fe40000011421 */
[----:B------:R-:W-:Y:S02]  /*0370*/  SHF.R.S32.HI R35, RZ, 0x1f, R37 ;  /* 0x0000001fff237819 */ /* 0x000fe40000011425 */
[----:B------:R-:W-:-:S02]  /*0380*/  IADD3 R39, PT, PT, R29, 0x40, RZ ;  /* 0x000000401d277810 */ /* 0x000fc40007ffe0ff */
[----:B------:R-:W-:Y:S02]  /*0390*/  IADD3 R14, PT, PT, R29, 0x50, RZ ;  /* 0x000000501d0e7810 */ /* 0x000fe40007ffe0ff */
[----:B------:R-:W-:Y:S01]  /*03a0*/  ISETP.GE.U32.AND P4, PT, R39, UR4, PT ;  /* 0x0000000427007c0c */ /* 0x000fe2000bf86070 */
[----:B0-----:R-:W0:Y:S01]  /*03b0*/  MUFU.RCP R6, R6 ;  /* 0x0000000600067308 */ /* 0x001e220000001000 */
[----:B------:R-:W-:-:S04]  /*03c0*/  SHF.R.S32.HI R41, RZ, 0x1f, R39 ;  /* 0x0000001fff297819 */ /* 0x000fc80000011427 */
[----:B------:R-:W-:Y:S02]  /*03d0*/  ISETP.GE.AND.EX P4, PT, R41, UR5, PT, P4 ;  /* 0x0000000529007c0c */ /* 0x000fe4000bf86340 */
[----:B0-----:R-:W-:-:S04]  /*03e0*/  IADD3 R18, PT, PT, R6, 0xffffffe, RZ ;  /* 0x0ffffffe06127810 */ /* 0x001fc80007ffe0ff */
[----:B------:R0:W2:Y:S02]  /*03f0*/  F2I.FTZ.U32.TRUNC.NTZ R19, R18 ;  /* 0x0000001200137305 */ /* 0x0000a4000021f000 */
[----:B0-----:R-:W-:Y:S02]  /*0400*/  MOV R18, RZ ;  /* 0x000000ff00127202 */ /* 0x001fe40000000f00 */
[----:B--2---:R-:W-:-:S05]  /*0410*/  IADD3 R8, PT, PT, RZ, -R19, RZ ;  /* 0x80000013ff087210 */ /* 0x004fca0007ffe0ff */
[----:B------:R-:W-:Y:S01]  /*0420*/  IMAD R23, R8, R21, RZ ;  /* 0x0000001508177224 */ /* 0x000fe200078e02ff */
[----:B------:R-:W-:-:S03]  /*0430*/  IABS R8, R65 ;  /* 0x0000004100087213 */ /* 0x000fc60000000000 */
[----:B------:R-:W-:Y:S01]  /*0440*/  IMAD.HI.U32 R19, R19, R23, R18 ;  /* 0x0000001713137227 */ /* 0x000fe200078e0012 */
[----:B------:R-:W-:-:S04]  /*0450*/  SHF.R.S32.HI R23, RZ, 0x1f, R29 ;  /* 0x0000001fff177819 */ /* 0x000fc8000001141d */
[----:B------:R-:W-:Y:S01]  /*0460*/  ISETP.GE.AND.EX P5, PT, R23, UR5, PT, P5 ;  /* 0x0000000517007c0c */ /* 0x000fe2000bfa6350 */
[----:B------:R-:W-:-:S05]  /*0470*/  IMAD.HI.U32 R19, R19, R8, RZ ;  /* 0x0000000813137227 */ /* 0x000fca00078e00ff */
[----:B------:R-:W-:-:S05]  /*0480*/  IADD3 R6, PT, PT, -R19, RZ, RZ ;  /* 0x000000ff13067210 */ /* 0x000fca0007ffe1ff */
[C---:B------:R-:W-:Y:S02]  /*0490*/  IMAD R6, R21.reuse, R6, R8 ;  /* 0x0000000615067224 */ /* 0x040fe400078e0208 */
[----:B------:R-:W0:Y:S03]  /*04a0*/  @!P5 LDC.64 R42, c[0x0][0x3e0] ;  /* 0x0000f800ff2adb82 */ /* 0x000e260000000a00 */
[----:B------:R-:W-:-:S05]  /*04b0*/  ISETP.GT.U32.AND P2, PT, R21, R6, PT ;  /* 0x000000061500720c */ /* 0x000fca0003f44070 */
[----:B------:R-:W2:Y:S08]  /*04c0*/  @!P5 LDC.64 R30, c[0x0][0x390] ;  /* 0x0000e400ff1edb82 */ /* 0x000eb00000000a00 */
[----:B------:R-:W-:Y:S02]  /*04d0*/  @!P2 IADD3 R6, PT, PT, R6, -R21, RZ ;  /* 0x800000150606a210 */ /* 0x000fe40007ffe0ff */
[----:B------:R-:W-:-:S02]  /*04e0*/  @!P2 IADD3 R19, PT, PT, R19, 0x1, RZ ;  /* 0x000000011313a810 */ /* 0x000fc40007ffe0ff */
[----:B------:R-:W-:Y:S02]  /*04f0*/  ISETP.GE.U32.AND P1, PT, R6, R21, PT ;  /* 0x000000150600720c */ /* 0x000fe40003f26070 */
[----:B------:R-:W-:Y:S02]  /*0500*/  LOP3.LUT R6, R65, R10, RZ, 0x3c, !PT ;  /* 0x0000000a41067212 */ /* 0x000fe400078e3cff */
[----:B------:R-:W-:Y:S02]  /*0510*/  ISETP.NE.AND P2, PT, R10, RZ, PT ;  /* 0x000000ff0a00720c */ /* 0x000fe40003f45270 */
[----:B------:R-:W-:-:S07]  /*0520*/  ISETP.GE.AND P3, PT, R6, RZ, PT ;  /* 0x000000ff0600720c */ /* 0x000fce0003f66270 */
[----:B------:R-:W-:-:S04]  /*0530*/  @P1 IADD3 R19, PT, PT, R19, 0x1, RZ ;  /* 0x0000000113131810 */ /* 0x000fc80007ffe0ff */
[----:B------:R-:W-:-:S04]  /*0540*/  MOV R21, R19 ;  /* 0x0000001300157202 */ /* 0x000fc80000000f00 */
[----:B------:R-:W-:Y:S02]  /*0550*/  @!P3 IADD3 R21, PT, PT, -R21, RZ, RZ ;  /* 0x000000ff1515b210 */ /* 0x000fe40007ffe1ff */
[----:B------:R-:W-:Y:S02]  /*0560*/  @!P2 LOP3.LUT R21, RZ, R10, RZ, 0x33, !PT ;  /* 0x0000000aff15a212 */ /* 0x000fe400078e33ff */
[----:B------:R-:W-:Y:S02]  /*0570*/  ISETP.GE.U32.AND P2, PT, R33, UR4, PT ;  /* 0x0000000421007c0c */ /* 0x000fe4000bf46070 */
[----:B------:R-:W-:Y:S02]  /*0580*/  IADD3 R6, PT, PT, -R21, RZ, RZ ;  /* 0x000000ff15067210 */ /* 0x000fe40007ffe1ff */
[----:B------:R-:W-:Y:S02]  /*0590*/  ISETP.GE.AND.EX P2, PT, R25, UR5, PT, P2 ;  /* 0x0000000519007c0c */ /* 0x000fe4000bf46320 */
[----:B------:R-:W-:Y:S01]  /*05a0*/  ISETP.GE.U32.AND P3, PT, R37, UR4, PT ;  /* 0x0000000425007c0c */ /* 0x000fe2000bf66070 */
[----:B------:R-:W-:Y:S01]  /*05b0*/  IMAD R67, R10, R6, R65 ;  /* 0x000000060a437224 */ /* 0x000fe200078e0241 */
[----:B------:R-:W-:-:S02]  /*05c0*/  SHF.R.S32.HI R6, RZ, 0x1f, R21 ;  /* 0x0000001fff067819 */ /* 0x000fc40000011415 */
[----:B------:R-:W-:Y:S01]  /*05d0*/  ISETP.GE.AND.EX P3, PT, R35, UR5, PT, P3 ;  /* 0x0000000523007c0c */ /* 0x000fe2000bf66330 */
[----:B------:R-:W-:Y:S02]  /*05e0*/  IMAD R67, R67, 0x50, RZ ;  /* 0x0000005043437824 */ /* 0x000fe400078e02ff */
[----:B-1----:R-:W-:-:S03]  /*05f0*/  IMAD R6, R6, UR8, RZ ;  /* 0x0000000806067c24 */ /* 0x002fc6000f8e02ff */
[----:B------:R-:W-:Y:S01]  /*0600*/  IADD3 R70, P1, PT, R67, R70, RZ ;  /* 0x0000004643467210 */ /* 0x000fe20007f3e0ff */
[----:B------:R-:W1:Y:S01]  /*0610*/  @!P2 LDC.64 R18, c[0x0][0x3e0] ;  /* 0x0000f800ff12ab82 */ /* 0x000e620000000a00 */
[----:B------:R-:W-:Y:S02]  /*0620*/  IMAD R73, R21, UR9, R6 ;  /* 0x0000000915497c24 */ /* 0x000fe4000f8e0206 */
[----:B------:R-:W-:Y:S01]  /*0630*/  LEA.HI.X.SX32 R71, R67, RZ, 0x1, P1 ;  /* 0x000000ff43477211 */ /* 0x000fe200008f0eff */
[----:B0-----:R-:W-:Y:S02]  /*0640*/  @!P5 IMAD R6, R23, R42, RZ ;  /* 0x0000002a1706d224 */ /* 0x001fe400078e02ff */
[----:B------:R-:W-:Y:S02]  /*0650*/  IMAD.WIDE.U32 R70, R21, UR8, R70 ;  /* 0x0000000815467c25 */ /* 0x000fe4000f8e0046 */
[----:B------:R-:W0:Y:S02]  /*0660*/  @!P3 LDC.64 R22, c[0x0][0x3e0] ;  /* 0x0000f800ff16bb82 */ /* 0x000e240000000a00 */
[----:B------:R-:W-:Y:S01]  /*0670*/  @!P5 IMAD R43, R29, R43, R6 ;  /* 0x0000002b1d2bd224 */ /* 0x000fe200078e0206 */
[----:B------:R-:W-:-:S02]  /*0680*/  IADD3 R73, PT, PT, R71, R73, RZ ;  /* 0x0000004947497210 */ /* 0x000fc40007ffe0ff */
[----:B------:R-:W-:-:S03]  /*0690*/  @!P5 MOV R72, R70 ;  /* 0x000000460048d202 */ /* 0x000fc60000000f00 */
[----:B------:R-:W3:Y:S01]  /*06a0*/  @!P2 LDC.64 R26, c[0x0][0x390] ;  /* 0x0000e400ff1aab82 */ /* 0x000ee20000000a00 */
[----:B------:R-:W-:Y:S01]  /*06b0*/  @!P2 MOV R24, R70 ;  /* 0x000000460018a202 */ /* 0x000fe20000000f00 */
[----:B------:R-:W-:-:S04]  /*06c0*/  @!P5 IMAD.WIDE.U32 R20, R29, R42, R72 ;  /* 0x0000002a1d14d225 */ /* 0x000fc800078e0048 */
[----:B-1----:R-:W-:Y:S01]  /*06d0*/  @!P2 IMAD R8, R25, R18, RZ ;  /* 0x000000121908a224 */ /* 0x002fe200078e02ff */
[----:B------:R-:W-:Y:S02]  /*06e0*/  @!P5 IADD3 R6, PT, PT, R21, R43, RZ ;  /* 0x0000002b1506d210 */ /* 0x000fe40007ffe0ff */
[C---:B--2---:R-:W-:Y:S01]  /*06f0*/  @!P5 LEA R30, P1, R20.reuse, R30, 0x1 ;  /* 0x0000001e141ed211 */ /* 0x044fe200078208ff */
[C---:B------:R-:W-:Y:S01]  /*0700*/  @!P2 IMAD R45, R33.reuse, R19, R8 ;  /* 0x00000013212da224 */ /* 0x040fe200078e0208 */
[----:B------:R-:W-:Y:S02]  /*0710*/  @!P2 MOV R25, R73 ;  /* 0x000000490019a202 */ /* 0x000fe40000000f00 */
[----:B------:R-:W-:Y:S02]  /*0720*/  @!P5 LEA.HI.X R31, R20, R31, R6, 0x1, P1 ;  /* 0x0000001f141fd211 */ /* 0x000fe400008f0c06 */
[----:B------:R-:W1:Y:S01]  /*0730*/  @!P3 LDC.64 R20, c[0x0][0x390] ;  /* 0x0000e400ff14bb82 */ /* 0x000e620000000a00 */
[----:B------:R-:W-:Y:S01]  /*0740*/  ISETP.GE.U32.AND P1, PT, R14, UR4, PT ;  /* 0x000000040e007c0c */ /* 0x000fe2000bf26070 */
[----:B------:R-:W-:Y:S01]  /*0750*/  @!P2 IMAD.WIDE.U32 R24, R33, R18, R24 ;  /* 0x000000122118a225 */ /* 0x000fe200078e0018 */
[----:B------:R-:W-:-:S02]  /*0760*/  SHF.R.S32.HI R43, RZ, 0x1f, R14 ;  /* 0x0000001fff2b7819 */ /* 0x000fc4000001140e */
[----:B------:R-:W-:Y:S01]  /*0770*/  @!P3 MOV R34, R70 ;  /* 0x000000460022b202 */ /* 0x000fe20000000f00 */
[----:B0-----:R-:W-:Y:S01]  /*0780*/  @!P3 IMAD R10, R35, R22, RZ ;  /* 0x00000016230ab224 */ /* 0x001fe200078e02ff */
[----:B------:R-:W-:Y:S01]  /*0790*/  ISETP.GE.AND.EX P1, PT, R43, UR5, PT, P1 ;  /* 0x000000052b007c0c */ /* 0x000fe2000bf26310 */
[----:B------:R-:W0:Y:S01]  /*07a0*/  @!P4 LDC.64 R18, c[0x0][0x3e0] ;  /* 0x0000f800ff12cb82 */ /* 0x000e220000000a00 */
[----:B------:R-:W-:Y:S02]  /*07b0*/  @!P3 MOV R35, R73 ;  /* 0x000000490023b202 */ /* 0x000fe40000000f00 */
[----:B------:R-:W-:Y:S02]  /*07c0*/  @!P2 IADD3 R6, PT, PT, R25, R45, RZ ;  /* 0x0000002d1906a210 */ /* 0x000fe40007ffe0ff */
[C---:B---3--:R-:W-:Y:S02]  /*07d0*/  @!P2 LEA R26, P6, R24.reuse, R26, 0x1 ;  /* 0x0000001a181aa211 */ /* 0x048fe400078c08ff */
[----:B------:R-:W-:Y:S01]  /*07e0*/  MOV R8, RZ ;  /* 0x000000ff00087202 */ /* 0x000fe20000000f00 */
[C---:B------:R-:W-:Y:S01]  /*07f0*/  @!P3 IMAD R33, R37.reuse, R23, R10 ;  /* 0x000000172521b224 */ /* 0x040fe200078e020a */
[----:B------:R-:W-:Y:S01]  /*0800*/  @!P2 LEA.HI.X R27, R24, R27, R6, 0x1, P6 ;  /* 0x0000001b181ba211 */ /* 0x000fe200030f0c06 */
[----:B------:R-:W-:Y:S01]  /*0810*/  @!P3 IMAD.WIDE.U32 R34, R37, R22, R34 ;  /* 0x000000162522b225 */ /* 0x000fe200078e0022 */
[C---:B------:R-:W-:Y:S01]  /*0820*/  IADD3 R37, PT, PT, R29.reuse, 0x60, RZ ;  /* 0x000000601d257810 */ /* 0x040fe20007ffe0ff */
[----:B------:R-:W2:Y:S01]  /*0830*/  @!P4 LDC.64 R24, c[0x0][0x390] ;  /* 0x0000e400ff18cb82 */ /* 0x000ea20000000a00 */
[----:B------:R-:W-:Y:S01]  /*0840*/  IADD3 R6, PT, PT, R29, 0xa0, RZ ;  /* 0x000000a01d067810 */ /* 0x000fe20007ffe0ff */
[----:B------:R3:W4:Y:S01]  /*0850*/  @!P5 LDG.E R8, desc[UR6][R30.64] ;  /* 0x000000061e08d981 */ /* 0x000722000c1e1900 */
[----:B------:R-:W-:-:S02]  /*0860*/  MOV R10, RZ ;  /* 0x000000ff000a7202 */ /* 0x000fc40000000f00 */
[----:B------:R-:W-:Y:S02]  /*0870*/  ISETP.GE.U32.AND P5, PT, R37, UR4, PT ;  /* 0x0000000425007c0c */ /* 0x000fe4000bfa6070 */
[----:B------:R-:W-:Y:S01]  /*0880*/  ISETP.GE.U32.AND P6, PT, R6, UR4, PT ;  /* 0x0000000406007c0c */ /* 0x000fe2000bfc6070 */
[----:B------:R-:W5:Y:S01]  /*0890*/  @!P1 LDC.64 R22, c[0x0][0x3e0] ;  /* 0x0000f800ff169b82 */ /* 0x000f620000000a00 */
[----:B------:R-:W-:Y:S01]  /*08a0*/  SHF.R.S32.HI R45, RZ, 0x1f, R37 ;  /* 0x0000001fff2d7819 */ /* 0x000fe20000011425 */
[----:B------:R5:W4:Y:S01]  /*08b0*/  @!P2 LDG.E R10, desc[UR6][R26.64] ;  /* 0x000000061a0aa981 */ /* 0x000b22000c1e1900 */
[----:B------:R-:W-:Y:S02]  /*08c0*/  SHF.R.S32.HI R47, RZ, 0x1f, R6 ;  /* 0x0000001fff2f7819 */ /* 0x000fe40000011406 */
[----:B------:R-:W-:Y:S02]  /*08d0*/  ISETP.GE.AND.EX P5, PT, R45, UR5, PT, P5 ;  /* 0x000000052d007c0c */ /* 0x000fe4000bfa6350 */
[----:B------:R-:W-:Y:S01]  /*08e0*/  ISETP.GE.AND.EX P2, PT, R47, UR5, PT, P6 ;  /* 0x000000052f007c0c */ /* 0x000fe2000bf46360 */
[----:B0-----:R-:W-:Y:S01]  /*08f0*/  @!P4 IMAD R16, R41, R18, RZ ;  /* 0x000000122910c224 */ /* 0x001fe200078e02ff */
[----:B------:R-:W-:Y:S01]  /*0900*/  @!P3 IADD3 R12, PT, PT, R35, R33, RZ ;  /* 0x00000021230cb210 */ /* 0x000fe20007ffe0ff */
[----:B---3--:R-:W0:Y:S01]  /*0910*/  @!P1 LDC.64 R30, c[0x0][0x390] ;  /* 0x0000e400ff1e9b82 */ /* 0x008e220000000a00 */
[----:B-1----:R-:W-:-:S02]  /*0920*/  @!P3 LEA R32, P6, R34, R20, 0x1 ;  /* 0x000000142220b211 */ /* 0x002fc400078c08ff */
[----:B------:R-:W-:Y:S02]  /*0930*/  @!P4 MOV R35, R73 ;  /* 0x000000490023c202 */ /* 0x000fe40000000f00 */
[----:B------:R-:W-:Y:S02]  /*0940*/  @!P3 LEA.HI.X R33, R34, R21, R12, 0x1, P6 ;  /* 0x000000152221b211 */ /* 0x000fe400030f0c0c */
[----:B------:R-:W-:Y:S01]  /*0950*/  @!P4 MOV R34, R70 ;  /* 0x000000460022c202 */ /* 0x000fe20000000f00 */
[C---:B------:R-:W-:Y:S01]  /*0960*/  @!P4 IMAD R41, R39.reuse, R19, R16 ;  /* 0x000000132729c224 */ /* 0x040fe200078e0210 */
[----:B------:R-:W1:Y:S03]  /*0970*/  @!P5 LDC.64 R20, c[0x0][0x3e0] ;  /* 0x0000f800ff14db82 */ /* 0x000e660000000a00 */
[----:B------:R-:W-:Y:S01]  /*0980*/  @!P4 IMAD.WIDE.U32 R34, R39, R18, R34 ;  /* 0x000000122722c225 */ /* 0x000fe200078e0022 */
[----:B------:R-:W-:-:S04]  /*0990*/  MOV R12, RZ ;  /* 0x000000ff000c7202 */ /* 0x000fc80000000f00 */
[----:B------:R-:W-:Y:S01]  /*09a0*/  @!P4 IADD3 R16, PT, PT, R35, R41, RZ ;  /* 0x000000292310c210 */ /* 0x000fe20007ffe0ff */
[----:B------:R-:W3:Y:S01]  /*09b0*/  @!P2 LDC.64 R18, c[0x0][0x3e0] ;  /* 0x0000f800ff12ab82 */ /* 0x000ee20000000a00 */
[C---:B--2---:R-:W-:Y:S01]  /*09c0*/  @!P4 LEA R24, P6, R34.reuse, R24, 0x1 ;  /* 0x000000182218c211 */ /* 0x044fe200078c08ff */
[----:B-----5:R-:W-:Y:S01]  /*09d0*/  @!P1 IMAD R43, R43, R22, RZ ;  /* 0x000000162b2b9224 */ /* 0x020fe200078e02ff */
[----:B------:R-:W-:Y:S01]  /*09e0*/  @!P1 MOV R35, R73 ;  /* 0x0000004900239202 */ /* 0x000fe20000000f00 */
[----:B------:R1:W2:Y:S01]  /*09f0*/  @!P3 LDG.E R12, desc[UR6][R32.64] ;  /* 0x00000006200cb981 */ /* 0x0002a2000c1e1900 */
[----:B------:R-:W-:Y:S02]  /*0a00*/  @!P4 LEA.HI.X R25, R34, R25, R16, 0x1, P6 ;  /* 0x000000192219c211 */ /* 0x000fe400030f0c10 */
[----:B------:R-:W-:Y:S01]  /*0a10*/  @!P1 MOV R34, R70 ;  /* 0x0000004600229202 */ /* 0x000fe20000000f00 */
[----:B------:R-:W5:Y:S01]  /*0a20*/  @!P5 LDC.64 R26, c[0x0][0x390] ;  /* 0x0000e400ff1adb82 */ /* 0x000f620000000a00 */
[----:B------:R-:W-:-:S02]  /*0a30*/  IADD3 R28, PT, PT, R29, 0xd0, RZ ;  /* 0x000000d01d1c7810 */ /* 0x000fc40007ffe0ff */
[----:B------:R-:W-:Y:S01]  /*0a40*/  MOV R16, RZ ;  /* 0x000000ff00107202 */ /* 0x000fe20000000f00 */
[----:B------:R-:W-:Y:S01]  /*0a50*/  @!P1 IMAD R43, R14, R23, R43 ;  /* 0x000000170e2b9224 */ /* 0x000fe200078e022b */
[----:B------:R-:W-:Y:S01]  /*0a60*/  ISETP.GE.U32.AND P3, PT, R28, UR4, PT ;  /* 0x000000041c007c0c */ /* 0x000fe2000bf66070 */
[----:B------:R-:W-:Y:S01]  /*0a70*/  @!P1 IMAD.WIDE.U32 R34, R14, R22, R34 ;  /* 0x000000160e229225 */ /* 0x000fe200078e0022 */
[----:B------:R-:W-:Y:S01]  /*0a80*/  SHF.R.S32.HI R39, RZ, 0x1f, R28 ;  /* 0x0000001fff277819 */ /* 0x000fe2000001141c */
[----:B------:R-:W5:Y:S01]  /*0a90*/  @!P2 LDC.64 R22, c[0x0][0x390] ;  /* 0x0000e400ff16ab82 */ /* 0x000f620000000a00 */
[----:B------:R-:W-:Y:S01]  /*0aa0*/  ISETP.GE.U32.AND P6, PT, R64, UR4, PT ;  /* 0x0000000440007c0c */ /* 0x000fe2000bfc6070 */
[----:B------:R3:W2:Y:S01]  /*0ab0*/  @!P4 LDG.E R16, desc[UR6][R24.64] ;  /* 0x000000061810c981 */ /* 0x0006a2000c1e1900 */
[----:B------:R-:W-:Y:S02]  /*0ac0*/  ISETP.GE.AND.EX P3, PT, R39, UR5, PT, P3 ;  /* 0x0000000527007c0c */ /* 0x000fe4000bf66330 */
[----:B------:R-:W-:-:S02]  /*0ad0*/  ISETP.GE.AND.EX P4, PT, R7, UR5, PT, P6 ;  /* 0x0000000507007c0c */ /* 0x000fc4000bf86360 */
[----:B------:R-:W-:Y:S02]  /*0ae0*/  @!P1 IADD3 R14, PT, PT, R35, R43, RZ ;  /* 0x0000002b230e9210 */ /* 0x000fe40007ffe0ff */
[C---:B0-----:R-:W-:Y:S01]  /*0af0*/  @!P1 LEA R30, P6, R34.reuse, R30, 0x1 ;  /* 0x0000001e221e9211 */ /* 0x041fe200078c08ff */
[----:B-1----:R-:W-:Y:S01]  /*0b00*/  @!P5 IMAD R32, R45, R20, RZ ;  /* 0x000000142d20d224 */ /* 0x002fe200078e02ff */
[----:B------:R-:W-:Y:S02]  /*0b10*/  @!P5 MOV R35, R73 ;  /* 0x000000490023d202 */ /* 0x000fe40000000f00 */
[----:B------:R-:W-:Y:S02]  /*0b20*/  @!P1 LEA.HI.X R31, R34, R31, R14, 0x1, P6 ;  /* 0x0000001f221f9211 */ /* 0x000fe400030f0c0e */
[-C--:B------:R-:W-:Y:S01]  /*0b30*/  @!P5 MOV R34, R70.reuse ;  /* 0x000000460022d202 */ /* 0x080fe20000000f00 */
[----:B------:R-:W-:Y:S01]  /*0b40*/  @!P5 IMAD R43, R37, R21, R32 ;  /* 0x00000015252bd224 */ /* 0x000fe200078e0220 */
[----:B------:R-:W-:Y:S01]  /*0b50*/  @!P2 MOV R32, R70 ;  /* 0x000000460020a202 */ /* 0x000fe20000000f00 */
[----:B---3--:R-:W-:Y:S01]  /*0b60*/  @!P2 IMAD R47, R47, R18, RZ ;  /* 0x000000122f2fa224 */ /* 0x008fe200078e02ff */
[----:B------:R-:W-:Y:S01]  /*0b70*/  @!P2 MOV R33, R73 ;  /* 0x000000490021a202 */ /* 0x000fe20000000f00 */
[----:B------:R-:W-:Y:S01]  /*0b80*/  @!P5 IMAD.WIDE.U32 R34, R37, R20, R34 ;  /* 0x000000142522d225 */ /* 0x000fe200078e0022 */
[----:B------:R-:W0:Y:S01]  /*0b90*/  @!P3 LDC.64 R24, c[0x0][0x3e0] ;  /* 0x0000f800ff18bb82 */ /* 0x000e220000000a00 */
[----:B------:R-:W-:-:S02]  /*0ba0*/  MOV R41, RZ ;  /* 0x000000ff00297202 */ /* 0x000fc40000000f00 */
[C---:B------:R-:W-:Y:S01]  /*0bb0*/  @!P2 IMAD R47, R6.reuse, R19, R47 ;  /* 0x00000013062fa224 */ /* 0x040fe200078e022f */
[----:B------:R-:W-:Y:S01]  /*0bc0*/  @!P5 IADD3 R14, PT, PT, R35, R43, RZ ;  /* 0x0000002b230ed210 */ /* 0x000fe20007ffe0ff */
[----:B------:R-:W-:Y:S01]  /*0bd0*/  @!P2 IMAD.WIDE.U32 R32, R6, R18, R32 ;  /* 0x000000120620a225 */ /* 0x000fe200078e0020 */
[C---:B-----5:R-:W-:Y:S01]  /*0be0*/  @!P5 LEA R26, P6, R34.reuse, R26, 0x1 ;  /* 0x0000001a221ad211 */ /* 0x060fe200078c08ff */
[----:B------:R-:W3:Y:S01]  /*0bf0*/  @!P1 LDG.E R41, desc[UR6][R30.64] ;  /* 0x000000061e299981 */ /* 0x000ee2000c1e1900 */
[----:B------:R-:W1:Y:S01]  /*0c00*/  @!P4 LDC.64 R20, c[0x0][0x3e0] ;  /* 0x0000f800ff14cb82 */ /* 0x000e620000000a00 */
[----:B------:R-:W-:Y:S02]  /*0c10*/  MOV R43, RZ ;  /* 0x000000ff002b7202 */ /* 0x000fe40000000f00 */
[----:B------:R-:W-:Y:S02]  /*0c20*/  @!P5 LEA.HI.X R27, R34, R27, R14, 0x1, P6 ;  /* 0x0000001b221bd211 */ /* 0x000fe400030f0c0e */
[----:B------:R-:W-:-:S02]  /*0c30*/  @!P2 IADD3 R6, PT, PT, R33, R47, RZ ;  /* 0x0000002f2106a210 */ /* 0x000fc40007ffe0ff */
[----:B------:R-:W-:Y:S01]  /*0c40*/  @!P2 LEA R34, P1, R32, R22, 0x1 ;  /* 0x000000162022a211 */ /* 0x000fe200078208ff */
[----:B------:R-:W5:Y:S01]  /*0c50*/  @!P3 LDC.64 R18, c[0x0][0x390] ;  /* 0x0000e400ff12bb82 */ /* 0x000f620000000a00 */
[----:B------:R0:W3:Y:S01]  /*0c60*/  @!P5 LDG.E R43, desc[UR6][R26.64] ;  /* 0x000000061a2bd981 */ /* 0x0000e2000c1e1900 */
[----:B------:R-:W-:Y:S02]  /*0c70*/  ISETP.GE.U32.AND P5, PT, R62, UR4, PT ;  /* 0x000000043e007c0c */ /* 0x000fe4000bfa6070 */
[----:B------:R-:W-:Y:S02]  /*0c80*/  @!P2 LEA.HI.X R35, R32, R23, R6, 0x1, P1 ;  /* 0x000000172023a211 */ /* 0x000fe400008f0c06 */
[----:B------:R-:W-:Y:S02]  /*0c90*/  ISETP.GE.U32.AND P1, PT, R66, UR4, PT ;  /* 0x0000000442007c0c */ /* 0x000fe4000bf26070 */
[----:B------:R-:W5:Y:S01]  /*0ca0*/  @!P4 LDC.64 R22, c[0x0][0x390] ;  /* 0x0000e400ff16cb82 */ /* 0x000f620000000a00 */
[----:B------:R-:W-:-:S02]  /*0cb0*/  ISETP.GE.AND.EX P5, PT, R9, UR5, PT, P5 ;  /* 0x0000000509007c0c */ /* 0x000fc4000bfa6350 */
[----:B------:R-:W-:Y:S01]  /*0cc0*/  ISETP.GE.AND.EX P1, PT, R5, UR5, PT, P1 ;  /* 0x0000000505007c0c */ /* 0x000fe2000bf26310 */
[----:B0-----:R-:W-:Y:S01]  /*0cd0*/  @!P3 IMAD R39, R39, R24, RZ ;  /* 0x000000182727b224 */ /* 0x001fe200078e02ff */
[----:B------:R-:W-:Y:S02]  /*0ce0*/  @!P3 MOV R26, R70 ;  /* 0x00000046001ab202 */ /* 0x000fe40000000f00 */
[----:B------:R-:W-:Y:S01]  /*0cf0*/  @!P3 MOV R27, R73 ;  /* 0x00000049001bb202 */ /* 0x000fe20000000f00 */
[C---:B------:R-:W-:Y:S01]  /*0d00*/  @!P3 IMAD R39, R28.reuse, R25, R39 ;  /* 0x000000191c27b224 */ /* 0x040fe200078e0227 */
[----:B------:R-:W-:Y:S01]  /*0d10*/  MOV R51, RZ ;  /* 0x000000ff00337202 */ /* 0x000fe20000000f00 */
[----:B-1----:R-:W-:Y:S01]  /*0d20*/  @!P4 IMAD R6, R7, R20, RZ ;  /* 0x000000140706c224 */ /* 0x002fe200078e02ff */
[----:B------:R-:W-:Y:S01]  /*0d30*/  @!P4 MOV R30, R70 ;  /* 0x00000046001ec202 */ /* 0x000fe20000000f00 */
[----:B------:R-:W-:Y:S01]  /*0d40*/  @!P3 IMAD.WIDE.U32 R24, R28, R24, R26 ;  /* 0x000000181c18b225 */ /* 0x000fe200078e001a */
[----:B------:R-:W-:Y:S01]  /*0d50*/  @!P4 MOV R31, R73 ;  /* 0x00000049001fc202 */ /* 0x000fe20000000f00 */
[----:B------:R-:W0:Y:S01]  /*0d60*/  @!P5 LDC.64 R32, c[0x0][0x3e0] ;  /* 0x0000f800ff20db82 */ /* 0x000e220000000a00 */
[----:B------:R1:W3:Y:S01]  /*0d70*/  @!P2 LDG.E R51, desc[UR6][R34.64] ;  /* 0x000000062233a981 */ /* 0x0002e2000c1e1900 */
[----:B------:R-:W-:Y:S01]  /*0d80*/  ISETP.GE.U32.AND P6, PT, R60, UR4, PT ;  /* 0x000000043c007c0c */ /* 0x000fe2000bfc6070 */
[C---:B------:R-:W-:Y:S01]  /*0d90*/  @!P4 IMAD R37, R64.reuse, R21, R6 ;  /* 0x000000154025c224 */ /* 0x040fe200078e0206 */
[----:B------:R-:W-:Y:S01]  /*0da0*/  @!P3 IADD3 R6, PT, PT, R25, R39, RZ ;  /* 0x000000271906b210 */ /* 0x000fe20007ffe0ff */
[----:B------:R-:W-:-:S03]  /*0db0*/  @!P4 IMAD.WIDE.U32 R20, R64, R20, R30 ;  /* 0x000000144014c225 */ /* 0x000fc600078e001e */
[----:B------:R-:W1:Y:S01]  /*0dc0*/  @!P1 LDC.64 R26, c[0x0][0x3e0] ;  /* 0x0000f800ff1a9b82 */ /* 0x000e620000000a00 */
[C---:B-----5:R-:W-:Y:S02]  /*0dd0*/  @!P3 LEA R18, P2, R24.reuse, R18, 0x1 ;  /* 0x000000121812b211 */ /* 0x060fe400078408ff */
[----:B------:R-:W-:Y:S02]  /*0de0*/  ISETP.GE.AND.EX P6, PT, R11, UR5, PT, P6 ;  /* 0x000000050b007c0c */ /* 0x000fe4000bfc6360 */
[----:B------:R-:W-:Y:S02]  /*0df0*/  @!P3 LEA.HI.X R19, R24, R19, R6, 0x1, P2 ;  /* 0x000000131813b211 */ /* 0x000fe400010f0c06 */
[----:B------:R-:W-:Y:S01]  /*0e00*/  @!P4 IADD3 R6, PT, PT, R21, R37, RZ ;  /* 0x000000251506c210 */ /* 0x000fe20007ffe0ff */
[----:B------:R-:W5:Y:S01]  /*0e10*/  @!P5 LDC.64 R30, c[0x0][0x390] ;  /* 0x0000e400ff1edb82 */ /* 0x000f620000000a00 */
[----:B------:R-:W-:-:S04]  /*0e20*/  @!P4 LEA R36, P2, R20, R22, 0x1 ;  /* 0x000000161424c211 */ /* 0x000fc800078408ff */
[----:B------:R-:W-:Y:S02]  /*0e30*/  @!P4 LEA.HI.X R37, R20, R23, R6, 0x1, P2 ;  /* 0x000000171425c211 */ /* 0x000fe400010f0c06 */
[----:B------:R-:W-:Y:S01]  /*0e40*/  ISETP.GE.U32.AND P2, PT, R58, UR4, PT ;  /* 0x000000043a007c0c */ /* 0x000fe2000bf46070 */
[----:B------:R-:W5:Y:S03]  /*0e50*/  @!P1 LDC.64 R22, c[0x0][0x390] ;  /* 0x0000e400ff169b82 */ /* 0x000f660000000a00 */
[----:B------:R-:W-:Y:S01]  /*0e60*/  ISETP.GE.AND.EX P2, PT, R13, UR5, PT, P2 ;  /* 0x000000050d007c0c */ /* 0x000fe2000bf46320 */
[----:B0-----:R-:W-:-:S04]  /*0e70*/  @!P5 IMAD R14, R9, R32, RZ ;  /* 0x00000020090ed224 */ /* 0x001fc800078e02ff */
[----:B------:R-:W0:Y:S01]  /*0e80*/  @!P6 LDC.64 R24, c[0x0][0x3e0] ;  /* 0x0000f800ff18eb82 */ /* 0x000e220000000a00 */
[----:B------:R-:W-:Y:S01]  /*0e90*/  @!P5 MOV R20, R70 ;  /* 0x000000460014d202 */ /* 0x000fe20000000f00 */
[----:B-1----:R-:W-:Y:S01]  /*0ea0*/  @!P1 IMAD R6, R5, R26, RZ ;  /* 0x0000001a05069224 */ /* 0x002fe200078e02ff */
[-C--:B------:R-:W-:Y:S02]  /*0eb0*/  @!P5 MOV R21, R73.reuse ;  /* 0x000000490015d202 */ /* 0x080fe40000000f00 */
[----:B------:R-:W-:Y:S02]  /*0ec0*/  @!P1 MOV R34, R70 ;  /* 0x0000004600229202 */ /* 0x000fe40000000f00 */
[----:B------:R-:W-:Y:S01]  /*0ed0*/  @!P1 MOV R35, R73 ;  /* 0x0000004900239202 */ /* 0x000fe20000000f00 */
[C---:B------:R-:W-:Y:S01]  /*0ee0*/  @!P5 IMAD R47, R62.reuse, R33, R14 ;  /* 0x000000213e2fd224 */ /* 0x040fe200078e020e */
[----:B------:R-:W-:Y:S01]  /*0ef0*/  MOV R45, RZ ;  /* 0x000000ff002d7202 */ /* 0x000fe20000000f00 */
[----:B------:R-:W-:-:S02]  /*0f00*/  @!P5 IMAD.WIDE.U32 R32, R62, R32, R20 ;  /* 0x000000203e20d225 */ /* 0x000fc400078e0014 */
[----:B------:R-:W1:Y:S02]  /*0f10*/  @!P2 LDC.64 R20, c[0x0][0x3e0] ;  /* 0x0000f800ff14ab82 */ /* 0x000e640000000a00 */
[C---:B------:R-:W-:Y:S01]  /*0f20*/  @!P1 IMAD R39, R66.reuse, R27, R6 ;  /* 0x0000001b42279224 */ /* 0x040fe200078e0206 */
[----:B------:R0:W3:Y:S01]  /*0f30*/  @!P4 LDG.E R45, desc[UR6][R36.64] ;  /* 0x00000006242dc981 */ /* 0x0000e2000c1e1900 */
[----:B------:R-:W-:-:S04]  /*0f40*/  @!P1 IMAD.WIDE.U32 R34, R66, R26, R34 ;  /* 0x0000001a42229225 */ /* 0x000fc800078e0022 */
[----:B------:R-:W1:Y:S01]  /*0f50*/  @!P6 LDC.64 R26, c[0x0][0x390] ;  /* 0x0000e400ff1aeb82 */ /* 0x000e620000000a00 */
[----:B------:R-:W-:Y:S02]  /*0f60*/  @!P5 IADD3 R6, PT, PT, R33, R47, RZ ;  /* 0x0000002f2106d210 */ /* 0x000fe40007ffe0ff */
[----:B-----5:R-:W-:-:S04]  /*0f70*/  @!P5 LEA R30, P4, R32, R30, 0x1 ;  /* 0x0000001e201ed211 */ /* 0x020fc800078808ff */
[----:B------:R-:W-:Y:S02]  /*0f80*/  @!P5 LEA.HI.X R31, R32, R31, R6, 0x1, P4 ;  /* 0x0000001f201fd211 */ /* 0x000fe400020f0c06 */
[----:B------:R-:W-:Y:S02]  /*0f90*/  @!P1 IADD3 R6, PT, PT, R35, R39, RZ ;  /* 0x0000002723069210 */ /* 0x000fe40007ffe0ff */
[C---:B------:R-:W-:Y:S01]  /*0fa0*/  @!P1 LEA R32, P4, R34.reuse, R22, 0x1 ;  /* 0x0000001622209211 */ /* 0x040fe200078808ff */
[----:B0-----:R-:W-:Y:S01]  /*0fb0*/  @!P6 IMAD R14, R11, R24, RZ ;  /* 0x000000180b0ee224 */ /* 0x001fe200078e02ff */
[----:B------:R-:W-:Y:S02]  /*0fc0*/  @!P6 MOV R35, R73 ;  /* 0x000000490023e202 */ /* 0x000fe40000000f00 */
[----:B------:R-:W-:Y:S02]  /*0fd0*/  @!P1 LEA.HI.X R33, R34, R23, R6, 0x1, P4 ;  /* 0x0000001722219211 */ /* 0x000fe400020f0c06 */
[----:B------:R-:W-:Y:S01]  /*0fe0*/  @!P6 MOV R34, R70 ;  /* 0x000000460022e202 */ /* 0x000fe20000000f00 */
[----:B------:R-:W-:Y:S01]  /*0ff0*/  @!P6 IMAD R37, R60, R25, R14 ;  /* 0x000000193c25e224 */ /* 0x000fe200078e020e */
[----:B------:R-:W-:Y:S01]  /*1000*/  MOV R47, RZ ;  /* 0x000000ff002f7202 */ /* 0x000fe20000000f00 */
[----:B------:R-:W0:Y:S01]  /*1010*/  @!P2 LDC.64 R22, c[0x0][0x390] ;  /* 0x0000e400ff16ab82 */ /* 0x000e220000000a00 */
[----:B------:R-:W-:Y:S01]  /*1020*/  ISETP.GE.U32.AND P4, PT, R56, UR4, PT ;  /* 0x0000000438007c0c */ /* 0x000fe2000bf86070 */
[----:B------:R-:W-:-:S03]  /*1030*/  @!P6 IMAD.WIDE.U32 R24, R60, R24, R34 ;  /* 0x000000183c18e225 */ /* 0x000fc600078e0022 */
[----:B------:R-:W-:Y:S01]  /*1040*/  ISETP.GE.AND.EX P4, PT, R15, UR5, PT, P4 ;  /* 0x000000050f007c0c */ /* 0x000fe2000bf86340 */
[----:B------:R-:W5:Y:S01]  /*1050*/  @!P5 LDG.E R47, desc[UR6][R30.64] ;  /* 0x000000061e2fd981 */ /* 0x000f62000c1e1900 */
[----:B------:R-:W-:Y:S01]  /*1060*/  @!P6 IADD3 R6, PT, PT, R25, R37, RZ ;  /* 0x000000251906e210 */ /* 0x000fe20007ffe0ff */
[----:B-1----:R-:W-:Y:S01]  /*1070*/  @!P2 IMAD R25, R13, R20, RZ ;  /* 0x000000140d19a224 */ /* 0x002fe200078e02ff */
[----:B------:R-:W-:-:S04]  /*1080*/  @!P6 LEA R34, P5, R24, R26, 0x1 ;  /* 0x0000001a1822e211 */ /* 0x000fc800078a08ff */
[----:B------:R-:W-:Y:S01]  /*1090*/  @!P6 LEA.HI.X R35, R24, R27, R6, 0x1, P5 ;  /* 0x0000001b1823e211 */ /* 0x000fe200028f0c06 */
[C---:B------:R-:W-:Y:S01]  /*10a0*/  @!P2 IMAD R27, R58.reuse, R21, R25 ;  /* 0x000000153a1ba224 */ /* 0x040fe200078e0219 */
[----:B------:R-:W-:Y:S02]  /*10b0*/  @!P2 MOV R24, R70 ;  /* 0x000000460018a202 */ /* 0x000fe40000000f00 */
[----:B------:R-:W-:Y:S02]  /*10c0*/  @!P2 MOV R25, R73 ;  /* 0x000000490019a202 */ /* 0x000fe40000000f00 */
[----:B------:R-:W-:Y:S01]  /*10d0*/  MOV R49, RZ ;  /* 0x000000ff00317202 */ /* 0x000fe20000000f00 */
[----:B------:R-:W-:-:S03]  /*10e0*/  @!P2 IMAD.WIDE.U32 R20, R58, R20, R24 ;  /* 0x000000143a14a225 */ /* 0x000fc600078e0018 */
[----:B------:R-:W1:Y:S01]  /*10f0*/  @!P4 LDC.64 R24, c[0x0][0x3e0] ;  /* 0x0000f800ff18cb82 */ /* 0x000e620000000a00 */
[----:B------:R-:W-:Y:S01]  /*1100*/  MOV R14, RZ ;  /* 0x000000ff000e7202 */ /* 0x000fe20000000f00 */
[----:B------:R-:W5:Y:S01]  /*1110*/  @!P6 LDG.E R49, desc[UR6][R34.64] ;  /* 0x000000062231e981 */ /* 0x000f62000c1e1900 */
[----:B------:R-:W-:Y:S02]  /*1120*/  @!P2 IADD3 R6, PT, PT, R21, R27, RZ ;  /* 0x0000001b1506a210 */ /* 0x000fe40007ffe0ff */
[----:B0-----:R-:W-:Y:S02]  /*1130*/  @!P2 LEA R28, P6, R20, R22, 0x1 ;  /* 0x00000016141ca211 */ /* 0x001fe400078c08ff */
[----:B------:R-:W-:Y:S01]  /*1140*/  ISETP.GE.U32.AND P5, PT, R54, UR4, PT ;  /* 0x0000000436007c0c */ /* 0x000fe2000bfa6070 */
[----:B------:R0:W3:Y:S01]  /*1150*/  @!P1 LDG.E R14, desc[UR6][R32.64] ;  /* 0x00000006200e9981 */ /* 0x0000e2000c1e1900 */
[----:B------:R-:W-:Y:S01]  /*1160*/  IADD3 R37, PT, PT, R29, 0xf0, RZ ;  /* 0x000000f01d257810 */ /* 0x000fe20007ffe0ff */
[----:B------:R-:W4:Y:S01]  /*1170*/  @!P4 LDC.64 R26, c[0x0][0x390] ;  /* 0x0000e400ff1acb82 */ /* 0x000f220000000a00 */
[----:B------:R-:W-:-:S02]  /*1180*/  @!P2 LEA.HI.X R29, R20, R23, R6, 0x1, P6 ;  /* 0x00000017141da211 */ /* 0x000fc400030f0c06 */
[----:B------:R-:W-:Y:S02]  /*1190*/  ISETP.GE.AND.EX P5, PT, R17, UR5, PT, P5 ;  /* 0x0000000511007c0c */ /* 0x000fe4000bfa6350 */
[----:B------:R-:W-:Y:S02]  /*11a0*/  ISETP.GE.U32.AND P6, PT, R37, UR4, PT ;  /* 0x0000000425007c0c */ /* 0x000fe4000bfc6070 */
[----:B------:R-:W-:-:S04]  /*11b0*/  SHF.R.S32.HI R39, RZ, 0x1f, R37 ;  /* 0x0000001fff277819 */ /* 0x000fc80000011425 */
[----:B------:R-:W-:Y:S02]  /*11c0*/  ISETP.GE.AND.EX P6, PT, R39, UR5, PT, P6 ;  /* 0x0000000527007c0c */ /* 0x000fe4000bfc6360 */
[----:B0-----:R-:W-:Y:S01]  /*11d0*/  @!P4 MOV R32, R70 ;  /* 0x000000460020c202 */ /* 0x001fe20000000f00 */
[-C--:B-1----:R-:W-:Y:S01]  /*11e0*/  @!P4 IMAD R6, R15, R24.reuse, RZ ;  /* 0x000000180f06c224 */ /* 0x082fe200078e02ff */
[----:B------:R-:W-:Y:S01]  /*11f0*/  @!P4 MOV R33, R73 ;  /* 0x000000490021c202 */ /* 0x000fe20000000f00 */
[----:B------:R-:W0:Y:S01]  /*1200*/  @!P5 LDC.64 R22, c[0x0][0x3e0] ;  /* 0x0000f800ff16db82 */ /* 0x000e220000000a00 */
[----:B------:R-:W-:Y:S01]  /*1210*/  MOV R53, RZ ;  /* 0x000000ff00357202 */ /* 0x000fe20000000f00 */
[C---:B------:R-:W-:Y:S02]  /*1220*/  @!P4 IMAD R31, R56.reuse, R25, R6 ;  /* 0x00000019381fc224 */ /* 0x040fe400078e0206 */
[----:B------:R-:W-:-:S03]  /*1230*/  @!P4 IMAD.WIDE.U32 R32, R56, R24, R32 ;  /* 0x000000183820c225 */ /* 0x000fc600078e0020 */
[----:B------:R1:W5:Y:S01]  /*1240*/  @!P2 LDG.E R53, desc[UR6][R28.64] ;  /* 0x000000061c35a981 */ /* 0x000362000c1e1900 */
[----:B------:R-:W2:Y:S01]  /*1250*/  @!P6 LDC.64 R20, c[0x0][0x3e0] ;  /* 0x0000f800ff14eb82 */ /* 0x000ea20000000a00 */
[----:B------:R-:W-:Y:S02]  /*1260*/  @!P4 IADD3 R6, PT, PT, R33, R31, RZ ;  /* 0x0000001f2106c210 */ /* 0x000fe40007ffe0ff */
[----:B----4-:R-:W-:-:S05]  /*1270*/  @!P4 LEA R30, P2, R32, R26, 0x1 ;  /* 0x0000001a201ec211 */ /* 0x010fca00078408ff */
[----:B------:R-:W4:Y:S01]  /*1280*/  @!P5 LDC.64 R24, c[0x0][0x390] ;  /* 0x0000e400ff18db82 */ /* 0x000f220000000a00 */
[----:B------:R-:W-:-:S07]  /*1290*/  @!P4 LEA.HI.X R31, R32, R27, R6, 0x1, P2 ;  /* 0x0000001b201fc211 */ /* 0x000fce00010f0c06 */
[----:B------:R-:W4:Y:S01]  /*12a0*/  @!P6 LDC.64 R26, c[0x0][0x390] ;  /* 0x0000e400ff1aeb82 */ /* 0x000f220000000a00 */
[----:B------:R-:W-:Y:S01]  /*12b0*/  MOV R57, RZ ;  /* 0x000000ff00397202 */ /* 0x000fe20000000f00 */
[----:B0-----:R-:W-:Y:S01]  /*12c0*/  @!P5 IMAD R6, R17, R22, RZ ;  /* 0x000000161106d224 */ /* 0x001fe200078e02ff */
[----:B-1----:R-:W-:Y:S02]  /*12d0*/  @!P5 MOV R28, R70 ;  /* 0x00000046001cd202 */ /* 0x002fe40000000f00 */
[----:B------:R-:W-:Y:S01]  /*12e0*/  @!P5 MOV R29, R73 ;  /* 0x00000049001dd202 */ /* 0x000fe20000000f00 */
[C---:B------:R-:W-:Y:S01]  /*12f0*/  @!P5 IMAD R33, R54.reuse, R23, R6 ;  /* 0x000000173621d224 */ /* 0x040fe200078e0206 */
[----:B------:R-:W-:Y:S01]  /*1300*/  MOV R55, RZ ;  /* 0x000000ff00377202 */ /* 0x000fe20000000f00 */
[----:B------:R0:W5:Y:S01]  /*1310*/  @!P3 LDG.E R57, desc[UR6][R18.64] ;  /* 0x000000061239b981 */ /* 0x000162000c1e1900 */
[----:B--2---:R-:W-:Y:S02]  /*1320*/  @!P6 IMAD R6, R39, R20, RZ ;  /* 0x000000142706e224 */ /* 0x004fe400078e02ff */
[----:B------:R-:W-:-:S02]  /*1330*/  @!P5 IMAD.WIDE.U32 R22, R54, R22, R28 ;  /* 0x000000163616d225 */ /* 0x000fc400078e001c */
[----:B------:R-:W2:Y:S01]  /*1340*/  @!P4 LDG.E R55, desc[UR6][R30.64] ;  /* 0x000000061e37c981 */ /* 0x000ea2000c1e1900 */
[----:B0-----:R-:W-:Y:S02]  /*1350*/  @!P6 MOV R18, R70 ;  /* 0x000000460012e202 */ /* 0x001fe40000000f00 */
[----:B------:R-:W-:Y:S01]  /*1360*/  @!P6 MOV R19, R73 ;  /* 0x000000490013e202 */ /* 0x000fe20000000f00 */
[----:B------:R-:W-:Y:S01]  /*1370*/  @!P6 IMAD R29, R37, R21, R6 ;  /* 0x00000015251de224 */ /* 0x000fe200078e0206 */
[----:B------:R-:W-:Y:S02]  /*1380*/  @!P5 IADD3 R6, PT, PT, R23, R33, RZ ;  /* 0x000000211706d210 */ /* 0x000fe40007ffe0ff */
[C---:B----4-:R-:W-:Y:S01]  /*1390*/  @!P5 LEA R24, P2, R22.reuse, R24, 0x1 ;  /* 0x000000181618d211 */ /* 0x050fe200078408ff */
[----:B------:R-:W-:Y:S01]  /*13a0*/  @!P6 IMAD.WIDE.U32 R20, R37, R20, R18 ;  /* 0x000000142514e225 */ /* 0x000fe200078e0012 */
[----:B------:R-:W-:Y:S02]  /*13b0*/  MOV R59, RZ ;  /* 0x000000ff003b7202 */ /* 0x000fe40000000f00 */
[----:B------:R-:W-:-:S02]  /*13c0*/  @!P5 LEA.HI.X R25, R22, R25, R6, 0x1, P2 ;  /* 0x000000191619d211 */ /* 0x000fc400010f0c06 */
[----:B------:R-:W-:Y:S02]  /*13d0*/  @!P6 IADD3 R6, PT, PT, R21, R29, RZ ;  /* 0x0000001d1506e210 */ /* 0x000fe40007ffe0ff */
[C---:B------:R-:W-:Y:S01]  /*13e0*/  @!P6 LEA R26, P2, R20.reuse, R26, 0x1 ;  /* 0x0000001a141ae211 */ /* 0x040fe200078408ff */
[----:B------:R0:W4:Y:S01]  /*13f0*/  @!P5 LDG.E R59, desc[UR6][R24.64] ;  /* 0x00000006183bd981 */ /* 0x000122000c1e1900 */
[----:B------:R-:W-:Y:S02]  /*1400*/  MOV R61, RZ ;  /* 0x000000ff003d7202 */ /* 0x000fe40000000f00 */
[----:B------:R-:W-:-:S05]  /*1410*/  @!P6 LEA.HI.X R27, R20, R27, R6, 0x1, P2 ;  /* 0x0000001b141be211 */ /* 0x000fca00010f0c06 */
[----:B------:R1:W4:Y:S01]  /*1420*/  @!P6 LDG.E R61, desc[UR6][R26.64] ;  /* 0x000000061a3de981 */ /* 0x000322000c1e1900 */
[--C-:B------:R-:W-:Y:S02]  /*1430*/  HADD2.F32 R6, -RZ, R8.reuse.H0_H0 ;  /* 0x20000008ff067230 */ /* 0x100fe40000004100 */
[----:B------:R-:W-:-:S05]  /*1440*/  HADD2.F32 R19, -RZ, R8.H1_H1 ;  /* 0x30000008ff137230 */ /* 0x000fca0000004100 */
[----:B------:R-:W-:Y:S01]  /*1450*/  FADD.FTZ R18, R6, R19 ;  /* 0x0000001306127221 */ /* 0x000fe20000010000 */
[--C-:B------:R-:W-:Y:S02]  /*1460*/  HADD2.F32 R8, -RZ, R10.reuse.H0_H0 ;  /* 0x2000000aff087230 */ /* 0x100fe40000004100 */
[----:B------:R-:W-:Y:S02]  /*1470*/  HADD2.F32 R21, -RZ, R10.H1_H1 ;  /* 0x3000000aff157230 */ /* 0x000fe40000004100 */
[----:B------:R-:W-:Y:S01]  /*1480*/  FMUL.FTZ R29, R19, R19 ;  /* 0x00000013131d7220 */ /* 0x000fe20000410000 */
[----:B------:R-:W-:Y:S02]  /*1490*/  FADD.FTZ R18, RZ, R18 ;  /* 0x00000012ff127221 */ /* 0x000fe40000010000 */
[----:B0-----:R-:W-:Y:S01]  /*14a0*/  FADD.FTZ R25, R8, R21 ;  /* 0x0000001508197221 */ /* 0x001fe20000010000 */
[----:B-1----:R-:W-:Y:S01]  /*14b0*/  FMUL.FTZ R27, R21, R21 ;  /* 0x00000015151b7220 */ /* 0x002fe20000410000 */
[----:B------:R-:W-:-:S02]  /*14c0*/  FFMA.FTZ R29, R6, R6, R29 ;  /* 0x00000006061d7223 */ /* 0x000fc4000001001d */
[----:B------:R-:W-:Y:S01]  /*14d0*/  FADD.FTZ R18, R18, R25 ;  /* 0x0000001912127221 */ /* 0x000fe20000010000 */
[----:B------:R-:W-:Y:S01]  /*14e0*/  FFMA.FTZ R20, R8, R8, R27 ;  /* 0x0000000808147223 */ /* 0x000fe2000001001b */
[----:B------:R-:W-:-:S04]  /*14f0*/  FADD.FTZ R29, RZ, R29 ;  /* 0x0000001dff1d7221 */ /* 0x000fc80000010000 */
[----:B------:R-:W-:Y:S01]  /*1500*/  FADD.FTZ R20, R29, R20 ;  /* 0x000000141d147221 */ /* 0x000fe20000010000 */
[--C-:B------:R-:W-:Y:S02]  /*1510*/  HADD2.F32 R10, -RZ, R12.reuse.H0_H0 ;  /* 0x2000000cff0a7230 */ /* 0x100fe40000004100 */
[----:B------:R-:W-:-:S05]  /*1520*/  HADD2.F32 R23, -RZ, R12.H1_H1 ;  /* 0x3000000cff177230 */ /* 0x000fca0000004100 */
[----:B------:R-:W-:Y:S01]  /*1530*/  FADD.FTZ R27, R10, R23 ;  /* 0x000000170a1b7221 */ /* 0x000fe20000010000 */
[----:B------:R-:W-:-:S03]  /*1540*/  FMUL.FTZ R31, R23, R23 ;  /* 0x00000017171f7220 */ /* 0x000fc60000410000 */
[----:B------:R-:W-:Y:S01]  /*1550*/  FADD.FTZ R18, R18, R27 ;  /* 0x0000001b12127221 */ /* 0x000fe20000010000 */
[----:B------:R-:W-:Y:S01]  /*1560*/  FFMA.FTZ R31, R10, R10, R31 ;  /* 0x0000000a0a1f7223 */ /* 0x000fe2000001001f */
[----:B------:R-:W-:-:S03]  /*1570*/  HADD2.F32 R27, -RZ, R16.H1_H1 ;  /* 0x30000010ff1b7230 */ /* 0x000fc60000004100 */
[----:B------:R-:W-:Y:S02]  /*1580*/  FADD.FTZ R20, R20, R31 ;  /* 0x0000001f14147221 */ /* 0x000fe40000010000 */
[----:B------:R-:W-:Y:S01]  /*1590*/  FMUL.FTZ R31, R27, R27 ;  /* 0x0000001b1b1f7220 */ /* 0x000fe20000410000 */
[----:B------:R-:W-:Y:S01]  /*15a0*/  ISETP.GT.AND P2, PT, R2, 0x1e, PT ;  /* 0x0000001e0200780c */ /* 0x000fe20003f44270 */
[--C-:B---3--:R-:W-:Y:S02]  /*15b0*/  HADD2.F32 R12, -RZ, R14.reuse.H0_H0 ;  /* 0x2000000eff0c7230 */ /* 0x108fe40000004100 */
[----:B------:R-:W-:Y:S02]  /*15c0*/  HADD2.F32 R25, -RZ, R14.H1_H1 ;  /* 0x3000000eff197230 */ /* 0x000fe40000004100 */
[----:B------:R-:W-:-:S03]  /*15d0*/  HADD2.F32 R14, -RZ, R16.H0_H0 ;  /* 0x20000010ff0e7230 */ /* 0x000fc60000004100 */
[----:B------:R-:W-:Y:S01]  /*15e0*/  FADD.FTZ R29, R12, R25 ;  /* 0x000000190c1d7221 */ /* 0x000fe20000010000 */
[----:B------:R-:W-:Y:S01]  /*15f0*/  FMUL.FTZ R33, R25, R25 ;  /* 0x0000001919217220 */ /* 0x000fe20000410000 */
[--C-:B------:R-:W-:Y:S02]  /*1600*/  HADD2.F32 R16, -RZ, R41.reuse.H0_H0 ;  /* 0x20000029ff107230 */ /* 0x100fe40000004100 */
[----:B------:R-:W-:Y:S01]  /*1610*/  FADD.FTZ R18, R18, R29 ;  /* 0x0000001d12127221 */ /* 0x000fe20000010000 */
[----:B------:R-:W-:Y:S01]  /*1620*/  FADD.FTZ R29, R14, R27 ;  /* 0x0000001b0e1d7221 */ /* 0x000fe20000010000 */
[----:B------:R-:W-:Y:S02]  /*1630*/  HADD2.F32 R41, -RZ, R41.H1_H1 ;  /* 0x30000029ff297230 */ /* 0x000fe40000004100 */
[----:B------:R-:W-:Y:S01]  /*1640*/  FFMA.FTZ R33, R12, R12, R33 ;  /* 0x0000000c0c217223 */ /* 0x000fe20000010021 */
[----:B------:R-:W-:Y:S01]  /*1650*/  FADD.FTZ R29, R18, R29 ;  /* 0x0000001d121d7221 */ /* 0x000fe20000010000 */
[----:B------:R-:W-:-:S02]  /*1660*/  HADD2.F32 R18, -RZ, R43.H0_H0 ;  /* 0x2000002bff127230 */ /* 0x000fc40000004100 */
[----:B------:R-:W-:Y:S01]  /*1670*/  FADD.FTZ R20, R20, R33 ;  /* 0x0000002114147221 */ /* 0x000fe20000010000 */
[----:B------:R-:W-:Y:S01]  /*1680*/  FFMA.FTZ R31, R14, R14, R31 ;  /* 0x0000000e0e1f7223 */ /* 0x000fe2000001001f */
[----:B------:R-:W-:Y:S01]  /*1690*/  FADD.FTZ R22, R16, R41 ;  /* 0x0000002910167221 */ /* 0x000fe20000010000 */
[----:B------:R-:W-:Y:S02]  /*16a0*/  HADD2.F32 R43, -RZ, R43.H1_H1 ;  /* 0x3000002bff2b7230 */ /* 0x000fe40000004100 */
[----:B------:R-:W-:Y:S01]  /*16b0*/  FMUL.FTZ R33, R41, R41 ;  /* 0x0000002929217220 */ /* 0x000fe20000410000 */
[----:B------:R-:W-:Y:S01]  /*16c0*/  FADD.FTZ R31, R20, R31 ;  /* 0x0000001f141f7221 */ /* 0x000fe20000010000 */
[----:B------:R-:W-:Y:S01]  /*16d0*/  FADD.FTZ R22, R29, R22 ;  /* 0x000000161d167221 */ /* 0x000fe20000010000 */
[--C-:B------:R-:W-:Y:S02]  /*16e0*/  HADD2.F32 R20, -RZ, R45.reuse.H0_H0 ;  /* 0x2000002dff147230 */ /* 0x100fe40000004100 */
[----:B------:R-:W-:Y:S01]  /*16f0*/  FADD.FTZ R29, R18, R43 ;  /* 0x0000002b121d7221 */ /* 0x000fe20000010000 */
[----:B------:R-:W-:Y:S01]  /*1700*/  FFMA.FTZ R24, R16, R16, R33 ;  /* 0x0000001010187223 */ /* 0x000fe20000010021 */
[----:B------:R-:W-:-:S02]  /*1710*/  HADD2.F32 R45, -RZ, R45.H1_H1 ;  /* 0x3000002dff2d7230 */ /* 0x000fc40000004100 */
[----:B------:R-:W-:Y:S01]  /*1720*/  FMUL.FTZ R33, R43, R43 ;  /* 0x0000002b2b217220 */ /* 0x000fe20000410000 */
[----:B------:R-:W-:Y:S01]  /*1730*/  FADD.FTZ R29, R22, R29 ;  /* 0x0000001d161d7221 */ /* 0x000fe20000010000 */
[--C-:B-----5:R-:W-:Y:S02]  /*1740*/  HADD2.F32 R22, -RZ, R47.reuse.H0_H0 ;  /* 0x2000002fff167230 */ /* 0x120fe40000004100 */
[----:B------:R-:W-:Y:S01]  /*1750*/  FADD.FTZ R24, R31, R24 ;  /* 0x000000181f187221 */ /* 0x000fe20000010000 */
[----:B------:R-:W-:Y:S01]  /*1760*/  FFMA.FTZ R33, R18, R18, R33 ;  /* 0x0000001212217223 */ /* 0x000fe20000010021 */
[----:B------:R-:W-:Y:S01]  /*1770*/  FADD.FTZ R26, R20, R45 ;  /* 0x0000002d141a7221 */ /* 0x000fe20000010000 */
[----:B------:R-:W-:Y:S02]  /*1780*/  HADD2.F32 R47, -RZ, R47.H1_H1 ;  /* 0x3000002fff2f7230 */ /* 0x000fe40000004100 */
[----:B------:R-:W-:Y:S01]  /*1790*/  FMUL.FTZ R31, R45, R45 ;  /* 0x0000002d2d1f7220 */ /* 0x000fe20000410000 */
[----:B------:R-:W-:Y:S01]  /*17a0*/  FADD.FTZ R33, R24, R33 ;  /* 0x0000002118217221 */ /* 0x000fe20000010000 */
[----:B------:R-:W-:Y:S01]  /*17b0*/  FADD.FTZ R26, R29, R26 ;  /* 0x0000001a1d1a7221 */ /* 0x000fe20000010000 */
[----:B------:R-:W-:-:S02]  /*17c0*/  HADD2.F32 R24, -RZ, R49.H0_H0 ;  /* 0x20000031ff187230 */ /* 0x000fc40000004100 */
[----:B------:R-:W-:Y:S01]  /*17d0*/  FADD.FTZ R29, R22, R47 ;  /* 0x0000002f161d7221 */ /* 0x000fe20000010000 */
[----:B------:R-:W-:Y:S01]  /*17e0*/  FFMA.FTZ R28, R20, R20, R31 ;  /* 0x00000014141c7223 */ /* 0x000fe2000001001f */
[----:B------:R-:W-:Y:S02]  /*17f0*/  HADD2.F32 R49, -RZ, R49.H1_H1 ;  /* 0x30000031ff317230 */ /* 0x000fe40000004100 */
[----:B------:R-:W-:Y:S01]  /*1800*/  FMUL.FTZ R31, R47, R47 ;  /* 0x0000002f2f1f7220 */ /* 0x000fe20000410000 */
[----:B------:R-:W-:Y:S01]  /*1810*/  FADD.FTZ R29, R26, R29 ;  /* 0x0000001d1a1d7221 */ /* 0x000fe20000010000 */
[----:B------:R-:W-:Y:S01]  /*1820*/  FADD.FTZ R28, R33, R28 ;  /* 0x0000001c211c7221 */ /* 0x000fe20000010000 */
[--C-:B------:R-:W-:Y:S02]  /*1830*/  HADD2.F32 R26, -RZ, R51.reuse.H1_H1 ;  /* 0x30000033ff1a7230 */ /* 0x100fe40000004100 */
[----:B------:R-:W-:Y:S01]  /*1840*/  FFMA.FTZ R31, R22, R22, R31 ;  /* 0x00000016161f7223 */ /* 0x000fe2000001001f */
[----:B------:R-:W-:Y:S01]  /*1850*/  FMUL.FTZ R33, R49, R49 ;  /* 0x0000003131217220 */ /* 0x000fe20000410000 */
[----:B------:R-:W-:Y:S01]  /*1860*/  FADD.FTZ R30, R24, R49 ;  /* 0x00000031181e7221 */ /* 0x000fe20000010000 */
[----:B------:R-:W-:-:S02]  /*1870*/  HADD2.F32 R51, -RZ, R51.H0_H0 ;  /* 0x20000033ff337230 */ /* 0x000fc40000004100 */
[----:B------:R-:W-:Y:S01]  /*1880*/  FADD.FTZ R28, R28, R31 ;  /* 0x0000001f1c1c7221 */ /* 0x000fe20000010000 */
[----:B------:R-:W-:Y:S01]  /*1890*/  FFMA.FTZ R33, R24, R24, R33 ;  /* 0x0000001818217223 */ /* 0x000fe20000010021 */
[----:B------:R-:W-:Y:S01]  /*18a0*/  FMUL.FTZ R32, R26, R26 ;  /* 0x0000001a1a207220 */ /* 0x000fe20000410000 */
[--C-:B------:R-:W-:Y:S02]  /*18b0*/  HADD2.F32 R40, -RZ, R53.reuse.H1_H1 ;  /* 0x30000035ff287230 */ /* 0x100fe40000004100 */
[----:B------:R-:W-:Y:S01]  /*18c0*/  FADD.FTZ R29, R29, R30 ;  /* 0x0000001e1d1d7221 */ /* 0x000fe20000010000 */
[C---:B------:R-:W-:Y:S01]  /*18d0*/  FADD.FTZ R30, R51.reuse, R26 ;  /* 0x0000001a331e7221 */ /* 0x040fe20000010000 */
[----:B------:R-:W-:Y:S01]  /*18e0*/  FADD.FTZ R28, R28, R33 ;  /* 0x000000211c1c7221 */ /* 0x000fe20000010000 */
[----:B------:R-:W-:Y:S01]  /*18f0*/  FFMA.FTZ R31, R51, R51, R32 ;  /* 0x00000033331f7223 */ /* 0x000fe20000010020 */
[----:B------:R-:W-:Y:S02]  /*1900*/  HADD2.F32 R53, -RZ, R53.H0_H0 ;  /* 0x20000035ff357230 */ /* 0x000fe40000004100 */
[----:B------:R-:W-:Y:S01]  /*1910*/  FMUL.FTZ R32, R40, R40 ;  /* 0x0000002828207220 */ /* 0x000fe20000410000 */
[----:B--2---:R-:W-:-:S02]  /*1920*/  HADD2.F32 R42, -RZ, R55.H1_H1 ;  /* 0x30000037ff2a7230 */ /* 0x004fc40000004100 */
[----:B------:R-:W-:Y:S01]  /*1930*/  FADD.FTZ R29, R29, R30 ;  /* 0x0000001e1d1d7221 */ /* 0x000fe20000010000 */
[----:B------:R-:W-:Y:S01]  /*1940*/  FADD.FTZ R28, R28, R31 ;  /* 0x0000001f1c1c7221 */ /* 0x000fe20000010000 */
[C---:B------:R-:W-:Y:S01]  /*1950*/  FADD.FTZ R30, R53.reuse, R40 ;  /* 0x00000028351e7221 */ /* 0x040fe20000010000 */
[----:B------:R-:W-:Y:S01]  /*1960*/  FFMA.FTZ R31, R53, R53, R32 ;  /* 0x00000035351f7223 */ /* 0x000fe20000010020 */
[----:B------:R-:W-:Y:S02]  /*1970*/  HADD2.F32 R55, -RZ, R55.H0_H0 ;  /* 0x20000037ff377230 */ /* 0x000fe40000004100 */
[----:B------:R-:W-:Y:S01]  /*1980*/  FMUL.FTZ R32, R42, R42 ;  /* 0x0000002a2a207220 */ /* 0x000fe20000410000 */
[--C-:B------:R-:W-:Y:S02]  /*1990*/  HADD2.F32 R44, -RZ, R57.reuse.H1_H1 ;  /* 0x30000039ff2c7230 */ /* 0x100fe40000004100 */
[----:B------:R-:W-:Y:S01]  /*19a0*/  FADD.FTZ R29, R29, R30 ;  /* 0x0000001e1d1d7221 */ /* 0x000fe20000010000 */
[----:B------:R-:W-:Y:S01]  /*19b0*/  FADD.FTZ R28, R28, R31 ;  /* 0x0000001f1c1c7221 */ /* 0x000fe20000010000 */
[----:B------:R-:W-:Y:S01]  /*19c0*/  FADD.FTZ R30, R55, R42 ;  /* 0x0000002a371e7221 */ /* 0x000fe20000010000 */
[----:B------:R-:W-:-:S02]  /*19d0*/  HADD2.F32 R57, -RZ, R57.H0_H0 ;  /* 0x20000039ff397230 */ /* 0x000fc40000004100 */
[----:B------:R-:W-:Y:S01]  /*19e0*/  FFMA.FTZ R31, R55, R55, R32 ;  /* 0x00000037371f7223 */ /* 0x000fe20000010020 */
[----:B------:R-:W-:Y:S01]  /*19f0*/  FMUL.FTZ R32, R44, R44 ;  /* 0x0000002c2c207220 */ /* 0x000fe20000410000 */
[--C-:B----4-:R-:W-:Y:S02]  /*1a00*/  HADD2.F32 R46, -RZ, R59.reuse.H1_H1 ;  /* 0x3000003bff2e7230 */ /* 0x110fe40000004100 */
[----:B------:R-:W-:Y:S01]  /*1a10*/  FADD.FTZ R29, R29, R30 ;  /* 0x0000001e1d1d7221 */ /* 0x000fe20000010000 */
[----:B------:R-:W-:Y:S01]  /*1a20*/  FADD.FTZ R28, R28, R31 ;  /* 0x0000001f1c1c7221 */ /* 0x000fe20000010000 */
[C---:B------:R-:W-:Y:S01]  /*1a30*/  FADD.FTZ R30, R57.reuse, R44 ;  /* 0x0000002c391e7221 */ /* 0x040fe20000010000 */
[----:B------:R-:W-:Y:S01]  /*1a40*/  FFMA.FTZ R31, R57, R57, R32 ;  /* 0x00000039391f7223 */ /* 0x000fe20000010020 */
[----:B------:R-:W-:Y:S02]  /*1a50*/  HADD2.F32 R59, -RZ, R59.H0_H0 ;  /* 0x2000003bff3b7230 */ /* 0x000fe40000004100 */
[----:B------:R-:W-:Y:S01]  /*1a60*/  FMUL.FTZ R32, R46, R46 ;  /* 0x0000002e2e207220 */ /* 0x000fe20000410000 */
[----:B------:R-:W-:-:S02]  /*1a70*/  HADD2.F32 R48, -RZ, R61.H1_H1 ;  /* 0x3000003dff307230 */ /* 0x000fc40000004100 */
[----:B------:R-:W-:Y:S01]  /*1a80*/  FADD.FTZ R29, R29, R30 ;  /* 0x0000001e1d1d7221 */ /* 0x000fe20000010000 */
[----:B------:R-:W-:Y:S01]  /*1a90*/  FADD.FTZ R28, R28, R31 ;  /* 0x0000001f1c1c7221 */ /* 0x000fe20000010000 */
[----:B------:R-:W-:Y:S02]  /*1aa0*/  HADD2.F32 R61, -RZ, R61.H0_H0 ;  /* 0x2000003dff3d7230 */ /* 0x000fe40000004100 */
[C---:B------:R-:W-:Y:S01]  /*1ab0*/  FADD.FTZ R30, R59.reuse, R46 ;  /* 0x0000002e3b1e7221 */ /* 0x040fe20000010000 */
[----:B------:R-:W-:Y:S01]  /*1ac0*/  FFMA.FTZ R31, R59, R59, R32 ;  /* 0x0000003b3b1f7223 */ /* 0x000fe20000010020 */
[----:B------:R-:W-:Y:S02]  /*1ad0*/  FMUL.FTZ R32, R48, R48 ;  /* 0x0000003030207220 */ /* 0x000fe40000410000 */
        /* <DEDUP_REMOVED lines=43> */
.L_x_2815:
[----:B------:R-:W-:Y:S05]  /*1d90*/  BSYNC.RECONVERGENT B0 ;  /* 0x0000000000007941 */ /* 0x000fea0003800200 */
.L_x_2814:
        /* <DEDUP_REMOVED lines=54> */
.L_x_2817:
[----:B------:R-:W-:Y:S05]  /*2100*/  BSYNC.RECONVERGENT B0 ;  /* 0x0000000000007941 */ /* 0x000fea0003800200 */
.L_x_2816:
        /* <DEDUP_REMOVED lines=27> */
.L_x_2820:
[----:B------:R-:W3:Y:S04]  /*22c0*/  LDG.E.STRONG.GPU R30, desc[UR6][R28.64] ;  /* 0x000000061c1e7981 */ /* 0x000ee8000c1ef900 */
[----:B---3--:R-:W-:Y:S01]  /*22d0*/  CCTL.IVALL ;  /* 0x00000000ff00798f */ /* 0x008fe20002000000 */
[----:B------:R-:W-:Y:S05]  /*22e0*/  YIELD ;  /* 0x0000000000007946 */ /* 0x000fea0003800000 */
[----:B------:R-:W-:-:S13]  /*22f0*/  ISETP.NE.AND P2, PT, R30, R37, PT ;  /* 0x000000251e00720c */ /* 0x000fda0003f45270 */
[----:B------:R-:W-:Y:S05]  /*2300*/  @P2 BRA `(.L_x_2820) ;  /* 0xfffffffc00ec2947 */ /* 0x000fea000383ffff */
.L_x_2819:
        /* <DEDUP_REMOVED lines=16> */
.L_x_2822:
        /* <DEDUP_REMOVED lines=61> */
.L_x_2821:
        /* <DEDUP_REMOVED lines=38> */
.L_x_2823:
        /* <DEDUP_REMOVED lines=19> */
.L_x_2824:
        /* <DEDUP_REMOVED lines=9> */
.L_x_2825:
[----:B------:R-:W-:Y:S05]  /*2c00*/  BSYNC.RECONVERGENT B0 ;  /* 0x0000000000007941 */ /* 0x000fea0003800200 */
.L_x_2818:
        /* <DEDUP_REMOVED lines=66> */
.L_x_2829:
[----:B------:R-:W-:Y:S05]  /*3030*/  BSYNC.RECONVERGENT B1 ;  /* 0x0000000000017941 */ /* 0x000fea0003800200 */
.L_x_2828:
        /* <DEDUP_REMOVED lines=24> */
.L_x_2831:
[----:B------:R-:W-:Y:S05]  /*31c0*/  BSYNC.RECONVERGENT B1 ;  /* 0x0000000000017941 */ /* 0x000fea0003800200 */
.L_x_2830:
        /* <DEDUP_REMOVED lines=24> */
[----:B------:R-:W-:-:S05]  /*3350*/  F2FP.F16.F32.PACK_AB R19, R6, R19 ;  /* 0x000000130613723e */ /* 0x000fca00000000ff */
[----:B------:R3:W-:Y:S02]  /*3360*/  STG.E desc[UR6][R34.64], R19 ;  /* 0x0000001322007986 */ /* 0x0007e4000c101906 */
.L_x_2833:
[----:B------:R-:W-:Y:S05]  /*3370*/  BSYNC.RECONVERGENT B1 ;  /* 0x0000000000017941 */ /* 0x000fea0003800200 */
.L_x_2832:
[----:B------:R-:W-:Y:S04]  /*3380*/  BSSY.RECONVERGENT B1, `(.L_x_2834) ;  /* 0x0000014000017945 */ /* 0x000fe80003800200 */
[----:B------:R-:W-:Y:S05]  /*3390*/  @P3 BRA `(.L_x_2835) ;  /* 0x0000000000483947 */ /* 0x000fea0003800000 */
[----:B------:R-:W4:Y:S01]  /*33a0*/  LDCU.64 UR4, c[0x0][0x3e0] ;  /* 0x00007c00ff0477ac */ /* 0x000f220008000a00 */
[----:B------:R-:W-:Y:S01]  /*33b0*/  MOV R32, R70 ;  /* 0x0000004600207202 */ /* 0x000fe20000000f00 */
[--C-:B0--3--:R-:W-:Y:S01]  /*33c0*/  FADD.FTZ R19, R12, -R38.reuse ;  /* 0x800000260c137221 */ /* 0x109fe20000010000 */
[----:B------:R-:W-:Y:S01]  /*33d0*/  MOV R33, R73 ;  /* 0x0000004900217202 */ /* 0x000fe20000000f00 */
[----:B------:R-:W1:Y:S01]  /*33e0*/  LDCU.64 UR10, c[0x0][0x380] ;  /* 0x00007000ff0a77ac */ /* 0x000e620008000a00 */
[----:B------:R-:W-:Y:S01]  /*33f0*/  FADD.FTZ R25, R25, -R38 ;  /* 0x8000002619197221 */ /* 0x000fe20000010000 */
[----:B--2---:R-:W-:-:S03]  /*3400*/  FMUL.FTZ R19, R19, R36 ;  /* 0x0000002413137220 */ /* 0x004fc60000410000 */
[----:B------:R-:W-:Y:S01]  /*3410*/  FMUL.FTZ R6, R25, R36 ;  /* 0x0000002419067220 */ /* 0x000fe20000410000 */
[----:B-----5:R-:W-:-:S03]  /*3420*/  FFMA.FTZ R19, R28, R19, R30 ;  /* 0x000000131c137223 */ /* 0x020fc6000001001e */
[----:B------:R-:W-:Y:S01]  /*3430*/  FFMA.FTZ R6, R29, R6, R31 ;  /* 0x000000061d067223 */ /* 0x000fe2000001001f */
[----:B----4-:R-:W-:-:S04]  /*3440*/  IMAD R21, R5, UR4, RZ ;  /* 0x0000000405157c24 */ /* 0x010fc8000f8e02ff */
[----:B------:R-:W-:Y:S01]  /*3450*/  F2FP.F16.F32.PACK_AB R19, R6, R19 ;  /* 0x000000130613723e */ /* 0x000fe200000000ff */
[----:B------:R-:W-:-:S04]  /*3460*/  IMAD.WIDE.U32 R32, R66, UR4, R32 ;  /* 0x0000000442207c25 */ /* 0x000fc8000f8e0020 */
[----:B------:R-:W-:Y:S01]  /*3470*/  IMAD R21, R66, UR5, R21 ;  /* 0x0000000542157c24 */ /* 0x000fe2000f8e0215 */
[----:B-1----:R-:W-:-:S04]  /*3480*/  LEA R34, P2, R32, UR10, 0x1 ;  /* 0x0000000a20227c11 */ /* 0x002fc8000f8408ff */
[----:B------:R-:W-:-:S04]  /*3490*/  IADD3 R21, PT, PT, R33, R21, RZ ;  /* 0x0000001521157210 */ /* 0x000fc80007ffe0ff */
[----:B------:R-:W-:-:S05]  /*34a0*/  LEA.HI.X R35, R32, UR11, R21, 0x1, P2 ;  /* 0x0000000b20237c11 */ /* 0x000fca00090f0c15 */
[----:B------:R4:W-:Y:S02]  /*34b0*/  STG.E desc[UR6][R34.64], R19 ;  /* 0x0000001322007986 */ /* 0x0009e4000c101906 */
.L_x_2835:
[----:B------:R-:W-:Y:S05]  /*34c0*/  BSYNC.RECONVERGENT B1 ;  /* 0x0000000000017941 */ /* 0x000fea0003800200 */
.L_x_2834:
        /* <DEDUP_REMOVED lines=25> */
[----:B------:R-:W-:Y:S01]  /*3660*/  F2FP.F16.F32.PACK_AB R19, R10, R19 ;  /* 0x000000130a13723e */ /* 0x000fe200000000ff */
[----:B------:R-:W-:-:S04]  /*3670*/  IMAD.WIDE.U32 R32, R74, UR4, R32 ;  /* 0x000000044a207c25 */ /* 0x000fc8000f8e0020 */
[----:B------:R-:W-:Y:S01]  /*3680*/  IMAD R21, R74, UR5, R21 ;  /* 0x000000054a157c24 */ /* 0x000fe2000f8e0215 */
[----:B0-----:R-:W-:-:S04]  /*3690*/  LEA R34, P5, R32, UR10, 0x1 ;  /* 0x0000000a20227c11 */ /* 0x001fc8000f8a08ff */
[----:B------:R-:W-:-:S04]  /*36a0*/  IADD3 R21, PT, PT, R33, R21, RZ ;  /* 0x0000001521157210 */ /* 0x000fc80007ffe0ff */
[----:B------:R-:W-:-:S05]  /*36b0*/  LEA.HI.X R35, R32, UR11, R21, 0x1, P5 ;  /* 0x0000000b20237c11 */ /* 0x000fca000a8f0c15 */
[----:B------:R0:W-:Y:S02]  /*36c0*/  STG.E desc[UR6][R34.64], R19 ;  /* 0x0000001322007986 */ /* 0x0001e4000c101906 */
.L_x_2837:
[----:B------:R-:W-:Y:S05]  /*36d0*/  BSYNC.RECONVERGENT B1 ;  /* 0x0000000000017941 */ /* 0x000fea0003800200 */
.L_x_2836:
        /* <DEDUP_REMOVED lines=20> */
.L_x_2839:
[----:B------:R-:W-:Y:S05]  /*3820*/  BSYNC.RECONVERGENT B1 ;  /* 0x0000000000017941 */ /* 0x000fea0003800200 */
.L_x_2838:
        /* <DEDUP_REMOVED lines=17> */
[----:B------:R-:W-:Y:S02]  /*3940*/  F2FP.F16.F32.PACK_AB R19, R10, R21 ;  /* 0x000000150a13723e */ /* 0x000fe400000000ff */
[----:B------:R-:W-:-:S05]  /*3950*/  LEA.HI.X R33, R18, UR11, R39, 0x1, P1 ;  /* 0x0000000b12217c11 */ /* 0x000fca00088f0c27 */
[----:B------:R0:W-:Y:S02]  /*3960*/  STG.E desc[UR6][R32.64], R19 ;  /* 0x0000001320007986 */ /* 0x0001e4000c101906 */
.L_x_2841:
[----:B------:R-:W-:Y:S05]  /*3970*/  BSYNC.RECONVERGENT B1 ;  /* 0x0000000000017941 */ /* 0x000fea0003800200 */
.L_x_2840:
        /* <DEDUP_REMOVED lines=17> */
[----:B------:R-:W-:Y:S02]  /*3a90*/  F2FP.F16.F32.PACK_AB R19, R23, R12 ;  /* 0x0000000c1713723e */ /* 0x000fe400000000ff */
[----:B------:R-:W-:-:S05]  /*3aa0*/  LEA.HI.X R21, R18, UR11, R25, 0x1, P1 ;  /* 0x0000000b12157c11 */ /* 0x000fca00088f0c19 */
[----:B------:R0:W-:Y:S02]  /*3ab0*/  STG.E desc[UR6][R20.64], R19 ;  /* 0x0000001314007986 */ /* 0x0001e4000c101906 */
.L_x_2843:
[----:B------:R-:W-:Y:S05]  /*3ac0*/  BSYNC.RECONVERGENT B1 ;  /* 0x0000000000017941 */ /* 0x000fea0003800200 */
.L_x_2842:
        /* <DEDUP_REMOVED lines=20> */
.L_x_2845:
[----:B------:R-:W-:Y:S05]  /*3c10*/  BSYNC.RECONVERGENT B1 ;  /* 0x0000000000017941 */ /* 0x000fea0003800200 */
.L_x_2844:
        /* <DEDUP_REMOVED lines=20> */
.L_x_2847:
[----:B------:R-:W-:Y:S05]  /*3d60*/  BSYNC.RECONVERGENT B1 ;  /* 0x0000000000017941 */ /* 0x000fea0003800200 */
.L_x_2846:
        /* <DEDUP_REMOVED lines=33> */
[----:B------:R-:W-:Y:S02]  /*3f80*/  F2FP.F16.F32.PACK_AB R19, R14, R51 ;  /* 0x000000330e13723e */ /* 0x000fe400000000ff */
[----:B------:R-:W-:-:S05]  /*3f90*/  LEA.HI.X R21, R18, UR11, R23, 0x1, P5 ;  /* 0x0000000b12157c11 */ /* 0x000fca000a8f0c17 */
[----:B------:R0:W-:Y:S02]  /*3fa0*/  STG.E desc[UR6][R20.64], R19 ;  /* 0x0000001314007986 */ /* 0x0001e4000c101906 */
.L_x_2849:
[----:B------:R-:W-:Y:S05]  /*3fb0*/  BSYNC.RECONVERGENT B1 ;  /* 0x0000000000017941 */ /* 0x000fea0003800200 */
.L_x_2848:
        /* <DEDUP_REMOVED lines=20> */
.L_x_2851:
[----:B------:R-:W-:Y:S05]  /*4100*/  BSYNC.RECONVERGENT B1 ;  /* 0x0000000000017941 */ /* 0x000fea0003800200 */
.L_x_2850:
        /* <DEDUP_REMOVED lines=20> */
.L_x_2853:
[----:B------:R-:W-:Y:S05]  /*4250*/  BSYNC.RECONVERGENT B1 ;  /* 0x0000000000017941 */ /* 0x000fea0003800200 */
.L_x_2852:
        /* <DEDUP_REMOVED lines=20> */
.L_x_2855:
[----:B------:R-:W-:Y:S05]  /*43a0*/  BSYNC.RECONVERGENT B1 ;  /* 0x0000000000017941 */ /* 0x000fea0003800200 */
.L_x_2854:
        /* <DEDUP_REMOVED lines=20> */
.L_x_2857:
[----:B------:R-:W-:Y:S05]  /*44f0*/  BSYNC.RECONVERGENT B1 ;  /* 0x0000000000017941 */ /* 0x000fea0003800200 */
.L_x_2856:
        /* <DEDUP_REMOVED lines=10> */
[----:B------:R-:W-:Y:S01]  /*45a0*/  F2FP.F16.F32.PACK_AB R21, R36, R21 ;  /* 0x000000152415723e */ /* 0x000fe200000000ff */
        /* <DEDUP_REMOVED lines=8> */
.L_x_2827:
        /* <DEDUP_REMOVED lines=34> */
.L_x_2860:
[----:B------:R-:W-:Y:S05]  /*4850*/  BSYNC.RECONVERGENT B1 ;  /* 0x0000000000017941 */ /* 0x000fea0003800200 */
.L_x_2859:
        /* <DEDUP_REMOVED lines=28> */
[----:B------:R-:W-:Y:S01]  /*4a20*/  F2FP.F16.F32.PACK_AB R21, R6, R21 ;  /* 0x000000150615723e */ /* 0x000fe200000000ff */
[----:B------:R-:W-:-:S05]  /*4a30*/  IMAD.WIDE.U32 R34, R19, UR8, R34 ;  /* 0x0000000813227c25 */ /* 0x000fca000f8e0022 */
[----:B------:R-:W-:Y:S02]  /*4a40*/  IADD3 R33, PT, PT, R35, R33, RZ ;  /* 0x0000002123217210 */ /* 0x000fe40007ffe0ff */
[----:B-1----:R-:W-:-:S04]  /*4a50*/  LEA R32, P2, R34, UR10, 0x1 ;  /* 0x0000000a22207c11 */ /* 0x002fc8000f8408ff */
[----:B------:R-:W-:-:S05]  /*4a60*/  LEA.HI.X R33, R34, UR11, R33, 0x1, P2 ;  /* 0x0000000b22217c11 */ /* 0x000fca00090f0c21 */
[----:B------:R0:W-:Y:S04]  /*4a70*/  STG.E desc[UR6][R32.64], R21 ;  /* 0x0000001520007986 */ /* 0x0001e8000c101906 */
.L_x_2862:
[----:B------:R-:W-:Y:S05]  /*4a80*/  BSYNC.RECONVERGENT B1 ;  /* 0x0000000000017941 */ /* 0x000fea0003800200 */
.L_x_2861:
        /* <DEDUP_REMOVED lines=32> */
[----:B------:R-:W-:-:S05]  /*4c90*/  F2FP.F16.F32.PACK_AB R21, R21, R6 ;  /* 0x000000061515723e */ /* 0x000fca00000000ff */
[----:B------:R1:W-:Y:S02]  /*4ca0*/  STG.E desc[UR6][R32.64], R21 ;  /* 0x0000001520007986 */ /* 0x0003e4000c101906 */
.L_x_2864:
[----:B------:R-:W-:Y:S05]  /*4cb0*/  BSYNC.RECONVERGENT B1 ;  /* 0x0000000000017941 */ /* 0x000fea0003800200 */
.L_x_2863:
[----:B------:R-:W-:Y:S04]  /*4cc0*/  BSSY.RECONVERGENT B1, `(.L_x_2865) ;  /* 0x000001e000017945 */ /* 0x000fe80003800200 */
[----:B------:R-:W-:Y:S05]  /*4cd0*/  @P1 BRA `(.L_x_2866) ;  /* 0x0000000000701947 */ /* 0x000fea0003800000 */
[--C-:B------:R-:W-:Y:S01]  /*4ce0*/  FADD.FTZ R19, R12, -R38.reuse ;  /* 0x800000260c137221 */ /* 0x100fe20000010000 */
[----:B------:R-:W-:Y:S01]  /*4cf0*/  FADD.FTZ R25, R25, -R38 ;  /* 0x8000002619197221 */ /* 0x000fe20000010000 */
[----:B------:R-:W3:Y:S01]  /*4d00*/  LDCU.64 UR8, c[0x0][0x3e0] ;  /* 0x00007c00ff0877ac */ /* 0x000ee20008000a00 */
[----:B------:R-:W-:Y:S01]  /*4d10*/  MOV R34, R70 ;  /* 0x0000004600227202 */ /* 0x000fe20000000f00 */
[-C--:B--2---:R-:W-:Y:S01]  /*4d20*/  FMUL.FTZ R19, R19, R36.reuse ;  /* 0x0000002413137220 */ /* 0x084fe20000410000 */
[----:B------:R-:W-:Y:S01]  /*4d30*/  FMUL.FTZ R8, R25, R36 ;  /* 0x0000002419087220 */ /* 0x000fe20000410000 */
[----:B------:R-:W2:Y:S01]  /*4d40*/  LDCU.64 UR10, c[0x0][0x380] ;  /* 0x00007000ff0a77ac */ /* 0x000ea20008000a00 */
[----:B------:R-:W-:Y:S01]  /*4d50*/  MOV R35, R73 ;  /* 0x0000004900237202 */ /* 0x000fe20000000f00 */
[----:B-----5:R-:W-:Y:S01]  /*4d60*/  FFMA.FTZ R19, R28, R19, R30 ;  /* 0x000000131c137223 */ /* 0x020fe2000001001e */
[----:B01----:R-:W-:-:S03]  /*4d70*/  FFMA.FTZ R21, R29, R8, R31 ;  /* 0x000000081d157223 */ /* 0x003fc6000001001f */
        /* <DEDUP_REMOVED lines=16> */
[----:B------:R-:W-:-:S05]  /*4e80*/  F2FP.F16.F32.PACK_AB R19, R19, R6 ;  /* 0x000000061313723e */ /* 0x000fca00000000ff */
[----:B------:R3:W-:Y:S02]  /*4e90*/  STG.E desc[UR6][R32.64], R19 ;  /* 0x0000001320007986 */ /* 0x0007e4000c101906 */
.L_x_2866:
[----:B------:R-:W-:Y:S05]  /*4ea0*/  BSYNC.RECONVERGENT B1 ;  /* 0x0000000000017941 */ /* 0x000fea0003800200 */
.L_x_2865:
        /* <DEDUP_REMOVED lines=40> */
[----:B------:R-:W-:-:S05]  /*5130*/  F2FP.F16.F32.PACK_AB R21, R21, R10 ;  /* 0x0000000a1515723e */ /* 0x000fca00000000ff */
[----:B------:R4:W-:Y:S02]  /*5140*/  STG.E desc[UR6][R34.64], R21 ;  /* 0x0000001522007986 */ /* 0x0009e4000c101906 */
.L_x_2868:
[----:B------:R-:W-:Y:S05]  /*5150*/  BSYNC.RECONVERGENT B1 ;  /* 0x0000000000017941 */ /* 0x000fea0003800200 */
.L_x_2867:
        /* <DEDUP_REMOVED lines=28> */
[----:B------:R-:W-:-:S05]  /*5320*/  F2FP.F16.F32.PACK_AB R19, R19, R10 ;  /* 0x0000000a1313723e */ /* 0x000fca00000000ff */
[----:B------:R0:W-:Y:S02]  /*5330*/  STG.E desc[UR6][R34.64], R19 ;  /* 0x0000001322007986 */ /* 0x0001e4000c101906 */
.L_x_2870:
[----:B------:R-:W-:Y:S05]  /*5340*/  BSYNC.RECONVERGENT B1 ;  /* 0x0000000000017941 */ /* 0x000fea0003800200 */
.L_x_2869:
        /* <DEDUP_REMOVED lines=28> */
[----:B------:R-:W-:-:S05]  /*5510*/  F2FP.F16.F32.PACK_AB R21, R21, R10 ;  /* 0x0000000a1515723e */ /* 0x000fca00000000ff */
[----:B------:R0:W-:Y:S02]  /*5520*/  STG.E desc[UR6][R32.64], R21 ;  /* 0x0000001520007986 */ /* 0x0001e4000c101906 */
.L_x_2872:
[----:B------:R-:W-:Y:S05]  /*5530*/  BSYNC.RECONVERGENT B1 ;  /* 0x0000000000017941 */ /* 0x000fea0003800200 */
.L_x_2871:
        /* <DEDUP_REMOVED lines=28> */
[----:B------:R-:W-:-:S05]  /*5700*/  F2FP.F16.F32.PACK_AB R23, R23, R10 ;  /* 0x0000000a1717723e */ /* 0x000fca00000000ff */
[----:B------:R0:W-:Y:S02]  /*5710*/  STG.E desc[UR6][R18.64], R23 ;  /* 0x0000001712007986 */ /* 0x0001e4000c101906 */
.L_x_2874:
[----:B------:R-:W-:Y:S05]  /*5720*/  BSYNC.RECONVERGENT B1 ;  /* 0x0000000000017941 */ /* 0x000fea0003800200 */
.L_x_2873:
        /* <DEDUP_REMOVED lines=30> */
.L_x_2876:
[----:B------:R-:W-:Y:S05]  /*5910*/  BSYNC.RECONVERGENT B1 ;  /* 0x0000000000017941 */ /* 0x000fea0003800200 */
.L_x_2875:
        /* <DEDUP_REMOVED lines=30> */
.L_x_2878:
[----:B------:R-:W-:Y:S05]  /*5b00*/  BSYNC.RECONVERGENT B1 ;  /* 0x0000000000017941 */ /* 0x000fea0003800200 */
.L_x_2877:
        /* <DEDUP_REMOVED lines=44> */
[----:B------:R-:W-:-:S05]  /*5dd0*/  F2FP.F16.F32.PACK_AB R23, R23, R6 ;  /* 0x000000061717723e */ /* 0x000fca00000000ff */
[----:B------:R0:W-:Y:S02]  /*5de0*/  STG.E desc[UR6][R20.64], R23 ;  /* 0x0000001714007986 */ /* 0x0001e4000c101906 */
.L_x_2880:
[----:B------:R-:W-:Y:S05]  /*5df0*/  BSYNC.RECONVERGENT B1 ;  /* 0x0000000000017941 */ /* 0x000fea0003800200 */
.L_x_2879:
        /* <DEDUP_REMOVED lines=30> */
.L_x_2882:
[----:B------:R-:W-:Y:S05]  /*5fe0*/  BSYNC.RECONVERGENT B1 ;  /* 0x0000000000017941 */ /* 0x000fea0003800200 */
.L_x_2881:
        /* <DEDUP_REMOVED lines=30> */
.L_x_2884:
[----:B------:R-:W-:Y:S05]  /*61d0*/  BSYNC.RECONVERGENT B1 ;  /* 0x0000000000017941 */ /* 0x000fea0003800200 */
.L_x_2883:
        /* <DEDUP_REMOVED lines=30> */
.L_x_2886:
[----:B------:R-:W-:Y:S05]  /*63c0*/  BSYNC.RECONVERGENT B1 ;  /* 0x0000000000017941 */ /* 0x000fea0003800200 */
.L_x_2885:
        /* <DEDUP_REMOVED lines=30> */
.L_x_2888:
[----:B------:R-:W-:Y:S05]  /*65b0*/  BSYNC.RECONVERGENT B1 ;  /* 0x0000000000017941 */ /* 0x000fea0003800200 */
.L_x_2887:
        /* <DEDUP_REMOVED lines=28> */
.L_x_2858:
[----:B------:R-:W-:Y:S05]  /*6780*/  BSYNC.RECONVERGENT B0 ;  /* 0x0000000000007941 */ /* 0x000fea0003800200 */
.L_x_2826:
        /* <DEDUP_REMOVED lines=8> */
.L_x_2890:
        /* <DEDUP_REMOVED lines=15> */
.L_x_4543:


//--------------------- .text._Z35group_norm_nhwc_fwd_one_pass_kernelI11Fp16IOFp32WLi512ELi80ELi640EEv26Group_norm_nhwc_fwd_params --------------------------
	.section	.text._Z35group_norm_nhwc_fwd_one_pass_kernelI11Fp16IOFp32WLi512ELi80ELi640EEv26Group_norm_nhwc_fwd_params,"ax",@progbits
	.align	128
        .global         _Z35group_norm_nhwc_fwd_one_pass_kernelI11Fp16IOFp32WLi512ELi80ELi640EEv26Group_norm_nhwc_fwd_params
        .type           _Z35group_norm_nhwc_fwd_one_pass_kernelI11Fp16IOFp32WLi512ELi80ELi640EEv26Group_norm_nhwc_fwd_params,@function
        .size           _Z35group_norm_nhwc_fwd_one_pass_kernelI11Fp16IOFp32WLi512ELi80ELi640EEv26Group_norm_nhwc_fwd_params,(.L_x_4544 - _Z35group_norm_nhwc_fwd_one_pass_kernelI11Fp16IOFp32WLi512ELi80ELi640EEv26Group_norm_nhwc_fwd_params)
        .other          _Z35group_norm_nhwc_fwd_one_pass_kernelI11Fp16IOFp32WLi512ELi80ELi640EEv26Group_norm_nhwc_fwd_params,@"STO_CUDA_ENTRY STV_DEFAULT"
_Z35group_norm_nhwc_fwd_one_pass_kernelI11Fp16IOFp32WLi512ELi80ELi640EEv26Group_norm_nhwc_fwd_params:
.text._Z35group_norm_nhwc_fwd_one_pass_kernelI11Fp16IOFp32WLi512ELi80ELi640EEv26Group_norm_nhwc_fwd_params:
        /* <DEDUP_REMOVED lines=26> */
.L_x_3030:
        /* <DEDUP_REMOVED lines=18> */
[----:B------:R-:W-:-:S05]  /*02c0*/  IMAD.HI.U32 R5, R3, R5, UR6 ;  /* 0x0000000603057e27 */ /* 0x000fca000f8e0005 */
[----:B------:R-:W-:Y:S02]  /*02d0*/  R2UR UR6, R5 ;  /* 0x00000000050672ca */ /* 0x000fe400000e0000 */
[----:B------:R-:W0:Y:S11]  /*02e0*/  LDC R5, c[0x0][0x404] ;  /* 0x00010100ff057b82 */ /* 0x000e360000000800 */
[----:B------:R-:W-:-:S06]  /*02f0*/  UIMAD.WIDE.U32 UR6, UR6, UR4, URZ ;  /* 0x00000004060672a5 */ /* 0x000fcc000f8e00ff */
[----:B------:R-:W-:-:S05]  /*0300*/  IADD3 R0, PT, PT, RZ, -UR7, RZ ;  /* 0x80000007ff007c10 */ /* 0x000fca000fffe0ff */
[----:B------:R-:W-:Y:S01]  /*0310*/  IMAD R0, R7, R0, UR4 ;  /* 0x0000000407007e24 */ /* 0x000fe2000f8e0200 */
[----:B------:R-:W-:Y:S01]  /*0320*/  ULOP3.LUT UR4, UR5, UR10, URZ, 0x3c, !UPT ;  /* 0x0000000a05047292 */ /* 0x000fe2000f8e3cff */
[----:B0-----:R-:W-:Y:S01]  /*0330*/  IMAD R5, R5, UR8, R84 ;  /* 0x0000000805057c24 */ /* 0x001fe2000f8e0254 */
[----:B------:R-:W0:Y:S02]  /*0340*/  LDCU.64 UR8, c[0x0][0x3f0] ;  /* 0x00007e00ff0877ac */ /* 0x000e240008000a00 */
[----:B------:R-:W-:Y:S02]  /*0350*/  ISETP.GT.U32.AND P1, PT, R7, R0, PT ;  /* 0x000000000700720c */ /* 0x000fe40003f24070 */
[----:B------:R-:W-:Y:S02]  /*0360*/  SHF.R.S32.HI R3, RZ, 0x1f, R5 ;  /* 0x0000001fff037819 */ /* 0x000fe40000011405 */
[C---:B------:R-:W-:Y:S02]  /*0370*/  IADD3 R9, PT, PT, R5.reuse, 0x10, RZ ;  /* 0x0000001005097810 */ /* 0x040fe40007ffe0ff */
[----:B------:R-:W-:-:S02]  /*0380*/  IADD3 R11, PT, PT, R5, 0x20, RZ ;  /* 0x00000020050b7810 */ /* 0x000fc40007ffe0ff */
[----:B-1----:R-:W-:Y:S02]  /*0390*/  ISETP.GE.U32.AND P2, PT, R9, UR14, PT ;  /* 0x0000000e09007c0c */ /* 0x002fe4000bf46070 */
[----:B------:R-:W-:Y:S02]  /*03a0*/  SHF.R.S32.HI R17, RZ, 0x1f, R9 ;  /* 0x0000001fff117819 */ /* 0x000fe40000011409 */
[----:B------:R-:W-:Y:S01]  /*03b0*/  ISETP.GE.U32.AND P3, PT, R11, UR14, PT ;  /* 0x0000000e0b007c0c */ /* 0x000fe2000bf66070 */
[----:B------:R-:W-:Y:S01]  /*03c0*/  VOTEU.ANY UP2, P1 ;  /* 0x0000000000ff7886 */ /* 0x000fe20000840100 */
[----:B------:R-:W-:Y:S02]  /*03d0*/  PLOP3.LUT P1, PT, PT, PT, UP2, 0x80, 0x8 ;  /* 0x000000000008781c */ /* 0x000fe40003f2f028 */
[----:B------:R-:W-:Y:S02]  /*03e0*/  ISETP.GE.AND.EX P2, PT, R17, UR15, PT, P2 ;  /* 0x0000000f11007c0c */ /* 0x000fe4000bf46320 */
[----:B------:R-:W-:Y:S01]  /*03f0*/  @!UP2 UIADD3 UR7, UPT, UPT, UR7, 0x1, URZ ;  /* 0x000000010707a890 */ /* 0x000fe2000fffe0ff */
[----:B0-----:R-:W-:Y:S01]  /*0400*/  MOV R13, UR8 ;  /* 0x00000008000d7c02 */ /* 0x001fe20008000f00 */
[----:B------:R-:W-:Y:S01]  /*0410*/  UISETP.GE.AND UP2, UPT, UR4, URZ, UPT ;  /* 0x000000ff0400728c */ /* 0x000fe2000bf46270 */
[----:B------:R-:W-:-:S02]  /*0420*/  SHF.R.S32.HI R19, RZ, 0x1f, R11 ;  /* 0x0000001fff137819 */ /* 0x000fc4000001140b */
[----:B------:R-:W-:Y:S02]  /*0430*/  IADD3 R15, PT, PT, R5, 0x40, RZ ;  /* 0x00000040050f7810 */ /* 0x000fe40007ffe0ff */
[----:B------:R-:W-:Y:S02]  /*0440*/  ISETP.GE.AND.EX P3, PT, R19, UR15, PT, P3 ;  /* 0x0000000f13007c0c */ /* 0x000fe4000bf66330 */
[-C--:B------:R-:W-:Y:S02]  /*0450*/  @!P1 IADD3 R0, PT, PT, R0, -R7.reuse, RZ ;  /* 0x8000000700009210 */ /* 0x080fe40007ffe0ff */
[----:B------:R-:W0:Y:S02]  /*0460*/  @!P2 LDC.64 R26, c[0x0][0x3e0] ;  /* 0x0000f800ff1aab82 */ /* 0x000e240000000a00 */
[----:B------:R-:W-:-:S06]  /*0470*/  ISETP.GE.U32.AND P1, PT, R0, R7, PT ;  /* 0x000000070000720c */ /* 0x000fcc0003f26070 */
[----:B------:R-:W1:Y:S07]  /*0480*/  @!P2 LDC.64 R30, c[0x0][0x390] ;  /* 0x0000e400ff1eab82 */ /* 0x000e6e0000000a00 */
[----:B------:R-:W-:Y:S01]  /*0490*/  VOTEU.ANY UP1, P1 ;  /* 0x0000000000ff7886 */ /* 0x000fe20000820100 */
[----:B------:R-:W-:Y:S01]  /*04a0*/  ISETP.GE.U32.AND P1, PT, R5, UR14, PT ;  /* 0x0000000e05007c0c */ /* 0x000fe2000bf26070 */
[----:B------:R-:W2:Y:S03]  /*04b0*/  @!P3 LDC.64 R28, c[0x0][0x3e0] ;  /* 0x0000f800ff1cbb82 */ /* 0x000ea60000000a00 */
[----:B------:R-:W-:Y:S01]  /*04c0*/  @UP1 UIADD3 UR7, UPT, UPT, UR7, 0x1, URZ ;  /* 0x0000000107071890 */ /* 0x000fe2000fffe0ff */
[----:B------:R-:W-:-:S03]  /*04d0*/  ISETP.GE.AND.EX P1, PT, R3, UR15, PT, P1 ;  /* 0x0000000f03007c0c */ /* 0x000fc6000bf26310 */
[----:B------:R-:W-:Y:S01]  /*04e0*/  @!UP2 UIADD3 UR7, UPT, UPT, -UR7, URZ, URZ ;  /* 0x000000ff0707a290 */ /* 0x000fe2000fffe1ff */
[----:B------:R-:W3:Y:S01]  /*04f0*/  @!P3 LDC.64 R32, c[0x0][0x390] ;  /* 0x0000e400ff20bb82 */ /* 0x000ee20000000a00 */
[----:B------:R-:W-:-:S04]  /*0500*/  @!UP0 ULOP3.LUT UR7, URZ, UR10, URZ, 0x33, !UPT ;  /* 0x0000000aff078292 */ /* 0x000fc8000f8e33ff */
[----:B------:R-:W-:-:S04]  /*0510*/  UIADD3 UR4, UPT, UPT, -UR7, URZ, URZ ;  /* 0x000000ff07047290 */ /* 0x000fc8000fffe1ff */
[----:B------:R-:W-:Y:S01]  /*0520*/  UIMAD UR4, UR10, UR4, UR5 ;  /* 0x000000040a0472a4 */ /* 0x000fe2000f8e0205 */
[----:B------:R-:W4:Y:S03]  /*0530*/  @!P1 LDC.64 R6, c[0x0][0x3e0] ;  /* 0x0000f800ff069b82 */ /* 0x000f260000000a00 */
[----:B------:R-:W-:Y:S02]  /*0540*/  UIMAD UR11, UR4, 0x50, URZ ;  /* 0x00000050040b78a4 */ /* 0x000fe4000f8e02ff */
[----:B------:R-:W-:-:S03]  /*0550*/  USHF.R.S32.HI UR4, URZ, 0x1f, UR7 ;  /* 0x0000001fff047899 */ /* 0x000fc60008011407 */
[----:B-----5:R-:W5:Y:S01]  /*0560*/  @!P1 LDC.64 R22, c[0x0][0x390] ;  /* 0x0000e400ff169b82 */ /* 0x020f620000000a00 */
[----:B------:R-:W-:Y:S01]  /*0570*/  IADD3 R86, P4, PT, R34, UR11, RZ ;  /* 0x0000000b22567c10 */ /* 0x000fe2000ff9e0ff */
[----:B------:R-:W-:Y:S01]  /*0580*/  UIMAD UR4, UR4, UR8, URZ ;  /* 0x00000008040472a4 */ /* 0x000fe2000f8e02ff */
[----:B------:R-:W-:-:S03]  /*0590*/  MOV R0, UR11 ;  /* 0x0000000b00007c02 */ /* 0x000fc60008000f00 */
[----:B------:R-:W-:Y:S01]  /*05a0*/  UIMAD UR4, UR7, UR9, UR4 ;  /* 0x00000009070472a4 */ /* 0x000fe2000f8e0204 */
[----:B------:R-:W-:-:S03]  /*05b0*/  LEA.HI.X.SX32 R87, R0, RZ, 0x1, P4 ;  /* 0x000000ff00577211 */ /* 0x000fc600020f0eff */
[----:B------:R-:W-:Y:S01]  /*05c0*/  IMAD.WIDE.U32 R86, R13, UR7, R86 ;  /* 0x000000070d567c25 */ /* 0x000fe2000f8e0056 */
[----:B------:R-:W-:-:S03]  /*05d0*/  IADD3 R13, PT, PT, R5, 0x30, RZ ;  /* 0x00000030050d7810 */ /* 0x000fc60007ffe0ff */
[----:B----4-:R-:W-:Y:S01]  /*05e0*/  @!P1 IMAD R0, R3, R6, RZ ;  /* 0x0000000603009224 */ /* 0x010fe200078e02ff */
[----:B------:R-:W-:Y:S02]  /*05f0*/  IADD3 R89, PT, PT, R87, UR4, RZ ;  /* 0x0000000457597c10 */ /* 0x000fe4000fffe0ff */
[----:B------:R-:W-:Y:S01]  /*0600*/  @!P1 MOV R88, R86 ;  /* 0x0000005600589202 */ /* 0x000fe20000000f00 */
[----:B------:R-:W-:Y:S01]  /*0610*/  @!P1 IMAD R7, R5, R7, R0 ;  /* 0x0000000705079224 */ /* 0x000fe200078e0200 */
[----:B------:R-:W-:Y:S02]  /*0620*/  ISETP.GE.U32.AND P4, PT, R13, UR14, PT ;  /* 0x0000000e0d007c0c */ /* 0x000fe4000bf86070 */
[----:B------:R-:W-:Y:S01]  /*0630*/  SHF.R.S32.HI R21, RZ, 0x1f, R13 ;  /* 0x0000001fff157819 */ /* 0x000fe2000001140d */
[----:B------:R-:W-:-:S03]  /*0640*/  @!P1 IMAD.WIDE.U32 R2, R5, R6, R88 ;  /* 0x0000000605029225 */ /* 0x000fc600078e0058 */
[----:B------:R-:W-:Y:S02]  /*0650*/  ISETP.GE.AND.EX P4, PT, R21, UR15, PT, P4 ;  /* 0x0000000f15007c0c */ /* 0x000fe4000bf86340 */
[----:B------:R-:W-:Y:S02]  /*0660*/  @!P1 IADD3 R0, PT, PT, R3, R7, RZ ;  /* 0x0000000703009210 */ /* 0x000fe40007ffe0ff */
[----:B-----5:R-:W-:-:S04]  /*0670*/  @!P1 LEA R6, P5, R2, R22, 0x1 ;  /* 0x0000001602069211 */ /* 0x020fc800078a08ff */
[----:B------:R-:W-:Y:S01]  /*0680*/  @!P1 LEA.HI.X R7, R2, R23, R0, 0x1, P5 ;  /* 0x0000001702079211 */ /* 0x000fe200028f0c00 */
[----:B0-----:R-:W-:Y:S01]  /*0690*/  @!P2 IMAD R0, R17, R26, RZ ;  /* 0x0000001a1100a224 */ /* 0x001fe200078e02ff */
[----:B------:R-:W-:Y:S02]  /*06a0*/  ISETP.GE.U32.AND P5, PT, R15, UR14, PT ;  /* 0x0000000e0f007c0c */ /* 0x000fe4000bfa6070 */
[----:B------:R-:W-:Y:S01]  /*06b0*/  SHF.R.S32.HI R23, RZ, 0x1f, R15 ;  /* 0x0000001fff177819 */ /* 0x000fe2000001140f */
[----:B------:R-:W0:Y:S01]  /*06c0*/  @!P4 LDC.64 R34, c[0x0][0x3e0] ;  /* 0x0000f800ff22cb82 */ /* 0x000e220000000a00 */
[----:B------:R-:W-:Y:S01]  /*06d0*/  @!P2 MOV R2, R86 ;  /* 0x000000560002a202 */ /* 0x000fe20000000f00 */
[----:B------:R1:W4:Y:S01]  /*06e0*/  @!P1 LDG.E R78, desc[UR12][R6.64] ;  /* 0x0000000c064e9981 */ /* 0x000322000c1e1900 */
[----:B------:R-:W-:Y:S01]  /*06f0*/  ISETP.GE.AND.EX P5, PT, R23, UR15, PT, P5 ;  /* 0x0000000f17007c0c */ /* 0x000fe2000bfa6350 */
[----:B------:R-:W-:Y:S01]  /*0700*/  @!P2 IMAD R27, R9, R27, R0 ;  /* 0x0000001b091ba224 */ /* 0x000fe200078e0200 */
[----:B------:R-:W-:Y:S01]  /*0710*/  IADD3 R17, PT, PT, R5, 0x50, RZ ;  /* 0x0000005005117810 */ /* 0x000fe20007ffe0ff */
[----:B--2---:R-:W-:Y:S01]  /*0720*/  @!P3 IMAD R0, R19, R28, RZ ;  /* 0x0000001c1300b224 */ /* 0x004fe200078e02ff */
[----:B------:R-:W-:Y:S01]  /*0730*/  @!P2 MOV R3, R89 ;  /* 0x000000590003a202 */ /* 0x000fe20000000f00 */
[----:B------:R-:W2:Y:S01]  /*0740*/  @!P4 LDC.64 R36, c[0x0][0x390] ;  /* 0x0000e400ff24cb82 */ /* 0x000ea20000000a00 */
[----:B------:R-:W-:Y:S01]  /*0750*/  ISETP.GE.U32.AND P1, PT, R17, UR14, PT ;  /* 0x0000000e11007c0c */ /* 0x000fe2000bf26070 */
[----:B------:R-:W-:Y:S01]  /*0760*/  @!P3 IMAD R29, R11, R29, R0 ;  /* 0x0000001d0b1db224 */ /* 0x000fe200078e0200 */
[----:B------:R-:W-:Y:S01]  /*0770*/  SHF.R.S32.HI R25, RZ, 0x1f, R17 ;  /* 0x0000001fff197819 */ /* 0x000fe20000011411 */
[----:B------:R-:W-:Y:S01]  /*0780*/  @!P2 IMAD.WIDE.U32 R2, R9, R26, R2 ;  /* 0x0000001a0902a225 */ /* 0x000fe200078e0002 */
[----:B------:R-:W-:-:S02]  /*0790*/  @!P3 MOV R8, R86 ;  /* 0x000000560008b202 */ /* 0x000fc40000000f00 */
[----:B------:R-:W-:Y:S01]  /*07a0*/  @!P3 MOV R9, R89 ;  /* 0x000000590009b202 */ /* 0x000fe20000000f00 */
[----:B------:R-:W5:Y:S01]  /*07b0*/  @!P5 LDC.64 R38, c[0x0][0x3e0] ;  /* 0x0000f800ff26db82 */ /* 0x000f620000000a00 */
[----:B------:R-:W-:Y:S02]  /*07c0*/  ISETP.GE.AND.EX P1, PT, R25, UR15, PT, P1 ;  /* 0x0000000f19007c0c */ /* 0x000fe4000bf26310 */
[----:B------:R-:W-:Y:S01]  /*07d0*/  @!P2 IADD3 R0, PT, PT, R3, R27, RZ ;  /* 0x0000001b0300a210 */ /* 0x000fe20007ffe0ff */
[----:B------:R-:W-:Y:S01]  /*07e0*/  @!P3 IMAD.WIDE.U32 R8, R11, R28, R8 ;  /* 0x0000001c0b08b225 */ /* 0x000fe200078e0008 */
[C---:B-1----:R-:W-:Y:S02]  /*07f0*/  @!P2 LEA R6, P6, R2.reuse, R30, 0x1 ;  /* 0x0000001e0206a211 */ /* 0x042fe400078c08ff */
[----:B------:R-:W-:Y:S01]  /*0800*/  MOV R76, RZ ;  /* 0x000000ff004c7202 */ /* 0x000fe20000000f00 */
[----:B0-----:R-:W-:Y:S01]  /*0810*/  @!P4 IMAD R4, R21, R34, RZ ;  /* 0x000000221504c224 */ /* 0x001fe200078e02ff */
[----:B------:R-:W-:-:S02]  /*0820*/  @!P2 LEA.HI.X R7, R2, R31, R0, 0x1, P6 ;  /* 0x0000001f0207a211 */ /* 0x000fc400030f0c00 */
[----:B------:R-:W-:Y:S02]  /*0830*/  @!P3 IADD3 R0, PT, PT, R9, R29, RZ ;  /* 0x0000001d0900b210 */ /* 0x000fe40007ffe0ff */
[C---:B---3--:R-:W-:Y:S01]  /*0840*/  @!P3 LEA R2, P6, R8.reuse, R32, 0x1 ;  /* 0x000000200802b211 */ /* 0x048fe200078c08ff */
[----:B------:R-:W0:Y:S01]  /*0850*/  @!P1 LDC.64 R30, c[0x0][0x3e0] ;  /* 0x0000f800ff1e9b82 */ /* 0x000e220000000a00 */
[----:B------:R-:W-:Y:S01]  /*0860*/  IADD3 R19, PT, PT, R5, 0x60, RZ ;  /* 0x0000006005137810 */ /* 0x000fe20007ffe0ff */
[----:B------:R2:W3:Y:S01]  /*0870*/  @!P2 LDG.E R76, desc[UR12][R6.64] ;  /* 0x0000000c064ca981 */ /* 0x0004e2000c1e1900 */
[----:B------:R-:W-:Y:S01]  /*0880*/  @!P3 LEA.HI.X R3, R8, R33, R0, 0x1, P6 ;  /* 0x000000210803b211 */ /* 0x000fe200030f0c00 */
[----:B------:R-:W-:Y:S01]  /*0890*/  @!P4 IMAD R11, R13, R35, R4 ;  /* 0x000000230d0bc224 */ /* 0x000fe200078e0204 */
[----:B------:R-:W-:Y:S02]  /*08a0*/  @!P4 MOV R8, R86 ;  /* 0x000000560008c202 */ /* 0x000fe40000000f00 */
[----:B------:R-:W-:Y:S01]  /*08b0*/  @!P4 MOV R9, R89 ;  /* 0x000000590009c202 */ /* 0x000fe20000000f00 */
[----:B------:R-:W1:Y:S01]  /*08c0*/  @!P5 LDC.64 R28, c[0x0][0x390] ;  /* 0x0000e400ff1cdb82 */ /* 0x000e620000000a00 */
[----:B------:R-:W-:-:S02]  /*08d0*/  ISETP.GE.U32.AND P2, PT, R19, UR14, PT ;  /* 0x0000000e13007c0c */ /* 0x000fc4000bf46070 */
[----:B------:R-:W-:Y:S01]  /*08e0*/  SHF.R.S32.HI R27, RZ, 0x1f, R19 ;  /* 0x0000001fff1b7819 */ /* 0x000fe20000011413 */
[----:B------:R-:W-:Y:S01]  /*08f0*/  @!P4 IMAD.WIDE.U32 R8, R13, R34, R8 ;  /* 0x000000220d08c225 */ /* 0x000fe200078e0008 */
[----:B------:R-:W-:Y:S02]  /*0900*/  MOV R74, RZ ;  /* 0x000000ff004a7202 */ /* 0x000fe40000000f00 */
[----:B------:R-:W-:Y:S01]  /*0910*/  ISETP.GE.AND.EX P2, PT, R27, UR15, PT, P2 ;  /* 0x0000000f1b007c0c */ /* 0x000fe2000bf46320 */
[----:B-----5:R-:W-:Y:S01]  /*0920*/  @!P5 IMAD R4, R23, R38, RZ ;  /* 0x000000261704d224 */ /* 0x020fe200078e02ff */
[----:B------:R-:W-:Y:S01]  /*0930*/  @!P4 IADD3 R0, PT, PT, R9, R11, RZ ;  /* 0x0000000b0900c210 */ /* 0x000fe20007ffe0ff */
[----:B------:R-:W5:Y:S01]  /*0940*/  @!P1 LDC.64 R22, c[0x0][0x390] ;  /* 0x0000e400ff169b82 */ /* 0x000f620000000a00 */
[----:B------:R0:W3:Y:S01]  /*0950*/  @!P3 LDG.E R74, desc[UR12][R2.64] ;  /* 0x0000000c024ab981 */ /* 0x0000e2000c1e1900 */
[----:B--2---:R-:W-:Y:S01]  /*0960*/  @!P4 LEA R6, P3, R8, R36, 0x1 ;  /* 0x000000240806c211 */ /* 0x004fe200078608ff */
[----:B------:R-:W-:Y:S01]  /*0970*/  @!P5 IMAD R9, R15, R39, R4 ;  /* 0x000000270f09d224 */ /* 0x000fe200078e0204 */
[----:B------:R-:W-:-:S02]  /*0980*/  IADD3 R21, PT, PT, R5, 0x70, RZ ;  /* 0x0000007005157810 */ /* 0x000fc40007ffe0ff */
[----:B------:R-:W-:Y:S01]  /*0990*/  @!P4 LEA.HI.X R7, R8, R37, R0, 0x1, P3 ;  /* 0x000000250807c211 */ /* 0x000fe200018f0c00 */
[----:B0-----:R-:W-:Y:S01]  /*09a0*/  @!P1 IMAD R4, R25, R30, RZ ;  /* 0x0000001e19049224 */ /* 0x001fe200078e02ff */
[----:B------:R-:W-:Y:S02]  /*09b0*/  ISETP.GE.U32.AND P3, PT, R21, UR14, PT ;  /* 0x0000000e15007c0c */ /* 0x000fe4000bf66070 */
[----:B------:R-:W-:Y:S01]  /*09c0*/  SHF.R.S32.HI R13, RZ, 0x1f, R21 ;  /* 0x0000001fff0d7819 */ /* 0x000fe20000011415 */
[----:B------:R-:W0:Y:S01]  /*09d0*/  @!P2 LDC.64 R32, c[0x0][0x3e0] ;  /* 0x0000f800ff20ab82 */ /* 0x000e220000000a00 */
[----:B------:R-:W-:Y:S02]  /*09e0*/  @!P5 MOV R2, R86 ;  /* 0x000000560002d202 */ /* 0x000fe40000000f00 */
[----:B------:R-:W-:Y:S02]  /*09f0*/  @!P5 MOV R3, R89 ;  /* 0x000000590003d202 */ /* 0x000fe40000000f00 */
[----:B------:R-:W-:-:S02]  /*0a00*/  ISETP.GE.AND.EX P3, PT, R13, UR15, PT, P3 ;  /* 0x0000000f0d007c0c */ /* 0x000fc4000bf66330 */
[----:B------:R-:W-:Y:S01]  /*0a10*/  MOV R72, RZ ;  /* 0x000000ff00487202 */ /* 0x000fe20000000f00 */
[----:B------:R-:W-:Y:S01]  /*0a20*/  @!P5 IMAD.WIDE.U32 R2, R15, R38, R2 ;  /* 0x000000260f02d225 */ /* 0x000fe200078e0002 */
[----:B------:R-:W-:Y:S01]  /*0a30*/  @!P1 MOV R10, R86 ;  /* 0x00000056000a9202 */ /* 0x000fe20000000f00 */
[----:B------:R-:W2:Y:S01]  /*0a40*/  @!P2 LDC.64 R14, c[0x0][0x390] ;  /* 0x0000e400ff0eab82 */ /* 0x000ea20000000a00 */
[----:B------:R-:W-:Y:S02]  /*0a50*/  @!P1 MOV R11, R89 ;  /* 0x00000059000b9202 */ /* 0x000fe40000000f00 */
[----:B------:R0:W3:Y:S01]  /*0a60*/  @!P4 LDG.E R72, desc[UR12][R6.64] ;  /* 0x0000000c0648c981 */ /* 0x0000e2000c1e1900 */
[----:B------:R-:W-:Y:S01]  /*0a70*/  @!P5 IADD3 R0, PT, PT, R3, R9, RZ ;  /* 0x000000090300d210 */ /* 0x000fe20007ffe0ff */
[C---:B------:R-:W-:Y:S01]  /*0a80*/  @!P1 IMAD R3, R17.reuse, R31, R4 ;  /* 0x0000001f11039224 */ /* 0x040fe200078e0204 */
[----:B-1----:R-:W-:Y:S01]  /*0a90*/  @!P5 LEA R8, P4, R2, R28, 0x1 ;  /* 0x0000001c0208d211 */ /* 0x002fe200078808ff */
[----:B------:R-:W-:Y:S01]  /*0aa0*/  @!P1 IMAD.WIDE.U32 R10, R17, R30, R10 ;  /* 0x0000001e110a9225 */ /* 0x000fe200078e000a */
[----:B------:R-:W1:Y:S01]  /*0ab0*/  @!P3 LDC.64 R34, c[0x0][0x3e0] ;  /* 0x0000f800ff22bb82 */ /* 0x000e620000000a00 */
[----:B------:R-:W-:-:S02]  /*0ac0*/  MOV R70, RZ ;  /* 0x000000ff00467202 */ /* 0x000fc40000000f00 */
[----:B------:R-:W-:Y:S02]  /*0ad0*/  @!P5 LEA.HI.X R9, R2, R29, R0, 0x1, P4 ;  /* 0x0000001d0209d211 */ /* 0x000fe400020f0c00 */
[----:B------:R-:W-:Y:S02]  /*0ae0*/  @!P1 IADD3 R0, PT, PT, R11, R3, RZ ;  /* 0x000000030b009210 */ /* 0x000fe40007ffe0ff */
[C---:B-----5:R-:W-:Y:S01]  /*0af0*/  @!P1 LEA R2, P4, R10.reuse, R22, 0x1 ;  /* 0x000000160a029211 */ /* 0x060fe200078808ff */
[----:B------:R-:W5:Y:S01]  /*0b00*/  @!P5 LDG.E R70, desc[UR12][R8.64] ;  /* 0x0000000c0846d981 */ /* 0x000f62000c1e1900 */
[----:B------:R-:W-:Y:S02]  /*0b10*/  IADD3 R17, PT, PT, R5, 0x80, RZ ;  /* 0x0000008005117810 */ /* 0x000fe40007ffe0ff */
[----:B------:R-:W-:Y:S01]  /*0b20*/  @!P1 LEA.HI.X R3, R10, R23, R0, 0x1, P4 ;  /* 0x000000170a039211 */ /* 0x000fe200020f0c00 */
[----:B0-----:R-:W-:Y:S01]  /*0b30*/  @!P2 IMAD R0, R27, R32, RZ ;  /* 0x000000201b00a224 */ /* 0x001fe200078e02ff */
[----:B------:R-:W-:-:S02]  /*0b40*/  IADD3 R23, PT, PT, R5, 0x90, RZ ;  /* 0x0000009005177810 */ /* 0x000fc40007ffe0ff */
[----:B------:R-:W-:Y:S01]  /*0b50*/  ISETP.GE.U32.AND P4, PT, R17, UR14, PT ;  /* 0x0000000e11007c0c */ /* 0x000fe2000bf86070 */
[----:B------:R-:W-:Y:S01]  /*0b60*/  @!P2 IMAD R11, R19, R33, R0 ;  /* 0x00000021130ba224 */ /* 0x000fe200078e0200 */
[----:B------:R-:W-:Y:S02]  /*0b70*/  SHF.R.S32.HI R29, RZ, 0x1f, R17 ;  /* 0x0000001fff1d7819 */ /* 0x000fe40000011411 */
[----:B------:R-:W-:Y:S02]  /*0b80*/  ISETP.GE.U32.AND P5, PT, R23, UR14, PT ;  /* 0x0000000e17007c0c */ /* 0x000fe4000bfa6070 */
[----:B------:R-:W-:Y:S02]  /*0b90*/  SHF.R.S32.HI R31, RZ, 0x1f, R23 ;  /* 0x0000001fff1f7819 */ /* 0x000fe40000011417 */
[----:B------:R-:W-:Y:S02]  /*0ba0*/  ISETP.GE.AND.EX P4, PT, R29, UR15, PT, P4 ;  /* 0x0000000f1d007c0c */ /* 0x000fe4000bf86340 */
[----:B------:R-:W-:-:S02]  /*0bb0*/  @!P2 MOV R6, R86 ;  /* 0x000000560006a202 */ /* 0x000fc40000000f00 */
[----:B------:R-:W-:Y:S02]  /*0bc0*/  @!P2 MOV R7, R89 ;  /* 0x000000590007a202 */ /* 0x000fe40000000f00 */
[----:B------:R-:W-:Y:S02]  /*0bd0*/  MOV R68, RZ ;  /* 0x000000ff00447202 */ /* 0x000fe40000000f00 */
[----:B------:R-:W-:Y:S01]  /*0be0*/  ISETP.GE.AND.EX P5, PT, R31, UR15, PT, P5 ;  /* 0x0000000f1f007c0c */ /* 0x000fe2000bfa6350 */
[----:B------:R-:W-:Y:S02]  /*0bf0*/  @!P2 IMAD.WIDE.U32 R6, R19, R32, R6 ;  /* 0x000000201306a225 */ /* 0x000fe400078e0006 */
[----:B------:R-:W0:Y:S01]  /*0c00*/  @!P3 LDC.64 R32, c[0x0][0x390] ;  /* 0x0000e400ff20bb82 */ /* 0x000e220000000a00 */
[----:B------:R2:W5:Y:S01]  /*0c10*/  @!P1 LDG.E R68, desc[UR12][R2.64] ;  /* 0x0000000c02449981 */ /* 0x000562000c1e1900 */
[----:B------:R-:W-:Y:S01]  /*0c20*/  IADD3 R25, PT, PT, R5, 0xa0, RZ ;  /* 0x000000a005197810 */ /* 0x000fe20007ffe0ff */
[----:B-1----:R-:W-:Y:S01]  /*0c30*/  @!P3 IMAD R4, R13, R34, RZ ;  /* 0x000000220d04b224 */ /* 0x002fe200078e02ff */
[----:B------:R-:W-:-:S02]  /*0c40*/  @!P2 IADD3 R0, PT, PT, R7, R11, RZ ;  /* 0x0000000b0700a210 */ /* 0x000fc40007ffe0ff */
[C---:B--2---:R-:W-:Y:S01]  /*0c50*/  @!P2 LEA R12, P1, R6.reuse, R14, 0x1 ;  /* 0x0000000e060ca211 */ /* 0x044fe200078208ff */
[----:B------:R-:W-:Y:S01]  /*0c60*/  @!P3 IMAD R7, R21, R35, R4 ;  /* 0x000000231507b224 */ /* 0x000fe200078e0204 */
[----:B------:R-:W1:Y:S01]  /*0c70*/  @!P4 LDC.64 R36, c[0x0][0x3e0] ;  /* 0x0000f800ff24cb82 */ /* 0x000e620000000a00 */
[----:B------:R-:W-:Y:S02]  /*0c80*/  SHF.R.S32.HI R19, RZ, 0x1f, R25 ;  /* 0x0000001fff137819 */ /* 0x000fe40000011419 */
[----:B------:R-:W-:Y:S02]  /*0c90*/  @!P2 LEA.HI.X R13, R6, R15, R0, 0x1, P1 ;  /* 0x0000000f060da211 */ /* 0x000fe400008f0c00 */
[----:B------:R-:W-:Y:S02]  /*0ca0*/  ISETP.GE.U32.AND P1, PT, R25, UR14, PT ;  /* 0x0000000e19007c0c */ /* 0x000fe4000bf26070 */
[----:B------:R-:W-:Y:S01]  /*0cb0*/  @!P3 MOV R2, R86 ;  /* 0x000000560002b202 */ /* 0x000fe20000000f00 */
[----:B------:R-:W2:Y:S01]  /*0cc0*/  @!P5 LDC.64 R8, c[0x0][0x3e0] ;  /* 0x0000f800ff08db82 */ /* 0x000ea20000000a00 */
[----:B------:R-:W-:-:S02]  /*0cd0*/  @!P3 MOV R3, R89 ;  /* 0x000000590003b202 */ /* 0x000fc40000000f00 */
[----:B------:R-:W-:Y:S02]  /*0ce0*/  ISETP.GE.AND.EX P1, PT, R19, UR15, PT, P1 ;  /* 0x0000000f13007c0c */ /* 0x000fe4000bf26310 */
[----:B------:R-:W-:Y:S01]  /*0cf0*/  MOV R66, RZ ;  /* 0x000000ff00427202 */ /* 0x000fe20000000f00 */
[----:B------:R-:W-:Y:S01]  /*0d00*/  @!P3 IMAD.WIDE.U32 R2, R21, R34, R2 ;  /* 0x000000221502b225 */ /* 0x000fe200078e0002 */
[----:B------:R-:W-:Y:S01]  /*0d10*/  IADD3 R27, PT, PT, R5, 0xb0, RZ ;  /* 0x000000b0051b7810 */ /* 0x000fe20007ffe0ff */
[----:B------:R-:W2:Y:S03]  /*0d20*/  @!P4 LDC.64 R34, c[0x0][0x390] ;  /* 0x0000e400ff22cb82 */ /* 0x000ea60000000a00 */
[----:B------:R1:W5:Y:S01]  /*0d30*/  @!P2 LDG.E R66, desc[UR12][R12.64] ;  /* 0x0000000c0c42a981 */ /* 0x000362000c1e1900 */
[----:B------:R-:W-:Y:S02]  /*0d40*/  ISETP.GE.U32.AND P2, PT, R27, UR14, PT ;  /* 0x0000000e1b007c0c */ /* 0x000fe4000bf46070 */
[----:B------:R-:W-:-:S02]  /*0d50*/  SHF.R.S32.HI R21, RZ, 0x1f, R27 ;  /* 0x0000001fff157819 */ /* 0x000fc4000001141b */
[----:B------:R-:W-:Y:S01]  /*0d60*/  @!P3 IADD3 R0, PT, PT, R3, R7, RZ ;  /* 0x000000070300b210 */ /* 0x000fe20007ffe0ff */
[----:B------:R-:W2:Y:S01]  /*0d70*/  @!P5 LDC.64 R10, c[0x0][0x390] ;  /* 0x0000e400ff0adb82 */ /* 0x000ea20000000a00 */
[C---:B0-----:R-:W-:Y:S02]  /*0d80*/  @!P3 LEA R14, P6, R2.reuse, R32, 0x1 ;  /* 0x00000020020eb211 */ /* 0x041fe400078c08ff */
[----:B------:R-:W-:Y:S02]  /*0d90*/  ISETP.GE.AND.EX P2, PT, R21, UR15, PT, P2 ;  /* 0x0000000f15007c0c */ /* 0x000fe4000bf46320 */
[----:B------:R-:W-:Y:S01]  /*0da0*/  @!P3 LEA.HI.X R15, R2, R33, R0, 0x1, P6 ;  /* 0x00000021020fb211 */ /* 0x000fe200030f0c00 */
[----:B-1----:R-:W-:Y:S01]  /*0db0*/  @!P4 IMAD R0, R29, R36, RZ ;  /* 0x000000241d00c224 */ /* 0x002fe200078e02ff */
[----:B------:R-:W-:Y:S01]  /*0dc0*/  MOV R64, RZ ;  /* 0x000000ff00407202 */ /* 0x000fe20000000f00 */
[----:B------:R-:W0:Y:S01]  /*0dd0*/  @!P1 LDC.64 R6, c[0x0][0x3e0] ;  /* 0x0000f800ff069b82 */ /* 0x000e220000000a00 */
[----:B------:R-:W-:-:S02]  /*0de0*/  @!P4 MOV R12, R86 ;  /* 0x00000056000cc202 */ /* 0x000fc40000000f00 */
[----:B------:R-:W-:Y:S01]  /*0df0*/  @!P4 MOV R13, R89 ;  /* 0x00000059000dc202 */ /* 0x000fe20000000f00 */
[----:B------:R-:W-:Y:S01]  /*0e00*/  @!P4 IMAD R33, R17, R37, R0 ;  /* 0x000000251121c224 */ /* 0x000fe200078e0200 */
[----:B------:R-:W-:Y:S01]  /*0e10*/  IADD3 R0, PT, PT, R5, 0xc0, RZ ;  /* 0x000000c005007810 */ /* 0x000fe20007ffe0ff */
[----:B--2---:R-:W-:Y:S01]  /*0e20*/  @!P5 IMAD R2, R31, R8, RZ ;  /* 0x000000081f02d224 */ /* 0x004fe200078e02ff */
[----:B------:R1:W2:Y:S01]  /*0e30*/  @!P3 LDG.E R64, desc[UR12][R14.64] ;  /* 0x0000000c0e40b981 */ /* 0x0002a2000c1e1900 */
[----:B------:R-:W-:Y:S01]  /*0e40*/  @!P4 IMAD.WIDE.U32 R12, R17, R36, R12 ;  /* 0x00000024110cc225 */ /* 0x000fe200078e000c */
[----:B------:R-:W-:Y:S02]  /*0e50*/  ISETP.GE.U32.AND P3, PT, R0, UR14, PT ;  /* 0x0000000e00007c0c */ /* 0x000fe4000bf66070 */
[----:B------:R-:W-:Y:S01]  /*0e60*/  SHF.R.S32.HI R29, RZ, 0x1f, R0 ;  /* 0x0000001fff1d7819 */ /* 0x000fe20000011400 */
[----:B------:R-:W-:Y:S01]  /*0e70*/  @!P5 IMAD R31, R23, R9, R2 ;  /* 0x00000009171fd224 */ /* 0x000fe200078e0202 */
[----:B------:R-:W-:Y:S01]  /*0e80*/  @!P5 MOV R16, R86 ;  /* 0x000000560010d202 */ /* 0x000fe20000000f00 */
[----:B------:R-:W4:Y:S01]  /*0e90*/  @!P2 LDC.64 R2, c[0x0][0x3e0] ;  /* 0x0000f800ff02ab82 */ /* 0x000f220000000a00 */
[----:B------:R-:W-:-:S02]  /*0ea0*/  @!P5 MOV R17, R89 ;  /* 0x000000590011d202 */ /* 0x000fc40000000f00 */
[----:B------:R-:W-:Y:S02]  /*0eb0*/  @!P4 IADD3 R4, PT, PT, R13, R33, RZ ;  /* 0x000000210d04c210 */ /* 0x000fe40007ffe0ff */
[C---:B-1----:R-:W-:Y:S01]  /*0ec0*/  @!P4 LEA R14, P6, R12.reuse, R34, 0x1 ;  /* 0x000000220c0ec211 */ /* 0x042fe200078c08ff */
[----:B------:R-:W-:Y:S01]  /*0ed0*/  @!P5 IMAD.WIDE.U32 R16, R23, R8, R16 ;  /* 0x000000081710d225 */ /* 0x000fe200078e0010 */
[----:B------:R-:W-:Y:S01]  /*0ee0*/  ISETP.GE.AND.EX P3, PT, R29, UR15, PT, P3 ;  /* 0x0000000f1d007c0c */ /* 0x000fe2000bf66330 */
[----:B------:R-:W1:Y:S01]  /*0ef0*/  @!P1 LDC.64 R8, c[0x0][0x390] ;  /* 0x0000e400ff089b82 */ /* 0x000e620000000a00 */
[----:B------:R-:W-:Y:S02]  /*0f00*/  MOV R62, RZ ;  /* 0x000000ff003e7202 */ /* 0x000fe40000000f00 */
[----:B------:R-:W-:Y:S02]  /*0f10*/  @!P4 LEA.HI.X R15, R12, R35, R4, 0x1, P6 ;  /* 0x000000230c0fc211 */ /* 0x000fe400030f0c04 */
[C---:B------:R-:W-:Y:S01]  /*0f20*/  @!P5 LEA R18, P6, R16.reuse, R10, 0x1 ;  /* 0x0000000a1012d211 */ /* 0x040fe200078c08ff */
[----:B0-----:R-:W-:Y:S01]  /*0f30*/  @!P1 IMAD R10, R19, R6, RZ ;  /* 0x00000006130a9224 */ /* 0x001fe200078e02ff */
[----:B------:R-:W-:Y:S01]  /*0f40*/  @!P5 IADD3 R4, PT, PT, R17, R31, RZ ;  /* 0x0000001f1104d210 */ /* 0x000fe20007ffe0ff */
[----:B------:R0:W2:Y:S01]  /*0f50*/  @!P4 LDG.E R62, desc[UR12][R14.64] ;  /* 0x0000000c0e3ec981 */ /* 0x0000a2000c1e1900 */
[----:B------:R-:W-:Y:S01]  /*0f60*/  IADD3 R23, PT, PT, R5, 0xd0, RZ ;  /* 0x000000d005177810 */ /* 0x000fe20007ffe0ff */
[----:B------:R-:W-:Y:S01]  /*0f70*/  @!P1 IMAD R17, R25, R7, R10 ;  /* 0x0000000719119224 */ /* 0x000fe200078e020a */
[----:B------:R-:W-:Y:S01]  /*0f80*/  @!P5 LEA.HI.X R19, R16, R11, R4, 0x1, P6 ;  /* 0x0000000b1013d211 */ /* 0x000fe200030f0c04 */
[----:B------:R-:W1:Y:S01]  /*0f90*/  @!P2 LDC.64 R12, c[0x0][0x390] ;  /* 0x0000e400ff0cab82 */ /* 0x000e620000000a00 */
[----:B------:R-:W-:-:S02]  /*0fa0*/  MOV R60, RZ ;  /* 0x000000ff003c7202 */ /* 0x000fc40000000f00 */
[----:B------:R-:W-:Y:S02]  /*0fb0*/  ISETP.GE.U32.AND P4, PT, R23, UR14, PT ;  /* 0x0000000e17007c0c */ /* 0x000fe4000bf86070 */
[----:B------:R-:W-:Y:S02]  /*0fc0*/  IADD3 R4, PT, PT, R5, 0xe0, RZ ;  /* 0x000000e005047810 */ /* 0x000fe40007ffe0ff */
[----:B0-----:R-:W-:Y:S01]  /*0fd0*/  @!P1 MOV R14, R86 ;  /* 0x00000056000e9202 */ /* 0x001fe20000000f00 */
[----:B------:R-:W0:Y:S01]  /*0fe0*/  @!P3 LDC.64 R10, c[0x0][0x3e0] ;  /* 0x0000f800ff0abb82 */ /* 0x000e220000000a00 */
[----:B------:R-:W-:Y:S01]  /*0ff0*/  @!P1 MOV R15, R89 ;  /* 0x00000059000f9202 */ /* 0x000fe20000000f00 */
[----:B------:R1:W2:Y:S02]  /*1000*/  @!P5 LDG.E R60, desc[UR12][R18.64] ;  /* 0x0000000c123cd981 */ /* 0x0002a4000c1e1900 */
[----:B------:R-:W-:Y:S01]  /*1010*/  @!P1 IMAD.WIDE.U32 R6, R25, R6, R14 ;  /* 0x0000000619069225 */ /* 0x000fe200078e000e */
[----:B------:R-:W-:-:S02]  /*1020*/  SHF.R.S32.HI R25, RZ, 0x1f, R23 ;  /* 0x0000001fff197819 */ /* 0x000fc40000011417 */
[----:B------:R-:W-:Y:S01]  /*1030*/  ISETP.GE.U32.AND P5, PT, R4, UR14, PT ;  /* 0x0000000e04007c0c */ /* 0x000fe2000bfa6070 */
[----:B----4-:R-:W-:Y:S01]  /*1040*/  @!P2 IMAD R14, R21, R2, RZ ;  /* 0x00000002150ea224 */ /* 0x010fe200078e02ff */
[----:B------:R-:W-:Y:S02]  /*1050*/  ISETP.GE.AND.EX P4, PT, R25, UR15, PT, P4 ;  /* 0x0000000f19007c0c */ /* 0x000fe4000bf86340 */
[----:B------:R-:W-:Y:S01]  /*1060*/  SHF.R.S32.HI R31, RZ, 0x1f, R4 ;  /* 0x0000001fff1f7819 */ /* 0x000fe20000011404 */
[----:B------:R-:W-:Y:S01]  /*1070*/  @!P2 IMAD R33, R27, R3, R14 ;  /* 0x000000031b21a224 */ /* 0x000fe200078e020e */
[----:B------:R-:W-:Y:S01]  /*1080*/  @!P1 IADD3 R3, PT, PT, R7, R17, RZ ;  /* 0x0000001107039210 */ /* 0x000fe20007ffe0ff */
[----:B------:R-:W4:Y:S01]  /*1090*/  @!P3 LDC.64 R14, c[0x0][0x390] ;  /* 0x0000e400ff0ebb82 */ /* 0x000f220000000a00 */
[----:B------:R-:W-:Y:S02]  /*10a0*/  ISETP.GE.AND.EX P5, PT, R31, UR15, PT, P5 ;  /* 0x0000000f1f007c0c */ /* 0x000fe4000bfa6350 */
[----:B------:R-:W-:-:S02]  /*10b0*/  @!P2 MOV R20, R86 ;  /* 0x000000560014a202 */ /* 0x000fc40000000f00 */
[----:B------:R-:W-:Y:S02]  /*10c0*/  @!P2 MOV R21, R89 ;  /* 0x000000590015a202 */ /* 0x000fe40000000f00 */
[----:B-1----:R-:W-:Y:S01]  /*10d0*/  @!P1 LEA R16, P6, R6, R8, 0x1 ;  /* 0x0000000806109211 */ /* 0x002fe200078c08ff */
[----:B------:R-:W-:-:S03]  /*10e0*/  @!P2 IMAD.WIDE.U32 R20, R27, R2, R20 ;  /* 0x000000021b14a225 */ /* 0x000fc600078e0014 */
[----:B------:R-:W-:Y:S02]  /*10f0*/  @!P1 LEA.HI.X R17, R6, R9, R3, 0x1, P6 ;  /* 0x0000000906119211 */ /* 0x000fe400030f0c03 */
[----:B------:R-:W1:Y:S01]  /*1100*/  @!P4 LDC.64 R2, c[0x0][0x3e0] ;  /* 0x0000f800ff02cb82 */ /* 0x000e620000000a00 */
[----:B------:R-:W-:Y:S01]  /*1110*/  @!P3 MOV R18, R86 ;  /* 0x000000560012b202 */ /* 0x000fe20000000f00 */
[----:B0-----:R-:W-:Y:S01]  /*1120*/  @!P3 IMAD R29, R29, R10, RZ ;  /* 0x0000000a1d1db224 */ /* 0x001fe200078e02ff */
[----:B------:R-:W-:Y:S02]  /*1130*/  @!P3 MOV R19, R89 ;  /* 0x000000590013b202 */ /* 0x000fe40000000f00 */
[----:B------:R-:W-:Y:S02]  /*1140*/  @!P2 IADD3 R6, PT, PT, R21, R33, RZ ;  /* 0x000000211506a210 */ /* 0x000fe40007ffe0ff */
[----:B------:R-:W-:Y:S01]  /*1150*/  @!P2 LEA R12, P6, R20, R12, 0x1 ;  /* 0x0000000c140ca211 */ /* 0x000fe200078c08ff */
[----:B------:R-:W0:Y:S01]  /*1160*/  @!P5 LDC.64 R8, c[0x0][0x3e0] ;  /* 0x0000f800ff08db82 */ /* 0x000e220000000a00 */
[C---:B------:R-:W-:Y:S01]  /*1170*/  @!P3 IMAD R7, R0.reuse, R11, R29 ;  /* 0x0000000b0007b224 */ /* 0x040fe200078e021d */
[----:B------:R-:W-:Y:S01]  /*1180*/  IADD3 R21, PT, PT, R5, 0xf0, RZ ;  /* 0x000000f005157810 */ /* 0x000fe20007ffe0ff */
[----:B------:R-:W-:Y:S01]  /*1190*/  @!P3 IMAD.WIDE.U32 R18, R0, R10, R18 ;  /* 0x0000000a0012b225 */ /* 0x000fe200078e0012 */
[----:B------:R-:W-:-:S02]  /*11a0*/  MOV R0, RZ ;  /* 0x000000ff00007202 */ /* 0x000fc40000000f00 */
[----:B------:R-:W-:Y:S02]  /*11b0*/  @!P2 LEA.HI.X R13, R20, R13, R6, 0x1, P6 ;  /* 0x0000000d140da211 */ /* 0x000fe400030f0c06 */
[----:B------:R-:W-:Y:S01]  /*11c0*/  ISETP.GE.U32.AND P6, PT, R21, UR14, PT ;  /* 0x0000000e15007c0c */ /* 0x000fe2000bfc6070 */
[----:B------:R-:W3:Y:S01]  /*11d0*/  @!P4 LDC.64 R10, c[0x0][0x390] ;  /* 0x0000e400ff0acb82 */ /* 0x000ee20000000a00 */
[----:B------:R-:W-:Y:S01]  /*11e0*/  SHF.R.S32.HI R27, RZ, 0x1f, R21 ;  /* 0x0000001fff1b7819 */ /* 0x000fe20000011415 */
[----:B------:R-:W2:Y:S01]  /*11f0*/  @!P2 LDG.E R0, desc[UR12][R12.64] ;  /* 0x0000000c0c00a981 */ /* 0x000ea2000c1e1900 */
[----:B------:R-:W-:Y:S02]  /*1200*/  MOV R58, RZ ;  /* 0x000000ff003a7202 */ /* 0x000fe40000000f00 */
[----:B------:R-:W-:Y:S02]  /*1210*/  ISETP.GE.AND.EX P2, PT, R27, UR15, PT, P6 ;  /* 0x0000000f1b007c0c */ /* 0x000fe4000bf46360 */
[----:B------:R-:W-:-:S02]  /*1220*/  IADD3 R20, PT, PT, R5, 0x100, RZ ;  /* 0x0000010005147810 */ /* 0x000fc40007ffe0ff */
[----:B------:R4:W2:Y:S02]  /*1230*/  @!P1 LDG.E R58, desc[UR12][R16.64] ;  /* 0x0000000c103a9981 */ /* 0x0008a4000c1e1900 */
[----:B------:R-:W-:Y:S02]  /*1240*/  ISETP.GE.U32.AND P1, PT, R20, UR14, PT ;  /* 0x0000000e14007c0c */ /* 0x000fe4000bf26070 */
[----:B------:R-:W-:Y:S02]  /*1250*/  SHF.R.S32.HI R29, RZ, 0x1f, R20 ;  /* 0x0000001fff1d7819 */ /* 0x000fe40000011414 */
[----:B----4-:R-:W-:Y:S02]  /*1260*/  @!P3 IADD3 R17, PT, PT, R19, R7, RZ ;  /* 0x000000071311b210 */ /* 0x010fe40007ffe0ff */
[----:B------:R-:W-:Y:S01]  /*1270*/  @!P3 LEA R16, P6, R18, R14, 0x1 ;  /* 0x0000000e1210b211 */ /* 0x000fe200078c08ff */
[----:B------:R-:W4:Y:S01]  /*1280*/  @!P5 LDC.64 R6, c[0x0][0x390] ;  /* 0x0000e400ff06db82 */ /* 0x000f220000000a00 */
[----:B-1----:R-:W-:Y:S01]  /*1290*/  @!P4 IMAD R14, R25, R2, RZ ;  /* 0x00000002190ec224 */ /* 0x002fe200078e02ff */
[----:B------:R-:W-:-:S02]  /*12a0*/  ISETP.GE.AND.EX P1, PT, R29, UR15, PT, P1 ;  /* 0x0000000f1d007c0c */ /* 0x000fc4000bf26310 */
[----:B------:R-:W-:Y:S01]  /*12b0*/  MOV R12, RZ ;  /* 0x000000ff000c7202 */ /* 0x000fe20000000f00 */
[----:B------:R-:W-:Y:S01]  /*12c0*/  @!P4 IMAD R25, R23, R3, R14 ;  /* 0x000000031719c224 */ /* 0x000fe200078e020e */
[----:B------:R-:W-:Y:S01]  /*12d0*/  @!P3 LEA.HI.X R17, R18, R15, R17, 0x1, P6 ;  /* 0x0000000f1211b211 */ /* 0x000fe200030f0c11 */
[----:B0-----:R-:W-:Y:S01]  /*12e0*/  @!P5 IMAD R31, R31, R8, RZ ;  /* 0x000000081f1fd224 */ /* 0x001fe200078e02ff */
[----:B------:R-:W0:Y:S01]  /*12f0*/  @!P2 LDC.64 R14, c[0x0][0x3e0] ;  /* 0x0000f800ff0eab82 */ /* 0x000e220000000a00 */
[----:B------:R-:W-:Y:S02]  /*1300*/  IADD3 R13, PT, PT, R5, 0x110, RZ ;  /* 0x00000110050d7810 */ /* 0x000fe40007ffe0ff */
[----:B------:R-:W-:Y:S01]  /*1310*/  @!P4 MOV R18, R86 ;  /* 0x000000560012c202 */ /* 0x000fe20000000f00 */
[----:B------:R1:W2:Y:S01]  /*1320*/  @!P3 LDG.E R12, desc[UR12][R16.64] ;  /* 0x0000000c100cb981 */ /* 0x0002a2000c1e1900 */
[----:B------:R-:W-:Y:S01]  /*1330*/  @!P4 MOV R19, R89 ;  /* 0x000000590013c202 */ /* 0x000fe20000000f00 */
[----:B------:R-:W-:Y:S01]  /*1340*/  @!P5 IMAD R33, R4, R9, R31 ;  /* 0x000000090421d224 */ /* 0x000fe200078e021f */
[----:B------:R-:W-:-:S02]  /*1350*/  ISETP.GE.U32.AND P3, PT, R13, UR14, PT ;  /* 0x0000000e0d007c0c */ /* 0x000fc4000bf66070 */
[----:B------:R-:W-:Y:S01]  /*1360*/  SHF.R.S32.HI R31, RZ, 0x1f, R13 ;  /* 0x0000001fff1f7819 */ /* 0x000fe2000001140d */
[----:B------:R-:W-:Y:S02]  /*1370*/  @!P4 IMAD.WIDE.U32 R18, R23, R2, R18 ;  /* 0x000000021712c225 */ /* 0x000fe400078e0012 */
[----:B------:R-:W0:Y:S01]  /*1380*/  @!P1 LDC.64 R2, c[0x0][0x3e0] ;  /* 0x0000f800ff029b82 */ /* 0x000e220000000a00 */
[----:B-1----:R-:W-:Y:S02]  /*1390*/  @!P5 MOV R16, R86 ;  /* 0x000000560010d202 */ /* 0x002fe40000000f00 */
[----:B------:R-:W-:Y:S02]  /*13a0*/  @!P5 MOV R17, R89 ;  /* 0x000000590011d202 */ /* 0x000fe40000000f00 */
[----:B------:R-:W-:Y:S02]  /*13b0*/  ISETP.GE.AND.EX P3, PT, R31, UR15, PT, P3 ;  /* 0x0000000f1f007c0c */ /* 0x000fe4000bf66330 */
[----:B------:R-:W-:Y:S01]  /*13c0*/  @!P4 IADD3 R19, PT, PT, R19, R25, RZ ;  /* 0x000000191313c210 */ /* 0x000fe20007ffe0ff */
[----:B------:R-:W-:Y:S01]  /*13d0*/  @!P5 IMAD.WIDE.U32 R8, R4, R8, R16 ;  /* 0x000000080408d225 */ /* 0x000fe200078e0010 */
[C---:B---3--:R-:W-:Y:S01]  /*13e0*/  @!P4 LEA R22, P6, R18.reuse, R10, 0x1 ;  /* 0x0000000a1216c211 */ /* 0x048fe200078c08ff */
[----:B------:R-:W1:Y:S03]  /*13f0*/  @!P2 LDC.64 R16, c[0x0][0x390] ;  /* 0x0000e400ff10ab82 */ /* 0x000e660000000a00 */
[----:B------:R-:W-:-:S02]  /*1400*/  @!P4 LEA.HI.X R23, R18, R11, R19, 0x1, P6 ;  /* 0x0000000b1217c211 */ /* 0x000fc400030f0c13 */
[----:B------:R-:W-:Y:S02]  /*1410*/  CS2R R10, SRZ ;  /* 0x00000000000a7805 */ /* 0x000fe4000001ff00 */
[----:B------:R-:W-:Y:S02]  /*1420*/  @!P5 IADD3 R9, PT, PT, R9, R33, RZ ;  /* 0x000000210909d210 */ /* 0x000fe40007ffe0ff */
[C---:B----4-:R-:W-:Y:S01]  /*1430*/  @!P5 LEA R24, P6, R8.reuse, R6, 0x1 ;  /* 0x000000060818d211 */ /* 0x050fe200078c08ff */
[----:B------:R-:W3:Y:S01]  /*1440*/  @!P1 LDC.64 R18, c[0x0][0x390] ;  /* 0x0000e400ff129b82 */ /* 0x000ee20000000a00 */
[----:B------:R-:W-:Y:S01]  /*1450*/  IADD3 R4, PT, PT, R5, 0x120, RZ ;  /* 0x0000012005047810 */ /* 0x000fe20007ffe0ff */
[----:B------:R4:W2:Y:S01]  /*1460*/  @!P4 LDG.E R10, desc[UR12][R22.64] ;  /* 0x0000000c160ac981 */ /* 0x0008a2000c1e1900 */
[----:B------:R-:W-:Y:S02]  /*1470*/  @!P5 LEA.HI.X R25, R8, R7, R9, 0x1, P6 ;  /* 0x000000070819d211 */ /* 0x000fe400030f0c09 */
[----:B------:R-:W-:Y:S01]  /*1480*/  MOV R8, RZ ;  /* 0x000000ff00087202 */ /* 0x000fe20000000f00 */
[----:B0-----:R-:W-:-:S02]  /*1490*/  @!P2 IMAD R26, R27, R14, RZ ;  /* 0x0000000e1b1aa224 */ /* 0x001fc400078e02ff */
[----:B------:R-:W0:Y:S01]  /*14a0*/  @!P3 LDC.64 R6, c[0x0][0x3e0] ;  /* 0x0000f800ff06bb82 */ /* 0x000e220000000a00 */
[----:B------:R-:W-:Y:S02]  /*14b0*/  ISETP.GE.U32.AND P4, PT, R4, UR14, PT ;  /* 0x0000000e04007c0c */ /* 0x000fe4000bf86070 */
[----:B------:R-:W-:Y:S01]  /*14c0*/  SHF.R.S32.HI R33, RZ, 0x1f, R4 ;  /* 0x0000001fff217819 */ /* 0x000fe20000011404 */
[----:B------:R3:W2:Y:S01]  /*14d0*/  @!P5 LDG.E R8, desc[UR12][R24.64] ;  /* 0x0000000c1808d981 */ /* 0x0006a2000c1e1900 */
[----:B------:R-:W-:Y:S01]  /*14e0*/  @!P2 IMAD R9, R21, R15, R26 ;  /* 0x0000000f1509a224 */ /* 0x000fe200078e021a */
[----:B------:R-:W-:Y:S02]  /*14f0*/  @!P2 MOV R26, R86 ;  /* 0x00000056001aa202 */ /* 0x000fe40000000f00 */
[----:B------:R-:W-:Y:S02]  /*1500*/  ISETP.GE.AND.EX P5, PT, R33, UR15, PT, P4 ;  /* 0x0000000f21007c0c */ /* 0x000fe4000bfa6340 */
[----:B------:R-:W-:-:S02]  /*1510*/  @!P2 MOV R27, R89 ;  /* 0x00000059001ba202 */ /* 0x000fc40000000f00 */
[----:B----4-:R-:W-:Y:S01]  /*1520*/  IADD3 R23, PT, PT, R5, 0x130, RZ ;  /* 0x0000013005177810 */ /* 0x010fe20007ffe0ff */
[----:B------:R-:W-:Y:S01]  /*1530*/  @!P1 IMAD R29, R29, R2, RZ ;  /* 0x000000021d1d9224 */ /* 0x000fe200078e02ff */
[----:B------:R-:W-:Y:S01]  /*1540*/  @!P1 MOV R15, R89 ;  /* 0x00000059000f9202 */ /* 0x000fe20000000f00 */
[----:B------:R-:W-:Y:S01]  /*1550*/  @!P2 IMAD.WIDE.U32 R26, R21, R14, R26 ;  /* 0x0000000e151aa225 */ /* 0x000fe200078e001a */
[----:B------:R-:W-:Y:S02]  /*1560*/  ISETP.GE.U32.AND P4, PT, R23, UR14, PT ;  /* 0x0000000e17007c0c */ /* 0x000fe4000bf86070 */
[----:B------:R-:W-:Y:S02]  /*1570*/  SHF.R.S32.HI R35, RZ, 0x1f, R23 ;  /* 0x0000001fff237819 */ /* 0x000fe40000011417 */
[----:B------:R-:W-:Y:S01]  /*1580*/  @!P1 MOV R14, R86 ;  /* 0x00000056000e9202 */ /* 0x000fe20000000f00 */
[----:B------:R-:W-:Y:S01]  /*1590*/  @!P1 IMAD R29, R20, R3, R29 ;  /* 0x00000003141d9224 */ /* 0x000fe200078e021d */
[----:B------:R-:W-:-:S02]  /*15a0*/  ISETP.GE.AND.EX P4, PT, R35, UR15, PT, P4 ;  /* 0x0000000f23007c0c */ /* 0x000fc4000bf86340 */
[----:B------:R-:W-:Y:S01]  /*15b0*/  @!P2 IADD3 R9, PT, PT, R27, R9, RZ ;  /* 0x000000091b09a210 */ /* 0x000fe20007ffe0ff */
[----:B------:R-:W-:Y:S01]  /*15c0*/  @!P1 IMAD.WIDE.U32 R2, R20, R2, R14 ;  /* 0x0000000214029225 */ /* 0x000fe200078e000e */
[C---:B-1----:R-:W-:Y:S01]  /*15d0*/  @!P2 LEA R16, P6, R26.reuse, R16, 0x1 ;  /* 0x000000101a10a211 */ /* 0x042fe200078c08ff */
[----:B------:R-:W1:Y:S03]  /*15e0*/  @!P3 LDC.64 R20, c[0x0][0x390] ;  /* 0x0000e400ff14bb82 */ /* 0x000e660000000a00 */
[----:B------:R-:W-:Y:S02]  /*15f0*/  @!P2 LEA.HI.X R17, R26, R17, R9, 0x1, P6 ;  /* 0x000000111a11a211 */ /* 0x000fe400030f0c09 */
[----:B---3--:R-:W-:-:S03]  /*1600*/  @!P1 LEA R24, P6, R2, R18, 0x1 ;  /* 0x0000001202189211 */ /* 0x008fc600078c08ff */
[----:B------:R-:W3:Y:S01]  /*1610*/  @!P5 LDC.64 R14, c[0x0][0x3e0] ;  /* 0x0000f800ff0edb82 */ /* 0x000ee20000000a00 */
[----:B------:R-:W-:Y:S01]  /*1620*/  @!P1 IADD3 R3, PT, PT, R3, R29, RZ ;  /* 0x0000001d03039210 */ /* 0x000fe20007ffe0ff */
[----:B0-----:R-:W-:Y:S01]  /*1630*/  @!P3 IMAD R18, R31, R6, RZ ;  /* 0x000000061f12b224 */ /* 0x001fe200078e02ff */
[----:B------:R-:W-:Y:S02]  /*1640*/  MOV R9, RZ ;  /* 0x000000ff00097202 */ /* 0x000fe40000000f00 */
[----:B------:R-:W-:Y:S02]  /*1650*/  IADD3 R22, PT, PT, R5, 0x140, RZ ;  /* 0x0000014005167810 */ /* 0x000fe40007ffe0ff */
[----:B------:R-:W-:Y:S01]  /*1660*/  @!P1 LEA.HI.X R25, R2, R19, R3, 0x1, P6 ;  /* 0x0000001302199211 */ /* 0x000fe200030f0c03 */
[----:B------:R-:W-:Y:S01]  /*1670*/  @!P3 IMAD R3, R13, R7, R18 ;  /* 0x000000070d03b224 */ /* 0x000fe200078e0212 */
[----:B------:R-:W-:Y:S01]  /*1680*/  @!P3 MOV R28, R86 ;  /* 0x00000056001cb202 */ /* 0x000fe20000000f00 */
[----:B------:R-:W0:Y:S01]  /*1690*/  @!P4 LDC.64 R18, c[0x0][0x3e0] ;  /* 0x0000f800ff12cb82 */ /* 0x000e220000000a00 */
[----:B------:R-:W-:Y:S01]  /*16a0*/  @!P3 MOV R29, R89 ;  /* 0x00000059001db202 */ /* 0x000fe20000000f00 */
[----:B------:R-:W4:Y:S01]  /*16b0*/  @!P2 LDG.E R9, desc[UR12][R16.64] ;  /* 0x0000000c1009a981 */ /* 0x000f22000c1e1900 */
[----:B------:R-:W-:-:S02]  /*16c0*/  ISETP.GE.U32.AND P2, PT, R22, UR14, PT ;  /* 0x0000000e16007c0c */ /* 0x000fc4000bf46070 */
[----:B------:R-:W-:Y:S01]  /*16d0*/  SHF.R.S32.HI R37, RZ, 0x1f, R22 ;  /* 0x0000001fff257819 */ /* 0x000fe20000011416 */
[----:B------:R-:W-:Y:S01]  /*16e0*/  @!P3 IMAD.WIDE.U32 R28, R13, R6, R28 ;  /* 0x000000060d1cb225 */ /* 0x000fe200078e001c */
[----:B------:R5:W4:Y:S01]  /*16f0*/  @!P1 LDG.E R11, desc[UR12][R24.64] ;  /* 0x0000000c180b9981 */ /* 0x000b22000c1e1900 */
[----:B------:R-:W0:Y:S01]  /*1700*/  @!P5 LDC.64 R6, c[0x0][0x390] ;  /* 0x0000e400ff06db82 */ /* 0x000e220000000a00 */
[----:B------:R-:W-:Y:S02]  /*1710*/  ISETP.GE.AND.EX P2, PT, R37, UR15, PT, P2 ;  /* 0x0000000f25007c0c */ /* 0x000fe4000bf46320 */
[----:B------:R-:W-:-:S05]  /*1720*/  @!P3 IADD3 R13, PT, PT, R29, R3, RZ ;  /* 0x000000031d0db210 */ /* 0x000fca0007ffe0ff */
[----:B------:R-:W0:Y:S01]  /*1730*/  @!P4 LDC.64 R2, c[0x0][0x390] ;  /* 0x0000e400ff02cb82 */ /* 0x000e220000000a00 */
[----:B-1----:R-:W-:Y:S01]  /*1740*/  @!P3 LEA R20, P1, R28, R20, 0x1 ;  /* 0x000000141c14b211 */ /* 0x002fe200078208ff */
[----:B---3--:R-:W-:Y:S01]  /*1750*/  @!P5 IMAD R33, R33, R14, RZ ;  /* 0x0000000e2121d224 */ /* 0x008fe200078e02ff */
[----:B------:R-:W-:Y:S02]  /*1760*/  IADD3 R26, PT, PT, R5, 0x150, RZ ;  /* 0x00000150051a7810 */ /* 0x000fe40007ffe0ff */
[----:B-----5:R-:W-:Y:S01]  /*1770*/  @!P5 MOV R24, R86 ;  /* 0x000000560018d202 */ /* 0x020fe20000000f00 */
[----:B------:R-:W-:Y:S01]  /*1780*/  @!P5 IMAD R27, R4, R15, R33 ;  /* 0x0000000f041bd224 */ /* 0x000fe200078e0221 */
[----:B------:R-:W-:Y:S01]  /*1790*/  @!P5 MOV R25, R89 ;  /* 0x000000590019d202 */ /* 0x000fe20000000f00 */
[----:B------:R-:W1:Y:S01]  /*17a0*/  @!P2 LDC.64 R16, c[0x0][0x3e0] ;  /* 0x0000f800ff10ab82 */ /* 0x000e620000000a00 */
[----:B------:R-:W-:Y:S02]  /*17b0*/  @!P3 LEA.HI.X R21, R28, R21, R13, 0x1, P1 ;  /* 0x000000151c15b211 */ /* 0x000fe400008f0c0d */
[----:B------:R-:W-:-:S02]  /*17c0*/  ISETP.GE.U32.AND P1, PT, R26, UR14, PT ;  /* 0x0000000e1a007c0c */ /* 0x000fc4000bf26070 */
[----:B------:R-:W-:Y:S01]  /*17d0*/  SHF.R.S32.HI R33, RZ, 0x1f, R26 ;  /* 0x0000001fff217819 */ /* 0x000fe2000001141a */
[----:B------:R-:W-:Y:S01]  /*17e0*/  @!P5 IMAD.WIDE.U32 R14, R4, R14, R24 ;  /* 0x0000000e040ed225 */ /* 0x000fe200078e0018 */
[----:B------:R-:W-:Y:S02]  /*17f0*/  MOV R13, RZ ;  /* 0x000000ff000d7202 */ /* 0x000fe40000000f00 */
[----:B------:R-:W-:Y:S01]  /*1800*/  ISETP.GE.AND.EX P1, PT, R33, UR15, PT, P1 ;  /* 0x0000000f21007c0c */ /* 0x000fe2000bf26310 */
[----:B0-----:R-:W-:Y:S01]  /*1810*/  @!P4 IMAD R28, R35, R18, RZ ;  /* 0x00000012231cc224 */ /* 0x001fe200078e02ff */
[----:B------:R-:W-:Y:S02]  /*1820*/  @!P4 MOV R30, R86 ;  /* 0x00000056001ec202 */ /* 0x000fe40000000f00 */
[----:B------:R-:W-:Y:S01]  /*1830*/  @!P4 MOV R31, R89 ;  /* 0x00000059001fc202 */ /* 0x000fe20000000f00 */
[----:B------:R-:W3:Y:S01]  /*1840*/  @!P3 LDG.E R13, desc[UR12][R20.64] ;  /* 0x0000000c140db981 */ /* 0x000ee2000c1e1900 */
[----:B------:R-:W-:Y:S01]  /*1850*/  @!P5 IADD3 R4, PT, PT, R15, R27, RZ ;  /* 0x0000001b0f04d210 */ /* 0x000fe20007ffe0ff */
[C---:B------:R-:W-:Y:S01]  /*1860*/  @!P4 IMAD R27, R23.reuse, R19, R28 ;  /* 0x00000013171bc224 */ /* 0x040fe200078e021c */
[----:B------:R-:W-:Y:S01]  /*1870*/  @!P5 LEA R24, P3, R14, R6, 0x1 ;  /* 0x000000060e18d211 */ /* 0x000fe200078608ff */
[----:B------:R-:W-:-:S02]  /*1880*/  @!P4 IMAD.WIDE.U32 R30, R23, R18, R30 ;  /* 0x00000012171ec225 */ /* 0x000fc400078e001e */
[----:B------:R-:W0:Y:S01]  /*1890*/  @!P2 LDC.64 R18, c[0x0][0x390] ;  /* 0x0000e400ff12ab82 */ /* 0x000e220000000a00 */
[----:B------:R-:W-:Y:S02]  /*18a0*/  @!P5 LEA.HI.X R25, R14, R7, R4, 0x1, P3 ;  /* 0x000000070e19d211 */ /* 0x000fe400018f0c04 */
[----:B------:R-:W-:Y:S02]  /*18b0*/  @!P4 IADD3 R4, PT, PT, R31, R27, RZ ;  /* 0x0000001b1f04c210 */ /* 0x000fe40007ffe0ff */
[C---:B------:R-:W-:Y:S02]  /*18c0*/  @!P4 LEA R28, P3, R30.reuse, R2, 0x1 ;  /* 0x000000021e1cc211 */ /* 0x040fe400078608ff */
[----:B------:R-:W-:Y:S01]  /*18d0*/  IADD3 R27, PT, PT, R5, 0x160, RZ ;  /* 0x00000160051b7810 */ /* 0x000fe20007ffe0ff */
[----:B------:R-:W5:Y:S01]  /*18e0*/  @!P1 LDC.64 R6, c[0x0][0x3e0] ;  /* 0x0000f800ff069b82 */ /* 0x000f620000000a00 */
[----:B------:R-:W-:Y:S02]  /*18f0*/  MOV R15, RZ ;  /* 0x000000ff000f7202 */ /* 0x000fe40000000f00 */
[----:B------:R-:W-:-:S02]  /*1900*/  @!P4 LEA.HI.X R29, R30, R3, R4, 0x1, P3 ;  /* 0x000000031e1dc211 */ /* 0x000fc400018f0c04 */
[----:B------:R-:W-:Y:S02]  /*1910*/  ISETP.GE.U32.AND P3, PT, R27, UR14, PT ;  /* 0x0000000e1b007c0c */ /* 0x000fe4000bf66070 */
[----:B------:R-:W-:Y:S01]  /*1920*/  SHF.R.S32.HI R39, RZ, 0x1f, R27 ;  /* 0x0000001fff277819 */ /* 0x000fe2000001141b */
[----:B------:R1:W3:Y:S01]  /*1930*/  @!P5 LDG.E R15, desc[UR12][R24.64] ;  /* 0x0000000c180fd981 */ /* 0x0002e2000c1e1900 */
[----:B------:R-:W-:Y:S01]  /*1940*/  IADD3 R35, PT, PT, R5, 0x170, RZ ;  /* 0x0000017005237810 */ /* 0x000fe20007ffe0ff */
[----:B-1----:R-:W-:Y:S01]  /*1950*/  @!P2 IMAD R37, R37, R16, RZ ;  /* 0x000000102525a224 */ /* 0x002fe200078e02ff */
[----:B------:R-:W-:Y:S02]  /*1960*/  ISETP.GE.AND.EX P3, PT, R39, UR15, PT, P3 ;  /* 0x0000000f27007c0c */ /* 0x000fe4000bf66330 */
[----:B------:R-:W-:Y:S02]  /*1970*/  ISETP.GE.U32.AND P5, PT, R35, UR14, PT ;  /* 0x0000000e23007c0c */ /* 0x000fe4000bfa6070 */
[----:B------:R-:W-:-:S02]  /*1980*/  SHF.R.S32.HI R41, RZ, 0x1f, R35 ;  /* 0x0000001fff297819 */ /* 0x000fc40000011423 */
[----:B------:R-:W-:Y:S01]  /*1990*/  @!P2 MOV R2, R86 ;  /* 0x000000560002a202 */ /* 0x000fe20000000f00 */
[----:B------:R-:W1:Y:S01]  /*19a0*/  @!P1 LDC.64 R24, c[0x0][0x390] ;  /* 0x0000e400ff189b82 */ /* 0x000e620000000a00 */
[----:B------:R-:W-:Y:S01]  /*19b0*/  @!P2 MOV R3, R89 ;  /* 0x000000590003a202 */ /* 0x000fe20000000f00 */
[C---:B------:R-:W-:Y:S01]  /*19c0*/  @!P2 IMAD R37, R22.reuse, R17, R37 ;  /* 0x000000111625a224 */ /* 0x040fe200078e0225 */
[----:B------:R-:W-:Y:S02]  /*19d0*/  MOV R17, RZ ;  /* 0x000000ff00117202 */ /* 0x000fe40000000f00 */
[----:B------:R-:W-:Y:S01]  /*19e0*/  ISETP.GE.AND.EX P5, PT, R41, UR15, PT, P5 ;  /* 0x0000000f29007c0c */ /* 0x000fe2000bfa6350 */
[----:B------:R-:W-:Y:S02]  /*19f0*/  @!P2 IMAD.WIDE.U32 R22, R22, R16, R2 ;  /* 0x000000101616a225 */ /* 0x000fe400078e0002 */
[----:B------:R-:W1:Y:S01]  /*1a00*/  @!P3 LDC.64 R2, c[0x0][0x3e0] ;  /* 0x0000f800ff02bb82 */ /* 0x000e620000000a00 */
[----:B------:R1:W3:Y:S02]  /*1a10*/  @!P4 LDG.E R17, desc[UR12][R28.64] ;  /* 0x0000000c1c11c981 */ /* 0x0002e4000c1e1900 */
[----:B------:R-:W-:-:S02]  /*1a20*/  @!P2 IADD3 R4, PT, PT, R23, R37, RZ ;  /* 0x000000251704a210 */ /* 0x000fc40007ffe0ff */
[C---:B0-----:R-:W-:Y:S01]  /*1a30*/  @!P2 LEA R30, P4, R22.reuse, R18, 0x1 ;  /* 0x00000012161ea211 */ /* 0x041fe200078808ff */
[----:B-----5:R-:W-:Y:S01]  /*1a40*/  @!P1 IMAD R33, R33, R6, RZ ;  /* 0x0000000621219224 */ /* 0x020fe200078e02ff */
[----:B------:R-:W-:Y:S02]  /*1a50*/  IADD3 R14, PT, PT, R5, 0x180, RZ ;  /* 0x00000180050e7810 */ /* 0x000fe40007ffe0ff */
[----:B------:R-:W-:Y:S01]  /*1a60*/  @!P2 LEA.HI.X R31, R22, R19, R4, 0x1, P4 ;  /* 0x00000013161fa211 */ /* 0x000fe200020f0c04 */
[----:B------:R-:W0:Y:S01]  /*1a70*/  @!P5 LDC.64 R20, c[0x0][0x3e0] ;  /* 0x0000f800ff14db82 */ /* 0x000e220000000a00 */
[----:B------:R-:W-:Y:S02]  /*1a80*/  @!P1 MOV R22, R86 ;  /* 0x0000005600169202 */ /* 0x000fe40000000f00 */
[----:B------:R-:W-:Y:S01]  /*1a90*/  @!P1 MOV R23, R89 ;  /* 0x0000005900179202 */ /* 0x000fe20000000f00 */
[----:B------:R-:W-:Y:S01]  /*1aa0*/  @!P1 IMAD R33, R26, R7, R33 ;  /* 0x000000071a219224 */ /* 0x000fe200078e0221 */
[----:B------:R-:W-:-:S02]  /*1ab0*/  ISETP.GE.U32.AND P4, PT, R14, UR14, PT ;  /* 0x0000000e0e007c0c */ /* 0x000fc4000bf86070 */
[----:B------:R-:W-:Y:S01]  /*1ac0*/  SHF.R.S32.HI R45, RZ, 0x1f, R14 ;  /* 0x0000001fff2d7819 */ /* 0x000fe2000001140e */
[----:B------:R-:W-:Y:S01]  /*1ad0*/  @!P1 IMAD.WIDE.U32 R6, R26, R6, R22 ;  /* 0x000000061a069225 */ /* 0x000fe200078e0016 */
[----:B------:R-:W-:Y:S01]  /*1ae0*/  MOV R19, RZ ;  /* 0x000000ff00137202 */ /* 0x000fe20000000f00 */
[----:B------:R-:W5:Y:S01]  /*1af0*/  @!P3 LDC.64 R22, c[0x0][0x390] ;  /* 0x0000e400ff16bb82 */ /* 0x000f620000000a00 */
[----:B------:R-:W-:Y:S02]  /*1b00*/  ISETP.GE.AND.EX P4, PT, R45, UR15, PT, P4 ;  /* 0x0000000f2d007c0c */ /* 0x000fe4000bf86340 */
[----:B------:R-:W-:Y:S02]  /*1b10*/  IADD3 R4, PT, PT, R5, 0x190, RZ ;  /* 0x0000019005047810 */ /* 0x000fe40007ffe0ff */
[----:B------:R-:W-:Y:S01]  /*1b20*/  @!P1 IADD3 R7, PT, PT, R7, R33, RZ ;  /* 0x0000002107079210 */ /* 0x000fe20007ffe0ff */
[----:B------:R1:W3:Y:S02]  /*1b30*/  @!P2 LDG.E R19, desc[UR12][R30.64] ;  /* 0x0000000c1e13a981 */ /* 0x0002e4000c1e1900 */
[----:B-1----:R-:W-:-:S02]  /*1b40*/  @!P1 LEA R32, P6, R6, R24, 0x1 ;  /* 0x0000001806209211 */ /* 0x002fc400078c08ff */
[----:B------:R-:W-:Y:S02]  /*1b50*/  ISETP.GE.U32.AND P2, PT, R4, UR14, PT ;  /* 0x0000000e04007c0c */ /* 0x000fe4000bf46070 */
[----:B------:R-:W-:Y:S02]  /*1b60*/  SHF.R.S32.HI R43, RZ, 0x1f, R4 ;  /* 0x0000001fff2b7819 */ /* 0x000fe40000011404 */
[----:B------:R-:W-:Y:S02]  /*1b70*/  @!P1 LEA.HI.X R33, R6, R25, R7, 0x1, P6 ;  /* 0x0000001906219211 */ /* 0x000fe400030f0c07 */
[----:B------:R-:W1:Y:S01]  /*1b80*/  @!P5 LDC.64 R24, c[0x0][0x390] ;  /* 0x0000e400ff18db82 */ /* 0x000e620000000a00 */
[----:B------:R-:W-:Y:S01]  /*1b90*/  ISETP.GE.AND.EX P2, PT, R43, UR15, PT, P2 ;  /* 0x0000000f2b007c0c */ /* 0x000fe2000bf46320 */
[----:B------:R-:W-:Y:S01]  /*1ba0*/  @!P3 IMAD R16, R39, R2, RZ ;  /* 0x000000022710b224 */ /* 0x000fe200078e02ff */
[----:B------:R-:W-:Y:S02]  /*1bb0*/  @!P3 MOV R28, R86 ;  /* 0x00000056001cb202 */ /* 0x000fe40000000f00 */
[----:B------:R-:W-:Y:S01]  /*1bc0*/  @!P3 MOV R29, R89 ;  /* 0x00000059001db202 */ /* 0x000fe20000000f00 */
[----:B------:R-:W-:-:S02]  /*1bd0*/  @!P3 IMAD R31, R27, R3, R16 ;  /* 0x000000031b1fb224 */ /* 0x000fc400078e0210 */
[----:B------:R-:W1:Y:S01]  /*1be0*/  @!P4 LDC.64 R6, c[0x0][0x3e0] ;  /* 0x0000f800ff06cb82 */ /* 0x000e620000000a00 */
[----:B------:R-:W-:Y:S01]  /*1bf0*/  @!P5 MOV R26, R86 ;  /* 0x00000056001ad202 */ /* 0x000fe20000000f00 */
[----:B------:R-:W-:Y:S01]  /*1c00*/  @!P3 IMAD.WIDE.U32 R28, R27, R2, R28 ;  /* 0x000000021b1cb225 */ /* 0x000fe200078e001c */
[----:B------:R-:W-:-:S03]  /*1c10*/  @!P5 MOV R27, R89 ;  /* 0x00000059001bd202 */ /* 0x000fc60000000f00 */
[-C--:B0-----:R-:W-:Y:S01]  /*1c20*/  @!P5 IMAD R18, R41, R20.reuse, RZ ;  /* 0x000000142912d224 */ /* 0x081fe200078e02ff */
[----:B------:R-:W-:Y:S01]  /*1c30*/  MOV R37, RZ ;  /* 0x000000ff00257202 */ /* 0x000fe20000000f00 */
[C---:B------:R-:W-:Y:S01]  /*1c40*/  @!P5 IMAD.WIDE.U32 R26, R35.reuse, R20, R26 ;  /* 0x00000014231ad225 */ /* 0x040fe200078e001a */
[----:B------:R-:W0:Y:S03]  /*1c50*/  @!P2 LDC.64 R2, c[0x0][0x3e0] ;  /* 0x0000f800ff02ab82 */ /* 0x000e260000000a00 */
[----:B------:R-:W-:Y:S01]  /*1c60*/  @!P5 IMAD R41, R35, R21, R18 ;  /* 0x000000152329d224 */ /* 0x000fe200078e0212 */
[----:B------:R-:W-:Y:S01]  /*1c70*/  IADD3 R16, PT, PT, R5, 0x1a0, RZ ;  /* 0x000001a005107810 */ /* 0x000fe20007ffe0ff */
[----:B------:R0:W3:Y:S03]  /*1c80*/  @!P1 LDG.E R37, desc[UR12][R32.64] ;  /* 0x0000000c20259981 */ /* 0x0000e6000c1e1900 */
[----:B------:R-:W0:Y:S01]  /*1c90*/  @!P4 LDC.64 R20, c[0x0][0x390] ;  /* 0x0000e400ff14cb82 */ /* 0x000e220000000a00 */
[----:B------:R-:W-:-:S02]  /*1ca0*/  @!P3 IADD3 R18, PT, PT, R29, R31, RZ ;  /* 0x0000001f1d12b210 */ /* 0x000fc40007ffe0ff */
[----:B-----5:R-:W-:Y:S02]  /*1cb0*/  @!P3 LEA R30, P6, R28, R22, 0x1 ;  /* 0x000000161c1eb211 */ /* 0x020fe400078c08ff */
[----:B------:R-:W-:Y:S02]  /*1cc0*/  ISETP.GE.U32.AND P1, PT, R16, UR14, PT ;  /* 0x0000000e10007c0c */ /* 0x000fe4000bf26070 */
[----:B------:R-:W-:Y:S02]  /*1cd0*/  SHF.R.S32.HI R47, RZ, 0x1f, R16 ;  /* 0x0000001fff2f7819 */ /* 0x000fe40000011410 */
[----:B------:R-:W-:Y:S02]  /*1ce0*/  @!P3 LEA.HI.X R31, R28, R23, R18, 0x1, P6 ;  /* 0x000000171c1fb211 */ /* 0x000fe400030f0c12 */
[----:B------:R-:W-:Y:S01]  /*1cf0*/  @!P5 IADD3 R18, PT, PT, R27, R41, RZ ;  /* 0x000000291b12d210 */ /* 0x000fe20007ffe0ff */
[----:B-1----:R-:W-:Y:S01]  /*1d00*/  @!P4 IMAD R45, R45, R6, RZ ;  /* 0x000000062d2dc224 */ /* 0x002fe200078e02ff */
[----:B------:R-:W-:Y:S01]  /*1d10*/  @!P5 LEA R24, P6, R26, R24, 0x1 ;  /* 0x000000181a18d211 */ /* 0x000fe200078c08ff */
[----:B------:R-:W1:Y:S01]  /*1d20*/  @!P2 LDC.64 R22, c[0x0][0x390] ;  /* 0x0000e400ff16ab82 */ /* 0x000e620000000a00 */
[----:B------:R-:W-:-:S02]  /*1d30*/  ISETP.GE.AND.EX P1, PT, R47, UR15, PT, P1 ;  /* 0x0000000f2f007c0c */ /* 0x000fc4000bf26310 */
[----:B------:R-:W-:Y:S02]  /*1d40*/  @!P5 LEA.HI.X R25, R26, R25, R18, 0x1, P6 ;  /* 0x000000191a19d211 */ /* 0x000fe400030f0c12 */
[----:B------:R-:W-:Y:S02]  /*1d50*/  @!P4 MOV R26, R86 ;  /* 0x00000056001ac202 */ /* 0x000fe40000000f00 */
[----:B------:R-:W-:Y:S02]  /*1d60*/  @!P4 MOV R27, R89 ;  /* 0x00000059001bc202 */ /* 0x000fe40000000f00 */
[----:B------:R-:W-:Y:S01]  /*1d70*/  MOV R39, RZ ;  /* 0x000000ff00277202 */ /* 0x000fe20000000f00 */
[C---:B------:R-:W-:Y:S01]  /*1d80*/  @!P4 IMAD R45, R14.reuse, R7, R45 ;  /* 0x000000070e2dc224 */ /* 0x040fe200078e022d */
[----:B------:R-:W-:Y:S01]  /*1d90*/  IADD3 R35, PT, PT, R5, 0x1b0, RZ ;  /* 0x000001b005237810 */ /* 0x000fe20007ffe0ff */
[----:B------:R-:W-:Y:S02]  /*1da0*/  @!P4 IMAD.WIDE.U32 R26, R14, R6, R26 ;  /* 0x000000060e1ac225 */ /* 0x000fe400078e001a */
[----:B------:R-:W5:Y:S01]  /*1db0*/  @!P1 LDC.64 R6, c[0x0][0x3e0] ;  /* 0x0000f800ff069b82 */ /* 0x000f620000000a00 */
[----:B------:R1:W3:Y:S01]  /*1dc0*/  @!P3 LDG.E R39, desc[UR12][R30.64] ;  /* 0x0000000c1e27b981 */ /* 0x0002e2000c1e1900 */
[----:B------:R-:W-:Y:S01]  /*1dd0*/  ISETP.GE.U32.AND P3, PT, R35, UR14, PT ;  /* 0x0000000e23007c0c */ /* 0x000fe2000bf66070 */
[----:B0-----:R-:W-:Y:S01]  /*1de0*/  @!P2 IMAD R43, R43, R2, RZ ;  /* 0x000000022b2ba224 */ /* 0x001fe200078e02ff */
[----:B------:R-:W-:-:S02]  /*1df0*/  SHF.R.S32.HI R51, RZ, 0x1f, R35 ;  /* 0x0000001fff337819 */ /* 0x000fc40000011423 */
[----:B------:R-:W-:Y:S02]  /*1e00*/  @!P4 IADD3 R14, PT, PT, R27, R45, RZ ;  /* 0x0000002d1b0ec210 */ /* 0x000fe40007ffe0ff */
[----:B------:R-:W-:Y:S01]  /*1e10*/  @!P4 LEA R20, P6, R26, R20, 0x1 ;  /* 0x000000141a14c211 */ /* 0x000fe200078c08ff */
[----:B------:R-:W-:Y:S01]  /*1e20*/  @!P2 IMAD R3, R4, R3, R43 ;  /* 0x000000030403a224 */ /* 0x000fe200078e022b */
[----:B------:R-:W-:Y:S01]  /*1e30*/  ISETP.GE.AND.EX P3, PT, R51, UR15, PT, P3 ;  /* 0x0000000f33007c0c */ /* 0x000fe2000bf66330 */
[----:B------:R-:W0:Y:S01]  /*1e40*/  @!P1 LDC.64 R28, c[0x0][0x390] ;  /* 0x0000e400ff1c9b82 */ /* 0x000e220000000a00 */
[----:B------:R-:W-:Y:S02]  /*1e50*/  @!P4 LEA.HI.X R21, R26, R21, R14, 0x1, P6 ;  /* 0x000000151a15c211 */ /* 0x000fe400030f0c0e */
[----:B------:R-:W-:Y:S02]  /*1e60*/  MOV R43, RZ ;  /* 0x000000ff002b7202 */ /* 0x000fe40000000f00 */
[----:B------:R-:W-:-:S02]  /*1e70*/  @!P2 MOV R26, R86 ;  /* 0x00000056001aa202 */ /* 0x000fc40000000f00 */
[----:B------:R-:W-:Y:S02]  /*1e80*/  @!P2 MOV R27, R89 ;  /* 0x00000059001ba202 */ /* 0x000fe40000000f00 */
[----:B------:R-:W-:Y:S01]  /*1e90*/  MOV R41, RZ ;  /* 0x000000ff00297202 */ /* 0x000fe20000000f00 */
[----:B------:R-:W3:Y:S01]  /*1ea0*/  @!P4 LDG.E R43, desc[UR12][R20.64] ;  /* 0x0000000c142bc981 */ /* 0x000ee2000c1e1900 */
[C---:B------:R-:W-:Y:S01]  /*1eb0*/  IADD3 R49, PT, PT, R5.reuse, 0x1c0, RZ ;  /* 0x000001c005317810 */ /* 0x040fe20007ffe0ff */
[----:B------:R-:W-:Y:S01]  /*1ec0*/  @!P2 IMAD.WIDE.U32 R26, R4, R2, R26 ;  /* 0x00000002041aa225 */ /* 0x000fe200078e001a */
[----:B------:R-:W-:Y:S02]  /*1ed0*/  IADD3 R33, PT, PT, R5, 0x1d0, RZ ;  /* 0x000001d005217810 */ /* 0x000fe40007ffe0ff */
[----:B------:R-:W-:Y:S01]  /*1ee0*/  ISETP.GE.U32.AND P4, PT, R49, UR14, PT ;  /* 0x0000000e31007c0c */ /* 0x000fe2000bf86070 */
[----:B------:R2:W3:Y:S01]  /*1ef0*/  @!P5 LDG.E R41, desc[UR12][R24.64] ;  /* 0x0000000c1829d981 */ /* 0x0004e2000c1e1900 */
[----:B------:R-:W-:-:S02]  /*1f00*/  SHF.R.S32.HI R57, RZ, 0x1f, R49 ;  /* 0x0000001fff397819 */ /* 0x000fc40000011431 */
[----:B------:R-:W-:Y:S02]  /*1f10*/  ISETP.GE.U32.AND P5, PT, R33, UR14, PT ;  /* 0x0000000e21007c0c */ /* 0x000fe4000bfa6070 */
[----:B------:R-:W-:Y:S02]  /*1f20*/  @!P2 IADD3 R4, PT, PT, R27, R3, RZ ;  /* 0x000000031b04a210 */ /* 0x000fe40007ffe0ff */
[----:B------:R-:W-:Y:S01]  /*1f30*/  SHF.R.S32.HI R59, RZ, 0x1f, R33 ;  /* 0x0000001fff3b7819 */ /* 0x000fe20000011421 */
[----:B------:R-:W4:Y:S01]  /*1f40*/  @!P3 LDC.64 R2, c[0x0][0x3e0] ;  /* 0x0000f800ff02bb82 */ /* 0x000f220000000a00 */
[----:B------:R-:W-:Y:S02]  /*1f50*/  ISETP.GE.AND.EX P4, PT, R57, UR15, PT, P4 ;  /* 0x0000000f39007c0c */ /* 0x000fe4000bf86340 */
[----:B-1----:R-:W-:Y:S02]  /*1f60*/  @!P2 LEA R30, P6, R26, R22, 0x1 ;  /* 0x000000161a1ea211 */ /* 0x002fe400078c08ff */
[----:B------:R-:W-:-:S02]  /*1f70*/  ISETP.GE.AND.EX P5, PT, R59, UR15, PT, P5 ;  /* 0x0000000f3b007c0c */ /* 0x000fc4000bfa6350 */
[----:B------:R-:W-:Y:S01]  /*1f80*/  MOV R45, RZ ;  /* 0x000000ff002d7202 */ /* 0x000fe20000000f00 */
[----:B-----5:R-:W-:Y:S01]  /*1f90*/  @!P1 IMAD R47, R47, R6, RZ ;  /* 0x000000062f2f9224 */ /* 0x020fe200078e02ff */
[----:B------:R-:W-:Y:S01]  /*1fa0*/  @!P2 LEA.HI.X R31, R26, R23, R4, 0x1, P6 ;  /* 0x000000171a1fa211 */ /* 0x000fe200030f0c04 */
[----:B--2---:R-:W1:Y:S01]  /*1fb0*/  @!P3 LDC.64 R24, c[0x0][0x390] ;  /* 0x0000e400ff18bb82 */ /* 0x004e620000000a00 */
[----:B------:R-:W-:Y:S02]  /*1fc0*/  IADD3 R14, PT, PT, R5, 0x1e0, RZ ;  /* 0x000001e0050e7810 */ /* 0x000fe40007ffe0ff */
[----:B------:R-:W-:Y:S01]  /*1fd0*/  @!P1 MOV R20, R86 ;  /* 0x0000005600149202 */ /* 0x000fe20000000f00 */
[----:B------:R2:W5:Y:S01]  /*1fe0*/  @!P2 LDG.E R45, desc[UR12][R30.64] ;  /* 0x0000000c1e2da981 */ /* 0x000562000c1e1900 */
[----:B------:R-:W-:Y:S01]  /*1ff0*/  @!P1 MOV R21, R89 ;  /* 0x0000005900159202 */ /* 0x000fe20000000f00 */
[----:B------:R-:W-:Y:S01]  /*2000*/  @!P1 IMAD R47, R16, R7, R47 ;  /* 0x00000007102f9224 */ /* 0x000fe200078e022f */
[----:B------:R-:W-:Y:S01]  /*2010*/  ISETP.GE.U32.AND P2, PT, R14, UR14, PT ;  /* 0x0000000e0e007c0c */ /* 0x000fe2000bf46070 */
[----:B------:R-:W1:Y:S01]  /*2020*/  @!P4 LDC.64 R22, c[0x0][0x3e0] ;  /* 0x0000f800ff16cb82 */ /* 0x000e620000000a00 */
[----:B------:R-:W-:Y:S01]  /*2030*/  SHF.R.S32.HI R53, RZ, 0x1f, R14 ;  /* 0x0000001fff357819 */ /* 0x000fe2000001140e */
[----:B------:R-:W-:-:S03]  /*2040*/  @!P1 IMAD.WIDE.U32 R6, R16, R6, R20 ;  /* 0x0000000610069225 */ /* 0x000fc600078e0014 */
[----:B------:R-:W-:-:S03]  /*2050*/  ISETP.GE.AND.EX P2, PT, R53, UR15, PT, P2 ;  /* 0x0000000f35007c0c */ /* 0x000fc6000bf46320 */
[----:B------:R-:W1:Y:S01]  /*2060*/  @!P5 LDC.64 R26, c[0x0][0x3e0] ;  /* 0x0000f800ff1adb82 */ /* 0x000e620000000a00 */
[----:B------:R-:W-:Y:S02]  /*2070*/  @!P1 IADD3 R4, PT, PT, R7, R47, RZ ;  /* 0x0000002f07049210 */ /* 0x000fe40007ffe0ff */
[C---:B0-----:R-:W-:Y:S02]  /*2080*/  @!P1 LEA R28, P6, R6.reuse, R28, 0x1 ;  /* 0x0000001c061c9211 */ /* 0x041fe400078c08ff */
[----:B------:R-:W-:Y:S02]  /*2090*/  IADD3 R16, PT, PT, R5, 0x1f0, RZ ;  /* 0x000001f005107810 */ /* 0x000fe40007ffe0ff */
[----:B------:R-:W-:Y:S01]  /*20a0*/  @!P1 LEA.HI.X R29, R6, R29, R4, 0x1, P6 ;  /* 0x0000001d061d9211 */ /* 0x000fe200030f0c04 */
[----:B------:R-:W0:Y:S01]  /*20b0*/  @!P4 LDC.64 R20, c[0x0][0x390] ;  /* 0x0000e400ff14cb82 */ /* 0x000e220000000a00 */
[----:B------:R-:W-:Y:S01]  /*20c0*/  @!P3 MOV R6, R86 ;  /* 0x000000560006b202 */ /* 0x000fe20000000f00 */
[----:B----4-:R-:W-:Y:S01]  /*20d0*/  @!P3 IMAD R18, R51, R2, RZ ;  /* 0x000000023312b224 */ /* 0x010fe200078e02ff */
[----:B------:R-:W-:-:S02]  /*20e0*/  @!P3 MOV R7, R89 ;  /* 0x000000590007b202 */ /* 0x000fc40000000f00 */
[----:B------:R-:W-:Y:S02]  /*20f0*/  ISETP.GE.U32.AND P6, PT, R16, UR14, PT ;  /* 0x0000000e10007c0c */ /* 0x000fe4000bfc6070 */
[----:B------:R-:W-:Y:S01]  /*2100*/  SHF.R.S32.HI R55, RZ, 0x1f, R16 ;  /* 0x0000001fff377819 */ /* 0x000fe20000011410 */
[C---:B--2---:R-:W-:Y:S01]  /*2110*/  @!P3 IMAD R31, R35.reuse, R3, R18 ;  /* 0x00000003231fb224 */ /* 0x044fe200078e0212 */
[----:B------:R-:W-:Y:S01]  /*2120*/  MOV R47, RZ ;  /* 0x000000ff002f7202 */ /* 0x000fe20000000f00 */
[----:B------:R-:W-:Y:S01]  /*2130*/  @!P3 IMAD.WIDE.U32 R6, R35, R2, R6 ;  /* 0x000000022306b225 */ /* 0x000fe200078e0006 */
[----:B------:R-:W-:Y:S01]  /*2140*/  ISETP.GE.AND.EX P6, PT, R55, UR15, PT, P6 ;  /* 0x0000000f37007c0c */ /* 0x000fe2000bfc6360 */
[----:B------:R-:W2:Y:S03]  /*2150*/  @!P2 LDC.64 R2, c[0x0][0x3e0] ;  /* 0x0000f800ff02ab82 */ /* 0x000ea60000000a00 */
[----:B------:R4:W5:Y:S01]  /*2160*/  @!P1 LDG.E R47, desc[UR12][R28.64] ;  /* 0x0000000c1c2f9981 */ /* 0x000962000c1e1900 */
[----:B------:R-:W-:-:S04]  /*2170*/  @!P3 IADD3 R7, PT, PT, R7, R31, RZ ;  /* 0x0000001f0707b210 */ /* 0x000fc80007ffe0ff */
[----:B------:R-:W2:Y:S01]  /*2180*/  @!P5 LDC.64 R4, c[0x0][0x390] ;  /* 0x0000e400ff04db82 */ /* 0x000ea20000000a00 */
[C---:B-1----:R-:W-:Y:S01]  /*2190*/  @!P3 LEA R24, P1, R6.reuse, R24, 0x1 ;  /* 0x000000180618b211 */ /* 0x042fe200078208ff */
[----:B------:R-:W-:Y:S01]  /*21a0*/  @!P4 IMAD R18, R57, R22, RZ ;  /* 0x000000163912c224 */ /* 0x000fe200078e02ff */
[----:B----4-:R-:W-:Y:S02]  /*21b0*/  @!P4 MOV R28, R86 ;  /* 0x00000056001cc202 */ /* 0x010fe40000000f00 */
[----:B------:R-:W-:Y:S01]  /*21c0*/  @!P4 MOV R29, R89 ;  /* 0x00000059001dc202 */ /* 0x000fe20000000f00 */
[----:B------:R-:W-:Y:S01]  /*21d0*/  @!P5 IMAD R30, R59, R26, RZ ;  /* 0x0000001a3b1ed224 */ /* 0x000fe200078e02ff */
[----:B------:R-:W-:Y:S01]  /*21e0*/  @!P3 LEA.HI.X R25, R6, R25, R7, 0x1, P1 ;  /* 0x000000190619b211 */ /* 0x000fe200008f0c07 */
[C---:B------:R-:W-:Y:S01]  /*21f0*/  @!P4 IMAD R35, R49.reuse, R23, R18 ;  /* 0x000000173123c224 */ /* 0x040fe200078e0212 */
[----:B------:R-:W1:Y:S01]  /*2200*/  @!P6 LDC.64 R6, c[0x0][0x3e0] ;  /* 0x0000f800ff06eb82 */ /* 0x000e620000000a00 */
[----:B------:R-:W-:Y:S01]  /*2210*/  @!P4 IMAD.WIDE.U32 R28, R49, R22, R28 ;  /* 0x00000016311cc225 */ /* 0x000fe200078e001c */
[----:B------:R-:W-:-:S03]  /*2220*/  @!P5 MOV R31, R89 ;  /* 0x00000059001fd202 */ /* 0x000fc60000000f00 */
[----:B------:R-:W-:Y:S01]  /*2230*/  @!P5 IMAD R57, R33, R27, R30 ;  /* 0x0000001b2139d224 */ /* 0x000fe200078e021e */
[----:B------:R-:W-:Y:S02]  /*2240*/  @!P5 MOV R30, R86 ;  /* 0x00000056001ed202 */ /* 0x000fe40000000f00 */
[----:B------:R-:W4:Y:S01]  /*2250*/  @!P2 LDC.64 R22, c[0x0][0x390] ;  /* 0x0000e400ff16ab82 */ /* 0x000f220000000a00 */
[----:B------:R-:W-:Y:S02]  /*2260*/  @!P4 IADD3 R18, PT, PT, R29, R35, RZ ;  /* 0x000000231d12c210 */ /* 0x000fe40007ffe0ff */
[----:B0-----:R-:W-:Y:S01]  /*2270*/  @!P4 LEA R20, P1, R28, R20, 0x1 ;  /* 0x000000141c14c211 */ /* 0x001fe200078208ff */
[----:B------:R-:W-:-:S03]  /*2280*/  @!P5 IMAD.WIDE.U32 R26, R33, R26, R30 ;  /* 0x0000001a211ad225 */ /* 0x000fc600078e001e */
[----:B------:R-:W-:Y:S02]  /*2290*/  @!P4 LEA.HI.X R21, R28, R21, R18, 0x1, P1 ;  /* 0x000000151c15c211 */ /* 0x000fe400008f0c12 */
[----:B------:R-:W0:Y:S01]  /*22a0*/  @!P6 LDC.64 R28, c[0x0][0x390] ;  /* 0x0000e400ff1ceb82 */ /* 0x000e220000000a00 */
[----:B------:R-:W-:Y:S01]  /*22b0*/  MOV R51, RZ ;  /* 0x000000ff00337202 */ /* 0x000fe20000000f00 */
[----:B--2---:R-:W-:Y:S01]  /*22c0*/  @!P2 IMAD R53, R53, R2, RZ ;  /* 0x000000023535a224 */ /* 0x004fe200078e02ff */
[----:B------:R-:W-:Y:S02]  /*22d0*/  @!P5 IADD3 R18, PT, PT, R27, R57, RZ ;  /* 0x000000391b12d210 */ /* 0x000fe40007ffe0ff */
[----:B------:R-:W-:Y:S01]  /*22e0*/  @!P5 LEA R4, P1, R26, R4, 0x1 ;  /* 0x000000041a04d211 */ /* 0x000fe200078208ff */
[----:B------:R-:W-:Y:S01]  /*22f0*/  @!P2 IMAD R27, R14, R3, R53 ;  /* 0x000000030e1ba224 */ /* 0x000fe200078e0235 */
[----:B------:R-:W-:Y:S01]  /*2300*/  MOV R49, RZ ;  /* 0x000000ff00317202 */ /* 0x000fe20000000f00 */
[----:B------:R2:W5:Y:S01]  /*2310*/  @!P4 LDG.E R51, desc[UR12][R20.64] ;  /* 0x0000000c1433c981 */ /* 0x000562000c1e1900 */
[----:B------:R-:W-:-:S02]  /*2320*/  MOV R53, RZ ;  /* 0x000000ff00357202 */ /* 0x000fc40000000f00 */
[----:B------:R-:W-:Y:S01]  /*2330*/  @!P5 LEA.HI.X R5, R26, R5, R18, 0x1, P1 ;  /* 0x000000051a05d211 */ /* 0x000fe200008f0c12 */
[----:B-1----:R-:W-:Y:S01]  /*2340*/  @!P6 IMAD R55, R55, R6, RZ ;  /* 0x000000063737e224 */ /* 0x002fe200078e02ff */
[----:B------:R-:W5:Y:S04]  /*2350*/  @!P3 LDG.E R49, desc[UR12][R24.64] ;  /* 0x0000000c1831b981 */ /* 0x000f68000c1e1900 */
[----:B------:R1:W5:Y:S01]  /*2360*/  @!P5 LDG.E R53, desc[UR12][R4.64] ;  /* 0x0000000c0435d981 */ /* 0x000362000c1e1900 */
[----:B--2---:R-:W-:Y:S02]  /*2370*/  @!P2 MOV R20, R86 ;  /* 0x000000560014a202 */ /* 0x004fe40000000f00 */
[----:B------:R-:W-:-:S03]  /*2380*/  @!P2 MOV R21, R89 ;  /* 0x000000590015a202 */ /* 0x000fc60000000f00 */
[----:B------:R-:W-:Y:S01]  /*2390*/  @!P2 IMAD.WIDE.U32 R2, R14, R2, R20 ;  /* 0x000000020e02a225 */ /* 0x000fe200078e0014 */
[----:B-1----:R-:W-:Y:S02]  /*23a0*/  @!P6 MOV R4, R86 ;  /* 0x000000560004e202 */ /* 0x002fe40000000f00 */
[----:B------:R-:W-:Y:S01]  /*23b0*/  @!P6 MOV R5, R89 ;  /* 0x000000590005e202 */ /* 0x000fe20000000f00 */
[----:B------:R-:W-:Y:S01]  /*23c0*/  @!P6 IMAD R25, R16, R7, R55 ;  /* 0x000000071019e224 */ /* 0x000fe200078e0237 */
[----:B------:R-:W-:Y:S02]  /*23d0*/  @!P2 IADD3 R3, PT, PT, R3, R27, RZ ;  /* 0x0000001b0303a210 */ /* 0x000fe40007ffe0ff */
[----:B----4-:R-:W-:Y:S01]  /*23e0*/  @!P2 LEA R22, P1, R2, R22, 0x1 ;  /* 0x000000160216a211 */ /* 0x010fe200078208ff */
[----:B------:R-:W-:Y:S01]  /*23f0*/  @!P6 IMAD.WIDE.U32 R6, R16, R6, R4 ;  /* 0x000000061006e225 */ /* 0x000fe200078e0004 */
[----:B------:R-:W-:Y:S02]  /*2400*/  MOV R55, RZ ;  /* 0x000000ff00377202 */ /* 0x000fe40000000f00 */
[----:B------:R-:W-:-:S02]  /*2410*/  @!P2 LEA.HI.X R23, R2, R23, R3, 0x1, P1 ;  /* 0x000000170217a211 */ /* 0x000fc400008f0c03 */
[----:B------:R-:W-:Y:S02]  /*2420*/  @!P6 IADD3 R2, PT, PT, R7, R25, RZ ;  /* 0x000000190702e210 */ /* 0x000fe40007ffe0ff */
[C---:B0-----:R-:W-:Y:S01]  /*2430*/  @!P6 LEA R28, P1, R6.reuse, R28, 0x1 ;  /* 0x0000001c061ce211 */ /* 0x041fe200078208ff */
[----:B------:R0:W2:Y:S01]  /*2440*/  @!P2 LDG.E R55, desc[UR12][R22.64] ;  /* 0x0000000c1637a981 */ /* 0x0000a2000c1e1900 */
[----:B------:R-:W-:Y:S02]  /*2450*/  MOV R57, RZ ;  /* 0x000000ff00397202 */ /* 0x000fe40000000f00 */
[----:B------:R-:W-:-:S05]  /*2460*/  @!P6 LEA.HI.X R29, R6, R29, R2, 0x1, P1 ;  /* 0x0000001d061de211 */ /* 0x000fca00008f0c02 */
[----:B------:R-:W4:Y:S01]  /*2470*/  @!P6 LDG.E R57, desc[UR12][R28.64] ;  /* 0x0000000c1c39e981 */ /* 0x000f22000c1e1900 */
[--C-:B------:R-:W-:Y:S02]  /*2480*/  HADD2.F32 R81, -RZ, R78.reuse.H0_H0 ;  /* 0x2000004eff517230 */ /* 0x100fe40000004100 */
[----:B------:R-:W-:Y:S02]  /*2490*/  HADD2.F32 R78, -RZ, R78.H1_H1 ;  /* 0x3000004eff4e7230 */ /* 0x000fe40000004100 */
[--C-:B------:R-:W-:Y:S02]  /*24a0*/  HADD2.F32 R79, -RZ, R76.reuse.H0_H0 ;  /* 0x2000004cff4f7230 */ /* 0x100fe40000004100 */
[----:B------:R-:W-:Y:S02]  /*24b0*/  HADD2.F32 R76, -RZ, R76.H1_H1 ;  /* 0x3000004cff4c7230 */ /* 0x000fe40000004100 */
[----:B------:R-:W-:Y:S01]  /*24c0*/  FADD.FTZ R2, R81, R78 ;  /* 0x0000004e51027221 */ /* 0x000fe20000010000 */
[----:B------:R-:W-:-:S02]  /*24d0*/  HADD2.F32 R77, -RZ, R74.H0_H0 ;  /* 0x2000004aff4d7230 */ /* 0x000fc40000004100 */
[----:B------:R-:W-:Y:S01]  /*24e0*/  FMUL.FTZ R4, R78, R78 ;  /* 0x0000004e4e047220 */ /* 0x000fe20000410000 */
[----:B------:R-:W-:Y:S02]  /*24f0*/  HADD2.F32 R74, -RZ, R74.H1_H1 ;  /* 0x3000004aff4a7230 */ /* 0x000fe40000004100 */
[----:B------:R-:W-:Y:S01]  /*2500*/  FADD.FTZ R3, R79, R76 ;  /* 0x0000004c4f037221 */ /* 0x000fe20000010000 */
[----:B------:R-:W-:Y:S01]  /*2510*/  FADD.FTZ R2, RZ, R2 ;  /* 0x00000002ff027221 */ /* 0x000fe20000010000 */
[----:B------:R-:W-:Y:S01]  /*2520*/  FMUL.FTZ R6, R76, R76 ;  /* 0x0000004c4c067220 */ /* 0x000fe20000410000 */
[--C-:B------:R-:W-:Y:S02]  /*2530*/  HADD2.F32 R75, -RZ, R72.reuse.H0_H0 ;  /* 0x20000048ff4b7230 */ /* 0x100fe40000004100 */
[----:B------:R-:W-:Y:S01]  /*2540*/  FFMA.FTZ R4, R81, R81, R4 ;  /* 0x0000005151047223 */ /* 0x000fe20000010004 */
[----:B------:R-:W-:Y:S01]  /*2550*/  FADD.FTZ R2, R2, R3 ;  /* 0x0000000302027221 */ /* 0x000fe20000010000 */
[----:B------:R-:W-:Y:S01]  /*2560*/  FADD.FTZ R5, R77, R74 ;  /* 0x0000004a4d057221 */ /* 0x000fe20000010000 */
[----:B------:R-:W-:-:S02]  /*2570*/  HADD2.F32 R72, -RZ, R72.H1_H1 ;  /* 0x30000048ff487230 */ /* 0x000fc40000004100 */
[----:B------:R-:W-:Y:S01]  /*2580*/  FFMA.FTZ R3, R79, R79, R6 ;  /* 0x0000004f4f037223 */ /* 0x000fe20000010006 */
[----:B------:R-:W-:Y:S01]  /*2590*/  FADD.FTZ R4, RZ, R4 ;  /* 0x00000004ff047221 */ /* 0x000fe20000010000 */
[----:B------:R-:W-:Y:S01]  /*25a0*/  FMUL.FTZ R6, R74, R74 ;  /* 0x0000004a4a067220 */ /* 0x000fe20000410000 */
[----:B------:R-:W-:Y:S01]  /*25b0*/  FADD.FTZ R2, R2, R5 ;  /* 0x0000000502027221 */ /* 0x000fe20000010000 */
[--C-:B------:R-:W-:Y:S02]  /*25c0*/  HADD2.F32 R73, -RZ, R70.reuse.H0_H0 ;  /* 0x20000046ff497230 */ /* 0x100fe40000004100 */
[----:B------:R-:W-:Y:S01]  /*25d0*/  FADD.FTZ R5, R75, R72 ;  /* 0x000000484b057221 */ /* 0x000fe20000010000 */
[----:B------:R-:W-:Y:S02]  /*25e0*/  HADD2.F32 R70, -RZ, R70.H1_H1 ;  /* 0x30000046ff467230 */ /* 0x000fe40000004100 */
[----:B------:R-:W-:Y:S01]  /*25f0*/  FADD.FTZ R3, R4, R3 ;  /* 0x0000000304037221 */ /* 0x000fe20000010000 */
[----:B------:R-:W-:Y:S01]  /*2600*/  FFMA.FTZ R6, R77, R77, R6 ;  /* 0x0000004d4d067223 */ /* 0x000fe20000010006 */
[----:B------:R-:W-:Y:S01]  /*2610*/  FMUL.FTZ R4, R72, R72 ;  /* 0x0000004848047220 */ /* 0x000fe20000410000 */
[----:B------:R-:W-:Y:S01]  /*2620*/  FADD.FTZ R2, R2, R5 ;  /* 0x0000000502027221 */ /* 0x000fe20000010000 */
[----:B------:R-:W-:-:S02]  /*2630*/  HADD2.F32 R71, -RZ, R68.H0_H0 ;  /* 0x20000044ff477230 */ /* 0x000fc40000004100 */
[----:B------:R-:W-:Y:S01]  /*2640*/  FADD.FTZ R5, R73, R70 ;  /* 0x0000004649057221 */ /* 0x000fe20000010000 */
[----:B------:R-:W-:Y:S02]  /*2650*/  HADD2.F32 R68, -RZ, R68.H1_H1 ;  /* 0x30000044ff447230 */ /* 0x000fe40000004100 */
[----:B------:R-:W-:Y:S01]  /*2660*/  FADD.FTZ R3, R3, R6 ;  /* 0x0000000603037221 */ /* 0x000fe20000010000 */
[----:B------:R-:W-:Y:S01]  /*2670*/  FFMA.FTZ R4, R75, R75, R4 ;  /* 0x0000004b4b047223 */ /* 0x000fe20000010004 */
[----:B------:R-:W-:Y:S01]  /*2680*/  FMUL.FTZ R6, R70, R70 ;  /* 0x0000004646067220 */ /* 0x000fe20000410000 */
[----:B------:R-:W-:Y:S01]  /*2690*/  FADD.FTZ R2, R2, R5 ;  /* 0x0000000502027221 */ /* 0x000fe20000010000 */
[--C-:B------:R-:W-:Y:S02]  /*26a0*/  HADD2.F32 R69, -RZ, R66.reuse.H0_H0 ;  /* 0x20000042ff457230 */ /* 0x100fe40000004100 */
[----:B------:R-:W-:Y:S01]  /*26b0*/  FADD.FTZ R5, R71, R68 ;  /* 0x0000004447057221 */ /* 0x000fe20000010000 */
[----:B------:R-:W-:-:S02]  /*26c0*/  HADD2.F32 R66, -RZ, R66.H1_H1 ;  /* 0x30000042ff427230 */ /* 0x000fc40000004100 */
[----:B------:R-:W-:Y:S01]  /*26d0*/  FADD.FTZ R3, R3, R4 ;  /* 0x0000000403037221 */ /* 0x000fe20000010000 */
[----:B------:R-:W-:Y:S01]  /*26e0*/  FFMA.FTZ R6, R73, R73, R6 ;  /* 0x0000004949067223 */ /* 0x000fe20000010006 */
        /* <DEDUP_REMOVED lines=18> */
[----:B------:R-:W-:Y:S01]  /*2810*/  FADD.FTZ R5, R65, R62 ;  /* 0x0000003e41057221 */ /* 0x000fe20000010000 */
[----:B------:R-:W-:-:S02]  /*2820*/  HADD2.F32 R60, -RZ, R60.H1_H1 ;  /* 0x3000003cff3c7230 */ /* 0x000fc40000004100 */
[----:B------:R-:W-:Y:S01]  /*2830*/  FFMA.FTZ R4, R67, R67, R4 ;  /* 0x0000004343047223 */ /* 0x000fe20000010004 */
[----:B------:R-:W-:Y:S01]  /*2840*/  FMUL.FTZ R6, R62, R62 ;  /* 0x0000003e3e067220 */ /* 0x000fe20000410000 */
[----:B------:R-:W-:Y:S01]  /*2850*/  FADD.FTZ R2, R2, R5 ;  /* 0x0000000502027221 */ /* 0x000fe20000010000 */
[--C-:B------:R-:W-:Y:S02]  /*2860*/  HADD2.F32 R61, -RZ, R58.reuse.H0_H0 ;  /* 0x2000003aff3d7230 */ /* 0x100fe40000004100 */
        /* <DEDUP_REMOVED lines=8> */
[----:B------:R-:W-:Y:S01]  /*28f0*/  FFMA.FTZ R4, R63, R63, R4 ;  /* 0x0000003f3f047223 */ /* 0x000fe20000010004 */
[----:B------:R-:W-:Y:S01]  /*2900*/  FADD.FTZ R5, R61, R58 ;  /* 0x0000003a3d057221 */ /* 0x000fe20000010000 */
[----:B------:R-:W-:Y:S02]  /*2910*/  HADD2.F32 R0, -RZ, R0.H1_H1 ;  /* 0x30000000ff007230 */ /* 0x000fe40000004100 */
[----:B------:R-:W-:Y:S01]  /*2920*/  FMUL.FTZ R6, R58, R58 ;  /* 0x0000003a3a067220 */ /* 0x000fe20000410000 */
[----:B------:R-:W-:Y:S01]  /*2930*/  FADD.FTZ R4, R3, R4 ;  /* 0x0000000403047221 */ /* 0x000fe20000010000 */
[----:B------:R-:W-:Y:S01]  /*2940*/  FADD.FTZ R5, R2, R5 ;  /* 0x0000000502057221 */ /* 0x000fe20000010000 */
[--C-:B------:R-:W-:Y:S02]  /*2950*/  HADD2.F32 R2, -RZ, R12.reuse.H0_H0 ;  /* 0x2000000cff027230 */ /* 0x100fe40000004100 */
[----:B------:R-:W-:Y:S01]  /*2960*/  FFMA.FTZ R7, R61, R61, R6 ;  /* 0x0000003d3d077223 */ /* 0x000fe20000010006 */
[----:B------:R-:W-:Y:S01]  /*2970*/  FADD.FTZ R6, R59, R0 ;  /* 0x000000003b067221 */ /* 0x000fe20000010000 */
[----:B------:R-:W-:-:S02]  /*2980*/  HADD2.F32 R3, -RZ, R12.H1_H1 ;  /* 0x3000000cff037230 */ /* 0x000fc40000004100 */
[----:B------:R-:W-:Y:S01]  /*2990*/  FMUL.FTZ R12, R0, R0 ;  /* 0x00000000000c7220 */ /* 0x000fe20000410000 */
[----:B------:R-:W-:Y:S01]  /*29a0*/  FADD.FTZ R7, R4, R7 ;  /* 0x0000000704077221 */ /* 0x000fe20000010000 */
[----:B------:R-:W-:Y:S01]  /*29b0*/  FADD.FTZ R6, R5, R6 ;  /* 0x0000000605067221 */ /* 0x000fe20000010000 */
[--C-:B------:R-:W-:Y:S02]  /*29c0*/  HADD2.F32 R4, -RZ, R10.reuse.H0_H0 ;  /* 0x2000000aff047230 */ /* 0x100fe40000004100 */
[----:B------:R-:W-:Y:S01]  /*29d0*/  FFMA.FTZ R12, R59, R59, R12 ;  /* 0x0000003b3b0c7223 */ /* 0x000fe2000001000c */
[----:B------:R-:W-:Y:S01]  /*29e0*/  FADD.FTZ R21, R2, R3 ;  /* 0x0000000302157221 */ /* 0x000fe20000010000 */
[----:B------:R-:W-:Y:S02]  /*29f0*/  HADD2.F32 R5, -RZ, R10.H1_H1 ;  /* 0x3000000aff057230 */ /* 0x000fe40000004100 */
[----:B0-----:R-:W-:Y:S01]  /*2a00*/  FMUL.FTZ R23, R3, R3 ;  /* 0x0000000303177220 */ /* 0x001fe20000410000 */
[----:B------:R-:W-:Y:S01]  /*2a10*/  FADD.FTZ R12, R7, R12 ;  /* 0x0000000c070c7221 */ /* 0x000fe20000010000 */
[----:B------:R-:W-:Y:S01]  /*2a20*/  FADD.FTZ R21, R6, R21 ;  /* 0x0000001506157221 */ /* 0x000fe20000010000 */
[----:B------:R-:W-:-:S02]  /*2a30*/  HADD2.F32 R6, -RZ, R8.H0_H0 ;  /* 0x20000008ff067230 */ /* 0x000fc40000004100 */
[----:B------:R-:W-:Y:S01]  /*2a40*/  FADD.FTZ R10, R4, R5 ;  /* 0x00000005040a7221 */ /* 0x000fe20000010000 */
[----:B------:R-:W-:Y:S02]  /*2a50*/  HADD2.F32 R7, -RZ, R8.H1_H1 ;  /* 0x30000008ff077230 */ /* 0x000fe40000004100 */
        /* <DEDUP_REMOVED lines=18> */
[----:B---3--:R-:W-:-:S02]  /*2b80*/  HADD2.F32 R12, -RZ, R13.H0_H0 ;  /* 0x2000000dff0c7230 */ /* 0x008fc40000004100 */
[----:B------:R-:W-:Y:S01]  /*2b90*/  FADD.FTZ R21, R10, R11 ;  /* 0x0000000b0a157221 */ /* 0x000fe20000010000 */
[----:B------:R-:W-:Y:S01]  /*2ba0*/  FFMA.FTZ R16, R8, R8, R25 ;  /* 0x0000000808107223 */ /* 0x000fe20000010019 */
[----:B------:R-:W-:Y:S02]  /*2bb0*/  HADD2.F32 R13, -RZ, R13.H1_H1 ;  /* 0x3000000dff0d7230 */ /* 0x000fe40000004100 */
[----:B------:R-:W-:Y:S01]  /*2bc0*/  FMUL.FTZ R25, R11, R11 ;  /* 0x0000000b0b197220 */ /* 0x000fe20000410000 */
[----:B------:R-:W-:Y:S01]  /*2bd0*/  FADD.FTZ R21, R14, R21 ;  /* 0x000000150e157221 */ /* 0x000fe20000010000 */
[--C-:B------:R-:W-:Y:S02]  /*2be0*/  HADD2.F32 R14, -RZ, R15.reuse.H0_H0 ;  /* 0x2000000fff0e7230 */ /* 0x100fe40000004100 */
[----:B------:R-:W-:Y:S01]  /*2bf0*/  FADD.FTZ R16, R23, R16 ;  /* 0x0000001017107221 */ /* 0x000fe20000010000 */
[----:B------:R-:W-:Y:S01]  /*2c00*/  FFMA.FTZ R25, R10, R10, R25 ;  /* 0x0000000a0a197223 */ /* 0x000fe20000010019 */
[----:B------:R-:W-:Y:S01]  /*2c10*/  FADD.FTZ R18, R12, R13 ;  /* 0x0000000d0c127221 */ /* 0x000fe20000010000 */
[----:B------:R-:W-:-:S02]  /*2c20*/  HADD2.F32 R15, -RZ, R15.H1_H1 ;  /* 0x3000000fff0f7230 */ /* 0x000fc40000004100 */
[----:B------:R-:W-:Y:S01]  /*2c30*/  FMUL.FTZ R23, R13, R13 ;  /* 0x0000000d0d177220 */ /* 0x000fe20000410000 */
[----:B------:R-:W-:Y:S01]  /*2c40*/  FADD.FTZ R25, R16, R25 ;  /* 0x0000001910197221 */ /* 0x000fe20000010000 */
[----:B------:R-:W-:Y:S01]  /*2c50*/  FADD.FTZ R18, R21, R18 ;  /* 0x0000001215127221 */ /* 0x000fe20000010000 */
[--C-:B------:R-:W-:Y:S02]  /*2c60*/  HADD2.F32 R16, -RZ, R17.reuse.H0_H0 ;  /* 0x20000011ff107230 */ /* 0x100fe40000004100 */
[----:B------:R-:W-:Y:S01]  /*2c70*/  FADD.FTZ R21, R14, R15 ;  /* 0x0000000f0e157221 */ /* 0x000fe20000010000 */
[----:B------:R-:W-:Y:S01]  /*2c80*/  FFMA.FTZ R20, R12, R12, R23 ;  /* 0x0000000c0c147223 */ /* 0x000fe20000010017 */
        /* <DEDUP_REMOVED lines=9> */
[--C-:B------:R-:W-:Y:S02]  /*2d20*/  HADD2.F32 R36, -RZ, R37.reuse.H0_H0 ;  /* 0x20000025ff247230 */ /* 0x100fe40000004100 */
[----:B------:R-:W-:Y:S01]  /*2d30*/  FADD.FTZ R20, R20, R23 ;  /* 0x0000001714147221 */ /* 0x000fe20000010000 */
[----:B------:R-:W-:Y:S01]  /*2d40*/  FADD.FTZ R21, R21, R22 ;  /* 0x0000001615157221 */ /* 0x000fe20000010000 */
[----:B------:R-:W-:Y:S01]  /*2d50*/  FFMA.FTZ R25, R16, R16, R25 ;  /* 0x0000001010197223 */ /* 0x000fe20000010019 */
[----:B------:R-:W-:-:S02]  /*2d60*/  HADD2.F32 R37, -RZ, R37.H1_H1 ;  /* 0x30000025ff257230 */ /* 0x000fc40000004100 */
[----:B------:R-:W-:Y:S01]  /*2d70*/  FADD.FTZ R22, R18, R19 ;  /* 0x0000001312167221 */ /* 0x000fe20000010000 */
[----:B------:R-:W-:Y:S01]  /*2d80*/  FMUL.FTZ R23, R19, R19 ;  /* 0x0000001313177220 */ /* 0x000fe20000410000 */
[----:B------:R-:W-:Y:S01]  /*2d90*/  FADD.FTZ R20, R20, R25 ;  /* 0x0000001914147221 */ /* 0x000fe20000010000 */
[--C-:B------:R-:W-:Y:S02]  /*2da0*/  HADD2.F32 R38, -RZ, R39.reuse.H0_H0 ;  /* 0x20000027ff267230 */ /* 0x100fe40000004100 */
[----:B------:R-:W-:Y:S01]  /*2db0*/  FADD.FTZ R21, R21, R22 ;  /* 0x0000001615157221 */ /* 0x000fe20000010000 */
[----:B------:R-:W-:Y:S01]  /*2dc0*/  FFMA.FTZ R23, R18, R18, R23 ;  /* 0x0000001212177223 */ /* 0x000fe20000010017 */
[----:B------:R-:W-:Y:S02]  /*2dd0*/  HADD2.F32 R39, -RZ, R39.H1_H1 ;  /* 0x30000027ff277230 */ /* 0x000fe40000004100 */
[----:B------:R-:W-:Y:S01]  /*2de0*/  FMUL.FTZ R25, R37, R37 ;  /* 0x0000002525197220 */ /* 0x000fe20000410000 */
[----:B------:R-:W-:Y:S01]  /*2df0*/  FADD.FTZ R22, R36, R37 ;  /* 0x0000002524167221 */ /* 0x000fe20000010000 */
[----:B------:R-:W-:-:S02]  /*2e00*/  FADD.FTZ R20, R20, R23 ;  /* 0x0000001714147221 */ /* 0x000fc40000010000 */
[----:B------:R-:W-:Y:S01]  /*2e10*/  FFMA.FTZ R25, R36, R36, R25 ;  /* 0x0000002424197223 */ /* 0x000fe20000010019 */
[--C-:B------:R-:W-:Y:S02]  /*2e20*/  HADD2.F32 R40, -RZ, R41.reuse.H0_H0 ;  /* 0x20000029ff287230 */ /* 0x100fe40000004100 */
[----:B------:R-:W-:Y:S01]  /*2e30*/  FADD.FTZ R21, R21, R22 ;  /* 0x0000001615157221 */ /* 0x000fe20000010000 */
[----:B------:R-:W-:Y:S02]  /*2e40*/  HADD2.F32 R41, -RZ, R41.H1_H1 ;  /* 0x30000029ff297230 */ /* 0x000fe40000004100 */
[----:B------:R-:W-:Y:S01]  /*2e50*/  FMUL.FTZ R23, R39, R39 ;  /* 0x0000002727177220 */ /* 0x000fe20000410000 */
[----:B------:R-:W-:Y:S01]  /*2e60*/  FADD.FTZ R22, R38, R39 ;  /* 0x0000002726167221 */ /* 0x000fe20000010000 */
[----:B------:R-:W-:Y:S01]  /*2e70*/  FADD.FTZ R20, R20, R25 ;  /* 0x0000001914147221 */ /* 0x000fe20000010000 */
[--C-:B------:R-:W-:Y:S02]  /*2e80*/  HADD2.F32 R42, -RZ, R43.reuse.H0_H0 ;  /* 0x2000002bff2a7230 */ /* 0x100fe40000004100 */
[----:B------:R-:W-:Y:S01]  /*2e90*/  FFMA.FTZ R23, R38, R38, R23 ;  /* 0x0000002626177223 */ /* 0x000fe20000010017 */
[----:B------:R-:W-:-:S02]  /*2ea0*/  HADD2.F32 R43, -RZ, R43.H1_H1 ;  /* 0x3000002bff2b7230 */ /* 0x000fc40000004100 */
        /* <DEDUP_REMOVED lines=9> */
[--C-:B-----5:R-:W-:Y:S02]  /*2f40*/  HADD2.F32 R44, -RZ, R45.reuse.H0_H0 ;  /* 0x2000002dff2c7230 */ /* 0x120fe40000004100 */
[----:B------:R-:W-:-:S02]  /*2f50*/  HADD2.F32 R45, -RZ, R45.H1_H1 ;  /* 0x3000002dff2d7230 */ /* 0x000fc40000004100 */
[----:B------:R-:W-:Y:S01]  /*2f60*/  FFMA.FTZ R23, R42, R42, R23 ;  /* 0x0000002a2a177223 */ /* 0x000fe20000010017 */
[----:B------:R-:W-:Y:S02]  /*2f70*/  FADD.FTZ R21, R21, R22 ;  /* 0x0000001615157221 */ /* 0x000fe40000010000 */
[----:B------:R-:W-:Y:S01]  /*2f80*/  FMUL.FTZ R25, R45, R45 ;  /* 0x0000002d2d197220 */ /* 0x000fe20000410000 */
[----:B------:R-:W-:Y:S01]  /*2f90*/  FADD.FTZ R22, R44, R45 ;  /* 0x0000002d2c167221 */ /* 0x000fe20000010000 */
[----:B------:R-:W-:Y:S02]  /*2fa0*/  FADD.FTZ R20, R20, R23 ;  /* 0x0000001714147221 */ /* 0x000fe40000010000 */
[----:B------:R-:W-:Y:S01]  /*2fb0*/  FFMA.FTZ R25, R44, R44, R25 ;  /* 0x0000002c2c197223 */ /* 0x000fe20000010019 */
[----:B------:R-:W-:-:S03]  /*2fc0*/  FADD.FTZ R21, R21, R22 ;  /* 0x0000001615157221 */ /* 0x000fc60000010000 */
[----:B------:R-:W-:Y:S01]  /*2fd0*/  FADD.FTZ R20, R20, R25 ;  /* 0x0000001914147221 */ /* 0x000fe20000010000 */
[--C-:B------:R-:W-:Y:S02]  /*2fe0*/  HADD2.F32 R46, -RZ, R47.reuse.H1_H1 ;  /* 0x3000002fff2e7230 */ /* 0x100fe40000004100 */
[----:B------:R-:W-:-:S03]  /*2ff0*/  HADD2.F32 R47, -RZ, R47.H0_H0 ;  /* 0x2000002fff2f7230 */ /* 0x000fc60000004100 */
[----:B------:R-:W-:Y:S02]  /*3000*/  FMUL.FTZ R24, R46, R46 ;  /* 0x0000002e2e187220 */ /* 0x000fe40000410000 */
[C---:B------:R-:W-:Y:S02]  /*3010*/  FADD.FTZ R22, R47.reuse, R46 ;  /* 0x0000002e2f167221 */ /* 0x040fe40000010000 */
[----:B------:R-:W-:Y:S02]  /*3020*/  FFMA.FTZ R23, R47, R47, R24 ;  /* 0x0000002f2f177223 */ /* 0x000fe40000010018 */
[----:B------:R-:W-:Y:S02]  /*3030*/  FADD.FTZ R21, R21, R22 ;  /* 0x0000001615157221 */ /* 0x000fe40000010000 */
[----:B------:R-:W-:Y:S01]  /*3040*/  FADD.FTZ R20, R20, R23 ;  /* 0x0000001714147221 */ /* 0x000fe20000010000 */
[----:B------:R-:W-:Y:S02]  /*3050*/  HADD2.F32 R50, -RZ, R51.H1_H1 ;  /* 0x30000033ff327230 */ /* 0x000fe40000004100 */
[----:B------:R-:W-:-:S02]  /*3060*/  HADD2.F32 R48, -RZ, R49.H1_H1 ;  /* 0x30000031ff307230 */ /* 0x000fc40000004100 */
[----:B------:R-:W-:-:S03]  /*3070*/  HADD2.F32 R49, -RZ, R49.H0_H0 ;  /* 0x20000031ff317230 */ /* 0x000fc60000004100 */
[----:B------:R-:W-:Y:S01]  /*3080*/  FMUL.FTZ R24, R48, R48 ;  /* 0x0000003030187220 */ /* 0x000fe20000410000 */
[----:B------:R-:W-:Y:S02]  /*3090*/  HADD2.F32 R51, -RZ, R51.H0_H0 ;  /* 0x20000033ff337230 */ /* 0x000fe40000004100 */
[C---:B------:R-:W-:Y:S01]  /*30a0*/  FADD.FTZ R22, R49.reuse, R48 ;  /* 0x0000003031167221 */ /* 0x040fe20000010000 */
[--C-:B------:R-:W-:Y:S02]  /*30b0*/  HADD2.F32 R52, -RZ, R53.reuse.H1_H1 ;  /* 0x30000035ff347230 */ /* 0x100fe40000004100 */
[----:B------:R-:W-:Y:S01]  /*30c0*/  FFMA.FTZ R23, R49, R49, R24 ;  /* 0x0000003131177223 */ /* 0x000fe20000010018 */
[----:B------:R-:W-:Y:S01]  /*30d0*/  FMUL.FTZ R24, R50, R50 ;  /* 0x0000003232187220 */ /* 0x000fe20000410000 */
[----:B------:R-:W-:Y:S01]  /*30e0*/  FADD.FTZ R21, R21, R22 ;  /* 0x0000001615157221 */ /* 0x000fe20000010000 */
[----:B------:R-:W-:Y:S01]  /*30f0*/  FADD.FTZ R22, R51, R50 ;  /* 0x0000003233167221 */ /* 0x000fe20000010000 */
[----:B------:R-:W-:Y:S01]  /*3100*/  FADD.FTZ R20, R20, R23 ;  /* 0x0000001714147221 */ /* 0x000fe20000010000 */
[----:B------:R-:W-:-:S02]  /*3110*/  HADD2.F32 R53, -RZ, R53.H0_H0 ;  /* 0x20000035ff357230 */ /* 0x000fc40000004100 */
[----:B------:R-:W-:Y:S01]  /*3120*/  FFMA.FTZ R23, R51, R51, R24 ;  /* 0x0000003333177223 */ /* 0x000fe20000010018 */
[----:B------:R-:W-:Y:S01]  /*3130*/  FMUL.FTZ R24, R52, R52 ;  /* 0x0000003434187220 */ /* 0x000fe20000410000 */
[----:B------:R-:W-:Y:S02]  /*3140*/  FADD.FTZ R21, R21, R22 ;  /* 0x0000001615157221 */ /* 0x000fe40000010000 */
[----:B------:R-:W-:Y:S01]  /*3150*/  FADD.FTZ R20, R20, R23 ;  /* 0x0000001714147221 */ /* 0x000fe20000010000 */
[C---:B------:R-:W-:Y:S01]  /*3160*/  FADD.FTZ R22, R53.reuse, R52 ;  /* 0x0000003435167221 */ /* 0x040fe20000010000 */
[----:B------:R-:W-:Y:S01]  /*3170*/  FFMA.FTZ R23, R53, R53, R24 ;  /* 0x0000003535177223 */ /* 0x000fe20000010018 */
[--C-:B--2---:R-:W-:Y:S02]  /*3180*/  HADD2.F32 R54, -RZ, R55.reuse.H1_H1 ;  /* 0x30000037ff367230 */ /* 0x104fe40000004100 */
[----:B------:R-:W-:-:S03]  /*3190*/  HADD2.F32 R55, -RZ, R55.H0_H0 ;  /* 0x20000037ff377230 */ /* 0x000fc60000004100 */
[----:B------:R-:W-:Y:S01]  /*31a0*/  FMUL.FTZ R24, R54, R54 ;  /* 0x0000003636187220 */ /* 0x000fe20000410000 */
[--C-:B----4-:R-:W-:Y:S02]  /*31b0*/  HADD2.F32 R56, -RZ, R57.reuse.H1_H1 ;  /* 0x30000039ff387230 */ /* 0x110fe40000004100 */
        /* <DEDUP_REMOVED lines=52> */
.L_x_2892:
[----:B------:R-:W-:Y:S05]  /*3500*/  BSYNC.RECONVERGENT B0 ;  /* 0x0000000000007941 */ /* 0x000fea0003800200 */
.L_x_2891:
        /* <DEDUP_REMOVED lines=54> */
.L_x_2894:
[----:B------:R-:W-:Y:S05]  /*3870*/  BSYNC.RECONVERGENT B0 ;  /* 0x0000000000007941 */ /* 0x000fea0003800200 */
.L_x_2893:
        /* <DEDUP_REMOVED lines=30> */
.L_x_2897:
        /* <DEDUP_REMOVED lines=10> */
.L_x_2896:
        /* <DEDUP_REMOVED lines=18> */
.L_x_2899:
        /* <DEDUP_REMOVED lines=145> */
.L_x_2898:
        /* <DEDUP_REMOVED lines=78> */
.L_x_2900:
        /* <DEDUP_REMOVED lines=42> */
.L_x_2901:
        /* <DEDUP_REMOVED lines=21> */
.L_x_2902:
[----:B------:R-:W-:Y:S05]  /*4e00*/  BSYNC.RECONVERGENT B0 ;  /* 0x0000000000007941 */ /* 0x000fea0003800200 */
.L_x_2895:
        /* <DEDUP_REMOVED lines=70> */
[----:B------:R-:W-:Y:S02]  /*5270*/  F2FP.F16.F32.PACK_AB R25, R78, R81 ;  /* 0x000000514e19723e */ /* 0x000fe400000000ff */
[----:B------:R-:W-:-:S05]  /*5280*/  LEA.HI.X R31, R24, UR15, R31, 0x1, P1 ;  /* 0x0000000f181f7c11 */ /* 0x000fca00088f0c1f */
[----:B------:R0:W-:Y:S04]  /*5290*/  STG.E desc[UR12][R30.64], R25 ;  /* 0x000000191e007986 */ /* 0x0001e8000c10190c */
.L_x_2906:
[----:B------:R-:W-:Y:S05]  /*52a0*/  BSYNC.RECONVERGENT B1 ;  /* 0x0000000000017941 */ /* 0x000fea0003800200 */
.L_x_2905:
        /* <DEDUP_REMOVED lines=20> */
.L_x_2908:
[----:B------:R-:W-:Y:S05]  /*53f0*/  BSYNC.RECONVERGENT B1 ;  /* 0x0000000000017941 */ /* 0x000fea0003800200 */
.L_x_2907:
        /* <DEDUP_REMOVED lines=40> */
[----:B------:R-:W-:-:S05]  /*5680*/  F2FP.F16.F32.PACK_AB R25, R74, R25 ;  /* 0x000000194a19723e */ /* 0x000fca00000000ff */
[----:B------:R0:W-:Y:S02]  /*5690*/  STG.E desc[UR12][R26.64], R25 ;  /* 0x000000191a007986 */ /* 0x0001e4000c10190c */
.L_x_2910:
[----:B------:R-:W-:Y:S05]  /*56a0*/  BSYNC.RECONVERGENT B1 ;  /* 0x0000000000017941 */ /* 0x000fea0003800200 */
.L_x_2909:
        /* <DEDUP_REMOVED lines=19> */
[----:B------:R-:W-:Y:S02]  /*57e0*/  F2FP.F16.F32.PACK_AB R25, R72, R75 ;  /* 0x0000004b4819723e */ /* 0x000fe400000000ff */
[----:B------:R-:W-:-:S05]  /*57f0*/  LEA.HI.X R27, R24, UR17, R27, 0x1, P2 ;  /* 0x00000011181b7c11 */ /* 0x000fca00090f0c1b */
[----:B------:R1:W-:Y:S04]  /*5800*/  STG.E desc[UR12][R26.64], R25 ;  /* 0x000000191a007986 */ /* 0x0003e8000c10190c */
.L_x_2912:
[----:B------:R-:W-:Y:S05]  /*5810*/  BSYNC.RECONVERGENT B1 ;  /* 0x0000000000017941 */ /* 0x000fea0003800200 */
.L_x_2911:
        /* <DEDUP_REMOVED lines=20> */
.L_x_2914:
[----:B------:R-:W-:Y:S05]  /*5960*/  BSYNC.RECONVERGENT B1 ;  /* 0x0000000000017941 */ /* 0x000fea0003800200 */
.L_x_2913:
        /* <DEDUP_REMOVED lines=17> */
[----:B------:R-:W-:Y:S02]  /*5a80*/  F2FP.F16.F32.PACK_AB R25, R68, R71 ;  /* 0x000000474419723e */ /* 0x000fe400000000ff */
[----:B------:R-:W-:-:S05]  /*5a90*/  LEA.HI.X R27, R24, UR17, R31, 0x1, P1 ;  /* 0x00000011181b7c11 */ /* 0x000fca00088f0c1f */
[----:B------:R3:W-:Y:S02]  /*5aa0*/  STG.E desc[UR12][R26.64], R25 ;  /* 0x000000191a007986 */ /* 0x0007e4000c10190c */
.L_x_2916:
[----:B------:R-:W-:Y:S05]  /*5ab0*/  BSYNC.RECONVERGENT B1 ;  /* 0x0000000000017941 */ /* 0x000fea0003800200 */
.L_x_2915:
        /* <DEDUP_REMOVED lines=17> */
[----:B------:R-:W-:Y:S02]  /*5bd0*/  F2FP.F16.F32.PACK_AB R25, R66, R69 ;  /* 0x000000454219723e */ /* 0x000fe400000000ff */
[----:B------:R-:W-:-:S05]  /*5be0*/  LEA.HI.X R27, R24, UR17, R27, 0x1, P1 ;  /* 0x00000011181b7c11 */ /* 0x000fca00088f0c1b */
[----:B------:R4:W-:Y:S02]  /*5bf0*/  STG.E desc[UR12][R26.64], R25 ;  /* 0x000000191a007986 */ /* 0x0009e4000c10190c */
.L_x_2918:
[----:B------:R-:W-:Y:S05]  /*5c00*/  BSYNC.RECONVERGENT B1 ;  /* 0x0000000000017941 */ /* 0x000fea0003800200 */
.L_x_2917:
        /* <DEDUP_REMOVED lines=17> */
[----:B------:R-:W-:Y:S02]  /*5d20*/  F2FP.F16.F32.PACK_AB R25, R64, R67 ;  /* 0x000000434019723e */ /* 0x000fe400000000ff */
[----:B------:R-:W-:-:S05]  /*5d30*/  LEA.HI.X R27, R24, UR17, R33, 0x1, P1 ;  /* 0x00000011181b7c11 */ /* 0x000fca00088f0c21 */
[----:B------:R0:W-:Y:S02]  /*5d40*/  STG.E desc[UR12][R26.64], R25 ;  /* 0x000000191a007986 */ /* 0x0001e4000c10190c */
.L_x_2920:
[----:B------:R-:W-:Y:S05]  /*5d50*/  BSYNC.RECONVERGENT B1 ;  /* 0x0000000000017941 */ /* 0x000fea0003800200 */
.L_x_2919:
        /* <DEDUP_REMOVED lines=44> */
.L_x_2922:
[----:B------:R-:W-:Y:S05]  /*6020*/  BSYNC.RECONVERGENT B1 ;  /* 0x0000000000017941 */ /* 0x000fea0003800200 */
.L_x_2921:
        /* <DEDUP_REMOVED lines=20> */
.L_x_2924:
[----:B------:R-:W-:Y:S05]  /*6170*/  BSYNC.RECONVERGENT B1 ;  /* 0x0000000000017941 */ /* 0x000fea0003800200 */
.L_x_2923:
        /* <DEDUP_REMOVED lines=20> */
.L_x_2926:
[----:B------:R-:W-:Y:S05]  /*62c0*/  BSYNC.RECONVERGENT B1 ;  /* 0x0000000000017941 */ /* 0x000fea0003800200 */
.L_x_2925:
        /* <DEDUP_REMOVED lines=20> */
.L_x_2928:
[----:B------:R-:W-:Y:S05]  /*6410*/  BSYNC.RECONVERGENT B1 ;  /* 0x0000000000017941 */ /* 0x000fea0003800200 */
.L_x_2927:
        /* <DEDUP_REMOVED lines=17> */
[----:B------:R-:W-:Y:S02]  /*6530*/  F2FP.F16.F32.PACK_AB R3, R27, R0 ;  /* 0x000000001b03723e */ /* 0x000fe400000000ff */
[----:B------:R-:W-:-:S05]  /*6540*/  LEA.HI.X R25, R2, UR17, R29, 0x1, P1 ;  /* 0x0000001102197c11 */ /* 0x000fca00088f0c1d */
[----:B------:R4:W-:Y:S02]  /*6550*/  STG.E desc[UR12][R24.64], R3 ;  /* 0x0000000318007986 */ /* 0x0009e4000c10190c */
.L_x_2930:
[----:B------:R-:W-:Y:S05]  /*6560*/  BSYNC.RECONVERGENT B1 ;  /* 0x0000000000017941 */ /* 0x000fea0003800200 */
.L_x_2929:
        /* <DEDUP_REMOVED lines=17> */
[----:B------:R-:W-:Y:S02]  /*6680*/  F2FP.F16.F32.PACK_AB R3, R25, R24 ;  /* 0x000000181903723e */ /* 0x000fe400000000ff */
[----:B------:R-:W-:-:S05]  /*6690*/  LEA.HI.X R5, R2, UR17, R27, 0x1, P1 ;  /* 0x0000001102057c11 */ /* 0x000fca00088f0c1b */
[----:B------:R0:W-:Y:S02]  /*66a0*/  STG.E desc[UR12][R4.64], R3 ;  /* 0x0000000304007986 */ /* 0x0001e4000c10190c */
.L_x_2932:
[----:B------:R-:W-:Y:S05]  /*66b0*/  BSYNC.RECONVERGENT B1 ;  /* 0x0000000000017941 */ /* 0x000fea0003800200 */
.L_x_2931:
        /* <DEDUP_REMOVED lines=41> */
[----:B------:R-:W-:Y:S02]  /*6950*/  F2FP.F16.F32.PACK_AB R3, R7, R6 ;  /* 0x000000060703723e */ /* 0x000fe400000000ff */
[----:B------:R-:W-:-:S05]  /*6960*/  LEA.HI.X R5, R2, UR17, R33, 0x1, P5 ;  /* 0x0000001102057c11 */ /* 0x000fca000a8f0c21 */
[----:B------:R0:W-:Y:S02]  /*6970*/  STG.E desc[UR12][R4.64], R3 ;  /* 0x0000000304007986 */ /* 0x0001e4000c10190c */
.L_x_2934:
[----:B------:R-:W-:Y:S05]  /*6980*/  BSYNC.RECONVERGENT B1 ;  /* 0x0000000000017941 */ /* 0x000fea0003800200 */
.L_x_2933:
        /* <DEDUP_REMOVED lines=20> */
.L_x_2936:
[----:B------:R-:W-:Y:S05]  /*6ad0*/  BSYNC.RECONVERGENT B1 ;  /* 0x0000000000017941 */ /* 0x000fea0003800200 */
.L_x_2935:
        /* <DEDUP_REMOVED lines=20> */
.L_x_2938:
[----:B------:R-:W-:Y:S05]  /*6c20*/  BSYNC.RECONVERGENT B1 ;  /* 0x0000000000017941 */ /* 0x000fea0003800200 */
.L_x_2937:
        /* <DEDUP_REMOVED lines=20> */
.L_x_2940:
[----:B------:R-:W-:Y:S05]  /*6d70*/  BSYNC.RECONVERGENT B1 ;  /* 0x0000000000017941 */ /* 0x000fea0003800200 */
.L_x_2939:
        /* <DEDUP_REMOVED lines=20> */
.L_x_2942:
[----:B------:R-:W-:Y:S05]  /*6ec0*/  BSYNC.RECONVERGENT B1 ;  /* 0x0000000000017941 */ /* 0x000fea0003800200 */
.L_x_2941:
        /* <DEDUP_REMOVED lines=20> */
.L_x_2944:
[----:B------:R-:W-:Y:S05]  /*7010*/  BSYNC.RECONVERGENT B1 ;  /* 0x0000000000017941 */ /* 0x000fea0003800200 */
.L_x_2943:
        /* <DEDUP_REMOVED lines=37> */
[----:B------:R-:W-:Y:S02]  /*7270*/  IMAD R17, R24, UR15, R15 ;  /* 0x0000000f18117c24 */ /* 0x000fe4000f8e020f */
[----:B------:R-:W-:Y:S01]  /*7280*/  FFMA.FTZ R15, R21, R12, R23 ;  /* 0x0000000c150f7223 */ /* 0x000fe20000010017 */
[C---:B-1----:R-:W-:Y:S02]  /*7290*/  LEA R12, P5, R4.reuse, UR16, 0x1 ;  /* 0x00000010040c7c11 */ /* 0x042fe4000f8a08ff */
[----:B------:R-:W-:Y:S02]  /*72a0*/  IADD3 R17, PT, PT, R5, R17, RZ ;  /* 0x0000001105117210 */ /* 0x000fe40007ffe0ff */
[----:B------:R-:W-:Y:S02]  /*72b0*/  F2FP.F16.F32.PACK_AB R5, R15, R14 ;  /* 0x0000000e0f05723e */ /* 0x000fe400000000ff */
[----:B------:R-:W-:-:S05]  /*72c0*/  LEA.HI.X R13, R4, UR17, R17, 0x1, P5 ;  /* 0x00000011040d7c11 */ /* 0x000fca000a8f0c11 */
[----:B------:R0:W-:Y:S02]  /*72d0*/  STG.E desc[UR12][R12.64], R5 ;  /* 0x000000050c007986 */ /* 0x0001e4000c10190c */
.L_x_2946:
[----:B------:R-:W-:Y:S05]  /*72e0*/  BSYNC.RECONVERGENT B1 ;  /* 0x0000000000017941 */ /* 0x000fea0003800200 */
.L_x_2945:
        /* <DEDUP_REMOVED lines=17> */
[----:B------:R-:W-:Y:S02]  /*7400*/  F2FP.F16.F32.PACK_AB R5, R15, R0 ;  /* 0x000000000f05723e */ /* 0x000fe400000000ff */
[----:B------:R-:W-:-:S05]  /*7410*/  LEA.HI.X R13, R4, UR17, R17, 0x1, P2 ;  /* 0x00000011040d7c11 */ /* 0x000fca00090f0c11 */
[----:B------:R1:W-:Y:S02]  /*7420*/  STG.E desc[UR12][R12.64], R5 ;  /* 0x000000050c007986 */ /* 0x0003e4000c10190c */
.L_x_2948:
[----:B------:R-:W-:Y:S05]  /*7430*/  BSYNC.RECONVERGENT B1 ;  /* 0x0000000000017941 */ /* 0x000fea0003800200 */
.L_x_2947:
        /* <DEDUP_REMOVED lines=20> */
.L_x_2950:
[----:B------:R-:W-:Y:S05]  /*7580*/  BSYNC.RECONVERGENT B1 ;  /* 0x0000000000017941 */ /* 0x000fea0003800200 */
.L_x_2949:
        /* <DEDUP_REMOVED lines=16> */
[----:B------:R-:W-:Y:S02]  /*7690*/  F2FP.F16.F32.PACK_AB R11, R0, R11 ;  /* 0x0000000b000b723e */ /* 0x000fe400000000ff */
[----:B------:R-:W-:-:S04]  /*76a0*/  IADD3 R15, PT, PT, R13, R15, RZ ;  /* 0x0000000f0d0f7210 */ /* 0x000fc80007ffe0ff */
[----:B------:R-:W-:-:S05]  /*76b0*/  LEA.HI.X R5, R12, UR17, R15, 0x1, P1 ;  /* 0x000000110c057c11 */ /* 0x000fca00088f0c0f */
[----:B------:R3:W-:Y:S02]  /*76c0*/  STG.E desc[UR12][R4.64], R11 ;  /* 0x0000000b04007986 */ /* 0x0007e4000c10190c */
.L_x_2952:
[----:B------:R-:W-:Y:S05]  /*76d0*/  BSYNC.RECONVERGENT B1 ;  /* 0x0000000000017941 */ /* 0x000fea0003800200 */
.L_x_2951:
        /* <DEDUP_REMOVED lines=20> */
.L_x_2954:
[----:B------:R-:W-:Y:S05]  /*7820*/  BSYNC.RECONVERGENT B1 ;  /* 0x0000000000017941 */ /* 0x000fea0003800200 */
.L_x_2953:
        /* <DEDUP_REMOVED lines=20> */
.L_x_2956:
[----:B------:R-:W-:Y:S05]  /*7970*/  BSYNC.RECONVERGENT B1 ;  /* 0x0000000000017941 */ /* 0x000fea0003800200 */
.L_x_2955:
        /* <DEDUP_REMOVED lines=42> */
.L_x_2958:
[----:B------:R-:W-:Y:S05]  /*7c20*/  BSYNC.RECONVERGENT B1 ;  /* 0x0000000000017941 */ /* 0x000fea0003800200 */
.L_x_2957:
        /* <DEDUP_REMOVED lines=20> */
.L_x_2960:
[----:B------:R-:W-:Y:S05]  /*7d70*/  BSYNC.RECONVERGENT B1 ;  /* 0x0000000000017941 */ /* 0x000fea0003800200 */
.L_x_2959:
        /* <DEDUP_REMOVED lines=16> */
[----:B0-----:R-:W-:-:S04]  /*7e80*/  LEA R2, P1, R8, UR16, 0x1 ;  /* 0x0000001008027c11 */ /* 0x001fc8000f8208ff */
[----:B------:R-:W-:-:S04]  /*7e90*/  IADD3 R15, PT, PT, R9, R15, RZ ;  /* 0x0000000f090f7210 */ /* 0x000fc80007ffe0ff */
[----:B------:R-:W-:-:S05]  /*7ea0*/  LEA.HI.X R3, R8, UR17, R15, 0x1, P1 ;  /* 0x0000001108037c11 */ /* 0x000fca00088f0c0f */
[----:B------:R2:W-:Y:S02]  /*7eb0*/  STG.E desc[UR12][R2.64], R7 ;  /* 0x0000000702007986 */ /* 0x0005e4000c10190c */
.L_x_2962:
[----:B------:R-:W-:Y:S05]  /*7ec0*/  BSYNC.RECONVERGENT B1 ;  /* 0x0000000000017941 */ /* 0x000fea0003800200 */
.L_x_2961:
        /* <DEDUP_REMOVED lines=17> */
[----:B------:R-:W-:Y:S02]  /*7fe0*/  F2FP.F16.F32.PACK_AB R7, R52, R7 ;  /* 0x000000073407723e */ /* 0x000fe400000000ff */
[----:B------:R-:W-:-:S05]  /*7ff0*/  LEA.HI.X R3, R8, UR17, R3, 0x1, P1 ;  /* 0x0000001108037c11 */ /* 0x000fca00088f0c03 */
[----:B------:R3:W-:Y:S02]  /*8000*/  STG.E desc[UR12][R2.64], R7 ;  /* 0x0000000702007986 */ /* 0x0007e4000c10190c */
.L_x_2964:
[----:B------:R-:W-:Y:S05]  /*8010*/  BSYNC.RECONVERGENT B1 ;  /* 0x0000000000017941 */ /* 0x000fea0003800200 */
.L_x_2963:
        /* <DEDUP_REMOVED lines=20> */
.L_x_2966:
[----:B------:R-:W-:Y:S05]  /*8160*/  BSYNC.RECONVERGENT B1 ;  /* 0x0000000000017941 */ /* 0x000fea0003800200 */
.L_x_2965:
        /* <DEDUP_REMOVED lines=10> */
[----:B------:R-:W-:Y:S01]  /*8210*/  F2FP.F16.F32.PACK_AB R5, R56, R5 ;  /* 0x000000053805723e */ /* 0x000fe200000000ff */
        /* <DEDUP_REMOVED lines=8> */
.L_x_2904:
        /* <DEDUP_REMOVED lines=41> */
[----:B------:R-:W-:-:S05]  /*8530*/  F2FP.F16.F32.PACK_AB R33, R33, R32 ;  /* 0x000000202121723e */ /* 0x000fca00000000ff */
[----:B------:R0:W-:Y:S02]  /*8540*/  STG.E desc[UR12][R24.64], R33 ;  /* 0x0000002118007986 */ /* 0x0001e4000c10190c */
.L_x_2969:
[----:B------:R-:W-:Y:S05]  /*8550*/  BSYNC.RECONVERGENT B1 ;  /* 0x0000000000017941 */ /* 0x000fea0003800200 */
.L_x_2968:
        /* <DEDUP_REMOVED lines=28> */
[----:B------:R-:W-:-:S05]  /*8720*/  F2FP.F16.F32.PACK_AB R29, R76, R29 ;  /* 0x0000001d4c1d723e */ /* 0x000fca00000000ff */
[----:B------:R1:W-:Y:S02]  /*8730*/  STG.E desc[UR12][R24.64], R29 ;  /* 0x0000001d18007986 */ /* 0x0003e4000c10190c */
.L_x_2971:
[----:B------:R-:W-:Y:S05]  /*8740*/  BSYNC.RECONVERGENT B1 ;  /* 0x0000000000017941 */ /* 0x000fea0003800200 */
.L_x_2970:
        /* <DEDUP_REMOVED lines=50> */
[----:B------:R-:W-:-:S05]  /*8a70*/  F2FP.F16.F32.PACK_AB R91, R91, R90 ;  /* 0x0000005a5b5b723e */ /* 0x000fca00000000ff */
[----:B------:R0:W-:Y:S02]  /*8a80*/  STG.E desc[UR12][R24.64], R91 ;  /* 0x0000005b18007986 */ /* 0x0001e4000c10190c */
.L_x_2973:
[----:B------:R-:W-:Y:S05]  /*8a90*/  BSYNC.RECONVERGENT B1 ;  /* 0x0000000000017941 */ /* 0x000fea0003800200 */
.L_x_2972:
        /* <DEDUP_REMOVED lines=30> */
[----:B------:R-:W-:-:S05]  /*8c80*/  F2FP.F16.F32.PACK_AB R75, R90, R75 ;  /* 0x0000004b5a4b723e */ /* 0x000fca00000000ff */
[----:B------:R1:W-:Y:S02]  /*8c90*/  STG.E desc[UR12][R24.64], R75 ;  /* 0x0000004b18007986 */ /* 0x0003e4000c10190c */
.L_x_2975:
[----:B------:R-:W-:Y:S05]  /*8ca0*/  BSYNC.RECONVERGENT B1 ;  /* 0x0000000000017941 */ /* 0x000fea0003800200 */
.L_x_2974:
        /* <DEDUP_REMOVED lines=28> */
[----:B------:R-:W-:-:S05]  /*8e70*/  F2FP.F16.F32.PACK_AB R73, R90, R73 ;  /* 0x000000495a49723e */ /* 0x000fca00000000ff */
[----:B------:R2:W-:Y:S02]  /*8e80*/  STG.E desc[UR12][R26.64], R73 ;  /* 0x000000491a007986 */ /* 0x0005e4000c10190c */
.L_x_2977:
[----:B------:R-:W-:Y:S05]  /*8e90*/  BSYNC.RECONVERGENT B1 ;  /* 0x0000000000017941 */ /* 0x000fea0003800200 */
.L_x_2976:
        /* <DEDUP_REMOVED lines=28> */
[----:B------:R-:W-:-:S05]  /*9060*/  F2FP.F16.F32.PACK_AB R35, R35, R30 ;  /* 0x0000001e2323723e */ /* 0x000fca00000000ff */
[----:B------:R3:W-:Y:S02]  /*9070*/  STG.E desc[UR12][R26.64], R35 ;  /* 0x000000231a007986 */ /* 0x0007e4000c10190c */
.L_x_2979:
[----:B------:R-:W-:Y:S05]  /*9080*/  BSYNC.RECONVERGENT B1 ;  /* 0x0000000000017941 */ /* 0x000fea0003800200 */
.L_x_2978:
        /* <DEDUP_REMOVED lines=30> */
.L_x_2981:
[----:B------:R-:W-:Y:S05]  /*9270*/  BSYNC.RECONVERGENT B1 ;  /* 0x0000000000017941 */ /* 0x000fea0003800200 */
.L_x_2980:
        /* <DEDUP_REMOVED lines=30> */
.L_x_2983:
[----:B------:R-:W-:Y:S05]  /*9460*/  BSYNC.RECONVERGENT B1 ;  /* 0x0000000000017941 */ /* 0x000fea0003800200 */
.L_x_2982:
        /* <DEDUP_REMOVED lines=52> */
[----:B------:R-:W-:-:S05]  /*97b0*/  F2FP.F16.F32.PACK_AB R65, R72, R65 ;  /* 0x000000414841723e */ /* 0x000fca00000000ff */
[----:B------:R0:W-:Y:S02]  /*97c0*/  STG.E desc[UR12][R26.64], R65 ;  /* 0x000000411a007986 */ /* 0x0001e4000c10190c */
.L_x_2985:
[----:B------:R-:W-:Y:S05]  /*97d0*/  BSYNC.RECONVERGENT B1 ;  /* 0x0000000000017941 */ /* 0x000fea0003800200 */
.L_x_2984:
        /* <DEDUP_REMOVED lines=28> */
[----:B------:R-:W-:-:S05]  /*99a0*/  F2FP.F16.F32.PACK_AB R65, R65, R62 ;  /* 0x0000003e4141723e */ /* 0x000fca00000000ff */
[----:B------:R1:W-:Y:S02]  /*99b0*/  STG.E desc[UR12][R26.64], R65 ;  /* 0x000000411a007986 */ /* 0x0003e4000c10190c */
.L_x_2987:
[----:B------:R-:W-:Y:S05]  /*99c0*/  BSYNC.RECONVERGENT B1 ;  /* 0x0000000000017941 */ /* 0x000fea0003800200 */
.L_x_2986:
        /* <DEDUP_REMOVED lines=28> */
[----:B------:R-:W-:-:S05]  /*9b90*/  F2FP.F16.F32.PACK_AB R63, R63, R60 ;  /* 0x0000003c3f3f723e */ /* 0x000fca00000000ff */
[----:B------:R3:W-:Y:S02]  /*9ba0*/  STG.E desc[UR12][R24.64], R63 ;  /* 0x0000003f18007986 */ /* 0x0007e4000c10190c */
.L_x_2989:
[----:B------:R-:W-:Y:S05]  /*9bb0*/  BSYNC.RECONVERGENT B1 ;  /* 0x0000000000017941 */ /* 0x000fea0003800200 */
.L_x_2988:
        /* <DEDUP_REMOVED lines=28> */
[----:B------:R-:W-:-:S05]  /*9d80*/  F2FP.F16.F32.PACK_AB R61, R61, R0 ;  /* 0x000000003d3d723e */ /* 0x000fca00000000ff */
[----:B------:R4:W-:Y:S02]  /*9d90*/  STG.E desc[UR12][R24.64], R61 ;  /* 0x0000003d18007986 */ /* 0x0009e4000c10190c */
.L_x_2991:
[----:B------:R-:W-:Y:S05]  /*9da0*/  BSYNC.RECONVERGENT B1 ;  /* 0x0000000000017941 */ /* 0x000fea0003800200 */
.L_x_2990:
[----:B------:R-:W-:Y:S04]  /*9db0*/  BSSY.RECONVERGENT B1, `(.L_x_2992) ;  /* 0x000001e000017945 */ /* 0x000fe80003800200 */
[----:B------:R-:W-:Y:S05]  /*9dc0*/  @P3 BRA `(.L_x_2993) ;  /* 0x0000000000703947 */ /* 0x000fea0003800000 */
[----:B------:R-:W-:Y:S01]  /*9dd0*/  FADD.FTZ R2, R2, -UR4 ;  /* 0x8000000402027e21 */ /* 0x000fe20008010000 */
[----:B------:R-:W-:Y:S01]  /*9de0*/  FADD.FTZ R3, R3, -UR4 ;  /* 0x8000000403037e21 */ /* 0x000fe20008010000 */
[----:B------:R-:W0:Y:S02]  /*9df0*/  LDCU.64 UR14, c[0x0][0x3e0] ;  /* 0x00007c00ff0e77ac */ /* 0x000e240008000a00 */
[----:B---34-:R-:W-:Y:S01]  /*9e00*/  FMUL.FTZ R25, R2, UR6 ;  /* 0x0000000602197c20 */ /* 0x018fe20008410000 */
[----:B------:R-:W-:Y:S01]  /*9e10*/  FMUL.FTZ R2, R3, UR6 ;  /* 0x0000000603027c20 */ /* 0x000fe20008410000 */
[----:B------:R-:W3:Y:S01]  /*9e20*/  LDCU.64 UR16, c[0x0][0x380] ;  /* 0x00007000ff1077ac */ /* 0x000ee20008000a00 */
[----:B------:R-:W-:Y:S01]  /*9e30*/  MOV R3, R89 ;  /* 0x0000005900037202 */ /* 0x000fe20000000f00 */
[----:B-----5:R-:W-:Y:S01]  /*9e40*/  FFMA.FTZ R25, R20, R25, R22 ;  /* 0x0000001914197223 */ /* 0x020fe20000010016 */
        /* <DEDUP_REMOVED lines=13> */
[----:B---3--:R-:W-:-:S06]  /*9f20*/  LEA R24, P1, R2, UR16, 0x1 ;  /* 0x0000001002187c11 */ /* 0x008fcc000f8208ff */
[----:B------:R-:W0:Y:S01]  /*9f30*/  MUFU.RCP R27, R27 ;  /* 0x0000001b001b7308 */ /* 0x000e220000001000 */
[----:B-1----:R-:W-:Y:S01]  /*9f40*/  FMUL.FTZ R0, R25, R26 ;  /* 0x0000001a19007220 */ /* 0x002fe20000410000 */
[----:B------:R-:W-:Y:S01]  /*9f50*/  LEA.HI.X R25, R2, UR17, R31, 0x1, P1 ;  /* 0x0000001102197c11 */ /* 0x000fe200088f0c1f */
[----:B0-----:R-:W-:-:S05]  /*9f60*/  FMUL.FTZ R29, R58, R27 ;  /* 0x0000001b3a1d7220 */ /* 0x001fca0000410000 */
[----:B------:R-:W-:-:S05]  /*9f70*/  F2FP.F16.F32.PACK_AB R29, R29, R0 ;  /* 0x000000001d1d723e */ /* 0x000fca00000000ff */
[----:B------:R0:W-:Y:S02]  /*9f80*/  STG.E desc[UR12][R24.64], R29 ;  /* 0x0000001d18007986 */ /* 0x0001e4000c10190c */
.L_x_2993:
[----:B------:R-:W-:Y:S05]  /*9f90*/  BSYNC.RECONVERGENT B1 ;  /* 0x0000000000017941 */ /* 0x000fea0003800200 */
.L_x_2992:
        /* <DEDUP_REMOVED lines=23> */
[----:B------:R-:W-:-:S04]  /*a110*/  LEA R4, P1, R2, UR16, 0x1 ;  /* 0x0000001002047c11 */ /* 0x000fc8000f8208ff */
[----:B------:R-:W-:Y:S02]  /*a120*/  LEA.HI.X R5, R2, UR17, R5, 0x1, P1 ;  /* 0x0000001102057c11 */ /* 0x000fe400088f0c05 */
[----:B------:R-:W0:Y:S01]  /*a130*/  MUFU.RCP R25, R25 ;  /* 0x0000001900197308 */ /* 0x000e220000001000 */
[----:B-1----:R-:W-:Y:S01]  /*a140*/  FMUL.FTZ R0, R27, R24 ;  /* 0x000000181b007220 */ /* 0x002fe20000410000 */
[----:B0-----:R-:W-:-:S05]  /*a150*/  FMUL.FTZ R27, R26, R25 ;  /* 0x000000191a1b7220 */ /* 0x001fca0000410000 */
[----:B------:R-:W-:-:S05]  /*a160*/  F2FP.F16.F32.PACK_AB R27, R27, R0 ;  /* 0x000000001b1b723e */ /* 0x000fca00000000ff */
[----:B------:R0:W-:Y:S02]  /*a170*/  STG.E desc[UR12][R4.64], R27 ;  /* 0x0000001b04007986 */ /* 0x0001e4000c10190c */
.L_x_2995:
[----:B------:R-:W-:Y:S05]  /*a180*/  BSYNC.RECONVERGENT B1 ;  /* 0x0000000000017941 */ /* 0x000fea0003800200 */
.L_x_2994:
        /* <DEDUP_REMOVED lines=52> */
[----:B------:R-:W-:-:S05]  /*a4d0*/  F2FP.F16.F32.PACK_AB R7, R62, R7 ;  /* 0x000000073e07723e */ /* 0x000fca00000000ff */
[----:B------:R0:W-:Y:S02]  /*a4e0*/  STG.E desc[UR12][R4.64], R7 ;  /* 0x0000000704007986 */ /* 0x0001e4000c10190c */
.L_x_2997:
[----:B------:R-:W-:Y:S05]  /*a4f0*/  BSYNC.RECONVERGENT B1 ;  /* 0x0000000000017941 */ /* 0x000fea0003800200 */
.L_x_2996:
        /* <DEDUP_REMOVED lines=21> */
[----:B------:R-:W-:Y:S01]  /*a650*/  IMAD R35, R35, UR15, R58 ;  /* 0x0000000f23237c24 */ /* 0x000fe2000f8e023a */
[----:B0-----:R-:W-:-:S04]  /*a660*/  LEA R4, P2, R2, UR16, 0x1 ;  /* 0x0000001002047c11 */ /* 0x001fc8000f8408ff */
[----:B------:R-:W0:Y:S01]  /*a670*/  MUFU.RCP R8, R8 ;  /* 0x0000000800087308 */ /* 0x000e220000001000 */
[----:B------:R-:W-:Y:S01]  /*a680*/  IADD3 R35, PT, PT, R3, R35, RZ ;  /* 0x0000002303237210 */ /* 0x000fe20007ffe0ff */
[----:B--2---:R-:W-:Y:S01]  /*a690*/  FMUL.FTZ R7, R7, R6 ;  /* 0x0000000607077220 */ /* 0x004fe20000410000 */
[----:B0-----:R-:W-:Y:S02]  /*a6a0*/  FMUL.FTZ R58, R5, R8 ;  /* 0x00000008053a7220 */ /* 0x001fe40000410000 */
[----:B------:R-:W-:-:S03]  /*a6b0*/  LEA.HI.X R5, R2, UR17, R35, 0x1, P2 ;  /* 0x0000001102057c11 */ /* 0x000fc600090f0c23 */
[----:B------:R-:W-:-:S05]  /*a6c0*/  F2FP.F16.F32.PACK_AB R7, R58, R7 ;  /* 0x000000073a07723e */ /* 0x000fca00000000ff */
[----:B------:R1:W-:Y:S02]  /*a6d0*/  STG.E desc[UR12][R4.64], R7 ;  /* 0x0000000704007986 */ /* 0x0003e4000c10190c */
.L_x_2999:
[----:B------:R-:W-:Y:S05]  /*a6e0*/  BSYNC.RECONVERGENT B1 ;  /* 0x0000000000017941 */ /* 0x000fea0003800200 */
.L_x_2998:
[----:B------:R-:W-:Y:S04]  /*a6f0*/  BSSY.RECONVERGENT B1, `(.L_x_3000) ;  /* 0x000001e000017945 */ /* 0x000fe80003800200 */
[----:B------:R-:W-:Y:S05]  /*a700*/  @P1 BRA `(.L_x_3001) ;  /* 0x0000000000701947 */ /* 0x000fea0003800000 */
[----:B------:R-:W-:Y:S01]  /*a710*/  FADD.FTZ R10, R10, -UR4 ;  /* 0x800000040a0a7e21 */ /* 0x000fe20008010000 */
[----:B------:R-:W-:Y:S01]  /*a720*/  FADD.FTZ R11, R11, -UR4 ;  /* 0x800000040b0b7e21 */ /* 0x000fe20008010000 */
[----:B------:R-:W2:Y:S02]  /*a730*/  LDCU.64 UR14, c[0x0][0x3e0] ;  /* 0x00007c00ff0e77ac */ /* 0x000ea40008000a00 */
[----:B------:R-:W-:Y:S01]  /*a740*/  FMUL.FTZ R3, R10, UR6 ;  /* 0x000000060a037c20 */ /* 0x000fe20008410000 */
[----:B01----:R-:W-:Y:S01]  /*a750*/  FMUL.FTZ R4, R11, UR6 ;  /* 0x000000060b047c20 */ /* 0x003fe20008410000 */
[----:B------:R-:W0:Y:S02]  /*a760*/  LDCU.64 UR16, c[0x0][0x380] ;  /* 0x00007000ff1077ac */ /* 0x000e240008000a00 */
[----:B-----5:R-:W-:Y:S01]  /*a770*/  FFMA.FTZ R7, R20, R3, R22 ;  /* 0x0000000314077223 */ /* 0x020fe20000010016 */
[----:B------:R-:W-:Y:S01]  /*a780*/  FFMA.FTZ R5, R21, R4, R23 ;  /* 0x0000000415057223 */ /* 0x000fe20000010017 */
[----:B------:R-:W-:-:S02]  /*a790*/  MOV R3, R89 ;  /* 0x0000005900037202 */ /* 0x000fc40000000f00 */
        /* <DEDUP_REMOVED lines=17> */
[----:B------:R-:W-:-:S05]  /*a8b0*/  F2FP.F16.F32.PACK_AB R7, R10, R7 ;  /* 0x000000070a07723e */ /* 0x000fca00000000ff */
[----:B------:R2:W-:Y:S02]  /*a8c0*/  STG.E desc[UR12][R4.64], R7 ;  /* 0x0000000704007986 */ /* 0x0005e4000c10190c */
.L_x_3001:
[----:B------:R-:W-:Y:S05]  /*a8d0*/  BSYNC.RECONVERGENT B1 ;  /* 0x0000000000017941 */ /* 0x000fea0003800200 */
.L_x_3000:
[----:B------:R-:W-:Y:S04]  /*a8e0*/  BSSY.RECONVERGENT B1, `(.L_x_3002) ;  /* 0x000001e000017945 */ /* 0x000fe80003800200 */
[----:B------:R-:W-:Y:S05]  /*a8f0*/  @P6 BRA `(.L_x_3003) ;  /* 0x0000000000706947 */ /* 0x000fea0003800000 */
[----:B------:R-:W-:Y:S01]  /*a900*/  FADD.FTZ R12, R12, -UR4 ;  /* 0x800000040c0c7e21 */ /* 0x000fe20008010000 */
[----:B------:R-:W-:Y:S01]  /*a910*/  FADD.FTZ R13, R13, -UR4 ;  /* 0x800000040d0d7e21 */ /* 0x000fe20008010000 */
[----:B------:R-:W3:Y:S02]  /*a920*/  LDCU.64 UR14, c[0x0][0x3e0] ;  /* 0x00007c00ff0e77ac */ /* 0x000ee40008000a00 */
[----:B------:R-:W-:Y:S01]  /*a930*/  FMUL.FTZ R3, R12, UR6 ;  /* 0x000000060c037c20 */ /* 0x000fe20008410000 */
[----:B012---:R-:W-:Y:S01]  /*a940*/  FMUL.FTZ R4, R13, UR6 ;  /* 0x000000060d047c20 */ /* 0x007fe20008410000 */
[----:B------:R-:W0:Y:S02]  /*a950*/  LDCU.64 UR16, c[0x0][0x380] ;  /* 0x00007000ff1077ac */ /* 0x000e240008000a00 */
[----:B-----5:R-:W-:Y:S01]  /*a960*/  FFMA.FTZ R7, R20, R3, R22 ;  /* 0x0000000314077223 */ /* 0x020fe20000010016 */
[----:B------:R-:W-:Y:S01]  /*a970*/  FFMA.FTZ R5, R21, R4, R23 ;  /* 0x0000000415057223 */ /* 0x000fe20000010017 */
[----:B------:R-:W-:-:S02]  /*a980*/  MOV R3, R89 ;  /* 0x0000005900037202 */ /* 0x000fc40000000f00 */
        /* <DEDUP_REMOVED lines=17> */
[----:B------:R-:W-:-:S05]  /*aaa0*/  F2FP.F16.F32.PACK_AB R7, R10, R7 ;  /* 0x000000070a07723e */ /* 0x000fca00000000ff */
[----:B------:R3:W-:Y:S02]  /*aab0*/  STG.E desc[UR12][R4.64], R7 ;  /* 0x0000000704007986 */ /* 0x0007e4000c10190c */
.L_x_3003:
[----:B------:R-:W-:Y:S05]  /*aac0*/  BSYNC.RECONVERGENT B1 ;  /* 0x0000000000017941 */ /* 0x000fea0003800200 */
.L_x_3002:
        /* <DEDUP_REMOVED lines=30> */
.L_x_3005:
[----:B------:R-:W-:Y:S05]  /*acb0*/  BSYNC.RECONVERGENT B1 ;  /* 0x0000000000017941 */ /* 0x000fea0003800200 */
.L_x_3004:
[----:B------:R-:W-:Y:S04]  /*acc0*/  BSSY.RECONVERGENT B1, `(.L_x_3006) ;  /* 0x000001e000017945 */ /* 0x000fe80003800200 */
[----:B------:R-:W-:Y:S05]  /*acd0*/  @P4 BRA `(.L_x_3007) ;  /* 0x0000000000704947 */ /* 0x000fea0003800000 */
[----:B------:R-:W-:Y:S01]  /*ace0*/  FADD.FTZ R16, R16, -UR4 ;  /* 0x8000000410107e21 */ /* 0x000fe20008010000 */
[----:B------:R-:W-:Y:S01]  /*acf0*/  FADD.FTZ R17, R17, -UR4 ;  /* 0x8000000411117e21 */ /* 0x000fe20008010000 */
[----:B------:R-:W0:Y:S02]  /*ad00*/  LDCU.64 UR14, c[0x0][0x3e0] ;  /* 0x00007c00ff0e77ac */ /* 0x000e240008000a00 */
[----:B------:R-:W-:Y:S01]  /*ad10*/  FMUL.FTZ R3, R16, UR6 ;  /* 0x0000000610037c20 */ /* 0x000fe20008410000 */
[----:B01234-:R-:W-:Y:S01]  /*ad20*/  FMUL.FTZ R4, R17, UR6 ;  /* 0x0000000611047c20 */ /* 0x01ffe20008410000 */
[----:B------:R-:W0:Y:S02]  /*ad30*/  LDCU.64 UR16, c[0x0][0x380] ;  /* 0x00007000ff1077ac */ /* 0x000e240008000a00 */
[----:B-----5:R-:W-:Y:S01]  /*ad40*/  FFMA.FTZ R7, R20, R3, R22 ;  /* 0x0000000314077223 */ /* 0x020fe20000010016 */
[----:B------:R-:W-:Y:S01]  /*ad50*/  FFMA.FTZ R5, R21, R4, R23 ;  /* 0x0000000415057223 */ /* 0x000fe20000010017 */
[----:B------:R-:W-:-:S02]  /*ad60*/  MOV R3, R89 ;  /* 0x0000005900037202 */ /* 0x000fc40000000f00 */
[----:B------:R-:W-:Y:S01]  /*ad70*/  FMUL.FTZ R2, R7, -1.4426950216293334961 ;  /* 0xbfb8aa3b07027820 */ /* 0x000fe20000410000 */
[----:B------:R-:W-:-:S05]  /*ad80*/  FMUL.FTZ R4, R5, -1.4426950216293334961 ;  /* 0xbfb8aa3b05047820 */ /* 0x000fca0000410000 */
[----:B------:R-:W1:Y:S01]  /*ad90*/  MUFU.EX2 R2, R2 ;  /* 0x0000000200027308 */ /* 0x000e620000000800 */
[----:B------:R-:W-:-:S07]  /*ada0*/  IMAD R26, R26, UR14, RZ ;  /* 0x0000000e1a1a7c24 */ /* 0x000fce000f8e02ff */
        /* <DEDUP_REMOVED lines=15> */
.L_x_3007:
[----:B------:R-:W-:Y:S05]  /*aea0*/  BSYNC.RECONVERGENT B1 ;  /* 0x0000000000017941 */ /* 0x000fea0003800200 */
.L_x_3006:
        /* <DEDUP_REMOVED lines=52> */
[----:B------:R-:W-:-:S05]  /*b1f0*/  F2FP.F16.F32.PACK_AB R17, R24, R17 ;  /* 0x000000111811723e */ /* 0x000fca00000000ff */
[----:B------:R0:W-:Y:S02]  /*b200*/  STG.E desc[UR12][R8.64], R17 ;  /* 0x0000001108007986 */ /* 0x0001e4000c10190c */
.L_x_3009:
[----:B------:R-:W-:Y:S05]  /*b210*/  BSYNC.RECONVERGENT B1 ;  /* 0x0000000000017941 */ /* 0x000fea0003800200 */
.L_x_3008:
        /* <DEDUP_REMOVED lines=28> */
[----:B------:R-:W-:-:S05]  /*b3e0*/  F2FP.F16.F32.PACK_AB R19, R19, R0 ;  /* 0x000000001313723e */ /* 0x000fca00000000ff */
[----:B------:R1:W-:Y:S02]  /*b3f0*/  STG.E desc[UR12][R8.64], R19 ;  /* 0x0000001308007986 */ /* 0x0003e4000c10190c */
.L_x_3011:
[----:B------:R-:W-:Y:S05]  /*b400*/  BSYNC.RECONVERGENT B1 ;  /* 0x0000000000017941 */ /* 0x000fea0003800200 */
.L_x_3010:
        /* <DEDUP_REMOVED lines=28> */
[----:B------:R-:W-:-:S05]  /*b5d0*/  F2FP.F16.F32.PACK_AB R15, R15, R0 ;  /* 0x000000000f0f723e */ /* 0x000fca00000000ff */
[----:B------:R2:W-:Y:S02]  /*b5e0*/  STG.E desc[UR12][R8.64], R15 ;  /* 0x0000000f08007986 */ /* 0x0005e4000c10190c */
.L_x_3013:
[----:B------:R-:W-:Y:S05]  /*b5f0*/  BSYNC.RECONVERGENT B1 ;  /* 0x0000000000017941 */ /* 0x000fea0003800200 */
.L_x_3012:
        /* <DEDUP_REMOVED lines=28> */
[----:B------:R-:W-:-:S05]  /*b7c0*/  F2FP.F16.F32.PACK_AB R13, R13, R0 ;  /* 0x000000000d0d723e */ /* 0x000fca00000000ff */
[----:B------:R3:W-:Y:S02]  /*b7d0*/  STG.E desc[UR12][R8.64], R13 ;  /* 0x0000000d08007986 */ /* 0x0007e4000c10190c */
.L_x_3015:
[----:B------:R-:W-:Y:S05]  /*b7e0*/  BSYNC.RECONVERGENT B1 ;  /* 0x0000000000017941 */ /* 0x000fea0003800200 */
.L_x_3014:
        /* <DEDUP_REMOVED lines=30> */
.L_x_3017:
[----:B------:R-:W-:Y:S05]  /*b9d0*/  BSYNC.RECONVERGENT B1 ;  /* 0x0000000000017941 */ /* 0x000fea0003800200 */
.L_x_3016:
        /* <DEDUP_REMOVED lines=30> */
.L_x_3019:
[----:B------:R-:W-:Y:S05]  /*bbc0*/  BSYNC.RECONVERGENT B1 ;  /* 0x0000000000017941 */ /* 0x000fea0003800200 */
.L_x_3018:
        /* <DEDUP_REMOVED lines=50> */
[----:B------:R-:W-:-:S05]  /*bef0*/  F2FP.F16.F32.PACK_AB R17, R17, R2 ;  /* 0x000000021111723e */ /* 0x000fca00000000ff */
[----:B------:R0:W-:Y:S02]  /*bf00*/  STG.E desc[UR12][R12.64], R17 ;  /* 0x000000110c007986 */ /* 0x0001e4000c10190c */
.L_x_3021:
[----:B------:R-:W-:Y:S05]  /*bf10*/  BSYNC.RECONVERGENT B1 ;  /* 0x0000000000017941 */ /* 0x000fea0003800200 */
.L_x_3020:
        /* <DEDUP_REMOVED lines=28> */
[----:B------:R-:W-:-:S05]  /*c0e0*/  F2FP.F16.F32.PACK_AB R13, R16, R13 ;  /* 0x0000000d100d723e */ /* 0x000fca00000000ff */
[----:B------:R1:W-:Y:S02]  /*c0f0*/  STG.E desc[UR12][R2.64], R13 ;  /* 0x0000000d02007986 */ /* 0x0003e4000c10190c */
.L_x_3023:
[----:B------:R-:W-:Y:S05]  /*c100*/  BSYNC.RECONVERGENT B1 ;  /* 0x0000000000017941 */ /* 0x000fea0003800200 */
.L_x_3022:
        /* <DEDUP_REMOVED lines=9> */
[----:B-----5:R-:W-:Y:S01]  /*c1a0*/  FFMA.FTZ R51, R20, R51, R22 ;  /* 0x0000003314337223 */ /* 0x020fe20000010016 */
[----:B0-----:R-:W-:-:S03]  /*c1b0*/  FFMA.FTZ R13, R21, R50, R23 ;  /* 0x00000032150d7223 */ /* 0x001fc60000010017 */
        /* <DEDUP_REMOVED lines=17> */
[----:B------:R-:W-:-:S05]  /*c2d0*/  F2FP.F16.F32.PACK_AB R11, R14, R11 ;  /* 0x0000000b0e0b723e */ /* 0x000fca00000000ff */
[----:B------:R2:W-:Y:S02]  /*c2e0*/  STG.E desc[UR12][R8.64], R11 ;  /* 0x0000000b08007986 */ /* 0x0005e4000c10190c */
.L_x_3025:
[----:B------:R-:W-:Y:S05]  /*c2f0*/  BSYNC.RECONVERGENT B1 ;  /* 0x0000000000017941 */ /* 0x000fea0003800200 */
.L_x_3024:
        /* <DEDUP_REMOVED lines=30> */
.L_x_3027:
[----:B------:R-:W-:Y:S05]  /*c4e0*/  BSYNC.RECONVERGENT B1 ;  /* 0x0000000000017941 */ /* 0x000fea0003800200 */
.L_x_3026:
        /* <DEDUP_REMOVED lines=28> */
[----:B------:R-:W-:-:S05]  /*c6b0*/  F2FP.F16.F32.PACK_AB R7, R10, R7 ;  /* 0x000000070a07723e */ /* 0x000fca00000000ff */
[----:B------:R4:W-:Y:S02]  /*c6c0*/  STG.E desc[UR12][R4.64], R7 ;  /* 0x0000000704007986 */ /* 0x0009e4000c10190c */
.L_x_3029:
[----:B------:R-:W-:Y:S05]  /*c6d0*/  BSYNC.RECONVERGENT B1 ;  /* 0x0000000000017941 */ /* 0x000fea0003800200 */
.L_x_3028:
        /* <DEDUP_REMOVED lines=26> */
[----:B------:R-:W-:-:S05]  /*c880*/  F2FP.F16.F32.PACK_AB R7, R7, R0 ;  /* 0x000000000707723e */ /* 0x000fca00000000ff */
[----:B------:R0:W-:Y:S02]  /*c890*/  STG.E desc[UR12][R2.64], R7 ;  /* 0x0000000702007986 */ /* 0x0001e4000c10190c */
.L_x_2967:
[----:B------:R-:W-:Y:S05]  /*c8a0*/  BSYNC.RECONVERGENT B0 ;  /* 0x0000000000007941 */ /* 0x000fea0003800200 */
.L_x_2903:
        /* <DEDUP_REMOVED lines=9> */
.L_x_3031:
        /* <DEDUP_REMOVED lines=12> */
.L_x_4544:


//--------------------- .text._Z35group_norm_nhwc_fwd_one_pass_kernelI11Fp16IOBf16WLi64ELi80ELi640EEv26Group_norm_nhwc_fwd_params --------------------------
	.section	.text._Z35group_norm_nhwc_fwd_one_pass_kernelI11Fp16IOBf16WLi64ELi80ELi640EEv26Group_norm_nhwc_fwd_params,"ax",@progbits
	.align	128
        .global         _Z35group_norm_nhwc_fwd_one_pass_kernelI11Fp16IOBf16WLi64ELi80ELi640EEv26Group_norm_nhwc_fwd_params
        .type           _Z35group_norm_nhwc_fwd_one_pass_kernelI11Fp16IOBf16WLi64ELi80ELi640EEv26Group_norm_nhwc_fwd_params,@function
        .size           _Z35group_norm_nhwc_fwd_one_pass_kernelI11Fp16IOBf16WLi64ELi80ELi640EEv26Group_norm_nhwc_fwd_params,(.L_x_4545 - _Z35group_norm_nhwc_fwd_one_pass_kernelI11Fp16IOBf16WLi64ELi80ELi640EEv26Group_norm_nhwc_fwd_params)
        .other          _Z35group_norm_nhwc_fwd_one_pass_kernelI11Fp16IOBf16WLi64ELi80ELi640EEv26Group_norm_nhwc_fwd_params,@"STO_CUDA_ENTRY STV_DEFAULT"
_Z35group_norm_nhwc_fwd_one_pass_kernelI11Fp16IOBf16WLi64ELi80ELi640EEv26Group_norm_nhwc_fwd_params:
.text._Z35group_norm_nhwc_fwd_one_pass_kernelI11Fp16IOBf16WLi64ELi80ELi640EEv26Group_norm_nhwc_fwd_params:
        /* <DEDUP_REMOVED lines=40> */
.L_x_3059:
        /* <DEDUP_REMOVED lines=95> */
[----:B------:R1:W5:Y:S01]  /*0870*/  @!P1 LDG.E R3, desc[UR16][R10.64] ;  /* 0x000000100a039981 */ /* 0x000362000c1e1900 */
[----:B------:R-:W-:Y:S01]  /*0880*/  @!P4 MOV R8, R4 ;  /* 0x000000040008c202 */ /* 0x000fe20000000f00 */
[----:B--2---:R-:W-:Y:S01]  /*0890*/  @!P4 IMAD R24, R9, R20, RZ ;  /* 0x000000140918c224 */ /* 0x004fe200078e02ff */
[----:B------:R-:W-:-:S03]  /*08a0*/  @!P4 MOV R9, R7 ;  /* 0x000000070009c202 */ /* 0x000fc60000000f00 */
[C---:B------:R-:W-:Y:S02]  /*08b0*/  @!P4 IMAD R21, R25.reuse, R21, R24 ;  /* 0x000000151915c224 */ /* 0x040fe400078e0218 */
[----:B------:R-:W-:Y:S01]  /*08c0*/  @!P4 IMAD.WIDE.U32 R8, R25, R20, R8 ;  /* 0x000000141908c225 */ /* 0x000fe200078e0008 */
[----:B------:R-:W-:-:S04]  /*08d0*/  MOV R24, RZ ;  /* 0x000000ff00187202 */ /* 0x000fc80000000f00 */
[----:B------:R-:W-:Y:S02]  /*08e0*/  @!P4 IADD3 R9, PT, PT, R9, R21, RZ ;  /* 0x000000150909c210 */ /* 0x000fe40007ffe0ff */
[C---:B----4-:R-:W-:Y:S01]  /*08f0*/  @!P4 LEA R12, P2, R8.reuse, R12, 0x1 ;  /* 0x0000000c080cc211 */ /* 0x050fe200078408ff */
[----:B------:R2:W4:Y:S03]  /*0900*/  @!P3 LDG.E R24, desc[UR16][R18.64] ;  /* 0x000000101218b981 */ /* 0x000526000c1e1900 */
[----:B------:R-:W-:-:S05]  /*0910*/  @!P4 LEA.HI.X R13, R8, R13, R9, 0x1, P2 ;  /* 0x0000000d080dc211 */ /* 0x000fca00010f0c09 */
[----:B------:R0:W4:Y:S01]  /*0920*/  @!P4 LDG.E R23, desc[UR16][R12.64] ;  /* 0x000000100c17c981 */ /* 0x000122000c1e1900 */
[C---:B------:R-:W-:Y:S02]  /*0930*/  ISETP.GT.AND P2, PT, R27.reuse, 0x1e, PT ;  /* 0x0000001e1b00780c */ /* 0x040fe40003f44270 */
[----:B------:R-:W-:Y:S01]  /*0940*/  ISETP.GT.AND P3, PT, R27, 0xf, PT ;  /* 0x0000000f1b00780c */ /* 0x000fe20003f64270 */
[----:B------:R-:W-:Y:S01]  /*0950*/  BSSY.RECONVERGENT B0, `(.L_x_3032) ;  /* 0x0000039000007945 */ /* 0x000fe20003800200 */
[--C-:B---3--:R-:W-:Y:S02]  /*0960*/  HADD2.F32 R21, -RZ, R22.reuse.H1_H1 ;  /* 0x30000016ff157230 */ /* 0x108fe40000004100 */
[----:B------:R-:W-:-:S03]  /*0970*/  HADD2.F32 R22, -RZ, R22.H0_H0 ;  /* 0x20000016ff167230 */ /* 0x000fc60000004100 */
[----:B-1----:R-:W-:Y:S02]  /*0980*/  FMUL.FTZ R11, R21, R21 ;  /* 0x00000015150b7220 */ /* 0x002fe40000410000 */
[----:B------:R-:W-:Y:S01]  /*0990*/  FADD.FTZ R8, R22, R21 ;  /* 0x0000001516087221 */ /* 0x000fe20000010000 */
[--C-:B-----5:R-:W-:Y:S02]  /*09a0*/  HADD2.F32 R17, -RZ, R3.reuse.H1_H1 ;  /* 0x30000003ff117230 */ /* 0x120fe40000004100 */
[----:B--2---:R-:W-:-:S03]  /*09b0*/  HADD2.F32 R18, -RZ, R3.H0_H0 ;  /* 0x20000003ff127230 */ /* 0x004fc60000004100 */
[----:B------:R-:W-:Y:S02]  /*09c0*/  FMUL.FTZ R9, R17, R17 ;  /* 0x0000001111097220 */ /* 0x000fe40000410000 */
[C---:B------:R-:W-:Y:S02]  /*09d0*/  FADD.FTZ R3, R18.reuse, R17 ;  /* 0x0000001112037221 */ /* 0x040fe40000010000 */
[----:B------:R-:W-:Y:S02]  /*09e0*/  FFMA.FTZ R9, R18, R18, R9 ;  /* 0x0000001212097223 */ /* 0x000fe40000010009 */
[----:B------:R-:W-:Y:S01]  /*09f0*/  FADD.FTZ R3, RZ, R3 ;  /* 0x00000003ff037221 */ /* 0x000fe20000010000 */
[----:B------:R-:W-:Y:S01]  /*0a00*/  FFMA.FTZ R10, R22, R22, R11 ;  /* 0x00000016160a7223 */ /* 0x000fe2000001000b */
[----:B------:R-:W-:Y:S01]  /*0a10*/  FADD.FTZ R9, RZ, R9 ;  /* 0x00000009ff097221 */ /* 0x000fe20000010000 */
[--C-:B----4-:R-:W-:Y:S02]  /*0a20*/  HADD2.F32 R16, -RZ, R24.reuse.H1_H1 ;  /* 0x30000018ff107230 */ /* 0x110fe40000004100 */
[----:B------:R-:W-:Y:S01]  /*0a30*/  FADD.FTZ R8, R3, R8 ;  /* 0x0000000803087221 */ /* 0x000fe20000010000 */
[----:B------:R-:W-:-:S02]  /*0a40*/  HADD2.F32 R24, -RZ, R24.H0_H0 ;  /* 0x20000018ff187230 */ /* 0x000fc40000004100 */
[----:B0-----:R-:W-:Y:S01]  /*0a50*/  FMUL.FTZ R13, R16, R16 ;  /* 0x00000010100d7220 */ /* 0x001fe20000410000 */
[--C-:B------:R-:W-:Y:S02]  /*0a60*/  HADD2.F32 R3, -RZ, R23.reuse.H1_H1 ;  /* 0x30000017ff037230 */ /* 0x100fe40000004100 */
        /* <DEDUP_REMOVED lines=39> */
.L_x_3033:
[----:B------:R-:W-:Y:S05]  /*0ce0*/  BSYNC.RECONVERGENT B0 ;  /* 0x0000000000007941 */ /* 0x000fea0003800200 */
.L_x_3032:
        /* <DEDUP_REMOVED lines=56> */
.L_x_3035:
[----:B------:R-:W-:Y:S05]  /*1070*/  BSYNC.RECONVERGENT B0 ;  /* 0x0000000000007941 */ /* 0x000fea0003800200 */
.L_x_3034:
        /* <DEDUP_REMOVED lines=15> */
[----:B------:R-:W-:Y:S01]  /*1170*/  IMAD.U32 R11, RZ, RZ, UR14 ;  /* 0x0000000eff0b7e24 */ /* 0x000fe2000f8e00ff */
[----:B-1----:R-:W-:Y:S01]  /*1180*/  MOV R14, UR14 ;  /* 0x0000000e000e7c02 */ /* 0x002fe20008000f00 */
[----:B------:R-:W-:Y:S02]  /*1190*/  UIMAD.WIDE.U32 UR12, UR12, 0x8, UR18 ;  /* 0x000000080c0c78a5 */ /* 0x000fe4000f8e0012 */
[----:B------:R-:W-:-:S04]  /*11a0*/  UIADD3 UR11, UPT, UPT, -UR11, 0x1, URZ ;  /* 0x000000010b0b7890 */ /* 0x000fc8000fffe1ff */
        /* <DEDUP_REMOVED lines=14> */
.L_x_3038:
[----:B------:R-:W2:Y:S04]  /*1290*/  LDG.E.STRONG.GPU R10, desc[UR16][R8.64] ;  /* 0x00000010080a7981 */ /* 0x000ea8000c1ef900 */
[----:B--2---:R-:W-:Y:S01]  /*12a0*/  CCTL.IVALL ;  /* 0x00000000ff00798f */ /* 0x004fe20002000000 */
[----:B------:R-:W-:Y:S05]  /*12b0*/  YIELD ;  /* 0x0000000000007946 */ /* 0x000fea0003800000 */
[----:B------:R-:W-:-:S13]  /*12c0*/  ISETP.NE.AND P4, PT, R10, R15, PT ;  /* 0x0000000f0a00720c */ /* 0x000fda0003f85270 */
[----:B------:R-:W-:Y:S05]  /*12d0*/  @P4 BRA `(.L_x_3038) ;  /* 0xfffffffc00ec4947 */ /* 0x000fea000383ffff */
.L_x_3037:
        /* <DEDUP_REMOVED lines=15> */
.L_x_3040:
        /* <DEDUP_REMOVED lines=11> */
[----:B------:R-:W-:Y:S02]  /*1480*/  MOV R10, UR26 ;  /* 0x0000001a000a7c02 */ /* 0x000fe40008000f00 */
[----:B------:R-:W-:-:S06]  /*1490*/  MOV R11, UR27 ;  /* 0x0000001b000b7c02 */ /* 0x000fcc0008000f00 */
[----:B------:R-:W4:Y:S01]  /*14a0*/  @!P4 LDG.E.64 R10, desc[UR16][R10.64] ;  /* 0x000000100a0ac981 */ /* 0x000f22000c1e1b00 */
[----:B------:R-:W-:-:S06]  /*14b0*/  UIADD3 UR26, UPT, UPT, UR5, 0x2, URZ ;  /* 0x00000002051a7890 */ /* 0x000fcc000fffe0ff */
[----:B-1----:R-:W-:Y:S01]  /*14c0*/  IMAD.U32 R14, RZ, RZ, UR26 ;  /* 0x0000001aff0e7e24 */ /* 0x002fe2000f8e00ff */
        /* <DEDUP_REMOVED lines=8> */
[----:B--2---:R-:W-:Y:S01]  /*1550*/  MOV R15, UR27 ;  /* 0x0000001b000f7c02 */ /* 0x004fe20008000f00 */
[----:B------:R-:W-:-:S05]  /*1560*/  @!UP1 UIMAD.WIDE.U32 UR26, UR23, 0x8, UR18 ;  /* 0x00000008171a98a5 */ /* 0x000fca000f8e0012 */
[----:B------:R-:W2:Y:S01]  /*1570*/  @!P5 LDG.E.64 R14, desc[UR16][R14.64] ;  /* 0x000000100e0ed981 */ /* 0x000ea2000c1e1b00 */
[----:B0--3--:R-:W-:Y:S01]  /*1580*/  @!P2 FADD.FTZ R12, R12, R8 ;  /* 0x000000080c0ca221 */ /* 0x009fe20000010000 */
[----:B------:R-:W-:Y:S01]  /*1590*/  @!P2 FADD.FTZ R13, R13, R9 ;  /* 0x000000090d0da221 */ /* 0x000fe20000010000 */
        /* <DEDUP_REMOVED lines=39> */
[----:B------:R-:W-:Y:S01]  /*1810*/  MOV R10, UR26 ;  /* 0x0000001a000a7c02 */ /* 0x000fe20008000f00 */
[----:B------:R-:W3:Y:S01]  /*1820*/  @!P6 LDG.E.64 R8, desc[UR16][R8.64] ;  /* 0x000000100808e981 */ /* 0x000ee2000c1e1b00 */
        /* <DEDUP_REMOVED lines=21> */
.L_x_3039:
        /* <DEDUP_REMOVED lines=33> */
[----:B------:R-:W4:Y:S01]  /*1b90*/  @!P4 LDG.E.64 R8, desc[UR16][R8.64] ;  /* 0x000000100808c981 */ /* 0x000f22000c1e1b00 */
[----:B------:R-:W-:Y:S01]  /*1ba0*/  @!UP2 UIMAD.WIDE.U32 UR14, UR14, 0x8, UR18 ;  /* 0x000000080e0ea8a5 */ /* 0x000fe2000f8e0012 */
[----:B-1----:R-:W-:Y:S02]  /*1bb0*/  MOV R14, UR12 ;  /* 0x0000000c000e7c02 */ /* 0x002fe40008000f00 */
[----:B--2---:R-:W-:-:S06]  /*1bc0*/  MOV R15, UR13 ;  /* 0x0000000d000f7c02 */ /* 0x004fcc0008000f00 */
[----:B------:R-:W2:Y:S01]  /*1bd0*/  @!P5 LDG.E.64 R14, desc[UR16][R14.64] ;  /* 0x000000100e0ed981 */ /* 0x000ea2000c1e1b00 */
[----:B0--3--:R-:W-:Y:S01]  /*1be0*/  @!P2 FADD.FTZ R12, R12, R10 ;  /* 0x0000000a0c0ca221 */ /* 0x009fe20000010000 */
[----:B------:R-:W-:Y:S01]  /*1bf0*/  @!P2 FADD.FTZ R13, R13, R11 ;  /* 0x0000000b0d0da221 */ /* 0x000fe20000010000 */
[----:B------:R-:W-:Y:S02]  /*1c00*/  MOV R10, UR14 ;  /* 0x0000000e000a7c02 */ /* 0x000fe40008000f00 */
[----:B------:R-:W-:-:S06]  /*1c10*/  MOV R11, UR15 ;  /* 0x0000000f000b7c02 */ /* 0x000fcc0008000f00 */
[----:B------:R-:W3:Y:S01]  /*1c20*/  @!P6 LDG.E.64 R10, desc[UR16][R10.64] ;  /* 0x000000100a0ae981 */ /* 0x000ee2000c1e1b00 */
[----:B------:R-:W-:Y:S01]  /*1c30*/  MOV R19, UR5 ;  /* 0x0000000500137c02 */ /* 0x000fe20008000f00 */
[----:B----4-:R-:W-:-:S04]  /*1c40*/  @!P4 FADD.FTZ R12, R12, R8 ;  /* 0x000000080c0cc221 */ /* 0x010fc80000010000 */
[----:B------:R-:W-:Y:S02]  /*1c50*/  VIADD R8, R19, 0x4 ;  /* 0x0000000413087836 */ /* 0x000fe40000000000 */
[----:B------:R-:W-:-:S03]  /*1c60*/  @!P4 FADD.FTZ R13, R13, R9 ;  /* 0x000000090d0dc221 */ /* 0x000fc60000010000 */
[----:B------:R-:W-:Y:S01]  /*1c70*/  R2UR UR5, R8 ;  /* 0x00000000080572ca */ /* 0x000fe200000e0000 */
[----:B--2---:R-:W-:Y:S01]  /*1c80*/  @!P5 FADD.FTZ R12, R12, R14 ;  /* 0x0000000e0c0cd221 */ /* 0x004fe20000010000 */
[----:B------:R-:W-:-:S03]  /*1c90*/  @!P5 FADD.FTZ R13, R13, R15 ;  /* 0x0000000f0d0dd221 */ /* 0x000fc60000010000 */
[----:B---3--:R-:W-:Y:S01]  /*1ca0*/  @!P6 FADD.FTZ R12, R12, R10 ;  /* 0x0000000a0c0ce221 */ /* 0x008fe20000010000 */
[----:B------:R-:W-:-:S09]  /*1cb0*/  @!P6 FADD.FTZ R13, R13, R11 ;  /* 0x0000000b0d0de221 */ /* 0x000fd20000010000 */
.L_x_3041:
        /* <DEDUP_REMOVED lines=28> */
.L_x_3042:
        /* <DEDUP_REMOVED lines=8> */
[----:B------:R-:W-:-:S04]  /*1f00*/  IMAD.U32 R8, RZ, RZ, UR11 ;  /* 0x0000000bff087e24 */ /* 0x000fc8000f8e00ff */
[----:B------:R-:W-:-:S06]  /*1f10*/  IMAD.WIDE.U32 R8, R8, R9, UR18 ;  /* 0x0000001208087e25 */ /* 0x000fcc000f8e0009 */
[----:B------:R-:W0:Y:S02]  /*1f20*/  LDG.E.64 R8, desc[UR16][R8.64] ;  /* 0x0000001008087981 */ /* 0x000e24000c1e1b00 */
[----:B0--3--:R-:W-:Y:S01]  /*1f30*/  FADD.FTZ R12, R12, R8 ;  /* 0x000000080c0c7221 */ /* 0x009fe20000010000 */
[----:B------:R-:W-:-:S07]  /*1f40*/  FADD.FTZ R13, R13, R9 ;  /* 0x000000090d0d7221 */ /* 0x000fce0000010000 */
.L_x_3043:
[----:B------:R-:W-:Y:S05]  /*1f50*/  BSYNC.RECONVERGENT B0 ;  /* 0x0000000000007941 */ /* 0x000fea0003800200 */
.L_x_3036:
[----:B------:R-:W4:Y:S01]  /*1f60*/  @P0 LDC.64 R8, c[0x0][0x388] ;  /* 0x0000e200ff080b82 */ /* 0x000f220000000a00 */
[----:B------:R-:W5:Y:S01]  /*1f70*/  LDCU UR12, c[0x0][0x414] ;  /* 0x00008280ff0c77ac */ /* 0x000f620008000800 */
[----:B------:R-:W-:Y:S02]  /*1f80*/  MOV R11, UR9 ;  /* 0x00000009000b7c02 */ /* 0x000fe40008000f00 */
[----:B--2---:R-:W-:Y:S01]  /*1f90*/  LOP3.LUT R15, R26, 0xffff, RZ, 0xc0, !PT ;  /* 0x0000ffff1a0f7812 */ /* 0x004fe200078ec0ff */
[----:B------:R-:W-:-:S03]  /*1fa0*/  UMOV UR5, 0x400 ;  /* 0x0000040000057882 */ /* 0x000fc60000000000 */
[----:B------:R-:W2:Y:S01]  /*1fb0*/  S2UR UR11, SR_CgaCtaId ;  /* 0x00000000000b79c3 */ /* 0x000ea20000008800 */
[----:B------:R-:W-:Y:S01]  /*1fc0*/  IADD3 R15, PT, PT, R15, UR10, RZ ;  /* 0x0000000a0f0f7c10 */ /* 0x000fe2000fffe0ff */
[----:B-----5:R-:W-:Y:S01]  /*1fd0*/  @P0 FMUL.FTZ R10, R12, UR12 ;  /* 0x0000000c0c0a0c20 */ /* 0x020fe20008410000 */
[----:B----4-:R-:W-:-:S04]  /*1fe0*/  @P0 IMAD.WIDE R8, R11, 0x8, R8 ;  /* 0x000000080b080825 */ /* 0x010fc800078e0208 */
[----:B------:R-:W-:-:S05]  /*1ff0*/  @P0 FMUL.FTZ R11, R13, UR12 ;  /* 0x0000000c0d0b0c20 */ /* 0x000fca0008410000 */
[----:B------:R4:W-:Y:S01]  /*2000*/  @P0 STG.E.64 desc[UR16][R8.64], R10 ;  /* 0x0000000a08000986 */ /* 0x0009e2000c101b10 */
[----:B--2---:R-:W-:-:S09]  /*2010*/  ULEA UR5, UR11, UR5, 0x18 ;  /* 0x000000050b057291 */ /* 0x004fd2000f8ec0ff */
[----:B------:R0:W-:Y:S01]  /*2020*/  @!P3 STS.64 [UR5+0xc0], R12 ;  /* 0x0000c00cff00b988 */ /* 0x0001e20008000a05 */
[----:B----4-:R-:W2:Y:S08]  /*2030*/  LDC.64 R8, c[0x0][0x398] ;  /* 0x0000e600ff087b82 */ /* 0x010eb00000000a00 */
[----:B------:R-:W4:Y:S01]  /*2040*/  LDC.64 R10, c[0x0][0x3a0] ;  /* 0x0000e800ff0a7b82 */ /* 0x000f220000000a00 */
[----:B--2---:R-:W-:-:S07]  /*2050*/  IMAD.WIDE R8, R15, 0x2, R8 ;  /* 0x000000020f087825 */ /* 0x004fce00078e0208 */
[----:B------:R-:W-:Y:S01]  /*2060*/  BAR.SYNC.DEFER_BLOCKING 0x0 ;  /* 0x0000000000007b1d */ /* 0x000fe20000010000 */
[----:B----4-:R-:W-:-:S05]  /*2070*/  IMAD.WIDE R10, R15, 0x2, R10 ;  /* 0x000000020f0a7825 */ /* 0x010fca00078e020a */
[----:B0--3--:R-:W2:Y:S04]  /*2080*/  LDG.E.U16 R13, desc[UR16][R8.64] ;  /* 0x00000010080d7981 */ /* 0x009ea8000c1e1500 */
[----:B------:R0:W3:Y:S04]  /*2090*/  LDG.E.U16 R12, desc[UR16][R8.64+0x2] ;  /* 0x00000210080c7981 */ /* 0x0000e8000c1e1500 */
[----:B-1----:R-:W4:Y:S04]  /*20a0*/  LDG.E.U16 R14, desc[UR16][R10.64] ;  /* 0x000000100a0e7981 */ /* 0x002f28000c1e1500 */
[----:B------:R2:W5:Y:S01]  /*20b0*/  LDG.E.U16 R15, desc[UR16][R10.64+0x2] ;  /* 0x000002100a0f7981 */ /* 0x000562000c1e1500 */
[----:B------:R-:W-:Y:S03]  /*20c0*/  BSSY.RECONVERGENT B0, `(.L_x_3044) ;  /* 0x00000f5000007945 */ /* 0x000fe60003800200 */
[----:B0-----:R-:W0:Y:S02]  /*20d0*/  LDS.64 R8, [UR5+0xc0] ;  /* 0x0000c005ff087984 */ /* 0x001e240008000a00 */
[----:B0-----:R-:W-:-:S04]  /*20e0*/  FMUL.FTZ R8, R8, UR12 ;  /* 0x0000000c08087c20 */ /* 0x001fc80008410000 */
[----:B------:R-:W-:-:S04]  /*20f0*/  FMUL.FTZ R20, R8, R8 ;  /* 0x0000000808147220 */ /* 0x000fc80000410000 */
[----:B------:R-:W-:Y:S01]  /*2100*/  FFMA.FTZ R20, R9, UR12, -R20 ;  /* 0x0000000c09147c23 */ /* 0x000fe20008010814 */
[----:B------:R-:W-:-:S04]  /*2110*/  MOV R9, 0x3f800000 ;  /* 0x3f80000000097802 */ /* 0x000fc80000000f00 */
[----:B------:R-:W-:-:S13]  /*2120*/  FSETP.GTU.FTZ.AND P2, PT, R20, RZ, PT ;  /* 0x000000ff1400720b */ /* 0x000fda0003f5c000 */
[----:B------:R-:W0:Y:S02]  /*2130*/  @P2 LDC R19, c[0x0][0x3a8] ;  /* 0x0000ea00ff132b82 */ /* 0x000e240000000800 */
[----:B0-----:R-:W-:Y:S01]  /*2140*/  @P2 FADD.FTZ R19, R20, R19 ;  /* 0x0000001314132221 */ /* 0x001fe20000010000 */
[----:B------:R-:W-:-:S03]  /*2150*/  IADD3 R20, PT, PT, R2, 0x10, RZ ;  /* 0x0000001002147810 */ /* 0x000fc60007ffe0ff */
[----:B------:R0:W1:Y:S01]  /*2160*/  @P2 MUFU.RSQ R9, R19 ;  /* 0x0000001300092308 */ /* 0x0000620000001400 */
[----:B--2---:R-:W-:Y:S02]  /*2170*/  SHF.L.U32 R10, R13, 0x10, RZ ;  /* 0x000000100d0a7819 */ /* 0x004fe400000006ff */
[----:B---3--:R-:W-:Y:S02]  /*2180*/  SHF.L.U32 R11, R12, 0x10, RZ ;  /* 0x000000100c0b7819 */ /* 0x008fe400000006ff */
[----:B----4-:R-:W-:Y:S02]  /*2190*/  SHF.L.U32 R12, R14, 0x10, RZ ;  /* 0x000000100e0c7819 */ /* 0x010fe400000006ff */
        /* <DEDUP_REMOVED lines=16> */
[----:B------:R-:W-:Y:S02]  /*22a0*/  F2FP.F16.F32.PACK_AB R17, R18, R15 ;  /* 0x0000000f1211723e */ /* 0x000fe400000000ff */
[----:B------:R-:W-:Y:S01]  /*22b0*/  MOV R15, R7 ;  /* 0x00000007000f7202 */ /* 0x000fe20000000f00 */
[----:B0-----:R-:W-:Y:S01]  /*22c0*/  IMAD R18, R14, UR14, RZ ;  /* 0x0000000e0e127c24 */ /* 0x001fe2000f8e02ff */
[----:B------:R-:W-:-:S03]  /*22d0*/  MOV R14, R4 ;  /* 0x00000004000e7202 */ /* 0x000fc60000000f00 */
[C---:B------:R-:W-:Y:S02]  /*22e0*/  IMAD R19, R2.reuse, UR15, R18 ;  /* 0x0000000f02137c24 */ /* 0x040fe4000f8e0212 */
[----:B------:R-:W-:-:S04]  /*22f0*/  IMAD.WIDE.U32 R14, R2, UR14, R14 ;  /* 0x0000000e020e7c25 */ /* 0x000fc8000f8e000e */
[----:B------:R-:W-:Y:S01]  /*2300*/  IMAD.IADD R15, R15, 0x1, R19 ;  /* 0x000000010f0f7824 */ /* 0x000fe200078e0213 */
[----:B-1----:R-:W-:-:S04]  /*2310*/  LEA R18, P1, R14, UR10, 0x1 ;  /* 0x0000000a0e127c11 */ /* 0x002fc8000f8208ff */
[----:B------:R-:W-:-:S05]  /*2320*/  LEA.HI.X R19, R14, UR11, R15, 0x1, P1 ;  /* 0x0000000b0e137c11 */ /* 0x000fca00088f0c0f */
[----:B------:R0:W-:Y:S04]  /*2330*/  STG.E desc[UR16][R18.64], R17 ;  /* 0x0000001112007986 */ /* 0x0001e8000c101910 */
.L_x_3047:
[----:B------:R-:W-:Y:S05]  /*2340*/  BSYNC.RECONVERGENT B1 ;  /* 0x0000000000017941 */ /* 0x000fea0003800200 */
.L_x_3046:
        /* <DEDUP_REMOVED lines=22> */
[----:B------:R-:W-:-:S05]  /*24b0*/  F2FP.F16.F32.PACK_AB R15, R14, R15 ;  /* 0x0000000f0e0f723e */ /* 0x000fca00000000ff */
[----:B------:R0:W-:Y:S02]  /*24c0*/  STG.E desc[UR16][R18.64], R15 ;  /* 0x0000000f12007986 */ /* 0x0001e4000c101910 */
.L_x_3049:
[----:B------:R-:W-:Y:S05]  /*24d0*/  BSYNC.RECONVERGENT B1 ;  /* 0x0000000000017941 */ /* 0x000fea0003800200 */
.L_x_3048:
        /* <DEDUP_REMOVED lines=23> */
[----:B------:R-:W-:Y:S02]  /*2650*/  F2FP.F16.F32.PACK_AB R15, R21, R20 ;  /* 0x00000014150f723e */ /* 0x000fe400000000ff */
[----:B------:R-:W-:-:S05]  /*2660*/  LEA.HI.X R17, R14, UR15, R19, 0x1, P1 ;  /* 0x0000000f0e117c11 */ /* 0x000fca00088f0c13 */
[----:B------:R0:W-:Y:S04]  /*2670*/  STG.E desc[UR16][R16.64], R15 ;  /* 0x0000000f10007986 */ /* 0x0001e8000c101910 */
.L_x_3051:
[----:B------:R-:W-:Y:S05]  /*2680*/  BSYNC.RECONVERGENT B1 ;  /* 0x0000000000017941 */ /* 0x000fea0003800200 */
.L_x_3050:
        /* <DEDUP_REMOVED lines=10> */
[----:B------:R-:W-:Y:S01]  /*2730*/  F2FP.F16.F32.PACK_AB R3, R8, R3 ;  /* 0x000000030803723e */ /* 0x000fe200000000ff */
        /* <DEDUP_REMOVED lines=8> */
.L_x_3045:
        /* <DEDUP_REMOVED lines=23> */
[----:B------:R-:W-:Y:S01]  /*2930*/  F2FP.F16.F32.PACK_AB R17, R18, R17 ;  /* 0x000000111211723e */ /* 0x000fe200000000ff */
[----:B-1----:R-:W-:Y:S02]  /*2940*/  IMAD R18, R15, UR10, RZ ;  /* 0x0000000a0f127c24 */ /* 0x002fe4000f8e02ff */
[----:B------:R-:W-:-:S02]  /*2950*/  IMAD.MOV.U32 R15, RZ, RZ, R7 ;  /* 0x000000ffff0f7224 */ /* 0x000fc400078e0007 */
[C---:B------:R-:W-:Y:S02]  /*2960*/  IMAD R18, R2.reuse, UR11, R18 ;  /* 0x0000000b02127c24 */ /* 0x040fe4000f8e0212 */
[----:B------:R-:W-:-:S05]  /*2970*/  IMAD.WIDE.U32 R14, R2, UR10, R14 ;  /* 0x0000000a020e7c25 */ /* 0x000fca000f8e000e */
[----:B------:R-:W-:Y:S02]  /*2980*/  IADD3 R15, PT, PT, R15, R18, RZ ;  /* 0x000000120f0f7210 */ /* 0x000fe40007ffe0ff */
[----:B--2---:R-:W-:-:S04]  /*2990*/  LEA R18, P1, R14, UR12, 0x1 ;  /* 0x0000000c0e127c11 */ /* 0x004fc8000f8208ff */
[----:B------:R-:W-:-:S05]  /*29a0*/  LEA.HI.X R19, R14, UR13, R15, 0x1, P1 ;  /* 0x0000000d0e137c11 */ /* 0x000fca00088f0c0f */
[----:B------:R1:W-:Y:S04]  /*29b0*/  STG.E desc[UR16][R18.64], R17 ;  /* 0x0000001112007986 */ /* 0x0003e8000c101910 */
.L_x_3054:
[----:B0-----:R-:W-:Y:S05]  /*29c0*/  BSYNC.RECONVERGENT B1 ;  /* 0x0000000000017941 */ /* 0x001fea0003800200 */
.L_x_3053:
        /* <DEDUP_REMOVED lines=31> */
[----:B------:R-:W-:Y:S02]  /*2bc0*/  F2FP.F16.F32.PACK_AB R21, R22, R21 ;  /* 0x000000151615723e */ /* 0x000fe400000000ff */
[----:B------:R-:W-:-:S05]  /*2bd0*/  LEA.HI.X R19, R14, UR13, R19, 0x1, P1 ;  /* 0x0000000d0e137c11 */ /* 0x000fca00088f0c13 */
[----:B------:R0:W-:Y:S04]  /*2be0*/  STG.E desc[UR16][R18.64], R21 ;  /* 0x0000001512007986 */ /* 0x0001e8000c101910 */
.L_x_3056:
[----:B------:R-:W-:Y:S05]  /*2bf0*/  BSYNC.RECONVERGENT B1 ;  /* 0x0000000000017941 */ /* 0x000fea0003800200 */
.L_x_3055:
        /* <DEDUP_REMOVED lines=34> */
[----:B------:R-:W-:-:S05]  /*2e20*/  F2FP.F16.F32.PACK_AB R19, R19, R20 ;  /* 0x000000141313723e */ /* 0x000fca00000000ff */
[----:B------:R0:W-:Y:S02]  /*2e30*/  STG.E desc[UR16][R16.64], R19 ;  /* 0x0000001310007986 */ /* 0x0001e4000c101910 */
.L_x_3058:
[----:B------:R-:W-:Y:S05]  /*2e40*/  BSYNC.RECONVERGENT B1 ;  /* 0x0000000000017941 */ /* 0x000fea0003800200 */
.L_x_3057:
        /* <DEDUP_REMOVED lines=26> */
[----:B------:R-:W-:-:S05]  /*2ff0*/  F2FP.F16.F32.PACK_AB R9, R10, R9 ;  /* 0x000000090a09723e */ /* 0x000fca00000000ff */
[----:B------:R2:W-:Y:S02]  /*3000*/  STG.E desc[UR16][R6.64], R9 ;  /* 0x0000000906007986 */ /* 0x0005e4000c101910 */
.L_x_3052:
[----:B------:R-:W-:Y:S05]  /*3010*/  BSYNC.RECONVERGENT B0 ;  /* 0x0000000000007941 */ /* 0x000fea0003800200 */
.L_x_3044:
[----:B------:R-:W-:Y:S02]  /*3020*/  UIADD3 UR9, UPT, UPT, UR21, UR9, URZ ;  /* 0x0000000915097290 */ /* 0x000fe4000fffe0ff */
[----:B------:R-:W-:Y:S02]  /*3030*/  UIADD3 UR4, UPT, UPT, UR4, 0x1, URZ ;  /* 0x0000000104047890 */ /* 0x000fe4000fffe0ff */
[----:B------:R-:W-:-:S09]  /*3040*/  UISETP.GE.AND UP1, UPT, UR9, UR7, UPT ;  /* 0x000000070900728c */ /* 0x000fd2000bf26270 */
[----:B------:R-:W-:Y:S05]  /*3050*/  BRA.U !UP1, `(.L_x_3059) ;  /* 0xffffffd109887547 */ /* 0x000fea000b83ffff */
[----:B------:R-:W-:Y:S05]  /*3060*/  EXIT ;  /* 0x000000000000794d */ /* 0x000fea0003800000 */
.L_x_3060:
        /* <DEDUP_REMOVED lines=9> */
.L_x_4545:


//--------------------- .text._Z35group_norm_nhwc_fwd_one_pass_kernelI11Fp16IOBf16WLi128ELi80ELi640EEv26Group_norm_nhwc_fwd_params --------------------------
	.section	.text._Z35group_norm_nhwc_fwd_one_pass_kernelI11Fp16IOBf16WLi128ELi80ELi640EEv26Group_norm_nhwc_fwd_params,"ax",@progbits
	.align	128
        .global         _Z35group_norm_nhwc_fwd_one_pass_kernelI11Fp16IOBf16WLi128ELi80ELi640EEv26Group_norm_nhwc_fwd_params
        .type           _Z35group_norm_nhwc_fwd_one_pass_kernelI11Fp16IOBf16WLi128ELi80ELi640EEv26Group_norm_nhwc_fwd_params,@function
        .size           _Z35group_norm_nhwc_fwd_one_pass_kernelI11Fp16IOBf16WLi128ELi80ELi640EEv26Group_norm_nhwc_fwd_params,(.L_x_4546 - _Z35group_norm_nhwc_fwd_one_pass_kernelI11Fp16IOBf16WLi128ELi80ELi640EEv26Group_norm_nhwc_fwd_params)
        .other          _Z35group_norm_nhwc_fwd_one_pass_kernelI11Fp16IOBf16WLi128ELi80ELi640EEv26Group_norm_nhwc_fwd_params,@"STO_CUDA_ENTRY STV_DEFAULT"
_Z35group_norm_nhwc_fwd_one_pass_kernelI11Fp16IOBf16WLi128ELi80ELi640EEv26Group_norm_nhwc_fwd_params:
.text._Z35group_norm_nhwc_fwd_one_pass_kernelI11Fp16IOBf16WLi128ELi80ELi640EEv26Group_norm_nhwc_fwd_params:
        /* <DEDUP_REMOVED lines=47> */
.L_x_3104:
[----:B-1----:R-:W1:Y:S01]  /*02f0*/  LDCU UR5, c[0x0][0x3f8] ;  /* 0x00007f00ff0577ac */ /* 0x002e620008000800 */
        /* <DEDUP_REMOVED lines=254> */
.L_x_3062:
[----:B------:R-:W-:Y:S05]  /*12e0*/  BSYNC.RECONVERGENT B0 ;  /* 0x0000000000007941 */ /* 0x000fea0003800200 */
.L_x_3061:
        /* <DEDUP_REMOVED lines=56> */
.L_x_3064:
[----:B------:R-:W-:Y:S05]  /*1670*/  BSYNC.RECONVERGENT B0 ;  /* 0x0000000000007941 */ /* 0x000fea0003800200 */
.L_x_3063:
        /* <DEDUP_REMOVED lines=33> */
.L_x_3067:
[----:B------:R-:W2:Y:S04]  /*1890*/  LDG.E.STRONG.GPU R15, desc[UR16][R12.64] ;  /* 0x000000100c0f7981 */ /* 0x000ea8000c1ef900 */
[----:B--2---:R-:W-:Y:S01]  /*18a0*/  CCTL.IVALL ;  /* 0x00000000ff00798f */ /* 0x004fe20002000000 */
[----:B------:R-:W-:Y:S05]  /*18b0*/  YIELD ;  /* 0x0000000000007946 */ /* 0x000fea0003800000 */
[----:B------:R-:W-:-:S13]  /*18c0*/  ISETP.NE.AND P4, PT, R15, R14, PT ;  /* 0x0000000e0f00720c */ /* 0x000fda0003f85270 */
[----:B------:R-:W-:Y:S05]  /*18d0*/  @P4 BRA `(.L_x_3067) ;  /* 0xfffffffc00ec4947 */ /* 0x000fea000383ffff */
.L_x_3066:
        /* <DEDUP_REMOVED lines=15> */
.L_x_3069:
        /* <DEDUP_REMOVED lines=91> */
.L_x_3068:
        /* <DEDUP_REMOVED lines=52> */
.L_x_3070:
        /* <DEDUP_REMOVED lines=28> */
.L_x_3071:
        /* <DEDUP_REMOVED lines=13> */
.L_x_3072:
[----:B------:R-:W-:Y:S05]  /*2550*/  BSYNC.RECONVERGENT B0 ;  /* 0x0000000000007941 */ /* 0x000fea0003800200 */
.L_x_3065:
        /* <DEDUP_REMOVED lines=74> */
.L_x_3076:
[----:B------:R-:W-:Y:S05]  /*2a00*/  BSYNC.RECONVERGENT B1 ;  /* 0x0000000000017941 */ /* 0x000fea0003800200 */
.L_x_3075:
        /* <DEDUP_REMOVED lines=20> */
.L_x_3078:
[----:B------:R-:W-:Y:S05]  /*2b50*/  BSYNC.RECONVERGENT B1 ;  /* 0x0000000000017941 */ /* 0x000fea0003800200 */
.L_x_3077:
        /* <DEDUP_REMOVED lines=23> */
[----:B------:R-:W-:Y:S01]  /*2cd0*/  FFMA.FTZ R21, R12, R21, R18 ;  /* 0x000000150c157223 */ /* 0x000fe20000010012 */
        /* <DEDUP_REMOVED lines=9> */
.L_x_3080:
[----:B------:R-:W-:Y:S05]  /*2d70*/  BSYNC.RECONVERGENT B1 ;  /* 0x0000000000017941 */ /* 0x000fea0003800200 */
.L_x_3079:
        /* <DEDUP_REMOVED lines=20> */
.L_x_3082:
[----:B------:R-:W-:Y:S05]  /*2ec0*/  BSYNC.RECONVERGENT B1 ;  /* 0x0000000000017941 */ /* 0x000fea0003800200 */
.L_x_3081:
        /* <DEDUP_REMOVED lines=10> */
[----:B------:R-:W-:Y:S01]  /*2f70*/  FFMA.FTZ R3, R12, R3, R18 ;  /* 0x000000030c037223 */ /* 0x000fe20000010012 */
        /* <DEDUP_REMOVED lines=9> */
.L_x_3084:
[----:B------:R-:W-:Y:S05]  /*3010*/  BSYNC.RECONVERGENT B1 ;  /* 0x0000000000017941 */ /* 0x000fea0003800200 */
.L_x_3083:
        /* <DEDUP_REMOVED lines=10> */
[----:B------:R-:W-:Y:S01]  /*30c0*/  FFMA.FTZ R4, R13, R4, R19 ;  /* 0x000000040d047223 */ /* 0x000fe20000010013 */
        /* <DEDUP_REMOVED lines=9> */
.L_x_3086:
[----:B------:R-:W-:Y:S05]  /*3160*/  BSYNC.RECONVERGENT B1 ;  /* 0x0000000000017941 */ /* 0x000fea0003800200 */
.L_x_3085:
        /* <DEDUP_REMOVED lines=20> */
.L_x_3088:
[----:B------:R-:W-:Y:S05]  /*32b0*/  BSYNC.RECONVERGENT B1 ;  /* 0x0000000000017941 */ /* 0x000fea0003800200 */
.L_x_3087:
[----:B------:R-:W-:Y:S05]  /*32c0*/  @P4 BRA `(.L_x_3089) ;  /* 0x0000001000744947 */ /* 0x000fea0003800000 */
[----:B------:R-:W2:Y:S01]  /*32d0*/  LDCU.64 UR10, c[0x0][0x3e0] ;  /* 0x00007c00ff0a77ac */ /* 0x000ea20008000a00 */
[----:B------:R-:W-:Y:S01]  /*32e0*/  MOV R7, R9 ;  /* 0x0000000900077202 */ /* 0x000fe20000000f00 */
[----:B------:R-:W-:Y:S01]  /*32f0*/  FADD.FTZ R27, R27, -UR5 ;  /* 0x800000051b1b7e21 */ /* 0x000fe20008010000 */
[----:B------:R-:W-:Y:S01]  /*3300*/  FADD.FTZ R10, R10, -UR5 ;  /* 0x800000050a0a7e21 */ /* 0x000fe20008010000 */
[----:B------:R-:W5:Y:S02]  /*3310*/  LDCU.64 UR12, c[0x0][0x380] ;  /* 0x00007000ff0c77ac */ /* 0x000f640008000a00 */
[----:B------:R-:W-:Y:S01]  /*3320*/  FMUL.FTZ R27, R27, UR8 ;  /* 0x000000081b1b7c20 */ /* 0x000fe20008410000 */
[----:B------:R-:W-:-:S04]  /*3330*/  FMUL.FTZ R10, R10, UR8 ;  /* 0x000000080a0a7c20 */ /* 0x000fc80008410000 */
[----:B------:R-:W-:Y:S01]  /*3340*/  FFMA.FTZ R10, R13, R10, R19 ;  /* 0x0000000a0d0a7223 */ /* 0x000fe20000010013 */
[----:B--234-:R-:W-:Y:S02]  /*3350*/  IMAD R3, R43, UR10, RZ ;  /* 0x0000000a2b037c24 */ /* 0x01cfe4000f8e02ff */
[----:B------:R-:W-:-:S04]  /*3360*/  IMAD.WIDE.U32 R6, R40, UR10, R6 ;  /* 0x0000000a28067c25 */ /* 0x000fc8000f8e0006 */
[----:B------:R-:W-:Y:S02]  /*3370*/  IMAD R5, R40, UR11, R3 ;  /* 0x0000000b28057c24 */ /* 0x000fe4000f8e0203 */
[----:B------:R-:W-:Y:S01]  /*3380*/  FFMA.FTZ R3, R12, R27, R18 ;  /* 0x0000001b0c037223 */ /* 0x000fe20000010012 */
[----:B-----5:R-:W-:Y:S02]  /*3390*/  LEA R4, P1, R6, UR12, 0x1 ;  /* 0x0000000c06047c11 */ /* 0x020fe4000f8208ff */
[----:B------:R-:W-:Y:S02]  /*33a0*/  IADD3 R5, PT, PT, R7, R5, RZ ;  /* 0x0000000507057210 */ /* 0x000fe40007ffe0ff */
[----:B------:R-:W-:Y:S02]  /*33b0*/  F2FP.F16.F32.PACK_AB R3, R10, R3 ;  /* 0x000000030a03723e */ /* 0x000fe400000000ff */
[----:B------:R-:W-:-:S05]  /*33c0*/  LEA.HI.X R5, R6, UR13, R5, 0x1, P1 ;  /* 0x0000000d06057c11 */ /* 0x000fca00088f0c05 */
[----:B------:R2:W-:Y:S01]  /*33d0*/  STG.E desc[UR16][R4.64], R3 ;  /* 0x0000000304007986 */ /* 0x0005e2000c101910 */
[----:B------:R-:W-:Y:S05]  /*33e0*/  BRA `(.L_x_3089) ;  /* 0x00000010002c7947 */ /* 0x000fea0003800000 */
.L_x_3074:
        /* <DEDUP_REMOVED lines=34> */
[----:B------:R-:W-:Y:S02]  /*3610*/  F2FP.F16.F32.PACK_AB R21, R21, R20 ;  /* 0x000000141515723e */ /* 0x000fe400000000ff */
[----:B------:R-:W-:-:S05]  /*3620*/  LEA.HI.X R17, R14, UR13, R22, 0x1, P1 ;  /* 0x0000000d0e117c11 */ /* 0x000fca00088f0c16 */
[----:B------:R0:W-:Y:S04]  /*3630*/  STG.E desc[UR16][R16.64], R21 ;  /* 0x0000001510007986 */ /* 0x0001e8000c101910 */
.L_x_3091:
[----:B------:R-:W-:Y:S05]  /*3640*/  BSYNC.RECONVERGENT B1 ;  /* 0x0000000000017941 */ /* 0x000fea0003800200 */
.L_x_3090:
        /* <DEDUP_REMOVED lines=29> */
[----:B------:R-:W-:-:S05]  /*3820*/  F2FP.F16.F32.PACK_AB R21, R20, R21 ;  /* 0x000000151415723e */ /* 0x000fca00000000ff */
[----:B------:R1:W-:Y:S02]  /*3830*/  STG.E desc[UR16][R16.64], R21 ;  /* 0x0000001510007986 */ /* 0x0003e4000c101910 */
.L_x_3093:
[----:B------:R-:W-:Y:S05]  /*3840*/  BSYNC.RECONVERGENT B1 ;  /* 0x0000000000017941 */ /* 0x000fea0003800200 */
.L_x_3092:
        /* <DEDUP_REMOVED lines=41> */
[----:B------:R-:W-:-:S05]  /*3ae0*/  F2FP.F16.F32.PACK_AB R21, R20, R21 ;  /* 0x000000151415723e */ /* 0x000fca00000000ff */
[----:B------:R2:W-:Y:S02]  /*3af0*/  STG.E desc[UR16][R16.64], R21 ;  /* 0x0000001510007986 */ /* 0x0005e4000c101910 */
.L_x_3095:
[----:B------:R-:W-:Y:S05]  /*3b00*/  BSYNC.RECONVERGENT B1 ;  /* 0x0000000000017941 */ /* 0x000fea0003800200 */
.L_x_3094:
        /* <DEDUP_REMOVED lines=30> */
.L_x_3097:
[----:B------:R-:W-:Y:S05]  /*3cf0*/  BSYNC.RECONVERGENT B1 ;  /* 0x0000000000017941 */ /* 0x000fea0003800200 */
.L_x_3096:
        /* <DEDUP_REMOVED lines=30> */
.L_x_3099:
[----:B------:R-:W-:Y:S05]  /*3ee0*/  BSYNC.RECONVERGENT B1 ;  /* 0x0000000000017941 */ /* 0x000fea0003800200 */
.L_x_3098:
        /* <DEDUP_REMOVED lines=30> */
.L_x_3101:
[----:B------:R-:W-:Y:S05]  /*40d0*/  BSYNC.RECONVERGENT B1 ;  /* 0x0000000000017941 */ /* 0x000fea0003800200 */
.L_x_3100:
        /* <DEDUP_REMOVED lines=28> */
[----:B------:R-:W-:-:S05]  /*42a0*/  F2FP.F16.F32.PACK_AB R3, R20, R3 ;  /* 0x000000031403723e */ /* 0x000fca00000000ff */
[----:B------:R0:W-:Y:S02]  /*42b0*/  STG.E desc[UR16][R14.64], R3 ;  /* 0x000000030e007986 */ /* 0x0001e4000c101910 */
.L_x_3103:
[----:B------:R-:W-:Y:S05]  /*42c0*/  BSYNC.RECONVERGENT B1 ;  /* 0x0000000000017941 */ /* 0x000fea0003800200 */
.L_x_3102:
        /* <DEDUP_REMOVED lines=9> */
[----:B------:R-:W-:Y:S01]  /*4360*/  FFMA.FTZ R27, R12, R27, R18 ;  /* 0x0000001b0c1b7223 */ /* 0x000fe20000010012 */
[----:B------:R-:W-:-:S03]  /*4370*/  FFMA.FTZ R13, R13, R10, R19 ;  /* 0x0000000a0d0d7223 */ /* 0x000fc60000010013 */
[----:B0-----:R-:W-:Y:S01]  /*4380*/  FMUL.FTZ R3, R27, -1.4426950216293334961 ;  /* 0xbfb8aa3b1b037820 */ /* 0x001fe20000410000 */
[----:B------:R-:W-:-:S05]  /*4390*/  FMUL.FTZ R7, R13, -1.4426950216293334961 ;  /* 0xbfb8aa3b0d077820 */ /* 0x000fca0000410000 */
[----:B------:R-:W0:Y:S01]  /*43a0*/  MUFU.EX2 R3, R3 ;  /* 0x0000000300037308 */ /* 0x000e220000000800 */
[----:B----4-:R-:W-:Y:S02]  /*43b0*/  IMAD R11, R43, UR10, RZ ;  /* 0x0000000a2b0b7c24 */ /* 0x010fe4000f8e02ff */
[----:B------:R-:W-:-:S05]  /*43c0*/  IMAD.WIDE.U32 R4, R40, UR10, R4 ;  /* 0x0000000a28047c25 */ /* 0x000fca000f8e0004 */
[----:B------:R-:W4:Y:S01]  /*43d0*/  MUFU.EX2 R7, R7 ;  /* 0x0000000700077308 */ /* 0x000f220000000800 */
[----:B------:R-:W-:Y:S01]  /*43e0*/  IMAD R11, R40, UR11, R11 ;  /* 0x0000000b280b7c24 */ /* 0x000fe2000f8e020b */
[----:B-----5:R-:W-:-:S04]  /*43f0*/  LEA R6, P1, R4, UR12, 0x1 ;  /* 0x0000000c04067c11 */ /* 0x020fc8000f8208ff */
[----:B------:R-:W-:Y:S01]  /*4400*/  IADD3 R11, PT, PT, R5, R11, RZ ;  /* 0x0000000b050b7210 */ /* 0x000fe20007ffe0ff */
[----:B0-----:R-:W-:-:S06]  /*4410*/  FADD.FTZ R8, R3, 1 ;  /* 0x3f80000003087421 */ /* 0x001fcc0000010000 */
[----:B------:R-:W0:Y:S01]  /*4420*/  MUFU.RCP R8, R8 ;  /* 0x0000000800087308 */ /* 0x000e220000001000 */
[----:B----4-:R-:W-:Y:S01]  /*4430*/  FADD.FTZ R10, R7, 1 ;  /* 0x3f800000070a7421 */ /* 0x010fe20000010000 */
[----:B------:R-:W-:-:S06]  /*4440*/  LEA.HI.X R7, R4, UR13, R11, 0x1, P1 ;  /* 0x0000000d04077c11 */ /* 0x000fcc00088f0c0b */
[----:B------:R-:W4:Y:S01]  /*4450*/  MUFU.RCP R10, R10 ;  /* 0x0000000a000a7308 */ /* 0x000f220000001000 */
[----:B0-----:R-:W-:Y:S01]  /*4460*/  FMUL.FTZ R3, R27, R8 ;  /* 0x000000081b037220 */ /* 0x001fe20000410000 */
[----:B----4-:R-:W-:-:S05]  /*4470*/  FMUL.FTZ R12, R13, R10 ;  /* 0x0000000a0d0c7220 */ /* 0x010fca0000410000 */
[----:B------:R-:W-:-:S05]  /*4480*/  F2FP.F16.F32.PACK_AB R3, R12, R3 ;  /* 0x000000030c03723e */ /* 0x000fca00000000ff */
[----:B------:R0:W-:Y:S02]  /*4490*/  STG.E desc[UR16][R6.64], R3 ;  /* 0x0000000306007986 */ /* 0x0001e4000c101910 */
.L_x_3089:
[----:B------:R-:W-:Y:S05]  /*44a0*/  BSYNC.RECONVERGENT B0 ;  /* 0x0000000000007941 */ /* 0x000fea0003800200 */
.L_x_3073:
        /* <DEDUP_REMOVED lines=8> */
.L_x_3105:
        /* <DEDUP_REMOVED lines=13> */
.L_x_4546:


//--------------------- .text._Z35group_norm_nhwc_fwd_one_pass_kernelI11Fp16IOBf16WLi256ELi80ELi640EEv26Group_norm_nhwc_fwd_params --------------------------
	.section	.text._Z35group_norm_nhwc_fwd_one_pass_kernelI11Fp16IOBf16WLi256ELi80ELi640EEv26Group_norm_nhwc_fwd_params,"ax",@progbits
	.align	128
        .global         _Z35group_norm_nhwc_fwd_one_pass_kernelI11Fp16IOBf16WLi256ELi80ELi640EEv26Group_norm_nhwc_fwd_params
        .type           _Z35group_norm_nhwc_fwd_one_pass_kernelI11Fp16IOBf16WLi256ELi80ELi640EEv26Group_norm_nhwc_fwd_params,@function
        .size           _Z35group_norm_nhwc_fwd_one_pass_kernelI11Fp16IOBf16WLi256ELi80ELi640EEv26Group_norm_nhwc_fwd_params,(.L_x_4547 - _Z35group_norm_nhwc_fwd_one_pass_kernelI11Fp16IOBf16WLi256ELi80ELi640EEv26Group_norm_nhwc_fwd_params)
        .other          _Z35group_norm_nhwc_fwd_one_pass_kernelI11Fp16IOBf16WLi256ELi80ELi640EEv26Group_norm_nhwc_fwd_params,@"STO_CUDA_ENTRY STV_DEFAULT"
_Z35group_norm_nhwc_fwd_one_pass_kernelI11Fp16IOBf16WLi256ELi80ELi640EEv26Group_norm_nhwc_fwd_params:
.text._Z35group_norm_nhwc_fwd_one_pass_kernelI11Fp16IOBf16WLi256ELi80ELi640EEv26Group_norm_nhwc_fwd_params:
        /* <DEDUP_REMOVED lines=43> */
.L_x_3181:
[----:B0-----:R-:W0:Y:S01]  /*02b0*/  LDC R10, c[0x0][0x3f8] ;  /* 0x0000fe00ff0a7b82 */ /* 0x001e220000000800 */
[----:B-1----:R-:W1:Y:S01]  /*02c0*/  LDCU UR8, c[0x0][0x404] ;  /* 0x00008080ff0877ac */ /* 0x002e620008000800 */
[----:B------:R-:W-:Y:S01]  /*02d0*/  LOP3.LUT R70, R52, 0xffff, RZ, 0xc0, !PT ;  /* 0x0000ffff34467812 */ /* 0x000fe200078ec0ff */
[----:B--2---:R-:W2:Y:S01]  /*02e0*/  LDCU.64 UR4, c[0x0][0x3e8] ;  /* 0x00007d00ff0477ac */ /* 0x004ea20008000a00 */
[----:B-1----:R-:W-:Y:S01]  /*02f0*/  IMAD R25, R3, UR8, R68 ;  /* 0x0000000803197c24 */ /* 0x002fe2000f8e0244 */
[----:B------:R-:W1:Y:S01]  /*0300*/  LDCU.64 UR8, c[0x0][0x3f0] ;  /* 0x00007e00ff0877ac */ /* 0x000e620008000a00 */
[----:B0--34-:R-:W-:-:S03]  /*0310*/  IABS R21, R10 ;  /* 0x0000000a00157213 */ /* 0x019fc60000000000 */
[----:B------:R-:W-:Y:S01]  /*0320*/  SHF.R.S32.HI R29, RZ, 0x1f, R25 ;  /* 0x0000001fff1d7819 */ /* 0x000fe20000011419 */
[----:B------:R-:W0:Y:S01]  /*0330*/  I2F.RP R6, R21 ;  /* 0x0000001500067306 */ /* 0x000e220000209400 */
[C---:B------:R-:W-:Y:S02]  /*0340*/  IADD3 R27, PT, PT, R25.reuse, 0x40, RZ ;  /* 0x00000040191b7810 */ /* 0x040fe40007ffe0ff */
[----:B------:R-:W-:Y:S02]  /*0350*/  IADD3 R37, PT, PT, R25, 0x60, RZ ;  /* 0x0000006019257810 */ /* 0x000fe40007ffe0ff */
[----:B------:R-:W-:Y:S02]  /*0360*/  SHF.R.S32.HI R33, RZ, 0x1f, R27 ;  /* 0x0000001fff217819 */ /* 0x000fe4000001141b */
[----:B--2---:R-:W-:Y:S02]  /*0370*/  ISETP.GE.U32.AND P4, PT, R37, UR4, PT ;  /* 0x0000000425007c0c */ /* 0x004fe4000bf86070 */
[----:B------:R-:W-:-:S02]  /*0380*/  SHF.R.S32.HI R35, RZ, 0x1f, R37 ;  /* 0x0000001fff237819 */ /* 0x000fc40000011425 */
[----:B------:R-:W-:Y:S02]  /*0390*/  IADD3 R39, PT, PT, R25, 0x80, RZ ;  /* 0x0000008019277810 */ /* 0x000fe40007ffe0ff */
[----:B------:R-:W-:Y:S01]  /*03a0*/  ISETP.GE.AND.EX P4, PT, R35, UR5, PT, P4 ;  /* 0x0000000523007c0c */ /* 0x000fe2000bf86340 */
[----:B0-----:R-:W0:Y:S01]  /*03b0*/  MUFU.RCP R6, R6 ;  /* 0x0000000600067308 */ /* 0x001e220000001000 */
[----:B------:R-:W-:Y:S02]  /*03c0*/  SHF.R.S32.HI R41, RZ, 0x1f, R39 ;  /* 0x0000001fff297819 */ /* 0x000fe40000011427 */
[----:B------:R-:W-:-:S04]  /*03d0*/  IADD3 R12, PT, PT, R25, 0x90, RZ ;  /* 0x00000090190c7810 */ /* 0x000fc80007ffe0ff */
[----:B------:R-:W-:Y:S02]  /*03e0*/  ISETP.GE.U32.AND P6, PT, R12, UR4, PT ;  /* 0x000000040c007c0c */ /* 0x000fe4000bfc6070 */
[----:B------:R-:W-:Y:S02]  /*03f0*/  SHF.R.S32.HI R45, RZ, 0x1f, R12 ;  /* 0x0000001fff2d7819 */ /* 0x000fe4000001140c */
        /* <DEDUP_REMOVED lines=15> */
[----:B------:R-:W-:Y:S02]  /*04f0*/  ISETP.NE.AND P2, PT, R10, RZ, PT ;  /* 0x000000ff0a00720c */ /* 0x000fe40003f45270 */
[----:B------:R-:W-:-:S07]  /*0500*/  ISETP.GE.AND P3, PT, R6, RZ, PT ;  /* 0x000000ff0600720c */ /* 0x000fce0003f66270 */
[----:B------:R-:W-:Y:S02]  /*0510*/  @P1 IADD3 R19, PT, PT, R19, 0x1, RZ ;  /* 0x0000000113131810 */ /* 0x000fe40007ffe0ff */
[----:B------:R-:W-:Y:S02]  /*0520*/  ISETP.GE.U32.AND P1, PT, R25, UR4, PT ;  /* 0x0000000419007c0c */ /* 0x000fe4000bf26070 */
[----:B------:R-:W-:Y:S02]  /*0530*/  MOV R23, R19 ;  /* 0x0000001300177202 */ /* 0x000fe40000000f00 */
[----:B------:R-:W-:Y:S02]  /*0540*/  ISETP.GE.AND.EX P1, PT, R29, UR5, PT, P1 ;  /* 0x000000051d007c0c */ /* 0x000fe4000bf26310 */
[----:B------:R-:W-:Y:S02]  /*0550*/  @!P3 IADD3 R23, PT, PT, -R23, RZ, RZ ;  /* 0x000000ff1717b210 */ /* 0x000fe40007ffe1ff */
[----:B------:R-:W-:-:S02]  /*0560*/  @!P2 LOP3.LUT R23, RZ, R10, RZ, 0x33, !PT ;  /* 0x0000000aff17a212 */ /* 0x000fc400078e33ff */
[----:B------:R-:W-:Y:S02]  /*0570*/  ISETP.GE.U32.AND P3, PT, R27, UR4, PT ;  /* 0x000000041b007c0c */ /* 0x000fe4000bf66070 */
[----:B------:R-:W-:Y:S02]  /*0580*/  IADD3 R6, PT, PT, -R23, RZ, RZ ;  /* 0x000000ff17067210 */ /* 0x000fe40007ffe1ff */
[----:B------:R-:W-:-:S03]  /*0590*/  ISETP.GE.AND.EX P3, PT, R33, UR5, PT, P3 ;  /* 0x0000000521007c0c */ /* 0x000fc6000bf66330 */
[----:B------:R-:W0:Y:S01]  /*05a0*/  @!P1 LDC.64 R18, c[0x0][0x3e0] ;  /* 0x0000f800ff129b82 */ /* 0x000e220000000a00 */
[----:B------:R-:W-:Y:S01]  /*05b0*/  IMAD R67, R10, R6, R65 ;  /* 0x000000060a437224 */ /* 0x000fe200078e0241 */
[----:B------:R-:W-:-:S03]  /*05c0*/  SHF.R.S32.HI R6, RZ, 0x1f, R23 ;  /* 0x0000001fff067819 */ /* 0x000fc60000011417 */
[----:B------:R-:W-:Y:S02]  /*05d0*/  IMAD R67, R67, 0x50, RZ ;  /* 0x0000005043437824 */ /* 0x000fe400078e02ff */
[----:B-1----:R-:W-:Y:S01]  /*05e0*/  IMAD R6, R6, UR8, RZ ;  /* 0x0000000806067c24 */ /* 0x002fe2000f8e02ff */
[----:B------:R-:W1:Y:S02]  /*05f0*/  @!P1 LDC.64 R30, c[0x0][0x390] ;  /* 0x0000e400ff1e9b82 */ /* 0x000e640000000a00 */
[----:B------:R-:W-:Y:S01]  /*0600*/  IADD3 R70, P2, PT, R67, R70, RZ ;  /* 0x0000004643467210 */ /* 0x000fe20007f5e0ff */
[----:B------:R-:W-:-:S03]  /*0610*/  IMAD R73, R23, UR9, R6 ;  /* 0x0000000917497c24 */ /* 0x000fc6000f8e0206 */
[----:B------:R-:W-:Y:S02]  /*0620*/  LEA.HI.X.SX32 R71, R67, RZ, 0x1, P2 ;  /* 0x000000ff43477211 */ /* 0x000fe400010f0eff */
[----:B------:R-:W2:Y:S01]  /*0630*/  @!P3 LDC.64 R20, c[0x0][0x3e0] ;  /* 0x0000f800ff14bb82 */ /* 0x000ea20000000a00 */
[----:B------:R-:W-:Y:S01]  /*0640*/  ISETP.GE.U32.AND P2, PT, R39, UR4, PT ;  /* 0x0000000427007c0c */ /* 0x000fe2000bf46070 */
[----:B------:R-:W-:-:S03]  /*0650*/  IMAD.WIDE.U32 R70, R23, UR8, R70 ;  /* 0x0000000817467c25 */ /* 0x000fc6000f8e0046 */
[----:B------:R-:W-:Y:S02]  /*0660*/  ISETP.GE.AND.EX P2, PT, R41, UR5, PT, P2 ;  /* 0x0000000529007c0c */ /* 0x000fe4000bf46320 */
[----:B------:R-:W-:Y:S01]  /*0670*/  IADD3 R73, PT, PT, R71, R73, RZ ;  /* 0x0000004947497210 */ /* 0x000fe20007ffe0ff */
[----:B0-----:R-:W-:Y:S01]  /*0680*/  @!P1 IMAD R6, R29, R18, RZ ;  /* 0x000000121d069224 */ /* 0x001fe200078e02ff */
[-C--:B------:R-:W-:Y:S01]  /*0690*/  @!P1 MOV R72, R70.reuse ;  /* 0x0000004600489202 */ /* 0x080fe20000000f00 */
[----:B------:R-:W0:Y:S01]  /*06a0*/  @!P3 LDC.64 R28, c[0x0][0x390] ;  /* 0x0000e400ff1cbb82 */ /* 0x000e220000000a00 */
[----:B------:R-:W-:Y:S01]  /*06b0*/  @!P3 MOV R32, R70 ;  /* 0x000000460020b202 */ /* 0x000fe20000000f00 */
[C---:B------:R-:W-:Y:S02]  /*06c0*/  @!P1 IMAD R43, R25.reuse, R19, R6 ;  /* 0x00000013192b9224 */ /* 0x040fe400078e0206 */
[----:B------:R-:W-:-:S04]  /*06d0*/  @!P1 IMAD.WIDE.U32 R22, R25, R18, R72 ;  /* 0x0000001219169225 */ /* 0x000fc800078e0048 */
[----:B------:R-:W3:Y:S01]  /*06e0*/  @!P4 LDC.64 R18, c[0x0][0x3e0] ;  /* 0x0000f800ff12cb82 */ /* 0x000ee20000000a00 */
[----:B------:R-:W-:Y:S02]  /*06f0*/  @!P1 IADD3 R6, PT, PT, R23, R43, RZ ;  /* 0x0000002b17069210 */ /* 0x000fe40007ffe0ff */
[C---:B-1----:R-:W-:Y:S01]  /*0700*/  @!P1 LEA R30, P5, R22.reuse, R30, 0x1 ;  /* 0x0000001e161e9211 */ /* 0x042fe200078a08ff */
[-C--:B--2---:R-:W-:Y:S01]  /*0710*/  @!P3 IMAD R8, R33, R20.reuse, RZ ;  /* 0x000000142108b224 */ /* 0x084fe200078e02ff */
[----:B------:R-:W-:Y:S02]  /*0720*/  @!P3 MOV R33, R73 ;  /* 0x000000490021b202 */ /* 0x000fe40000000f00 */
[----:B------:R-:W-:Y:S01]  /*0730*/  @!P1 LEA.HI.X R31, R22, R31, R6, 0x1, P5 ;  /* 0x0000001f161f9211 */ /* 0x000fe200028f0c06 */
[C---:B------:R-:W-:Y:S01]  /*0740*/  @!P3 IMAD R21, R27.reuse, R21, R8 ;  /* 0x000000151b15b224 */ /* 0x040fe200078e0208 */
[----:B------:R-:W1:Y:S01]  /*0750*/  @!P2 LDC.64 R22, c[0x0][0x3e0] ;  /* 0x0000f800ff16ab82 */ /* 0x000e620000000a00 */
[----:B------:R-:W-:Y:S01]  /*0760*/  @!P3 IMAD.WIDE.U32 R32, R27, R20, R32 ;  /* 0x000000141b20b225 */ /* 0x000fe200078e0020 */
[----:B------:R-:W-:-:S02]  /*0770*/  MOV R8, RZ ;  /* 0x000000ff00087202 */ /* 0x000fc40000000f00 */
[----:B------:R-:W-:-:S04]  /*0780*/  IADD3 R6, PT, PT, R25, 0xa0, RZ ;  /* 0x000000a019067810 */ /* 0x000fc80007ffe0ff */
[----:B------:R-:W2:Y:S01]  /*0790*/  @!P4 LDC.64 R26, c[0x0][0x390] ;  /* 0x0000e400ff1acb82 */ /* 0x000ea20000000a00 */
[----:B------:R4:W5:Y:S01]  /*07a0*/  @!P1 LDG.E R8, desc[UR6][R30.64] ;  /* 0x000000061e089981 */ /* 0x000962000c1e1900 */
[----:B------:R-:W-:Y:S02]  /*07b0*/  @!P3 IADD3 R10, PT, PT, R33, R21, RZ ;  /* 0x00000015210ab210 */ /* 0x000fe40007ffe0ff */
[----:B------:R-:W-:Y:S02]  /*07c0*/  ISETP.GE.U32.AND P5, PT, R6, UR4, PT ;  /* 0x0000000406007c0c */ /* 0x000fe4000bfa6070 */
[----:B------:R-:W-:Y:S01]  /*07d0*/  SHF.R.S32.HI R49, RZ, 0x1f, R6 ;  /* 0x0000001fff317819 */ /* 0x000fe20000011406 */
[----:B---3--:R-:W-:Y:S01]  /*07e0*/  @!P4 IMAD R14, R35, R18, RZ ;  /* 0x00000012230ec224 */ /* 0x008fe200078e02ff */
[----:B------:R-:W-:Y:S01]  /*07f0*/  ISETP.GE.AND.EX P1, PT, R45, UR5, PT, P6 ;  /* 0x000000052d007c0c */ /* 0x000fe2000bf26360 */
[----:B------:R-:W3:Y:S01]  /*0800*/  @!P2 LDC.64 R20, c[0x0][0x390] ;  /* 0x0000e400ff14ab82 */ /* 0x000ee20000000a00 */
[----:B0-----:R-:W-:Y:S01]  /*0810*/  @!P3 LEA R34, P6, R32, R28, 0x1 ;  /* 0x0000001c2022b211 */ /* 0x001fe200078c08ff */
[----:B------:R-:W-:Y:S01]  /*0820*/  @!P4 IMAD R19, R37, R19, R14 ;  /* 0x000000132513c224 */ /* 0x000fe200078e020e */
[----:B------:R-:W-:-:S02]  /*0830*/  ISETP.GE.AND.EX P5, PT, R49, UR5, PT, P5 ;  /* 0x0000000531007c0c */ /* 0x000fc4000bfa6350 */
[----:B------:R-:W-:Y:S02]  /*0840*/  @!P3 LEA.HI.X R35, R32, R29, R10, 0x1, P6 ;  /* 0x0000001d2023b211 */ /* 0x000fe400030f0c0a */
[----:B------:R-:W-:Y:S01]  /*0850*/  @!P4 MOV R28, R70 ;  /* 0x00000046001cc202 */ /* 0x000fe20000000f00 */
[----:B-1----:R-:W-:Y:S01]  /*0860*/  @!P2 IMAD R10, R41, R22, RZ ;  /* 0x00000016290aa224 */ /* 0x002fe200078e02ff */
[-C--:B------:R-:W-:Y:S02]  /*0870*/  @!P4 MOV R29, R73.reuse ;  /* 0x00000049001dc202 */ /* 0x080fe40000000f00 */
[----:B------:R-:W-:Y:S01]  /*0880*/  MOV R16, RZ ;  /* 0x000000ff00107202 */ /* 0x000fe20000000f00 */
[----:B----4-:R-:W0:Y:S01]  /*0890*/  @!P1 LDC.64 R30, c[0x0][0x3e0] ;  /* 0x0000f800ff1e9b82 */ /* 0x010e220000000a00 */
[----:B------:R-:W-:Y:S01]  /*08a0*/  @!P4 IMAD.WIDE.U32 R28, R37, R18, R28 ;  /* 0x00000012251cc225 */ /* 0x000fe200078e001c */
[----:B------:R-:W-:Y:S02]  /*08b0*/  @!P2 MOV R32, R70 ;  /* 0x000000460020a202 */ /* 0x000fe40000000f00 */
[----:B------:R-:W-:Y:S01]  /*08c0*/  @!P2 MOV R33, R73 ;  /* 0x000000490021a202 */ /* 0x000fe20000000f00 */
[----:B------:R3:W4:Y:S01]  /*08d0*/  @!P3 LDG.E R16, desc[UR6][R34.64] ;  /* 0x000000062210b981 */ /* 0x000722000c1e1900 */
[----:B------:R-:W-:Y:S01]  /*08e0*/  @!P4 IADD3 R14, PT, PT, R29, R19, RZ ;  /* 0x000000131d0ec210 */ /* 0x000fe20007ffe0ff */
[C---:B------:R-:W-:Y:S01]  /*08f0*/  @!P2 IMAD R23, R39.reuse, R23, R10 ;  /* 0x000000172717a224 */ /* 0x040fe200078e020a */
[----:B------:R-:W1:Y:S01]  /*0900*/  @!P5 LDC.64 R18, c[0x0][0x3e0] ;  /* 0x0000f800ff12db82 */ /* 0x000e620000000a00 */
[----:B--2---:R-:W-:Y:S01]  /*0910*/  @!P4 LEA R26, P3, R28, R26, 0x1 ;  /* 0x0000001a1c1ac211 */ /* 0x004fe200078608ff */
[----:B------:R-:W-:Y:S01]  /*0920*/  @!P2 IMAD.WIDE.U32 R32, R39, R22, R32 ;  /* 0x000000162720a225 */ /* 0x000fe200078e0020 */
[----:B------:R-:W-:-:S02]  /*0930*/  IADD3 R10, PT, PT, R25, 0xd0, RZ ;  /* 0x000000d0190a7810 */ /* 0x000fc40007ffe0ff */
[----:B------:R-:W-:Y:S02]  /*0940*/  MOV R43, RZ ;  /* 0x000000ff002b7202 */ /* 0x000fe40000000f00 */
[----:B------:R-:W-:Y:S02]  /*0950*/  @!P4 LEA.HI.X R27, R28, R27, R14, 0x1, P3 ;  /* 0x0000001b1c1bc211 */ /* 0x000fe400018f0c0e */
[----:B------:R-:W-:Y:S01]  /*0960*/  ISETP.GE.U32.AND P3, PT, R10, UR4, PT ;  /* 0x000000040a007c0c */ /* 0x000fe2000bf66070 */
[----:B------:R-:W2:Y:S01]  /*0970*/  @!P5 LDC.64 R28, c[0x0][0x390] ;  /* 0x0000e400ff1cdb82 */ /* 0x000ea20000000a00 */
[----:B------:R-:W-:Y:S01]  /*0980*/  SHF.R.S32.HI R39, RZ, 0x1f, R10 ;  /* 0x0000001fff277819 */ /* 0x000fe2000001140a */
[----:B------:R1:W4:Y:S01]  /*0990*/  @!P4 LDG.E R43, desc[UR6][R26.64] ;  /* 0x000000061a2bc981 */ /* 0x000322000c1e1900 */
[----:B------:R-:W-:Y:S02]  /*09a0*/  @!P2 IADD3 R14, PT, PT, R33, R23, RZ ;  /* 0x00000017210ea210 */ /* 0x000fe40007ffe0ff */
[----:B---3--:R-:W-:-:S02]  /*09b0*/  @!P2 LEA R34, P6, R32, R20, 0x1 ;  /* 0x000000142022a211 */ /* 0x008fc400078c08ff */
[----:B------:R-:W-:Y:S01]  /*09c0*/  ISETP.GE.AND.EX P4, PT, R39, UR5, PT, P3 ;  /* 0x0000000527007c0c */ /* 0x000fe2000bf86330 */
[----:B------:R-:W3:Y:S01]  /*09d0*/  @!P1 LDC.64 R22, c[0x0][0x390] ;  /* 0x0000e400ff169b82 */ /* 0x000ee20000000a00 */
[----:B------:R-:W-:Y:S02]  /*09e0*/  @!P2 LEA.HI.X R35, R32, R21, R14, 0x1, P6 ;  /* 0x000000152023a211 */ /* 0x000fe400030f0c0e */
[----:B------:R-:W-:-:S04]  /*09f0*/  ISETP.GE.U32.AND P6, PT, R64, UR4, PT ;  /* 0x0000000440007c0c */ /* 0x000fc8000bfc6070 */
[----:B------:R-:W-:Y:S02]  /*0a00*/  ISETP.GE.AND.EX P3, PT, R7, UR5, PT, P6 ;  /* 0x0000000507007c0c */ /* 0x000fe4000bf66360 */
[----:B------:R-:W-:Y:S01]  /*0a10*/  MOV R47, RZ ;  /* 0x000000ff002f7202 */ /* 0x000fe20000000f00 */
[----:B0-----:R-:W-:Y:S01]  /*0a20*/  @!P1 IMAD R45, R45, R30, RZ ;  /* 0x0000001e2d2d9224 */ /* 0x001fe200078e02ff */
[----:B------:R-:W-:Y:S01]  /*0a30*/  @!P1 MOV R20, R70 ;  /* 0x0000004600149202 */ /* 0x000fe20000000f00 */
[----:B-1----:R-:W-:Y:S01]  /*0a40*/  @!P5 IMAD R49, R49, R18, RZ ;  /* 0x000000123131d224 */ /* 0x002fe200078e02ff */
[-C--:B------:R-:W-:Y:S01]  /*0a50*/  @!P1 MOV R21, R73.reuse ;  /* 0x0000004900159202 */ /* 0x080fe20000000f00 */
[----:B------:R-:W0:Y:S01]  /*0a60*/  @!P4 LDC.64 R26, c[0x0][0x3e0] ;  /* 0x0000f800ff1acb82 */ /* 0x000e220000000a00 */
[----:B------:R-:W-:Y:S01]  /*0a70*/  @!P5 MOV R32, R70 ;  /* 0x000000460020d202 */ /* 0x000fe20000000f00 */
[----:B------:R-:W4:Y:S01]  /*0a80*/  @!P2 LDG.E R47, desc[UR6][R34.64] ;  /* 0x00000006222fa981 */ /* 0x000f22000c1e1900 */
[----:B------:R-:W-:Y:S01]  /*0a90*/  @!P5 MOV R33, R73 ;  /* 0x000000490021d202 */ /* 0x000fe20000000f00 */
[----:B------:R-:W-:Y:S01]  /*0aa0*/  @!P1 IMAD R45, R12, R31, R45 ;  /* 0x0000001f0c2d9224 */ /* 0x000fe200078e022d */
[----:B------:R-:W-:Y:S01]  /*0ab0*/  ISETP.GE.U32.AND P2, PT, R62, UR4, PT ;  /* 0x000000043e007c0c */ /* 0x000fe2000bf46070 */
[----:B------:R-:W-:-:S02]  /*0ac0*/  @!P1 IMAD.WIDE.U32 R30, R12, R30, R20 ;  /* 0x0000001e0c1e9225 */ /* 0x000fc400078e0014 */
[----:B------:R-:W1:Y:S02]  /*0ad0*/  @!P3 LDC.64 R20, c[0x0][0x3e0] ;  /* 0x0000f800ff14bb82 */ /* 0x000e640000000a00 */
[C---:B------:R-:W-:Y:S02]  /*0ae0*/  @!P5 IMAD R19, R6.reuse, R19, R49 ;  /* 0x000000130613d224 */ /* 0x040fe400078e0231 */
[----:B------:R-:W-:Y:S01]  /*0af0*/  @!P5 IMAD.WIDE.U32 R32, R6, R18, R32 ;  /* 0x000000120620d225 */ /* 0x000fe200078e0020 */
[----:B------:R-:W-:Y:S02]  /*0b00*/  ISETP.GE.AND.EX P2, PT, R9, UR5, PT, P2 ;  /* 0x0000000509007c0c */ /* 0x000fe4000bf46320 */
[----:B------:R-:W-:Y:S02]  /*0b10*/  @!P1 IADD3 R12, PT, PT, R31, R45, RZ ;  /* 0x0000002d1f0c9210 */ /* 0x000fe40007ffe0ff */
[----:B------:R-:W-:Y:S02]  /*0b20*/  @!P5 IADD3 R6, PT, PT, R33, R19, RZ ;  /* 0x000000132106d210 */ /* 0x000fe40007ffe0ff */
[----:B---3--:R-:W-:Y:S01]  /*0b30*/  @!P1 LEA R22, P6, R30, R22, 0x1 ;  /* 0x000000161e169211 */ /* 0x008fe200078c08ff */
[----:B------:R-:W3:Y:S01]  /*0b40*/  @!P4 LDC.64 R18, c[0x0][0x390] ;  /* 0x0000e400ff12cb82 */ /* 0x000ee20000000a00 */
[----:B------:R-:W-:-:S02]  /*0b50*/  MOV R49, RZ ;  /* 0x000000ff00317202 */ /* 0x000fc40000000f00 */
[----:B------:R-:W-:Y:S02]  /*0b60*/  @!P1 LEA.HI.X R23, R30, R23, R12, 0x1, P6 ;  /* 0x000000171e179211 */ /* 0x000fe400030f0c0c */
[----:B--2---:R-:W-:-:S03]  /*0b70*/  @!P5 LEA R36, P6, R32, R28, 0x1 ;  /* 0x0000001c2024d211 */ /* 0x004fc600078c08ff */
[----:B------:R-:W2:Y:S01]  /*0b80*/  @!P3 LDC.64 R30, c[0x0][0x390] ;  /* 0x0000e400ff1ebb82 */ /* 0x000ea20000000a00 */
[----:B------:R-:W-:Y:S01]  /*0b90*/  @!P5 LEA.HI.X R37, R32, R29, R6, 0x1, P6 ;  /* 0x0000001d2025d211 */ /* 0x000fe200030f0c06 */
[----:B------:R0:W4:Y:S01]  /*0ba0*/  @!P1 LDG.E R49, desc[UR6][R22.64] ;  /* 0x0000000616319981 */ /* 0x000122000c1e1900 */
[----:B------:R-:W-:Y:S01]  /*0bb0*/  ISETP.GE.U32.AND P1, PT, R66, UR4, PT ;  /* 0x0000000442007c0c */ /* 0x000fe2000bf26070 */
[----:B0-----:R-:W-:-:S04]  /*0bc0*/  @!P4 IMAD R39, R39, R26, RZ ;  /* 0x0000001a2727c224 */ /* 0x001fc800078e02ff */
[----:B------:R-:W0:Y:S01]  /*0bd0*/  @!P2 LDC.64 R28, c[0x0][0x3e0] ;  /* 0x0000f800ff1cab82 */ /* 0x000e220000000a00 */
[----:B------:R-:W-:Y:S02]  /*0be0*/  MOV R51, RZ ;  /* 0x000000ff00337202 */ /* 0x000fe40000000f00 */
[----:B------:R-:W-:Y:S02]  /*0bf0*/  @!P4 MOV R22, R70 ;  /* 0x000000460016c202 */ /* 0x000fe40000000f00 */
[----:B------:R-:W-:Y:S01]  /*0c00*/  @!P4 MOV R23, R73 ;  /* 0x000000490017c202 */ /* 0x000fe20000000f00 */
[C---:B------:R-:W-:Y:S01]  /*0c10*/  @!P4 IMAD R39, R10.reuse, R27, R39 ;  /* 0x0000001b0a27c224 */ /* 0x040fe200078e0227 */
[----:B------:R-:W-:Y:S01]  /*0c20*/  ISETP.GE.AND.EX P1, PT, R5, UR5, PT, P1 ;  /* 0x0000000505007c0c */ /* 0x000fe2000bf26310 */
[----:B-1----:R-:W-:Y:S01]  /*0c30*/  @!P3 IMAD R6, R7, R20, RZ ;  /* 0x000000140706b224 */ /* 0x002fe200078e02ff */
[----:B------:R-:W-:Y:S01]  /*0c40*/  @!P3 MOV R34, R70 ;  /* 0x000000460022b202 */ /* 0x000fe20000000f00 */
[----:B------:R-:W-:Y:S01]  /*0c50*/  @!P4 IMAD.WIDE.U32 R26, R10, R26, R22 ;  /* 0x0000001a0a1ac225 */ /* 0x000fe200078e0016 */
[----:B------:R-:W-:Y:S01]  /*0c60*/  @!P3 MOV R35, R73 ;  /* 0x000000490023b202 */ /* 0x000fe20000000f00 */
[----:B------:R-:W4:Y:S02]  /*0c70*/  @!P5 LDG.E R51, desc[UR6][R36.64] ;  /* 0x000000062433d981 */ /* 0x000f24000c1e1900 */
[C---:B------:R-:W-:Y:S01]  /*0c80*/  @!P3 IMAD R33, R64.reuse, R21, R6 ;  /* 0x000000154021b224 */ /* 0x040fe200078e0206 */
[----:B------:R-:W-:Y:S01]  /*0c90*/  @!P4 IADD3 R6, PT, PT, R27, R39, RZ ;  /* 0x000000271b06c210 */ /* 0x000fe20007ffe0ff */
[----:B------:R-:W-:Y:S01]  /*0ca0*/  @!P3 IMAD.WIDE.U32 R34, R64, R20, R34 ;  /* 0x000000144022b225 */ /* 0x000fe200078e0022 */
[----:B---3--:R-:W-:Y:S01]  /*0cb0*/  @!P4 LEA R18, P5, R26, R18, 0x1 ;  /* 0x000000121a12c211 */ /* 0x008fe200078a08ff */
[----:B------:R-:W1:Y:S01]  /*0cc0*/  @!P2 LDC.64 R20, c[0x0][0x390] ;  /* 0x0000e400ff14ab82 */ /* 0x000e620000000a00 */
[----:B------:R-:W-:-:S02]  /*0cd0*/  ISETP.GE.U32.AND P6, PT, R60, UR4, PT ;  /* 0x000000043c007c0c */ /* 0x000fc4000bfc6070 */
[----:B------:R-:W-:Y:S02]  /*0ce0*/  @!P4 LEA.HI.X R19, R26, R19, R6, 0x1, P5 ;  /* 0x000000131a13c211 */ /* 0x000fe400028f0c06 */
[----:B------:R-:W-:Y:S02]  /*0cf0*/  @!P3 IADD3 R6, PT, PT, R35, R33, RZ ;  /* 0x000000212306b210 */ /* 0x000fe40007ffe0ff */
[C---:B--2---:R-:W-:Y:S01]  /*0d00*/  @!P3 LEA R32, P5, R34.reuse, R30, 0x1 ;  /* 0x0000001e2220b211 */ /* 0x044fe200078a08ff */
[----:B------:R-:W2:Y:S01]  /*0d10*/  @!P1 LDC.64 R22, c[0x0][0x3e0] ;  /* 0x0000f800ff169b82 */ /* 0x000ea20000000a00 */
[----:B------:R-:W-:Y:S02]  /*0d20*/  ISETP.GE.AND.EX P6, PT, R11, UR5, PT, P6 ;  /* 0x000000050b007c0c */ /* 0x000fe4000bfc6360 */
[----:B------:R-:W-:Y:S01]  /*0d30*/  @!P3 LEA.HI.X R33, R34, R31, R6, 0x1, P5 ;  /* 0x0000001f2221b211 */ /* 0x000fe200028f0c06 */
[----:B0-----:R-:W-:Y:S01]  /*0d40*/  @!P2 IMAD R10, R9, R28, RZ ;  /* 0x0000001c090aa224 */ /* 0x001fe200078e02ff */
[----:B------:R-:W-:-:S02]  /*0d50*/  @!P2 MOV R30, R70 ;  /* 0x00000046001ea202 */ /* 0x000fc40000000f00 */
[----:B------:R-:W-:Y:S01]  /*0d60*/  @!P2 MOV R31, R73 ;  /* 0x00000049001fa202 */ /* 0x000fe20000000f00 */
[C---:B------:R-:W-:Y:S02]  /*0d70*/  @!P2 IMAD R35, R62.reuse, R29, R10 ;  /* 0x0000001d3e23a224 */ /* 0x040fe400078e020a */
[----:B------:R-:W-:Y:S02]  /*0d80*/  @!P2 IMAD.WIDE.U32 R30, R62, R28, R30 ;  /* 0x0000001c3e1ea225 */ /* 0x000fe400078e001e */
[----:B------:R-:W0:Y:S01]  /*0d90*/  @!P1 LDC.64 R28, c[0x0][0x390] ;  /* 0x0000e400ff1c9b82 */ /* 0x000e220000000a00 */
[----:B------:R-:W-:Y:S02]  /*0da0*/  ISETP.GE.U32.AND P5, PT, R58, UR4, PT ;  /* 0x000000043a007c0c */ /* 0x000fe4000bfa6070 */
[----:B------:R-:W-:Y:S02]  /*0db0*/  MOV R12, RZ ;  /* 0x000000ff000c7202 */ /* 0x000fe40000000f00 */
[----:B------:R-:W-:-:S03]  /*0dc0*/  ISETP.GE.AND.EX P5, PT, R13, UR5, PT, P5 ;  /* 0x000000050d007c0c */ /* 0x000fc6000bfa6350 */
[----:B------:R-:W3:Y:S01]  /*0dd0*/  @!P6 LDC.64 R26, c[0x0][0x3e0] ;  /* 0x0000f800ff1aeb82 */ /* 0x000ee20000000a00 */
[----:B------:R2:W4:Y:S01]  /*0de0*/  @!P3 LDG.E R12, desc[UR6][R32.64] ;  /* 0x00000006200cb981 */ /* 0x000522000c1e1900 */
[----:B------:R-:W-:Y:S02]  /*0df0*/  @!P2 IADD3 R6, PT, PT, R31, R35, RZ ;  /* 0x000000231f06a210 */ /* 0x000fe40007ffe0ff */
[----:B-1----:R-:W-:Y:S01]  /*0e00*/  @!P2 LEA R34, P3, R30, R20, 0x1 ;  /* 0x000000141e22a211 */ /* 0x002fe200078608ff */
[----:B--2---:R-:W-:-:S03]  /*0e10*/  @!P1 IMAD R10, R5, R22, RZ ;  /* 0x00000016050a9224 */ /* 0x004fc600078e02ff */
[----:B------:R-:W-:Y:S02]  /*0e20*/  @!P2 LEA.HI.X R35, R30, R21, R6, 0x1, P3 ;  /* 0x000000151e23a211 */ /* 0x000fe400018f0c06 */
[----:B------:R-:W1:Y:S01]  /*0e30*/  @!P6 LDC.64 R30, c[0x0][0x390] ;  /* 0x0000e400ff1eeb82 */ /* 0x000e620000000a00 */
[----:B------:R-:W-:Y:S02]  /*0e40*/  @!P1 MOV R32, R70 ;  /* 0x0000004600209202 */ /* 0x000fe40000000f00 */
[----:B------:R-:W-:Y:S01]  /*0e50*/  @!P1 MOV R33, R73 ;  /* 0x0000004900219202 */ /* 0x000fe20000000f00 */
[----:B------:R-:W-:Y:S01]  /*0e60*/  @!P1 IMAD R37, R66, R23, R10 ;  /* 0x0000001742259224 */ /* 0x000fe200078e020a */
[----:B------:R-:W-:Y:S02]  /*0e70*/  MOV R14, RZ ;  /* 0x000000ff000e7202 */ /* 0x000fe40000000f00 */
[----:B------:R-:W-:Y:S01]  /*0e80*/  ISETP.GE.U32.AND P3, PT, R56, UR4, PT ;  /* 0x0000000438007c0c */ /* 0x000fe2000bf66070 */
[----:B------:R-:W-:Y:S01]  /*0e90*/  @!P1 IMAD.WIDE.U32 R22, R66, R22, R32 ;  /* 0x0000001642169225 */ /* 0x000fe200078e0020 */
[----:B------:R-:W2:Y:S02]  /*0ea0*/  @!P5 LDC.64 R20, c[0x0][0x3e0] ;  /* 0x0000f800ff14db82 */ /* 0x000ea40000000a00 */
[----:B------:R-:W-:Y:S01]  /*0eb0*/  ISETP.GE.AND.EX P3, PT, R15, UR5, PT, P3 ;  /* 0x000000050f007c0c */ /* 0x000fe2000bf66330 */
[----:B------:R3:W4:Y:S01]  /*0ec0*/  @!P2 LDG.E R14, desc[UR6][R34.64] ;  /* 0x00000006220ea981 */ /* 0x000722000c1e1900 */
[----:B------:R-:W-:-:S02]  /*0ed0*/  @!P1 IADD3 R6, PT, PT, R23, R37, RZ ;  /* 0x0000002517069210 */ /* 0x000fc40007ffe0ff */
[----:B0-----:R-:W-:Y:S01]  /*0ee0*/  @!P1 LEA R32, P2, R22, R28, 0x1 ;  /* 0x0000001c16209211 */ /* 0x001fe200078408ff */
[----:B---3--:R-:W-:-:S03]  /*0ef0*/  @!P6 IMAD R10, R11, R26, RZ ;  /* 0x0000001a0b0ae224 */ /* 0x008fc600078e02ff */
[----:B------:R-:W-:Y:S02]  /*0f00*/  @!P1 LEA.HI.X R33, R22, R29, R6, 0x1, P2 ;  /* 0x0000001d16219211 */ /* 0x000fe400010f0c06 */
[----:B------:R-:W0:Y:S01]  /*0f10*/  @!P5 LDC.64 R28, c[0x0][0x390] ;  /* 0x0000e400ff1cdb82 */ /* 0x000e220000000a00 */
[----:B------:R-:W-:Y:S02]  /*0f20*/  @!P6 MOV R34, R70 ;  /* 0x000000460022e202 */ /* 0x000fe40000000f00 */
[----:B------:R-:W-:Y:S01]  /*0f30*/  @!P6 MOV R35, R73 ;  /* 0x000000490023e202 */ /* 0x000fe20000000f00 */
[----:B------:R-:W-:-:S04]  /*0f40*/  @!P6 IMAD R37, R60, R27, R10 ;  /* 0x0000001b3c25e224 */ /* 0x000fc800078e020a */
[----:B------:R-:W3:Y:S01]  /*0f50*/  @!P3 LDC.64 R22, c[0x0][0x3e0] ;  /* 0x0000f800ff16bb82 */ /* 0x000ee20000000a00 */
[----:B------:R-:W-:Y:S01]  /*0f60*/  @!P6 IMAD.WIDE.U32 R26, R60, R26, R34 ;  /* 0x0000001a3c1ae225 */ /* 0x000fe200078e0022 */
[----:B------:R-:W-:-:S04]  /*0f70*/  @!P5 MOV R34, R70 ;  /* 0x000000460022d202 */ /* 0x000fc80000000f00 */
[----:B------:R-:W-:Y:S02]  /*0f80*/  @!P6 IADD3 R6, PT, PT, R27, R37, RZ ;  /* 0x000000251b06e210 */ /* 0x000fe40007ffe0ff */
[C---:B-1----:R-:W-:Y:S01]  /*0f90*/  @!P6 LEA R30, P2, R26.reuse, R30, 0x1 ;  /* 0x0000001e1a1ee211 */ /* 0x042fe200078408ff */
[-C--:B--2---:R-:W-:Y:S01]  /*0fa0*/  @!P5 IMAD R24, R13, R20.reuse, RZ ;  /* 0x000000140d18d224 */ /* 0x084fe200078e02ff */
[----:B------:R-:W-:Y:S02]  /*0fb0*/  @!P5 MOV R35, R73 ;  /* 0x000000490023d202 */ /* 0x000fe40000000f00 */
[----:B------:R-:W-:Y:S02]  /*0fc0*/  @!P6 LEA.HI.X R31, R26, R31, R6, 0x1, P2 ;  /* 0x0000001f1a1fe211 */ /* 0x000fe400010f0c06 */
[----:B------:R-:W1:Y:S01]  /*0fd0*/  @!P3 LDC.64 R26, c[0x0][0x390] ;  /* 0x0000e400ff1abb82 */ /* 0x000e620000000a00 */
[----:B------:R-:W-:Y:S01]  /*0fe0*/  MOV R41, RZ ;  /* 0x000000ff00297202 */ /* 0x000fe20000000f00 */
[----:B------:R-:W-:Y:S01]  /*0ff0*/  @!P5 IMAD R21, R58, R21, R24 ;  /* 0x000000153a15d224 */ /* 0x000fe200078e0218 */
[----:B------:R-:W-:Y:S01]  /*1000*/  ISETP.GE.U32.AND P2, PT, R54, UR4, PT ;  /* 0x0000000436007c0c */ /* 0x000fe2000bf46070 */
[----:B------:R-:W-:-:S03]  /*1010*/  @!P5 IMAD.WIDE.U32 R34, R58, R20, R34 ;  /* 0x000000143a22d225 */ /* 0x000fc600078e0022 */
[----:B------:R-:W-:Y:S01]  /*1020*/  ISETP.GE.AND.EX P2, PT, R17, UR5, PT, P2 ;  /* 0x0000000511007c0c */ /* 0x000fe2000bf46320 */
[----:B------:R2:W4:Y:S01]  /*1030*/  @!P6 LDG.E R41, desc[UR6][R30.64] ;  /* 0x000000061e29e981 */ /* 0x000522000c1e1900 */
[----:B------:R-:W-:Y:S02]  /*1040*/  @!P5 IADD3 R6, PT, PT, R35, R21, RZ ;  /* 0x000000152306d210 */ /* 0x000fe40007ffe0ff */
[C---:B0-----:R-:W-:Y:S02]  /*1050*/  @!P5 LEA R20, P6, R34.reuse, R28, 0x1 ;  /* 0x0000001c2214d211 */ /* 0x041fe400078c08ff */
[----:B------:R-:W-:Y:S01]  /*1060*/  MOV R10, RZ ;  /* 0x000000ff000a7202 */ /* 0x000fe20000000f00 */
[----:B---3--:R-:W-:Y:S01]  /*1070*/  @!P3 IMAD R24, R15, R22, RZ ;  /* 0x000000160f18b224 */ /* 0x008fe200078e02ff */
[----:B------:R-:W-:Y:S02]  /*1080*/  @!P5 LEA.HI.X R21, R34, R29, R6, 0x1, P6 ;  /* 0x0000001d2215d211 */ /* 0x000fe400030f0c06 */
[----:B------:R-:W-:-:S02]  /*1090*/  @!P3 MOV R28, R70 ;  /* 0x00000046001cb202 */ /* 0x000fc40000000f00 */
[----:B------:R-:W-:Y:S01]  /*10a0*/  @!P3 MOV R29, R73 ;  /* 0x00000049001db202 */ /* 0x000fe20000000f00 */
[----:B------:R0:W3:Y:S01]  /*10b0*/  @!P1 LDG.E R10, desc[UR6][R32.64] ;  /* 0x00000006200a9981 */ /* 0x0000e2000c1e1900 */
[----:B------:R-:W-:Y:S01]  /*10c0*/  MOV R45, RZ ;  /* 0x000000ff002d7202 */ /* 0x000fe20000000f00 */
[----:B--2---:R-:W2:Y:S01]  /*10d0*/  @!P2 LDC.64 R30, c[0x0][0x3e0] ;  /* 0x0000f800ff1eab82 */ /* 0x004ea20000000a00 */
[C---:B------:R-:W-:Y:S02]  /*10e0*/  IADD3 R35, PT, PT, R25.reuse, 0xe0, RZ ;  /* 0x000000e019237810 */ /* 0x040fe40007ffe0ff */
[----:B------:R-:W-:Y:S02]  /*10f0*/  IADD3 R37, PT, PT, R25, 0xf0, RZ ;  /* 0x000000f019257810 */ /* 0x000fe40007ffe0ff */
[----:B------:R5:W3:Y:S01]  /*1100*/  @!P5 LDG.E R45, desc[UR6][R20.64] ;  /* 0x00000006142dd981 */ /* 0x000ae2000c1e1900 */
[C---:B0-----:R-:W-:Y:S02]  /*1110*/  @!P3 IMAD R33, R56.reuse, R23, R24 ;  /* 0x000000173821b224 */ /* 0x041fe400078e0218 */
[----:B------:R-:W-:Y:S01]  /*1120*/  @!P3 IMAD.WIDE.U32 R22, R56, R22, R28 ;  /* 0x000000163816b225 */ /* 0x000fe200078e001c */
[----:B------:R-:W-:-:S02]  /*1130*/  ISETP.GE.U32.AND P5, PT, R35, UR4, PT ;  /* 0x0000000423007c0c */ /* 0x000fc4000bfa6070 */
[----:B------:R-:W-:Y:S02]  /*1140*/  SHF.R.S32.HI R39, RZ, 0x1f, R35 ;  /* 0x0000001fff277819 */ /* 0x000fe40000011423 */
[----:B------:R-:W-:Y:S02]  /*1150*/  @!P3 IADD3 R6, PT, PT, R23, R33, RZ ;  /* 0x000000211706b210 */ /* 0x000fe40007ffe0ff */
[C---:B-1----:R-:W-:Y:S02]  /*1160*/  @!P3 LEA R28, P6, R22.reuse, R26, 0x1 ;  /* 0x0000001a161cb211 */ /* 0x042fe400078c08ff */
[----:B------:R-:W-:Y:S02]  /*1170*/  ISETP.GE.AND.EX P5, PT, R39, UR5, PT, P5 ;  /* 0x0000000527007c0c */ /* 0x000fe4000bfa6350 */
[----:B------:R-:W-:Y:S02]  /*1180*/  @!P3 LEA.HI.X R29, R22, R27, R6, 0x1, P6 ;  /* 0x0000001b161db211 */ /* 0x000fe400030f0c06 */
[----:B------:R-:W0:Y:S01]  /*1190*/  @!P2 LDC.64 R26, c[0x0][0x390] ;  /* 0x0000e400ff1aab82 */ /* 0x000e220000000a00 */
[----:B------:R-:W-:-:S02]  /*11a0*/  ISETP.GE.U32.AND P6, PT, R37, UR4, PT ;  /* 0x0000000425007c0c */ /* 0x000fc4000bfc6070 */
[----:B------:R-:W-:-:S04]  /*11b0*/  SHF.R.S32.HI R59, RZ, 0x1f, R37 ;  /* 0x0000001fff3b7819 */ /* 0x000fc80000011425 */
[----:B------:R-:W-:Y:S01]  /*11c0*/  ISETP.GE.AND.EX P6, PT, R59, UR5, PT, P6 ;  /* 0x000000053b007c0c */ /* 0x000fe2000bfc6360 */
[----:B--2---:R-:W-:Y:S01]  /*11d0*/  @!P2 IMAD R6, R17, R30, RZ ;  /* 0x0000001e1106a224 */ /* 0x004fe200078e02ff */
[----:B------:R-:W1:Y:S01]  /*11e0*/  @!P5 LDC.64 R22, c[0x0][0x3e0] ;  /* 0x0000f800ff16db82 */ /* 0x000e620000000a00 */
[----:B------:R-:W-:Y:S02]  /*11f0*/  @!P2 MOV R32, R70 ;  /* 0x000000460020a202 */ /* 0x000fe40000000f00 */
[----:B------:R-:W-:Y:S02]  /*1200*/  @!P2 MOV R33, R73 ;  /* 0x000000490021a202 */ /* 0x000fe40000000f00 */
[----:B------:R-:W-:Y:S01]  /*1210*/  MOV R53, RZ ;  /* 0x000000ff00357202 */ /* 0x000fe20000000f00 */
[C---:B------:R-:W-:Y:S02]  /*1220*/  @!P2 IMAD R31, R54.reuse, R31, R6 ;  /* 0x0000001f361fa224 */ /* 0x040fe400078e0206 */
[----:B------:R-:W-:Y:S01]  /*1230*/  @!P2 IMAD.WIDE.U32 R32, R54, R30, R32 ;  /* 0x0000001e3620a225 */ /* 0x000fe200078e0020 */
[----:B------:R-:W2:Y:S02]  /*1240*/  @!P5 LDC.64 R24, c[0x0][0x390] ;  /* 0x0000e400ff18db82 */ /* 0x000ea40000000a00 */
[----:B------:R1:W3:Y:S06]  /*1250*/  @!P3 LDG.E R53, desc[UR6][R28.64] ;  /* 0x000000061c35b981 */ /* 0x0002ec000c1e1900 */
[----:B-----5:R-:W5:Y:S01]  /*1260*/  @!P6 LDC.64 R20, c[0x0][0x3e0] ;  /* 0x0000f800ff14eb82 */ /* 0x020f620000000a00 */
[----:B------:R-:W-:-:S02]  /*1270*/  @!P2 IADD3 R6, PT, PT, R33, R31, RZ ;  /* 0x0000001f2106a210 */ /* 0x000fc40007ffe0ff */
[----:B0-----:R-:W-:-:S04]  /*1280*/  @!P2 LEA R30, P3, R32, R26, 0x1 ;  /* 0x0000001a201ea211 */ /* 0x001fc800078608ff */
[----:B------:R-:W-:Y:S02]  /*1290*/  @!P2 LEA.HI.X R31, R32, R27, R6, 0x1, P3 ;  /* 0x0000001b201fa211 */ /* 0x000fe400018f0c06 */
[----:B------:R-:W0:Y:S01]  /*12a0*/  @!P6 LDC.64 R26, c[0x0][0x390] ;  /* 0x0000e400ff1aeb82 */ /* 0x000e220000000a00 */
[----:B------:R-:W-:Y:S01]  /*12b0*/  MOV R57, RZ ;  /* 0x000000ff00397202 */ /* 0x000fe20000000f00 */
[----:B-1----:R-:W-:Y:S01]  /*12c0*/  @!P5 IMAD R6, R39, R22, RZ ;  /* 0x000000162706d224 */ /* 0x002fe200078e02ff */
[----:B------:R-:W-:Y:S02]  /*12d0*/  @!P5 MOV R28, R70 ;  /* 0x00000046001cd202 */ /* 0x000fe40000000f00 */
[----:B------:R-:W-:Y:S01]  /*12e0*/  @!P5 MOV R29, R73 ;  /* 0x00000049001dd202 */ /* 0x000fe20000000f00 */
[C---:B------:R-:W-:Y:S01]  /*12f0*/  @!P5 IMAD R33, R35.reuse, R23, R6 ;  /* 0x000000172321d224 */ /* 0x040fe200078e0206 */
[----:B------:R-:W-:Y:S01]  /*1300*/  MOV R55, RZ ;  /* 0x000000ff00377202 */ /* 0x000fe20000000f00 */
[----:B------:R1:W3:Y:S01]  /*1310*/  @!P4 LDG.E R57, desc[UR6][R18.64] ;  /* 0x000000061239c981 */ /* 0x0002e2000c1e1900 */
[----:B------:R-:W-:-:S04]  /*1320*/  @!P5 IMAD.WIDE.U32 R22, R35, R22, R28 ;  /* 0x000000162316d225 */ /* 0x000fc800078e001c */
[----:B------:R4:W3:Y:S01]  /*1330*/  @!P2 LDG.E R55, desc[UR6][R30.64] ;  /* 0x000000061e37a981 */ /* 0x0008e2000c1e1900 */
[----:B-----5:R-:W-:Y:S01]  /*1340*/  @!P6 IMAD R6, R59, R20, RZ ;  /* 0x000000143b06e224 */ /* 0x020fe200078e02ff */
[----:B-1----:R-:W-:Y:S02]  /*1350*/  @!P6 MOV R18, R70 ;  /* 0x000000460012e202 */ /* 0x002fe40000000f00 */
[----:B------:R-:W-:Y:S01]  /*1360*/  @!P6 MOV R19, R73 ;  /* 0x000000490013e202 */ /* 0x000fe20000000f00 */
[----:B------:R-:W-:Y:S01]  /*1370*/  @!P6 IMAD R29, R37, R21, R6 ;  /* 0x00000015251de224 */ /* 0x000fe200078e0206 */
[----:B------:R-:W-:Y:S02]  /*1380*/  @!P5 IADD3 R6, PT, PT, R23, R33, RZ ;  /* 0x000000211706d210 */ /* 0x000fe40007ffe0ff */
[----:B--2---:R-:W-:Y:S01]  /*1390*/  @!P5 LEA R24, P2, R22, R24, 0x1 ;  /* 0x000000181618d211 */ /* 0x004fe200078408ff */
[----:B------:R-:W-:Y:S01]  /*13a0*/  @!P6 IMAD.WIDE.U32 R20, R37, R20, R18 ;  /* 0x000000142514e225 */ /* 0x000fe200078e0012 */
[----:B------:R-:W-:-:S02]  /*13b0*/  MOV R59, RZ ;  /* 0x000000ff003b7202 */ /* 0x000fc40000000f00 */
[----:B------:R-:W-:Y:S02]  /*13c0*/  @!P5 LEA.HI.X R25, R22, R25, R6, 0x1, P2 ;  /* 0x000000191619d211 */ /* 0x000fe400010f0c06 */
[----:B------:R-:W-:Y:S02]  /*13d0*/  @!P6 IADD3 R6, PT, PT, R21, R29, RZ ;  /* 0x0000001d1506e210 */ /* 0x000fe40007ffe0ff */
[C---:B0-----:R-:W-:Y:S01]  /*13e0*/  @!P6 LEA R26, P2, R20.reuse, R26, 0x1 ;  /* 0x0000001a141ae211 */ /* 0x041fe200078408ff */
[----:B------:R0:W2:Y:S01]  /*13f0*/  @!P5 LDG.E R59, desc[UR6][R24.64] ;  /* 0x00000006183bd981 */ /* 0x0000a2000c1e1900 */
[----:B------:R-:W-:Y:S02]  /*1400*/  MOV R61, RZ ;  /* 0x000000ff003d7202 */ /* 0x000fe40000000f00 */
[----:B------:R-:W-:-:S05]  /*1410*/  @!P6 LEA.HI.X R27, R20, R27, R6, 0x1, P2 ;  /* 0x0000001b141be211 */ /* 0x000fca00010f0c06 */
[----:B------:R1:W5:Y:S01]  /*1420*/  @!P6 LDG.E R61, desc[UR6][R26.64] ;  /* 0x000000061a3de981 */ /* 0x000362000c1e1900 */
[--C-:B------:R-:W-:Y:S02]  /*1430*/  HADD2.F32 R6, -RZ, R8.reuse.H0_H0 ;  /* 0x20000008ff067230 */ /* 0x100fe40000004100 */
[----:B------:R-:W-:-:S05]  /*1440*/  HADD2.F32 R19, -RZ, R8.H1_H1 ;  /* 0x30000008ff137230 */ /* 0x000fca0000004100 */
[----:B------:R-:W-:Y:S01]  /*1450*/  FADD.FTZ R18, R6, R19 ;  /* 0x0000001306127221 */ /* 0x000fe20000010000 */
[----:B------:R-:W-:-:S03]  /*1460*/  FMUL.FTZ R29, R19, R19 ;  /* 0x00000013131d7220 */ /* 0x000fc60000410000 */
[----:B------:R-:W-:Y:S01]  /*1470*/  FADD.FTZ R18, RZ, R18 ;  /* 0x00000012ff127221 */ /* 0x000fe20000010000 */
[----:B------:R-:W-:-:S04]  /*1480*/  FFMA.FTZ R29, R6, R6, R29 ;  /* 0x00000006061d7223 */ /* 0x000fc8000001001d */
[----:B------:R-:W-:Y:S01]  /*1490*/  FADD.FTZ R29, RZ, R29 ;  /* 0x0000001dff1d7221 */ /* 0x000fe20000010000 */
[----:B------:R-:W-:Y:S01]  /*14a0*/  ISETP.GT.AND P2, PT, R2, 0x1e, PT ;  /* 0x0000001e0200780c */ /* 0x000fe20003f44270 */
[----:B----4-:R-:W-:-:S05]  /*14b0*/  HADD2.F32 R23, -RZ, R12.H1_H1 ;  /* 0x3000000cff177230 */ /* 0x010fca0000004100 */
[----:B------:R-:W-:Y:S01]  /*14c0*/  FMUL.FTZ R31, R23, R23 ;  /* 0x00000017171f7220 */ /* 0x000fe20000410000 */
[--C-:B---3--:R-:W-:Y:S02]  /*14d0*/  HADD2.F32 R8, -RZ, R10.reuse.H0_H0 ;  /* 0x2000000aff087230 */ /* 0x108fe40000004100 */
[----:B------:R-:W-:Y:S02]  /*14e0*/  HADD2.F32 R21, -RZ, R10.H1_H1 ;  /* 0x3000000aff157230 */ /* 0x000fe40000004100 */
[----:B------:R-:W-:-:S03]  /*14f0*/  HADD2.F32 R10, -RZ, R12.H0_H0 ;  /* 0x2000000cff0a7230 */ /* 0x000fc60000004100 */
[----:B0-----:R-:W-:Y:S01]  /*1500*/  FADD.FTZ R25, R8, R21 ;  /* 0x0000001508197221 */ /* 0x001fe20000010000 */
[----:B-1----:R-:W-:Y:S01]  /*1510*/  FMUL.FTZ R27, R21, R21 ;  /* 0x00000015151b7220 */ /* 0x002fe20000410000 */
[--C-:B------:R-:W-:Y:S02]  /*1520*/  HADD2.F32 R12, -RZ, R14.reuse.H0_H0 ;  /* 0x2000000eff0c7230 */ /* 0x100fe40000004100 */
[----:B------:R-:W-:Y:S01]  /*1530*/  FADD.FTZ R18, R18, R25 ;  /* 0x0000001912127221 */ /* 0x000fe20000010000 */
[----:B------:R-:W-:Y:S01]  /*1540*/  FFMA.FTZ R20, R8, R8, R27 ;  /* 0x0000000808147223 */ /* 0x000fe2000001001b */
[----:B------:R-:W-:Y:S01]  /*1550*/  FADD.FTZ R27, R10, R23 ;  /* 0x000000170a1b7221 */ /* 0x000fe20000010000 */
[----:B------:R-:W-:Y:S02]  /*1560*/  HADD2.F32 R25, -RZ, R14.H1_H1 ;  /* 0x3000000eff197230 */ /* 0x000fe40000004100 */
        /* <DEDUP_REMOVED lines=44> */
[----:B------:R-:W-:-:S02]  /*1830*/  HADD2.F32 R26, -RZ, R51.H1_H1 ;  /* 0x30000033ff1a7230 */ /* 0x000fc40000004100 */
[----:B------:R-:W-:Y:S01]  /*1840*/  FFMA.FTZ R31, R22, R22, R31 ;  /* 0x00000016161f7223 */ /* 0x000fe2000001001f */
[----:B------:R-:W-:Y:S01]  /*1850*/  FMUL.FTZ R33, R49, R49 ;  /* 0x0000003131217220 */ /* 0x000fe20000410000 */
[----:B------:R-:W-:Y:S01]  /*1860*/  FADD.FTZ R30, R24, R49 ;  /* 0x00000031181e7221 */ /* 0x000fe20000010000 */
[----:B------:R-:W-:Y:S02]  /*1870*/  HADD2.F32 R51, -RZ, R51.H0_H0 ;  /* 0x20000033ff337230 */ /* 0x000fe40000004100 */
        /* <DEDUP_REMOVED lines=8> */
[----:B------:R-:W-:-:S02]  /*1900*/  HADD2.F32 R53, -RZ, R53.H0_H0 ;  /* 0x20000035ff357230 */ /* 0x000fc40000004100 */
[----:B------:R-:W-:Y:S01]  /*1910*/  FMUL.FTZ R32, R40, R40 ;  /* 0x0000002828207220 */ /* 0x000fe20000410000 */
[--C-:B------:R-:W-:Y:S02]  /*1920*/  HADD2.F32 R42, -RZ, R55.reuse.H1_H1 ;  /* 0x30000037ff2a7230 */ /* 0x100fe40000004100 */
        /* <DEDUP_REMOVED lines=9> */
[C---:B------:R-:W-:Y:S01]  /*19c0*/  FADD.FTZ R30, R55.reuse, R42 ;  /* 0x0000002a371e7221 */ /* 0x040fe20000010000 */
[----:B------:R-:W-:Y:S02]  /*19d0*/  HADD2.F32 R57, -RZ, R57.H0_H0 ;  /* 0x20000039ff397230 */ /* 0x000fe40000004100 */
[----:B------:R-:W-:Y:S01]  /*19e0*/  FFMA.FTZ R31, R55, R55, R32 ;  /* 0x00000037371f7223 */ /* 0x000fe20000010020 */
[----:B------:R-:W-:Y:S01]  /*19f0*/  FMUL.FTZ R32, R44, R44 ;  /* 0x0000002c2c207220 */ /* 0x000fe20000410000 */
[----:B------:R-:W-:Y:S01]  /*1a00*/  FADD.FTZ R29, R29, R30 ;  /* 0x0000001e1d1d7221 */ /* 0x000fe20000010000 */
[--C-:B--2---:R-:W-:Y:S02]  /*1a10*/  HADD2.F32 R46, -RZ, R59.reuse.H1_H1 ;  /* 0x3000003bff2e7230 */ /* 0x104fe40000004100 */
[----:B------:R-:W-:Y:S01]  /*1a20*/  FADD.FTZ R28, R28, R31 ;  /* 0x0000001f1c1c7221 */ /* 0x000fe20000010000 */
[C---:B------:R-:W-:Y:S01]  /*1a30*/  FADD.FTZ R30, R57.reuse, R44 ;  /* 0x0000002c391e7221 */ /* 0x040fe20000010000 */
[----:B------:R-:W-:Y:S01]  /*1a40*/  FFMA.FTZ R31, R57, R57, R32 ;  /* 0x00000039391f7223 */ /* 0x000fe20000010020 */
[----:B------:R-:W-:-:S02]  /*1a50*/  HADD2.F32 R59, -RZ, R59.H0_H0 ;  /* 0x2000003bff3b7230 */ /* 0x000fc40000004100 */
[----:B------:R-:W-:Y:S01]  /*1a60*/  FMUL.FTZ R32, R46, R46 ;  /* 0x0000002e2e207220 */ /* 0x000fe20000410000 */
[--C-:B-----5:R-:W-:Y:S02]  /*1a70*/  HADD2.F32 R48, -RZ, R61.reuse.H1_H1 ;  /* 0x3000003dff307230 */ /* 0x120fe40000004100 */
        /* <DEDUP_REMOVED lines=49> */
.L_x_3107:
[----:B------:R-:W-:Y:S05]  /*1d90*/  BSYNC.RECONVERGENT B0 ;  /* 0x0000000000007941 */ /* 0x000fea0003800200 */
.L_x_3106:
        /* <DEDUP_REMOVED lines=54> */
.L_x_3109:
[----:B------:R-:W-:Y:S05]  /*2100*/  BSYNC.RECONVERGENT B0 ;  /* 0x0000000000007941 */ /* 0x000fea0003800200 */
.L_x_3108:
        /* <DEDUP_REMOVED lines=27> */
.L_x_3112:
[----:B------:R-:W3:Y:S04]  /*22c0*/  LDG.E.STRONG.GPU R30, desc[UR6][R28.64] ;  /* 0x000000061c1e7981 */ /* 0x000ee8000c1ef900 */
[----:B---3--:R-:W-:Y:S01]  /*22d0*/  CCTL.IVALL ;  /* 0x00000000ff00798f */ /* 0x008fe20002000000 */
[----:B------:R-:W-:Y:S05]  /*22e0*/  YIELD ;  /* 0x0000000000007946 */ /* 0x000fea0003800000 */
[----:B------:R-:W-:-:S13]  /*22f0*/  ISETP.NE.AND P2, PT, R30, R37, PT ;  /* 0x000000251e00720c */ /* 0x000fda0003f45270 */
[----:B------:R-:W-:Y:S05]  /*2300*/  @P2 BRA `(.L_x_3112) ;  /* 0xfffffffc00ec2947 */ /* 0x000fea000383ffff */
.L_x_3111:
        /* <DEDUP_REMOVED lines=16> */
.L_x_3114:
        /* <DEDUP_REMOVED lines=61> */
.L_x_3113:
        /* <DEDUP_REMOVED lines=38> */
.L_x_3115:
        /* <DEDUP_REMOVED lines=19> */
.L_x_3116:
        /* <DEDUP_REMOVED lines=9> */
.L_x_3117:
[----:B------:R-:W-:Y:S05]  /*2c00*/  BSYNC.RECONVERGENT B0 ;  /* 0x0000000000007941 */ /* 0x000fea0003800200 */
.L_x_3110:
        /* <DEDUP_REMOVED lines=72> */
.L_x_3121:
[----:B------:R-:W-:Y:S05]  /*3090*/  BSYNC.RECONVERGENT B1 ;  /* 0x0000000000017941 */ /* 0x000fea0003800200 */
.L_x_3120:
        /* <DEDUP_REMOVED lines=11> */
[----:B------:R-:W-:Y:S01]  /*3150*/  MOV R28, R70 ;  /* 0x00000046001c7202 */ /* 0x000fe20000000f00 */
[----:B0-----:R-:W-:Y:S01]  /*3160*/  FADD.FTZ R19, R8, -R34 ;  /* 0x8000002208137221 */ /* 0x001fe20000010000 */
[----:B------:R-:W0:Y:S01]  /*3170*/  LDCU.64 UR10, c[0x0][0x380] ;  /* 0x00007000ff0a77ac */ /* 0x000e220008000a00 */
[-C--:B------:R-:W-:Y:S01]  /*3180*/  FMUL.FTZ R21, R21, R32.reuse ;  /* 0x0000002015157220 */ /* 0x080fe20000410000 */
[----:B------:R-:W-:Y:S01]  /*3190*/  MOV R29, R73 ;  /* 0x00000049001d7202 */ /* 0x000fe20000000f00 */
[----:B------:R-:W-:Y:S02]  /*31a0*/  FMUL.FTZ R19, R19, R32 ;  /* 0x0000002013137220 */ /* 0x000fe40000410000 */
[----:B------:R-:W-:Y:S02]  /*31b0*/  FFMA.FTZ R6, R39, R21, R74 ;  /* 0x0000001527067223 */ /* 0x000fe4000001004a */
        /* <DEDUP_REMOVED lines=8> */
[----:B------:R1:W-:Y:S02]  /*3240*/  STG.E desc[UR6][R30.64], R19 ;  /* 0x000000131e007986 */ /* 0x0003e4000c101906 */
.L_x_3123:
[----:B------:R-:W-:Y:S05]  /*3250*/  BSYNC.RECONVERGENT B1 ;  /* 0x0000000000017941 */ /* 0x000fea0003800200 */
.L_x_3122:
        /* <DEDUP_REMOVED lines=18> */
[----:B------:R-:W-:-:S05]  /*3380*/  F2FP.F16.F32.PACK_AB R19, R6, R19 ;  /* 0x000000130613723e */ /* 0x000fca00000000ff */
[----:B------:R2:W-:Y:S02]  /*3390*/  STG.E desc[UR6][R30.64], R19 ;  /* 0x000000131e007986 */ /* 0x0005e4000c101906 */
.L_x_3125:
[----:B------:R-:W-:Y:S05]  /*33a0*/  BSYNC.RECONVERGENT B1 ;  /* 0x0000000000017941 */ /* 0x000fea0003800200 */
.L_x_3124:
        /* <DEDUP_REMOVED lines=19> */
[----:B------:R-:W-:-:S05]  /*34e0*/  F2FP.F16.F32.PACK_AB R19, R8, R19 ;  /* 0x000000130813723e */ /* 0x000fca00000000ff */
[----:B------:R3:W-:Y:S02]  /*34f0*/  STG.E desc[UR6][R30.64], R19 ;  /* 0x000000131e007986 */ /* 0x0007e4000c101906 */
.L_x_3127:
[----:B------:R-:W-:Y:S05]  /*3500*/  BSYNC.RECONVERGENT B1 ;  /* 0x0000000000017941 */ /* 0x000fea0003800200 */
.L_x_3126:
        /* <DEDUP_REMOVED lines=16> */
[--C-:B0123--:R-:W-:Y:S01]  /*3610*/  FADD.FTZ R19, R14, -R34.reuse ;  /* 0x800000220e137221 */ /* 0x10ffe20000010000 */
[----:B------:R-:W-:Y:S01]  /*3620*/  MOV R29, R73 ;  /* 0x00000049001d7202 */ /* 0x000fe20000000f00 */
[----:B------:R-:W0:Y:S01]  /*3630*/  LDCU.64 UR10, c[0x0][0x380] ;  /* 0x00007000ff0a77ac */ /* 0x000e220008000a00 */
[----:B------:R-:W-:Y:S01]  /*3640*/  FADD.FTZ R27, R27, -R34 ;  /* 0x800000221b1b7221 */ /* 0x000fe20000010000 */
[----:B------:R-:W-:-:S03]  /*3650*/  FMUL.FTZ R19, R19, R32 ;  /* 0x0000002013137220 */ /* 0x000fc60000410000 */
[----:B------:R-:W-:Y:S01]  /*3660*/  FMUL.FTZ R27, R27, R32 ;  /* 0x000000201b1b7220 */ /* 0x000fe20000410000 */
[----:B------:R-:W-:-:S03]  /*3670*/  FFMA.FTZ R19, R38, R19, R67 ;  /* 0x0000001326137223 */ /* 0x000fc60000010043 */
[----:B------:R-:W-:Y:S01]  /*3680*/  FFMA.FTZ R10, R39, R27, R74 ;  /* 0x0000001b270a7223 */ /* 0x000fe2000001004a */
[----:B----4-:R-:W-:-:S04]  /*3690*/  IMAD R21, R76, UR4, RZ ;  /* 0x000000044c157c24 */ /* 0x010fc8000f8e02ff */
[----:B------:R-:W-:Y:S01]  /*36a0*/  F2FP.F16.F32.PACK_AB R19, R10, R19 ;  /* 0x000000130a13723e */ /* 0x000fe200000000ff */
[----:B------:R-:W-:-:S04]  /*36b0*/  IMAD.WIDE.U32 R28, R36, UR4, R28 ;  /* 0x00000004241c7c25 */ /* 0x000fc8000f8e001c */
[----:B------:R-:W-:Y:S01]  /*36c0*/  IMAD R21, R36, UR5, R21 ;  /* 0x0000000524157c24 */ /* 0x000fe2000f8e0215 */
[----:B0-----:R-:W-:-:S04]  /*36d0*/  LEA R30, P5, R28, UR10, 0x1 ;  /* 0x0000000a1c1e7c11 */ /* 0x001fc8000f8a08ff */
[----:B------:R-:W-:-:S04]  /*36e0*/  IADD3 R21, PT, PT, R29, R21, RZ ;  /* 0x000000151d157210 */ /* 0x000fc80007ffe0ff */
[----:B------:R-:W-:-:S05]  /*36f0*/  LEA.HI.X R31, R28, UR11, R21, 0x1, P5 ;  /* 0x0000000b1c1f7c11 */ /* 0x000fca000a8f0c15 */
[----:B------:R4:W-:Y:S02]  /*3700*/  STG.E desc[UR6][R30.64], R19 ;  /* 0x000000131e007986 */ /* 0x0009e4000c101906 */
.L_x_3129:
[----:B------:R-:W-:Y:S05]  /*3710*/  BSYNC.RECONVERGENT B1 ;  /* 0x0000000000017941 */ /* 0x000fea0003800200 */
.L_x_3128:
        /* <DEDUP_REMOVED lines=15> */
[----:B------:R-:W-:Y:S01]  /*3810*/  F2FP.F16.F32.PACK_AB R19, R14, R19 ;  /* 0x000000130e13723e */ /* 0x000fe200000000ff */
[----:B------:R-:W-:-:S04]  /*3820*/  IMAD.WIDE.U32 R28, R60, UR4, R28 ;  /* 0x000000043c1c7c25 */ /* 0x000fc8000f8e001c */
[----:B------:R-:W-:Y:S01]  /*3830*/  IMAD R21, R60, UR5, R21 ;  /* 0x000000053c157c24 */ /* 0x000fe2000f8e0215 */
[----:B0-----:R-:W-:-:S04]  /*3840*/  LEA R30, P1, R28, UR10, 0x1 ;  /* 0x0000000a1c1e7c11 */ /* 0x001fc8000f8208ff */
[----:B------:R-:W-:-:S04]  /*3850*/  IADD3 R21, PT, PT, R29, R21, RZ ;  /* 0x000000151d157210 */ /* 0x000fc80007ffe0ff */
[----:B------:R-:W-:-:S05]  /*3860*/  LEA.HI.X R31, R28, UR11, R21, 0x1, P1 ;  /* 0x0000000b1c1f7c11 */ /* 0x000fca00088f0c15 */
[----:B------:R0:W-:Y:S02]  /*3870*/  STG.E desc[UR6][R30.64], R19 ;  /* 0x000000131e007986 */ /* 0x0001e4000c101906 */
.L_x_3131:
[----:B------:R-:W-:Y:S05]  /*3880*/  BSYNC.RECONVERGENT B1 ;  /* 0x0000000000017941 */ /* 0x000fea0003800200 */
.L_x_3130:
        /* <DEDUP_REMOVED lines=17> */
[----:B------:R-:W-:Y:S02]  /*39a0*/  F2FP.F16.F32.PACK_AB R19, R14, R21 ;  /* 0x000000150e13723e */ /* 0x000fe400000000ff */
[----:B------:R-:W-:-:S05]  /*39b0*/  LEA.HI.X R29, R18, UR11, R35, 0x1, P1 ;  /* 0x0000000b121d7c11 */ /* 0x000fca00088f0c23 */
[----:B------:R0:W-:Y:S02]  /*39c0*/  STG.E desc[UR6][R28.64], R19 ;  /* 0x000000131c007986 */ /* 0x0001e4000c101906 */
.L_x_3133:
[----:B------:R-:W-:Y:S05]  /*39d0*/  BSYNC.RECONVERGENT B1 ;  /* 0x0000000000017941 */ /* 0x000fea0003800200 */
.L_x_3132:
        /* <DEDUP_REMOVED lines=17> */
[----:B------:R-:W-:Y:S02]  /*3af0*/  F2FP.F16.F32.PACK_AB R19, R45, R14 ;  /* 0x0000000e2d13723e */ /* 0x000fe400000000ff */
[----:B------:R-:W-:-:S05]  /*3b00*/  LEA.HI.X R21, R18, UR11, R23, 0x1, P1 ;  /* 0x0000000b12157c11 */ /* 0x000fca00088f0c17 */
[----:B------:R0:W-:Y:S02]  /*3b10*/  STG.E desc[UR6][R20.64], R19 ;  /* 0x0000001314007986 */ /* 0x0001e4000c101906 */
.L_x_3135:
[----:B------:R-:W-:Y:S05]  /*3b20*/  BSYNC.RECONVERGENT B1 ;  /* 0x0000000000017941 */ /* 0x000fea0003800200 */
.L_x_3134:
        /* <DEDUP_REMOVED lines=20> */
.L_x_3137:
[----:B------:R-:W-:Y:S05]  /*3c70*/  BSYNC.RECONVERGENT B1 ;  /* 0x0000000000017941 */ /* 0x000fea0003800200 */
.L_x_3136:
        /* <DEDUP_REMOVED lines=20> */
.L_x_3139:
[----:B------:R-:W-:Y:S05]  /*3dc0*/  BSYNC.RECONVERGENT B1 ;  /* 0x0000000000017941 */ /* 0x000fea0003800200 */
.L_x_3138:
        /* <DEDUP_REMOVED lines=36> */
.L_x_3141:
[----:B------:R-:W-:Y:S05]  /*4010*/  BSYNC.RECONVERGENT B1 ;  /* 0x0000000000017941 */ /* 0x000fea0003800200 */
.L_x_3140:
        /* <DEDUP_REMOVED lines=20> */
.L_x_3143:
[----:B------:R-:W-:Y:S05]  /*4160*/  BSYNC.RECONVERGENT B1 ;  /* 0x0000000000017941 */ /* 0x000fea0003800200 */
.L_x_3142:
        /* <DEDUP_REMOVED lines=20> */
.L_x_3145:
[----:B------:R-:W-:Y:S05]  /*42b0*/  BSYNC.RECONVERGENT B1 ;  /* 0x0000000000017941 */ /* 0x000fea0003800200 */
.L_x_3144:
        /* <DEDUP_REMOVED lines=17> */
[----:B------:R-:W-:Y:S02]  /*43d0*/  F2FP.F16.F32.PACK_AB R19, R8, R57 ;  /* 0x000000390813723e */ /* 0x000fe400000000ff */
[----:B------:R-:W-:-:S05]  /*43e0*/  LEA.HI.X R21, R18, UR11, R23, 0x1, P1 ;  /* 0x0000000b12157c11 */ /* 0x000fca00088f0c17 */
[----:B------:R0:W-:Y:S02]  /*43f0*/  STG.E desc[UR6][R20.64], R19 ;  /* 0x0000001314007986 */ /* 0x0001e4000c101906 */
.L_x_3147:
[----:B------:R-:W-:Y:S05]  /*4400*/  BSYNC.RECONVERGENT B1 ;  /* 0x0000000000017941 */ /* 0x000fea0003800200 */
.L_x_3146:
        /* <DEDUP_REMOVED lines=20> */
.L_x_3149:
[----:B------:R-:W-:Y:S05]  /*4550*/  BSYNC.RECONVERGENT B1 ;  /* 0x0000000000017941 */ /* 0x000fea0003800200 */
.L_x_3148:
        /* <DEDUP_REMOVED lines=10> */
[----:B------:R-:W-:Y:S01]  /*4600*/  F2FP.F16.F32.PACK_AB R21, R74, R21 ;  /* 0x000000154a15723e */ /* 0x000fe200000000ff */
        /* <DEDUP_REMOVED lines=8> */
.L_x_3119:
        /* <DEDUP_REMOVED lines=34> */
.L_x_3152:
[----:B------:R-:W-:Y:S05]  /*48b0*/  BSYNC.RECONVERGENT B1 ;  /* 0x0000000000017941 */ /* 0x000fea0003800200 */
.L_x_3151:
[----:B------:R-:W-:Y:S01]  /*48c0*/  ISETP.GE.U32.AND P2, PT, R64, UR4, PT ;  /* 0x0000000440007c0c */ /* 0x000fe2000bf46070 */
[----:B------:R-:W-:Y:S01]  /*48d0*/  BSSY.RECONVERGENT B1, `(.L_x_3153) ;  /* 0x0000022000017945 */ /* 0x000fe20003800200 */
[----:B------:R-:W-:Y:S02]  /*48e0*/  ISETP.GE.U32.AND P3, PT, R62, UR4, PT ;  /* 0x000000043e007c0c */ /* 0x000fe4000bf66070 */
[----:B------:R-:W-:Y:S02]  /*48f0*/  ISETP.GE.U32.AND P6, PT, R36, UR4, PT ;  /* 0x0000000424007c0c */ /* 0x000fe4000bfc6070 */
[----:B------:R-:W-:Y:S02]  /*4900*/  ISETP.GE.AND.EX P2, PT, R7, UR5, PT, P2 ;  /* 0x0000000507007c0c */ /* 0x000fe4000bf46320 */
[----:B------:R-:W-:Y:S01]  /*4910*/  ISETP.GE.AND.EX P3, PT, R9, UR5, PT, P3 ;  /* 0x0000000509007c0c */ /* 0x000fe2000bf66330 */
[----:B------:R-:W-:-:S12]  /*4920*/  @P1 BRA `(.L_x_3154) ;  /* 0x0000000000701947 */ /* 0x000fd80003800000 */
[--C-:B0-----:R-:W-:Y:S01]  /*4930*/  FADD.FTZ R19, R8, -R34.reuse ;  /* 0x8000002208137221 */ /* 0x101fe20000010000 */
        /* <DEDUP_REMOVED lines=17> */
[----:B---3--:R-:W-:Y:S01]  /*4a50*/  FMUL.FTZ R30, R29, R28 ;  /* 0x0000001c1d1e7220 */ /* 0x008fe20000410000 */
[----:B0-----:R-:W-:-:S04]  /*4a60*/  IMAD R29, R5, UR8, RZ ;  /* 0x00000008051d7c24 */ /* 0x001fc8000f8e02ff */
[----:B------:R-:W-:Y:S01]  /*4a70*/  F2FP.F16.F32.PACK_AB R19, R30, R19 ;  /* 0x000000131e13723e */ /* 0x000fe200000000ff */
[----:B------:R-:W-:Y:S01]  /*4a80*/  IMAD R29, R66, UR9, R29 ;  /* 0x00000009421d7c24 */ /* 0x000fe2000f8e021d */
[----:B------:R-:W-:-:S05]  /*4a90*/  MOV R30, R70 ;  /* 0x00000046001e7202 */ /* 0x000fca0000000f00 */
[----:B------:R-:W-:-:S05]  /*4aa0*/  IMAD.WIDE.U32 R30, R66, UR8, R30 ;  /* 0x00000008421e7c25 */ /* 0x000fca000f8e001e */
[----:B------:R-:W-:Y:S02]  /*4ab0*/  IADD3 R29, PT, PT, R31, R29, RZ ;  /* 0x0000001d1f1d7210 */ /* 0x000fe40007ffe0ff */
[----:B-1----:R-:W-:-:S04]  /*4ac0*/  LEA R28, P1, R30, UR10, 0x1 ;  /* 0x0000000a1e1c7c11 */ /* 0x002fc8000f8208ff */
[----:B------:R-:W-:-:S05]  /*4ad0*/  LEA.HI.X R29, R30, UR11, R29, 0x1, P1 ;  /* 0x0000000b1e1d7c11 */ /* 0x000fca00088f0c1d */
[----:B------:R1:W-:Y:S04]  /*4ae0*/  STG.E desc[UR6][R28.64], R19 ;  /* 0x000000131c007986 */ /* 0x0003e8000c101906 */
.L_x_3154:
[----:B------:R-:W-:Y:S05]  /*4af0*/  BSYNC.RECONVERGENT B1 ;  /* 0x0000000000017941 */ /* 0x000fea0003800200 */
.L_x_3153:
        /* <DEDUP_REMOVED lines=28> */
[----:B------:R-:W-:-:S05]  /*4cc0*/  F2FP.F16.F32.PACK_AB R19, R19, R10 ;  /* 0x0000000a1313723e */ /* 0x000fca00000000ff */
[----:B------:R2:W-:Y:S02]  /*4cd0*/  STG.E desc[UR6][R28.64], R19 ;  /* 0x000000131c007986 */ /* 0x0005e4000c101906 */
.L_x_3156:
[----:B------:R-:W-:Y:S05]  /*4ce0*/  BSYNC.RECONVERGENT B1 ;  /* 0x0000000000017941 */ /* 0x000fea0003800200 */
.L_x_3155:
[----:B------:R-:W-:Y:S01]  /*4cf0*/  BSSY.RECONVERGENT B1, `(.L_x_3157) ;  /* 0x000001f000017945 */ /* 0x000fe20003800200 */
[----:B------:R-:W-:-:S03]  /*4d00*/  IADD3 R6, PT, PT, R33, 0x90, RZ ;  /* 0x0000009021067810 */ /* 0x000fc60007ffe0ff */
        /* <DEDUP_REMOVED lines=29> */
.L_x_3158:
[----:B------:R-:W-:Y:S05]  /*4ee0*/  BSYNC.RECONVERGENT B1 ;  /* 0x0000000000017941 */ /* 0x000fea0003800200 */
.L_x_3157:
        /* <DEDUP_REMOVED lines=22> */
[----:B---3--:R-:W-:Y:S01]  /*5050*/  FFMA.FTZ R21, R38, R19, R67 ;  /* 0x0000001326157223 */ /* 0x008fe20000010043 */
        /* <DEDUP_REMOVED lines=19> */
.L_x_3160:
[----:B------:R-:W-:Y:S05]  /*5190*/  BSYNC.RECONVERGENT B1 ;  /* 0x0000000000017941 */ /* 0x000fea0003800200 */
.L_x_3159:
        /* <DEDUP_REMOVED lines=32> */
.L_x_3162:
[----:B------:R-:W-:Y:S05]  /*53a0*/  BSYNC.RECONVERGENT B1 ;  /* 0x0000000000017941 */ /* 0x000fea0003800200 */
.L_x_3161:
        /* <DEDUP_REMOVED lines=30> */
.L_x_3164:
[----:B------:R-:W-:Y:S05]  /*5590*/  BSYNC.RECONVERGENT B1 ;  /* 0x0000000000017941 */ /* 0x000fea0003800200 */
.L_x_3163:
        /* <DEDUP_REMOVED lines=28> */
[----:B------:R-:W-:-:S05]  /*5760*/  F2FP.F16.F32.PACK_AB R25, R25, R14 ;  /* 0x0000000e1919723e */ /* 0x000fca00000000ff */
[----:B------:R0:W-:Y:S02]  /*5770*/  STG.E desc[UR6][R18.64], R25 ;  /* 0x0000001912007986 */ /* 0x0001e4000c101906 */
.L_x_3166:
[----:B------:R-:W-:Y:S05]  /*5780*/  BSYNC.RECONVERGENT B1 ;  /* 0x0000000000017941 */ /* 0x000fea0003800200 */
.L_x_3165:
        /* <DEDUP_REMOVED lines=30> */
.L_x_3168:
[----:B------:R-:W-:Y:S05]  /*5970*/  BSYNC.RECONVERGENT B1 ;  /* 0x0000000000017941 */ /* 0x000fea0003800200 */
.L_x_3167:
        /* <DEDUP_REMOVED lines=30> */
.L_x_3170:
[----:B------:R-:W-:Y:S05]  /*5b60*/  BSYNC.RECONVERGENT B1 ;  /* 0x0000000000017941 */ /* 0x000fea0003800200 */
.L_x_3169:
        /* <DEDUP_REMOVED lines=44> */
[----:B------:R-:W-:-:S05]  /*5e30*/  F2FP.F16.F32.PACK_AB R23, R23, R10 ;  /* 0x0000000a1717723e */ /* 0x000fca00000000ff */
[----:B------:R0:W-:Y:S02]  /*5e40*/  STG.E desc[UR6][R20.64], R23 ;  /* 0x0000001714007986 */ /* 0x0001e4000c101906 */
.L_x_3172:
[----:B------:R-:W-:Y:S05]  /*5e50*/  BSYNC.RECONVERGENT B1 ;  /* 0x0000000000017941 */ /* 0x000fea0003800200 */
.L_x_3171:
        /* <DEDUP_REMOVED lines=30> */
.L_x_3174:
[----:B------:R-:W-:Y:S05]  /*6040*/  BSYNC.RECONVERGENT B1 ;  /* 0x0000000000017941 */ /* 0x000fea0003800200 */
.L_x_3173:
        /* <DEDUP_REMOVED lines=30> */
.L_x_3176:
[----:B------:R-:W-:Y:S05]  /*6230*/  BSYNC.RECONVERGENT B1 ;  /* 0x0000000000017941 */ /* 0x000fea0003800200 */
.L_x_3175:
        /* <DEDUP_REMOVED lines=30> */
.L_x_3178:
[----:B------:R-:W-:Y:S05]  /*6420*/  BSYNC.RECONVERGENT B1 ;  /* 0x0000000000017941 */ /* 0x000fea0003800200 */
.L_x_3177:
        /* <DEDUP_REMOVED lines=28> */
[----:B------:R-:W-:-:S05]  /*65f0*/  F2FP.F16.F32.PACK_AB R23, R23, R6 ;  /* 0x000000061717723e */ /* 0x000fca00000000ff */
[----:B------:R0:W-:Y:S02]  /*6600*/  STG.E desc[UR6][R20.64], R23 ;  /* 0x0000001714007986 */ /* 0x0001e4000c101906 */
.L_x_3180:
[----:B------:R-:W-:Y:S05]  /*6610*/  BSYNC.RECONVERGENT B1 ;  /* 0x0000000000017941 */ /* 0x000fea0003800200 */
.L_x_3179:
        /* <DEDUP_REMOVED lines=26> */
[----:B------:R-:W-:-:S05]  /*67c0*/  F2FP.F16.F32.PACK_AB R21, R21, R6 ;  /* 0x000000061515723e */ /* 0x000fca00000000ff */
[----:B------:R0:W-:Y:S02]  /*67d0*/  STG.E desc[UR6][R18.64], R21 ;  /* 0x0000001512007986 */ /* 0x0001e4000c101906 */
.L_x_3150:
[----:B------:R-:W-:Y:S05]  /*67e0*/  BSYNC.RECONVERGENT B0 ;  /* 0x0000000000007941 */ /* 0x000fea0003800200 */
.L_x_3118:
        /* <DEDUP_REMOVED lines=8> */
.L_x_3182:
        /* <DEDUP_REMOVED lines=9> */
.L_x_4547:


//--------------------- .text._Z35group_norm_nhwc_fwd_one_pass_kernelI11Fp16IOBf16WLi512ELi80ELi640EEv26Group_norm_nhwc_fwd_params --------------------------
	.section	.text._Z35group_norm_nhwc_fwd_one_pass_kernelI11Fp16IOBf16WLi512ELi80ELi640EEv26Group_norm_nhwc_fwd_params,"ax",@progbits
	.align	128
        .global         _Z35group_norm_nhwc_fwd_one_pass_kernelI11Fp16IOBf16WLi512ELi80ELi640EEv26Group_norm_nhwc_fwd_params
        .type           _Z35group_norm_nhwc_fwd_one_pass_kernelI11Fp16IOBf16WLi512ELi80ELi640EEv26Group_norm_nhwc_fwd_params,@function
        .size           _Z35group_norm_nhwc_fwd_one_pass_kernelI11Fp16IOBf16WLi512ELi80ELi640EEv26Group_norm_nhwc_fwd_params,(.L_x_4548 - _Z35group_norm_nhwc_fwd_one_pass_kernelI11Fp16IOBf16WLi512ELi80ELi640EEv26Group_norm_nhwc_fwd_params)
        .other          _Z35group_norm_nhwc_fwd_one_pass_kernelI11Fp16IOBf16WLi512ELi80ELi640EEv26Group_norm_nhwc_fwd_params,@"STO_CUDA_ENTRY STV_DEFAULT"
_Z35group_norm_nhwc_fwd_one_pass_kernelI11Fp16IOBf16WLi512ELi80ELi640EEv26Group_norm_nhwc_fwd_params:
.text._Z35group_norm_nhwc_fwd_one_pass_kernelI11Fp16IOBf16WLi512ELi80ELi640EEv26Group_norm_nhwc_fwd_params:
        /* <DEDUP_REMOVED lines=26> */
.L_x_3322:
[----:B0-----:R-:W0:Y:S01]  /*01a0*/  LDCU UR10, c[0x0][0x3f8] ;  /* 0x00007f00ff0a77ac */ /* 0x001e220008000800 */
[----:B------:R-:W-:Y:S02]  /*01b0*/  IABS R6, UR5 ;  /* 0x0000000500067c13 */ /* 0x000fe40008000000 */
[----:B------:R-:W-:Y:S01]  /*01c0*/  MOV R78, RZ ;  /* 0x000000ff004e7202 */ /* 0x000fe20000000f00 */
[----:B------:R-:W1:Y:S01]  /*01d0*/  LDCU.64 UR14, c[0x0][0x3e8] ;  /* 0x00007d00ff0e77ac */ /* 0x000e620008000a00 */
[----:B0-----:R-:W-:Y:S01]  /*01e0*/  MOV R0, UR10 ;  /* 0x0000000a00007c02 */ /* 0x001fe20008000f00 */
[----:B------:R-:W-:-:S03]  /*01f0*/  UISETP.NE.AND UP0, UPT, UR10, URZ, UPT ;  /* 0x000000ff0a00728c */ /* 0x000fc6000bf05270 */
[----:B--234-:R-:W-:-:S04]  /*0200*/  IABS R7, R0 ;  /* 0x0000000000077213 */ /* 0x01cfc80000000000 */
        /* <DEDUP_REMOVED lines=53> */
[----:B------:R-:W5:Y:S01]  /*0560*/  @!P1 LDC.64 R22, c[0x0][0x390] ;  /* 0x0000e400ff169b82 */ /* 0x000f620000000a00 */
        /* <DEDUP_REMOVED lines=761> */
.L_x_3184:
[----:B------:R-:W-:Y:S05]  /*3500*/  BSYNC.RECONVERGENT B0 ;  /* 0x0000000000007941 */ /* 0x000fea0003800200 */
.L_x_3183:
        /* <DEDUP_REMOVED lines=54> */
.L_x_3186:
[----:B------:R-:W-:Y:S05]  /*3870*/  BSYNC.RECONVERGENT B0 ;  /* 0x0000000000007941 */ /* 0x000fea0003800200 */
.L_x_3185:
        /* <DEDUP_REMOVED lines=30> */
.L_x_3189:
        /* <DEDUP_REMOVED lines=10> */
.L_x_3188:
        /* <DEDUP_REMOVED lines=18> */
.L_x_3191:
        /* <DEDUP_REMOVED lines=145> */
.L_x_3190:
        /* <DEDUP_REMOVED lines=78> */
.L_x_3192:
        /* <DEDUP_REMOVED lines=42> */
.L_x_3193:
        /* <DEDUP_REMOVED lines=21> */
.L_x_3194:
[----:B------:R-:W-:Y:S05]  /*4e00*/  BSYNC.RECONVERGENT B0 ;  /* 0x0000000000007941 */ /* 0x000fea0003800200 */
.L_x_3187:
        /* <DEDUP_REMOVED lines=79> */
.L_x_3198:
[----:B------:R-:W-:Y:S05]  /*5300*/  BSYNC.RECONVERGENT B1 ;  /* 0x0000000000017941 */ /* 0x000fea0003800200 */
.L_x_3197:
        /* <DEDUP_REMOVED lines=20> */
.L_x_3200:
[----:B------:R-:W-:Y:S05]  /*5450*/  BSYNC.RECONVERGENT B1 ;  /* 0x0000000000017941 */ /* 0x000fea0003800200 */
.L_x_3199:
        /* <DEDUP_REMOVED lines=42> */
.L_x_3202:
[----:B------:R-:W-:Y:S05]  /*5700*/  BSYNC.RECONVERGENT B1 ;  /* 0x0000000000017941 */ /* 0x000fea0003800200 */
.L_x_3201:
        /* <DEDUP_REMOVED lines=22> */
.L_x_3204:
[----:B------:R-:W-:Y:S05]  /*5870*/  BSYNC.RECONVERGENT B1 ;  /* 0x0000000000017941 */ /* 0x000fea0003800200 */
.L_x_3203:
        /* <DEDUP_REMOVED lines=20> */
.L_x_3206:
[----:B------:R-:W-:Y:S05]  /*59c0*/  BSYNC.RECONVERGENT B1 ;  /* 0x0000000000017941 */ /* 0x000fea0003800200 */
.L_x_3205:
        /* <DEDUP_REMOVED lines=20> */
.L_x_3208:
[----:B------:R-:W-:Y:S05]  /*5b10*/  BSYNC.RECONVERGENT B1 ;  /* 0x0000000000017941 */ /* 0x000fea0003800200 */
.L_x_3207:
        /* <DEDUP_REMOVED lines=20> */
.L_x_3210:
[----:B------:R-:W-:Y:S05]  /*5c60*/  BSYNC.RECONVERGENT B1 ;  /* 0x0000000000017941 */ /* 0x000fea0003800200 */
.L_x_3209:
        /* <DEDUP_REMOVED lines=20> */
.L_x_3212:
[----:B------:R-:W-:Y:S05]  /*5db0*/  BSYNC.RECONVERGENT B1 ;  /* 0x0000000000017941 */ /* 0x000fea0003800200 */
.L_x_3211:
        /* <DEDUP_REMOVED lines=44> */
.L_x_3214:
[----:B------:R-:W-:Y:S05]  /*6080*/  BSYNC.RECONVERGENT B1 ;  /* 0x0000000000017941 */ /* 0x000fea0003800200 */
.L_x_3213:
        /* <DEDUP_REMOVED lines=20> */
.L_x_3216:
[----:B------:R-:W-:Y:S05]  /*61d0*/  BSYNC.RECONVERGENT B1 ;  /* 0x0000000000017941 */ /* 0x000fea0003800200 */
.L_x_3215:
        /* <DEDUP_REMOVED lines=20> */
.L_x_3218:
[----:B------:R-:W-:Y:S05]  /*6320*/  BSYNC.RECONVERGENT B1 ;  /* 0x0000000000017941 */ /* 0x000fea0003800200 */
.L_x_3217:
        /* <DEDUP_REMOVED lines=20> */
.L_x_3220:
[----:B------:R-:W-:Y:S05]  /*6470*/  BSYNC.RECONVERGENT B1 ;  /* 0x0000000000017941 */ /* 0x000fea0003800200 */
.L_x_3219:
        /* <DEDUP_REMOVED lines=17> */
[----:B------:R-:W-:Y:S02]  /*6590*/  F2FP.F16.F32.PACK_AB R3, R23, R0 ;  /* 0x000000001703723e */ /* 0x000fe400000000ff */
[----:B------:R-:W-:-:S05]  /*65a0*/  LEA.HI.X R21, R2, UR17, R21, 0x1, P1 ;  /* 0x0000001102157c11 */ /* 0x000fca00088f0c15 */
[----:B------:R4:W-:Y:S02]  /*65b0*/  STG.E desc[UR12][R20.64], R3 ;  /* 0x0000000314007986 */ /* 0x0009e4000c10190c */
.L_x_3222:
[----:B------:R-:W-:Y:S05]  /*65c0*/  BSYNC.RECONVERGENT B1 ;  /* 0x0000000000017941 */ /* 0x000fea0003800200 */
.L_x_3221:
        /* <DEDUP_REMOVED lines=20> */
.L_x_3224:
[----:B------:R-:W-:Y:S05]  /*6710*/  BSYNC.RECONVERGENT B1 ;  /* 0x0000000000017941 */ /* 0x000fea0003800200 */
.L_x_3223:
        /* <DEDUP_REMOVED lines=44> */
.L_x_3226:
[----:B------:R-:W-:Y:S05]  /*69e0*/  BSYNC.RECONVERGENT B1 ;  /* 0x0000000000017941 */ /* 0x000fea0003800200 */
.L_x_3225:
        /* <DEDUP_REMOVED lines=20> */
.L_x_3228:
[----:B------:R-:W-:Y:S05]  /*6b30*/  BSYNC.RECONVERGENT B1 ;  /* 0x0000000000017941 */ /* 0x000fea0003800200 */
.L_x_3227:
        /* <DEDUP_REMOVED lines=20> */
.L_x_3230:
[----:B------:R-:W-:Y:S05]  /*6c80*/  BSYNC.RECONVERGENT B1 ;  /* 0x0000000000017941 */ /* 0x000fea0003800200 */
.L_x_3229:
        /* <DEDUP_REMOVED lines=20> */
.L_x_3232:
[----:B------:R-:W-:Y:S05]  /*6dd0*/  BSYNC.RECONVERGENT B1 ;  /* 0x0000000000017941 */ /* 0x000fea0003800200 */
.L_x_3231:
        /* <DEDUP_REMOVED lines=20> */
.L_x_3234:
[----:B------:R-:W-:Y:S05]  /*6f20*/  BSYNC.RECONVERGENT B1 ;  /* 0x0000000000017941 */ /* 0x000fea0003800200 */
.L_x_3233:
        /* <DEDUP_REMOVED lines=20> */
.L_x_3236:
[----:B------:R-:W-:Y:S05]  /*7070*/  BSYNC.RECONVERGENT B1 ;  /* 0x0000000000017941 */ /* 0x000fea0003800200 */
.L_x_3235:
        /* <DEDUP_REMOVED lines=44> */
.L_x_3238:
[----:B------:R-:W-:Y:S05]  /*7340*/  BSYNC.RECONVERGENT B1 ;  /* 0x0000000000017941 */ /* 0x000fea0003800200 */
.L_x_3237:
        /* <DEDUP_REMOVED lines=20> */
.L_x_3240:
[----:B------:R-:W-:Y:S05]  /*7490*/  BSYNC.RECONVERGENT B1 ;  /* 0x0000000000017941 */ /* 0x000fea0003800200 */
.L_x_3239:
        /* <DEDUP_REMOVED lines=20> */
.L_x_3242:
[----:B------:R-:W-:Y:S05]  /*75e0*/  BSYNC.RECONVERGENT B1 ;  /* 0x0000000000017941 */ /* 0x000fea0003800200 */
.L_x_3241:
        /* <DEDUP_REMOVED lines=20> */
.L_x_3244:
[----:B------:R-:W-:Y:S05]  /*7730*/  BSYNC.RECONVERGENT B1 ;  /* 0x0000000000017941 */ /* 0x000fea0003800200 */
.L_x_3243:
        /* <DEDUP_REMOVED lines=20> */
.L_x_3246:
[----:B------:R-:W-:Y:S05]  /*7880*/  BSYNC.RECONVERGENT B1 ;  /* 0x0000000000017941 */ /* 0x000fea0003800200 */
.L_x_3245:
        /* <DEDUP_REMOVED lines=20> */
.L_x_3248:
[----:B------:R-:W-:Y:S05]  /*79d0*/  BSYNC.RECONVERGENT B1 ;  /* 0x0000000000017941 */ /* 0x000fea0003800200 */
.L_x_3247:
        /* <DEDUP_REMOVED lines=42> */
.L_x_3250:
[----:B------:R-:W-:Y:S05]  /*7c80*/  BSYNC.RECONVERGENT B1 ;  /* 0x0000000000017941 */ /* 0x000fea0003800200 */
.L_x_3249:
        /* <DEDUP_REMOVED lines=20> */
.L_x_3252:
[----:B------:R-:W-:Y:S05]  /*7dd0*/  BSYNC.RECONVERGENT B1 ;  /* 0x0000000000017941 */ /* 0x000fea0003800200 */
.L_x_3251:
        /* <DEDUP_REMOVED lines=20> */
.L_x_3254:
[----:B------:R-:W-:Y:S05]  /*7f20*/  BSYNC.RECONVERGENT B1 ;  /* 0x0000000000017941 */ /* 0x000fea0003800200 */
.L_x_3253:
        /* <DEDUP_REMOVED lines=20> */
.L_x_3256:
[----:B------:R-:W-:Y:S05]  /*8070*/  BSYNC.RECONVERGENT B1 ;  /* 0x0000000000017941 */ /* 0x000fea0003800200 */
.L_x_3255:
        /* <DEDUP_REMOVED lines=20> */
.L_x_3258:
[----:B------:R-:W-:Y:S05]  /*81c0*/  BSYNC.RECONVERGENT B1 ;  /* 0x0000000000017941 */ /* 0x000fea0003800200 */
.L_x_3257:
        /* <DEDUP_REMOVED lines=10> */
[----:B------:R-:W-:Y:S01]  /*8270*/  F2FP.F16.F32.PACK_AB R5, R56, R5 ;  /* 0x000000053805723e */ /* 0x000fe200000000ff */
        /* <DEDUP_REMOVED lines=8> */
.L_x_3196:
        /* <DEDUP_REMOVED lines=41> */
[----:B------:R-:W-:-:S05]  /*8590*/  F2FP.F16.F32.PACK_AB R33, R78, R33 ;  /* 0x000000214e21723e */ /* 0x000fca00000000ff */
[----:B------:R0:W-:Y:S02]  /*85a0*/  STG.E desc[UR12][R20.64], R33 ;  /* 0x0000002114007986 */ /* 0x0001e4000c10190c */
.L_x_3261:
[----:B------:R-:W-:Y:S05]  /*85b0*/  BSYNC.RECONVERGENT B1 ;  /* 0x0000000000017941 */ /* 0x000fea0003800200 */
.L_x_3260:
        /* <DEDUP_REMOVED lines=28> */
[----:B------:R-:W-:-:S05]  /*8780*/  F2FP.F16.F32.PACK_AB R33, R76, R33 ;  /* 0x000000214c21723e */ /* 0x000fca00000000ff */
[----:B------:R1:W-:Y:S02]  /*8790*/  STG.E desc[UR12][R20.64], R33 ;  /* 0x0000002114007986 */ /* 0x0003e4000c10190c */
.L_x_3263:
[----:B------:R-:W-:Y:S05]  /*87a0*/  BSYNC.RECONVERGENT B1 ;  /* 0x0000000000017941 */ /* 0x000fea0003800200 */
.L_x_3262:
        /* <DEDUP_REMOVED lines=52> */
.L_x_3265:
[----:B------:R-:W-:Y:S05]  /*8af0*/  BSYNC.RECONVERGENT B1 ;  /* 0x0000000000017941 */ /* 0x000fea0003800200 */
.L_x_3264:
        /* <DEDUP_REMOVED lines=32> */
.L_x_3267:
[----:B------:R-:W-:Y:S05]  /*8d00*/  BSYNC.RECONVERGENT B1 ;  /* 0x0000000000017941 */ /* 0x000fea0003800200 */
.L_x_3266:
        /* <DEDUP_REMOVED lines=28> */
[----:B------:R-:W-:-:S05]  /*8ed0*/  F2FP.F16.F32.PACK_AB R73, R90, R73 ;  /* 0x000000495a49723e */ /* 0x000fca00000000ff */
[----:B------:R2:W-:Y:S02]  /*8ee0*/  STG.E desc[UR12][R22.64], R73 ;  /* 0x0000004916007986 */ /* 0x0005e4000c10190c */
.L_x_3269:
[----:B------:R-:W-:Y:S05]  /*8ef0*/  BSYNC.RECONVERGENT B1 ;  /* 0x0000000000017941 */ /* 0x000fea0003800200 */
.L_x_3268:
        /* <DEDUP_REMOVED lines=30> */
.L_x_3271:
[----:B------:R-:W-:Y:S05]  /*90e0*/  BSYNC.RECONVERGENT B1 ;  /* 0x0000000000017941 */ /* 0x000fea0003800200 */
.L_x_3270:
        /* <DEDUP_REMOVED lines=30> */
.L_x_3273:
[----:B------:R-:W-:Y:S05]  /*92d0*/  BSYNC.RECONVERGENT B1 ;  /* 0x0000000000017941 */ /* 0x000fea0003800200 */
.L_x_3272:
        /* <DEDUP_REMOVED lines=30> */
.L_x_3275:
[----:B------:R-:W-:Y:S05]  /*94c0*/  BSYNC.RECONVERGENT B1 ;  /* 0x0000000000017941 */ /* 0x000fea0003800200 */
.L_x_3274:
        /* <DEDUP_REMOVED lines=54> */
.L_x_3277:
[----:B------:R-:W-:Y:S05]  /*9830*/  BSYNC.RECONVERGENT B1 ;  /* 0x0000000000017941 */ /* 0x000fea0003800200 */
.L_x_3276:
        /* <DEDUP_REMOVED lines=30> */
.L_x_3279:
[----:B------:R-:W-:Y:S05]  /*9a20*/  BSYNC.RECONVERGENT B1 ;  /* 0x0000000000017941 */ /* 0x000fea0003800200 */
.L_x_3278:
        /* <DEDUP_REMOVED lines=30> */
.L_x_3281:
[----:B------:R-:W-:Y:S05]  /*9c10*/  BSYNC.RECONVERGENT B1 ;  /* 0x0000000000017941 */ /* 0x000fea0003800200 */
.L_x_3280:
        /* <DEDUP_REMOVED lines=30> */
.L_x_3283:
[----:B------:R-:W-:Y:S05]  /*9e00*/  BSYNC.RECONVERGENT B1 ;  /* 0x0000000000017941 */ /* 0x000fea0003800200 */
.L_x_3282:
        /* <DEDUP_REMOVED lines=28> */
[----:B------:R-:W-:-:S05]  /*9fd0*/  F2FP.F16.F32.PACK_AB R59, R59, R0 ;  /* 0x000000003b3b723e */ /* 0x000fca00000000ff */
[----:B------:R0:W-:Y:S02]  /*9fe0*/  STG.E desc[UR12][R20.64], R59 ;  /* 0x0000003b14007986 */ /* 0x0001e4000c10190c */
.L_x_3285:
[----:B------:R-:W-:Y:S05]  /*9ff0*/  BSYNC.RECONVERGENT B1 ;  /* 0x0000000000017941 */ /* 0x000fea0003800200 */
.L_x_3284:
        /* <DEDUP_REMOVED lines=10> */
[----:B012---:R-:W-:Y:S01]  /*a0a0*/  FFMA.FTZ R23, R28, R4, R27 ;  /* 0x000000041c177223 */ /* 0x007fe2000001001b */
[----:B------:R-:W-:-:S03]  /*a0b0*/  FFMA.FTZ R22, R29, R5, R26 ;  /* 0x000000051d167223 */ /* 0x000fc6000001001a */
        /* <DEDUP_REMOVED lines=18> */
.L_x_3287:
[----:B------:R-:W-:Y:S05]  /*a1e0*/  BSYNC.RECONVERGENT B1 ;  /* 0x0000000000017941 */ /* 0x000fea0003800200 */
.L_x_3286:
        /* <DEDUP_REMOVED lines=54> */
.L_x_3289:
[----:B------:R-:W-:Y:S05]  /*a550*/  BSYNC.RECONVERGENT B1 ;  /* 0x0000000000017941 */ /* 0x000fea0003800200 */
.L_x_3288:
        /* <DEDUP_REMOVED lines=24> */
[----:B------:R-:W-:-:S04]  /*a6e0*/  IADD3 R35, PT, PT, R3, R35, RZ ;  /* 0x0000002303237210 */ /* 0x000fc80007ffe0ff */
[----:B------:R-:W-:Y:S01]  /*a6f0*/  LEA.HI.X R5, R2, UR17, R35, 0x1, P2 ;  /* 0x0000001102057c11 */ /* 0x000fe200090f0c23 */
[----:B0-----:R-:W-:Y:S01]  /*a700*/  FMUL.FTZ R7, R7, R6 ;  /* 0x0000000607077220 */ /* 0x001fe20000410000 */
[----:B-1----:R-:W-:-:S05]  /*a710*/  FMUL.FTZ R34, R9, R8 ;  /* 0x0000000809227220 */ /* 0x002fca0000410000 */
[----:B------:R-:W-:-:S05]  /*a720*/  F2FP.F16.F32.PACK_AB R7, R34, R7 ;  /* 0x000000072207723e */ /* 0x000fca00000000ff */
[----:B------:R1:W-:Y:S02]  /*a730*/  STG.E desc[UR12][R4.64], R7 ;  /* 0x0000000704007986 */ /* 0x0003e4000c10190c */
.L_x_3291:
[----:B------:R-:W-:Y:S05]  /*a740*/  BSYNC.RECONVERGENT B1 ;  /* 0x0000000000017941 */ /* 0x000fea0003800200 */
.L_x_3290:
        /* <DEDUP_REMOVED lines=9> */
[----:B01----:R-:W-:Y:S01]  /*a7e0*/  FFMA.FTZ R7, R28, R10, R27 ;  /* 0x0000000a1c077223 */ /* 0x003fe2000001001b */
[----:B------:R-:W-:-:S03]  /*a7f0*/  FFMA.FTZ R11, R29, R11, R26 ;  /* 0x0000000b1d0b7223 */ /* 0x000fc6000001001a */
        /* <DEDUP_REMOVED lines=13> */
[----:B------:R-:W-:-:S04]  /*a8d0*/  IADD3 R33, PT, PT, R3, R33, RZ ;  /* 0x0000002103217210 */ /* 0x000fc80007ffe0ff */
[----:B------:R-:W-:Y:S01]  /*a8e0*/  LEA.HI.X R5, R2, UR17, R33, 0x1, P1 ;  /* 0x0000001102057c11 */ /* 0x000fe200088f0c21 */
[----:B0-----:R-:W-:Y:S01]  /*a8f0*/  FMUL.FTZ R7, R7, R6 ;  /* 0x0000000607077220 */ /* 0x001fe20000410000 */
[----:B-1----:R-:W-:-:S05]  /*a900*/  FMUL.FTZ R10, R11, R8 ;  /* 0x000000080b0a7220 */ /* 0x002fca0000410000 */
[----:B------:R-:W-:-:S05]  /*a910*/  F2FP.F16.F32.PACK_AB R7, R10, R7 ;  /* 0x000000070a07723e */ /* 0x000fca00000000ff */
[----:B------:R2:W-:Y:S02]  /*a920*/  STG.E desc[UR12][R4.64], R7 ;  /* 0x0000000704007986 */ /* 0x0005e4000c10190c */
.L_x_3293:
[----:B------:R-:W-:Y:S05]  /*a930*/  BSYNC.RECONVERGENT B1 ;  /* 0x0000000000017941 */ /* 0x000fea0003800200 */
.L_x_3292:
        /* <DEDUP_REMOVED lines=9> */
[----:B012---:R-:W-:Y:S01]  /*a9d0*/  FFMA.FTZ R7, R28, R12, R27 ;  /* 0x0000000c1c077223 */ /* 0x007fe2000001001b */
[----:B------:R-:W-:-:S03]  /*a9e0*/  FFMA.FTZ R13, R29, R13, R26 ;  /* 0x0000000d1d0d7223 */ /* 0x000fc6000001001a */
        /* <DEDUP_REMOVED lines=13> */
[----:B------:R-:W-:-:S04]  /*aac0*/  IADD3 R31, PT, PT, R3, R31, RZ ;  /* 0x0000001f031f7210 */ /* 0x000fc80007ffe0ff */
[----:B------:R-:W-:Y:S01]  /*aad0*/  LEA.HI.X R5, R2, UR17, R31, 0x1, P1 ;  /* 0x0000001102057c11 */ /* 0x000fe200088f0c1f */
[----:B0-----:R-:W-:Y:S01]  /*aae0*/  FMUL.FTZ R7, R7, R6 ;  /* 0x0000000607077220 */ /* 0x001fe20000410000 */
[----:B-1----:R-:W-:-:S05]  /*aaf0*/  FMUL.FTZ R10, R13, R8 ;  /* 0x000000080d0a7220 */ /* 0x002fca0000410000 */
[----:B------:R-:W-:-:S05]  /*ab00*/  F2FP.F16.F32.PACK_AB R7, R10, R7 ;  /* 0x000000070a07723e */ /* 0x000fca00000000ff */
[----:B------:R3:W-:Y:S02]  /*ab10*/  STG.E desc[UR12][R4.64], R7 ;  /* 0x0000000704007986 */ /* 0x0007e4000c10190c */
.L_x_3295:
[----:B------:R-:W-:Y:S05]  /*ab20*/  BSYNC.RECONVERGENT B1 ;  /* 0x0000000000017941 */ /* 0x000fea0003800200 */
.L_x_3294:
        /* <DEDUP_REMOVED lines=28> */
[----:B------:R-:W-:-:S05]  /*acf0*/  F2FP.F16.F32.PACK_AB R7, R10, R7 ;  /* 0x000000070a07723e */ /* 0x000fca00000000ff */
[----:B------:R4:W-:Y:S02]  /*ad00*/  STG.E desc[UR12][R4.64], R7 ;  /* 0x0000000704007986 */ /* 0x0009e4000c10190c */
.L_x_3297:
[----:B------:R-:W-:Y:S05]  /*ad10*/  BSYNC.RECONVERGENT B1 ;  /* 0x0000000000017941 */ /* 0x000fea0003800200 */
.L_x_3296:
        /* <DEDUP_REMOVED lines=9> */
[----:B01234-:R-:W-:Y:S01]  /*adb0*/  FFMA.FTZ R7, R28, R16, R27 ;  /* 0x000000101c077223 */ /* 0x01ffe2000001001b */
[----:B------:R-:W-:-:S03]  /*adc0*/  FFMA.FTZ R17, R29, R17, R26 ;  /* 0x000000111d117223 */ /* 0x000fc6000001001a */
        /* <DEDUP_REMOVED lines=13> */
[----:B------:R-:W-:-:S04]  /*aea0*/  IADD3 R21, PT, PT, R3, R21, RZ ;  /* 0x0000001503157210 */ /* 0x000fc80007ffe0ff */
[----:B------:R-:W-:Y:S01]  /*aeb0*/  LEA.HI.X R5, R2, UR17, R21, 0x1, P1 ;  /* 0x0000001102057c11 */ /* 0x000fe200088f0c15 */
[----:B0-----:R-:W-:Y:S01]  /*aec0*/  FMUL.FTZ R7, R7, R6 ;  /* 0x0000000607077220 */ /* 0x001fe20000410000 */
[----:B-1----:R-:W-:-:S05]  /*aed0*/  FMUL.FTZ R10, R17, R8 ;  /* 0x00000008110a7220 */ /* 0x002fca0000410000 */
[----:B------:R-:W-:-:S05]  /*aee0*/  F2FP.F16.F32.PACK_AB R7, R10, R7 ;  /* 0x000000070a07723e */ /* 0x000fca00000000ff */
[----:B------:R0:W-:Y:S02]  /*aef0*/  STG.E desc[UR12][R4.64], R7 ;  /* 0x0000000704007986 */ /* 0x0001e4000c10190c */
.L_x_3299:
[----:B------:R-:W-:Y:S05]  /*af00*/  BSYNC.RECONVERGENT B1 ;  /* 0x0000000000017941 */ /* 0x000fea0003800200 */
.L_x_3298:
        /* <DEDUP_REMOVED lines=54> */
.L_x_3301:
[----:B------:R-:W-:Y:S05]  /*b270*/  BSYNC.RECONVERGENT B1 ;  /* 0x0000000000017941 */ /* 0x000fea0003800200 */
.L_x_3300:
        /* <DEDUP_REMOVED lines=28> */
[----:B------:R-:W-:-:S05]  /*b440*/  F2FP.F16.F32.PACK_AB R19, R19, R0 ;  /* 0x000000001313723e */ /* 0x000fca00000000ff */
[----:B------:R1:W-:Y:S02]  /*b450*/  STG.E desc[UR12][R4.64], R19 ;  /* 0x0000001304007986 */ /* 0x0003e4000c10190c */
.L_x_3303:
[----:B------:R-:W-:Y:S05]  /*b460*/  BSYNC.RECONVERGENT B1 ;  /* 0x0000000000017941 */ /* 0x000fea0003800200 */
.L_x_3302:
        /* <DEDUP_REMOVED lines=30> */
.L_x_3305:
[----:B------:R-:W-:Y:S05]  /*b650*/  BSYNC.RECONVERGENT B1 ;  /* 0x0000000000017941 */ /* 0x000fea0003800200 */
.L_x_3304:
        /* <DEDUP_REMOVED lines=30> */
.L_x_3307:
[----:B------:R-:W-:Y:S05]  /*b840*/  BSYNC.RECONVERGENT B1 ;  /* 0x0000000000017941 */ /* 0x000fea0003800200 */
.L_x_3306:
        /* <DEDUP_REMOVED lines=28> */
[----:B------:R-:W-:-:S05]  /*ba10*/  F2FP.F16.F32.PACK_AB R11, R11, R0 ;  /* 0x000000000b0b723e */ /* 0x000fca00000000ff */
[----:B------:R4:W-:Y:S02]  /*ba20*/  STG.E desc[UR12][R4.64], R11 ;  /* 0x0000000b04007986 */ /* 0x0009e4000c10190c */
.L_x_3309:
[----:B------:R-:W-:Y:S05]  /*ba30*/  BSYNC.RECONVERGENT B1 ;  /* 0x0000000000017941 */ /* 0x000fea0003800200 */
.L_x_3308:
        /* <DEDUP_REMOVED lines=30> */
.L_x_3311:
[----:B------:R-:W-:Y:S05]  /*bc20*/  BSYNC.RECONVERGENT B1 ;  /* 0x0000000000017941 */ /* 0x000fea0003800200 */
.L_x_3310:
        /* <DEDUP_REMOVED lines=52> */
.L_x_3313:
[----:B------:R-:W-:Y:S05]  /*bf70*/  BSYNC.RECONVERGENT B1 ;  /* 0x0000000000017941 */ /* 0x000fea0003800200 */
.L_x_3312:
        /* <DEDUP_REMOVED lines=30> */
.L_x_3315:
[----:B------:R-:W-:Y:S05]  /*c160*/  BSYNC.RECONVERGENT B1 ;  /* 0x0000000000017941 */ /* 0x000fea0003800200 */
.L_x_3314:
        /* <DEDUP_REMOVED lines=9> */
[----:B------:R-:W-:Y:S01]  /*c200*/  FFMA.FTZ R51, R28, R51, R27 ;  /* 0x000000331c337223 */ /* 0x000fe2000001001b */
        /* <DEDUP_REMOVED lines=20> */
.L_x_3317:
[----:B------:R-:W-:Y:S05]  /*c350*/  BSYNC.RECONVERGENT B1 ;  /* 0x0000000000017941 */ /* 0x000fea0003800200 */
.L_x_3316:
        /* <DEDUP_REMOVED lines=30> */
.L_x_3319:
[----:B------:R-:W-:Y:S05]  /*c540*/  BSYNC.RECONVERGENT B1 ;  /* 0x0000000000017941 */ /* 0x000fea0003800200 */
.L_x_3318:
        /* <DEDUP_REMOVED lines=28> */
[----:B------:R-:W-:-:S05]  /*c710*/  F2FP.F16.F32.PACK_AB R7, R10, R7 ;  /* 0x000000070a07723e */ /* 0x000fca00000000ff */
[----:B------:R4:W-:Y:S02]  /*c720*/  STG.E desc[UR12][R2.64], R7 ;  /* 0x0000000702007986 */ /* 0x0009e4000c10190c */
.L_x_3321:
[----:B------:R-:W-:Y:S05]  /*c730*/  BSYNC.RECONVERGENT B1 ;  /* 0x0000000000017941 */ /* 0x000fea0003800200 */
.L_x_3320:
        /* <DEDUP_REMOVED lines=26> */
[----:B------:R-:W-:-:S05]  /*c8e0*/  F2FP.F16.F32.PACK_AB R7, R7, R0 ;  /* 0x000000000707723e */ /* 0x000fca00000000ff */
[----:B------:R0:W-:Y:S02]  /*c8f0*/  STG.E desc[UR12][R2.64], R7 ;  /* 0x0000000702007986 */ /* 0x0001e4000c10190c */
.L_x_3259:
[----:B------:R-:W-:Y:S05]  /*c900*/  BSYNC.RECONVERGENT B0 ;  /* 0x0000000000007941 */ /* 0x000fea0003800200 */
.L_x_3195:
        /* <DEDUP_REMOVED lines=9> */
.L_x_3323:
        /* <DEDUP_REMOVED lines=14> */
.L_x_4548:


//--------------------- .text._Z35group_norm_nhwc_fwd_one_pass_kernelI11Fp16IOFp16WLi64ELi80ELi640EEv26Group_norm_nhwc_fwd_params --------------------------
	.section	.text._Z35group_norm_nhwc_fwd_one_pass_kernelI11Fp16IOFp16WLi64ELi80ELi640EEv26Group_norm_nhwc_fwd_params,"ax",@progbits
	.align	128
        .global         _Z35group_norm_nhwc_fwd_one_pass_kernelI11Fp16IOFp16WLi64ELi80ELi640EEv26Group_norm_nhwc_fwd_params
        .type           _Z35group_norm_nhwc_fwd_one_pass_kernelI11Fp16IOFp16WLi64ELi80ELi640EEv26Group_norm_nhwc_fwd_params,@function
        .size           _Z35group_norm_nhwc_fwd_one_pass_kernelI11Fp16IOFp16WLi64ELi80ELi640EEv26Group_norm_nhwc_fwd_params,(.L_x_4549 - _Z35group_norm_nhwc_fwd_one_pass_kernelI11Fp16IOFp16WLi64ELi80ELi640EEv26Group_norm_nhwc_fwd_params)
        .other          _Z35group_norm_nhwc_fwd_one_pass_kernelI11Fp16IOFp16WLi64ELi80ELi640EEv26Group_norm_nhwc_fwd_params,@"STO_CUDA_ENTRY STV_DEFAULT"
_Z35group_norm_nhwc_fwd_one_pass_kernelI11Fp16IOFp16WLi64ELi80ELi640EEv26Group_norm_nhwc_fwd_params:
.text._Z35group_norm_nhwc_fwd_one_pass_kernelI11Fp16IOFp16WLi64ELi80ELi640EEv26Group_norm_nhwc_fwd_params:
        /* <DEDUP_REMOVED lines=40> */
.L_x_3351:
        /* <DEDUP_REMOVED lines=67> */
[----:B------:R-:W-:-:S03]  /*06b0*/  @!P1 MOV R21, R7 ;  /* 0x0000000700159202 */ /* 0x000fc60000000f00 */
[----:B------:R-:W-:-:S03]  /*06c0*/  @!P2 IMAD.WIDE.U32 R18, R19, R22, R6 ;  /* 0x000000161312a225 */ /* 0x000fc600078e0006 */
        /* <DEDUP_REMOVED lines=10> */
[----:B------:R-:W-:Y:S02]  /*0770*/  @!P1 IADD3 R22, PT, PT, R15, R22, RZ ;  /* 0x000000160f169210 */ /* 0x000fe40007ffe0ff */
[C---:B--2---:R-:W-:Y:S02]  /*0780*/  @!P1 LEA R10, P5, R14.reuse, R10, 0x1 ;  /* 0x0000000a0e0a9211 */ /* 0x044fe400078a08ff */
[----:B------:R-:W-:Y:S02]  /*0790*/  @!P3 MOV R15, R7 ;  /* 0x00000007000fb202 */ /* 0x000fe40000000f00 */
        /* <DEDUP_REMOVED lines=22> */
[----:B------:R1:W2:Y:S03]  /*0900*/  @!P3 LDG.E R24, desc[UR16][R18.64] ;  /* 0x000000101218b981 */ /* 0x0002a6000c1e1900 */
[----:B------:R-:W-:-:S05]  /*0910*/  @!P4 LEA.HI.X R13, R8, R13, R9, 0x1, P2 ;  /* 0x0000000d080dc211 */ /* 0x000fca00010f0c09 */
[----:B------:R4:W4:Y:S01]  /*0920*/  @!P4 LDG.E R23, desc[UR16][R12.64] ;  /* 0x000000100c17c981 */ /* 0x000922000c1e1900 */
[C---:B------:R-:W-:Y:S02]  /*0930*/  ISETP.GT.AND P2, PT, R27.reuse, 0x1e, PT ;  /* 0x0000001e1b00780c */ /* 0x040fe40003f44270 */
[----:B------:R-:W-:Y:S01]  /*0940*/  ISETP.GT.AND P3, PT, R27, 0xf, PT ;  /* 0x0000000f1b00780c */ /* 0x000fe20003f64270 */
[----:B------:R-:W-:Y:S01]  /*0950*/  BSSY.RECONVERGENT B0, `(.L_x_3324) ;  /* 0x0000039000007945 */ /* 0x000fe20003800200 */
[--C-:B---3--:R-:W-:Y:S02]  /*0960*/  HADD2.F32 R21, -RZ, R22.reuse.H1_H1 ;  /* 0x30000016ff157230 */ /* 0x108fe40000004100 */
[----:B------:R-:W-:Y:S02]  /*0970*/  HADD2.F32 R22, -RZ, R22.H0_H0 ;  /* 0x20000016ff167230 */ /* 0x000fe40000004100 */
[--C-:B-----5:R-:W-:Y:S02]  /*0980*/  HADD2.F32 R17, -RZ, R3.reuse.H1_H1 ;  /* 0x30000003ff117230 */ /* 0x120fe40000004100 */
[----:B-1----:R-:W-:-:S03]  /*0990*/  HADD2.F32 R18, -RZ, R3.H0_H0 ;  /* 0x20000003ff127230 */ /* 0x002fc60000004100 */
[----:B------:R-:W-:Y:S02]  /*09a0*/  FMUL.FTZ R9, R17, R17 ;  /* 0x0000001111097220 */ /* 0x000fe40000410000 */
[----:B------:R-:W-:Y:S01]  /*09b0*/  FADD.FTZ R3, R18, R17 ;  /* 0x0000001112037221 */ /* 0x000fe20000010000 */
[----:B------:R-:W-:Y:S01]  /*09c0*/  FADD.FTZ R8, R22, R21 ;  /* 0x0000001516087221 */ /* 0x000fe20000010000 */
[----:B------:R-:W-:Y:S01]  /*09d0*/  FMUL.FTZ R11, R21, R21 ;  /* 0x00000015150b7220 */ /* 0x000fe20000410000 */
[----:B------:R-:W-:Y:S01]  /*09e0*/  FFMA.FTZ R9, R18, R18, R9 ;  /* 0x0000001212097223 */ /* 0x000fe20000010009 */
[----:B------:R-:W-:Y:S02]  /*09f0*/  FADD.FTZ R3, RZ, R3 ;  /* 0x00000003ff037221 */ /* 0x000fe40000010000 */
[----:B------:R-:W-:Y:S01]  /*0a00*/  FFMA.FTZ R10, R22, R22, R11 ;  /* 0x00000016160a7223 */ /* 0x000fe2000001000b */
[--C-:B--2---:R-:W-:Y:S02]  /*0a10*/  HADD2.F32 R16, -RZ, R24.reuse.H1_H1 ;  /* 0x30000018ff107230 */ /* 0x104fe40000004100 */
[----:B------:R-:W-:Y:S01]  /*0a20*/  FADD.FTZ R8, R3, R8 ;  /* 0x0000000803087221 */ /* 0x000fe20000010000 */
[----:B------:R-:W-:-:S02]  /*0a30*/  HADD2.F32 R24, -RZ, R24.H0_H0 ;  /* 0x20000018ff187230 */ /* 0x000fc40000004100 */
[----:B------:R-:W-:Y:S01]  /*0a40*/  FADD.FTZ R9, RZ, R9 ;  /* 0x00000009ff097221 */ /* 0x000fe20000010000 */
[----:B----4-:R-:W-:Y:S01]  /*0a50*/  FMUL.FTZ R13, R16, R16 ;  /* 0x00000010100d7220 */ /* 0x010fe20000410000 */
        /* <DEDUP_REMOVED lines=40> */
.L_x_3325:
[----:B------:R-:W-:Y:S05]  /*0ce0*/  BSYNC.RECONVERGENT B0 ;  /* 0x0000000000007941 */ /* 0x000fea0003800200 */
.L_x_3324:
        /* <DEDUP_REMOVED lines=56> */
.L_x_3327:
[----:B------:R-:W-:Y:S05]  /*1070*/  BSYNC.RECONVERGENT B0 ;  /* 0x0000000000007941 */ /* 0x000fea0003800200 */
.L_x_3326:
        /* <DEDUP_REMOVED lines=33> */
.L_x_3330:
[----:B------:R-:W2:Y:S04]  /*1290*/  LDG.E.STRONG.GPU R10, desc[UR16][R8.64] ;  /* 0x00000010080a7981 */ /* 0x000ea8000c1ef900 */
[----:B--2---:R-:W-:Y:S01]  /*12a0*/  CCTL.IVALL ;  /* 0x00000000ff00798f */ /* 0x004fe20002000000 */
[----:B------:R-:W-:Y:S05]  /*12b0*/  YIELD ;  /* 0x0000000000007946 */ /* 0x000fea0003800000 */
[----:B------:R-:W-:-:S13]  /*12c0*/  ISETP.NE.AND P4, PT, R10, R15, PT ;  /* 0x0000000f0a00720c */ /* 0x000fda0003f85270 */
[----:B------:R-:W-:Y:S05]  /*12d0*/  @P4 BRA `(.L_x_3330) ;  /* 0xfffffffc00ec4947 */ /* 0x000fea000383ffff */
.L_x_3329:
        /* <DEDUP_REMOVED lines=15> */
.L_x_3332:
        /* <DEDUP_REMOVED lines=42> */
[----:B------:R-:W-:Y:S01]  /*1670*/  IMAD.U32 R10, RZ, RZ, UR26 ;  /* 0x0000001aff0a7e24 */ /* 0x000fe2000f8e00ff */
        /* <DEDUP_REMOVED lines=48> */
.L_x_3331:
        /* <DEDUP_REMOVED lines=35> */
[----:B--2---:R-:W-:Y:S02]  /*1bb0*/  MOV R14, UR12 ;  /* 0x0000000c000e7c02 */ /* 0x004fe40008000f00 */
[----:B---3--:R-:W-:-:S06]  /*1bc0*/  MOV R15, UR13 ;  /* 0x0000000d000f7c02 */ /* 0x008fcc0008000f00 */
        /* <DEDUP_REMOVED lines=15> */
.L_x_3333:
        /* <DEDUP_REMOVED lines=28> */
.L_x_3334:
        /* <DEDUP_REMOVED lines=13> */
.L_x_3335:
[----:B------:R-:W-:Y:S05]  /*1f50*/  BSYNC.RECONVERGENT B0 ;  /* 0x0000000000007941 */ /* 0x000fea0003800200 */
.L_x_3328:
        /* <DEDUP_REMOVED lines=62> */
.L_x_3339:
[----:B------:R-:W-:Y:S05]  /*2340*/  BSYNC.RECONVERGENT B1 ;  /* 0x0000000000017941 */ /* 0x000fea0003800200 */
.L_x_3338:
        /* <DEDUP_REMOVED lines=24> */
.L_x_3341:
[----:B------:R-:W-:Y:S05]  /*24d0*/  BSYNC.RECONVERGENT B1 ;  /* 0x0000000000017941 */ /* 0x000fea0003800200 */
.L_x_3340:
        /* <DEDUP_REMOVED lines=26> */
.L_x_3343:
[----:B------:R-:W-:Y:S05]  /*2680*/  BSYNC.RECONVERGENT B1 ;  /* 0x0000000000017941 */ /* 0x000fea0003800200 */
.L_x_3342:
        /* <DEDUP_REMOVED lines=19> */
.L_x_3337:
        /* <DEDUP_REMOVED lines=32> */
.L_x_3346:
[----:B0-----:R-:W-:Y:S05]  /*29c0*/  BSYNC.RECONVERGENT B1 ;  /* 0x0000000000017941 */ /* 0x001fea0003800200 */
.L_x_3345:
        /* <DEDUP_REMOVED lines=34> */
.L_x_3348:
[----:B------:R-:W-:Y:S05]  /*2bf0*/  BSYNC.RECONVERGENT B1 ;  /* 0x0000000000017941 */ /* 0x000fea0003800200 */
.L_x_3347:
        /* <DEDUP_REMOVED lines=36> */
.L_x_3350:
[----:B------:R-:W-:Y:S05]  /*2e40*/  BSYNC.RECONVERGENT B1 ;  /* 0x0000000000017941 */ /* 0x000fea0003800200 */
.L_x_3349:
        /* <DEDUP_REMOVED lines=28> */
.L_x_3344:
[----:B------:R-:W-:Y:S05]  /*3010*/  BSYNC.RECONVERGENT B0 ;  /* 0x0000000000007941 */ /* 0x000fea0003800200 */
.L_x_3336:
[----:B------:R-:W-:Y:S02]  /*3020*/  UIADD3 UR9, UPT, UPT, UR21, UR9, URZ ;  /* 0x0000000915097290 */ /* 0x000fe4000fffe0ff */
[----:B------:R-:W-:Y:S02]  /*3030*/  UIADD3 UR4, UPT, UPT, UR4, 0x1, URZ ;  /* 0x0000000104047890 */ /* 0x000fe4000fffe0ff */
[----:B------:R-:W-:-:S09]  /*3040*/  UISETP.GE.AND UP1, UPT, UR9, UR7, UPT ;  /* 0x000000070900728c */ /* 0x000fd2000bf26270 */
[----:B------:R-:W-:Y:S05]  /*3050*/  BRA.U !UP1, `(.L_x_3351) ;  /* 0xffffffd109887547 */ /* 0x000fea000b83ffff */
[----:B------:R-:W-:Y:S05]  /*3060*/  EXIT ;  /* 0x000000000000794d */ /* 0x000fea0003800000 */
.L_x_3352:
        /* <DEDUP_REMOVED lines=9> */
.L_x_4549:


//--------------------- .text._Z35group_norm_nhwc_fwd_one_pass_kernelI11Fp16IOFp16WLi128ELi80ELi640EEv26Group_norm_nhwc_fwd_params --------------------------
	.section	.text._Z35group_norm_nhwc_fwd_one_pass_kernelI11Fp16IOFp16WLi128ELi80ELi640EEv26Group_norm_nhwc_fwd_params,"ax",@progbits
	.align	128
        .global         _Z35group_norm_nhwc_fwd_one_pass_kernelI11Fp16IOFp16WLi128ELi80ELi640EEv26Group_norm_nhwc_fwd_params
        .type           _Z35group_norm_nhwc_fwd_one_pass_kernelI11Fp16IOFp16WLi128ELi80ELi640EEv26Group_norm_nhwc_fwd_params,@function
        .size           _Z35group_norm_nhwc_fwd_one_pass_kernelI11Fp16IOFp16WLi128ELi80ELi640EEv26Group_norm_nhwc_fwd_params,(.L_x_4550 - _Z35group_norm_nhwc_fwd_one_pass_kernelI11Fp16IOFp16WLi128ELi80ELi640EEv26Group_norm_nhwc_fwd_params)
        .other          _Z35group_norm_nhwc_fwd_one_pass_kernelI11Fp16IOFp16WLi128ELi80ELi640EEv26Group_norm_nhwc_fwd_params,@"STO_CUDA_ENTRY STV_DEFAULT"
_Z35group_norm_nhwc_fwd_one_pass_kernelI11Fp16IOFp16WLi128ELi80ELi640EEv26Group_norm_nhwc_fwd_params:
.text._Z35group_norm_nhwc_fwd_one_pass_kernelI11Fp16IOFp16WLi128ELi80ELi640EEv26Group_norm_nhwc_fwd_params:
        /* <DEDUP_REMOVED lines=47> */
.L_x_3396:
        /* <DEDUP_REMOVED lines=255> */
.L_x_3354:
[----:B------:R-:W-:Y:S05]  /*12e0*/  BSYNC.RECONVERGENT B0 ;  /* 0x0000000000007941 */ /* 0x000fea0003800200 */
.L_x_3353:
        /* <DEDUP_REMOVED lines=56> */
.L_x_3356:
[----:B------:R-:W-:Y:S05]  /*1670*/  BSYNC.RECONVERGENT B0 ;  /* 0x0000000000007941 */ /* 0x000fea0003800200 */
.L_x_3355:
        /* <DEDUP_REMOVED lines=33> */
.L_x_3359:
[----:B------:R-:W2:Y:S04]  /*1890*/  LDG.E.STRONG.GPU R15, desc[UR16][R12.64] ;  /* 0x000000100c0f7981 */ /* 0x000ea8000c1ef900 */
[----:B--2---:R-:W-:Y:S01]  /*18a0*/  CCTL.IVALL ;  /* 0x00000000ff00798f */ /* 0x004fe20002000000 */
[----:B------:R-:W-:Y:S05]  /*18b0*/  YIELD ;  /* 0x0000000000007946 */ /* 0x000fea0003800000 */
[----:B------:R-:W-:-:S13]  /*18c0*/  ISETP.NE.AND P4, PT, R15, R14, PT ;  /* 0x0000000e0f00720c */ /* 0x000fda0003f85270 */
[----:B------:R-:W-:Y:S05]  /*18d0*/  @P4 BRA `(.L_x_3359) ;  /* 0xfffffffc00ec4947 */ /* 0x000fea000383ffff */
.L_x_3358:
        /* <DEDUP_REMOVED lines=15> */
.L_x_3361:
        /* <DEDUP_REMOVED lines=91> */
.L_x_3360:
        /* <DEDUP_REMOVED lines=52> */
.L_x_3362:
        /* <DEDUP_REMOVED lines=28> */
.L_x_3363:
        /* <DEDUP_REMOVED lines=13> */
.L_x_3364:
[----:B------:R-:W-:Y:S05]  /*2550*/  BSYNC.RECONVERGENT B0 ;  /* 0x0000000000007941 */ /* 0x000fea0003800200 */
.L_x_3357:
        /* <DEDUP_REMOVED lines=74> */
.L_x_3368:
[----:B------:R-:W-:Y:S05]  /*2a00*/  BSYNC.RECONVERGENT B1 ;  /* 0x0000000000017941 */ /* 0x000fea0003800200 */
.L_x_3367:
        /* <DEDUP_REMOVED lines=20> */
.L_x_3370:
[----:B------:R-:W-:Y:S05]  /*2b50*/  BSYNC.RECONVERGENT B1 ;  /* 0x0000000000017941 */ /* 0x000fea0003800200 */
.L_x_3369:
        /* <DEDUP_REMOVED lines=33> */
.L_x_3372:
[----:B------:R-:W-:Y:S05]  /*2d70*/  BSYNC.RECONVERGENT B1 ;  /* 0x0000000000017941 */ /* 0x000fea0003800200 */
.L_x_3371:
        /* <DEDUP_REMOVED lines=20> */
.L_x_3374:
[----:B------:R-:W-:Y:S05]  /*2ec0*/  BSYNC.RECONVERGENT B1 ;  /* 0x0000000000017941 */ /* 0x000fea0003800200 */
.L_x_3373:
        /* <DEDUP_REMOVED lines=20> */
.L_x_3376:
[----:B------:R-:W-:Y:S05]  /*3010*/  BSYNC.RECONVERGENT B1 ;  /* 0x0000000000017941 */ /* 0x000fea0003800200 */
.L_x_3375:
        /* <DEDUP_REMOVED lines=20> */
.L_x_3378:
[----:B------:R-:W-:Y:S05]  /*3160*/  BSYNC.RECONVERGENT B1 ;  /* 0x0000000000017941 */ /* 0x000fea0003800200 */
.L_x_3377:
        /* <DEDUP_REMOVED lines=20> */
.L_x_3380:
[----:B------:R-:W-:Y:S05]  /*32b0*/  BSYNC.RECONVERGENT B1 ;  /* 0x0000000000017941 */ /* 0x000fea0003800200 */
.L_x_3379:
        /* <DEDUP_REMOVED lines=19> */
.L_x_3366:
        /* <DEDUP_REMOVED lines=37> */
.L_x_3383:
[----:B------:R-:W-:Y:S05]  /*3640*/  BSYNC.RECONVERGENT B1 ;  /* 0x0000000000017941 */ /* 0x000fea0003800200 */
.L_x_3382:
        /* <DEDUP_REMOVED lines=31> */
.L_x_3385:
[----:B------:R-:W-:Y:S05]  /*3840*/  BSYNC.RECONVERGENT B1 ;  /* 0x0000000000017941 */ /* 0x000fea0003800200 */
.L_x_3384:
        /* <DEDUP_REMOVED lines=43> */
.L_x_3387:
[----:B------:R-:W-:Y:S05]  /*3b00*/  BSYNC.RECONVERGENT B1 ;  /* 0x0000000000017941 */ /* 0x000fea0003800200 */
.L_x_3386:
        /* <DEDUP_REMOVED lines=30> */
.L_x_3389:
[----:B------:R-:W-:Y:S05]  /*3cf0*/  BSYNC.RECONVERGENT B1 ;  /* 0x0000000000017941 */ /* 0x000fea0003800200 */
.L_x_3388:
        /* <DEDUP_REMOVED lines=30> */
.L_x_3391:
[----:B------:R-:W-:Y:S05]  /*3ee0*/  BSYNC.RECONVERGENT B1 ;  /* 0x0000000000017941 */ /* 0x000fea0003800200 */
.L_x_3390:
        /* <DEDUP_REMOVED lines=30> */
.L_x_3393:
[----:B------:R-:W-:Y:S05]  /*40d0*/  BSYNC.RECONVERGENT B1 ;  /* 0x0000000000017941 */ /* 0x000fea0003800200 */
.L_x_3392:
        /* <DEDUP_REMOVED lines=30> */
.L_x_3395:
[----:B------:R-:W-:Y:S05]  /*42c0*/  BSYNC.RECONVERGENT B1 ;  /* 0x0000000000017941 */ /* 0x000fea0003800200 */
.L_x_3394:
        /* <DEDUP_REMOVED lines=29> */
.L_x_3381:
[----:B------:R-:W-:Y:S05]  /*44a0*/  BSYNC.RECONVERGENT B0 ;  /* 0x0000000000007941 */ /* 0x000fea0003800200 */
.L_x_3365:
        /* <DEDUP_REMOVED lines=8> */
.L_x_3397:
        /* <DEDUP_REMOVED lines=13> */
.L_x_4550:


//--------------------- .text._Z35group_norm_nhwc_fwd_one_pass_kernelI11Fp16IOFp16WLi256ELi80ELi640EEv26Group_norm_nhwc_fwd_params --------------------------
	.section	.text._Z35group_norm_nhwc_fwd_one_pass_kernelI11Fp16IOFp16WLi256ELi80ELi640EEv26Group_norm_nhwc_fwd_params,"ax",@progbits
	.align	128
        .global         _Z35group_norm_nhwc_fwd_one_pass_kernelI11Fp16IOFp16WLi256ELi80ELi640EEv26Group_norm_nhwc_fwd_params
        .type           _Z35group_norm_nhwc_fwd_one_pass_kernelI11Fp16IOFp16WLi256ELi80ELi640EEv26Group_norm_nhwc_fwd_params,@function
        .size           _Z35group_norm_nhwc_fwd_one_pass_kernelI11Fp16IOFp16WLi256ELi80ELi640EEv26Group_norm_nhwc_fwd_params,(.L_x_4551 - _Z35group_norm_nhwc_fwd_one_pass_kernelI11Fp16IOFp16WLi256ELi80ELi640EEv26Group_norm_nhwc_fwd_params)
        .other          _Z35group_norm_nhwc_fwd_one_pass_kernelI11Fp16IOFp16WLi256ELi80ELi640EEv26Group_norm_nhwc_fwd_params,@"STO_CUDA_ENTRY STV_DEFAULT"
_Z35group_norm_nhwc_fwd_one_pass_kernelI11Fp16IOFp16WLi256ELi80ELi640EEv26Group_norm_nhwc_fwd_params:
.text._Z35group_norm_nhwc_fwd_one_pass_kernelI11Fp16IOFp16WLi256ELi80ELi640EEv26Group_norm_nhwc_fwd_params:
        /* <DEDUP_REMOVED lines=43> */
.L_x_3473:
        /* <DEDUP_REMOVED lines=430> */
.L_x_3399:
[----:B------:R-:W-:Y:S05]  /*1d90*/  BSYNC.RECONVERGENT B0 ;  /* 0x0000000000007941 */ /* 0x000fea0003800200 */
.L_x_3398:
        /* <DEDUP_REMOVED lines=54> */
.L_x_3401:
[----:B------:R-:W-:Y:S05]  /*2100*/  BSYNC.RECONVERGENT B0 ;  /* 0x0000000000007941 */ /* 0x000fea0003800200 */
.L_x_3400:
        /* <DEDUP_REMOVED lines=27> */
.L_x_3404:
[----:B------:R-:W3:Y:S04]  /*22c0*/  LDG.E.STRONG.GPU R30, desc[UR6][R28.64] ;  /* 0x000000061c1e7981 */ /* 0x000ee8000c1ef900 */
[----:B---3--:R-:W-:Y:S01]  /*22d0*/  CCTL.IVALL ;  /* 0x00000000ff00798f */ /* 0x008fe20002000000 */
[----:B------:R-:W-:Y:S05]  /*22e0*/  YIELD ;  /* 0x0000000000007946 */ /* 0x000fea0003800000 */
[----:B------:R-:W-:-:S13]  /*22f0*/  ISETP.NE.AND P2, PT, R30, R37, PT ;  /* 0x000000251e00720c */ /* 0x000fda0003f45270 */
[----:B------:R-:W-:Y:S05]  /*2300*/  @P2 BRA `(.L_x_3404) ;  /* 0xfffffffc00ec2947 */ /* 0x000fea000383ffff */
.L_x_3403:
        /* <DEDUP_REMOVED lines=16> */
.L_x_3406:
        /* <DEDUP_REMOVED lines=61> */
.L_x_3405:
        /* <DEDUP_REMOVED lines=38> */
.L_x_3407:
        /* <DEDUP_REMOVED lines=19> */
.L_x_3408:
        /* <DEDUP_REMOVED lines=9> */
.L_x_3409:
[----:B------:R-:W-:Y:S05]  /*2c00*/  BSYNC.RECONVERGENT B0 ;  /* 0x0000000000007941 */ /* 0x000fea0003800200 */
.L_x_3402:
        /* <DEDUP_REMOVED lines=72> */
.L_x_3413:
[----:B------:R-:W-:Y:S05]  /*3090*/  BSYNC.RECONVERGENT B1 ;  /* 0x0000000000017941 */ /* 0x000fea0003800200 */
.L_x_3412:
        /* <DEDUP_REMOVED lines=27> */
.L_x_3415:
[----:B------:R-:W-:Y:S05]  /*3250*/  BSYNC.RECONVERGENT B1 ;  /* 0x0000000000017941 */ /* 0x000fea0003800200 */
.L_x_3414:
        /* <DEDUP_REMOVED lines=20> */
.L_x_3417:
[----:B------:R-:W-:Y:S05]  /*33a0*/  BSYNC.RECONVERGENT B1 ;  /* 0x0000000000017941 */ /* 0x000fea0003800200 */
.L_x_3416:
        /* <DEDUP_REMOVED lines=21> */
.L_x_3419:
[----:B------:R-:W-:Y:S05]  /*3500*/  BSYNC.RECONVERGENT B1 ;  /* 0x0000000000017941 */ /* 0x000fea0003800200 */
.L_x_3418:
        /* <DEDUP_REMOVED lines=32> */
.L_x_3421:
[----:B------:R-:W-:Y:S05]  /*3710*/  BSYNC.RECONVERGENT B1 ;  /* 0x0000000000017941 */ /* 0x000fea0003800200 */
.L_x_3420:
        /* <DEDUP_REMOVED lines=22> */
.L_x_3423:
[----:B------:R-:W-:Y:S05]  /*3880*/  BSYNC.RECONVERGENT B1 ;  /* 0x0000000000017941 */ /* 0x000fea0003800200 */
.L_x_3422:
        /* <DEDUP_REMOVED lines=20> */
.L_x_3425:
[----:B------:R-:W-:Y:S05]  /*39d0*/  BSYNC.RECONVERGENT B1 ;  /* 0x0000000000017941 */ /* 0x000fea0003800200 */
.L_x_3424:
        /* <DEDUP_REMOVED lines=20> */
.L_x_3427:
[----:B------:R-:W-:Y:S05]  /*3b20*/  BSYNC.RECONVERGENT B1 ;  /* 0x0000000000017941 */ /* 0x000fea0003800200 */
.L_x_3426:
        /* <DEDUP_REMOVED lines=20> */
.L_x_3429:
[----:B------:R-:W-:Y:S05]  /*3c70*/  BSYNC.RECONVERGENT B1 ;  /* 0x0000000000017941 */ /* 0x000fea0003800200 */
.L_x_3428:
        /* <DEDUP_REMOVED lines=20> */
.L_x_3431:
[----:B------:R-:W-:Y:S05]  /*3dc0*/  BSYNC.RECONVERGENT B1 ;  /* 0x0000000000017941 */ /* 0x000fea0003800200 */
.L_x_3430:
        /* <DEDUP_REMOVED lines=36> */
.L_x_3433:
[----:B------:R-:W-:Y:S05]  /*4010*/  BSYNC.RECONVERGENT B1 ;  /* 0x0000000000017941 */ /* 0x000fea0003800200 */
.L_x_3432:
        /* <DEDUP_REMOVED lines=20> */
.L_x_3435:
[----:B------:R-:W-:Y:S05]  /*4160*/  BSYNC.RECONVERGENT B1 ;  /* 0x0000000000017941 */ /* 0x000fea0003800200 */
.L_x_3434:
        /* <DEDUP_REMOVED lines=20> */
.L_x_3437:
[----:B------:R-:W-:Y:S05]  /*42b0*/  BSYNC.RECONVERGENT B1 ;  /* 0x0000000000017941 */ /* 0x000fea0003800200 */
.L_x_3436:
        /* <DEDUP_REMOVED lines=20> */
.L_x_3439:
[----:B------:R-:W-:Y:S05]  /*4400*/  BSYNC.RECONVERGENT B1 ;  /* 0x0000000000017941 */ /* 0x000fea0003800200 */
.L_x_3438:
        /* <DEDUP_REMOVED lines=20> */
.L_x_3441:
[----:B------:R-:W-:Y:S05]  /*4550*/  BSYNC.RECONVERGENT B1 ;  /* 0x0000000000017941 */ /* 0x000fea0003800200 */
.L_x_3440:
        /* <DEDUP_REMOVED lines=19> */
.L_x_3411:
        /* <DEDUP_REMOVED lines=34> */
.L_x_3444:
[----:B------:R-:W-:Y:S05]  /*48b0*/  BSYNC.RECONVERGENT B1 ;  /* 0x0000000000017941 */ /* 0x000fea0003800200 */
.L_x_3443:
        /* <DEDUP_REMOVED lines=35> */
.L_x_3446:
[----:B------:R-:W-:Y:S05]  /*4af0*/  BSYNC.RECONVERGENT B1 ;  /* 0x0000000000017941 */ /* 0x000fea0003800200 */
.L_x_3445:
        /* <DEDUP_REMOVED lines=30> */
.L_x_3448:
[----:B------:R-:W-:Y:S05]  /*4ce0*/  BSYNC.RECONVERGENT B1 ;  /* 0x0000000000017941 */ /* 0x000fea0003800200 */
.L_x_3447:
        /* <DEDUP_REMOVED lines=31> */
.L_x_3450:
[----:B------:R-:W-:Y:S05]  /*4ee0*/  BSYNC.RECONVERGENT B1 ;  /* 0x0000000000017941 */ /* 0x000fea0003800200 */
.L_x_3449:
        /* <DEDUP_REMOVED lines=42> */
.L_x_3452:
[----:B------:R-:W-:Y:S05]  /*5190*/  BSYNC.RECONVERGENT B1 ;  /* 0x0000000000017941 */ /* 0x000fea0003800200 */
.L_x_3451:
        /* <DEDUP_REMOVED lines=32> */
.L_x_3454:
[----:B------:R-:W-:Y:S05]  /*53a0*/  BSYNC.RECONVERGENT B1 ;  /* 0x0000000000017941 */ /* 0x000fea0003800200 */
.L_x_3453:
        /* <DEDUP_REMOVED lines=30> */
.L_x_3456:
[----:B------:R-:W-:Y:S05]  /*5590*/  BSYNC.RECONVERGENT B1 ;  /* 0x0000000000017941 */ /* 0x000fea0003800200 */
.L_x_3455:
        /* <DEDUP_REMOVED lines=30> */
.L_x_3458:
[----:B------:R-:W-:Y:S05]  /*5780*/  BSYNC.RECONVERGENT B1 ;  /* 0x0000000000017941 */ /* 0x000fea0003800200 */
.L_x_3457:
        /* <DEDUP_REMOVED lines=30> */
.L_x_3460:
[----:B------:R-:W-:Y:S05]  /*5970*/  BSYNC.RECONVERGENT B1 ;  /* 0x0000000000017941 */ /* 0x000fea0003800200 */
.L_x_3459:
        /* <DEDUP_REMOVED lines=30> */
.L_x_3462:
[----:B------:R-:W-:Y:S05]  /*5b60*/  BSYNC.RECONVERGENT B1 ;  /* 0x0000000000017941 */ /* 0x000fea0003800200 */
.L_x_3461:
        /* <DEDUP_REMOVED lines=46> */
.L_x_3464:
[----:B------:R-:W-:Y:S05]  /*5e50*/  BSYNC.RECONVERGENT B1 ;  /* 0x0000000000017941 */ /* 0x000fea0003800200 */
.L_x_3463:
        /* <DEDUP_REMOVED lines=30> */
.L_x_3466:
[----:B------:R-:W-:Y:S05]  /*6040*/  BSYNC.RECONVERGENT B1 ;  /* 0x0000000000017941 */ /* 0x000fea0003800200 */
.L_x_3465:
        /* <DEDUP_REMOVED lines=30> */
.L_x_3468:
[----:B------:R-:W-:Y:S05]  /*6230*/  BSYNC.RECONVERGENT B1 ;  /* 0x0000000000017941 */ /* 0x000fea0003800200 */
.L_x_3467:
        /* <DEDUP_REMOVED lines=30> */
.L_x_3470:
[----:B------:R-:W-:Y:S05]  /*6420*/  BSYNC.RECONVERGENT B1 ;  /* 0x0000000000017941 */ /* 0x000fea0003800200 */
.L_x_3469:
        /* <DEDUP_REMOVED lines=30> */
.L_x_3472:
[----:B------:R-:W-:Y:S05]  /*6610*/  BSYNC.RECONVERGENT B1 ;  /* 0x0000000000017941 */ /* 0x000fea0003800200 */
.L_x_3471:
        /* <DEDUP_REMOVED lines=28> */
.L_x_3442:
[----:B------:R-:W-:Y:S05]  /*67e0*/  BSYNC.RECONVERGENT B0 ;  /* 0x0000000000007941 */ /* 0x000fea0003800200 */
.L_x_3410:
        /* <DEDUP_REMOVED lines=8> */
.L_x_3474:
        /* <DEDUP_REMOVED lines=9> */
.L_x_4551:


//--------------------- .text._Z35group_norm_nhwc_fwd_one_pass_kernelI11Fp16IOFp16WLi512ELi80ELi640EEv26Group_norm_nhwc_fwd_params --------------------------
	.section	.text._Z35group_norm_nhwc_fwd_one_pass_kernelI11Fp16IOFp16WLi512ELi80ELi640EEv26Group_norm_nhwc_fwd_params,"ax",@progbits
	.align	128
        .global         _Z35group_norm_nhwc_fwd_one_pass_kernelI11Fp16IOFp16WLi512ELi80ELi640EEv26Group_norm_nhwc_fwd_params
        .type           _Z35group_norm_nhwc_fwd_one_pass_kernelI11Fp16IOFp16WLi512ELi80ELi640EEv26Group_norm_nhwc_fwd_params,@function
        .size           _Z35group_norm_nhwc_fwd_one_pass_kernelI11Fp16IOFp16WLi512ELi80ELi640EEv26Group_norm_nhwc_fwd_params,(.L_x_4552 - _Z35group_norm_nhwc_fwd_one_pass_kernelI11Fp16IOFp16WLi512ELi80ELi640EEv26Group_norm_nhwc_fwd_params)
        .other          _Z35group_norm_nhwc_fwd_one_pass_kernelI11Fp16IOFp16WLi512ELi80ELi640EEv26Group_norm_nhwc_fwd_params,@"STO_CUDA_ENTRY STV_DEFAULT"
_Z35group_norm_nhwc_fwd_one_pass_kernelI11Fp16IOFp16WLi512ELi80ELi640EEv26Group_norm_nhwc_fwd_params:
.text._Z35group_norm_nhwc_fwd_one_pass_kernelI11Fp16IOFp16WLi512ELi80ELi640EEv26Group_norm_nhwc_fwd_params:
        /* <DEDUP_REMOVED lines=26> */
.L_x_3614:
        /* <DEDUP_REMOVED lines=822> */
.L_x_3476:
[----:B------:R-:W-:Y:S05]  /*3500*/  BSYNC.RECONVERGENT B0 ;  /* 0x0000000000007941 */ /* 0x000fea0003800200 */
.L_x_3475:
        /* <DEDUP_REMOVED lines=54> */
.L_x_3478:
[----:B------:R-:W-:Y:S05]  /*3870*/  BSYNC.RECONVERGENT B0 ;  /* 0x0000000000007941 */ /* 0x000fea0003800200 */
.L_x_3477:
        /* <DEDUP_REMOVED lines=30> */
.L_x_3481:
        /* <DEDUP_REMOVED lines=10> */
.L_x_3480:
        /* <DEDUP_REMOVED lines=18> */
.L_x_3483:
        /* <DEDUP_REMOVED lines=145> */
.L_x_3482:
        /* <DEDUP_REMOVED lines=78> */
.L_x_3484:
        /* <DEDUP_REMOVED lines=42> */
.L_x_3485:
        /* <DEDUP_REMOVED lines=21> */
.L_x_3486:
[----:B------:R-:W-:Y:S05]  /*4e00*/  BSYNC.RECONVERGENT B0 ;  /* 0x0000000000007941 */ /* 0x000fea0003800200 */
.L_x_3479:
        /* <DEDUP_REMOVED lines=79> */
.L_x_3490:
[----:B------:R-:W-:Y:S05]  /*5300*/  BSYNC.RECONVERGENT B1 ;  /* 0x0000000000017941 */ /* 0x000fea0003800200 */
.L_x_3489:
        /* <DEDUP_REMOVED lines=20> */
.L_x_3492:
[----:B------:R-:W-:Y:S05]  /*5450*/  BSYNC.RECONVERGENT B1 ;  /* 0x0000000000017941 */ /* 0x000fea0003800200 */
.L_x_3491:
        /* <DEDUP_REMOVED lines=42> */
.L_x_3494:
[----:B------:R-:W-:Y:S05]  /*5700*/  BSYNC.RECONVERGENT B1 ;  /* 0x0000000000017941 */ /* 0x000fea0003800200 */
.L_x_3493:
        /* <DEDUP_REMOVED lines=22> */
.L_x_3496:
[----:B------:R-:W-:Y:S05]  /*5870*/  BSYNC.RECONVERGENT B1 ;  /* 0x0000000000017941 */ /* 0x000fea0003800200 */
.L_x_3495:
        /* <DEDUP_REMOVED lines=20> */
.L_x_3498:
[----:B------:R-:W-:Y:S05]  /*59c0*/  BSYNC.RECONVERGENT B1 ;  /* 0x0000000000017941 */ /* 0x000fea0003800200 */
.L_x_3497:
        /* <DEDUP_REMOVED lines=20> */
.L_x_3500:
[----:B------:R-:W-:Y:S05]  /*5b10*/  BSYNC.RECONVERGENT B1 ;  /* 0x0000000000017941 */ /* 0x000fea0003800200 */
.L_x_3499:
        /* <DEDUP_REMOVED lines=20> */
.L_x_3502:
[----:B------:R-:W-:Y:S05]  /*5c60*/  BSYNC.RECONVERGENT B1 ;  /* 0x0000000000017941 */ /* 0x000fea0003800200 */
.L_x_3501:
        /* <DEDUP_REMOVED lines=20> */
.L_x_3504:
[----:B------:R-:W-:Y:S05]  /*5db0*/  BSYNC.RECONVERGENT B1 ;  /* 0x0000000000017941 */ /* 0x000fea0003800200 */
.L_x_3503:
        /* <DEDUP_REMOVED lines=44> */
.L_x_3506:
[----:B------:R-:W-:Y:S05]  /*6080*/  BSYNC.RECONVERGENT B1 ;  /* 0x0000000000017941 */ /* 0x000fea0003800200 */
.L_x_3505:
        /* <DEDUP_REMOVED lines=20> */
.L_x_3508:
[----:B------:R-:W-:Y:S05]  /*61d0*/  BSYNC.RECONVERGENT B1 ;  /* 0x0000000000017941 */ /* 0x000fea0003800200 */
.L_x_3507:
        /* <DEDUP_REMOVED lines=20> */
.L_x_3510:
[----:B------:R-:W-:Y:S05]  /*6320*/  BSYNC.RECONVERGENT B1 ;  /* 0x0000000000017941 */ /* 0x000fea0003800200 */
.L_x_3509:
        /* <DEDUP_REMOVED lines=20> */
.L_x_3512:
[----:B------:R-:W-:Y:S05]  /*6470*/  BSYNC.RECONVERGENT B1 ;  /* 0x0000000000017941 */ /* 0x000fea0003800200 */
.L_x_3511:
        /* <DEDUP_REMOVED lines=20> */
.L_x_3514:
[----:B------:R-:W-:Y:S05]  /*65c0*/  BSYNC.RECONVERGENT B1 ;  /* 0x0000000000017941 */ /* 0x000fea0003800200 */
.L_x_3513:
        /* <DEDUP_REMOVED lines=20> */
.L_x_3516:
[----:B------:R-:W-:Y:S05]  /*6710*/  BSYNC.RECONVERGENT B1 ;  /* 0x0000000000017941 */ /* 0x000fea0003800200 */
.L_x_3515:
        /* <DEDUP_REMOVED lines=44> */
.L_x_3518:
[----:B------:R-:W-:Y:S05]  /*69e0*/  BSYNC.RECONVERGENT B1 ;  /* 0x0000000000017941 */ /* 0x000fea0003800200 */
.L_x_3517:
        /* <DEDUP_REMOVED lines=20> */
.L_x_3520:
[----:B------:R-:W-:Y:S05]  /*6b30*/  BSYNC.RECONVERGENT B1 ;  /* 0x0000000000017941 */ /* 0x000fea0003800200 */
.L_x_3519:
        /* <DEDUP_REMOVED lines=20> */
.L_x_3522:
[----:B------:R-:W-:Y:S05]  /*6c80*/  BSYNC.RECONVERGENT B1 ;  /* 0x0000000000017941 */ /* 0x000fea0003800200 */
.L_x_3521:
        /* <DEDUP_REMOVED lines=20> */
.L_x_3524:
[----:B------:R-:W-:Y:S05]  /*6dd0*/  BSYNC.RECONVERGENT B1 ;  /* 0x0000000000017941 */ /* 0x000fea0003800200 */
.L_x_3523:
        /* <DEDUP_REMOVED lines=20> */
.L_x_3526:
[----:B------:R-:W-:Y:S05]  /*6f20*/  BSYNC.RECONVERGENT B1 ;  /* 0x0000000000017941 */ /* 0x000fea0003800200 */
.L_x_3525:
        /* <DEDUP_REMOVED lines=20> */
.L_x_3528:
[----:B------:R-:W-:Y:S05]  /*7070*/  BSYNC.RECONVERGENT B1 ;  /* 0x0000000000017941 */ /* 0x000fea0003800200 */
.L_x_3527:
        /* <DEDUP_REMOVED lines=44> */
.L_x_3530:
[----:B------:R-:W-:Y:S05]  /*7340*/  BSYNC.RECONVERGENT B1 ;  /* 0x0000000000017941 */ /* 0x000fea0003800200 */
.L_x_3529:
        /* <DEDUP_REMOVED lines=20> */
.L_x_3532:
[----:B------:R-:W-:Y:S05]  /*7490*/  BSYNC.RECONVERGENT B1 ;  /* 0x0000000000017941 */ /* 0x000fea0003800200 */
.L_x_3531:
        /* <DEDUP_REMOVED lines=20> */
.L_x_3534:
[----:B------:R-:W-:Y:S05]  /*75e0*/  BSYNC.RECONVERGENT B1 ;  /* 0x0000000000017941 */ /* 0x000fea0003800200 */
.L_x_3533:
        /* <DEDUP_REMOVED lines=20> */
.L_x_3536:
[----:B------:R-:W-:Y:S05]  /*7730*/  BSYNC.RECONVERGENT B1 ;  /* 0x0000000000017941 */ /* 0x000fea0003800200 */
.L_x_3535:
        /* <DEDUP_REMOVED lines=20> */
.L_x_3538:
[----:B------:R-:W-:Y:S05]  /*7880*/  BSYNC.RECONVERGENT B1 ;  /* 0x0000000000017941 */ /* 0x000fea0003800200 */
.L_x_3537:
        /* <DEDUP_REMOVED lines=20> */
.L_x_3540:
[----:B------:R-:W-:Y:S05]  /*79d0*/  BSYNC.RECONVERGENT B1 ;  /* 0x0000000000017941 */ /* 0x000fea0003800200 */
.L_x_3539:
        /* <DEDUP_REMOVED lines=42> */
.L_x_3542:
[----:B------:R-:W-:Y:S05]  /*7c80*/  BSYNC.RECONVERGENT B1 ;  /* 0x0000000000017941 */ /* 0x000fea0003800200 */
.L_x_3541:
        /* <DEDUP_REMOVED lines=20> */
.L_x_3544:
[----:B------:R-:W-:Y:S05]  /*7dd0*/  BSYNC.RECONVERGENT B1 ;  /* 0x0000000000017941 */ /* 0x000fea0003800200 */
.L_x_3543:
        /* <DEDUP_REMOVED lines=20> */
.L_x_3546:
[----:B------:R-:W-:Y:S05]  /*7f20*/  BSYNC.RECONVERGENT B1 ;  /* 0x0000000000017941 */ /* 0x000fea0003800200 */
.L_x_3545:
        /* <DEDUP_REMOVED lines=20> */
.L_x_3548:
[----:B------:R-:W-:Y:S05]  /*8070*/  BSYNC.RECONVERGENT B1 ;  /* 0x0000000000017941 */ /* 0x000fea0003800200 */
.L_x_3547:
        /* <DEDUP_REMOVED lines=20> */
.L_x_3550:
[----:B------:R-:W-:Y:S05]  /*81c0*/  BSYNC.RECONVERGENT B1 ;  /* 0x0000000000017941 */ /* 0x000fea0003800200 */
.L_x_3549:
        /* <DEDUP_REMOVED lines=19> */
.L_x_3488:
        /* <DEDUP_REMOVED lines=43> */
.L_x_3553:
[----:B------:R-:W-:Y:S05]  /*85b0*/  BSYNC.RECONVERGENT B1 ;  /* 0x0000000000017941 */ /* 0x000fea0003800200 */
.L_x_3552:
        /* <DEDUP_REMOVED lines=30> */
.L_x_3555:
[----:B------:R-:W-:Y:S05]  /*87a0*/  BSYNC.RECONVERGENT B1 ;  /* 0x0000000000017941 */ /* 0x000fea0003800200 */
.L_x_3554:
        /* <DEDUP_REMOVED lines=52> */
.L_x_3557:
[----:B------:R-:W-:Y:S05]  /*8af0*/  BSYNC.RECONVERGENT B1 ;  /* 0x0000000000017941 */ /* 0x000fea0003800200 */
.L_x_3556:
        /* <DEDUP_REMOVED lines=32> */
.L_x_3559:
[----:B------:R-:W-:Y:S05]  /*8d00*/  BSYNC.RECONVERGENT B1 ;  /* 0x0000000000017941 */ /* 0x000fea0003800200 */
.L_x_3558:
        /* <DEDUP_REMOVED lines=30> */
.L_x_3561:
[----:B------:R-:W-:Y:S05]  /*8ef0*/  BSYNC.RECONVERGENT B1 ;  /* 0x0000000000017941 */ /* 0x000fea0003800200 */
.L_x_3560:
        /* <DEDUP_REMOVED lines=30> */
.L_x_3563:
[----:B------:R-:W-:Y:S05]  /*90e0*/  BSYNC.RECONVERGENT B1 ;  /* 0x0000000000017941 */ /* 0x000fea0003800200 */
.L_x_3562:
        /* <DEDUP_REMOVED lines=30> */
.L_x_3565:
[----:B------:R-:W-:Y:S05]  /*92d0*/  BSYNC.RECONVERGENT B1 ;  /* 0x0000000000017941 */ /* 0x000fea0003800200 */
.L_x_3564:
        /* <DEDUP_REMOVED lines=30> */
.L_x_3567:
[----:B------:R-:W-:Y:S05]  /*94c0*/  BSYNC.RECONVERGENT B1 ;  /* 0x0000000000017941 */ /* 0x000fea0003800200 */
.L_x_3566:
        /* <DEDUP_REMOVED lines=54> */
.L_x_3569:
[----:B------:R-:W-:Y:S05]  /*9830*/  BSYNC.RECONVERGENT B1 ;  /* 0x0000000000017941 */ /* 0x000fea0003800200 */
.L_x_3568:
        /* <DEDUP_REMOVED lines=30> */
.L_x_3571:
[----:B------:R-:W-:Y:S05]  /*9a20*/  BSYNC.RECONVERGENT B1 ;  /* 0x0000000000017941 */ /* 0x000fea0003800200 */
.L_x_3570:
        /* <DEDUP_REMOVED lines=30> */
.L_x_3573:
[----:B------:R-:W-:Y:S05]  /*9c10*/  BSYNC.RECONVERGENT B1 ;  /* 0x0000000000017941 */ /* 0x000fea0003800200 */
.L_x_3572:
        /* <DEDUP_REMOVED lines=30> */
.L_x_3575:
[----:B------:R-:W-:Y:S05]  /*9e00*/  BSYNC.RECONVERGENT B1 ;  /* 0x0000000000017941 */ /* 0x000fea0003800200 */
.L_x_3574:
        /* <DEDUP_REMOVED lines=30> */
.L_x_3577:
[----:B------:R-:W-:Y:S05]  /*9ff0*/  BSYNC.RECONVERGENT B1 ;  /* 0x0000000000017941 */ /* 0x000fea0003800200 */
.L_x_3576:
        /* <DEDUP_REMOVED lines=30> */
.L_x_3579:
[----:B------:R-:W-:Y:S05]  /*a1e0*/  BSYNC.RECONVERGENT B1 ;  /* 0x0000000000017941 */ /* 0x000fea0003800200 */
.L_x_3578:
        /* <DEDUP_REMOVED lines=54> */
.L_x_3581:
[----:B------:R-:W-:Y:S05]  /*a550*/  BSYNC.RECONVERGENT B1 ;  /* 0x0000000000017941 */ /* 0x000fea0003800200 */
.L_x_3580:
        /* <DEDUP_REMOVED lines=30> */
.L_x_3583:
[----:B------:R-:W-:Y:S05]  /*a740*/  BSYNC.RECONVERGENT B1 ;  /* 0x0000000000017941 */ /* 0x000fea0003800200 */
.L_x_3582:
        /* <DEDUP_REMOVED lines=30> */
.L_x_3585:
[----:B------:R-:W-:Y:S05]  /*a930*/  BSYNC.RECONVERGENT B1 ;  /* 0x0000000000017941 */ /* 0x000fea0003800200 */
.L_x_3584:
        /* <DEDUP_REMOVED lines=30> */
.L_x_3587:
[----:B------:R-:W-:Y:S05]  /*ab20*/  BSYNC.RECONVERGENT B1 ;  /* 0x0000000000017941 */ /* 0x000fea0003800200 */
.L_x_3586:
        /* <DEDUP_REMOVED lines=30> */
.L_x_3589:
[----:B------:R-:W-:Y:S05]  /*ad10*/  BSYNC.RECONVERGENT B1 ;  /* 0x0000000000017941 */ /* 0x000fea0003800200 */
.L_x_3588:
        /* <DEDUP_REMOVED lines=30> */
.L_x_3591:
[----:B------:R-:W-:Y:S05]  /*af00*/  BSYNC.RECONVERGENT B1 ;  /* 0x0000000000017941 */ /* 0x000fea0003800200 */
.L_x_3590:
        /* <DEDUP_REMOVED lines=54> */
.L_x_3593:
[----:B------:R-:W-:Y:S05]  /*b270*/  BSYNC.RECONVERGENT B1 ;  /* 0x0000000000017941 */ /* 0x000fea0003800200 */
.L_x_3592:
        /* <DEDUP_REMOVED lines=30> */
.L_x_3595:
[----:B------:R-:W-:Y:S05]  /*b460*/  BSYNC.RECONVERGENT B1 ;  /* 0x0000000000017941 */ /* 0x000fea0003800200 */
.L_x_3594:
        /* <DEDUP_REMOVED lines=30> */
.L_x_3597:
[----:B------:R-:W-:Y:S05]  /*b650*/  BSYNC.RECONVERGENT B1 ;  /* 0x0000000000017941 */ /* 0x000fea0003800200 */
.L_x_3596:
        /* <DEDUP_REMOVED lines=30> */
.L_x_3599:
[----:B------:R-:W-:Y:S05]  /*b840*/  BSYNC.RECONVERGENT B1 ;  /* 0x0000000000017941 */ /* 0x000fea0003800200 */
.L_x_3598:
        /* <DEDUP_REMOVED lines=30> */
.L_x_3601:
[----:B------:R-:W-:Y:S05]  /*ba30*/  BSYNC.RECONVERGENT B1 ;  /* 0x0000000000017941 */ /* 0x000fea0003800200 */
.L_x_3600:
        /* <DEDUP_REMOVED lines=30> */
.L_x_3603:
[----:B------:R-:W-:Y:S05]  /*bc20*/  BSYNC.RECONVERGENT B1 ;  /* 0x0000000000017941 */ /* 0x000fea0003800200 */
.L_x_3602:
        /* <DEDUP_REMOVED lines=52> */
.L_x_3605:
[----:B------:R-:W-:Y:S05]  /*bf70*/  BSYNC.RECONVERGENT B1 ;  /* 0x0000000000017941 */ /* 0x000fea0003800200 */
.L_x_3604:
        /* <DEDUP_REMOVED lines=30> */
.L_x_3607:
[----:B------:R-:W-:Y:S05]  /*c160*/  BSYNC.RECONVERGENT B1 ;  /* 0x0000000000017941 */ /* 0x000fea0003800200 */
.L_x_3606:
        /* <DEDUP_REMOVED lines=30> */
.L_x_3609:
[----:B------:R-:W-:Y:S05]  /*c350*/  BSYNC.RECONVERGENT B1 ;  /* 0x0000000000017941 */ /* 0x000fea0003800200 */
.L_x_3608:
        /* <DEDUP_REMOVED lines=30> */
.L_x_3611:
[----:B------:R-:W-:Y:S05]  /*c540*/  BSYNC.RECONVERGENT B1 ;  /* 0x0000000000017941 */ /* 0x000fea0003800200 */
.L_x_3610:
        /* <DEDUP_REMOVED lines=30> */
.L_x_3613:
[----:B------:R-:W-:Y:S05]  /*c730*/  BSYNC.RECONVERGENT B1 ;  /* 0x0000000000017941 */ /* 0x000fea0003800200 */
.L_x_3612:
        /* <DEDUP_REMOVED lines=28> */
.L_x_3551:
[----:B------:R-:W-:Y:S05]  /*c900*/  BSYNC.RECONVERGENT B0 ;  /* 0x0000000000007941 */ /* 0x000fea0003800200 */
.L_x_3487:
        /* <DEDUP_REMOVED lines=9> */
.L_x_3615:
        /* <DEDUP_REMOVED lines=14> */
.L_x_4552:


//--------------------- .text._Z35group_norm_nhwc_fwd_one_pass_kernelI11Fp32IOFp32WLi64ELi80ELi640EEv26Group_norm_nhwc_fwd_params --------------------------
	.section	.text._Z35group_norm_nhwc_fwd_one_pass_kernelI11Fp32IOFp32WLi64ELi80ELi640EEv26Group_norm_nhwc_fwd_params,"ax",@progbits
	.align	128
        .global         _Z35group_norm_nhwc_fwd_one_pass_kernelI11Fp32IOFp32WLi64ELi80ELi640EEv26Group_norm_nhwc_fwd_params
        .type           _Z35group_norm_nhwc_fwd_one_pass_kernelI11Fp32IOFp32WLi64ELi80ELi640EEv26Group_norm_nhwc_fwd_params,@function
        .size           _Z35group_norm_nhwc_fwd_one_pass_kernelI11Fp32IOFp32WLi64ELi80ELi640EEv26Group_norm_nhwc_fwd_params,(.L_x_4553 - _Z35group_norm_nhwc_fwd_one_pass_kernelI11Fp32IOFp32WLi64ELi80ELi640EEv26Group_norm_nhwc_fwd_params)
        .other          _Z35group_norm_nhwc_fwd_one_pass_kernelI11Fp32IOFp32WLi64ELi80ELi640EEv26Group_norm_nhwc_fwd_params,@"STO_CUDA_ENTRY STV_DEFAULT"
_Z35group_norm_nhwc_fwd_one_pass_kernelI11Fp32IOFp32WLi64ELi80ELi640EEv26Group_norm_nhwc_fwd_params:
.text._Z35group_norm_nhwc_fwd_one_pass_kernelI11Fp32IOFp32WLi64ELi80ELi640EEv26Group_norm_nhwc_fwd_params:
        /* <DEDUP_REMOVED lines=11> */
[----:B------:R-:W3:Y:S01]  /*00b0*/  S2R R28, SR_LANEID ;  /* 0x00000000001c7919 */ /* 0x000ee20000000000 */
[----:B------:R-:W4:Y:S05]  /*00c0*/  LDCU UR21, c[0x0][0x374] ;  /* 0x00006e80ff1577ac */ /* 0x000f2a0008000800 */
[----:B------:R-:W5:Y:S01]  /*00d0*/  LDC R22, c[0x0][0x370] ;  /* 0x0000dc00ff167b82 */ /* 0x000f620000000800 */
[----:B------:R-:W4:Y:S01]  /*00e0*/  LDCU.64 UR10, c[0x0][0x388] ;  /* 0x00007100ff0a77ac */ /* 0x000f220008000a00 */
[----:B------:R-:W1:Y:S06]  /*00f0*/  LDCU.U8 UR9, c[0x0][0x3fc] ;  /* 0x00007f80ff0977ac */ /* 0x000e6c0008000000 */
[----:B------:R-:W3:Y:S01]  /*0100*/  S2UR UR4, SR_CgaCtaId ;  /* 0x00000000000479c3 */ /* 0x000ee20000008800 */
[----:B------:R-:W-:Y:S01]  /*0110*/  UMOV UR8, 0x400 ;  /* 0x0000040000087882 */ /* 0x000fe20000000000 */
[----:B------:R-:W3:Y:S01]  /*0120*/  LDCU.64 UR16, c[0x0][0x358] ;  /* 0x00006b00ff1077ac */ /* 0x000ee20008000a00 */
[----:B--2---:R-:W-:-:S02]  /*0130*/  MOV R3, UR5 ;  /* 0x0000000500037c02 */ /* 0x004fc40008000f00 */
[----:B----4-:R-:W-:Y:S02]  /*0140*/  ISETP.NE.U32.AND P1, PT, RZ, UR10, PT ;  /* 0x0000000aff007c0c */ /* 0x010fe4000bf25070 */
[C---:B0-----:R-:W-:Y:S01]  /*0150*/  LOP3.LUT R0, R4.reuse, 0xffff, RZ, 0xc0, !PT ;  /* 0x0000ffff04007812 */ /* 0x041fe200078ec0ff */
[----:B-1----:R-:W-:Y:S01]  /*0160*/  UISETP.NE.AND UP0, UPT, UR9, URZ, UPT ;  /* 0x000000ff0900728c */ /* 0x002fe2000bf05270 */
[----:B------:R-:W-:Y:S02]  /*0170*/  LOP3.LUT P0, RZ, R4, UR20, RZ, 0xfc, !PT ;  /* 0x0000001404ff7c12 */ /* 0x000fe4000f80fcff */
[----:B------:R-:W-:Y:S01]  /*0180*/  SHF.R.U32.HI R29, RZ, 0x2, R4 ;  /* 0x00000002ff1d7819 */ /* 0x000fe20000011604 */
[----:B------:R-:W-:Y:S01]  /*0190*/  IMAD R0, R0, 0x667, RZ ;  /* 0x0000066700007824 */ /* 0x000fe200078e02ff */
[----:B------:R-:W-:Y:S01]  /*01a0*/  ISETP.NE.AND.EX P0, PT, RZ, UR11, !P0, P1 ;  /* 0x0000000bff007c0c */ /* 0x000fe2000c705310 */
[----:B------:R-:W-:Y:S01]  /*01b0*/  UMOV UR9, UR6 ;  /* 0x0000000600097c82 */ /* 0x000fe20008000000 */
[----:B------:R-:W-:Y:S01]  /*01c0*/  LOP3.LUT R29, R29, 0xf8, RZ, 0xc0, !PT ;  /* 0x000000f81d1d7812 */ /* 0x000fe200078ec0ff */
[----:B---3--:R-:W-:Y:S01]  /*01d0*/  ULEA UR8, UR4, UR8, 0x18 ;  /* 0x0000000804087291 */ /* 0x008fe2000f8ec0ff */
[----:B------:R-:W-:-:S02]  /*01e0*/  SHF.R.U32.HI R0, RZ, 0x10, R0 ;  /* 0x00000010ff007819 */ /* 0x000fc40000011600 */
[----:B-----5:R-:W-:Y:S01]  /*01f0*/  LOP3.LUT R27, R22, 0x7ffffff8, RZ, 0xc0, !PT ;  /* 0x7ffffff8161b7812 */ /* 0x020fe200078ec0ff */
[----:B------:R-:W-:Y:S01]  /*0200*/  UMOV UR4, URZ ;  /* 0x000000ff00047c82 */ /* 0x000fe20008000000 */
[----:B------:R-:W-:Y:S01]  /*0210*/  PRMT R2, R0, 0x9910, RZ ;  /* 0x0000991000027816 */ /* 0x000fe200000000ff */
[----:B------:R-:W-:-:S04]  /*0220*/  IMAD R0, R3, UR20, R0 ;  /* 0x0000001403007c24 */ /* 0x000fc8000f8e0200 */
[----:B------:R-:W-:Y:S01]  /*0230*/  IMAD R2, R2, 0x28, RZ ;  /* 0x0000002802027824 */ /* 0x000fe200078e02ff */
[----:B------:R-:W-:-:S04]  /*0240*/  IADD3 R23, PT, PT, R0, 0x30, RZ ;  /* 0x0000003000177810 */ /* 0x000fc80007ffe0ff */
[----:B------:R-:W-:-:S04]  /*0250*/  IADD3 R2, PT, PT, RZ, -R2, RZ ;  /* 0x80000002ff027210 */ /* 0x000fc80007ffe0ff */
[----:B------:R-:W-:-:S04]  /*0260*/  PRMT R2, R2, 0x7710, RZ ;  /* 0x0000771002027816 */ /* 0x000fc800000000ff */
[----:B------:R-:W-:-:S04]  /*0270*/  IADD3 R2, PT, PT, R2, R4, RZ ;  /* 0x0000000402027210 */ /* 0x000fc80007ffe0ff */
[----:B------:R-:W-:-:S04]  /*0280*/  SHF.L.U32 R2, R2, 0x1, RZ ;  /* 0x0000000102027819 */ /* 0x000fc800000006ff */
[----:B------:R-:W-:-:S07]  /*0290*/  LOP3.LUT R26, R2, 0xffff, RZ, 0xc0, !PT ;  /* 0x0000ffff021a7812 */ /* 0x000fce00078ec0ff */
.L_x_3643:
[----:B0-----:R-:W0:Y:S01]  /*02a0*/  LDCU UR5, c[0x0][0x3f8] ;  /* 0x00007f00ff0577ac */ /* 0x001e220008000800 */
[----:B------:R-:W-:Y:S02]  /*02b0*/  IABS R8, UR9 ;  /* 0x0000000900087c13 */ /* 0x000fe40008000000 */
[C---:B-1----:R-:W-:Y:S01]  /*02c0*/  IADD3 R9, PT, PT, R0.reuse, 0x10, RZ ;  /* 0x0000001000097810 */ /* 0x042fe20007ffe0ff */
[----:B------:R-:W1:Y:S01]  /*02d0*/  LDCU.64 UR14, c[0x0][0x3f0] ;  /* 0x00007e00ff0e77ac */ /* 0x000e620008000a00 */
[----:B------:R-:W-:-:S04]  /*02e0*/  IADD3 R14, PT, PT, R0, 0x20, RZ ;  /* 0x00000020000e7810 */ /* 0x000fc80007ffe0ff */
[----:B-----5:R-:W-:Y:S02]  /*02f0*/  SHF.R.S32.HI R12, RZ, 0x1f, R14 ;  /* 0x0000001fff0c7819 */ /* 0x020fe4000001140e */
[----:B0--3--:R-:W-:-:S04]  /*0300*/  MOV R2, UR5 ;  /* 0x0000000500027c02 */ /* 0x009fc80008000f00 */
[----:B--2---:R-:W-:-:S04]  /*0310*/  IABS R5, R2 ;  /* 0x0000000200057213 */ /* 0x004fc80000000000 */
[----:B------:R-:W0:Y:S08]  /*0320*/  I2F.RP R4, R5 ;  /* 0x0000000500047306 */ /* 0x000e300000209400 */
[----:B0-----:R-:W0:Y:S02]  /*0330*/  MUFU.RCP R4, R4 ;  /* 0x0000000400047308 */ /* 0x001e240000001000 */
[----:B0-----:R-:W-:-:S06]  /*0340*/  IADD3 R2, PT, PT, R4, 0xffffffe, RZ ;  /* 0x0ffffffe04027810 */ /* 0x001fcc0007ffe0ff */
[----:B------:R0:W2:Y:S02]  /*0350*/  F2I.FTZ.U32.TRUNC.NTZ R3, R2 ;  /* 0x0000000200037305 */ /* 0x0000a4000021f000 */
[----:B0-----:R-:W-:Y:S01]  /*0360*/  HFMA2 R2, -RZ, RZ, 0, 0 ;  /* 0x00000000ff027431 */ /* 0x001fe200000001ff */
[----:B--2---:R-:W-:Y:S02]  /*0370*/  R2UR UR11, R3 ;  /* 0x00000000030b72ca */ /* 0x004fe400000e0000 */
[----:B------:R-:W-:Y:S02]  /*0380*/  IADD3 R6, PT, PT, RZ, -R3, RZ ;  /* 0x80000003ff067210 */ /* 0x000fe40007ffe0ff */
[----:B------:R-:W-:-:S03]  /*0390*/  R2UR UR10, R2 ;  /* 0x00000000020a72ca */ /* 0x000fc600000e0000 */
[----:B------:R-:W-:Y:S01]  /*03a0*/  IMAD R7, R6, R5, RZ ;  /* 0x0000000506077224 */ /* 0x000fe200078e02ff */
[----:B------:R-:W-:-:S04]  /*03b0*/  MOV R6, R8 ;  /* 0x0000000800067202 */ /* 0x000fc80000000f00 */
[----:B------:R-:W-:-:S05]  /*03c0*/  R2UR UR12, R6 ;  /* 0x00000000060c72ca */ /* 0x000fca00000e0000 */
[----:B------:R-:W-:-:S05]  /*03d0*/  IMAD.HI.U32 R7, R3, R7, UR10 ;  /* 0x0000000a03077e27 */ /* 0x000fca000f8e0007 */
[----:B------:R-:W-:Y:S02]  /*03e0*/  R2UR UR10, R7 ;  /* 0x00000000070a72ca */ /* 0x000fe400000e0000 */
[----:B-1----:R-:W-:-:S11]  /*03f0*/  MOV R7, UR14 ;  /* 0x0000000e00077c02 */ /* 0x002fd60008000f00 */
[----:B------:R-:W-:Y:S02]  /*0400*/  UIMAD.WIDE.U32 UR10, UR10, UR12, URZ ;  /* 0x0000000c0a0a72a5 */ /* 0x000fe4000f8e00ff */
[----:B------:R-:W-:-:S04]  /*0410*/  ULOP3.LUT UR10, UR9, UR5, URZ, 0x3c, !UPT ;  /* 0x00000005090a7292 */ /* 0x000fc8000f8e3cff */
[----:B------:R-:W-:-:S05]  /*0420*/  IADD3 R2, PT, PT, RZ, -UR11, RZ ;  /* 0x8000000bff027c10 */ /* 0x000fca000fffe0ff */
[C---:B------:R-:W-:Y:S01]  /*0430*/  IMAD R2, R5.reuse, R2, UR12 ;  /* 0x0000000c05027e24 */ /* 0x040fe2000f8e0202 */
[----:B------:R-:W0:Y:S04]  /*0440*/  LDCU.64 UR12, c[0x0][0x3e8] ;  /* 0x00007d00ff0c77ac */ /* 0x000e280008000a00 */
[----:B------:R-:W-:-:S13]  /*0450*/  ISETP.GT.U32.AND P1, PT, R5, R2, PT ;  /* 0x000000020500720c */ /* 0x000fda0003f24070 */
[----:B------:R-:W-:Y:S01]  /*0460*/  VOTEU.ANY UP1, P1 ;  /* 0x0000000000ff7886 */ /* 0x000fe20000820100 */
[----:B------:R-:W-:Y:S02]  /*0470*/  PLOP3.LUT P1, PT, PT, PT, UP1, 0x80, 0x8 ;  /* 0x000000000008781c */ /* 0x000fe40003f2f018 */
[----:B0-----:R-:W-:Y:S02]  /*0480*/  ISETP.GE.U32.AND P2, PT, R9, UR12, PT ;  /* 0x0000000c09007c0c */ /* 0x001fe4000bf46070 */
[----:B------:R-:W-:Y:S01]  /*0490*/  @!UP1 UIADD3 UR11, UPT, UPT, UR11, 0x1, URZ ;  /* 0x000000010b0b9890 */ /* 0x000fe2000fffe0ff */
[----:B------:R-:W-:Y:S01]  /*04a0*/  ISETP.GE.U32.AND P3, PT, R14, UR12, PT ;  /* 0x0000000c0e007c0c */ /* 0x000fe2000bf66070 */
[----:B------:R-:W-:-:S03]  /*04b0*/  UISETP.GE.AND UP1, UPT, UR10, URZ, UPT ;  /* 0x000000ff0a00728c */ /* 0x000fc6000bf26270 */
[----:B------:R-:W-:-:S04]  /*04c0*/  ISETP.GE.AND.EX P3, PT, R12, UR13, PT, P3 ;  /* 0x0000000d0c007c0c */ /* 0x000fc8000bf66330 */
[----:B------:R-:W-:-:S05]  /*04d0*/  @!P1 IMAD.IADD R2, R2, 0x1, -R5 ;  /* 0x0000000102029824 */ /* 0x000fca00078e0a05 */
[----:B------:R-:W-:Y:S02]  /*04e0*/  ISETP.GE.U32.AND P1, PT, R2, R5, PT ;  /* 0x000000050200720c */ /* 0x000fe40003f26070 */
[----:B------:R-:W-:Y:S02]  /*04f0*/  SHF.R.S32.HI R5, RZ, 0x1f, R9 ;  /* 0x0000001fff057819 */ /* 0x000fe40000011409 */
[----:B------:R-:W0:Y:S02]  /*0500*/  @!P3 LDC.64 R18, c[0x0][0x3e0] ;  /* 0x0000f800ff12bb82 */ /* 0x000e240000000a00 */
[----:B------:R-:W-:-:S07]  /*0510*/  ISETP.GE.AND.EX P2, PT, R5, UR13, PT, P2 ;  /* 0x0000000d05007c0c */ /* 0x000fce000bf46320 */
[----:B------:R-:W-:-:S05]  /*0520*/  VOTEU.ANY UP2, P1 ;  /* 0x0000000000ff7886 */ /* 0x000fca0000840100 */
[----:B------:R-:W-:Y:S01]  /*0530*/  @UP2 UIADD3 UR11, UPT, UPT, UR11, 0x1, URZ ;  /* 0x000000010b0b2890 */ /* 0x000fe2000fffe0ff */
[----:B------:R-:W1:Y:S01]  /*0540*/  @!P2 LDC.64 R10, c[0x0][0x3e0] ;  /* 0x0000f800ff0aab82 */ /* 0x000e620000000a00 */
[----:B------:R-:W-:Y:S02]  /*0550*/  UISETP.NE.AND UP2, UPT, UR5, URZ, UPT ;  /* 0x000000ff0500728c */ /* 0x000fe4000bf45270 */
[----:B------:R-:W-:-:S05]  /*0560*/  @!UP1 UIADD3 UR11, UPT, UPT, -UR11, URZ, URZ ;  /* 0x000000ff0b0b9290 */ /* 0x000fca000fffe1ff */
[----:B------:R-:W2:Y:S01]  /*0570*/  @!P2 LDC.64 R16, c[0x0][0x390] ;  /* 0x0000e400ff10ab82 */ /* 0x000ea20000000a00 */
[----:B0-----:R-:W-:-:S03]  /*0580*/  @!P3 IMAD R12, R12, R18, RZ ;  /* 0x000000120c0cb224 */ /* 0x001fc600078e02ff */
[----:B------:R-:W-:Y:S01]  /*0590*/  @!UP2 ULOP3.LUT UR11, URZ, UR5, URZ, 0x33, !UPT ;  /* 0x00000005ff0ba292 */ /* 0x000fe2000f8e33ff */
[----:B------:R-:W-:-:S03]  /*05a0*/  @!P3 IMAD R15, R14, R19, R12 ;  /* 0x000000130e0fb224 */ /* 0x000fc600078e020c */
[----:B------:R-:W-:-:S04]  /*05b0*/  UIADD3 UR10, UPT, UPT, -UR11, URZ, URZ ;  /* 0x000000ff0b0a7290 */ /* 0x000fc8000fffe1ff */
[----:B------:R-:W-:Y:S02]  /*05c0*/  UIMAD UR10, UR5, UR10, UR9 ;  /* 0x0000000a050a72a4 */ /* 0x000fe4000f8e0209 */
[----:B------:R-:W-:Y:S02]  /*05d0*/  USHF.R.S32.HI UR5, URZ, 0x1f, UR11 ;  /* 0x0000001fff057899 */ /* 0x000fe4000801140b */
[----:B------:R-:W-:Y:S01]  /*05e0*/  UIMAD UR10, UR10, 0x50, URZ ;  /* 0x000000500a0a78a4 */ /* 0x000fe2000f8e02ff */
[----:B-1----:R-:W-:Y:S01]  /*05f0*/  @!P2 IMAD R4, R5, R10, RZ ;  /* 0x0000000a0504a224 */ /* 0x002fe200078e02ff */
[----:B------:R-:W-:-:S03]  /*0600*/  UIMAD UR5, UR5, UR14, URZ ;  /* 0x0000000e050572a4 */ /* 0x000fc6000f8e02ff */
[----:B------:R-:W-:Y:S01]  /*0610*/  @!P2 IMAD R13, R9, R11, R4 ;  /* 0x0000000b090da224 */ /* 0x000fe200078e0204 */
[----:B------:R-:W-:Y:S01]  /*0620*/  IADD3 R2, P1, PT, R26, UR10, RZ ;  /* 0x0000000a1a027c10 */ /* 0x000fe2000ff3e0ff */
[----:B------:R-:W-:Y:S01]  /*0630*/  UIMAD UR5, UR11, UR15, UR5 ;  /* 0x0000000f0b0572a4 */ /* 0x000fe2000f8e0205 */
[----:B------:R-:W-:-:S04]  /*0640*/  MOV R3, UR10 ;  /* 0x0000000a00037c02 */ /* 0x000fc80008000f00 */
[----:B------:R-:W-:Y:S02]  /*0650*/  LEA.HI.X.SX32 R3, R3, RZ, 0x1, P1 ;  /* 0x000000ff03037211 */ /* 0x000fe400008f0eff */
[----:B------:R-:W-:Y:S01]  /*0660*/  ISETP.GE.U32.AND P1, PT, R0, UR12, PT ;  /* 0x0000000c00007c0c */ /* 0x000fe2000bf26070 */
[----:B------:R-:W-:Y:S01]  /*0670*/  IMAD.WIDE.U32 R2, R7, UR11, R2 ;  /* 0x0000000b07027c25 */ /* 0x000fe2000f8e0002 */
[----:B------:R-:W-:-:S04]  /*0680*/  SHF.R.S32.HI R7, RZ, 0x1f, R0 ;  /* 0x0000001fff077819 */ /* 0x000fc80000011400 */
[----:B------:R-:W-:Y:S02]  /*0690*/  IADD3 R5, PT, PT, R3, UR5, RZ ;  /* 0x0000000503057c10 */ /* 0x000fe4000fffe0ff */
[-C--:B------:R-:W-:Y:S02]  /*06a0*/  @!P2 MOV R4, R2.reuse ;  /* 0x000000020004a202 */ /* 0x080fe40000000f00 */
[----:B------:R-:W-:Y:S02]  /*06b0*/  ISETP.GE.AND.EX P1, PT, R7, UR13, PT, P1 ;  /* 0x0000000d07007c0c */ /* 0x000fe4000bf26310 */
[----:B------:R-:W-:Y:S01]  /*06c0*/  @!P3 MOV R12, R2 ;  /* 0x00000002000cb202 */ /* 0x000fe20000000f00 */
[----:B------:R-:W-:Y:S02]  /*06d0*/  @!P2 IMAD.WIDE.U32 R10, R9, R10, R4 ;  /* 0x0000000a090aa225 */ /* 0x000fe400078e0004 */
[----:B------:R-:W0:Y:S03]  /*06e0*/  @!P3 LDC.64 R8, c[0x0][0x390] ;  /* 0x0000e400ff08bb82 */ /* 0x000e260000000a00 */
[----:B------:R-:W-:-:S02]  /*06f0*/  @!P2 IADD3 R6, PT, PT, R11, R13, RZ ;  /* 0x0000000d0b06a210 */ /* 0x000fc40007ffe0ff */
[C---:B--2---:R-:W-:Y:S02]  /*0700*/  @!P2 LEA R16, P4, R10.reuse, R16, 0x2 ;  /* 0x000000100a10a211 */ /* 0x044fe400078810ff */
[----:B------:R-:W-:Y:S02]  /*0710*/  @!P3 MOV R13, R5 ;  /* 0x00000005000db202 */ /* 0x000fe40000000f00 */
[----:B------:R-:W-:Y:S02]  /*0720*/  @!P2 LEA.HI.X R17, R10, R17, R6, 0x2, P4 ;  /* 0x000000110a11a211 */ /* 0x000fe400020f1406 */
[----:B------:R-:W1:Y:S01]  /*0730*/  @!P1 LDC.64 R10, c[0x0][0x3e0] ;  /* 0x0000f800ff0a9b82 */ /* 0x000e620000000a00 */
[----:B------:R-:W-:Y:S01]  /*0740*/  SHF.R.S32.HI R6, RZ, 0x1f, R23 ;  /* 0x0000001fff067819 */ /* 0x000fe20000011417 */
[----:B------:R-:W-:Y:S01]  /*0750*/  @!P3 IMAD.WIDE.U32 R18, R14, R18, R12 ;  /* 0x000000120e12b225 */ /* 0x000fe200078e000c */
[----:B------:R-:W-:-:S04]  /*0760*/  ISETP.GE.U32.AND P4, PT, R23, UR12, PT ;  /* 0x0000000c17007c0c */ /* 0x000fc8000bf86070 */
[----:B------:R-:W-:Y:S01]  /*0770*/  ISETP.GE.AND.EX P4, PT, R6, UR13, PT, P4 ;  /* 0x0000000d06007c0c */ /* 0x000fe2000bf86340 */
[----:B------:R-:W2:Y:S01]  /*0780*/  @!P1 LDC.64 R12, c[0x0][0x390] ;  /* 0x0000e400ff0c9b82 */ /* 0x000ea20000000a00 */
[----:B------:R-:W-:Y:S02]  /*0790*/  @!P3 IADD3 R19, PT, PT, R19, R15, RZ ;  /* 0x0000000f1313b210 */ /* 0x000fe40007ffe0ff */
[----:B0-----:R-:W-:-:S04]  /*07a0*/  @!P3 LEA R8, P5, R18, R8, 0x2 ;  /* 0x000000081208b211 */ /* 0x001fc800078a10ff */
[----:B------:R-:W-:Y:S01]  /*07b0*/  @!P3 LEA.HI.X R9, R18, R9, R19, 0x2, P5 ;  /* 0x000000091209b211 */ /* 0x000fe200028f1413 */
[----:B------:R-:W-:Y:S01]  /*07c0*/  @!P1 IMAD.MOV.U32 R18, RZ, RZ, R2 ;  /* 0x000000ffff129224 */ /* 0x000fe200078e0002 */
[----:B------:R-:W-:-:S03]  /*07d0*/  @!P1 MOV R19, R5 ;  /* 0x0000000500139202 */ /* 0x000fc60000000f00 */
[----:B------:R-:W0:Y:S01]  /*07e0*/  @!P4 LDC.64 R14, c[0x0][0x3e0] ;  /* 0x0000f800ff0ecb82 */ /* 0x000e220000000a00 */
[-C--:B-1----:R-:W-:Y:S02]  /*07f0*/  @!P1 IMAD R7, R7, R10.reuse, RZ ;  /* 0x0000000a07079224 */ /* 0x082fe400078e02ff */
[----:B------:R-:W-:-:S04]  /*0800*/  @!P1 IMAD.WIDE.U32 R18, R0, R10, R18 ;  /* 0x0000000a00129225 */ /* 0x000fc800078e0012 */
[----:B------:R-:W-:Y:S02]  /*0810*/  @!P1 IMAD R7, R0, R11, R7 ;  /* 0x0000000b00079224 */ /* 0x000fe400078e0207 */
[----:B------:R-:W1:Y:S01]  /*0820*/  @!P4 LDC.64 R10, c[0x0][0x390] ;  /* 0x0000e400ff0acb82 */ /* 0x000e620000000a00 */
[C---:B--2---:R-:W-:Y:S02]  /*0830*/  @!P1 LEA R12, P5, R18.reuse, R12, 0x2 ;  /* 0x0000000c120c9211 */ /* 0x044fe400078a10ff */
[----:B------:R-:W-:Y:S02]  /*0840*/  @!P1 IADD3 R7, PT, PT, R19, R7, RZ ;  /* 0x0000000713079210 */ /* 0x000fe40007ffe0ff */
[----:B------:R-:W-:Y:S02]  /*0850*/  CS2R R20, SRZ ;  /* 0x0000000000147805 */ /* 0x000fe4000001ff00 */
[----:B------:R-:W-:Y:S02]  /*0860*/  @!P1 LEA.HI.X R13, R18, R13, R7, 0x2, P5 ;  /* 0x0000000d120d9211 */ /* 0x000fe400028f1407 */
[----:B------:R-:W-:-:S02]  /*0870*/  CS2R R18, SRZ ;  /* 0x0000000000127805 */ /* 0x000fc4000001ff00 */
[----:B------:R-:W-:Y:S01]  /*0880*/  @!P4 MOV R7, R5 ;  /* 0x000000050007c202 */ /* 0x000fe20000000f00 */
[----:B0-----:R-:W-:Y:S01]  /*0890*/  @!P4 IMAD R24, R6, R14, RZ ;  /* 0x0000000e0618c224 */ /* 0x001fe200078e02ff */
[----:B------:R-:W-:Y:S01]  /*08a0*/  @!P4 MOV R6, R2 ;  /* 0x000000020006c202 */ /* 0x000fe20000000f00 */
[----:B------:R-:W2:Y:S02]  /*08b0*/  @!P1 LDG.E.64 R20, desc[UR16][R12.64] ;  /* 0x000000100c149981 */ /* 0x000ea4000c1e1b00 */
[C---:B------:R-:W-:Y:S02]  /*08c0*/  @!P4 IMAD R24, R23.reuse, R15, R24 ;  /* 0x0000000f1718c224 */ /* 0x040fe400078e0218 */
[----:B------:R-:W-:Y:S01]  /*08d0*/  @!P4 IMAD.WIDE.U32 R14, R23, R14, R6 ;  /* 0x0000000e170ec225 */ /* 0x000fe200078e0006 */
[----:B------:R0:W3:Y:S01]  /*08e0*/  @!P2 LDG.E.64 R18, desc[UR16][R16.64] ;  /* 0x000000101012a981 */ /* 0x0000e2000c1e1b00 */
[----:B------:R-:W-:-:S03]  /*08f0*/  CS2R R6, SRZ ;  /* 0x0000000000067805 */ /* 0x000fc6000001ff00 */
[----:B------:R-:W-:Y:S02]  /*0900*/  @!P4 IADD3 R24, PT, PT, R15, R24, RZ ;  /* 0x000000180f18c210 */ /* 0x000fe40007ffe0ff */
[C---:B-1----:R-:W-:Y:S02]  /*0910*/  @!P4 LEA R10, P2, R14.reuse, R10, 0x2 ;  /* 0x0000000a0e0ac211 */ /* 0x042fe400078410ff */
[----:B0-----:R-:W-:Y:S02]  /*0920*/  CS2R R16, SRZ ;  /* 0x0000000000107805 */ /* 0x001fe4000001ff00 */
[----:B------:R-:W-:-:S04]  /*0930*/  @!P4 LEA.HI.X R11, R14, R11, R24, 0x2, P2 ;  /* 0x0000000b0e0bc211 */ /* 0x000fc800010f1418 */
[----:B------:R-:W4:Y:S04]  /*0940*/  @!P3 LDG.E.64 R16, desc[UR16][R8.64] ;  /* 0x000000100810b981 */ /* 0x000f28000c1e1b00 */
[----:B------:R-:W5:Y:S01]  /*0950*/  @!P4 LDG.E.64 R6, desc[UR16][R10.64] ;  /* 0x000000100a06c981 */ /* 0x000f62000c1e1b00 */
[C---:B------:R-:W-:Y:S02]  /*0960*/  ISETP.GT.AND P2, PT, R28.reuse, 0x1e, PT ;  /* 0x0000001e1c00780c */ /* 0x040fe40003f44270 */
[----:B------:R-:W-:Y:S01]  /*0970*/  ISETP.GT.AND P3, PT, R28, 0xf, PT ;  /* 0x0000000f1c00780c */ /* 0x000fe20003f64270 */
[----:B------:R-:W-:Y:S01]  /*0980*/  BSSY.RECONVERGENT B0, `(.L_x_3616) ;  /* 0x0000031000007945 */ /* 0x000fe20003800200 */
[----:B--2---:R-:W-:Y:S01]  /*0990*/  FMUL.FTZ R15, R21, R21 ;  /* 0x00000015150f7220 */ /* 0x004fe20000410000 */
[----:B------:R-:W-:-:S03]  /*09a0*/  FADD.FTZ R12, R20, R21 ;  /* 0x00000015140c7221 */ /* 0x000fc60000010000 */
[----:B------:R-:W-:Y:S01]  /*09b0*/  FFMA.FTZ R15, R20, R20, R15 ;  /* 0x00000014140f7223 */ /* 0x000fe2000001000f */
[----:B---3--:R-:W-:Y:S01]  /*09c0*/  FMUL.FTZ R25, R19, R19 ;  /* 0x0000001313197220 */ /* 0x008fe20000410000 */
[C---:B------:R-:W-:Y:S01]  /*09d0*/  FADD.FTZ R13, R18.reuse, R19 ;  /* 0x00000013120d7221 */ /* 0x040fe20000010000 */
[----:B------:R-:W-:Y:S01]  /*09e0*/  FADD.FTZ R12, RZ, R12 ;  /* 0x0000000cff0c7221 */ /* 0x000fe20000010000 */
[----:B------:R-:W-:Y:S01]  /*09f0*/  FADD.FTZ R15, RZ, R15 ;  /* 0x0000000fff0f7221 */ /* 0x000fe20000010000 */
[----:B------:R-:W-:Y:S02]  /*0a00*/  FFMA.FTZ R14, R18, R18, R25 ;  /* 0x00000012120e7223 */ /* 0x000fe40000010019 */
[----:B------:R-:W-:Y:S02]  /*0a10*/  FADD.FTZ R12, R12, R13 ;  /* 0x0000000d0c0c7221 */ /* 0x000fe40000010000 */
[----:B------:R-:W-:Y:S01]  /*0a20*/  FADD.FTZ R14, R15, R14 ;  /* 0x0000000e0f0e7221 */ /* 0x000fe20000010000 */
[----:B----4-:R-:W-:Y:S01]  /*0a30*/  FMUL.FTZ R25, R17, R17 ;  /* 0x0000001111197220 */ /* 0x010fe20000410000 */
[----:B------:R-:W-:-:S03]  /*0a40*/  FADD.FTZ R9, R16, R17 ;  /* 0x0000001110097221 */ /* 0x000fc60000010000 */
[----:B------:R-:W-:Y:S01]  /*0a50*/  FFMA.FTZ R25, R16, R16, R25 ;  /* 0x0000001010197223 */ /* 0x000fe20000010019 */
[----:B-----5:R-:W-:Y:S01]  /*0a60*/  FMUL.FTZ R11, R7, R7 ;  /* 0x00000007070b7220 */ /* 0x020fe20000410000 */
[----:B------:R-:W-:Y:S01]  /*0a70*/  FADD.FTZ R9, R12, R9 ;  /* 0x000000090c097221 */ /* 0x000fe20000010000 */
[----:B------:R-:W-:Y:S01]  /*0a80*/  FADD.FTZ R8, R6, R7 ;  /* 0x0000000706087221 */ /* 0x000fe20000010000 */
[----:B------:R-:W-:Y:S01]  /*0a90*/  FADD.FTZ R14, R14, R25 ;  /* 0x000000190e0e7221 */ /* 0x000fe20000010000 */
[----:B------:R-:W-:Y:S02]  /*0aa0*/  FFMA.FTZ R11, R6, R6, R11 ;  /* 0x00000006060b7223 */ /* 0x000fe4000001000b */
[----:B------:R-:W-:Y:S02]  /*0ab0*/  FADD.FTZ R8, R9, R8 ;  /* 0x0000000809087221 */ /* 0x000fe40000010000 */
[----:B------:R-:W-:-:S03]  /*0ac0*/  FADD.FTZ R9, R14, R11 ;  /* 0x0000000b0e097221 */ /* 0x000fc60000010000 */
        /* <DEDUP_REMOVED lines=28> */
.L_x_3617:
[----:B------:R-:W-:Y:S05]  /*0c90*/  BSYNC.RECONVERGENT B0 ;  /* 0x0000000000007941 */ /* 0x000fea0003800200 */
.L_x_3616:
[----:B------:R-:W4:Y:S01]  /*0ca0*/  S2R R8, SR_TID.X ;  /* 0x0000000000087919 */ /* 0x000f220000002100 */
[----:B------:R-:W-:Y:S01]  /*0cb0*/  BSSY.RECONVERGENT B0, `(.L_x_3618) ;  /* 0x0000038000007945 */ /* 0x000fe20003800200 */
[----:B------:R-:W-:Y:S01]  /*0cc0*/  BAR.SYNC.DEFER_BLOCKING 0x0 ;  /* 0x0000000000007b1d */ /* 0x000fe20000010000 */
[----:B------:R-:W-:Y:S02]  /*0cd0*/  ISETP.GE.U32.AND P2, PT, R22, 0x2, PT ;  /* 0x000000021600780c */ /* 0x000fe40003f46070 */
[----:B----4-:R-:W-:-:S13]  /*0ce0*/  ISETP.NE.AND P3, PT, R8, RZ, PT ;  /* 0x000000ff0800720c */ /* 0x010fda0003f65270 */
[----:B------:R-:W-:Y:S05]  /*0cf0*/  @P3 BRA `(.L_x_3619) ;  /* 0x0000000000cc3947 */ /* 0x000fea0003800000 */
[----:B------:R-:W4:Y:S01]  /*0d00*/  S2UR UR11, SR_CgaCtaId ;  /* 0x00000000000b79c3 */ /* 0x000f220000008800 */
[----:B------:R-:W-:Y:S02]  /*0d10*/  UMOV UR5, 0x400 ;  /* 0x0000040000057882 */ /* 0x000fe40000000000 */
[----:B----4-:R-:W-:-:S09]  /*0d20*/  ULEA UR5, UR11, UR5, 0x18 ;  /* 0x000000050b057291 */ /* 0x010fd2000f8ec0ff */
[----:B------:R-:W2:Y:S02]  /*0d30*/  LDS.128 R8, [UR5+0x20] ;  /* 0x00002005ff087984 */ /* 0x000ea40008000c00 */
[----:B--2---:R-:W-:Y:S01]  /*0d40*/  FADD.FTZ R15, R12, R8 ;  /* 0x000000080c0f7221 */ /* 0x004fe20000010000 */
[----:B------:R-:W-:-:S03]  /*0d50*/  FADD.FTZ R8, R13, R9 ;  /* 0x000000090d087221 */ /* 0x000fc60000010000 */
[----:B------:R-:W-:Y:S01]  /*0d60*/  FADD.FTZ R9, R15, R10 ;  /* 0x0000000a0f097221 */ /* 0x000fe20000010000 */
[----:B------:R-:W-:Y:S01]  /*0d70*/  FADD.FTZ R8, R8, R11 ;  /* 0x0000000b08087221 */ /* 0x000fe20000010000 */
[----:B01-3--:R-:W0:Y:S02]  /*0d80*/  LDS.128 R12, [UR5+0x30] ;  /* 0x00003005ff0c7984 */ /* 0x00be240008000c00 */
[----:B0-----:R-:W-:Y:S01]  /*0d90*/  FADD.FTZ R9, R9, R12 ;  /* 0x0000000c09097221 */ /* 0x001fe20000010000 */
[----:B------:R-:W-:-:S03]  /*0da0*/  FADD.FTZ R12, R8, R13 ;  /* 0x0000000d080c7221 */ /* 0x000fc60000010000 */
[----:B------:R-:W-:Y:S01]  /*0db0*/  FADD.FTZ R13, R9, R14 ;  /* 0x0000000e090d7221 */ /* 0x000fe20000010000 */
[----:B------:R-:W-:Y:S01]  /*0dc0*/  FADD.FTZ R12, R12, R15 ;  /* 0x0000000f0c0c7221 */ /* 0x000fe20000010000 */
[----:B------:R-:W0:Y:S02]  /*0dd0*/  LDS.128 R8, [UR5+0x40] ;  /* 0x00004005ff087984 */ /* 0x000e240008000c00 */
        /* <DEDUP_REMOVED lines=31> */
[----:B------:R-:W-:Y:S01]  /*0fd0*/  FADD.FTZ R14, R14, R9 ;  /* 0x000000090e0e7221 */ /* 0x000fe20000010000 */
[----:B------:R-:W0:Y:S02]  /*0fe0*/  LDS.64 R12, [UR5+0xb0] ;  /* 0x0000b005ff0c7984 */ /* 0x000e240008000a00 */
[----:B------:R-:W-:Y:S01]  /*0ff0*/  FADD.FTZ R15, R15, R10 ;  /* 0x0000000a0f0f7221 */ /* 0x000fe20000010000 */
[----:B------:R-:W-:-:S03]  /*1000*/  FADD.FTZ R14, R14, R11 ;  /* 0x0000000b0e0e7221 */ /* 0x000fc60000010000 */
[----:B0-----:R-:W-:Y:S01]  /*1010*/  FADD.FTZ R12, R15, R12 ;  /* 0x0000000c0f0c7221 */ /* 0x001fe20000010000 */
[----:B------:R-:W-:-:S07]  /*1020*/  FADD.FTZ R13, R14, R13 ;  /* 0x0000000d0e0d7221 */ /* 0x000fce0000010000 */
.L_x_3619:
[----:B------:R-:W-:Y:S05]  /*1030*/  BSYNC.RECONVERGENT B0 ;  /* 0x0000000000007941 */ /* 0x000fea0003800200 */
.L_x_3618:
        /* <DEDUP_REMOVED lines=17> */
[----:B------:R-:W-:Y:S01]  /*1150*/  MOV R10, UR14 ;  /* 0x0000000e000a7c02 */ /* 0x000fe20008000f00 */
[----:B------:R-:W-:-:S04]  /*1160*/  UIMAD.WIDE.U32 UR12, UR12, 0x8, UR18 ;  /* 0x000000080c0c78a5 */ /* 0x000fc8000f8e0012 */
[----:B------:R-:W-:Y:S01]  /*1170*/  IMAD.U32 R25, RZ, RZ, UR11 ;  /* 0x0000000bff197e24 */ /* 0x000fe2000f8e00ff */
[----:B----4-:R-:W-:Y:S02]  /*1180*/  LEA R8, P4, R11, R8, 0x2 ;  /* 0x000000080b087211 */ /* 0x010fe400078810ff */
[----:B------:R-:W-:Y:S02]  /*1190*/  MOV R11, UR13 ;  /* 0x0000000d000b7c02 */ /* 0x000fe40008000f00 */
[----:B------:R-:W-:Y:S02]  /*11a0*/  LEA.HI.X R9, R10, R9, RZ, 0x2, P4 ;  /* 0x000000090a097211 */ /* 0x000fe400020f14ff */
[----:B------:R-:W-:Y:S02]  /*11b0*/  PLOP3.LUT P4, PT, PT, PT, UP1, 0x80, 0x8 ;  /* 0x000000000008781c */ /* 0x000fe40003f8f018 */
[----:B------:R-:W-:Y:S02]  /*11c0*/  MOV R10, UR12 ;  /* 0x0000000c000a7c02 */ /* 0x000fe40008000f00 */
[----:B--2---:R-:W-:-:S03]  /*11d0*/  SEL R15, R22, RZ, !P4 ;  /* 0x000000ff160f7207 */ /* 0x004fc60006000000 */
[----:B------:R4:W-:Y:S01]  /*11e0*/  STG.E.64 desc[UR16][R10.64], R12 ;  /* 0x0000000c0a007986 */ /* 0x0009e2000c101b10 */
[----:B------:R-:W-:Y:S01]  /*11f0*/  ISETP.NE.AND P4, PT, R15, -0x1, PT ;  /* 0xffffffff0f00780c */ /* 0x000fe20003f85270 */
[----:B------:R-:W-:Y:S06]  /*1200*/  MEMBAR.ALL.GPU ;  /* 0x0000000000007992 */ /* 0x000fec000000a000 */
[----:B------:R-:W-:-:S00]  /*1210*/  ERRBAR ;  /* 0x00000000000079ab */ /* 0x000fc00000000000 */
[----:B------:R-:W-:Y:S06]  /*1220*/  CGAERRBAR ;  /* 0x00000000000075ab */ /* 0x000fec0000000000 */
[----:B------:R4:W-:Y:S01]  /*1230*/  REDG.E.ADD.S32.STRONG.GPU desc[UR16][R8.64], R25 ;  /* 0x000000190800798e */ /* 0x0009e2000c12e310 */
[----:B------:R-:W-:Y:S05]  /*1240*/  @!P4 BRA `(.L_x_3621) ;  /* 0x000000000014c947 */ /* 0x000fea0003800000 */
.L_x_3622:
[----:B----4-:R-:W2:Y:S04]  /*1250*/  LDG.E.STRONG.GPU R10, desc[UR16][R8.64] ;  /* 0x00000010080a7981 */ /* 0x010ea8000c1ef900 */
[----:B--2---:R-:W-:Y:S01]  /*1260*/  CCTL.IVALL ;  /* 0x00000000ff00798f */ /* 0x004fe20002000000 */
[----:B------:R-:W-:Y:S05]  /*1270*/  YIELD ;  /* 0x0000000000007946 */ /* 0x000fea0003800000 */
[----:B------:R-:W-:-:S13]  /*1280*/  ISETP.NE.AND P4, PT, R10, R15, PT ;  /* 0x0000000f0a00720c */ /* 0x000fda0003f85270 */
[----:B------:R-:W-:Y:S05]  /*1290*/  @P4 BRA `(.L_x_3622) ;  /* 0xfffffffc00ec4947 */ /* 0x000fea000383ffff */
.L_x_3621:
[----:B------:R-:W-:Y:S05]  /*12a0*/  WARPSYNC.ALL ;  /* 0x0000000000007948 */ /* 0x000fea0003800000 */
[----:B------:R-:W-:Y:S06]  /*12b0*/  BAR.SYNC.DEFER_BLOCKING 0x0 ;  /* 0x0000000000007b1d */ /* 0x000fec0000010000 */
[----:B------:R-:W-:Y:S01]  /*12c0*/  UMOV UR5, URZ ;  /* 0x000000ff00057c82 */ /* 0x000fe20008000000 */
[----:B------:R-:W-:Y:S05]  /*12d0*/  @!P2 BRA `(.L_x_3623) ;  /* 0x000000040094a947 */ /* 0x000fea0003800000 */
[----:B------:R-:W-:Y:S02]  /*12e0*/  UIMAD UR25, UR21, 0x7, UR6 ;  /* 0x00000007151978a4 */ /* 0x000fe4000f8e0206 */
[----:B------:R-:W-:Y:S02]  /*12f0*/  ULEA UR12, UR21, UR6, 0x1 ;  /* 0x00000006150c7291 */ /* 0x000fe4000f8e08ff */
[----:B------:R-:W-:Y:S02]  /*1300*/  ULEA UR13, UR21, UR6, 0x2 ;  /* 0x00000006150d7291 */ /* 0x000fe4000f8e10ff */
[----:B------:R-:W-:Y:S02]  /*1310*/  UIMAD UR14, UR21, 0x6, UR6 ;  /* 0x00000006150e78a4 */ /* 0x000fe4000f8e0206 */
[----:B------:R-:W-:Y:S02]  /*1320*/  UIMAD UR15, UR21, 0x5, UR6 ;  /* 0x00000005150f78a4 */ /* 0x000fe4000f8e0206 */
[----:B------:R-:W-:-:S02]  /*1330*/  UIMAD UR22, UR21, 0x3, UR6 ;  /* 0x00000003151678a4 */ /* 0x000fc4000f8e0206 */
[----:B------:R-:W-:Y:S02]  /*1340*/  UIADD3 UR23, UPT, UPT, UR6, UR21, URZ ;  /* 0x0000001506177290 */ /* 0x000fe4000fffe0ff */
[----:B------:R-:W-:Y:S01]  /*1350*/  UIADD3 UR24, UPT, UPT, -UR20, URZ, URZ ;  /* 0x000000ff14187290 */ /* 0x000fe2000fffe1ff */
[----:B------:R-:W-:Y:S01]  /*1360*/  UMOV UR5, URZ ;  /* 0x000000ff00057c82 */ /* 0x000fe20008000000 */
[----:B------:R-:W-:-:S10]  /*1370*/  UMOV UR11, UR6 ;  /* 0x00000006000b7c82 */ /* 0x000fd40008000000 */
.L_x_3624:
[----:B------:R-:W-:Y:S01]  /*1380*/  UIADD3 UR26, UPT, UPT, UR5, 0x1, URZ ;  /* 0x00000001051a7890 */ /* 0x000fe2000fffe0ff */
[----:B------:R-:W-:-:S05]  /*1390*/  ISETP.EQ.OR P2, PT, RZ, UR24, P3 ;  /* 0x00000018ff007c0c */ /* 0x000fca0009f42670 */
[----:B----4-:R-:W-:-:S04]  /*13a0*/  MOV R8, UR26 ;  /* 0x0000001a00087c02 */ /* 0x010fc80008000f00 */
        /* <DEDUP_REMOVED lines=12> */
[----:B-1----:R-:W-:Y:S01]  /*1470*/  MOV R14, UR26 ;  /* 0x0000001a000e7c02 */ /* 0x002fe20008000f00 */
        /* <DEDUP_REMOVED lines=8> */
[----:B--2---:R-:W-:Y:S01]  /*1500*/  MOV R15, UR27 ;  /* 0x0000001b000f7c02 */ /* 0x004fe20008000f00 */
[----:B------:R-:W-:-:S05]  /*1510*/  @!UP1 UIMAD.WIDE.U32 UR26, UR22, 0x8, UR18 ;  /* 0x00000008161a98a5 */ /* 0x000fca000f8e0012 */
[----:B------:R-:W2:Y:S01]  /*1520*/  @!P5 LDG.E.64 R14, desc[UR16][R14.64] ;  /* 0x000000100e0ed981 */ /* 0x000ea2000c1e1b00 */
[----:B0--3--:R-:W-:Y:S01]  /*1530*/  @!P2 FADD.FTZ R12, R12, R8 ;  /* 0x000000080c0ca221 */ /* 0x009fe20000010000 */
[----:B------:R-:W-:Y:S01]  /*1540*/  @!P2 FADD.FTZ R13, R13, R9 ;  /* 0x000000090d0da221 */ /* 0x000fe20000010000 */
[----:B------:R-:W-:Y:S01]  /*1550*/  MOV R8, UR26 ;  /* 0x0000001a00087c02 */ /* 0x000fe20008000f00 */
[----:B------:R-:W-:Y:S01]  /*1560*/  IMAD.U32 R9, RZ, RZ, UR27 ;  /* 0x0000001bff097e24 */ /* 0x000fe2000f8e00ff */
[----:B------:R-:W-:Y:S01]  /*1570*/  UIADD3 UR26, UPT, UPT, UR5, 0x4, URZ ;  /* 0x00000004051a7890 */ /* 0x000fe2000fffe0ff */
[----:B----4-:R-:W-:-:S04]  /*1580*/  @!P4 FADD.FTZ R12, R12, R10 ;  /* 0x0000000a0c0cc221 */ /* 0x010fc80000010000 */
        /* <DEDUP_REMOVED lines=58> */
.L_x_3623:
[----:B----4-:R-:W-:-:S04]  /*1930*/  LOP3.LUT R8, R22, 0x7, RZ, 0xc0, !PT ;  /* 0x0000000716087812 */ /* 0x010fc800078ec0ff */
[----:B------:R-:W-:-:S13]  /*1940*/  ISETP.NE.AND P2, PT, R8, RZ, PT ;  /* 0x000000ff0800720c */ /* 0x000fda0003f45270 */
[----:B------:R-:W-:Y:S05]  /*1950*/  @!P2 BRA `(.L_x_3620) ;  /* 0x00000004006ca947 */ /* 0x000fea0003800000 */
[----:B------:R-:W-:-:S04]  /*1960*/  IADD3 R8, PT, PT, R8, -0x1, RZ ;  /* 0xffffffff08087810 */ /* 0x000fc80007ffe0ff */
[----:B------:R-:W-:-:S13]  /*1970*/  ISETP.GE.U32.AND P2, PT, R8, 0x3, PT ;  /* 0x000000030800780c */ /* 0x000fda0003f46070 */
[----:B------:R-:W-:Y:S05]  /*1980*/  @!P2 BRA `(.L_x_3625) ;  /* 0x0000000000b8a947 */ /* 0x000fea0003800000 */
[----:B------:R-:W-:Y:S01]  /*1990*/  MOV R8, UR5 ;  /* 0x0000000500087c02 */ /* 0x000fe20008000f00 */
[----:B------:R-:W-:-:S03]  /*19a0*/  UIADD3 UR11, UPT, UPT, UR5, 0x1, URZ ;  /* 0x00000001050b7890 */ /* 0x000fc6000fffe0ff */
[----:B------:R-:W-:-:S03]  /*19b0*/  ISETP.EQ.OR P2, PT, R8, UR20, P3 ;  /* 0x0000001408007c0c */ /* 0x000fc60009f42670 */
[----:B------:R-:W-:-:S04]  /*19c0*/  MOV R8, UR11 ;  /* 0x0000000b00087c02 */ /* 0x000fc80008000f00 */
[----:B------:R-:W-:-:S06]  /*19d0*/  ISETP.EQ.OR P4, PT, R8, UR20, P3 ;  /* 0x0000001408007c0c */ /* 0x000fcc0009f82670 */
[----:B------:R-:W-:-:S05]  /*19e0*/  VOTEU.ALL UP1, P2 ;  /* 0x0000000000ff7886 */ /* 0x000fca0001020000 */
[----:B------:R-:W-:Y:S02]  /*19f0*/  @!UP1 UIMAD UR12, UR5, UR21, UR6 ;  /* 0x00000015050c92a4 */ /* 0x000fe4000f8e0206 */
[----:B------:R-:W-:Y:S02]  /*1a00*/  VOTEU.ALL UP2, P4 ;  /* 0x0000000000ff7886 */ /* 0x000fe40002040000 */
[----:B------:R-:W-:-:S03]  /*1a10*/  @!UP1 UIMAD.WIDE.U32 UR12, UR12, 0x8, UR18 ;  /* 0x000000080c0c98a5 */ /* 0x000fc6000f8e0012 */
[----:B------:R-:W-:-:S03]  /*1a20*/  @!UP2 UIMAD UR11, UR11, UR21, UR6 ;  /* 0x000000150b0ba2a4 */ /* 0x000fc6000f8e0206 */
[----:B------:R-:W-:Y:S02]  /*1a30*/  MOV R10, UR12 ;  /* 0x0000000c000a7c02 */ /* 0x000fe40008000f00 */
[----:B------:R-:W-:Y:S01]  /*1a40*/  MOV R11, UR13 ;  /* 0x0000000d000b7c02 */ /* 0x000fe20008000f00 */
[----:B------:R-:W-:-:S05]  /*1a50*/  @!UP2 UIMAD.WIDE.U32 UR12, UR11, 0x8, UR18 ;  /* 0x000000080b0ca8a5 */ /* 0x000fca000f8e0012 */
[----:B------:R-:W0:Y:S01]  /*1a60*/  @!P2 LDG.E.64 R10, desc[UR16][R10.64] ;  /* 0x000000100a0aa981 */ /* 0x000e22000c1e1b00 */
[----:B------:R-:W-:Y:S01]  /*1a70*/  MOV R8, UR12 ;  /* 0x0000000c00087c02 */ /* 0x000fe20008000f00 */
[----:B------:R-:W-:Y:S01]  /*1a80*/  UIADD3 UR12, UPT, UPT, UR5, 0x2, URZ ;  /* 0x00000002050c7890 */ /* 0x000fe2000fffe0ff */
[----:B------:R-:W-:Y:S01]  /*1a90*/  MOV R9, UR13 ;  /* 0x0000000d00097c02 */ /* 0x000fe20008000f00 */
[----:B------:R-:W-:-:S04]  /*1aa0*/  UIADD3 UR14, UPT, UPT, UR5, 0x3, URZ ;  /* 0x00000003050e7890 */ /* 0x000fc8000fffe0ff */
[----:B-1----:R-:W-:Y:S01]  /*1ab0*/  MOV R14, UR12 ;  /* 0x0000000c000e7c02 */ /* 0x002fe20008000f00 */
[----:B------:R-:W4:Y:S03]  /*1ac0*/  @!P4 LDG.E.64 R8, desc[UR16][R8.64] ;  /* 0x000000100808c981 */ /* 0x000f26000c1e1b00 */
        /* <DEDUP_REMOVED lines=8> */
[----:B------:R-:W-:-:S06]  /*1b50*/  @!UP2 UIMAD.WIDE.U32 UR14, UR14, 0x8, UR18 ;  /* 0x000000080e0ea8a5 */ /* 0x000fcc000f8e0012 */
[----:B------:R-:W-:Y:S02]  /*1b60*/  MOV R14, UR14 ;  /* 0x0000000e000e7c02 */ /* 0x000fe40008000f00 */
[----:B--2---:R-:W-:-:S06]  /*1b70*/  MOV R15, UR15 ;  /* 0x0000000f000f7c02 */ /* 0x004fcc0008000f00 */
[----:B------:R-:W2:Y:S01]  /*1b80*/  @!P6 LDG.E.64 R14, desc[UR16][R14.64] ;  /* 0x000000100e0ee981 */ /* 0x000ea2000c1e1b00 */
[----:B0--3--:R-:W-:Y:S01]  /*1b90*/  @!P2 FADD.FTZ R12, R12, R10 ;  /* 0x0000000a0c0ca221 */ /* 0x009fe20000010000 */
[----:B------:R-:W-:Y:S01]  /*1ba0*/  @!P2 FADD.FTZ R13, R13, R11 ;  /* 0x0000000b0d0da221 */ /* 0x000fe20000010000 */
[----:B------:R-:W-:Y:S01]  /*1bb0*/  IMAD.U32 R10, RZ, RZ, UR12 ;  /* 0x0000000cff0a7e24 */ /* 0x000fe2000f8e00ff */
[----:B------:R-:W-:-:S06]  /*1bc0*/  MOV R11, UR13 ;  /* 0x0000000d000b7c02 */ /* 0x000fcc0008000f00 */
[----:B------:R-:W3:Y:S01]  /*1bd0*/  @!P5 LDG.E.64 R10, desc[UR16][R10.64] ;  /* 0x000000100a0ad981 */ /* 0x000ee2000c1e1b00 */
[----:B----4-:R-:W-:Y:S01]  /*1be0*/  @!P4 FADD.FTZ R12, R12, R8 ;  /* 0x000000080c0cc221 */ /* 0x010fe20000010000 */
[----:B------:R-:W-:-:S04]  /*1bf0*/  MOV R8, UR5 ;  /* 0x0000000500087c02 */ /* 0x000fc80008000f00 */
[----:B------:R-:W-:Y:S01]  /*1c00*/  IADD3 R8, PT, PT, R8, 0x4, RZ ;  /* 0x0000000408087810 */ /* 0x000fe20007ffe0ff */
[----:B------:R-:W-:-:S03]  /*1c10*/  @!P4 FADD.FTZ R13, R13, R9 ;  /* 0x000000090d0dc221 */ /* 0x000fc60000010000 */
[----:B------:R-:W-:Y:S01]  /*1c20*/  R2UR UR5, R8 ;  /* 0x00000000080572ca */ /* 0x000fe200000e0000 */
[----:B---3--:R-:W-:Y:S01]  /*1c30*/  @!P5 FADD.FTZ R12, R12, R10 ;  /* 0x0000000a0c0cd221 */ /* 0x008fe20000010000 */
[----:B------:R-:W-:-:S03]  /*1c40*/  @!P5 FADD.FTZ R13, R13, R11 ;  /* 0x0000000b0d0dd221 */ /* 0x000fc60000010000 */
[----:B--2---:R-:W-:Y:S01]  /*1c50*/  @!P6 FADD.FTZ R12, R12, R14 ;  /* 0x0000000e0c0ce221 */ /* 0x004fe20000010000 */
[----:B------:R-:W-:-:S09]  /*1c60*/  @!P6 FADD.FTZ R13, R13, R15 ;  /* 0x0000000f0d0de221 */ /* 0x000fd20000010000 */
.L_x_3625:
        /* <DEDUP_REMOVED lines=18> */
[----:B------:R-:W-:Y:S01]  /*1d90*/  IMAD.U32 R9, RZ, RZ, UR13 ;  /* 0x0000000dff097e24 */ /* 0x000fe2000f8e00ff */
[----:B------:R-:W0:Y:S05]  /*1da0*/  @!P4 LDG.E.64 R10, desc[UR16][R10.64] ;  /* 0x000000100a0ac981 */ /* 0x000e2a000c1e1b00 */
        /* <DEDUP_REMOVED lines=8> */
.L_x_3626:
        /* <DEDUP_REMOVED lines=13> */
.L_x_3627:
[----:B------:R-:W-:Y:S05]  /*1f00*/  BSYNC.RECONVERGENT B0 ;  /* 0x0000000000007941 */ /* 0x000fea0003800200 */
.L_x_3620:
[----:B------:R-:W4:Y:S01]  /*1f10*/  @P0 LDC.64 R8, c[0x0][0x388] ;  /* 0x0000e200ff080b82 */ /* 0x000f220000000a00 */
[----:B------:R-:W0:Y:S01]  /*1f20*/  LDCU UR12, c[0x0][0x414] ;  /* 0x00008280ff0c77ac */ /* 0x000e220008000800 */
[----:B------:R-:W-:Y:S02]  /*1f30*/  MOV R11, UR9 ;  /* 0x00000009000b7c02 */ /* 0x000fe40008000f00 */
[----:B--2---:R-:W-:Y:S01]  /*1f40*/  IADD3 R15, PT, PT, R26, UR10, RZ ;  /* 0x0000000a1a0f7c10 */ /* 0x004fe2000fffe0ff */
[----:B------:R-:W-:-:S03]  /*1f50*/  UMOV UR5, 0x400 ;  /* 0x0000040000057882 */ /* 0x000fc60000000000 */
[----:B------:R-:W2:Y:S01]  /*1f60*/  S2UR UR11, SR_CgaCtaId ;  /* 0x00000000000b79c3 */ /* 0x000ea20000008800 */
[----:B0-----:R-:W-:Y:S01]  /*1f70*/  @P0 FMUL.FTZ R10, R12, UR12 ;  /* 0x0000000c0c0a0c20 */ /* 0x001fe20008410000 */
[----:B----4-:R-:W-:-:S04]  /*1f80*/  @P0 IMAD.WIDE R8, R11, 0x8, R8 ;  /* 0x000000080b080825 */ /* 0x010fc800078e0208 */
[----:B------:R-:W-:-:S05]  /*1f90*/  @P0 FMUL.FTZ R11, R13, UR12 ;  /* 0x0000000c0d0b0c20 */ /* 0x000fca0008410000 */
[----:B------:R0:W-:Y:S01]  /*1fa0*/  @P0 STG.E.64 desc[UR16][R8.64], R10 ;  /* 0x0000000a08000986 */ /* 0x0001e2000c101b10 */
[----:B--2---:R-:W-:-:S09]  /*1fb0*/  ULEA UR5, UR11, UR5, 0x18 ;  /* 0x000000050b057291 */ /* 0x004fd2000f8ec0ff */
[----:B------:R3:W-:Y:S01]  /*1fc0*/  @!P3 STS.64 [UR5+0xc0], R12 ;  /* 0x0000c00cff00b988 */ /* 0x0007e20008000a05 */
[----:B0-----:R-:W0:Y:S08]  /*1fd0*/  LDC.64 R10, c[0x0][0x398] ;  /* 0x0000e600ff0a7b82 */ /* 0x001e300000000a00 */
[----:B------:R-:W2:Y:S01]  /*1fe0*/  LDC.64 R8, c[0x0][0x3a0] ;  /* 0x0000e800ff087b82 */ /* 0x000ea20000000a00 */
[----:B0-----:R-:W-:-:S07]  /*1ff0*/  IMAD.WIDE R10, R15, 0x4, R10 ;  /* 0x000000040f0a7825 */ /* 0x001fce00078e020a */
[----:B------:R-:W-:Y:S01]  /*2000*/  BAR.SYNC.DEFER_BLOCKING 0x0 ;  /* 0x0000000000007b1d */ /* 0x000fe20000010000 */
[----:B--2---:R-:W-:-:S05]  /*2010*/  IMAD.WIDE R8, R15, 0x4, R8 ;  /* 0x000000040f087825 */ /* 0x004fca00078e0208 */
[----:B------:R-:W5:Y:S04]  /*2020*/  LDG.E.64 R10, desc[UR16][R10.64] ;  /* 0x000000100a0a7981 */ /* 0x000f68000c1e1b00 */
[----:B---3--:R0:W5:Y:S01]  /*2030*/  LDG.E.64 R12, desc[UR16][R8.64] ;  /* 0x00000010080c7981 */ /* 0x008162000c1e1b00 */
[----:B------:R-:W-:Y:S03]  /*2040*/  BSSY.RECONVERGENT B0, `(.L_x_3628) ;  /* 0x00000ea000007945 */ /* 0x000fe60003800200 */
[----:B0-----:R-:W0:Y:S02]  /*2050*/  LDS.64 R8, [UR5+0xc0] ;  /* 0x0000c005ff087984 */ /* 0x001e240008000a00 */
[----:B0-----:R-:W-:-:S04]  /*2060*/  FMUL.FTZ R8, R8, UR12 ;  /* 0x0000000c08087c20 */ /* 0x001fc80008410000 */
[----:B-1----:R-:W-:-:S04]  /*2070*/  FMUL.FTZ R14, R8, R8 ;  /* 0x00000008080e7220 */ /* 0x002fc80000410000 */
[----:B------:R-:W-:Y:S01]  /*2080*/  FFMA.FTZ R14, R9, UR12, -R14 ;  /* 0x0000000c090e7c23 */ /* 0x000fe2000801080e */
[----:B------:R-:W-:-:S04]  /*2090*/  MOV R9, 0x3f800000 ;  /* 0x3f80000000097802 */ /* 0x000fc80000000f00 */
[----:B------:R-:W-:-:S13]  /*20a0*/  FSETP.GTU.FTZ.AND P2, PT, R14, RZ, PT ;  /* 0x000000ff0e00720b */ /* 0x000fda0003f5c000 */
[----:B------:R-:W0:Y:S02]  /*20b0*/  @P2 LDC R15, c[0x0][0x3a8] ;  /* 0x0000ea00ff0f2b82 */ /* 0x000e240000000800 */
[----:B0-----:R-:W-:-:S04]  /*20c0*/  @P2 FADD.FTZ R14, R14, R15 ;  /* 0x0000000f0e0e2221 */ /* 0x001fc80000010000 */
[----:B------:R0:W1:Y:S01]  /*20d0*/  @P2 MUFU.RSQ R9, R14 ;  /* 0x0000000e00092308 */ /* 0x0000620000001400 */
[----:B------:R-:W-:Y:S05]  /*20e0*/  BRA.U UP0, `(.L_x_3629) ;  /* 0x0000000500747547 */ /* 0x000fea000b800000 */
[----:B------:R-:W2:Y:S01]  /*20f0*/  LDCU.64 UR12, c[0x0][0x3e8] ;  /* 0x00007d00ff0c77ac */ /* 0x000ea20008000a00 */
[----:B------:R-:W-:Y:S01]  /*2100*/  SHF.R.S32.HI R24, RZ, 0x1f, R0 ;  /* 0x0000001fff187819 */ /* 0x000fe20000011400 */
[----:B------:R-:W-:Y:S01]  /*2110*/  BSSY.RECONVERGENT B1, `(.L_x_3630) ;  /* 0x0000015000017945 */ /* 0x000fe20003800200 */
[----:B--2---:R-:W-:-:S04]  /*2120*/  ISETP.GE.U32.AND P1, PT, R0, UR12, PT ;  /* 0x0000000c00007c0c */ /* 0x004fc8000bf26070 */
[----:B------:R-:W-:-:S13]  /*2130*/  ISETP.GE.AND.EX P1, PT, R24, UR13, PT, P1 ;  /* 0x0000000d18007c0c */ /* 0x000fda000bf26310 */
[----:B------:R-:W-:Y:S05]  /*2140*/  @P1 BRA `(.L_x_3631) ;  /* 0x0000000000441947 */ /* 0x000fea0003800000 */
[----:B------:R-:W2:Y:S01]  /*2150*/  LDCU.64 UR14, c[0x0][0x3e0] ;  /* 0x00007c00ff0e77ac */ /* 0x000ea20008000a00 */
[----:B0-----:R-:W-:Y:S01]  /*2160*/  MOV R14, R2 ;  /* 0x00000002000e7202 */ /* 0x001fe20000000f00 */
[----:B------:R-:W-:Y:S01]  /*2170*/  FADD.FTZ R20, -R8, R20 ;  /* 0x0000001408147221 */ /* 0x000fe20000010100 */
[----:B------:R-:W-:Y:S01]  /*2180*/  MOV R15, R5 ;  /* 0x00000005000f7202 */ /* 0x000fe20000000f00 */
[----:B------:R-:W0:Y:S01]  /*2190*/  LDCU.64 UR10, c[0x0][0x380] ;  /* 0x00007000ff0a77ac */ /* 0x000e220008000a00 */
[----:B--2---:R-:W-:Y:S02]  /*21a0*/  IMAD R24, R24, UR14, RZ ;  /* 0x0000000e18187c24 */ /* 0x004fe4000f8e02ff */
[----:B------:R-:W-:-:S04]  /*21b0*/  IMAD.WIDE.U32 R14, R0, UR14, R14 ;  /* 0x0000000e000e7c25 */ /* 0x000fc8000f8e000e */
[----:B------:R-:W-:Y:S01]  /*21c0*/  IMAD R25, R0, UR15, R24 ;  /* 0x0000000f00197c24 */ /* 0x000fe2000f8e0218 */
[----:B0-----:R-:W-:-:S03]  /*21d0*/  LEA R24, P1, R14, UR10, 0x2 ;  /* 0x0000000a0e187c11 */ /* 0x001fc6000f8210ff */
[----:B------:R-:W-:-:S05]  /*21e0*/  IMAD.IADD R15, R15, 0x1, R25 ;  /* 0x000000010f0f7824 */ /* 0x000fca00078e0219 */
[----:B------:R-:W-:Y:S01]  /*21f0*/  LEA.HI.X R25, R14, UR11, R15, 0x2, P1 ;  /* 0x0000000b0e197c11 */ /* 0x000fe200088f140f */
[----:B------:R-:W-:Y:S01]  /*2200*/  FADD.FTZ R14, -R8, R21 ;  /* 0x00000015080e7221 */ /* 0x000fe20000010100 */
[----:B-1----:R-:W-:-:S03]  /*2210*/  FMUL.FTZ R15, R20, R9 ;  /* 0x00000009140f7220 */ /* 0x002fc60000410000 */
[----:B------:R-:W-:Y:S01]  /*2220*/  FMUL.FTZ R20, R14, R9 ;  /* 0x000000090e147220 */ /* 0x000fe20000410000 */
[----:B-----5:R-:W-:-:S03]  /*2230*/  FFMA.FTZ R14, R10, R15, R12 ;  /* 0x0000000f0a0e7223 */ /* 0x020fc6000001000c */
[----:B------:R-:W-:-:S05]  /*2240*/  FFMA.FTZ R15, R11, R20, R13 ;  /* 0x000000140b0f7223 */ /* 0x000fca000001000d */
[----:B------:R2:W-:Y:S02]  /*2250*/  STG.E.64 desc[UR16][R24.64], R14 ;  /* 0x0000000e18007986 */ /* 0x0005e4000c101b10 */
.L_x_3631:
[----:B------:R-:W-:Y:S05]  /*2260*/  BSYNC.RECONVERGENT B1 ;  /* 0x0000000000017941 */ /* 0x000fea0003800200 */
.L_x_3630:
[----:B--2---:R-:W-:Y:S01]  /*2270*/  IADD3 R25, PT, PT, R0, 0x10, RZ ;  /* 0x0000001000197810 */ /* 0x004fe20007ffe0ff */
[----:B------:R-:W-:Y:S03]  /*2280*/  BSSY.RECONVERGENT B1, `(.L_x_3632) ;  /* 0x0000016000017945 */ /* 0x000fe60003800200 */
[----:B------:R-:W-:Y:S02]  /*2290*/  ISETP.GE.U32.AND P1, PT, R25, UR12, PT ;  /* 0x0000000c19007c0c */ /* 0x000fe4000bf26070 */
[----:B0-----:R-:W-:-:S04]  /*22a0*/  SHF.R.S32.HI R14, RZ, 0x1f, R25 ;  /* 0x0000001fff0e7819 */ /* 0x001fc80000011419 */
[----:B------:R-:W-:-:S13]  /*22b0*/  ISETP.GE.AND.EX P1, PT, R14, UR13, PT, P1 ;  /* 0x0000000d0e007c0c */ /* 0x000fda000bf26310 */
[----:B------:R-:W-:Y:S05]  /*22c0*/  @P1 BRA `(.L_x_3633) ;  /* 0x0000000000441947 */ /* 0x000fea0003800000 */
[----:B------:R-:W0:Y:S01]  /*22d0*/  LDCU.64 UR10, c[0x0][0x3e0] ;  /* 0x00007c00ff0a77ac */ /* 0x000e220008000a00 */
[----:B------:R-:W-:Y:S01]  /*22e0*/  MOV R15, R5 ;  /* 0x00000005000f7202 */ /* 0x000fe20000000f00 */
[----:B------:R-:W-:Y:S01]  /*22f0*/  FADD.FTZ R18, -R8, R18 ;  /* 0x0000001208127221 */ /* 0x000fe20000010100 */
[----:B------:R-:W2:Y:S01]  /*2300*/  LDCU.64 UR14, c[0x0][0x380] ;  /* 0x00007000ff0e77ac */ /* 0x000ea20008000a00 */
[----:B0-----:R-:W-:-:S04]  /*2310*/  IMAD R14, R14, UR10, RZ ;  /* 0x0000000a0e0e7c24 */ /* 0x001fc8000f8e02ff */
[----:B------:R-:W-:Y:S01]  /*2320*/  IMAD R21, R25, UR11, R14 ;  /* 0x0000000b19157c24 */ /* 0x000fe2000f8e020e */
[----:B------:R-:W-:-:S05]  /*2330*/  MOV R14, R2 ;  /* 0x00000002000e7202 */ /* 0x000fca0000000f00 */
[----:B------:R-:W-:-:S05]  /*2340*/  IMAD.WIDE.U32 R14, R25, UR10, R14 ;  /* 0x0000000a190e7c25 */ /* 0x000fca000f8e000e */
[----:B------:R-:W-:Y:S01]  /*2350*/  IADD3 R21, PT, PT, R15, R21, RZ ;  /* 0x000000150f157210 */ /* 0x000fe20007ffe0ff */
[----:B-1----:R-:W-:Y:S01]  /*2360*/  FMUL.FTZ R15, R18, R9 ;  /* 0x00000009120f7220 */ /* 0x002fe20000410000 */
[----:B--2---:R-:W-:-:S04]  /*2370*/  LEA R20, P1, R14, UR14, 0x2 ;  /* 0x0000000e0e147c11 */ /* 0x004fc8000f8210ff */
[----:B------:R-:W-:Y:S01]  /*2380*/  LEA.HI.X R21, R14, UR15, R21, 0x2, P1 ;  /* 0x0000000f0e157c11 */ /* 0x000fe200088f1415 */
[----:B------:R-:W-:-:S04]  /*2390*/  FADD.FTZ R14, -R8, R19 ;  /* 0x00000013080e7221 */ /* 0x000fc80000010100 */
[----:B------:R-:W-:Y:S01]  /*23a0*/  FMUL.FTZ R18, R14, R9 ;  /* 0x000000090e127220 */ /* 0x000fe20000410000 */
[----:B-----5:R-:W-:-:S03]  /*23b0*/  FFMA.FTZ R14, R10, R15, R12 ;  /* 0x0000000f0a0e7223 */ /* 0x020fc6000001000c */
[----:B------:R-:W-:-:S05]  /*23c0*/  FFMA.FTZ R15, R11, R18, R13 ;  /* 0x000000120b0f7223 */ /* 0x000fca000001000d */
[----:B------:R0:W-:Y:S02]  /*23d0*/  STG.E.64 desc[UR16][R20.64], R14 ;  /* 0x0000000e14007986 */ /* 0x0001e4000c101b10 */
.L_x_3633:
[----:B------:R-:W-:Y:S05]  /*23e0*/  BSYNC.RECONVERGENT B1 ;  /* 0x0000000000017941 */ /* 0x000fea0003800200 */
.L_x_3632:
[----:B0-----:R-:W-:Y:S01]  /*23f0*/  IADD3 R21, PT, PT, R0, 0x20, RZ ;  /* 0x0000002000157810 */ /* 0x001fe20007ffe0ff */
[----:B------:R-:W-:Y:S01]  /*2400*/  BSSY.RECONVERGENT B1, `(.L_x_3634) ;  /* 0x0000019000017945 */ /* 0x000fe20003800200 */
[----:B------:R-:W-:Y:S02]  /*2410*/  SHF.R.S32.HI R20, RZ, 0x1f, R23 ;  /* 0x0000001fff147819 */ /* 0x000fe40000011417 */
[----:B------:R-:W-:Y:S02]  /*2420*/  ISETP.GE.U32.AND P1, PT, R21, UR12, PT ;  /* 0x0000000c15007c0c */ /* 0x000fe4000bf26070 */
[----:B------:R-:W-:Y:S02]  /*2430*/  SHF.R.S32.HI R14, RZ, 0x1f, R21 ;  /* 0x0000001fff0e7819 */ /* 0x000fe40000011415 */
[----:B------:R-:W-:Y:S02]  /*2440*/  ISETP.GE.U32.AND P2, PT, R23, UR12, PT ;  /* 0x0000000c17007c0c */ /* 0x000fe4000bf46070 */
[----:B------:R-:W-:-:S02]  /*2450*/  ISETP.GE.AND.EX P1, PT, R14, UR13, PT, P1 ;  /* 0x0000000d0e007c0c */ /* 0x000fc4000bf26310 */
[----:B------:R-:W-:-:S11]  /*2460*/  ISETP.GE.AND.EX P2, PT, R20, UR13, PT, P2 ;  /* 0x0000000d14007c0c */ /* 0x000fd6000bf46320 */
        /* <DEDUP_REMOVED lines=18> */
.L_x_3635:
[----:B------:R-:W-:Y:S05]  /*2590*/  BSYNC.RECONVERGENT B1 ;  /* 0x0000000000017941 */ /* 0x000fea0003800200 */
.L_x_3634:
[----:B------:R-:W-:Y:S05]  /*25a0*/  @P2 BRA `(.L_x_3636) ;  /* 0x00000008004c2947 */ /* 0x000fea0003800000 */
[----:B------:R-:W2:Y:S01]  /*25b0*/  LDCU.64 UR10, c[0x0][0x3e0] ;  /* 0x00007c00ff0a77ac */ /* 0x000ea20008000a00 */
[----:B------:R-:W-:Y:S01]  /*25c0*/  MOV R3, R5 ;  /* 0x0000000500037202 */ /* 0x000fe20000000f00 */
[C---:B------:R-:W-:Y:S01]  /*25d0*/  FADD.FTZ R6, -R8.reuse, R6 ;  /* 0x0000000608067221 */ /* 0x040fe20000010100 */
[----:B------:R-:W-:Y:S01]  /*25e0*/  FADD.FTZ R8, -R8, R7 ;  /* 0x0000000708087221 */ /* 0x000fe20000010100 */
[----:B------:R-:W3:Y:S02]  /*25f0*/  LDCU.64 UR12, c[0x0][0x380] ;  /* 0x00007000ff0c77ac */ /* 0x000ee40008000a00 */
[-C--:B-1----:R-:W-:Y:S01]  /*2600*/  FMUL.FTZ R5, R6, R9.reuse ;  /* 0x0000000906057220 */ /* 0x082fe20000410000 */
[----:B------:R-:W-:-:S03]  /*2610*/  FMUL.FTZ R8, R8, R9 ;  /* 0x0000000908087220 */ /* 0x000fc60000410000 */
[----:B-----5:R-:W-:Y:S01]  /*2620*/  FFMA.FTZ R10, R10, R5, R12 ;  /* 0x000000050a0a7223 */ /* 0x020fe2000001000c */
[----:B------:R-:W-:Y:S01]  /*2630*/  FFMA.FTZ R11, R11, R8, R13 ;  /* 0x000000080b0b7223 */ /* 0x000fe2000001000d */
[----:B--2---:R-:W-:Y:S02]  /*2640*/  IMAD R20, R20, UR10, RZ ;  /* 0x0000000a14147c24 */ /* 0x004fe4000f8e02ff */
[----:B------:R-:W-:-:S04]  /*2650*/  IMAD.WIDE.U32 R2, R23, UR10, R2 ;  /* 0x0000000a17027c25 */ /* 0x000fc8000f8e0002 */
[----:B0-----:R-:W-:Y:S01]  /*2660*/  IMAD R15, R23, UR11, R20 ;  /* 0x0000000b170f7c24 */ /* 0x001fe2000f8e0214 */
[----:B---3--:R-:W-:-:S04]  /*2670*/  LEA R4, P1, R2, UR12, 0x2 ;  /* 0x0000000c02047c11 */ /* 0x008fc8000f8210ff */
[----:B------:R-:W-:-:S04]  /*2680*/  IADD3 R15, PT, PT, R3, R15, RZ ;  /* 0x0000000f030f7210 */ /* 0x000fc80007ffe0ff */
[----:B------:R-:W-:-:S05]  /*2690*/  LEA.HI.X R5, R2, UR13, R15, 0x2, P1 ;  /* 0x0000000d02057c11 */ /* 0x000fca00088f140f */
[----:B------:R2:W-:Y:S01]  /*26a0*/  STG.E.64 desc[UR16][R4.64], R10 ;  /* 0x0000000a04007986 */ /* 0x0005e2000c101b10 */
[----:B------:R-:W-:Y:S05]  /*26b0*/  BRA `(.L_x_3636) ;  /* 0x0000000800087947 */ /* 0x000fea0003800000 */
.L_x_3629:
[----:B------:R-:W2:Y:S01]  /*26c0*/  LDCU.64 UR14, c[0x0][0x3e8] ;  /* 0x00007d00ff0e77ac */ /* 0x000ea20008000a00 */
[----:B------:R-:W-:Y:S04]  /*26d0*/  BSSY.RECONVERGENT B1, `(.L_x_3637) ;  /* 0x000001e000017945 */ /* 0x000fe80003800200 */
[----:B------:R-:W-:Y:S05]  /*26e0*/  @P1 BRA `(.L_x_3638) ;  /* 0x0000000000701947 */ /* 0x000fea0003800000 */
[----:B------:R-:W3:Y:S01]  /*26f0*/  LDCU.64 UR10, c[0x0][0x3e0] ;  /* 0x00007c00ff0a77ac */ /* 0x000ee20008000a00 */
[----:B------:R-:W-:Y:S01]  /*2700*/  SHF.R.S32.HI R24, RZ, 0x1f, R0 ;  /* 0x0000001fff187819 */ /* 0x000fe20000011400 */
[----:B------:R-:W-:Y:S01]  /*2710*/  IMAD.MOV.U32 R15, RZ, RZ, R5 ;  /* 0x000000ffff0f7224 */ /* 0x000fe200078e0005 */
[----:B0-----:R-:W-:Y:S01]  /*2720*/  MOV R14, R2 ;  /* 0x00000002000e7202 */ /* 0x001fe20000000f00 */
[----:B------:R-:W0:Y:S01]  /*2730*/  LDCU.64 UR12, c[0x0][0x380] ;  /* 0x00007000ff0c77ac */ /* 0x000e220008000a00 */
[C---:B------:R-:W-:Y:S01]  /*2740*/  FADD.FTZ R20, -R8.reuse, R20 ;  /* 0x0000001408147221 */ /* 0x040fe20000010100 */
[----:B------:R-:W-:-:S04]  /*2750*/  FADD.FTZ R21, -R8, R21 ;  /* 0x0000001508157221 */ /* 0x000fc80000010100 */
[----:B-1----:R-:W-:Y:S01]  /*2760*/  FMUL.FTZ R21, R21, R9 ;  /* 0x0000000915157220 */ /* 0x002fe20000410000 */
[----:B---3--:R-:W-:Y:S02]  /*2770*/  IMAD R24, R24, UR10, RZ ;  /* 0x0000000a18187c24 */ /* 0x008fe4000f8e02ff */
[----:B------:R-:W-:-:S04]  /*2780*/  IMAD.WIDE.U32 R14, R0, UR10, R14 ;  /* 0x0000000a000e7c25 */ /* 0x000fc8000f8e000e */
[----:B------:R-:W-:Y:S01]  /*2790*/  IMAD R25, R0, UR11, R24 ;  /* 0x0000000b00197c24 */ /* 0x000fe2000f8e0218 */
[----:B0-----:R-:W-:-:S04]  /*27a0*/  LEA R24, P1, R14, UR12, 0x2 ;  /* 0x0000000c0e187c11 */ /* 0x001fc8000f8210ff */
[----:B------:R-:W-:-:S04]  /*27b0*/  IADD3 R15, PT, PT, R15, R25, RZ ;  /* 0x000000190f0f7210 */ /* 0x000fc80007ffe0ff */
[----:B------:R-:W-:Y:S01]  /*27c0*/  LEA.HI.X R25, R14, UR13, R15, 0x2, P1 ;  /* 0x0000000d0e197c11 */ /* 0x000fe200088f140f */
[----:B------:R-:W-:-:S04]  /*27d0*/  FMUL.FTZ R15, R20, R9 ;  /* 0x00000009140f7220 */ /* 0x000fc80000410000 */
[----:B-----5:R-:W-:-:S04]  /*27e0*/  FFMA.FTZ R14, R10, R15, R12 ;  /* 0x0000000f0a0e7223 */ /* 0x020fc8000001000c */
[----:B------:R-:W-:-:S06]  /*27f0*/  FMUL.FTZ R15, R14, -1.4426950216293334961 ;  /* 0xbfb8aa3b0e0f7820 */ /* 0x000fcc0000410000 */
[----:B------:R-:W0:Y:S02]  /*2800*/  MUFU.EX2 R15, R15 ;  /* 0x0000000f000f7308 */ /* 0x000e240000000800 */
[----:B0-----:R-:W-:-:S06]  /*2810*/  FADD.FTZ R20, R15, 1 ;  /* 0x3f8000000f147421 */ /* 0x001fcc0000010000 */
[----:B------:R0:W1:Y:S02]  /*2820*/  MUFU.RCP R15, R20 ;  /* 0x00000014000f7308 */ /* 0x0000640000001000 */
[----:B0-----:R-:W-:-:S04]  /*2830*/  FFMA.FTZ R20, R11, R21, R13 ;  /* 0x000000150b147223 */ /* 0x001fc8000001000d */
[----:B------:R-:W-:Y:S01]  /*2840*/  FMUL.FTZ R21, R20, -1.4426950216293334961 ;  /* 0xbfb8aa3b14157820 */ /* 0x000fe20000410000 */
[----:B-1----:R-:W-:-:S05]  /*2850*/  FMUL.FTZ R14, R14, R15 ;  /* 0x0000000f0e0e7220 */ /* 0x002fca0000410000 */
[----:B------:R-:W0:Y:S02]  /*2860*/  MUFU.EX2 R21, R21 ;  /* 0x0000001500157308 */ /* 0x000e240000000800 */
[----:B0-----:R-:W-:-:S06]  /*2870*/  FADD.FTZ R21, R21, 1 ;  /* 0x3f80000015157421 */ /* 0x001fcc0000010000 */
[----:B------:R-:W0:Y:S02]  /*2880*/  MUFU.RCP R15, R21 ;  /* 0x00000015000f7308 */ /* 0x000e240000001000 */
[----:B0-----:R-:W-:-:S05]  /*2890*/  FMUL.FTZ R15, R20, R15 ;  /* 0x0000000f140f7220 */ /* 0x001fca0000410000 */
[----:B------:R3:W-:Y:S02]  /*28a0*/  STG.E.64 desc[UR16][R24.64], R14 ;  /* 0x0000000e18007986 */ /* 0x0007e4000c101b10 */
.L_x_3638:
[----:B--2---:R-:W-:Y:S05]  /*28b0*/  BSYNC.RECONVERGENT B1 ;  /* 0x0000000000017941 */ /* 0x004fea0003800200 */
.L_x_3637:
[----:B---3--:R-:W-:Y:S01]  /*28c0*/  IADD3 R25, PT, PT, R0, 0x10, RZ ;  /* 0x0000001000197810 */ /* 0x008fe20007ffe0ff */
[----:B------:R-:W-:Y:S03]  /*28d0*/  BSSY.RECONVERGENT B1, `(.L_x_3639) ;  /* 0x0000020000017945 */ /* 0x000fe60003800200 */
[----:B------:R-:W-:Y:S02]  /*28e0*/  ISETP.GE.U32.AND P1, PT, R25, UR14, PT ;  /* 0x0000000e19007c0c */ /* 0x000fe4000bf26070 */
[----:B0-----:R-:W-:-:S04]  /*28f0*/  SHF.R.S32.HI R14, RZ, 0x1f, R25 ;  /* 0x0000001fff0e7819 */ /* 0x001fc80000011419 */
[----:B------:R-:W-:-:S13]  /*2900*/  ISETP.GE.AND.EX P1, PT, R14, UR15, PT, P1 ;  /* 0x0000000f0e007c0c */ /* 0x000fda000bf26310 */
[----:B------:R-:W-:Y:S05]  /*2910*/  @P1 BRA `(.L_x_3640) ;  /* 0x00000000006c1947 */ /* 0x000fea0003800000 */
[----:B------:R-:W0:Y:S01]  /*2920*/  LDCU.64 UR10, c[0x0][0x3e0] ;  /* 0x00007c00ff0a77ac */ /* 0x000e220008000a00 */
[----:B------:R-:W-:Y:S01]  /*2930*/  MOV R15, R5 ;  /* 0x00000005000f7202 */ /* 0x000fe20000000f00 */
[C---:B------:R-:W-:Y:S01]  /*2940*/  FADD.FTZ R18, -R8.reuse, R18 ;  /* 0x0000001208127221 */ /* 0x040fe20000010100 */
[----:B------:R-:W-:Y:S01]  /*2950*/  FADD.FTZ R24, -R8, R19 ;  /* 0x0000001308187221 */ /* 0x000fe20000010100 */
[----:B------:R-:W2:Y:S03]  /*2960*/  LDCU.64 UR12, c[0x0][0x380] ;  /* 0x00007000ff0c77ac */ /* 0x000ea60008000a00 */
[----:B-1----:R-:W-:Y:S01]  /*2970*/  FMUL.FTZ R24, R24, R9 ;  /* 0x0000000918187220 */ /* 0x002fe20000410000 */
[----:B0-----:R-:W-:-:S04]  /*2980*/  IMAD R14, R14, UR10, RZ ;  /* 0x0000000a0e0e7c24 */ /* 0x001fc8000f8e02ff */
[----:B------:R-:W-:Y:S01]  /*2990*/  IMAD R21, R25, UR11, R14 ;  /* 0x0000000b19157c24 */ /* 0x000fe2000f8e020e */
[----:B------:R-:W-:-:S05]  /*29a0*/  MOV R14, R2 ;  /* 0x00000002000e7202 */ /* 0x000fca0000000f00 */
[----:B------:R-:W-:-:S05]  /*29b0*/  IMAD.WIDE.U32 R14, R25, UR10, R14 ;  /* 0x0000000a190e7c25 */ /* 0x000fca000f8e000e */
[----:B------:R-:W-:Y:S01]  /*29c0*/  IADD3 R21, PT, PT, R15, R21, RZ ;  /* 0x000000150f157210 */ /* 0x000fe20007ffe0ff */
[----:B------:R-:W-:Y:S01]  /*29d0*/  FMUL.FTZ R15, R18, R9 ;  /* 0x00000009120f7220 */ /* 0x000fe20000410000 */
[----:B--2---:R-:W-:-:S04]  /*29e0*/  LEA R20, P1, R14, UR12, 0x2 ;  /* 0x0000000c0e147c11 */ /* 0x004fc8000f8210ff */
[----:B------:R-:W-:Y:S01]  /*29f0*/  LEA.HI.X R21, R14, UR13, R21, 0x2, P1 ;  /* 0x0000000d0e157c11 */ /* 0x000fe200088f1415 */
[----:B-----5:R-:W-:Y:S01]  /*2a00*/  FFMA.FTZ R14, R10, R15, R12 ;  /* 0x0000000f0a0e7223 */ /* 0x020fe2000001000c */
        /* <DEDUP_REMOVED lines=10> */
[----:B-1----:R-:W-:-:S05]  /*2ab0*/  FMUL.FTZ R15, R15, R24 ;  /* 0x000000180f0f7220 */ /* 0x002fca0000410000 */
[----:B------:R0:W-:Y:S02]  /*2ac0*/  STG.E.64 desc[UR16][R20.64], R14 ;  /* 0x0000000e14007986 */ /* 0x0001e4000c101b10 */
.L_x_3640:
[----:B------:R-:W-:Y:S05]  /*2ad0*/  BSYNC.RECONVERGENT B1 ;  /* 0x0000000000017941 */ /* 0x000fea0003800200 */
.L_x_3639:
        /* <DEDUP_REMOVED lines=19> */
[----:B------:R-:W-:Y:S01]  /*2c10*/  FADD.FTZ R16, -R8, R17 ;  /* 0x0000001108107221 */ /* 0x000fe20000010100 */
[----:B--2---:R-:W-:-:S03]  /*2c20*/  LEA R18, P1, R14, UR12, 0x2 ;  /* 0x0000000c0e127c11 */ /* 0x004fc6000f8210ff */
[----:B------:R-:W-:Y:S01]  /*2c30*/  FMUL.FTZ R24, R16, R9 ;  /* 0x0000000910187220 */ /* 0x000fe20000410000 */
[----:B------:R-:W-:Y:S01]  /*2c40*/  LEA.HI.X R19, R14, UR13, R19, 0x2, P1 ;  /* 0x0000000d0e137c11 */ /* 0x000fe200088f1413 */
[----:B-----5:R-:W-:Y:S02]  /*2c50*/  FFMA.FTZ R14, R10, R15, R12 ;  /* 0x0000000f0a0e7223 */ /* 0x020fe4000001000c */
[----:B------:R-:W-:Y:S02]  /*2c60*/  FFMA.FTZ R15, R11, R24, R13 ;  /* 0x000000180b0f7223 */ /* 0x000fe4000001000d */
[----:B------:R-:W-:Y:S02]  /*2c70*/  FMUL.FTZ R16, R14, -1.4426950216293334961 ;  /* 0xbfb8aa3b0e107820 */ /* 0x000fe40000410000 */
[----:B------:R-:W-:-:S04]  /*2c80*/  FMUL.FTZ R21, R15, -1.4426950216293334961 ;  /* 0xbfb8aa3b0f157820 */ /* 0x000fc80000410000 */
        /* <DEDUP_REMOVED lines=9> */
.L_x_3642:
[----:B------:R-:W-:Y:S05]  /*2d20*/  BSYNC.RECONVERGENT B1 ;  /* 0x0000000000017941 */ /* 0x000fea0003800200 */
.L_x_3641:
[----:B------:R-:W-:Y:S05]  /*2d30*/  @P2 BRA `(.L_x_3636) ;  /* 0x0000000000682947 */ /* 0x000fea0003800000 */
[C---:B------:R-:W-:Y:S01]  /*2d40*/  FADD.FTZ R6, -R8.reuse, R6 ;  /* 0x0000000608067221 */ /* 0x040fe20000010100 */
[----:B------:R-:W-:Y:S01]  /*2d50*/  FADD.FTZ R8, -R8, R7 ;  /* 0x0000000708087221 */ /* 0x000fe20000010100 */
[----:B------:R-:W2:Y:S01]  /*2d60*/  LDCU.64 UR10, c[0x0][0x3e0] ;  /* 0x00007c00ff0a77ac */ /* 0x000ea20008000a00 */
[----:B------:R-:W-:Y:S01]  /*2d70*/  MOV R4, R2 ;  /* 0x0000000200047202 */ /* 0x000fe20000000f00 */
[-C--:B-1----:R-:W-:Y:S01]  /*2d80*/  FMUL.FTZ R3, R6, R9.reuse ;  /* 0x0000000906037220 */ /* 0x082fe20000410000 */
[----:B------:R-:W-:Y:S01]  /*2d90*/  FMUL.FTZ R8, R8, R9 ;  /* 0x0000000908087220 */ /* 0x000fe20000410000 */
[----:B------:R-:W1:Y:S02]  /*2da0*/  LDCU.64 UR12, c[0x0][0x380] ;  /* 0x00007000ff0c77ac */ /* 0x000e640008000a00 */
[----:B-----5:R-:W-:Y:S01]  /*2db0*/  FFMA.FTZ R10, R10, R3, R12 ;  /* 0x000000030a0a7223 */ /* 0x020fe2000001000c */
[----:B------:R-:W-:-:S03]  /*2dc0*/  FFMA.FTZ R11, R11, R8, R13 ;  /* 0x000000080b0b7223 */ /* 0x000fc6000001000d */
[----:B------:R-:W-:Y:S01]  /*2dd0*/  FMUL.FTZ R3, R10, -1.4426950216293334961 ;  /* 0xbfb8aa3b0a037820 */ /* 0x000fe20000410000 */
[----:B------:R-:W-:-:S05]  /*2de0*/  FMUL.FTZ R8, R11, -1.4426950216293334961 ;  /* 0xbfb8aa3b0b087820 */ /* 0x000fca0000410000 */
[----:B------:R-:W3:Y:S01]  /*2df0*/  MUFU.EX2 R3, R3 ;  /* 0x0000000300037308 */ /* 0x000ee20000000800 */
[----:B--2---:R-:W-:Y:S02]  /*2e00*/  IMAD R20, R20, UR10, RZ ;  /* 0x0000000a14147c24 */ /* 0x004fe4000f8e02ff */
[----:B------:R-:W-:-:S05]  /*2e10*/  IMAD.WIDE.U32 R4, R23, UR10, R4 ;  /* 0x0000000a17047c25 */ /* 0x000fca000f8e0004 */
[----:B------:R-:W2:Y:S01]  /*2e20*/  MUFU.EX2 R8, R8 ;  /* 0x0000000800087308 */ /* 0x000ea20000000800 */
[----:B-1----:R-:W-:Y:S01]  /*2e30*/  LEA R2, P1, R4, UR12, 0x2 ;  /* 0x0000000c04027c11 */ /* 0x002fe2000f8210ff */
[----:B---3--:R-:W-:Y:S01]  /*2e40*/  FADD.FTZ R6, R3, 1 ;  /* 0x3f80000003067421 */ /* 0x008fe20000010000 */
[----:B------:R-:W-:-:S05]  /*2e50*/  IMAD R3, R23, UR11, R20 ;  /* 0x0000000b17037c24 */ /* 0x000fca000f8e0214 */
[----:B------:R-:W1:Y:S01]  /*2e60*/  MUFU.RCP R7, R6 ;  /* 0x0000000600077308 */ /* 0x000e620000001000 */
[----:B------:R-:W-:Y:S01]  /*2e70*/  IADD3 R3, PT, PT, R5, R3, RZ ;  /* 0x0000000305037210 */ /* 0x000fe20007ffe0ff */
[----:B--2---:R-:W-:-:S03]  /*2e80*/  FADD.FTZ R9, R8, 1 ;  /* 0x3f80000008097421 */ /* 0x004fc60000010000 */
[----:B------:R-:W-:-:S03]  /*2e90*/  LEA.HI.X R3, R4, UR13, R3, 0x2, P1 ;  /* 0x0000000d04037c11 */ /* 0x000fc600088f1403 */
[----:B------:R-:W2:Y:S01]  /*2ea0*/  MUFU.RCP R12, R9 ;  /* 0x00000009000c7308 */ /* 0x000ea20000001000 */
[----:B-1----:R-:W-:Y:S01]  /*2eb0*/  FMUL.FTZ R10, R10, R7 ;  /* 0x000000070a0a7220 */ /* 0x002fe20000410000 */
[----:B--2---:R-:W-:-:S05]  /*2ec0*/  FMUL.FTZ R11, R11, R12 ;  /* 0x0000000c0b0b7220 */ /* 0x004fca0000410000 */
[----:B------:R3:W-:Y:S02]  /*2ed0*/  STG.E.64 desc[UR16][R2.64], R10 ;  /* 0x0000000a02007986 */ /* 0x0007e4000c101b10 */
.L_x_3636:
[----:B------:R-:W-:Y:S05]  /*2ee0*/  BSYNC.RECONVERGENT B0 ;  /* 0x0000000000007941 */ /* 0x000fea0003800200 */
.L_x_3628:
[----:B------:R-:W-:Y:S02]  /*2ef0*/  UIADD3 UR9, UPT, UPT, UR21, UR9, URZ ;  /* 0x0000000915097290 */ /* 0x000fe4000fffe0ff */
[----:B------:R-:W-:Y:S02]  /*2f00*/  UIADD3 UR4, UPT, UPT, UR4, 0x1, URZ ;  /* 0x0000000104047890 */ /* 0x000fe4000fffe0ff */
[----:B------:R-:W-:-:S09]  /*2f10*/  UISETP.GE.AND UP1, UPT, UR9, UR7, UPT ;  /* 0x000000070900728c */ /* 0x000fd2000bf26270 */
[----:B------:R-:W-:Y:S05]  /*2f20*/  BRA.U !UP1, `(.L_x_3643) ;  /* 0xffffffd109dc7547 */ /* 0x000fea000b83ffff */
[----:B------:R-:W-:Y:S05]  /*2f30*/  EXIT ;  /* 0x000000000000794d */ /* 0x000fea0003800000 */
.L_x_3644:
        /* <DEDUP_REMOVED lines=12> */
.L_x_4553:


//--------------------- .text._Z35group_norm_nhwc_fwd_one_pass_kernelI11Fp32IOFp32WLi128ELi80ELi640EEv26Group_norm_nhwc_fwd_params --------------------------
	.section	.text._Z35group_norm_nhwc_fwd_one_pass_kernelI11Fp32IOFp32WLi128ELi80ELi640EEv26Group_norm_nhwc_fwd_params,"ax",@progbits
	.align	128
        .global         _Z35group_norm_nhwc_fwd_one_pass_kernelI11Fp32IOFp32WLi128ELi80ELi640EEv26Group_norm_nhwc_fwd_params
        .type           _Z35group_norm_nhwc_fwd_one_pass_kernelI11Fp32IOFp32WLi128ELi80ELi640EEv26Group_norm_nhwc_fwd_params,@function
        .size           _Z35group_norm_nhwc_fwd_one_pass_kernelI11Fp32IOFp32WLi128ELi80ELi640EEv26Group_norm_nhwc_fwd_params,(.L_x_4554 - _Z35group_norm_nhwc_fwd_one_pass_kernelI11Fp32IOFp32WLi128ELi80ELi640EEv26Group_norm_nhwc_fwd_params)
        .other          _Z35group_norm_nhwc_fwd_one_pass_kernelI11Fp32IOFp32WLi128ELi80ELi640EEv26Group_norm_nhwc_fwd_params,@"STO_CUDA_ENTRY STV_DEFAULT"
_Z35group_norm_nhwc_fwd_one_pass_kernelI11Fp32IOFp32WLi128ELi80ELi640EEv26Group_norm_nhwc_fwd_params:
.text._Z35group_norm_nhwc_fwd_one_pass_kernelI11Fp32IOFp32WLi128ELi80ELi640EEv26Group_norm_nhwc_fwd_params:
        /* <DEDUP_REMOVED lines=12> */
[----:B------:R-:W4:Y:S05]  /*00c0*/  LDCU UR20, c[0x0][0x374] ;  /* 0x00006e80ff1477ac */ /* 0x000f2a0008000800 */
[----:B------:R-:W4:Y:S01]  /*00d0*/  LDC R30, c[0x0][0x370] ;  /* 0x0000dc00ff1e7b82 */ /* 0x000f220000000800 */
[----:B------:R-:W0:Y:S01]  /*00e0*/  LDCU.64 UR16, c[0x0][0x358] ;  /* 0x00006b00ff1077ac */ /* 0x000e220008000a00 */
[----:B------:R-:W-:Y:S01]  /*00f0*/  UMOV UR7, UR6 ;  /* 0x0000000600077c82 */ /* 0x000fe20008000000 */
[----:B--2---:R-:W-:Y:S01]  /*0100*/  MOV R3, UR4 ;  /* 0x0000000400037c02 */ /* 0x004fe20008000f00 */
[----:B------:R-:W-:Y:S01]  /*0110*/  UMOV UR4, URZ ;  /* 0x000000ff00047c82 */ /* 0x000fe20008000000 */
[----:B---3--:R-:W-:-:S02]  /*0120*/  ISETP.NE.U32.AND P1, PT, RZ, UR8, PT ;  /* 0x00000008ff007c0c */ /* 0x008fc4000bf25070 */
[C---:B0-----:R-:W-:Y:S02]  /*0130*/  LOP3.LUT R0, R4.reuse, 0xffff, RZ, 0xc0, !PT ;  /* 0x0000ffff04007812 */ /* 0x041fe400078ec0ff */
[----:B-1----:R-:W-:-:S03]  /*0140*/  LOP3.LUT P0, RZ, R4, UR15, RZ, 0xfc, !PT ;  /* 0x0000000f04ff7c12 */ /* 0x002fc6000f80fcff */
[----:B------:R-:W-:Y:S01]  /*0150*/  IMAD R0, R0, 0x667, RZ ;  /* 0x0000066700007824 */ /* 0x000fe200078e02ff */
[----:B------:R-:W-:-:S04]  /*0160*/  ISETP.NE.AND.EX P0, PT, RZ, UR9, !P0, P1 ;  /* 0x00000009ff007c0c */ /* 0x000fc8000c705310 */
[----:B------:R-:W-:-:S04]  /*0170*/  SHF.R.U32.HI R0, RZ, 0x10, R0 ;  /* 0x00000010ff007819 */ /* 0x000fc80000011600 */
[----:B------:R-:W-:Y:S01]  /*0180*/  PRMT R2, R0, 0x9910, RZ ;  /* 0x0000991000027816 */ /* 0x000fe200000000ff */
[----:B------:R-:W-:-:S04]  /*0190*/  IMAD R0, R3, UR15, R0 ;  /* 0x0000000f03007c24 */ /* 0x000fc8000f8e0200 */
[----:B------:R-:W-:Y:S01]  /*01a0*/  IMAD R2, R2, 0x28, RZ ;  /* 0x0000002802027824 */ /* 0x000fe200078e02ff */
[C---:B------:R-:W-:Y:S02]  /*01b0*/  IADD3 R42, PT, PT, R0.reuse, 0x10, RZ ;  /* 0x00000010002a7810 */ /* 0x040fe40007ffe0ff */
[C---:B------:R-:W-:Y:S02]  /*01c0*/  IADD3 R39, PT, PT, R0.reuse, 0x20, RZ ;  /* 0x0000002000277810 */ /* 0x040fe40007ffe0ff */
[----:B------:R-:W-:Y:S02]  /*01d0*/  IADD3 R2, PT, PT, RZ, -R2, RZ ;  /* 0x80000002ff027210 */ /* 0x000fe40007ffe0ff */
[----:B------:R-:W-:Y:S02]  /*01e0*/  IADD3 R38, PT, PT, R0, 0x30, RZ ;  /* 0x0000003000267810 */ /* 0x000fe40007ffe0ff */
        /* <DEDUP_REMOVED lines=13> */
[----:B------:R-:W-:-:S02]  /*02c0*/  SHF.R.S32.HI R43, RZ, 0x1f, R40 ;  /* 0x0000001fff2b7819 */ /* 0x000fc40000011428 */
[----:B----4-:R-:W-:-:S07]  /*02d0*/  SHF.L.U32 R41, R41, 0x1, RZ ;  /* 0x0000000129297819 */ /* 0x010fce00000006ff */
.L_x_3688:
[----:B0-----:R-:W0:Y:S01]  /*02e0*/  LDCU UR5, c[0x0][0x3f8] ;  /* 0x00007f00ff0577ac */ /* 0x001e220008000800 */
[----:B-1-34-:R-:W-:Y:S02]  /*02f0*/  IABS R8, UR7 ;  /* 0x0000000700087c13 */ /* 0x01afe40008000000 */
[----:B------:R-:W-:Y:S01]  /*0300*/  SHF.R.S32.HI R10, RZ, 0x1f, R42 ;  /* 0x0000001fff0a7819 */ /* 0x000fe2000001142a */
[----:B------:R-:W1:Y:S01]  /*0310*/  LDCU.64 UR12, c[0x0][0x3f0] ;  /* 0x00007e00ff0c77ac */ /* 0x000e620008000a00 */
[----:B------:R-:W-:Y:S02]  /*0320*/  SHF.R.S32.HI R16, RZ, 0x1f, R39 ;  /* 0x0000001fff107819 */ /* 0x000fe40000011427 */
[----:B------:R-:W-:Y:S02]  /*0330*/  SHF.R.S32.HI R18, RZ, 0x1f, R38 ;  /* 0x0000001fff127819 */ /* 0x000fe40000011426 */
[----:B-----5:R-:W-:Y:S02]  /*0340*/  SHF.R.S32.HI R22, RZ, 0x1f, R37 ;  /* 0x0000001fff167819 */ /* 0x020fe40000011425 */
[----:B------:R-:W-:-:S02]  /*0350*/  SHF.R.S32.HI R26, RZ, 0x1f, R0 ;  /* 0x0000001fff1a7819 */ /* 0x000fc40000011400 */
[----:B0-----:R-:W-:-:S04]  /*0360*/  MOV R2, UR5 ;  /* 0x0000000500027c02 */ /* 0x001fc80008000f00 */
[----:B------:R-:W-:-:S04]  /*0370*/  IABS R5, R2 ;  /* 0x0000000200057213 */ /* 0x000fc80000000000 */
        /* <DEDUP_REMOVED lines=12> */
[----:B------:R-:W-:-:S13]  /*0440*/  R2UR UR8, R7 ;  /* 0x00000000070872ca */ /* 0x000fda00000e0000 */
        /* <DEDUP_REMOVED lines=19> */
[----:B------:R-:W0:Y:S01]  /*0580*/  @!P4 LDC.64 R6, c[0x0][0x3e0] ;  /* 0x0000f800ff06cb82 */ /* 0x000e220000000a00 */
[----:B-1----:R-:W-:-:S02]  /*0590*/  MOV R5, UR12 ;  /* 0x0000000c00057c02 */ /* 0x002fc40008000f00 */
[----:B------:R-:W-:-:S04]  /*05a0*/  ISETP.GE.U32.AND P3, PT, R37, UR10, PT ;  /* 0x0000000a25007c0c */ /* 0x000fc8000bf66070 */
[----:B------:R-:W-:Y:S01]  /*05b0*/  ISETP.GE.AND.EX P3, PT, R22, UR11, PT, P3 ;  /* 0x0000000b16007c0c */ /* 0x000fe2000bf66330 */
[----:B------:R-:W1:Y:S02]  /*05c0*/  @!P5 LDC.64 R8, c[0x0][0x3e0] ;  /* 0x0000f800ff08db82 */ /* 0x000e640000000a00 */
[----:B------:R-:W-:-:S05]  /*05d0*/  VOTEU.ANY UP0, P1 ;  /* 0x0000000000ff7886 */ /* 0x000fca0000800100 */
[----:B------:R-:W-:Y:S01]  /*05e0*/  @UP0 UIADD3 UR9, UPT, UPT, UR9, 0x1, URZ ;  /* 0x0000000109090890 */ /* 0x000fe2000fffe0ff */
[----:B------:R-:W2:Y:S01]  /*05f0*/  @!P4 LDC.64 R12, c[0x0][0x390] ;  /* 0x0000e400ff0ccb82 */ /* 0x000ea20000000a00 */
[----:B------:R-:W-:Y:S02]  /*0600*/  UISETP.NE.AND UP0, UPT, UR5, URZ, UPT ;  /* 0x000000ff0500728c */ /* 0x000fe4000bf05270 */
[----:B------:R-:W-:Y:S01]  /*0610*/  @!UP1 UIADD3 UR9, UPT, UPT, -UR9, URZ, URZ ;  /* 0x000000ff09099290 */ /* 0x000fe2000fffe1ff */
[----:B0-----:R-:W-:-:S04]  /*0620*/  @!P4 IMAD R4, R10, R6, RZ ;  /* 0x000000060a04c224 */ /* 0x001fc800078e02ff */
[----:B------:R-:W0:Y:S04]  /*0630*/  @!P5 LDC.64 R14, c[0x0][0x390] ;  /* 0x0000e400ff0edb82 */ /* 0x000e280000000a00 */
[----:B------:R-:W-:Y:S01]  /*0640*/  @!UP0 ULOP3.LUT UR9, URZ, UR5, URZ, 0x33, !UPT ;  /* 0x00000005ff098292 */ /* 0x000fe2000f8e33ff */
[----:B------:R-:W-:-:S03]  /*0650*/  @!P4 IMAD R17, R42, R7, R4 ;  /* 0x000000072a11c224 */ /* 0x000fc600078e0204 */
[----:B------:R-:W-:Y:S01]  /*0660*/  UIADD3 UR8, UPT, UPT, -UR9, URZ, URZ ;  /* 0x000000ff09087290 */ /* 0x000fe2000fffe1ff */
[----:B------:R-:W3:Y:S01]  /*0670*/  @!P2 LDC.64 R10, c[0x0][0x3e0] ;  /* 0x0000f800ff0aab82 */ /* 0x000ee20000000a00 */
[----:B-1----:R-:W-:Y:S02]  /*0680*/  @!P5 IMAD R16, R16, R8, RZ ;  /* 0x000000081010d224 */ /* 0x002fe400078e02ff */
[----:B------:R-:W-:Y:S02]  /*0690*/  UIMAD UR8, UR5, UR8, UR7 ;  /* 0x00000008050872a4 */ /* 0x000fe4000f8e0207 */
[----:B------:R-:W-:Y:S01]  /*06a0*/  USHF.R.S32.HI UR5, URZ, 0x1f, UR9 ;  /* 0x0000001fff057899 */ /* 0x000fe20008011409 */
[----:B------:R-:W-:Y:S01]  /*06b0*/  @!P5 IMAD R19, R39, R9, R16 ;  /* 0x000000092713d224 */ /* 0x000fe200078e0210 */
[----:B------:R-:W-:Y:S01]  /*06c0*/  UIMAD UR8, UR8, 0x50, URZ ;  /* 0x00000050080878a4 */ /* 0x000fe2000f8e02ff */
[----:B------:R-:W1:Y:S01]  /*06d0*/  @!P3 LDC.64 R20, c[0x0][0x3e0] ;  /* 0x0000f800ff14bb82 */ /* 0x000e620000000a00 */
[----:B------:R-:W-:-:S04]  /*06e0*/  UIMAD UR5, UR5, UR12, URZ ;  /* 0x0000000c050572a4 */ /* 0x000fc8000f8e02ff */
[----:B------:R-:W-:Y:S01]  /*06f0*/  IADD3 R2, P1, PT, R2, UR8, RZ ;  /* 0x0000000802027c10 */ /* 0x000fe2000ff3e0ff */
[----:B------:R-:W-:Y:S01]  /*0700*/  UIMAD UR5, UR9, UR13, UR5 ;  /* 0x0000000d090572a4 */ /* 0x000fe2000f8e0205 */
[----:B------:R-:W-:Y:S01]  /*0710*/  MOV R3, UR8 ;  /* 0x0000000800037c02 */ /* 0x000fe20008000f00 */
[----:B------:R-:W4:Y:S03]  /*0720*/  @!P2 LDC.64 R24, c[0x0][0x390] ;  /* 0x0000e400ff18ab82 */ /* 0x000f260000000a00 */
[----:B------:R-:W-:Y:S02]  /*0730*/  LEA.HI.X.SX32 R3, R3, RZ, 0x1, P1 ;  /* 0x000000ff03037211 */ /* 0x000fe400008f0eff */
[----:B------:R-:W-:Y:S01]  /*0740*/  ISETP.GE.U32.AND P1, PT, R0, UR10, PT ;  /* 0x0000000a00007c0c */ /* 0x000fe2000bf26070 */
[----:B------:R-:W-:-:S03]  /*0750*/  IMAD.WIDE.U32 R2, R5, UR9, R2 ;  /* 0x0000000905027c25 */ /* 0x000fc6000f8e0002 */
[----:B------:R-:W-:Y:S02]  /*0760*/  ISETP.GE.AND.EX P1, PT, R26, UR11, PT, P1 ;  /* 0x0000000b1a007c0c */ /* 0x000fe4000bf26310 */
[----:B------:R-:W-:Y:S02]  /*0770*/  IADD3 R5, PT, PT, R3, UR5, RZ ;  /* 0x0000000503057c10 */ /* 0x000fe4000fffe0ff */
[-C--:B------:R-:W-:Y:S02]  /*0780*/  @!P4 MOV R4, R2.reuse ;  /* 0x000000020004c202 */ /* 0x080fe40000000f00 */
[----:B------:R-:W-:-:S03]  /*0790*/  @!P5 MOV R16, R2 ;  /* 0x000000020010d202 */ /* 0x000fc60000000f00 */
[----:B------:R-:W-:-:S05]  /*07a0*/  @!P4 IMAD.WIDE.U32 R6, R42, R6, R4 ;  /* 0x000000062a06c225 */ /* 0x000fca00078e0004 */
[----:B------:R-:W-:Y:S02]  /*07b0*/  @!P4 IADD3 R7, PT, PT, R7, R17, RZ ;  /* 0x000000110707c210 */ /* 0x000fe40007ffe0ff */
[C---:B--2---:R-:W-:Y:S02]  /*07c0*/  @!P4 LEA R12, P6, R6.reuse, R12, 0x2 ;  /* 0x0000000c060cc211 */ /* 0x044fe400078c10ff */
[----:B------:R-:W-:Y:S02]  /*07d0*/  @!P5 MOV R17, R5 ;  /* 0x000000050011d202 */ /* 0x000fe40000000f00 */
[----:B------:R-:W-:Y:S02]  /*07e0*/  @!P4 LEA.HI.X R13, R6, R13, R7, 0x2, P6 ;  /* 0x0000000d060dc211 */ /* 0x000fe400030f1407 */
[----:B------:R-:W-:Y:S01]  /*07f0*/  CS2R R6, SRZ ;  /* 0x0000000000067805 */ /* 0x000fe2000001ff00 */
[----:B------:R-:W-:-:S04]  /*0800*/  @!P5 IMAD.WIDE.U32 R8, R39, R8, R16 ;  /* 0x000000082708d225 */ /* 0x000fc800078e0010 */
[----:B---3--:R-:W-:Y:S01]  /*0810*/  @!P2 IMAD R16, R18, R10, RZ ;  /* 0x0000000a1210a224 */ /* 0x008fe200078e02ff */
[----:B------:R2:W3:Y:S01]  /*0820*/  @!P4 LDG.E.64 R6, desc[UR16][R12.64] ;  /* 0x000000100c06c981 */ /* 0x0004e2000c1e1b00 */
[----:B------:R-:W-:Y:S02]  /*0830*/  @!P5 IADD3 R9, PT, PT, R9, R19, RZ ;  /* 0x000000130909d210 */ /* 0x000fe40007ffe0ff */
[----:B0-----:R-:W-:Y:S01]  /*0840*/  @!P5 LEA R14, P6, R8, R14, 0x2 ;  /* 0x0000000e080ed211 */ /* 0x001fe200078c10ff */
[----:B------:R-:W-:Y:S01]  /*0850*/  @!P2 IMAD R23, R38, R11, R16 ;  /* 0x0000000b2617a224 */ /* 0x000fe200078e0210 */
[----:B------:R-:W-:Y:S01]  /*0860*/  ISETP.GE.U32.AND P4, PT, R36, UR10, PT ;  /* 0x0000000a24007c0c */ /* 0x000fe2000bf86070 */
[----:B------:R-:W0:Y:S01]  /*0870*/  @!P3 LDC.64 R18, c[0x0][0x390] ;  /* 0x0000e400ff12bb82 */ /* 0x000e220000000a00 */
[----:B------:R-:W-:Y:S02]  /*0880*/  @!P2 MOV R16, R2 ;  /* 0x000000020010a202 */ /* 0x000fe40000000f00 */
[----:B------:R-:W-:-:S02]  /*0890*/  @!P2 MOV R17, R5 ;  /* 0x000000050011a202 */ /* 0x000fc40000000f00 */
[----:B------:R-:W-:Y:S02]  /*08a0*/  @!P5 LEA.HI.X R15, R8, R15, R9, 0x2, P6 ;  /* 0x0000000f080fd211 */ /* 0x000fe400030f1409 */
[----:B------:R-:W-:Y:S02]  /*08b0*/  CS2R R8, SRZ ;  /* 0x0000000000087805 */ /* 0x000fe4000001ff00 */
[----:B------:R-:W-:Y:S01]  /*08c0*/  ISETP.GE.AND.EX P4, PT, R45, UR11, PT, P4 ;  /* 0x0000000b2d007c0c */ /* 0x000fe2000bf86340 */
[----:B--2---:R-:W2:Y:S01]  /*08d0*/  @!P1 LDC.64 R12, c[0x0][0x3e0] ;  /* 0x0000f800ff0c9b82 */ /* 0x004ea20000000a00 */
[----:B------:R-:W-:Y:S01]  /*08e0*/  @!P2 IMAD.WIDE.U32 R10, R38, R10, R16 ;  /* 0x0000000a260aa225 */ /* 0x000fe200078e0010 */
[----:B------:R-:W-:Y:S01]  /*08f0*/  ISETP.GE.U32.AND P6, PT, R31, UR10, PT ;  /* 0x0000000a1f007c0c */ /* 0x000fe2000bfc6070 */
[----:B------:R5:W3:Y:S02]  /*0900*/  @!P5 LDG.E.64 R8, desc[UR16][R14.64] ;  /* 0x000000100e08d981 */ /* 0x000ae4000c1e1b00 */
[----:B-1----:R-:W-:Y:S01]  /*0910*/  @!P3 IMAD R28, R22, R20, RZ ;  /* 0x00000014161cb224 */ /* 0x002fe200078e02ff */
[----:B------:R-:W-:-:S02]  /*0920*/  @!P2 IADD3 R11, PT, PT, R11, R23, RZ ;  /* 0x000000170b0ba210 */ /* 0x000fc40007ffe0ff */
[----:B------:R-:W-:Y:S01]  /*0930*/  ISETP.GE.AND.EX P5, PT, R44, UR11, PT, P6 ;  /* 0x0000000b2c007c0c */ /* 0x000fe2000bfa6360 */
[----:B------:R-:W1:Y:S01]  /*0940*/  @!P1 LDC.64 R22, c[0x0][0x390] ;  /* 0x0000e400ff169b82 */ /* 0x000e620000000a00 */
[C---:B----4-:R-:W-:Y:S01]  /*0950*/  @!P2 LEA R24, P6, R10.reuse, R24, 0x2 ;  /* 0x000000180a18a211 */ /* 0x050fe200078c10ff */
[----:B------:R-:W-:Y:S01]  /*0960*/  @!P3 IMAD R28, R37, R21, R28 ;  /* 0x00000015251cb224 */ /* 0x000fe200078e021c */
[----:B------:R-:W-:Y:S02]  /*0970*/  @!P1 MOV R27, R5 ;  /* 0x00000005001b9202 */ /* 0x000fe40000000f00 */
[----:B------:R-:W-:Y:S02]  /*0980*/  @!P2 LEA.HI.X R25, R10, R25, R11, 0x2, P6 ;  /* 0x000000190a19a211 */ /* 0x000fe400030f140b */
[----:B------:R-:W-:Y:S01]  /*0990*/  @!P3 MOV R10, R2 ;  /* 0x00000002000ab202 */ /* 0x000fe20000000f00 */
[----:B------:R-:W4:Y:S01]  /*09a0*/  @!P4 LDC.64 R16, c[0x0][0x3e0] ;  /* 0x0000f800ff10cb82 */ /* 0x000f220000000a00 */
[----:B------:R-:W-:-:S02]  /*09b0*/  @!P3 MOV R11, R5 ;  /* 0x00000005000bb202 */ /* 0x000fc40000000f00 */
[----:B------:R-:W-:Y:S01]  /*09c0*/  ISETP.GE.U32.AND P6, PT, R40, UR10, PT ;  /* 0x0000000a28007c0c */ /* 0x000fe2000bfc6070 */
[----:B------:R-:W-:Y:S01]  /*09d0*/  @!P3 IMAD.WIDE.U32 R20, R37, R20, R10 ;  /* 0x000000142514b225 */ /* 0x000fe200078e000a */
[----:B------:R-:W-:-:S03]  /*09e0*/  CS2R R10, SRZ ;  /* 0x00000000000a7805 */ /* 0x000fc6000001ff00 */
[----:B-----5:R-:W5:Y:S01]  /*09f0*/  @!P5 LDC.64 R14, c[0x0][0x3e0] ;  /* 0x0000f800ff0edb82 */ /* 0x020f620000000a00 */
[----:B------:R-:W-:Y:S01]  /*0a00*/  ISETP.GE.AND.EX P6, PT, R43, UR11, PT, P6 ;  /* 0x0000000b2b007c0c */ /* 0x000fe2000bfc6360 */
[----:B--2---:R-:W-:Y:S01]  /*0a10*/  @!P1 IMAD R29, R26, R12, RZ ;  /* 0x0000000c1a1d9224 */ /* 0x004fe200078e02ff */
[----:B------:R-:W-:Y:S01]  /*0a20*/  @!P1 MOV R26, R2 ;  /* 0x00000002001a9202 */ /* 0x000fe20000000f00 */
[----:B------:R2:W3:Y:S02]  /*0a30*/  @!P2 LDG.E.64 R10, desc[UR16][R24.64] ;  /* 0x00000010180aa981 */ /* 0x0004e4000c1e1b00 */
[C---:B------:R-:W-:Y:S01]  /*0a40*/  @!P1 IMAD R29, R0.reuse, R13, R29 ;  /* 0x0000000d001d9224 */ /* 0x040fe200078e021d */
[----:B------:R-:W-:Y:S01]  /*0a50*/  @!P3 IADD3 R28, PT, PT, R21, R28, RZ ;  /* 0x0000001c151cb210 */ /* 0x000fe20007ffe0ff */
[----:B------:R-:W-:Y:S01]  /*0a60*/  @!P1 IMAD.WIDE.U32 R12, R0, R12, R26 ;  /* 0x0000000c000c9225 */ /* 0x000fe200078e001a */
[C---:B0-----:R-:W-:Y:S01]  /*0a70*/  @!P3 LEA R18, P2, R20.reuse, R18, 0x2 ;  /* 0x000000121412b211 */ /* 0x041fe200078410ff */
[----:B------:R-:W0:Y:S03]  /*0a80*/  @!P4 LDC.64 R26, c[0x0][0x390] ;  /* 0x0000e400ff1acb82 */ /* 0x000e260000000a00 */
[----:B------:R-:W-:-:S02]  /*0a90*/  @!P3 LEA.HI.X R19, R20, R19, R28, 0x2, P2 ;  /* 0x000000131413b211 */ /* 0x000fc400010f141c */
[----:B------:R-:W-:Y:S02]  /*0aa0*/  @!P1 IADD3 R29, PT, PT, R13, R29, RZ ;  /* 0x0000001d0d1d9210 */ /* 0x000fe40007ffe0ff */
[C---:B-1----:R-:W-:Y:S01]  /*0ab0*/  @!P1 LEA R22, P2, R12.reuse, R22, 0x2 ;  /* 0x000000160c169211 */ /* 0x042fe200078410ff */
[----:B----4-:R-:W-:Y:S01]  /*0ac0*/  @!P4 IMAD R28, R45, R16, RZ ;  /* 0x000000102d1cc224 */ /* 0x010fe200078e02ff */
[----:B------:R-:W-:Y:S01]  /*0ad0*/  @!P4 MOV R13, R5 ;  /* 0x00000005000dc202 */ /* 0x000fe20000000f00 */
[----:B------:R-:W1:Y:S01]  /*0ae0*/  @!P5 LDC.64 R20, c[0x0][0x390] ;  /* 0x0000e400ff14db82 */ /* 0x000e620000000a00 */
[----:B------:R-:W-:Y:S02]  /*0af0*/  @!P1 LEA.HI.X R23, R12, R23, R29, 0x2, P2 ;  /* 0x000000170c179211 */ /* 0x000fe400010f141d */
[----:B------:R-:W-:Y:S01]  /*0b00*/  @!P4 MOV R12, R2 ;  /* 0x00000002000cc202 */ /* 0x000fe20000000f00 */
[----:B------:R-:W-:-:S04]  /*0b10*/  @!P4 IMAD R28, R36, R17, R28 ;  /* 0x00000011241cc224 */ /* 0x000fc800078e021c */
[----:B------:R-:W-:Y:S01]  /*0b20*/  @!P4 IMAD.WIDE.U32 R16, R36, R16, R12 ;  /* 0x000000102410c225 */ /* 0x000fe200078e000c */
[----:B------:R-:W-:Y:S01]  /*0b30*/  CS2R R12, SRZ ;  /* 0x00000000000c7805 */ /* 0x000fe2000001ff00 */
[----:B--2---:R-:W2:Y:S02]  /*0b40*/  @!P6 LDC.64 R24, c[0x0][0x3e0] ;  /* 0x0000f800ff18eb82 */ /* 0x004ea40000000a00 */
[----:B-----5:R-:W-:-:S03]  /*0b50*/  @!P5 IMAD R29, R44, R14, RZ ;  /* 0x0000000e2c1dd224 */ /* 0x020fc600078e02ff */
[----:B------:R4:W5:Y:S01]  /*0b60*/  @!P1 LDG.E.64 R12, desc[UR16][R22.64] ;  /* 0x00000010160c9981 */ /* 0x000962000c1e1b00 */
[----:B------:R-:W-:Y:S01]  /*0b70*/  @!P5 IMAD R29, R31, R15, R29 ;  /* 0x0000000f1f1dd224 */ /* 0x000fe200078e021d */
[----:B------:R-:W-:Y:S02]  /*0b80*/  @!P4 IADD3 R28, PT, PT, R17, R28, RZ ;  /* 0x0000001c111cc210 */ /* 0x000fe40007ffe0ff */
[----:B----4-:R-:W-:Y:S02]  /*0b90*/  @!P5 MOV R22, R2 ;  /* 0x000000020016d202 */ /* 0x010fe40000000f00 */
[----:B------:R-:W-:Y:S02]  /*0ba0*/  @!P5 MOV R23, R5 ;  /* 0x000000050017d202 */ /* 0x000fe40000000f00 */
[----:B0-----:R-:W-:Y:S01]  /*0bb0*/  @!P4 LEA R26, P2, R16, R26, 0x2 ;  /* 0x0000001a101ac211 */ /* 0x001fe200078410ff */
[----:B------:R-:W-:-:S03]  /*0bc0*/  @!P5 IMAD.WIDE.U32 R14, R31, R14, R22 ;  /* 0x0000000e1f0ed225 */ /* 0x000fc600078e0016 */
[----:B------:R-:W0:Y:S01]  /*0bd0*/  @!P6 LDC.64 R22, c[0x0][0x390] ;  /* 0x0000e400ff16eb82 */ /* 0x000e220000000a00 */
[----:B------:R-:W-:Y:S02]  /*0be0*/  @!P4 LEA.HI.X R27, R16, R27, R28, 0x2, P2 ;  /* 0x0000001b101bc211 */ /* 0x000fe400010f141c */
[----:B------:R-:W-:Y:S02]  /*0bf0*/  @!P5 IADD3 R29, PT, PT, R15, R29, RZ ;  /* 0x0000001d0f1dd210 */ /* 0x000fe40007ffe0ff */
[----:B-1----:R-:W-:Y:S01]  /*0c00*/  @!P5 LEA R20, P2, R14, R20, 0x2 ;  /* 0x000000140e14d211 */ /* 0x002fe200078410ff */
[----:B--2---:R-:W-:-:S03]  /*0c10*/  @!P6 IMAD R32, R43, R24, RZ ;  /* 0x000000182b20e224 */ /* 0x004fc600078e02ff */
[----:B------:R-:W-:Y:S02]  /*0c20*/  @!P5 LEA.HI.X R21, R14, R21, R29, 0x2, P2 ;  /* 0x000000150e15d211 */ /* 0x000fe400010f141d */
[----:B------:R-:W-:Y:S02]  /*0c30*/  CS2R R14, SRZ ;  /* 0x00000000000e7805 */ /* 0x000fe4000001ff00 */
[----:B------:R-:W-:Y:S02]  /*0c40*/  @!P6 MOV R28, R2 ;  /* 0x00000002001ce202 */ /* 0x000fe40000000f00 */
[----:B------:R-:W-:Y:S02]  /*0c50*/  @!P6 MOV R29, R5 ;  /* 0x00000005001de202 */ /* 0x000fe40000000f00 */
[----:B------:R-:W-:Y:S01]  /*0c60*/  CS2R R16, SRZ ;  /* 0x0000000000107805 */ /* 0x000fe2000001ff00 */
[C---:B------:R-:W-:Y:S01]  /*0c70*/  @!P6 IMAD R32, R40.reuse, R25, R32 ;  /* 0x000000192820e224 */ /* 0x040fe200078e0220 */
[----:B------:R1:W2:Y:S01]  /*0c80*/  @!P3 LDG.E.64 R14, desc[UR16][R18.64] ;  /* 0x00000010120eb981 */ /* 0x0002a2000c1e1b00 */
[----:B------:R-:W-:-:S03]  /*0c90*/  @!P6 IMAD.WIDE.U32 R24, R40, R24, R28 ;  /* 0x000000182818e225 */ /* 0x000fc600078e001c */
[----:B------:R4:W2:Y:S02]  /*0ca0*/  @!P4 LDG.E.64 R16, desc[UR16][R26.64] ;  /* 0x000000101a10c981 */ /* 0x0008a4000c1e1b00 */
[----:B------:R-:W-:Y:S02]  /*0cb0*/  @!P6 IADD3 R32, PT, PT, R25, R32, RZ ;  /* 0x000000201920e210 */ /* 0x000fe40007ffe0ff */
[----:B-1----:R-:W-:Y:S02]  /*0cc0*/  CS2R R18, SRZ ;  /* 0x0000000000127805 */ /* 0x002fe4000001ff00 */
[C---:B0-----:R-:W-:Y:S02]  /*0cd0*/  @!P6 LEA R22, P2, R24.reuse, R22, 0x2 ;  /* 0x000000161816e211 */ /* 0x041fe400078410ff */
[----:B------:R-:W-:Y:S02]  /*0ce0*/  CS2R R28, SRZ ;  /* 0x00000000001c7805 */ /* 0x000fe4000001ff00 */
[----:B------:R-:W-:Y:S01]  /*0cf0*/  @!P6 LEA.HI.X R23, R24, R23, R32, 0x2, P2 ;  /* 0x000000171817e211 */ /* 0x000fe200010f1420 */
[----:B------:R0:W2:Y:S04]  /*0d00*/  @!P5 LDG.E.64 R18, desc[UR16][R20.64] ;  /* 0x000000101412d981 */ /* 0x0000a8000c1e1b00 */
[----:B------:R1:W2:Y:S01]  /*0d10*/  @!P6 LDG.E.64 R28, desc[UR16][R22.64] ;  /* 0x00000010161ce981 */ /* 0x0002a2000c1e1b00 */
[----:B------:R-:W4:Y:S02]  /*0d20*/  S2R R35, SR_LANEID ;  /* 0x0000000000237919 */ /* 0x000f240000000000 */
[----:B----4-:R-:W-:Y:S01]  /*0d30*/  ISETP.GT.AND P2, PT, R35, 0x1e, PT ;  /* 0x0000001e2300780c */ /* 0x010fe20003f44270 */
[----:B---3--:R-:W-:Y:S01]  /*0d40*/  FMUL.FTZ R33, R7, R7 ;  /* 0x0000000707217220 */ /* 0x008fe20000410000 */
[----:B------:R-:W-:-:S03]  /*0d50*/  FADD.FTZ R26, R6, R7 ;  /* 0x00000007061a7221 */ /* 0x000fc60000010000 */
[----:B------:R-:W-:Y:S01]  /*0d60*/  FFMA.FTZ R24, R6, R6, R33 ;  /* 0x0000000606187223 */ /* 0x000fe20000010021 */
[----:B0-----:R-:W-:-:S04]  /*0d70*/  FMUL.FTZ R21, R9, R9 ;  /* 0x0000000909157220 */ /* 0x001fc80000410000 */
[----:B------:R-:W-:Y:S01]  /*0d80*/  FFMA.FTZ R21, R8, R8, R21 ;  /* 0x0000000808157223 */ /* 0x000fe20000010015 */
[----:B-1----:R-:W-:-:S04]  /*0d90*/  FMUL.FTZ R23, R11, R11 ;  /* 0x0000000b0b177220 */ /* 0x002fc80000410000 */
[----:B------:R-:W-:Y:S01]  /*0da0*/  FFMA.FTZ R23, R10, R10, R23 ;  /* 0x0000000a0a177223 */ /* 0x000fe20000010017 */
[----:B-----5:R-:W-:Y:S01]  /*0db0*/  FMUL.FTZ R25, R13, R13 ;  /* 0x0000000d0d197220 */ /* 0x020fe20000410000 */
[----:B------:R-:W-:-:S03]  /*0dc0*/  FADD.FTZ R27, R12, R13 ;  /* 0x0000000d0c1b7221 */ /* 0x000fc60000010000 */
[----:B------:R-:W-:Y:S01]  /*0dd0*/  FFMA.FTZ R25, R12, R12, R25 ;  /* 0x0000000c0c197223 */ /* 0x000fe20000010019 */
[----:B------:R-:W-:-:S03]  /*0de0*/  FADD.FTZ R27, RZ, R27 ;  /* 0x0000001bff1b7221 */ /* 0x000fc60000010000 */
[----:B------:R-:W-:Y:S01]  /*0df0*/  FADD.FTZ R25, RZ, R25 ;  /* 0x00000019ff197221 */ /* 0x000fe20000010000 */
[----:B------:R-:W-:-:S03]  /*0e00*/  FADD.FTZ R20, R27, R26 ;  /* 0x0000001a1b147221 */ /* 0x000fc60000010000 */
[----:B------:R-:W-:Y:S01]  /*0e10*/  FADD.FTZ R22, R25, R24 ;  /* 0x0000001819167221 */ /* 0x000fe20000010000 */
[----:B------:R-:W-:-:S03]  /*0e20*/  FADD.FTZ R25, R8, R9 ;  /* 0x0000000908197221 */ /* 0x000fc60000010000 */
[----:B------:R-:W-:Y:S01]  /*0e30*/  FADD.FTZ R22, R22, R21 ;  /* 0x0000001516167221 */ /* 0x000fe20000010000 */
[----:B------:R-:W-:Y:S01]  /*0e40*/  FADD.FTZ R20, R20, R25 ;  /* 0x0000001914147221 */ /* 0x000fe20000010000 */
[----:B------:R-:W-:Y:S02]  /*0e50*/  FADD.FTZ R25, R10, R11 ;  /* 0x0000000b0a197221 */ /* 0x000fe40000010000 */
[----:B------:R-:W-:Y:S02]  /*0e60*/  FADD.FTZ R22, R22, R23 ;  /* 0x0000001716167221 */ /* 0x000fe40000010000 */
[----:B------:R-:W-:Y:S01]  /*0e70*/  FADD.FTZ R20, R20, R25 ;  /* 0x0000001914147221 */ /* 0x000fe20000010000 */
[----:B--2---:R-:W-:Y:S01]  /*0e80*/  FMUL.FTZ R21, R15, R15 ;  /* 0x0000000f0f157220 */ /* 0x004fe20000410000 */
[----:B------:R-:W-:-:S03]  /*0e90*/  FADD.FTZ R23, R14, R15 ;  /* 0x0000000f0e177221 */ /* 0x000fc60000010000 */
[----:B------:R-:W-:Y:S01]  /*0ea0*/  FFMA.FTZ R25, R14, R14, R21 ;  /* 0x0000000e0e197223 */ /* 0x000fe20000010015 */
[----:B------:R-:W-:Y:S01]  /*0eb0*/  FMUL.FTZ R21, R17, R17 ;  /* 0x0000001111157220 */ /* 0x000fe20000410000 */
[----:B------:R-:W-:Y:S02]  /*0ec0*/  FADD.FTZ R20, R20, R23 ;  /* 0x0000001714147221 */ /* 0x000fe40000010000 */
[----:B------:R-:W-:Y:S01]  /*0ed0*/  FADD.FTZ R22, R22, R25 ;  /* 0x0000001916167221 */ /* 0x000fe20000010000 */
[C---:B------:R-:W-:Y:S01]  /*0ee0*/  FFMA.FTZ R25, R16.reuse, R16, R21 ;  /* 0x0000001010197223 */ /* 0x040fe20000010015 */
[----:B------:R-:W-:-:S03]  /*0ef0*/  FADD.FTZ R23, R16, R17 ;  /* 0x0000001110177221 */ /* 0x000fc60000010000 */
[----:B------:R-:W-:Y:S01]  /*0f00*/  FADD.FTZ R22, R22, R25 ;  /* 0x0000001916167221 */ /* 0x000fe20000010000 */
[----:B------:R-:W-:Y:S01]  /*0f10*/  FMUL.FTZ R21, R19, R19 ;  /* 0x0000001313157220 */ /* 0x000fe20000410000 */
[----:B------:R-:W-:Y:S01]  /*0f20*/  FADD.FTZ R20, R20, R23 ;  /* 0x0000001714147221 */ /* 0x000fe20000010000 */
[C---:B------:R-:W-:Y:S02]  /*0f30*/  FADD.FTZ R23, R18.reuse, R19 ;  /* 0x0000001312177221 */ /* 0x040fe40000010000 */
        /* <DEDUP_REMOVED lines=36> */
[----:B01----:R-:W-:Y:S01]  /*1180*/  FADD.FTZ R32, R20, R22 ;  /* 0x0000001614207221 */ /* 0x003fe20000010000 */
[----:B---3--:R-:W-:-:S11]  /*1190*/  FADD.FTZ R33, R21, R23 ;  /* 0x0000001715217221 */ /* 0x008fd60000010000 */
[----:B------:R-:W0:Y:S01]  /*11a0*/  @!P2 S2R R24, SR_CgaCtaId ;  /* 0x000000000018a919 */ /* 0x000e220000008800 */
[----:B------:R-:W-:Y:S02]  /*11b0*/  @!P2 MOV R26, 0x400 ;  /* 0x00000400001aa802 */ /* 0x000fe40000000f00 */
[----:B------:R-:W-:-:S04]  /*11c0*/  @!P2 SHF.R.U32.HI R25, RZ, 0x2, R34 ;  /* 0x00000002ff19a819 */ /* 0x000fc80000011622 */
[----:B------:R-:W-:Y:S02]  /*11d0*/  @!P2 LOP3.LUT R25, R25, 0xf8, RZ, 0xc0, !PT ;  /* 0x000000f81919a812 */ /* 0x000fe400078ec0ff */
[----:B0-----:R-:W-:-:S04]  /*11e0*/  @!P2 LEA R24, R24, R26, 0x18 ;  /* 0x0000001a1818a211 */ /* 0x001fc800078ec0ff */
[----:B------:R-:W-:-:S05]  /*11f0*/  @!P2 IADD3 R24, PT, PT, R25, R24, RZ ;  /* 0x000000181918a210 */ /* 0x000fca0007ffe0ff */
[----:B------:R2:W-:Y:S02]  /*1200*/  @!P2 STS.64 [R24+0x18], R32 ;  /* 0x000018201800a388 */ /* 0x0005e40000000a00 */
.L_x_3646:
[----:B------:R-:W-:Y:S05]  /*1210*/  BSYNC.RECONVERGENT B0 ;  /* 0x0000000000007941 */ /* 0x000fea0003800200 */
.L_x_3645:
        /* <DEDUP_REMOVED lines=9> */
[----:B--2---:R-:W2:Y:S01]  /*12b0*/  LDS.128 R24, [UR5+0x30] ;  /* 0x00003005ff187984 */ /* 0x004ea20008000c00 */
[----:B-1----:R-:W-:Y:S01]  /*12c0*/  FADD.FTZ R20, R32, R20 ;  /* 0x0000001420147221 */ /* 0x002fe20000010000 */
[----:B------:R-:W-:Y:S02]  /*12d0*/  FADD.FTZ R21, R33, R21 ;  /* 0x0000001521157221 */ /* 0x000fe40000010000 */
[----:B0-----:R-:W0:Y:S01]  /*12e0*/  LDS.128 R32, [UR5+0x40] ;  /* 0x00004005ff207984 */ /* 0x001e220008000c00 */
[----:B------:R-:W-:Y:S01]  /*12f0*/  FADD.FTZ R22, R20, R22 ;  /* 0x0000001614167221 */ /* 0x000fe20000010000 */
[----:B------:R-:W-:-:S03]  /*1300*/  FADD.FTZ R21, R21, R23 ;  /* 0x0000001715157221 */ /* 0x000fc60000010000 */
[----:B--2---:R-:W-:Y:S01]  /*1310*/  FADD.FTZ R22, R22, R24 ;  /* 0x0000001816167221 */ /* 0x004fe20000010000 */
[----:B------:R-:W-:-:S03]  /*1320*/  FADD.FTZ R25, R21, R25 ;  /* 0x0000001915197221 */ /* 0x000fc60000010000 */
[----:B------:R-:W-:Y:S01]  /*1330*/  FADD.FTZ R26, R22, R26 ;  /* 0x0000001a161a7221 */ /* 0x000fe20000010000 */
[----:B------:R-:W-:Y:S01]  /*1340*/  FADD.FTZ R25, R25, R27 ;  /* 0x0000001b19197221 */ /* 0x000fe20000010000 */
[----:B------:R-:W1:Y:S02]  /*1350*/  LDS.128 R20, [UR5+0x50] ;  /* 0x00005005ff147984 */ /* 0x000e640008000c00 */
[----:B0-----:R-:W-:Y:S01]  /*1360*/  FADD.FTZ R26, R26, R32 ;  /* 0x000000201a1a7221 */ /* 0x001fe20000010000 */
[----:B------:R-:W-:-:S03]  /*1370*/  FADD.FTZ R33, R25, R33 ;  /* 0x0000002119217221 */ /* 0x000fc60000010000 */
[----:B------:R-:W-:Y:S01]  /*1380*/  FADD.FTZ R34, R26, R34 ;  /* 0x000000221a227221 */ /* 0x000fe20000010000 */
[----:B------:R-:W-:Y:S01]  /*1390*/  FADD.FTZ R33, R33, R35 ;  /* 0x0000002321217221 */ /* 0x000fe20000010000 */
[----:B------:R-:W0:Y:S02]  /*13a0*/  LDS.128 R24, [UR5+0x60] ;  /* 0x00006005ff187984 */ /* 0x000e240008000c00 */
        /* <DEDUP_REMOVED lines=31> */
.L_x_3648:
[----:B------:R-:W-:Y:S05]  /*15a0*/  BSYNC.RECONVERGENT B0 ;  /* 0x0000000000007941 */ /* 0x000fea0003800200 */
.L_x_3647:
        /* <DEDUP_REMOVED lines=33> */
.L_x_3651:
[----:B------:R-:W2:Y:S04]  /*17c0*/  LDG.E.STRONG.GPU R23, desc[UR16][R20.64] ;  /* 0x0000001014177981 */ /* 0x000ea8000c1ef900 */
[----:B--2---:R-:W-:Y:S01]  /*17d0*/  CCTL.IVALL ;  /* 0x00000000ff00798f */ /* 0x004fe20002000000 */
[----:B------:R-:W-:Y:S05]  /*17e0*/  YIELD ;  /* 0x0000000000007946 */ /* 0x000fea0003800000 */
[----:B------:R-:W-:-:S13]  /*17f0*/  ISETP.NE.AND P4, PT, R23, R22, PT ;  /* 0x000000161700720c */ /* 0x000fda0003f85270 */
[----:B------:R-:W-:Y:S05]  /*1800*/  @P4 BRA `(.L_x_3651) ;  /* 0xfffffffc00ec4947 */ /* 0x000fea000383ffff */
.L_x_3650:
        /* <DEDUP_REMOVED lines=15> */
.L_x_3653:
        /* <DEDUP_REMOVED lines=91> */
.L_x_3652:
        /* <DEDUP_REMOVED lines=52> */
.L_x_3654:
        /* <DEDUP_REMOVED lines=28> */
.L_x_3655:
        /* <DEDUP_REMOVED lines=13> */
.L_x_3656:
[----:B------:R-:W-:Y:S05]  /*2480*/  BSYNC.RECONVERGENT B0 ;  /* 0x0000000000007941 */ /* 0x000fea0003800200 */
.L_x_3649:
        /* <DEDUP_REMOVED lines=50> */
[----:B------:R-:W1:Y:S01]  /*27b0*/  LDCU.64 UR18, c[0x0][0x3e0] ;  /* 0x00007c00ff1277ac */ /* 0x000e620008000a00 */
[----:B------:R-:W-:Y:S01]  /*27c0*/  MOV R24, R2 ;  /* 0x0000000200187202 */ /* 0x000fe20000000f00 */
[----:B------:R-:W-:Y:S01]  /*27d0*/  FADD.FTZ R27, R13, -UR5 ;  /* 0x800000050d1b7e21 */ /* 0x000fe20008010000 */
[----:B------:R-:W-:Y:S01]  /*27e0*/  MOV R25, R5 ;  /* 0x0000000500197202 */ /* 0x000fe20000000f00 */
[----:B------:R-:W2:Y:S01]  /*27f0*/  LDCU.64 UR10, c[0x0][0x380] ;  /* 0x00007000ff0a77ac */ /* 0x000ea20008000a00 */
[----:B-1----:R-:W-:Y:S02]  /*2800*/  IMAD R26, R35, UR18, RZ ;  /* 0x00000012231a7c24 */ /* 0x002fe4000f8e02ff */
[----:B------:R-:W-:-:S04]  /*2810*/  IMAD.WIDE.U32 R24, R0, UR18, R24 ;  /* 0x0000001200187c25 */ /* 0x000fc8000f8e0018 */
[----:B0-----:R-:W-:Y:S02]  /*2820*/  IMAD R32, R0, UR19, R26 ;  /* 0x0000001300207c24 */ /* 0x001fe4000f8e021a */
[----:B------:R-:W-:Y:S01]  /*2830*/  FADD.FTZ R26, R12, -UR5 ;  /* 0x800000050c1a7e21 */ /* 0x000fe20008010000 */
[----:B--2---:R-:W-:Y:S02]  /*2840*/  LEA R12, P2, R24, UR10, 0x2 ;  /* 0x0000000a180c7c11 */ /* 0x004fe4000f8410ff */
[----:B------:R-:W-:Y:S01]  /*2850*/  IADD3 R13, PT, PT, R25, R32, RZ ;  /* 0x00000020190d7210 */ /* 0x000fe20007ffe0ff */
[----:B------:R-:W-:Y:S01]  /*2860*/  FMUL.FTZ R26, R26, UR8 ;  /* 0x000000081a1a7c20 */ /* 0x000fe20008410000 */
[----:B------:R-:W-:Y:S02]  /*2870*/  FMUL.FTZ R25, R27, UR8 ;  /* 0x000000081b197c20 */ /* 0x000fe40008410000 */
[----:B------:R-:W-:Y:S01]  /*2880*/  LEA.HI.X R13, R24, UR11, R13, 0x2, P2 ;  /* 0x0000000b180d7c11 */ /* 0x000fe200090f140d */
[----:B-----5:R-:W-:Y:S01]  /*2890*/  FFMA.FTZ R24, R20, R26, R22 ;  /* 0x0000001a14187223 */ /* 0x020fe20000010016 */
[----:B------:R-:W-:-:S05]  /*28a0*/  FFMA.FTZ R25, R21, R25, R23 ;  /* 0x0000001915197223 */ /* 0x000fca0000010017 */
[----:B------:R1:W-:Y:S02]  /*28b0*/  STG.E.64 desc[UR16][R12.64], R24 ;  /* 0x000000180c007986 */ /* 0x0003e4000c101b10 */
.L_x_3660:
[----:B------:R-:W-:Y:S05]  /*28c0*/  BSYNC.RECONVERGENT B1 ;  /* 0x0000000000017941 */ /* 0x000fea0003800200 */
.L_x_3659:
[----:B------:R-:W-:Y:S04]  /*28d0*/  BSSY.RECONVERGENT B1, `(.L_x_3661) ;  /* 0x0000013000017945 */ /* 0x000fe80003800200 */
[----:B------:R-:W-:Y:S05]  /*28e0*/  @P3 BRA `(.L_x_3662) ;  /* 0x0000000000443947 */ /* 0x000fea0003800000 */
[----:B------:R-:W2:Y:S01]  /*28f0*/  LDCU.64 UR10, c[0x0][0x3e0] ;  /* 0x00007c00ff0a77ac */ /* 0x000ea20008000a00 */
[----:B-1----:R-:W-:Y:S01]  /*2900*/  MOV R12, R2 ;  /* 0x00000002000c7202 */ /* 0x002fe20000000f00 */
[----:B------:R-:W-:Y:S01]  /*2910*/  FADD.FTZ R6, R6, -UR5 ;  /* 0x8000000506067e21 */ /* 0x000fe20008010000 */
[----:B------:R-:W-:Y:S01]  /*2920*/  MOV R13, R5 ;  /* 0x00000005000d7202 */ /* 0x000fe20000000f00 */
[----:B------:R-:W1:Y:S01]  /*2930*/  LDCU.64 UR18, c[0x0][0x380] ;  /* 0x00007000ff1277ac */ /* 0x000e620008000a00 */
[----:B------:R-:W-:Y:S01]  /*2940*/  FADD.FTZ R7, R7, -UR5 ;  /* 0x8000000507077e21 */ /* 0x000fe20008010000 */
[----:B------:R-:W-:-:S03]  /*2950*/  FMUL.FTZ R25, R6, UR8 ;  /* 0x0000000806197c20 */ /* 0x000fc60008410000 */
[----:B------:R-:W-:Y:S01]  /*2960*/  FMUL.FTZ R26, R7, UR8 ;  /* 0x00000008071a7c20 */ /* 0x000fe20008410000 */
[----:B--2---:R-:W-:Y:S02]  /*2970*/  IMAD R24, R34, UR10, RZ ;  /* 0x0000000a22187c24 */ /* 0x004fe4000f8e02ff */
[----:B------:R-:W-:-:S04]  /*2980*/  IMAD.WIDE.U32 R12, R42, UR10, R12 ;  /* 0x0000000a2a0c7c25 */ /* 0x000fc8000f8e000c */
[----:B------:R-:W-:Y:S01]  /*2990*/  IMAD R24, R42, UR11, R24 ;  /* 0x0000000b2a187c24 */ /* 0x000fe2000f8e0218 */
[----:B-1----:R-:W-:-:S04]  /*29a0*/  LEA R6, P2, R12, UR18, 0x2 ;  /* 0x000000120c067c11 */ /* 0x002fc8000f8410ff */
[----:B------:R-:W-:Y:S01]  /*29b0*/  IADD3 R13, PT, PT, R13, R24, RZ ;  /* 0x000000180d0d7210 */ /* 0x000fe20007ffe0ff */
[----:B-----5:R-:W-:Y:S01]  /*29c0*/  FFMA.FTZ R24, R20, R25, R22 ;  /* 0x0000001914187223 */ /* 0x020fe20000010016 */
[----:B------:R-:W-:Y:S02]  /*29d0*/  FFMA.FTZ R25, R21, R26, R23 ;  /* 0x0000001a15197223 */ /* 0x000fe40000010017 */
[----:B------:R-:W-:-:S05]  /*29e0*/  LEA.HI.X R7, R12, UR19, R13, 0x2, P2 ;  /* 0x000000130c077c11 */ /* 0x000fca00090f140d */
[----:B------:R2:W-:Y:S02]  /*29f0*/  STG.E.64 desc[UR16][R6.64], R24 ;  /* 0x0000001806007986 */ /* 0x0005e4000c101b10 */
.L_x_3662:
[----:B------:R-:W-:Y:S05]  /*2a00*/  BSYNC.RECONVERGENT B1 ;  /* 0x0000000000017941 */ /* 0x000fea0003800200 */
.L_x_3661:
[----:B--2---:R-:W-:Y:S01]  /*2a10*/  SHF.R.S32.HI R6, RZ, 0x1f, R39 ;  /* 0x0000001fff067819 */ /* 0x004fe20000011427 */
[----:B------:R-:W-:Y:S01]  /*2a20*/  BSSY.RECONVERGENT B1, `(.L_x_3663) ;  /* 0x000001f000017945 */ /* 0x000fe20003800200 */
[----:B------:R-:W-:Y:S02]  /*2a30*/  ISETP.GE.U32.AND P6, PT, R37, UR12, PT ;  /* 0x0000000c25007c0c */ /* 0x000fe4000bfc6070 */
[----:B------:R-:W-:Y:S02]  /*2a40*/  ISETP.GE.AND.EX P5, PT, R6, UR13, PT, P5 ;  /* 0x0000000d06007c0c */ /* 0x000fe4000bfa6350 */
[----:B------:R-:W-:Y:S02]  /*2a50*/  ISETP.GE.U32.AND P2, PT, R36, UR12, PT ;  /* 0x0000000c24007c0c */ /* 0x000fe4000bf46070 */
[----:B------:R-:W-:Y:S02]  /*2a60*/  ISETP.GE.U32.AND P3, PT, R31, UR12, PT ;  /* 0x0000000c1f007c0c */ /* 0x000fe4000bf66070 */
[----:B------:R-:W-:-:S02]  /*2a70*/  SHF.R.S32.HI R26, RZ, 0x1f, R38 ;  /* 0x0000001fff1a7819 */ /* 0x000fc40000011426 */
[----:B-1----:R-:W-:Y:S02]  /*2a80*/  SHF.R.S32.HI R25, RZ, 0x1f, R37 ;  /* 0x0000001fff197819 */ /* 0x002fe40000011425 */
[----:B------:R-:W-:Y:S02]  /*2a90*/  ISETP.GE.U32.AND P4, PT, R40, UR12, PT ;  /* 0x0000000c28007c0c */ /* 0x000fe4000bf86070 */
[----:B------:R-:W-:Y:S02]  /*2aa0*/  ISETP.GE.AND.EX P1, PT, R26, UR13, PT, P1 ;  /* 0x0000000d1a007c0c */ /* 0x000fe4000bf26310 */
[----:B------:R-:W-:Y:S02]  /*2ab0*/  ISETP.GE.AND.EX P6, PT, R25, UR13, PT, P6 ;  /* 0x0000000d19007c0c */ /* 0x000fe4000bfc6360 */
[----:B------:R-:W-:Y:S02]  /*2ac0*/  ISETP.GE.AND.EX P2, PT, R45, UR13, PT, P2 ;  /* 0x0000000d2d007c0c */ /* 0x000fe4000bf46320 */
[----:B------:R-:W-:-:S02]  /*2ad0*/  ISETP.GE.AND.EX P3, PT, R44, UR13, PT, P3 ;  /* 0x0000000d2c007c0c */ /* 0x000fc4000bf66330 */
[----:B------:R-:W-:Y:S01]  /*2ae0*/  ISETP.GE.AND.EX P4, PT, R43, UR13, PT, P4 ;  /* 0x0000000d2b007c0c */ /* 0x000fe2000bf86340 */
[----:B------:R-:W-:-:S12]  /*2af0*/  @P5 BRA `(.L_x_3664) ;  /* 0x0000000000445947 */ /* 0x000fd80003800000 */
[----:B------:R-:W1:Y:S01]  /*2b00*/  LDCU.64 UR10, c[0x0][0x3e0] ;  /* 0x00007c00ff0a77ac */ /* 0x000e620008000a00 */
[----:B------:R-:W-:Y:S01]  /*2b10*/  MOV R7, R5 ;  /* 0x0000000500077202 */ /* 0x000fe20000000f00 */
[----:B------:R-:W-:Y:S01]  /*2b20*/  FADD.FTZ R8, R8, -UR5 ;  /* 0x8000000508087e21 */ /* 0x000fe20008010000 */
[----:B------:R-:W-:Y:S01]  /*2b30*/  FADD.FTZ R9, R9, -UR5 ;  /* 0x8000000509097e21 */ /* 0x000fe20008010000 */
[----:B------:R-:W2:Y:S02]  /*2b40*/  LDCU.64 UR18, c[0x0][0x380] ;  /* 0x00007000ff1277ac */ /* 0x000ea40008000a00 */
[----:B------:R-:W-:Y:S01]  /*2b50*/  FMUL.FTZ R13, R8, UR8 ;  /* 0x00000008080d7c20 */ /* 0x000fe20008410000 */
[----:B------:R-:W-:Y:S01]  /*2b60*/  FMUL.FTZ R24, R9, UR8 ;  /* 0x0000000809187c20 */ /* 0x000fe20008410000 */
[----:B-1----:R-:W-:Y:S01]  /*2b70*/  IMAD R12, R6, UR10, RZ ;  /* 0x0000000a060c7c24 */ /* 0x002fe2000f8e02ff */
[----:B------:R-:W-:-:S03]  /*2b80*/  MOV R6, R2 ;  /* 0x0000000200067202 */ /* 0x000fc60000000f00 */
[C---:B------:R-:W-:Y:S02]  /*2b90*/  IMAD R12, R39.reuse, UR11, R12 ;  /* 0x0000000b270c7c24 */ /* 0x040fe4000f8e020c */
[----:B------:R-:W-:-:S03]  /*2ba0*/  IMAD.WIDE.U32 R6, R39, UR10, R6 ;  /* 0x0000000a27067c25 */ /* 0x000fc6000f8e0006 */
[----:B--2---:R-:W-:Y:S02]  /*2bb0*/  LEA R8, P5, R6, UR18, 0x2 ;  /* 0x0000001206087c11 */ /* 0x004fe4000f8a10ff */
[----:B------:R-:W-:Y:S01]  /*2bc0*/  IADD3 R7, PT, PT, R7, R12, RZ ;  /* 0x0000000c07077210 */ /* 0x000fe20007ffe0ff */
[----:B-----5:R-:W-:Y:S01]  /*2bd0*/  FFMA.FTZ R12, R20, R13, R22 ;  /* 0x0000000d140c7223 */ /* 0x020fe20000010016 */
[----:B------:R-:W-:Y:S02]  /*2be0*/  FFMA.FTZ R13, R21, R24, R23 ;  /* 0x00000018150d7223 */ /* 0x000fe40000010017 */
[----:B------:R-:W-:-:S05]  /*2bf0*/  LEA.HI.X R9, R6, UR19, R7, 0x2, P5 ;  /* 0x0000001306097c11 */ /* 0x000fca000a8f1407 */
[----:B------:R1:W-:Y:S02]  /*2c00*/  STG.E.64 desc[UR16][R8.64], R12 ;  /* 0x0000000c08007986 */ /* 0x0003e4000c101b10 */
.L_x_3664:
[----:B------:R-:W-:Y:S05]  /*2c10*/  BSYNC.RECONVERGENT B1 ;  /* 0x0000000000017941 */ /* 0x000fea0003800200 */
.L_x_3663:
[----:B------:R-:W-:Y:S04]  /*2c20*/  BSSY.RECONVERGENT B1, `(.L_x_3665) ;  /* 0x0000013000017945 */ /* 0x000fe80003800200 */
[----:B------:R-:W-:Y:S05]  /*2c30*/  @P1 BRA `(.L_x_3666) ;  /* 0x0000000000441947 */ /* 0x000fea0003800000 */
[----:B------:R-:W2:Y:S01]  /*2c40*/  LDCU.64 UR10, c[0x0][0x3e0] ;  /* 0x00007c00ff0a77ac */ /* 0x000ea20008000a00 */
[----:B------:R-:W-:Y:S01]  /*2c50*/  MOV R6, R2 ;  /* 0x0000000200067202 */ /* 0x000fe20000000f00 */
[----:B------:R-:W-:Y:S01]  /*2c60*/  FADD.FTZ R10, R10, -UR5 ;  /* 0x800000050a0a7e21 */ /* 0x000fe20008010000 */
[----:B------:R-:W-:Y:S01]  /*2c70*/  MOV R7, R5 ;  /* 0x0000000500077202 */ /* 0x000fe20000000f00 */
[----:B------:R-:W3:Y:S01]  /*2c80*/  LDCU.64 UR18, c[0x0][0x380] ;  /* 0x00007000ff1277ac */ /* 0x000ee20008000a00 */
[----:B------:R-:W-:-:S04]  /*2c90*/  FADD.FTZ R11, R11, -UR5 ;  /* 0x800000050b0b7e21 */ /* 0x000fc80008010000 */
[----:B-1----:R-:W-:-:S04]  /*2ca0*/  FMUL.FTZ R12, R11, UR8 ;  /* 0x000000080b0c7c20 */ /* 0x002fc80008410000 */
[----:B-----5:R-:W-:Y:S01]  /*2cb0*/  FFMA.FTZ R11, R21, R12, R23 ;  /* 0x0000000c150b7223 */ /* 0x020fe20000010017 */
[----:B--2---:R-:W-:Y:S02]  /*2cc0*/  IMAD R9, R26, UR10, RZ ;  /* 0x0000000a1a097c24 */ /* 0x004fe4000f8e02ff */
[----:B------:R-:W-:-:S04]  /*2cd0*/  IMAD.WIDE.U32 R6, R38, UR10, R6 ;  /* 0x0000000a26067c25 */ /* 0x000fc8000f8e0006 */
[----:B------:R-:W-:Y:S02]  /*2ce0*/  IMAD R13, R38, UR11, R9 ;  /* 0x0000000b260d7c24 */ /* 0x000fe4000f8e0209 */
[----:B------:R-:W-:Y:S01]  /*2cf0*/  FMUL.FTZ R9, R10, UR8 ;  /* 0x000000080a097c20 */ /* 0x000fe20008410000 */
[----:B---3--:R-:W-:Y:S02]  /*2d00*/  LEA R8, P1, R6, UR18, 0x2 ;  /* 0x0000001206087c11 */ /* 0x008fe4000f8210ff */
[----:B------:R-:W-:Y:S01]  /*2d10*/  IADD3 R13, PT, PT, R7, R13, RZ ;  /* 0x0000000d070d7210 */ /* 0x000fe20007ffe0ff */
[----:B------:R-:W-:-:S03]  /*2d20*/  FFMA.FTZ R10, R20, R9, R22 ;  /* 0x00000009140a7223 */ /* 0x000fc60000010016 */
[----:B------:R-:W-:-:S05]  /*2d30*/  LEA.HI.X R9, R6, UR19, R13, 0x2, P1 ;  /* 0x0000001306097c11 */ /* 0x000fca00088f140d */
[----:B------:R2:W-:Y:S02]  /*2d40*/  STG.E.64 desc[UR16][R8.64], R10 ;  /* 0x0000000a08007986 */ /* 0x0005e4000c101b10 */
.L_x_3666:
[----:B------:R-:W-:Y:S05]  /*2d50*/  BSYNC.RECONVERGENT B1 ;  /* 0x0000000000017941 */ /* 0x000fea0003800200 */
.L_x_3665:
[----:B------:R-:W-:Y:S04]  /*2d60*/  BSSY.RECONVERGENT B1, `(.L_x_3667) ;  /* 0x0000013000017945 */ /* 0x000fe80003800200 */
[----:B------:R-:W-:Y:S05]  /*2d70*/  @P6 BRA `(.L_x_3668) ;  /* 0x0000000000446947 */ /* 0x000fea0003800000 */
[----:B------:R-:W3:Y:S01]  /*2d80*/  LDCU.64 UR10, c[0x0][0x3e0] ;  /* 0x00007c00ff0a77ac */ /* 0x000ee20008000a00 */
[----:B------:R-:W-:Y:S01]  /*2d90*/  MOV R6, R2 ;  /* 0x0000000200067202 */ /* 0x000fe20000000f00 */
[----:B------:R-:W-:Y:S01]  /*2da0*/  FADD.FTZ R14, R14, -UR5 ;  /* 0x800000050e0e7e21 */ /* 0x000fe20008010000 */
[----:B------:R-:W-:Y:S01]  /*2db0*/  MOV R7, R5 ;  /* 0x0000000500077202 */ /* 0x000fe20000000f00 */
[----:B------:R-:W4:Y:S01]  /*2dc0*/  LDCU.64 UR18, c[0x0][0x380] ;  /* 0x00007000ff1277ac */ /* 0x000f220008000a00 */
[----:B------:R-:W-:Y:S01]  /*2dd0*/  FADD.FTZ R15, R15, -UR5 ;  /* 0x800000050f0f7e21 */ /* 0x000fe20008010000 */
[----:B-12---:R-:W-:-:S03]  /*2de0*/  FMUL.FTZ R9, R14, UR8 ;  /* 0x000000080e097c20 */ /* 0x006fc60008410000 */
[----:B------:R-:W-:Y:S01]  /*2df0*/  FMUL.FTZ R12, R15, UR8 ;  /* 0x000000080f0c7c20 */ /* 0x000fe20008410000 */
[----:B-----5:R-:W-:Y:S01]  /*2e00*/  FFMA.FTZ R10, R20, R9, R22 ;  /* 0x00000009140a7223 */ /* 0x020fe20000010016 */
[----:B---3--:R-:W-:Y:S02]  /*2e10*/  IMAD R8, R25, UR10, RZ ;  /* 0x0000000a19087c24 */ /* 0x008fe4000f8e02ff */
[----:B------:R-:W-:-:S04]  /*2e20*/  IMAD.WIDE.U32 R6, R37, UR10, R6 ;  /* 0x0000000a25067c25 */ /* 0x000fc8000f8e0006 */
[----:B------:R-:W-:Y:S01]  /*2e30*/  IMAD R11, R37, UR11, R8 ;  /* 0x0000000b250b7c24 */ /* 0x000fe2000f8e0208 */
[----:B----4-:R-:W-:-:S04]  /*2e40*/  LEA R8, P1, R6, UR18, 0x2 ;  /* 0x0000001206087c11 */ /* 0x010fc8000f8210ff */
[----:B------:R-:W-:-:S04]  /*2e50*/  IADD3 R11, PT, PT, R7, R11, RZ ;  /* 0x0000000b070b7210 */ /* 0x000fc80007ffe0ff */
[----:B------:R-:W-:Y:S01]  /*2e60*/  LEA.HI.X R9, R6, UR19, R11, 0x2, P1 ;  /* 0x0000001306097c11 */ /* 0x000fe200088f140b */
[----:B------:R-:W-:-:S05]  /*2e70*/  FFMA.FTZ R11, R21, R12, R23 ;  /* 0x0000000c150b7223 */ /* 0x000fca0000010017 */
[----:B------:R3:W-:Y:S02]  /*2e80*/  STG.E.64 desc[UR16][R8.64], R10 ;  /* 0x0000000a08007986 */ /* 0x0007e4000c101b10 */
.L_x_3668:
[----:B------:R-:W-:Y:S05]  /*2e90*/  BSYNC.RECONVERGENT B1 ;  /* 0x0000000000017941 */ /* 0x000fea0003800200 */
.L_x_3667:
[----:B------:R-:W-:Y:S04]  /*2ea0*/  BSSY.RECONVERGENT B1, `(.L_x_3669) ;  /* 0x0000013000017945 */ /* 0x000fe80003800200 */
[----:B------:R-:W-:Y:S05]  /*2eb0*/  @P2 BRA `(.L_x_3670) ;  /* 0x0000000000442947 */ /* 0x000fea0003800000 */
[----:B------:R-:W2:Y:S01]  /*2ec0*/  LDCU.64 UR10, c[0x0][0x3e0] ;  /* 0x00007c00ff0a77ac */ /* 0x000ea20008000a00 */
[----:B------:R-:W-:Y:S01]  /*2ed0*/  MOV R6, R2 ;  /* 0x0000000200067202 */ /* 0x000fe20000000f00 */
[----:B------:R-:W-:Y:S01]  /*2ee0*/  FADD.FTZ R16, R16, -UR5 ;  /* 0x8000000510107e21 */ /* 0x000fe20008010000 */
[----:B------:R-:W-:Y:S01]  /*2ef0*/  MOV R7, R5 ;  /* 0x0000000500077202 */ /* 0x000fe20000000f00 */
[----:B------:R-:W4:Y:S01]  /*2f00*/  LDCU.64 UR18, c[0x0][0x380] ;  /* 0x00007000ff1277ac */ /* 0x000f220008000a00 */
[----:B------:R-:W-:-:S04]  /*2f10*/  FADD.FTZ R17, R17, -UR5 ;  /* 0x8000000511117e21 */ /* 0x000fc80008010000 */
[----:B-1----:R-:W-:Y:S01]  /*2f20*/  FMUL.FTZ R12, R17, UR8 ;  /* 0x00000008110c7c20 */ /* 0x002fe20008410000 */
[----:B--23--:R-:W-:Y:S02]  /*2f30*/  IMAD R9, R45, UR10, RZ ;  /* 0x0000000a2d097c24 */ /* 0x00cfe4000f8e02ff */
[----:B------:R-:W-:-:S04]  /*2f40*/  IMAD.WIDE.U32 R6, R36, UR10, R6 ;  /* 0x0000000a24067c25 */ /* 0x000fc8000f8e0006 */
[----:B------:R-:W-:Y:S02]  /*2f50*/  IMAD R11, R36, UR11, R9 ;  /* 0x0000000b240b7c24 */ /* 0x000fe4000f8e0209 */
[----:B------:R-:W-:Y:S01]  /*2f60*/  FMUL.FTZ R9, R16, UR8 ;  /* 0x0000000810097c20 */ /* 0x000fe20008410000 */
[----:B----4-:R-:W-:Y:S02]  /*2f70*/  LEA R8, P1, R6, UR18, 0x2 ;  /* 0x0000001206087c11 */ /* 0x010fe4000f8210ff */
[----:B------:R-:W-:Y:S01]  /*2f80*/  IADD3 R11, PT, PT, R7, R11, RZ ;  /* 0x0000000b070b7210 */ /* 0x000fe20007ffe0ff */
[----:B-----5:R-:W-:-:S03]  /*2f90*/  FFMA.FTZ R10, R20, R9, R22 ;  /* 0x00000009140a7223 */ /* 0x020fc60000010016 */
[----:B------:R-:W-:Y:S01]  /*2fa0*/  LEA.HI.X R9, R6, UR19, R11, 0x2, P1 ;  /* 0x0000001306097c11 */ /* 0x000fe200088f140b */
[----:B------:R-:W-:-:S05]  /*2fb0*/  FFMA.FTZ R11, R21, R12, R23 ;  /* 0x0000000c150b7223 */ /* 0x000fca0000010017 */
[----:B------:R4:W-:Y:S02]  /*2fc0*/  STG.E.64 desc[UR16][R8.64], R10 ;  /* 0x0000000a08007986 */ /* 0x0009e4000c101b10 */
.L_x_3670:
[----:B------:R-:W-:Y:S05]  /*2fd0*/  BSYNC.RECONVERGENT B1 ;  /* 0x0000000000017941 */ /* 0x000fea0003800200 */
.L_x_3669:
[----:B------:R-:W-:Y:S04]  /*2fe0*/  BSSY.RECONVERGENT B1, `(.L_x_3671) ;  /* 0x0000013000017945 */ /* 0x000fe80003800200 */
[----:B------:R-:W-:Y:S05]  /*2ff0*/  @P3 BRA `(.L_x_3672) ;  /* 0x0000000000443947 */ /* 0x000fea0003800000 */
[----:B------:R-:W0:Y:S01]  /*3000*/  LDCU.64 UR10, c[0x0][0x3e0] ;  /* 0x00007c00ff0a77ac */ /* 0x000e220008000a00 */
[----:B------:R-:W-:Y:S01]  /*3010*/  MOV R6, R2 ;  /* 0x0000000200067202 */ /* 0x000fe20000000f00 */
[----:B------:R-:W-:Y:S01]  /*3020*/  FADD.FTZ R18, R18, -UR5 ;  /* 0x8000000512127e21 */ /* 0x000fe20008010000 */
[----:B------:R-:W-:Y:S01]  /*3030*/  MOV R7, R5 ;  /* 0x0000000500077202 */ /* 0x000fe20000000f00 */
[----:B------:R-:W0:Y:S01]  /*3040*/  LDCU.64 UR18, c[0x0][0x380] ;  /* 0x00007000ff1277ac */ /* 0x000e220008000a00 */
[----:B------:R-:W-:Y:S01]  /*3050*/  FADD.FTZ R19, R19, -UR5 ;  /* 0x8000000513137e21 */ /* 0x000fe20008010000 */
[----:B-1234-:R-:W-:-:S03]  /*3060*/  FMUL.FTZ R9, R18, UR8 ;  /* 0x0000000812097c20 */ /* 0x01efc60008410000 */
[----:B------:R-:W-:Y:S01]  /*3070*/  FMUL.FTZ R12, R19, UR8 ;  /* 0x00000008130c7c20 */ /* 0x000fe20008410000 */
[----:B-----5:R-:W-:Y:S01]  /*3080*/  FFMA.FTZ R10, R20, R9, R22 ;  /* 0x00000009140a7223 */ /* 0x020fe20000010016 */
[----:B0-----:R-:W-:Y:S02]  /*3090*/  IMAD R8, R44, UR10, RZ ;  /* 0x0000000a2c087c24 */ /* 0x001fe4000f8e02ff */
[----:B------:R-:W-:-:S04]  /*30a0*/  IMAD.WIDE.U32 R6, R31, UR10, R6 ;  /* 0x0000000a1f067c25 */ /* 0x000fc8000f8e0006 */
[----:B------:R-:W-:Y:S01]  /*30b0*/  IMAD R11, R31, UR11, R8 ;  /* 0x0000000b1f0b7c24 */ /* 0x000fe2000f8e0208 */
[----:B------:R-:W-:-:S04]  /*30c0*/  LEA R8, P1, R6, UR18, 0x2 ;  /* 0x0000001206087c11 */ /* 0x000fc8000f8210ff */
[----:B------:R-:W-:-:S04]  /*30d0*/  IADD3 R11, PT, PT, R7, R11, RZ ;  /* 0x0000000b070b7210 */ /* 0x000fc80007ffe0ff */
[----:B------:R-:W-:Y:S01]  /*30e0*/  LEA.HI.X R9, R6, UR19, R11, 0x2, P1 ;  /* 0x0000001306097c11 */ /* 0x000fe200088f140b */
[----:B------:R-:W-:-:S05]  /*30f0*/  FFMA.FTZ R11, R21, R12, R23 ;  /* 0x0000000c150b7223 */ /* 0x000fca0000010017 */
[----:B------:R0:W-:Y:S02]  /*3100*/  STG.E.64 desc[UR16][R8.64], R10 ;  /* 0x0000000a08007986 */ /* 0x0001e4000c101b10 */
.L_x_3672:
[----:B------:R-:W-:Y:S05]  /*3110*/  BSYNC.RECONVERGENT B1 ;  /* 0x0000000000017941 */ /* 0x000fea0003800200 */
.L_x_3671:
[----:B------:R-:W-:Y:S05]  /*3120*/  @P4 BRA `(.L_x_3673) ;  /* 0x0000001000484947 */ /* 0x000fea0003800000 */
[----:B------:R-:W1:Y:S01]  /*3130*/  LDCU.64 UR10, c[0x0][0x3e0] ;  /* 0x00007c00ff0a77ac */ /* 0x000e620008000a00 */
[----:B------:R-:W-:Y:S01]  /*3140*/  MOV R3, R5 ;  /* 0x0000000500037202 */ /* 0x000fe20000000f00 */
[----:B------:R-:W-:Y:S01]  /*3150*/  FADD.FTZ R28, R28, -UR5 ;  /* 0x800000051c1c7e21 */ /* 0x000fe20008010000 */
[----:B------:R-:W-:Y:S01]  /*3160*/  FADD.FTZ R29, R29, -UR5 ;  /* 0x800000051d1d7e21 */ /* 0x000fe20008010000 */
[----:B------:R-:W2:Y:S02]  /*3170*/  LDCU.64 UR12, c[0x0][0x380] ;  /* 0x00007000ff0c77ac */ /* 0x000ea40008000a00 */
[----:B------:R-:W-:Y:S01]  /*3180*/  FMUL.FTZ R5, R28, UR8 ;  /* 0x000000081c057c20 */ /* 0x000fe20008410000 */
[----:B------:R-:W-:-:S03]  /*3190*/  FMUL.FTZ R6, R29, UR8 ;  /* 0x000000081d067c20 */ /* 0x000fc60008410000 */
[----:B-----5:R-:W-:Y:S01]  /*31a0*/  FFMA.FTZ R20, R20, R5, R22 ;  /* 0x0000000514147223 */ /* 0x020fe20000010016 */
[----:B------:R-:W-:Y:S01]  /*31b0*/  FFMA.FTZ R21, R21, R6, R23 ;  /* 0x0000000615157223 */ /* 0x000fe20000010017 */
[----:B-1----:R-:W-:Y:S02]  /*31c0*/  IMAD R7, R43, UR10, RZ ;  /* 0x0000000a2b077c24 */ /* 0x002fe4000f8e02ff */
[----:B------:R-:W-:-:S04]  /*31d0*/  IMAD.WIDE.U32 R2, R40, UR10, R2 ;  /* 0x0000000a28027c25 */ /* 0x000fc8000f8e0002 */
[----:B------:R-:W-:Y:S01]  /*31e0*/  IMAD R7, R40, UR11, R7 ;  /* 0x0000000b28077c24 */ /* 0x000fe2000f8e0207 */
[----:B--2---:R-:W-:-:S04]  /*31f0*/  LEA R4, P1, R2, UR12, 0x2 ;  /* 0x0000000c02047c11 */ /* 0x004fc8000f8210ff */
[----:B------:R-:W-:-:S04]  /*3200*/  IADD3 R7, PT, PT, R3, R7, RZ ;  /* 0x0000000703077210 */ /* 0x000fc80007ffe0ff */
[----:B------:R-:W-:-:S05]  /*3210*/  LEA.HI.X R5, R2, UR13, R7, 0x2, P1 ;  /* 0x0000000d02057c11 */ /* 0x000fca00088f1407 */
[----:B------:R1:W-:Y:S01]  /*3220*/  STG.E.64 desc[UR16][R4.64], R20 ;  /* 0x0000001404007986 */ /* 0x0003e2000c101b10 */
[----:B------:R-:W-:Y:S05]  /*3230*/  BRA `(.L_x_3673) ;  /* 0x0000001000047947 */ /* 0x000fea0003800000 */
.L_x_3658:
        /* <DEDUP_REMOVED lines=15> */
[----:B-----5:R-:W-:Y:S01]  /*3330*/  FFMA.FTZ R26, R21, R26, R23 ;  /* 0x0000001a151a7223 */ /* 0x020fe20000010017 */
[----:B0-----:R-:W-:Y:S01]  /*3340*/  FFMA.FTZ R32, R20, R25, R22 ;  /* 0x0000001914207223 */ /* 0x001fe20000010016 */
[----:B------:R-:W-:-:S02]  /*3350*/  MOV R25, R5 ;  /* 0x0000000500197202 */ /* 0x000fc40000000f00 */
[----:B------:R-:W-:Y:S01]  /*3360*/  FMUL.FTZ R12, R26, -1.4426950216293334961 ;  /* 0xbfb8aa3b1a0c7820 */ /* 0x000fe20000410000 */
[----:B------:R-:W-:-:S04]  /*3370*/  FMUL.FTZ R24, R32, -1.4426950216293334961 ;  /* 0xbfb8aa3b20187820 */ /* 0x000fc80000410000 */
[----:B------:R0:W3:Y:S08]  /*3380*/  MUFU.EX2 R13, R24 ;  /* 0x00000018000d7308 */ /* 0x0000f00000000800 */
[----:B------:R-:W4:Y:S01]  /*3390*/  MUFU.EX2 R12, R12 ;  /* 0x0000000c000c7308 */ /* 0x000f220000000800 */
[----:B0-----:R-:W-:-:S05]  /*33a0*/  MOV R24, R2 ;  /* 0x0000000200187202 */ /* 0x001fca0000000f00 */
[----:B-1----:R-:W-:-:S04]  /*33b0*/  IMAD.WIDE.U32 R24, R0, UR10, R24 ;  /* 0x0000000a00187c25 */ /* 0x002fc8000f8e0018 */
[----:B---3--:R-:W-:-:S04]  /*33c0*/  FADD.FTZ R13, R13, 1 ;  /* 0x3f8000000d0d7421 */ /* 0x008fc80000010000 */
[----:B------:R-:W-:Y:S01]  /*33d0*/  MUFU.RCP R33, R13 ;  /* 0x0000000d00217308 */ /* 0x000fe20000001000 */
[----:B----4-:R-:W-:-:S07]  /*33e0*/  FADD.FTZ R12, R12, 1 ;  /* 0x3f8000000c0c7421 */ /* 0x010fce0000010000 */
[----:B------:R0:W1:Y:S02]  /*33f0*/  MUFU.RCP R27, R12 ;  /* 0x0000000c001b7308 */ /* 0x0000640000001000 */
[----:B0-----:R-:W-:-:S04]  /*3400*/  IMAD R12, R35, UR10, RZ ;  /* 0x0000000a230c7c24 */ /* 0x001fc8000f8e02ff */
[----:B------:R-:W-:-:S05]  /*3410*/  IMAD R12, R0, UR11, R12 ;  /* 0x0000000b000c7c24 */ /* 0x000fca000f8e020c */
[----:B------:R-:W-:Y:S01]  /*3420*/  IADD3 R13, PT, PT, R25, R12, RZ ;  /* 0x0000000c190d7210 */ /* 0x000fe20007ffe0ff */
[----:B-1----:R-:W-:Y:S01]  /*3430*/  FMUL.FTZ R25, R26, R27 ;  /* 0x0000001b1a197220 */ /* 0x002fe20000410000 */
[----:B--2---:R-:W-:-:S04]  /*3440*/  LEA R12, P1, R24, UR12, 0x2 ;  /* 0x0000000c180c7c11 */ /* 0x004fc8000f8210ff */
[----:B------:R-:W-:Y:S01]  /*3450*/  LEA.HI.X R13, R24, UR13, R13, 0x2, P1 ;  /* 0x0000000d180d7c11 */ /* 0x000fe200088f140d */
[----:B------:R-:W-:-:S05]  /*3460*/  FMUL.FTZ R24, R32, R33 ;  /* 0x0000002120187220 */ /* 0x000fca0000410000 */
[----:B------:R1:W-:Y:S03]  /*3470*/  STG.E.64 desc[UR16][R12.64], R24 ;  /* 0x000000180c007986 */ /* 0x0003e6000c101b10 */
.L_x_3675:
[----:B------:R-:W-:Y:S05]  /*3480*/  BSYNC.RECONVERGENT B1 ;  /* 0x0000000000017941 */ /* 0x000fea0003800200 */
.L_x_3674:
        /* <DEDUP_REMOVED lines=10> */
[----:B------:R-:W-:Y:S01]  /*3530*/  FFMA.FTZ R24, R21, R24, R23 ;  /* 0x0000001815187223 */ /* 0x000fe20000010017 */
[----:B------:R-:W-:-:S02]  /*3540*/  MOV R13, R5 ;  /* 0x00000005000d7202 */ /* 0x000fc40000000f00 */
[----:B------:R-:W-:Y:S01]  /*3550*/  FMUL.FTZ R7, R26, -1.4426950216293334961 ;  /* 0xbfb8aa3b1a077820 */ /* 0x000fe20000410000 */
[----:B0-----:R-:W-:-:S04]  /*3560*/  FMUL.FTZ R32, R24, -1.4426950216293334961 ;  /* 0xbfb8aa3b18207820 */ /* 0x001fc80000410000 */
[----:B------:R-:W0:Y:S01]  /*3570*/  MUFU.EX2 R6, R32 ;  /* 0x0000002000067308 */ /* 0x000e220000000800 */
[----:B--2---:R-:W-:-:S07]  /*3580*/  IMAD.WIDE.U32 R12, R42, UR10, R12 ;  /* 0x0000000a2a0c7c25 */ /* 0x004fce000f8e000c */
[----:B------:R-:W2:Y:S01]  /*3590*/  MUFU.EX2 R7, R7 ;  /* 0x0000000700077308 */ /* 0x000ea20000000800 */
[----:B0-----:R-:W-:Y:S01]  /*35a0*/  FADD.FTZ R25, R6, 1 ;  /* 0x3f80000006197421 */ /* 0x001fe20000010000 */
[----:B------:R-:W-:-:S04]  /*35b0*/  IMAD R6, R34, UR10, RZ ;  /* 0x0000000a22067c24 */ /* 0x000fc8000f8e02ff */
[----:B------:R-:W-:Y:S02]  /*35c0*/  IMAD R6, R42, UR11, R6 ;  /* 0x0000000b2a067c24 */ /* 0x000fe4000f8e0206 */
[----:B------:R-:W0:Y:S01]  /*35d0*/  MUFU.RCP R25, R25 ;  /* 0x0000001900197308 */ /* 0x000e220000001000 */
[----:B--2---:R-:W-:Y:S02]  /*35e0*/  FADD.FTZ R27, R7, 1 ;  /* 0x3f800000071b7421 */ /* 0x004fe40000010000 */
[----:B------:R-:W-:Y:S02]  /*35f0*/  IADD3 R7, PT, PT, R13, R6, RZ ;  /* 0x000000060d077210 */ /* 0x000fe40007ffe0ff */
[----:B-1----:R-:W-:-:S03]  /*3600*/  LEA R6, P1, R12, UR12, 0x2 ;  /* 0x0000000c0c067c11 */ /* 0x002fc6000f8210ff */
[----:B------:R-:W1:Y:S01]  /*3610*/  MUFU.RCP R27, R27 ;  /* 0x0000001b001b7308 */ /* 0x000e620000001000 */
[----:B------:R-:W-:Y:S01]  /*3620*/  LEA.HI.X R7, R12, UR13, R7, 0x2, P1 ;  /* 0x0000000d0c077c11 */ /* 0x000fe200088f1407 */
[----:B0-----:R-:W-:Y:S01]  /*3630*/  FMUL.FTZ R13, R24, R25 ;  /* 0x00000019180d7220 */ /* 0x001fe20000410000 */
[----:B-1----:R-:W-:-:S05]  /*3640*/  FMUL.FTZ R12, R26, R27 ;  /* 0x0000001b1a0c7220 */ /* 0x002fca0000410000 */
[----:B------:R2:W-:Y:S02]  /*3650*/  STG.E.64 desc[UR16][R6.64], R12 ;  /* 0x0000000c06007986 */ /* 0x0005e4000c101b10 */
.L_x_3677:
[----:B------:R-:W-:Y:S05]  /*3660*/  BSYNC.RECONVERGENT B1 ;  /* 0x0000000000017941 */ /* 0x000fea0003800200 */
.L_x_3676:
[----:B--2---:R-:W-:Y:S01]  /*3670*/  SHF.R.S32.HI R6, RZ, 0x1f, R39 ;  /* 0x0000001fff067819 */ /* 0x004fe20000011427 */
[----:B------:R-:W-:Y:S01]  /*3680*/  BSSY.RECONVERGENT B1, `(.L_x_3678) ;  /* 0x0000029000017945 */ /* 0x000fe20003800200 */
[----:B------:R-:W-:Y:S02]  /*3690*/  ISETP.GE.U32.AND P1, PT, R37, UR18, PT ;  /* 0x0000001225007c0c */ /* 0x000fe4000bf26070 */
[----:B------:R-:W-:Y:S02]  /*36a0*/  ISETP.GE.AND.EX P5, PT, R6, UR19, PT, P5 ;  /* 0x0000001306007c0c */ /* 0x000fe4000bfa6350 */
[----:B------:R-:W-:Y:S02]  /*36b0*/  ISETP.GE.U32.AND P2, PT, R36, UR18, PT ;  /* 0x0000001224007c0c */ /* 0x000fe4000bf46070 */
[----:B------:R-:W-:Y:S02]  /*36c0*/  ISETP.GE.U32.AND P3, PT, R31, UR18, PT ;  /* 0x000000121f007c0c */ /* 0x000fe4000bf66070 */
[----:B0-----:R-:W-:-:S02]  /*36d0*/  SHF.R.S32.HI R32, RZ, 0x1f, R38 ;  /* 0x0000001fff207819 */ /* 0x001fc40000011426 */
        /* <DEDUP_REMOVED lines=10> */
[----:B------:R-:W0:Y:S02]  /*3780*/  LDCU.64 UR10, c[0x0][0x3e0] ;  /* 0x00007c00ff0a77ac */ /* 0x000e240008000a00 */
[----:B------:R-:W-:Y:S01]  /*3790*/  FMUL.FTZ R7, R8, UR8 ;  /* 0x0000000808077c20 */ /* 0x000fe20008410000 */
[----:B-1----:R-:W-:Y:S01]  /*37a0*/  FMUL.FTZ R12, R9, UR8 ;  /* 0x00000008090c7c20 */ /* 0x002fe20008410000 */
[----:B------:R-:W1:Y:S01]  /*37b0*/  LDCU.64 UR12, c[0x0][0x380] ;  /* 0x00007000ff0c77ac */ /* 0x000e620008000a00 */
[----:B------:R-:W-:Y:S01]  /*37c0*/  MOV R8, R2 ;  /* 0x0000000200087202 */ /* 0x000fe20000000f00 */
[----:B-----5:R-:W-:Y:S01]  /*37d0*/  FFMA.FTZ R24, R20, R7, R22 ;  /* 0x0000000714187223 */ /* 0x020fe20000010016 */
        /* <DEDUP_REMOVED lines=8> */
[----:B--2---:R-:W-:Y:S01]  /*3860*/  FADD.FTZ R25, R7, 1 ;  /* 0x3f80000007197421 */ /* 0x004fe20000010000 */
[----:B------:R-:W-:Y:S01]  /*3870*/  IMAD R7, R39, UR11, R6 ;  /* 0x0000000b27077c24 */ /* 0x000fe2000f8e0206 */
[----:B-1----:R-:W-:-:S05]  /*3880*/  LEA R6, P5, R8, UR12, 0x2 ;  /* 0x0000000c08067c11 */ /* 0x002fca000f8a10ff */
[----:B------:R-:W1:Y:S01]  /*3890*/  MUFU.RCP R25, R25 ;  /* 0x0000001900197308 */ /* 0x000e620000001000 */
[----:B------:R-:W-:Y:S01]  /*38a0*/  IADD3 R7, PT, PT, R9, R7, RZ ;  /* 0x0000000709077210 */ /* 0x000fe20007ffe0ff */
[----:B0-----:R-:W-:-:S03]  /*38b0*/  FADD.FTZ R13, R26, 1 ;  /* 0x3f8000001a0d7421 */ /* 0x001fc60000010000 */
[----:B------:R-:W-:-:S03]  /*38c0*/  LEA.HI.X R7, R8, UR13, R7, 0x2, P5 ;  /* 0x0000000d08077c11 */ /* 0x000fc6000a8f1407 */
[----:B------:R-:W0:Y:S01]  /*38d0*/  MUFU.RCP R13, R13 ;  /* 0x0000000d000d7308 */ /* 0x000e220000001000 */
[----:B-1----:R-:W-:Y:S01]  /*38e0*/  FMUL.FTZ R8, R24, R25 ;  /* 0x0000001918087220 */ /* 0x002fe20000410000 */
[----:B0-----:R-:W-:-:S05]  /*38f0*/  FMUL.FTZ R9, R12, R13 ;  /* 0x0000000d0c097220 */ /* 0x001fca0000410000 */
[----:B------:R0:W-:Y:S02]  /*3900*/  STG.E.64 desc[UR16][R6.64], R8 ;  /* 0x0000000806007986 */ /* 0x0001e4000c101b10 */
.L_x_3679:
[----:B------:R-:W-:Y:S05]  /*3910*/  BSYNC.RECONVERGENT B1 ;  /* 0x0000000000017941 */ /* 0x000fea0003800200 */
.L_x_3678:
[----:B------:R-:W-:Y:S04]  /*3920*/  BSSY.RECONVERGENT B1, `(.L_x_3680) ;  /* 0x000001d000017945 */ /* 0x000fe80003800200 */
[----:B------:R-:W-:Y:S05]  /*3930*/  @P6 BRA `(.L_x_3681) ;  /* 0x00000000006c6947 */ /* 0x000fea0003800000 */
[----:B------:R-:W-:Y:S01]  /*3940*/  FADD.FTZ R10, R10, -UR5 ;  /* 0x800000050a0a7e21 */ /* 0x000fe20008010000 */
[----:B------:R-:W-:Y:S01]  /*3950*/  FADD.FTZ R11, R11, -UR5 ;  /* 0x800000050b0b7e21 */ /* 0x000fe20008010000 */
[----:B------:R-:W1:Y:S01]  /*3960*/  LDCU.64 UR10, c[0x0][0x3e0] ;  /* 0x00007c00ff0a77ac */ /* 0x000e620008000a00 */
[----:B0-----:R-:W-:Y:S01]  /*3970*/  MOV R9, R5 ;  /* 0x0000000500097202 */ /* 0x001fe20000000f00 */
[----:B------:R-:W-:Y:S01]  /*3980*/  FMUL.FTZ R7, R10, UR8 ;  /* 0x000000080a077c20 */ /* 0x000fe20008410000 */
[----:B------:R-:W-:Y:S01]  /*3990*/  FMUL.FTZ R8, R11, UR8 ;  /* 0x000000080b087c20 */ /* 0x000fe20008410000 */
[----:B------:R-:W0:Y:S02]  /*39a0*/  LDCU.64 UR12, c[0x0][0x380] ;  /* 0x00007000ff0c77ac */ /* 0x000e240008000a00 */
[----:B-----5:R-:W-:Y:S01]  /*39b0*/  FFMA.FTZ R10, R20, R7, R22 ;  /* 0x00000007140a7223 */ /* 0x020fe20000010016 */
[----:B------:R-:W-:Y:S01]  /*39c0*/  FFMA.FTZ R11, R21, R8, R23 ;  /* 0x00000008150b7223 */ /* 0x000fe20000010017 */
[----:B------:R-:W-:-:S02]  /*39d0*/  MOV R8, R2 ;  /* 0x0000000200087202 */ /* 0x000fc40000000f00 */
[----:B------:R-:W-:Y:S01]  /*39e0*/  FMUL.FTZ R6, R10, -1.4426950216293334961 ;  /* 0xbfb8aa3b0a067820 */ /* 0x000fe20000410000 */
[----:B------:R-:W-:-:S05]  /*39f0*/  FMUL.FTZ R7, R11, -1.4426950216293334961 ;  /* 0xbfb8aa3b0b077820 */ /* 0x000fca0000410000 */
[----:B------:R-:W2:Y:S01]  /*3a00*/  MUFU.EX2 R6, R6 ;  /* 0x0000000600067308 */ /* 0x000ea20000000800 */
[----:B-1----:R-:W-:Y:S02]  /*3a10*/  IMAD R25, R32, UR10, RZ ;  /* 0x0000000a20197c24 */ /* 0x002fe4000f8e02ff */
[----:B------:R-:W-:-:S05]  /*3a20*/  IMAD.WIDE.U32 R8, R38, UR10, R8 ;  /* 0x0000000a26087c25 */ /* 0x000fca000f8e0008 */
[----:B------:R-:W1:Y:S01]  /*3a30*/  MUFU.EX2 R7, R7 ;  /* 0x0000000700077308 */ /* 0x000e620000000800 */
[----:B------:R-:W-:-:S05]  /*3a40*/  IMAD R25, R38, UR11, R25 ;  /* 0x0000000b26197c24 */ /* 0x000fca000f8e0219 */
[----:B------:R-:W-:Y:S01]  /*3a50*/  IADD3 R25, PT, PT, R9, R25, RZ ;  /* 0x0000001909197210 */ /* 0x000fe20007ffe0ff */
[----:B--2---:R-:W-:Y:S01]  /*3a60*/  FADD.FTZ R13, R6, 1 ;  /* 0x3f800000060d7421 */ /* 0x004fe20000010000 */
[----:B0-----:R-:W-:-:S05]  /*3a70*/  LEA R6, P5, R8, UR12, 0x2 ;  /* 0x0000000c08067c11 */ /* 0x001fca000f8a10ff */
[----:B------:R-:W0:Y:S01]  /*3a80*/  MUFU.RCP R13, R13 ;  /* 0x0000000d000d7308 */ /* 0x000e220000001000 */
[----:B-1----:R-:W-:Y:S01]  /*3a90*/  FADD.FTZ R12, R7, 1 ;  /* 0x3f800000070c7421 */ /* 0x002fe20000010000 */
[----:B------:R-:W-:-:S06]  /*3aa0*/  LEA.HI.X R7, R8, UR13, R25, 0x2, P5 ;  /* 0x0000000d08077c11 */ /* 0x000fcc000a8f1419 */
[----:B------:R-:W1:Y:S01]  /*3ab0*/  MUFU.RCP R12, R12 ;  /* 0x0000000c000c7308 */ /* 0x000e620000001000 */
[----:B0-----:R-:W-:Y:S01]  /*3ac0*/  FMUL.FTZ R8, R10, R13 ;  /* 0x0000000d0a087220 */ /* 0x001fe20000410000 */
[----:B-1----:R-:W-:-:S05]  /*3ad0*/  FMUL.FTZ R9, R11, R12 ;  /* 0x0000000c0b097220 */ /* 0x002fca0000410000 */
[----:B------:R2:W-:Y:S02]  /*3ae0*/  STG.E.64 desc[UR16][R6.64], R8 ;  /* 0x0000000806007986 */ /* 0x0005e4000c101b10 */
.L_x_3681:
[----:B------:R-:W-:Y:S05]  /*3af0*/  BSYNC.RECONVERGENT B1 ;  /* 0x0000000000017941 */ /* 0x000fea0003800200 */
.L_x_3680:
[----:B------:R-:W-:Y:S04]  /*3b00*/  BSSY.RECONVERGENT B1, `(.L_x_3682) ;  /* 0x000001d000017945 */ /* 0x000fe80003800200 */
[----:B------:R-:W-:Y:S05]  /*3b10*/  @P1 BRA `(.L_x_3683) ;  /* 0x00000000006c1947 */ /* 0x000fea0003800000 */
[----:B------:R-:W-:Y:S01]  /*3b20*/  FADD.FTZ R14, R14, -UR5 ;  /* 0x800000050e0e7e21 */ /* 0x000fe20008010000 */
[----:B------:R-:W-:Y:S01]  /*3b30*/  FADD.FTZ R15, R15, -UR5 ;  /* 0x800000050f0f7e21 */ /* 0x000fe20008010000 */
[----:B------:R-:W3:Y:S01]  /*3b40*/  LDCU.64 UR10, c[0x0][0x3e0] ;  /* 0x00007c00ff0a77ac */ /* 0x000ee20008000a00 */
[----:B0-2---:R-:W-:Y:S01]  /*3b50*/  MOV R8, R2 ;  /* 0x0000000200087202 */ /* 0x005fe20000000f00 */
        /* <DEDUP_REMOVED lines=22> */
[----:B------:R3:W-:Y:S02]  /*3cc0*/  STG.E.64 desc[UR16][R6.64], R8 ;  /* 0x0000000806007986 */ /* 0x0007e4000c101b10 */
.L_x_3683:
[----:B------:R-:W-:Y:S05]  /*3cd0*/  BSYNC.RECONVERGENT B1 ;  /* 0x0000000000017941 */ /* 0x000fea0003800200 */
.L_x_3682:
[----:B------:R-:W-:Y:S04]  /*3ce0*/  BSSY.RECONVERGENT B1, `(.L_x_3684) ;  /* 0x000001d000017945 */ /* 0x000fe80003800200 */
[----:B------:R-:W-:Y:S05]  /*3cf0*/  @P2 BRA `(.L_x_3685) ;  /* 0x00000000006c2947 */ /* 0x000fea0003800000 */
[----:B------:R-:W-:Y:S01]  /*3d00*/  FADD.FTZ R16, R16, -UR5 ;  /* 0x8000000510107e21 */ /* 0x000fe20008010000 */
[----:B------:R-:W-:Y:S01]  /*3d10*/  FADD.FTZ R17, R17, -UR5 ;  /* 0x8000000511117e21 */ /* 0x000fe20008010000 */
[----:B------:R-:W4:Y:S01]  /*3d20*/  LDCU.64 UR10, c[0x0][0x3e0] ;  /* 0x00007c00ff0a77ac */ /* 0x000f220008000a00 */
[----:B0-23--:R-:W-:Y:S01]  /*3d30*/  MOV R8, R2 ;  /* 0x0000000200087202 */ /* 0x00dfe20000000f00 */
        /* <DEDUP_REMOVED lines=23> */
.L_x_3685:
[----:B------:R-:W-:Y:S05]  /*3eb0*/  BSYNC.RECONVERGENT B1 ;  /* 0x0000000000017941 */ /* 0x000fea0003800200 */
.L_x_3684:
[----:B------:R-:W-:Y:S04]  /*3ec0*/  BSSY.RECONVERGENT B1, `(.L_x_3686) ;  /* 0x000001d000017945 */ /* 0x000fe80003800200 */
[----:B------:R-:W-:Y:S05]  /*3ed0*/  @P3 BRA `(.L_x_3687) ;  /* 0x00000000006c3947 */ /* 0x000fea0003800000 */
[----:B------:R-:W-:Y:S01]  /*3ee0*/  FADD.FTZ R18, R18, -UR5 ;  /* 0x8000000512127e21 */ /* 0x000fe20008010000 */
[----:B------:R-:W-:Y:S01]  /*3ef0*/  FADD.FTZ R19, R19, -UR5 ;  /* 0x8000000513137e21 */ /* 0x000fe20008010000 */
[----:B------:R-:W1:Y:S01]  /*3f00*/  LDCU.64 UR10, c[0x0][0x3e0] ;  /* 0x00007c00ff0a77ac */ /* 0x000e620008000a00 */
[----:B0-234-:R-:W-:Y:S01]  /*3f10*/  MOV R8, R2 ;  /* 0x0000000200087202 */ /* 0x01dfe20000000f00 */
        /* <DEDUP_REMOVED lines=23> */
.L_x_3687:
[----:B------:R-:W-:Y:S05]  /*4090*/  BSYNC.RECONVERGENT B1 ;  /* 0x0000000000017941 */ /* 0x000fea0003800200 */
.L_x_3686:
[----:B------:R-:W-:Y:S05]  /*40a0*/  @P4 BRA `(.L_x_3673) ;  /* 0x0000000000684947 */ /* 0x000fea0003800000 */
[----:B------:R-:W-:Y:S01]  /*40b0*/  FADD.FTZ R29, R29, -UR5 ;  /* 0x800000051d1d7e21 */ /* 0x000fe20008010000 */
[----:B------:R-:W-:Y:S01]  /*40c0*/  FADD.FTZ R28, R28, -UR5 ;  /* 0x800000051c1c7e21 */ /* 0x000fe20008010000 */
[----:B------:R-:W1:Y:S02]  /*40d0*/  LDCU.64 UR10, c[0x0][0x3e0] ;  /* 0x00007c00ff0a77ac */ /* 0x000e640008000a00 */
[----:B------:R-:W-:Y:S01]  /*40e0*/  FMUL.FTZ R4, R29, UR8 ;  /* 0x000000081d047c20 */ /* 0x000fe20008410000 */
[----:B------:R-:W-:Y:S01]  /*40f0*/  FMUL.FTZ R3, R28, UR8 ;  /* 0x000000081c037c20 */ /* 0x000fe20008410000 */
[----:B------:R-:W1:Y:S02]  /*4100*/  LDCU.64 UR12, c[0x0][0x380] ;  /* 0x00007000ff0c77ac */ /* 0x000e640008000a00 */
[----:B-----5:R-:W-:Y:S01]  /*4110*/  FFMA.FTZ R10, R21, R4, R23 ;  /* 0x00000004150a7223 */ /* 0x020fe20000010017 */
[----:B------:R-:W-:Y:S01]  /*4120*/  FFMA.FTZ R20, R20, R3, R22 ;  /* 0x0000000314147223 */ /* 0x000fe20000010016 */
[----:B------:R-:W-:-:S02]  /*4130*/  MOV R4, R2 ;  /* 0x0000000200047202 */ /* 0x000fc40000000f00 */
[----:B0-234-:R-:W-:Y:S01]  /*4140*/  FMUL.FTZ R8, R10, -1.4426950216293334961 ;  /* 0xbfb8aa3b0a087820 */ /* 0x01dfe20000410000 */
[----:B------:R-:W-:-:S05]  /*4150*/  FMUL.FTZ R3, R20, -1.4426950216293334961 ;  /* 0xbfb8aa3b14037820 */ /* 0x000fca0000410000 */
[----:B------:R-:W0:Y:S01]  /*4160*/  MUFU.EX2 R8, R8 ;  /* 0x0000000800087308 */ /* 0x000e220000000800 */
[----:B-1----:R-:W-:Y:S02]  /*4170*/  IMAD R11, R43, UR10, RZ ;  /* 0x0000000a2b0b7c24 */ /* 0x002fe4000f8e02ff */
[----:B------:R-:W-:-:S05]  /*4180*/  IMAD.WIDE.U32 R4, R40, UR10, R4 ;  /* 0x0000000a28047c25 */ /* 0x000fca000f8e0004 */
[----:B------:R-:W1:Y:S01]  /*4190*/  MUFU.EX2 R3, R3 ;  /* 0x0000000300037308 */ /* 0x000e620000000800 */
[----:B------:R-:W-:Y:S01]  /*41a0*/  IMAD R11, R40, UR11, R11 ;  /* 0x0000000b280b7c24 */ /* 0x000fe2000f8e020b */
[----:B------:R-:W-:-:S04]  /*41b0*/  LEA R2, P1, R4, UR12, 0x2 ;  /* 0x0000000c04027c11 */ /* 0x000fc8000f8210ff */
        /* <DEDUP_REMOVED lines=8> */
[----:B------:R0:W-:Y:S02]  /*4240*/  STG.E.64 desc[UR16][R2.64], R4 ;  /* 0x0000000402007986 */ /* 0x0001e4000c101b10 */
.L_x_3673:
[----:B------:R-:W-:Y:S05]  /*4250*/  BSYNC.RECONVERGENT B0 ;  /* 0x0000000000007941 */ /* 0x000fea0003800200 */
.L_x_3657:
[----:B------:R-:W2:Y:S01]  /*4260*/  LDCU UR5, c[0x0][0x3f8] ;  /* 0x00007f00ff0577ac */ /* 0x000ea20008000800 */
[----:B------:R-:W2:Y:S01]  /*4270*/  LDCU UR8, c[0x0][0x3c8] ;  /* 0x00007900ff0877ac */ /* 0x000ea20008000800 */
[----:B------:R-:W-:Y:S02]  /*4280*/  UIADD3 UR7, UPT, UPT, UR20, UR7, URZ ;  /* 0x0000000714077290 */ /* 0x000fe4000fffe0ff */
[----:B------:R-:W-:Y:S02]  /*4290*/  UIADD3 UR4, UPT, UPT, UR4, 0x1, URZ ;  /* 0x0000000104047890 */ /* 0x000fe4000fffe0ff */
[----:B--2---:R-:W-:-:S04]  /*42a0*/  UIMAD UR5, UR5, UR8, URZ ;  /* 0x00000008050572a4 */ /* 0x004fc8000f8e02ff */
[----:B------:R-:W-:-:S09]  /*42b0*/  UISETP.GE.AND UP0, UPT, UR7, UR5, UPT ;  /* 0x000000050700728c */ /* 0x000fd2000bf06270 */
[----:B------:R-:W-:Y:S05]  /*42c0*/  BRA.U !UP0, `(.L_x_3688) ;  /* 0xffffffc108047547 */ /* 0x000fea000b83ffff */
[----:B------:R-:W-:Y:S05]  /*42d0*/  EXIT ;  /* 0x000000000000794d */ /* 0x000fea0003800000 */
.L_x_3689:
        /* <DEDUP_REMOVED lines=10> */
.L_x_4554:


//--------------------- .text._Z35group_norm_nhwc_fwd_one_pass_kernelI11Fp32IOFp32WLi256ELi80ELi640EEv26Group_norm_nhwc_fwd_params --------------------------
	.section	.text._Z35group_norm_nhwc_fwd_one_pass_kernelI11Fp32IOFp32WLi256ELi80ELi640EEv26Group_norm_nhwc_fwd_params,"ax",@progbits
	.align	128
        .global         _Z35group_norm_nhwc_fwd_one_pass_kernelI11Fp32IOFp32WLi256ELi80ELi640EEv26Group_norm_nhwc_fwd_params
        .type           _Z35group_norm_nhwc_fwd_one_pass_kernelI11Fp32IOFp32WLi256ELi80ELi640EEv26Group_norm_nhwc_fwd_params,@function
        .size           _Z35group_norm_nhwc_fwd_one_pass_kernelI11Fp32IOFp32WLi256ELi80ELi640EEv26Group_norm_nhwc_fwd_params,(.L_x_4555 - _Z35group_norm_nhwc_fwd_one_pass_kernelI11Fp32IOFp32WLi256ELi80ELi640EEv26Group_norm_nhwc_fwd_params)
        .other          _Z35group_norm_nhwc_fwd_one_pass_kernelI11Fp32IOFp32WLi256ELi80ELi640EEv26Group_norm_nhwc_fwd_params,@"STO_CUDA_ENTRY STV_DEFAULT"
_Z35group_norm_nhwc_fwd_one_pass_kernelI11Fp32IOFp32WLi256ELi80ELi640EEv26Group_norm_nhwc_fwd_params:
.text._Z35group_norm_nhwc_fwd_one_pass_kernelI11Fp32IOFp32WLi256ELi80ELi640EEv26Group_norm_nhwc_fwd_params:
        /* <DEDUP_REMOVED lines=13> */
[----:B------:R-:W-:Y:S01]  /*00d0*/  MOV R8, R0 ;  /* 0x0000000000087202 */ /* 0x000fe20000000f00 */
[----:B------:R-:W1:Y:S01]  /*00e0*/  S2R R5, SR_LANEID ;  /* 0x0000000000057919 */ /* 0x000e620000000000 */
[----:B----4-:R-:W-:Y:S02]  /*00f0*/  ISETP.NE.U32.AND P1, PT, RZ, UR6, PT ;  /* 0x00000006ff007c0c */ /* 0x010fe4000bf25070 */
[----:B0-----:R-:W-:-:S02]  /*0100*/  LOP3.LUT R4, R2, 0xffff, RZ, 0xc0, !PT ;  /* 0x0000ffff02047812 */ /* 0x001fc400078ec0ff */
[----:B---3--:R-:W-:-:S03]  /*0110*/  LOP3.LUT P0, RZ, R2, R3, RZ, 0xfc, !PT ;  /* 0x0000000302ff7212 */ /* 0x008fc6000780fcff */
[----:B------:R-:W-:Y:S01]  /*0120*/  IMAD R4, R4, 0x667, RZ ;  /* 0x0000066704047824 */ /* 0x000fe200078e02ff */
[----:B------:R-:W-:Y:S01]  /*0130*/  ISETP.NE.AND.EX P0, PT, RZ, UR7, !P0, P1 ;  /* 0x00000007ff007c0c */ /* 0x000fe2000c705310 */
[----:B------:R-:W0:Y:S03]  /*0140*/  LDCU.64 UR6, c[0x0][0x358] ;  /* 0x00006b00ff0677ac */ /* 0x000e260008000a00 */
[----:B------:R-:W-:-:S04]  /*0150*/  SHF.R.U32.HI R4, RZ, 0x10, R4 ;  /* 0x00000010ff047819 */ /* 0x000fc80000011604 */
        /* <DEDUP_REMOVED lines=20> */
[----:B0-2---:R-:W-:-:S07]  /*02a0*/  SHF.L.U32 R60, R60, 0x1, RZ ;  /* 0x000000013c3c7819 */ /* 0x005fce00000006ff */
.L_x_3765:
[----:B0-----:R-:W0:Y:S01]  /*02b0*/  LDC R27, c[0x0][0x3f8] ;  /* 0x0000fe00ff1b7b82 */ /* 0x001e220000000800 */
[----:B------:R-:W1:Y:S01]  /*02c0*/  LDCU UR8, c[0x0][0x404] ;  /* 0x00008080ff0877ac */ /* 0x000e620008000800 */
[----:B------:R-:W-:Y:S01]  /*02d0*/  LOP3.LUT R75, R60, 0xffff, RZ, 0xc0, !PT ;  /* 0x0000ffff3c4b7812 */ /* 0x000fe200078ec0ff */
[----:B--2---:R-:W2:Y:S01]  /*02e0*/  LDCU.64 UR4, c[0x0][0x3e8] ;  /* 0x00007d00ff0477ac */ /* 0x004ea20008000a00 */
[----:B-1---5:R-:W-:Y:S01]  /*02f0*/  IMAD R35, R3, UR8, R4 ;  /* 0x0000000803237c24 */ /* 0x022fe2000f8e0204 */
[----:B------:R-:W1:Y:S01]  /*0300*/  LDCU.64 UR8, c[0x0][0x3f0] ;  /* 0x00007e00ff0877ac */ /* 0x000e620008000a00 */
[----:B0--34-:R-:W-:Y:S02]  /*0310*/  IABS R17, R27 ;  /* 0x0000001b00117213 */ /* 0x019fe40000000000 */
[----:B------:R-:W-:Y:S02]  /*0320*/  ISETP.NE.AND P2, PT, R27, RZ, PT ;  /* 0x000000ff1b00720c */ /* 0x000fe40003f45270 */
[----:B------:R-:W0:Y:S01]  /*0330*/  I2F.RP R16, R17 ;  /* 0x0000001100107306 */ /* 0x000e220000209400 */
[----:B------:R-:W-:-:S02]  /*0340*/  SHF.R.S32.HI R21, RZ, 0x1f, R35 ;  /* 0x0000001fff157819 */ /* 0x000fc40000011423 */
[C---:B------:R-:W-:Y:S02]  /*0350*/  IADD3 R29, PT, PT, R35.reuse, 0x10, RZ ;  /* 0x00000010231d7810 */ /* 0x040fe40007ffe0ff */
[----:B------:R-:W-:Y:S02]  /*0360*/  IADD3 R31, PT, PT, R35, 0x20, RZ ;  /* 0x00000020231f7810 */ /* 0x000fe40007ffe0ff */
[----:B--2---:R-:W-:Y:S02]  /*0370*/  ISETP.GE.U32.AND P6, PT, R29, UR4, PT ;  /* 0x000000041d007c0c */ /* 0x004fe4000bfc6070 */
[----:B------:R-:W-:Y:S02]  /*0380*/  SHF.R.S32.HI R25, RZ, 0x1f, R29 ;  /* 0x0000001fff197819 */ /* 0x000fe4000001141d */
[----:B------:R-:W-:Y:S02]  /*0390*/  SHF.R.S32.HI R33, RZ, 0x1f, R31 ;  /* 0x0000001fff217819 */ /* 0x000fe4000001141f */
[----:B------:R-:W-:Y:S01]  /*03a0*/  ISETP.GE.AND.EX P6, PT, R25, UR5, PT, P6 ;  /* 0x0000000519007c0c */ /* 0x000fe2000bfc6360 */
[----:B0-----:R-:W0:Y:S01]  /*03b0*/  MUFU.RCP R16, R16 ;  /* 0x0000001000107308 */ /* 0x001e220000001000 */
[----:B------:R-:W-:-:S02]  /*03c0*/  IADD3 R30, PT, PT, R35, 0x30, RZ ;  /* 0x00000030231e7810 */ /* 0x000fc40007ffe0ff */
[----:B------:R-:W-:Y:S02]  /*03d0*/  IADD3 R36, PT, PT, R35, 0x50, RZ ;  /* 0x0000005023247810 */ /* 0x000fe40007ffe0ff */
[----:B------:R-:W-:Y:S02]  /*03e0*/  SHF.R.S32.HI R37, RZ, 0x1f, R30 ;  /* 0x0000001fff257819 */ /* 0x000fe4000001141e */
[----:B------:R-:W-:Y:S02]  /*03f0*/  ISETP.GE.U32.AND P5, PT, R36, UR4, PT ;  /* 0x0000000424007c0c */ /* 0x000fe4000bfa6070 */
[----:B0-----:R-:W-:-:S04]  /*0400*/  IADD3 R14, PT, PT, R16, 0xffffffe, RZ ;  /* 0x0ffffffe100e7810 */ /* 0x001fc80007ffe0ff */
[----:B------:R0:W2:Y:S02]  /*0410*/  F2I.FTZ.U32.TRUNC.NTZ R15, R14 ;  /* 0x0000000e000f7305 */ /* 0x0000a4000021f000 */
[----:B0-----:R-:W-:Y:S02]  /*0420*/  MOV R14, RZ ;  /* 0x000000ff000e7202 */ /* 0x001fe40000000f00 */
[----:B--2---:R-:W-:-:S05]  /*0430*/  IADD3 R18, PT, PT, RZ, -R15, RZ ;  /* 0x8000000fff127210 */ /* 0x004fca0007ffe0ff */
        /* <DEDUP_REMOVED lines=12> */
[----:B------:R-:W-:Y:S02]  /*0500*/  ISETP.GE.U32.AND P4, PT, R16, R17, PT ;  /* 0x000000111000720c */ /* 0x000fe40003f86070 */
[----:B------:R-:W-:Y:S01]  /*0510*/  ISETP.GE.U32.AND P1, PT, R35, UR4, PT ;  /* 0x0000000423007c0c */ /* 0x000fe2000bf26070 */
[----:B0-----:R-:W-:-:S03]  /*0520*/  @!P6 IMAD R26, R25, R18, RZ ;  /* 0x00000012191ae224 */ /* 0x001fc600078e02ff */
[----:B------:R-:W-:Y:S01]  /*0530*/  ISETP.GE.AND.EX P1, PT, R21, UR5, PT, P1 ;  /* 0x0000000515007c0c */ /* 0x000fe2000bf26310 */
[----:B------:R-:W-:-:S06]  /*0540*/  @!P6 IMAD R41, R29, R19, R26 ;  /* 0x000000131d29e224 */ /* 0x000fcc00078e021a */
[----:B------:R-:W-:-:S04]  /*0550*/  @P4 IADD3 R15, PT, PT, R15, 0x1, RZ ;  /* 0x000000010f0f4810 */ /* 0x000fc80007ffe0ff */
[----:B------:R-:W-:Y:S02]  /*0560*/  MOV R17, R15 ;  /* 0x0000000f00117202 */ /* 0x000fe40000000f00 */
[----:B------:R-:W0:Y:S02]  /*0570*/  @!P1 LDC.64 R22, c[0x0][0x3e0] ;  /* 0x0000f800ff169b82 */ /* 0x000e240000000a00 */
[----:B------:R-:W-:Y:S02]  /*0580*/  @!P3 IADD3 R17, PT, PT, -R17, RZ, RZ ;  /* 0x000000ff1111b210 */ /* 0x000fe40007ffe1ff */
[----:B------:R-:W-:Y:S02]  /*0590*/  @!P2 LOP3.LUT R17, RZ, R27, RZ, 0x33, !PT ;  /* 0x0000001bff11a212 */ /* 0x000fe400078e33ff */
[----:B------:R-:W-:Y:S02]  /*05a0*/  ISETP.GE.U32.AND P2, PT, R31, UR4, PT ;  /* 0x000000041f007c0c */ /* 0x000fe4000bf46070 */
[----:B------:R-:W-:-:S02]  /*05b0*/  IADD3 R15, PT, PT, -R17, RZ, RZ ;  /* 0x000000ff110f7210 */ /* 0x000fc40007ffe1ff */
[----:B------:R-:W-:Y:S02]  /*05c0*/  ISETP.GE.AND.EX P2, PT, R33, UR5, PT, P2 ;  /* 0x0000000521007c0c */ /* 0x000fe4000bf46320 */
[----:B------:R-:W-:Y:S01]  /*05d0*/  SHF.R.S32.HI R14, RZ, 0x1f, R17 ;  /* 0x0000001fff0e7819 */ /* 0x000fe20000011411 */
[----:B------:R-:W-:-:S04]  /*05e0*/  IMAD R62, R27, R15, R8 ;  /* 0x0000000f1b3e7224 */ /* 0x000fc800078e0208 */
[----:B------:R-:W-:Y:S02]  /*05f0*/  IMAD R62, R62, 0x50, RZ ;  /* 0x000000503e3e7824 */ /* 0x000fe400078e02ff */
[----:B-1----:R-:W-:Y:S02]  /*0600*/  IMAD R16, R14, UR8, RZ ;  /* 0x000000080e107c24 */ /* 0x002fe4000f8e02ff */
[----:B------:R-:W1:Y:S01]  /*0610*/  @!P1 LDC.64 R14, c[0x0][0x390] ;  /* 0x0000e400ff0e9b82 */ /* 0x000e620000000a00 */
[C---:B------:R-:W-:Y:S01]  /*0620*/  IADD3 R74, P3, PT, R62.reuse, R75, RZ ;  /* 0x0000004b3e4a7210 */ /* 0x040fe20007f7e0ff */
[----:B------:R-:W-:Y:S02]  /*0630*/  IMAD R77, R17, UR9, R16 ;  /* 0x00000009114d7c24 */ /* 0x000fe4000f8e0210 */
[----:B0-----:R-:W-:Y:S01]  /*0640*/  @!P1 IMAD R24, R21, R22, RZ ;  /* 0x0000001615189224 */ /* 0x001fe200078e02ff */
[----:B------:R-:W-:Y:S02]  /*0650*/  LEA.HI.X.SX32 R75, R62, RZ, 0x1, P3 ;  /* 0x000000ff3e4b7211 */ /* 0x000fe400018f0eff */
[----:B------:R-:W-:Y:S01]  /*0660*/  ISETP.GE.U32.AND P3, PT, R30, UR4, PT ;  /* 0x000000041e007c0c */ /* 0x000fe2000bf66070 */
[----:B------:R-:W0:Y:S01]  /*0670*/  @!P6 LDC.64 R20, c[0x0][0x390] ;  /* 0x0000e400ff14eb82 */ /* 0x000e220000000a00 */
[----:B------:R-:W-:-:S02]  /*0680*/  @!P1 IMAD R39, R35, R23, R24 ;  /* 0x0000001723279224 */ /* 0x000fc400078e0218 */
[----:B------:R-:W-:Y:S01]  /*0690*/  IMAD.WIDE.U32 R74, R17, UR8, R74 ;  /* 0x00000008114a7c25 */ /* 0x000fe2000f8e004a */
[----:B------:R-:W-:-:S04]  /*06a0*/  ISETP.GE.AND.EX P3, PT, R37, UR5, PT, P3 ;  /* 0x0000000525007c0c */ /* 0x000fc8000bf66330 */
[----:B------:R-:W2:Y:S01]  /*06b0*/  @!P2 LDC.64 R16, c[0x0][0x3e0] ;  /* 0x0000f800ff10ab82 */ /* 0x000ea20000000a00 */
[----:B------:R-:W-:Y:S02]  /*06c0*/  IADD3 R77, PT, PT, R75, R77, RZ ;  /* 0x0000004d4b4d7210 */ /* 0x000fe40007ffe0ff */
[-C--:B------:R-:W-:Y:S02]  /*06d0*/  @!P1 MOV R76, R74.reuse ;  /* 0x0000004a004c9202 */ /* 0x080fe40000000f00 */
[----:B------:R-:W-:Y:S02]  /*06e0*/  @!P6 MOV R26, R74 ;  /* 0x0000004a001ae202 */ /* 0x000fe40000000f00 */
[----:B------:R-:W-:Y:S01]  /*06f0*/  @!P6 MOV R27, R77 ;  /* 0x0000004d001be202 */ /* 0x000fe20000000f00 */
[----:B------:R-:W-:Y:S02]  /*0700*/  @!P1 IMAD.WIDE.U32 R24, R35, R22, R76 ;  /* 0x0000001623189225 */ /* 0x000fe400078e004c */
[----:B------:R-:W3:Y:S02]  /*0710*/  @!P2 LDC.64 R22, c[0x0][0x390] ;  /* 0x0000e400ff16ab82 */ /* 0x000ee40000000a00 */
[----:B------:R-:W-:Y:S01]  /*0720*/  @!P6 IMAD.WIDE.U32 R26, R29, R18, R26 ;  /* 0x000000121d1ae225 */ /* 0x000fe200078e001a */
[----:B------:R-:W-:-:S02]  /*0730*/  @!P1 IADD3 R25, PT, PT, R25, R39, RZ ;  /* 0x0000002719199210 */ /* 0x000fc40007ffe0ff */
[----:B------:R-:W-:Y:S02]  /*0740*/  SHF.R.S32.HI R39, RZ, 0x1f, R36 ;  /* 0x0000001fff277819 */ /* 0x000fe40000011424 */
[C---:B-1----:R-:W-:Y:S01]  /*0750*/  @!P1 LEA R28, P4, R24.reuse, R14, 0x2 ;  /* 0x0000000e181c9211 */ /* 0x042fe200078810ff */
[----:B------:R-:W1:Y:S01]  /*0760*/  @!P3 LDC.64 R18, c[0x0][0x3e0] ;  /* 0x0000f800ff12bb82 */ /* 0x000e620000000a00 */
[----:B------:R-:W-:Y:S02]  /*0770*/  ISETP.GE.AND.EX P5, PT, R39, UR5, PT, P5 ;  /* 0x0000000527007c0c */ /* 0x000fe4000bfa6350 */
[----:B------:R-:W-:Y:S02]  /*0780*/  @!P1 LEA.HI.X R29, R24, R15, R25, 0x2, P4 ;  /* 0x0000000f181d9211 */ /* 0x000fe400020f1419 */
[----:B------:R-:W-:Y:S01]  /*0790*/  @!P6 IADD3 R14, PT, PT, R27, R41, RZ ;  /* 0x000000291b0ee210 */ /* 0x000fe20007ffe0ff */
[----:B--2---:R-:W-:Y:S01]  /*07a0*/  @!P2 IMAD R24, R33, R16, RZ ;  /* 0x000000102118a224 */ /* 0x004fe200078e02ff */
[----:B0-----:R-:W-:-:S02]  /*07b0*/  @!P6 LEA R20, P4, R26, R20, 0x2 ;  /* 0x000000141a14e211 */ /* 0x001fc400078810ff */
[----:B------:R-:W-:Y:S01]  /*07c0*/  @!P2 MOV R25, R77 ;  /* 0x0000004d0019a202 */ /* 0x000fe20000000f00 */
[----:B------:R-:W-:Y:S01]  /*07d0*/  @!P2 IMAD R33, R31, R17, R24 ;  /* 0x000000111f21a224 */ /* 0x000fe200078e0218 */
[----:B------:R-:W-:Y:S02]  /*07e0*/  @!P6 LEA.HI.X R21, R26, R21, R14, 0x2, P4 ;  /* 0x000000151a15e211 */ /* 0x000fe400020f140e */
[----:B------:R-:W-:Y:S01]  /*07f0*/  @!P2 MOV R24, R74 ;  /* 0x0000004a0018a202 */ /* 0x000fe20000000f00 */
[----:B------:R-:W0:Y:S01]  /*0800*/  @!P3 LDC.64 R26, c[0x0][0x390] ;  /* 0x0000e400ff1abb82 */ /* 0x000e220000000a00 */
[----:B------:R-:W-:Y:S02]  /*0810*/  IADD3 R38, PT, PT, R35, 0x90, RZ ;  /* 0x0000009023267810 */ /* 0x000fe40007ffe0ff */
[----:B------:R-:W-:Y:S01]  /*0820*/  MOV R15, RZ ;  /* 0x000000ff000f7202 */ /* 0x000fe20000000f00 */
[----:B------:R-:W-:Y:S01]  /*0830*/  @!P2 IMAD.WIDE.U32 R16, R31, R16, R24 ;  /* 0x000000101f10a225 */ /* 0x000fe200078e0018 */
[----:B------:R-:W-:-:S02]  /*0840*/  MOV R14, RZ ;  /* 0x000000ff000e7202 */ /* 0x000fc40000000f00 */
[----:B------:R-:W-:Y:S01]  /*0850*/  ISETP.GE.U32.AND P4, PT, R38, UR4, PT ;  /* 0x0000000426007c0c */ /* 0x000fe2000bf86070 */
[----:B------:R-:W2:Y:S01]  /*0860*/  @!P5 LDC.64 R24, c[0x0][0x3e0] ;  /* 0x0000f800ff18db82 */ /* 0x000ea20000000a00 */
[----:B------:R-:W-:Y:S02]  /*0870*/  SHF.R.S32.HI R41, RZ, 0x1f, R38 ;  /* 0x0000001fff297819 */ /* 0x000fe40000011426 */
[----:B------:R4:W5:Y:S01]  /*0880*/  @!P1 LDG.E.64 R14, desc[UR6][R28.64] ;  /* 0x000000061c0e9981 */ /* 0x000962000c1e1b00 */
[----:B------:R-:W-:Y:S01]  /*0890*/  @!P2 IADD3 R17, PT, PT, R17, R33, RZ ;  /* 0x000000211111a210 */ /* 0x000fe20007ffe0ff */
[----:B-1----:R-:W-:Y:S01]  /*08a0*/  @!P3 IMAD R37, R37, R18, RZ ;  /* 0x000000122525b224 */ /* 0x002fe200078e02ff */
[----:B------:R-:W-:Y:S02]  /*08b0*/  ISETP.GE.AND.EX P4, PT, R41, UR5, PT, P4 ;  /* 0x0000000529007c0c */ /* 0x000fe4000bf86340 */
[----:B---3--:R-:W-:Y:S01]  /*08c0*/  @!P2 LEA R22, P1, R16, R22, 0x2 ;  /* 0x000000161016a211 */ /* 0x008fe200078210ff */
[----:B------:R-:W-:Y:S01]  /*08d0*/  @!P3 IMAD R37, R30, R19, R37 ;  /* 0x000000131e25b224 */ /* 0x000fe200078e0225 */
[----:B------:R-:W-:-:S02]  /*08e0*/  IADD3 R34, PT, PT, R35, 0xc0, RZ ;  /* 0x000000c023227810 */ /* 0x000fc40007ffe0ff */
[----:B------:R-:W-:Y:S02]  /*08f0*/  @!P2 LEA.HI.X R23, R16, R23, R17, 0x2, P1 ;  /* 0x000000171017a211 */ /* 0x000fe400008f1411 */
[----:B------:R-:W-:Y:S02]  /*0900*/  CS2R R16, SRZ ;  /* 0x0000000000107805 */ /* 0x000fe4000001ff00 */
[----:B----4-:R-:W-:Y:S02]  /*0910*/  @!P3 MOV R28, R74 ;  /* 0x0000004a001cb202 */ /* 0x010fe40000000f00 */
[----:B------:R-:W-:Y:S02]  /*0920*/  @!P3 MOV R29, R77 ;  /* 0x0000004d001db202 */ /* 0x000fe40000000f00 */
[----:B------:R-:W-:Y:S01]  /*0930*/  ISETP.GE.U32.AND P1, PT, R34, UR4, PT ;  /* 0x0000000422007c0c */ /* 0x000fe2000bf26070 */
[----:B------:R1:W3:Y:S01]  /*0940*/  @!P6 LDG.E.64 R16, desc[UR6][R20.64] ;  /* 0x000000061410e981 */ /* 0x0002e2000c1e1b00 */
[----:B------:R-:W-:-:S02]  /*0950*/  @!P3 IMAD.WIDE.U32 R18, R30, R18, R28 ;  /* 0x000000121e12b225 */ /* 0x000fc400078e001c */
[----:B------:R-:W4:Y:S01]  /*0960*/  @!P5 LDC.64 R30, c[0x0][0x390] ;  /* 0x0000e400ff1edb82 */ /* 0x000f220000000a00 */
[----:B------:R-:W-:Y:S02]  /*0970*/  SHF.R.S32.HI R43, RZ, 0x1f, R34 ;  /* 0x0000001fff2b7819 */ /* 0x000fe40000011422 */
[----:B------:R-:W-:Y:S02]  /*0980*/  @!P3 IADD3 R19, PT, PT, R19, R37, RZ ;  /* 0x000000251313b210 */ /* 0x000fe40007ffe0ff */
[----:B0-----:R-:W-:-:S03]  /*0990*/  @!P3 LEA R32, P6, R18, R26, 0x2 ;  /* 0x0000001a1220b211 */ /* 0x001fc600078c10ff */
[----:B------:R-:W0:Y:S01]  /*09a0*/  @!P4 LDC.64 R28, c[0x0][0x3e0] ;  /* 0x0000f800ff1ccb82 */ /* 0x000e220000000a00 */
[----:B------:R-:W-:Y:S01]  /*09b0*/  ISETP.GE.AND.EX P1, PT, R43, UR5, PT, P1 ;  /* 0x000000052b007c0c */ /* 0x000fe2000bf26310 */
[----:B--2---:R-:W-:Y:S01]  /*09c0*/  @!P5 IMAD R39, R39, R24, RZ ;  /* 0x000000182727d224 */ /* 0x004fe200078e02ff */
[----:B------:R-:W-:Y:S02]  /*09d0*/  @!P3 LEA.HI.X R33, R18, R27, R19, 0x2, P6 ;  /* 0x0000001b1221b211 */ /* 0x000fe400030f1413 */
[----:B------:R-:W-:Y:S02]  /*09e0*/  CS2R R18, SRZ ;  /* 0x0000000000127805 */ /* 0x000fe4000001ff00 */
[----:B-1----:R-:W-:Y:S02]  /*09f0*/  @!P5 MOV R20, R74 ;  /* 0x0000004a0014d202 */ /* 0x002fe40000000f00 */
[----:B------:R-:W-:Y:S01]  /*0a00*/  @!P5 MOV R21, R77 ;  /* 0x0000004d0015d202 */ /* 0x000fe20000000f00 */
[C---:B------:R-:W-:Y:S01]  /*0a10*/  @!P5 IMAD R39, R36.reuse, R25, R39 ;  /* 0x000000192427d224 */ /* 0x040fe200078e0227 */
[----:B------:R-:W-:Y:S01]  /*0a20*/  IADD3 R42, PT, PT, R35, 0xd0, RZ ;  /* 0x000000d0232a7810 */ /* 0x000fe20007ffe0ff */
[----:B------:R1:W2:Y:S01]  /*0a30*/  @!P2 LDG.E.64 R18, desc[UR6][R22.64] ;  /* 0x000000061612a981 */ /* 0x0002a2000c1e1b00 */
[----:B------:R-:W-:Y:S01]  /*0a40*/  @!P5 IMAD.WIDE.U32 R36, R36, R24, R20 ;  /* 0x000000182424d225 */ /* 0x000fe200078e0014 */
[----:B------:R-:W-:-:S02]  /*0a50*/  CS2R R20, SRZ ;  /* 0x0000000000147805 */ /* 0x000fc4000001ff00 */
[----:B------:R-:W-:Y:S01]  /*0a60*/  ISETP.GE.U32.AND P2, PT, R42, UR4, PT ;  /* 0x000000042a007c0c */ /* 0x000fe2000bf46070 */
[----:B------:R-:W1:Y:S01]  /*0a70*/  @!P4 LDC.64 R24, c[0x0][0x390] ;  /* 0x0000e400ff18cb82 */ /* 0x000e620000000a00 */
[----:B------:R-:W-:Y:S02]  /*0a80*/  SHF.R.S32.HI R47, RZ, 0x1f, R42 ;  /* 0x0000001fff2f7819 */ /* 0x000fe4000001142a */
[----:B------:R1:W2:Y:S02]  /*0a90*/  @!P3 LDG.E.64 R20, desc[UR6][R32.64] ;  /* 0x000000062014b981 */ /* 0x0002a4000c1e1b00 */
[----:B------:R-:W-:-:S03]  /*0aa0*/  ISETP.GE.AND.EX P2, PT, R47, UR5, PT, P2 ;  /* 0x000000052f007c0c */ /* 0x000fc6000bf46320 */
[----:B------:R-:W1:Y:S01]  /*0ab0*/  @!P1 LDC.64 R26, c[0x0][0x3e0] ;  /* 0x0000f800ff1a9b82 */ /* 0x000e620000000a00 */
[----:B------:R-:W-:Y:S02]  /*0ac0*/  ISETP.GE.U32.AND P3, PT, R10, UR4, PT ;  /* 0x000000040a007c0c */ /* 0x000fe4000bf66070 */
[----:B------:R-:W-:Y:S02]  /*0ad0*/  @!P5 IADD3 R37, PT, PT, R37, R39, RZ ;  /* 0x000000272525d210 */ /* 0x000fe40007ffe0ff */
[----:B----4-:R-:W-:Y:S01]  /*0ae0*/  @!P5 LEA R30, P6, R36, R30, 0x2 ;  /* 0x0000001e241ed211 */ /* 0x010fe200078c10ff */
[----:B0-----:R-:W-:Y:S01]  /*0af0*/  @!P4 IMAD R41, R41, R28, RZ ;  /* 0x0000001c2929c224 */ /* 0x001fe200078e02ff */
[----:B------:R-:W-:Y:S02]  /*0b00*/  ISETP.GE.AND.EX P3, PT, R63, UR5, PT, P3 ;  /* 0x000000053f007c0c */ /* 0x000fe4000bf66330 */
[----:B-1----:R-:W-:Y:S02]  /*0b10*/  CS2R R22, SRZ ;  /* 0x0000000000167805 */ /* 0x002fe4000001ff00 */
[----:B------:R-:W-:-:S02]  /*0b20*/  @!P4 MOV R32, R74 ;  /* 0x0000004a0020c202 */ /* 0x000fc40000000f00 */
[----:B------:R-:W-:Y:S02]  /*0b30*/  @!P4 MOV R33, R77 ;  /* 0x0000004d0021c202 */ /* 0x000fe40000000f00 */
[----:B------:R-:W-:Y:S01]  /*0b40*/  @!P5 LEA.HI.X R31, R36, R31, R37, 0x2, P6 ;  /* 0x0000001f241fd211 */ /* 0x000fe200030f1425 */
[C---:B------:R-:W-:Y:S02]  /*0b50*/  @!P4 IMAD R41, R38.reuse, R29, R41 ;  /* 0x0000001d2629c224 */ /* 0x040fe400078e0229 */
[----:B------:R-:W-:Y:S02]  /*0b60*/  @!P4 IMAD.WIDE.U32 R28, R38, R28, R32 ;  /* 0x0000001c261cc225 */ /* 0x000fe400078e0020 */
[----:B------:R-:W0:Y:S01]  /*0b70*/  @!P2 LDC.64 R38, c[0x0][0x3e0] ;  /* 0x0000f800ff26ab82 */ /* 0x000e220000000a00 */
[----:B------:R1:W4:Y:S01]  /*0b80*/  @!P5 LDG.E.64 R22, desc[UR6][R30.64] ;  /* 0x000000061e16d981 */ /* 0x000322000c1e1b00 */
[----:B------:R-:W-:-:S06]  /*0b90*/  ISETP.GE.U32.AND P5, PT, R11, UR4, PT ;  /* 0x000000040b007c0c */ /* 0x000fcc000bfa6070 */
[----:B------:R-:W0:Y:S01]  /*0ba0*/  @!P1 LDC.64 R32, c[0x0][0x390] ;  /* 0x0000e400ff209b82 */ /* 0x000e220000000a00 */
[----:B------:R-:W-:Y:S01]  /*0bb0*/  ISETP.GE.AND.EX P5, PT, R65, UR5, PT, P5 ;  /* 0x0000000541007c0c */ /* 0x000fe2000bfa6350 */
[----:B------:R-:W-:Y:S01]  /*0bc0*/  @!P1 IMAD R43, R43, R26, RZ ;  /* 0x0000001a2b2b9224 */ /* 0x000fe200078e02ff */
[----:B------:R-:W-:-:S05]  /*0bd0*/  @!P1 MOV R44, R74 ;  /* 0x0000004a002c9202 */ /* 0x000fca0000000f00 */
[----:B------:R-:W0:Y:S01]  /*0be0*/  @!P3 LDC.64 R36, c[0x0][0x3e0] ;  /* 0x0000f800ff24bb82 */ /* 0x000e220000000a00 */
[----:B------:R-:W-:Y:S02]  /*0bf0*/  @!P1 MOV R45, R77 ;  /* 0x0000004d002d9202 */ /* 0x000fe40000000f00 */
[----:B------:R-:W-:Y:S02]  /*0c00*/  @!P4 IADD3 R29, PT, PT, R29, R41, RZ ;  /* 0x000000291d1dc210 */ /* 0x000fe40007ffe0ff */
[----:B------:R-:W-:-:S03]  /*0c10*/  @!P4 LEA R40, P6, R28, R24, 0x2 ;  /* 0x000000181c28c211 */ /* 0x000fc600078c10ff */
[----:B-1----:R-:W1:Y:S01]  /*0c20*/  @!P2 LDC.64 R30, c[0x0][0x390] ;  /* 0x0000e400ff1eab82 */ /* 0x002e620000000a00 */
[----:B------:R-:W-:Y:S01]  /*0c30*/  @!P4 LEA.HI.X R41, R28, R25, R29, 0x2, P6 ;  /* 0x000000191c29c211 */ /* 0x000fe200030f141d */
[C---:B------:R-:W-:Y:S01]  /*0c40*/  @!P1 IMAD R43, R34.reuse, R27, R43 ;  /* 0x0000001b222b9224 */ /* 0x040fe200078e022b */
[----:B------:R-:W-:Y:S01]  /*0c50*/  CS2R R24, SRZ ;  /* 0x0000000000187805 */ /* 0x000fe2000001ff00 */
[----:B------:R-:W-:Y:S01]  /*0c60*/  @!P1 IMAD.WIDE.U32 R44, R34, R26, R44 ;  /* 0x0000001a222c9225 */ /* 0x000fe200078e002c */
[----:B------:R-:W-:-:S03]  /*0c70*/  ISETP.GE.U32.AND P6, PT, R12, UR4, PT ;  /* 0x000000040c007c0c */ /* 0x000fc6000bfc6070 */
[----:B------:R-:W1:Y:S01]  /*0c80*/  @!P3 LDC.64 R26, c[0x0][0x390] ;  /* 0x0000e400ff1abb82 */ /* 0x000e620000000a00 */
[----:B------:R0:W4:Y:S01]  /*0c90*/  @!P4 LDG.E.64 R24, desc[UR6][R40.64] ;  /* 0x000000062818c981 */ /* 0x000122000c1e1b00 */
[----:B------:R-:W-:Y:S01]  /*0ca0*/  ISETP.GE.AND.EX P4, PT, R67, UR5, PT, P6 ;  /* 0x0000000543007c0c */ /* 0x000fe2000bf86360 */
[----:B0-----:R-:W-:-:S05]  /*0cb0*/  @!P2 IMAD R47, R47, R38, RZ ;  /* 0x000000262f2fa224 */ /* 0x001fca00078e02ff */
[----:B------:R-:W0:Y:S01]  /*0cc0*/  @!P5 LDC.64 R28, c[0x0][0x3e0] ;  /* 0x0000f800ff1cdb82 */ /* 0x000e220000000a00 */
[----:B------:R-:W-:Y:S02]  /*0cd0*/  @!P1 IADD3 R34, PT, PT, R45, R43, RZ ;  /* 0x0000002b2d229210 */ /* 0x000fe40007ffe0ff */
[----:B------:R-:W-:Y:S02]  /*0ce0*/  @!P2 MOV R40, R74 ;  /* 0x0000004a0028a202 */ /* 0x000fe40000000f00 */
[----:B------:R-:W-:Y:S02]  /*0cf0*/  @!P2 MOV R41, R77 ;  /* 0x0000004d0029a202 */ /* 0x000fe40000000f00 */
[----:B------:R-:W-:Y:S01]  /*0d00*/  @!P1 LEA R32, P6, R44, R32, 0x2 ;  /* 0x000000202c209211 */ /* 0x000fe200078c10ff */
[C---:B------:R-:W-:Y:S02]  /*0d10*/  @!P2 IMAD R47, R42.reuse, R39, R47 ;  /* 0x000000272a2fa224 */ /* 0x040fe400078e022f */
[----:B------:R-:W-:Y:S01]  /*0d20*/  @!P2 IMAD.WIDE.U32 R42, R42, R38, R40 ;  /* 0x000000262a2aa225 */ /* 0x000fe200078e0028 */
[----:B------:R-:W-:Y:S01]  /*0d30*/  @!P1 LEA.HI.X R33, R44, R33, R34, 0x2, P6 ;  /* 0x000000212c219211 */ /* 0x000fe200030f1422 */
[----:B------:R-:W0:Y:S01]  /*0d40*/  @!P5 LDC.64 R38, c[0x0][0x390] ;  /* 0x0000e400ff26db82 */ /* 0x000e220000000a00 */
[----:B------:R-:W-:Y:S01]  /*0d50*/  @!P3 MOV R40, R74 ;  /* 0x0000004a0028b202 */ /* 0x000fe20000000f00 */
[----:B------:R-:W-:Y:S01]  /*0d60*/  @!P3 IMAD R34, R63, R36, RZ ;  /* 0x000000243f22b224 */ /* 0x000fe200078e02ff */
[----:B------:R-:W-:-:S02]  /*0d70*/  @!P3 MOV R41, R77 ;  /* 0x0000004d0029b202 */ /* 0x000fc40000000f00 */
[----:B-1----:R-:W-:Y:S01]  /*0d80*/  @!P2 LEA R30, P6, R42, R30, 0x2 ;  /* 0x0000001e2a1ea211 */ /* 0x002fe200078c10ff */
[C---:B------:R-:W-:Y:S01]  /*0d90*/  @!P3 IMAD R45, R10.reuse, R37, R34 ;  /* 0x000000250a2db224 */ /* 0x040fe200078e0222 */
[----:B------:R-:W-:Y:S01]  /*0da0*/  @!P2 IADD3 R34, PT, PT, R43, R47, RZ ;  /* 0x0000002f2b22a210 */ /* 0x000fe20007ffe0ff */
[----:B------:R-:W-:Y:S02]  /*0db0*/  @!P3 IMAD.WIDE.U32 R40, R10, R36, R40 ;  /* 0x000000240a28b225 */ /* 0x000fe400078e0028 */
[----:B------:R-:W1:Y:S01]  /*0dc0*/  @!P4 LDC.64 R36, c[0x0][0x3e0] ;  /* 0x0000f800ff24cb82 */ /* 0x000e620000000a00 */
[----:B------:R-:W-:Y:S02]  /*0dd0*/  @!P2 LEA.HI.X R31, R42, R31, R34, 0x2, P6 ;  /* 0x0000001f2a1fa211 */ /* 0x000fe400030f1422 */
[----:B------:R-:W-:Y:S02]  /*0de0*/  @!P3 IADD3 R34, PT, PT, R41, R45, RZ ;  /* 0x0000002d2922b210 */ /* 0x000fe40007ffe0ff */
[C---:B------:R-:W-:Y:S01]  /*0df0*/  @!P3 LEA R44, P6, R40.reuse, R26, 0x2 ;  /* 0x0000001a282cb211 */ /* 0x040fe200078c10ff */
[----:B0-----:R-:W-:Y:S01]  /*0e00*/  @!P5 IMAD R26, R65, R28, RZ ;  /* 0x0000001c411ad224 */ /* 0x001fe200078e02ff */
[----:B------:R-:W-:Y:S01]  /*0e10*/  @!P5 MOV R41, R77 ;  /* 0x0000004d0029d202 */ /* 0x000fe20000000f00 */
[----:B------:R-:W0:Y:S01]  /*0e20*/  @!P4 LDC.64 R42, c[0x0][0x390] ;  /* 0x0000e400ff2acb82 */ /* 0x000e220000000a00 */
[----:B------:R-:W-:-:S02]  /*0e30*/  @!P3 LEA.HI.X R45, R40, R27, R34, 0x2, P6 ;  /* 0x0000001b282db211 */ /* 0x000fc400030f1422 */
[----:B------:R-:W-:Y:S01]  /*0e40*/  @!P5 MOV R40, R74 ;  /* 0x0000004a0028d202 */ /* 0x000fe20000000f00 */
[----:B------:R-:W-:Y:S01]  /*0e50*/  @!P5 IMAD R47, R11, R29, R26 ;  /* 0x0000001d0b2fd224 */ /* 0x000fe200078e021a */
[----:B------:R-:W-:-:S03]  /*0e60*/  CS2R R26, SRZ ;  /* 0x00000000001a7805 */ /* 0x000fc6000001ff00 */
[----:B------:R-:W-:Y:S01]  /*0e70*/  @!P5 IMAD.WIDE.U32 R28, R11, R28, R40 ;  /* 0x0000001c0b1cd225 */ /* 0x000fe200078e0028 */
[----:B------:R-:W-:Y:S02]  /*0e80*/  ISETP.GE.U32.AND P6, PT, R13, UR4, PT ;  /* 0x000000040d007c0c */ /* 0x000fe4000bfc6070 */
[----:B------:R0:W4:Y:S02]  /*0e90*/  @!P3 LDG.E.64 R26, desc[UR6][R44.64] ;  /* 0x000000062c1ab981 */ /* 0x000124000c1e1b00 */
[----:B------:R-:W-:Y:S02]  /*0ea0*/  @!P5 IADD3 R29, PT, PT, R29, R47, RZ ;  /* 0x0000002f1d1dd210 */ /* 0x000fe40007ffe0ff */
[C---:B------:R-:W-:Y:S02]  /*0eb0*/  @!P5 LEA R38, P3, R28.reuse, R38, 0x2 ;  /* 0x000000261c26d211 */ /* 0x040fe400078610ff */
[----:B------:R-:W-:Y:S01]  /*0ec0*/  ISETP.GE.AND.EX P6, PT, R69, UR5, PT, P6 ;  /* 0x0000000545007c0c */ /* 0x000fe2000bfc6360 */
[----:B-1----:R-:W-:Y:S01]  /*0ed0*/  @!P4 IMAD R34, R67, R36, RZ ;  /* 0x000000244322c224 */ /* 0x002fe200078e02ff */
[----:B------:R-:W-:-:S02]  /*0ee0*/  @!P5 LEA.HI.X R39, R28, R39, R29, 0x2, P3 ;  /* 0x000000271c27d211 */ /* 0x000fc400018f141d */
[----:B------:R-:W-:Y:S02]  /*0ef0*/  @!P4 MOV R28, R74 ;  /* 0x0000004a001cc202 */ /* 0x000fe40000000f00 */
[----:B------:R-:W-:Y:S02]  /*0f00*/  @!P4 MOV R29, R77 ;  /* 0x0000004d001dc202 */ /* 0x000fe40000000f00 */
[----:B------:R-:W-:Y:S01]  /*0f10*/  CS2R R40, SRZ ;  /* 0x0000000000287805 */ /* 0x000fe2000001ff00 */
[C---:B------:R-:W-:Y:S02]  /*0f20*/  @!P4 IMAD R47, R12.reuse, R37, R34 ;  /* 0x000000250c2fc224 */ /* 0x040fe400078e0222 */
[----:B------:R-:W-:-:S03]  /*0f30*/  @!P4 IMAD.WIDE.U32 R36, R12, R36, R28 ;  /* 0x000000240c24c225 */ /* 0x000fc600078e001c */
[----:B------:R1:W4:Y:S01]  /*0f40*/  @!P5 LDG.E.64 R40, desc[UR6][R38.64] ;  /* 0x000000062628d981 */ /* 0x000322000c1e1b00 */
[----:B------:R-:W-:Y:S01]  /*0f50*/  ISETP.GE.U32.AND P5, PT, R58, UR4, PT ;  /* 0x000000043a007c0c */ /* 0x000fe2000bfa6070 */
[----:B------:R-:W5:Y:S01]  /*0f60*/  @!P6 LDC.64 R48, c[0x0][0x390] ;  /* 0x0000e400ff30eb82 */ /* 0x000f620000000a00 */
[----:B------:R-:W-:Y:S02]  /*0f70*/  @!P4 IADD3 R28, PT, PT, R37, R47, RZ ;  /* 0x0000002f251cc210 */ /* 0x000fe40007ffe0ff */
[----:B------:R-:W-:-:S05]  /*0f80*/  ISETP.GE.AND.EX P5, PT, R71, UR5, PT, P5 ;  /* 0x0000000547007c0c */ /* 0x000fca000bfa6350 */
[----:B------:R-:W1:Y:S01]  /*0f90*/  @!P6 LDC.64 R46, c[0x0][0x3e0] ;  /* 0x0000f800ff2eeb82 */ /* 0x000e620000000a00 */
[----:B0-----:R-:W-:-:S04]  /*0fa0*/  @!P4 LEA R50, P3, R36, R42, 0x2 ;  /* 0x0000002a2432c211 */ /* 0x001fc800078610ff */
[----:B------:R-:W-:Y:S02]  /*0fb0*/  @!P4 LEA.HI.X R51, R36, R43, R28, 0x2, P3 ;  /* 0x0000002b2433c211 */ /* 0x000fe400018f141c */
[----:B------:R-:W-:Y:S01]  /*0fc0*/  ISETP.GE.U32.AND P3, PT, R9, UR4, PT ;  /* 0x0000000409007c0c */ /* 0x000fe2000bf66070 */
[----:B------:R-:W0:Y:S03]  /*0fd0*/  @!P5 LDC.64 R44, c[0x0][0x3e0] ;  /* 0x0000f800ff2cdb82 */ /* 0x000e260000000a00 */
[----:B------:R-:W-:Y:S02]  /*0fe0*/  ISETP.GE.AND.EX P3, PT, R61, UR5, PT, P3 ;  /* 0x000000053d007c0c */ /* 0x000fe4000bf66330 */
[----:B------:R-:W-:Y:S02]  /*0ff0*/  @!P6 MOV R29, R77 ;  /* 0x0000004d001de202 */ /* 0x000fe40000000f00 */
[----:B------:R-:W-:Y:S01]  /*1000*/  CS2R R42, SRZ ;  /* 0x00000000002a7805 */ /* 0x000fe2000001ff00 */
[----:B------:R-:W3:Y:S05]  /*1010*/  @!P5 LDC.64 R36, c[0x0][0x390] ;  /* 0x0000e400ff24db82 */ /* 0x000eea0000000a00 */
[----:B------:R5:W4:Y:S01]  /*1020*/  @!P4 LDG.E.64 R42, desc[UR6][R50.64] ;  /* 0x00000006322ac981 */ /* 0x000b22000c1e1b00 */
[----:B-1----:R-:W-:-:S02]  /*1030*/  @!P6 IMAD R28, R69, R46, RZ ;  /* 0x0000002e451ce224 */ /* 0x002fc400078e02ff */
[----:B------:R-:W1:Y:S02]  /*1040*/  @!P3 LDC.64 R38, c[0x0][0x3e0] ;  /* 0x0000f800ff26bb82 */ /* 0x000e640000000a00 */
[----:B------:R-:W-:Y:S01]  /*1050*/  @!P6 IMAD R53, R13, R47, R28 ;  /* 0x0000002f0d35e224 */ /* 0x000fe200078e021c */
[----:B------:R-:W-:-:S05]  /*1060*/  @!P6 MOV R28, R74 ;  /* 0x0000004a001ce202 */ /* 0x000fca0000000f00 */
[----:B------:R-:W-:Y:S02]  /*1070*/  @!P6 IMAD.WIDE.U32 R46, R13, R46, R28 ;  /* 0x0000002e0d2ee225 */ /* 0x000fe400078e001c */
[----:B------:R-:W2:Y:S03]  /*1080*/  @!P3 LDC.64 R28, c[0x0][0x390] ;  /* 0x0000e400ff1cbb82 */ /* 0x000ea60000000a00 */
[----:B------:R-:W-:Y:S01]  /*1090*/  @!P6 IADD3 R34, PT, PT, R47, R53, RZ ;  /* 0x000000352f22e210 */ /* 0x000fe20007ffe0ff */
[----:B0-----:R-:W-:Y:S01]  /*10a0*/  @!P5 IMAD R47, R71, R44, RZ ;  /* 0x0000002c472fd224 */ /* 0x001fe200078e02ff */
[----:B-----5:R-:W-:-:S03]  /*10b0*/  @!P6 LEA R48, P4, R46, R48, 0x2 ;  /* 0x000000302e30e211 */ /* 0x020fc600078810ff */
[----:B------:R-:W-:Y:S01]  /*10c0*/  @!P5 IMAD R55, R58, R45, R47 ;  /* 0x0000002d3a37d224 */ /* 0x000fe200078e022f */
[----:B------:R-:W-:Y:S02]  /*10d0*/  @!P6 LEA.HI.X R49, R46, R49, R34, 0x2, P4 ;  /* 0x000000312e31e211 */ /* 0x000fe400020f1422 */
[----:B------:R-:W-:Y:S02]  /*10e0*/  ISETP.GE.U32.AND P4, PT, R59, UR4, PT ;  /* 0x000000043b007c0c */ /* 0x000fe4000bf86070 */
[----:B------:R-:W-:Y:S02]  /*10f0*/  @!P5 MOV R46, R74 ;  /* 0x0000004a002ed202 */ /* 0x000fe40000000f00 */
[----:B------:R-:W-:Y:S02]  /*1100*/  @!P5 MOV R47, R77 ;  /* 0x0000004d002fd202 */ /* 0x000fe40000000f00 */
[----:B------:R-:W-:Y:S01]  /*1110*/  ISETP.GE.AND.EX P4, PT, R73, UR5, PT, P4 ;  /* 0x0000000549007c0c */ /* 0x000fe2000bf86340 */
[----:B------:R-:W-:Y:S01]  /*1120*/  @!P5 IMAD.WIDE.U32 R46, R58, R44, R46 ;  /* 0x0000002c3a2ed225 */ /* 0x000fe200078e002e */
[----:B------:R-:W-:-:S02]  /*1130*/  CS2R R44, SRZ ;  /* 0x00000000002c7805 */ /* 0x000fc4000001ff00 */
[----:B------:R-:W-:Y:S01]  /*1140*/  @!P3 MOV R50, R74 ;  /* 0x0000004a0032b202 */ /* 0x000fe20000000f00 */
[-C--:B-1----:R-:W-:Y:S01]  /*1150*/  @!P3 IMAD R34, R61, R38.reuse, RZ ;  /* 0x000000263d22b224 */ /* 0x082fe200078e02ff */
[----:B------:R-:W-:Y:S02]  /*1160*/  @!P3 MOV R51, R77 ;  /* 0x0000004d0033b202 */ /* 0x000fe40000000f00 */
[----:B------:R0:W5:Y:S01]  /*1170*/  @!P6 LDG.E.64 R44, desc[UR6][R48.64] ;  /* 0x00000006302ce981 */ /* 0x000162000c1e1b00 */
[----:B------:R-:W-:Y:S01]  /*1180*/  @!P3 IMAD R53, R9, R39, R34 ;  /* 0x000000270935b224 */ /* 0x000fe200078e0222 */
[----:B------:R-:W-:Y:S01]  /*1190*/  @!P5 IADD3 R34, PT, PT, R47, R55, RZ ;  /* 0x000000372f22d210 */ /* 0x000fe20007ffe0ff */
[----:B------:R-:W-:Y:S01]  /*11a0*/  @!P3 IMAD.WIDE.U32 R38, R9, R38, R50 ;  /* 0x000000260926b225 */ /* 0x000fe200078e0032 */
[----:B---3--:R-:W-:Y:S01]  /*11b0*/  @!P5 LEA R36, P6, R46, R36, 0x2 ;  /* 0x000000242e24d211 */ /* 0x008fe200078c10ff */
[----:B------:R-:W1:Y:S01]  /*11c0*/  @!P4 LDC.64 R50, c[0x0][0x3e0] ;  /* 0x0000f800ff32cb82 */ /* 0x000e620000000a00 */
[----:B------:R-:W-:-:S02]  /*11d0*/  IADD3 R55, PT, PT, R35, 0xf0, RZ ;  /* 0x000000f023377810 */ /* 0x000fc40007ffe0ff */
[----:B------:R-:W-:Y:S02]  /*11e0*/  @!P5 LEA.HI.X R37, R46, R37, R34, 0x2, P6 ;  /* 0x000000252e25d211 */ /* 0x000fe400030f1422 */
[----:B------:R-:W-:Y:S02]  /*11f0*/  @!P3 IADD3 R34, PT, PT, R39, R53, RZ ;  /* 0x000000352722b210 */ /* 0x000fe40007ffe0ff */
[C---:B--2---:R-:W-:Y:S02]  /*1200*/  @!P3 LEA R52, P6, R38.reuse, R28, 0x2 ;  /* 0x0000001c2634b211 */ /* 0x044fe400078c10ff */
[----:B------:R-:W-:Y:S02]  /*1210*/  SHF.R.S32.HI R57, RZ, 0x1f, R55 ;  /* 0x0000001fff397819 */ /* 0x000fe40000011437 */
[----:B------:R-:W-:Y:S02]  /*1220*/  @!P3 LEA.HI.X R53, R38, R29, R34, 0x2, P6 ;  /* 0x0000001d2635b211 */ /* 0x000fe400030f1422 */
[----:B------:R-:W-:-:S02]  /*1230*/  ISETP.GE.U32.AND P6, PT, R55, UR4, PT ;  /* 0x0000000437007c0c */ /* 0x000fc4000bfc6070 */
[----:B------:R-:W-:Y:S01]  /*1240*/  CS2R R46, SRZ ;  /* 0x00000000002e7805 */ /* 0x000fe2000001ff00 */
[----:B------:R-:W2:Y:S01]  /*1250*/  @!P4 LDC.64 R34, c[0x0][0x390] ;  /* 0x0000e400ff22cb82 */ /* 0x000ea20000000a00 */
[----:B------:R-:W-:-:S04]  /*1260*/  ISETP.GE.AND.EX P6, PT, R57, UR5, PT, P6 ;  /* 0x0000000539007c0c */ /* 0x000fc8000bfc6360 */
[----:B------:R-:W3:Y:S01]  /*1270*/  @!P3 LDG.E.64 R46, desc[UR6][R52.64] ;  /* 0x00000006342eb981 */ /* 0x000ee2000c1e1b00 */
[----:B-1----:R-:W-:Y:S01]  /*1280*/  @!P4 IMAD R28, R73, R50, RZ ;  /* 0x00000032491cc224 */ /* 0x002fe200078e02ff */
[----:B------:R-:W-:-:S07]  /*1290*/  @!P4 MOV R29, R77 ;  /* 0x0000004d001dc202 */ /* 0x000fce0000000f00 */
[----:B------:R-:W1:Y:S01]  /*12a0*/  @!P6 LDC.64 R38, c[0x0][0x3e0] ;  /* 0x0000f800ff26eb82 */ /* 0x000e620000000a00 */
[----:B------:R-:W-:Y:S01]  /*12b0*/  @!P4 IMAD R79, R59, R51, R28 ;  /* 0x000000333b4fc224 */ /* 0x000fe200078e021c */
[----:B------:R-:W-:Y:S02]  /*12c0*/  @!P4 MOV R28, R74 ;  /* 0x0000004a001cc202 */ /* 0x000fe40000000f00 */
[----:B0-----:R-:W-:-:S03]  /*12d0*/  CS2R R48, SRZ ;  /* 0x0000000000307805 */ /* 0x001fc6000001ff00 */
[----:B------:R-:W-:Y:S02]  /*12e0*/  @!P4 IMAD.WIDE.U32 R50, R59, R50, R28 ;  /* 0x000000323b32c225 */ /* 0x000fe400078e001c */
[----:B------:R-:W0:Y:S01]  /*12f0*/  @!P6 LDC.64 R28, c[0x0][0x390] ;  /* 0x0000e400ff1ceb82 */ /* 0x000e220000000a00 */
[----:B------:R2:W5:Y:S02]  /*1300*/  @!P5 LDG.E.64 R48, desc[UR6][R36.64] ;  /* 0x000000062430d981 */ /* 0x000564000c1e1b00 */
[----:B------:R-:W-:Y:S02]  /*1310*/  @!P4 IADD3 R51, PT, PT, R51, R79, RZ ;  /* 0x0000004f3333c210 */ /* 0x000fe40007ffe0ff */
[----:B--2---:R-:W-:-:S04]  /*1320*/  @!P4 LEA R34, P5, R50, R34, 0x2 ;  /* 0x000000223222c211 */ /* 0x004fc800078a10ff */
[----:B------:R-:W-:Y:S02]  /*1330*/  @!P4 LEA.HI.X R35, R50, R35, R51, 0x2, P5 ;  /* 0x000000233223c211 */ /* 0x000fe400028f1433 */
[----:B------:R-:W-:Y:S02]  /*1340*/  CS2R R50, SRZ ;  /* 0x0000000000327805 */ /* 0x000fe4000001ff00 */
[----:B------:R-:W-:Y:S02]  /*1350*/  @!P6 MOV R36, R74 ;  /* 0x0000004a0024e202 */ /* 0x000fe40000000f00 */
[----:B------:R-:W-:Y:S01]  /*1360*/  @!P6 MOV R37, R77 ;  /* 0x0000004d0025e202 */ /* 0x000fe20000000f00 */
[-C--:B-1----:R-:W-:Y:S01]  /*1370*/  @!P6 IMAD R52, R57, R38.reuse, RZ ;  /* 0x000000263934e224 */ /* 0x082fe200078e02ff */
[----:B------:R-:W2:Y:S03]  /*1380*/  @!P1 LDG.E.64 R50, desc[UR6][R32.64] ;  /* 0x0000000620329981 */ /* 0x000ea6000c1e1b00 */
[C---:B------:R-:W-:Y:S01]  /*1390*/  @!P6 IMAD R57, R55.reuse, R39, R52 ;  /* 0x000000273739e224 */ /* 0x040fe200078e0234 */
[----:B------:R-:W-:Y:S01]  /*13a0*/  CS2R R52, SRZ ;  /* 0x0000000000347805 */ /* 0x000fe2000001ff00 */
[----:B------:R-:W-:Y:S01]  /*13b0*/  @!P6 IMAD.WIDE.U32 R38, R55, R38, R36 ;  /* 0x000000263726e225 */ /* 0x000fe200078e0024 */
[----:B------:R-:W-:-:S04]  /*13c0*/  CS2R R54, SRZ ;  /* 0x0000000000367805 */ /* 0x000fc8000001ff00 */
[----:B------:R1:W2:Y:S01]  /*13d0*/  @!P2 LDG.E.64 R52, desc[UR6][R30.64] ;  /* 0x000000061e34a981 */ /* 0x0002a2000c1e1b00 */
[----:B------:R-:W-:Y:S02]  /*13e0*/  @!P6 IADD3 R36, PT, PT, R39, R57, RZ ;  /* 0x000000392724e210 */ /* 0x000fe40007ffe0ff */
[C---:B0-----:R-:W-:Y:S02]  /*13f0*/  @!P6 LEA R28, P1, R38.reuse, R28, 0x2 ;  /* 0x0000001c261ce211 */ /* 0x041fe400078210ff */
[----:B------:R-:W-:Y:S01]  /*1400*/  CS2R R56, SRZ ;  /* 0x0000000000387805 */ /* 0x000fe2000001ff00 */
[----:B------:R-:W2:Y:S01]  /*1410*/  @!P4 LDG.E.64 R54, desc[UR6][R34.64] ;  /* 0x000000062236c981 */ /* 0x000ea2000c1e1b00 */
[----:B------:R-:W-:-:S05]  /*1420*/  @!P6 LEA.HI.X R29, R38, R29, R36, 0x2, P1 ;  /* 0x0000001d261de211 */ /* 0x000fca00008f1424 */
[----:B------:R0:W2:Y:S01]  /*1430*/  @!P6 LDG.E.64 R56, desc[UR6][R28.64] ;  /* 0x000000061c38e981 */ /* 0x0000a2000c1e1b00 */
[----:B-1----:R-:W-:Y:S01]  /*1440*/  FADD.FTZ R30, R14, R15 ;  /* 0x0000000f0e1e7221 */ /* 0x002fe20000010000 */
[----:B------:R-:W-:Y:S01]  /*1450*/  FMUL.FTZ R33, R15, R15 ;  /* 0x0000000f0f217220 */ /* 0x000fe20000410000 */
[----:B------:R-:W-:Y:S02]  /*1460*/  FADD.FTZ R31, R16, R17 ;  /* 0x00000011101f7221 */ /* 0x000fe40000010000 */
[----:B------:R-:W-:Y:S01]  /*1470*/  FADD.FTZ R30, RZ, R30 ;  /* 0x0000001eff1e7221 */ /* 0x000fe20000010000 */
[----:B------:R-:W-:Y:S01]  /*1480*/  FMUL.FTZ R37, R17, R17 ;  /* 0x0000001111257220 */ /* 0x000fe20000410000 */
[----:B------:R-:W-:Y:S02]  /*1490*/  FFMA.FTZ R33, R14, R14, R33 ;  /* 0x0000000e0e217223 */ /* 0x000fe40000010021 */
[----:B------:R-:W-:Y:S01]  /*14a0*/  FADD.FTZ R30, R30, R31 ;  /* 0x0000001f1e1e7221 */ /* 0x000fe20000010000 */
[----:B------:R-:W-:Y:S01]  /*14b0*/  FFMA.FTZ R32, R16, R16, R37 ;  /* 0x0000001010207223 */ /* 0x000fe20000010025 */
[----:B------:R-:W-:Y:S01]  /*14c0*/  FADD.FTZ R33, RZ, R33 ;  /* 0x00000021ff217221 */ /* 0x000fe20000010000 */
[----:B0-----:R-:W-:Y:S01]  /*14d0*/  FADD.FTZ R29, R18, R19 ;  /* 0x00000013121d7221 */ /* 0x001fe20000010000 */
[----:B------:R-:W-:-:S03]  /*14e0*/  FMUL.FTZ R35, R19, R19 ;  /* 0x0000001313237220 */ /* 0x000fc60000410000 */
[----:B------:R-:W-:Y:S01]  /*14f0*/  FADD.FTZ R29, R30, R29 ;  /* 0x0000001d1e1d7221 */ /* 0x000fe20000010000 */
[----:B------:R-:W-:Y:S01]  /*1500*/  FADD.FTZ R32, R33, R32 ;  /* 0x0000002021207221 */ /* 0x000fe20000010000 */
[----:B------:R-:W-:Y:S01]  /*1510*/  FFMA.FTZ R35, R18, R18, R35 ;  /* 0x0000001212237223 */ /* 0x000fe20000010023 */
[----:B------:R-:W-:Y:S01]  /*1520*/  FADD.FTZ R28, R20, R21 ;  /* 0x00000015141c7221 */ /* 0x000fe20000010000 */
[----:B------:R-:W-:-:S03]  /*1530*/  FMUL.FTZ R31, R21, R21 ;  /* 0x00000015151f7220 */ /* 0x000fc60000410000 */
[----:B------:R-:W-:Y:S01]  /*1540*/  FADD.FTZ R28, R29, R28 ;  /* 0x0000001c1d1c7221 */ /* 0x000fe20000010000 */
[----:B------:R-:W-:Y:S01]  /*1550*/  FADD.FTZ R32, R32, R35 ;  /* 0x0000002320207221 */ /* 0x000fe20000010000 */
[----:B------:R-:W-:-:S04]  /*1560*/  FFMA.FTZ R31, R20, R20, R31 ;  /* 0x00000014141f7223 */ /* 0x000fc8000001001f */
[----:B------:R-:W-:Y:S01]  /*1570*/  FADD.FTZ R31, R32, R31 ;  /* 0x0000001f201f7221 */ /* 0x000fe20000010000 */
[C---:B------:R-:W-:Y:S02]  /*1580*/  ISETP.GT.AND P1, PT, R5.reuse, 0x1e, PT ;  /* 0x0000001e0500780c */ /* 0x040fe40003f24270 */
[----:B------:R-:W-:Y:S01]  /*1590*/  ISETP.GT.AND P4, PT, R5, 0xf, PT ;  /* 0x0000000f0500780c */ /* 0x000fe20003f84270 */
[----:B------:R-:W-:Y:S01]  /*15a0*/  BSSY.RECONVERGENT B0, `(.L_x_3690) ;  /* 0x0000060000007945 */ /* 0x000fe20003800200 */
[----:B------:R-:W-:Y:S01]  /*15b0*/  ISETP.NE.AND P2, PT, R2, RZ, PT ;  /* 0x000000ff0200720c */ /* 0x000fe20003f45270 */
[----:B---3--:R-:W-:Y:S01]  /*15c0*/  FADD.FTZ R29, R46, R47 ;  /* 0x0000002f2e1d7221 */ /* 0x008fe20000010000 */
[----:B------:R-:W-:-:S03]  /*15d0*/  FMUL.FTZ R33, R47, R47 ;  /* 0x0000002f2f217220 */ /* 0x000fc60000410000 */
[----:B------:R-:W-:Y:S01]  /*15e0*/  FADD.FTZ R28, R28, R29 ;  /* 0x0000001d1c1c7221 */ /* 0x000fe20000010000 */
[----:B------:R-:W-:Y:S01]  /*15f0*/  FFMA.FTZ R30, R46, R46, R33 ;  /* 0x0000002e2e1e7223 */ /* 0x000fe20000010021 */
[----:B----4-:R-:W-:Y:S01]  /*1600*/  FADD.FTZ R29, R22, R23 ;  /* 0x00000017161d7221 */ /* 0x010fe20000010000 */
[----:B------:R-:W-:Y:S02]  /*1610*/  FMUL.FTZ R33, R23, R23 ;  /* 0x0000001717217220 */ /* 0x000fe40000410000 */
[----:B------:R-:W-:Y:S01]  /*1620*/  FADD.FTZ R30, R31, R30 ;  /* 0x0000001e1f1e7221 */ /* 0x000fe20000010000 */
[----:B------:R-:W-:Y:S01]  /*1630*/  FADD.FTZ R28, R28, R29 ;  /* 0x0000001d1c1c7221 */ /* 0x000fe20000010000 */
[----:B------:R-:W-:Y:S01]  /*1640*/  FFMA.FTZ R33, R22, R22, R33 ;  /* 0x0000001616217223 */ /* 0x000fe20000010021 */
[----:B------:R-:W-:Y:S01]  /*1650*/  FADD.FTZ R29, R26, R27 ;  /* 0x0000001b1a1d7221 */ /* 0x000fe20000010000 */
[----:B------:R-:W-:Y:S02]  /*1660*/  FMUL.FTZ R31, R27, R27 ;  /* 0x0000001b1b1f7220 */ /* 0x000fe40000410000 */
[----:B------:R-:W-:Y:S01]  /*1670*/  FADD.FTZ R30, R30, R33 ;  /* 0x000000211e1e7221 */ /* 0x000fe20000010000 */
[----:B------:R-:W-:Y:S01]  /*1680*/  FADD.FTZ R28, R28, R29 ;  /* 0x0000001d1c1c7221 */ /* 0x000fe20000010000 */
[----:B------:R-:W-:Y:S01]  /*1690*/  FFMA.FTZ R31, R26, R26, R31 ;  /* 0x0000001a1a1f7223 */ /* 0x000fe2000001001f */
[----:B------:R-:W-:Y:S01]  /*16a0*/  FMUL.FTZ R33, R41, R41 ;  /* 0x0000002929217220 */ /* 0x000fe20000410000 */
[----:B------:R-:W-:-:S02]  /*16b0*/  FADD.FTZ R29, R40, R41 ;  /* 0x00000029281d7221 */ /* 0x000fc40000010000 */
[----:B------:R-:W-:Y:S01]  /*16c0*/  FADD.FTZ R30, R30, R31 ;  /* 0x0000001f1e1e7221 */ /* 0x000fe20000010000 */
[----:B------:R-:W-:Y:S01]  /*16d0*/  FFMA.FTZ R33, R40, R40, R33 ;  /* 0x0000002828217223 */ /* 0x000fe20000010021 */
[----:B------:R-:W-:Y:S01]  /*16e0*/  FADD.FTZ R28, R28, R29 ;  /* 0x0000001d1c1c7221 */ /* 0x000fe20000010000 */
[----:B------:R-:W-:Y:S01]  /*16f0*/  FMUL.FTZ R31, R43, R43 ;  /* 0x0000002b2b1f7220 */ /* 0x000fe20000410000 */
[----:B------:R-:W-:Y:S01]  /*1700*/  FADD.FTZ R29, R42, R43 ;  /* 0x0000002b2a1d7221 */ /* 0x000fe20000010000 */
[----:B------:R-:W-:Y:S01]  /*1710*/  FADD.FTZ R30, R30, R33 ;  /* 0x000000211e1e7221 */ /* 0x000fe20000010000 */
[----:B------:R-:W-:Y:S01]  /*1720*/  FMUL.FTZ R33, R25, R25 ;  /* 0x0000001919217220 */ /* 0x000fe20000410000 */
[----:B------:R-:W-:Y:S01]  /*1730*/  FFMA.FTZ R31, R42, R42, R31 ;  /* 0x0000002a2a1f7223 */ /* 0x000fe2000001001f */
[----:B------:R-:W-:Y:S01]  /*1740*/  FADD.FTZ R28, R28, R29 ;  /* 0x0000001d1c1c7221 */ /* 0x000fe20000010000 */
[C---:B------:R-:W-:Y:S01]  /*1750*/  FADD.FTZ R29, R24.reuse, R25 ;  /* 0x00000019181d7221 */ /* 0x040fe20000010000 */
[----:B------:R-:W-:Y:S01]  /*1760*/  FFMA.FTZ R33, R24, R24, R33 ;  /* 0x0000001818217223 */ /* 0x000fe20000010021 */
[----:B------:R-:W-:Y:S01]  /*1770*/  FADD.FTZ R30, R30, R31 ;  /* 0x0000001f1e1e7221 */ /* 0x000fe20000010000 */
[----:B-----5:R-:W-:Y:S01]  /*1780*/  FMUL.FTZ R31, R45, R45 ;  /* 0x0000002d2d1f7220 */ /* 0x020fe20000410000 */
        /* <DEDUP_REMOVED lines=9> */
[----:B--2---:R-:W-:Y:S01]  /*1820*/  FMUL.FTZ R31, R51, R51 ;  /* 0x00000033331f7220 */ /* 0x004fe20000410000 */
        /* <DEDUP_REMOVED lines=18> */
[----:B------:R-:W-:-:S02]  /*1950*/  FFMA.FTZ R33, R56, R56, R33 ;  /* 0x0000003838217223 */ /* 0x000fc40000010021 */
        /* <DEDUP_REMOVED lines=36> */
.L_x_3691:
[----:B------:R-:W-:Y:S05]  /*1ba0*/  BSYNC.RECONVERGENT B0 ;  /* 0x0000000000007941 */ /* 0x000fea0003800200 */
.L_x_3690:
        /* <DEDUP_REMOVED lines=54> */
.L_x_3693:
[----:B------:R-:W-:Y:S05]  /*1f10*/  BSYNC.RECONVERGENT B0 ;  /* 0x0000000000007941 */ /* 0x000fea0003800200 */
.L_x_3692:
        /* <DEDUP_REMOVED lines=13> */
[----:B-1----:R-:W-:Y:S01]  /*1ff0*/  LOP3.LUT P1, R34, R6, 0x2, RZ, 0xc0, !PT ;  /* 0x0000000206227812 */ /* 0x002fe2000782c0ff */
[----:B------:R-:W-:Y:S02]  /*2000*/  IMAD R35, R3, R7, R0 ;  /* 0x0000000703237224 */ /* 0x000fe400078e0200 */
        /* <DEDUP_REMOVED lines=12> */
.L_x_3696:
[----:B------:R-:W3:Y:S04]  /*20d0*/  LDG.E.STRONG.GPU R30, desc[UR6][R28.64] ;  /* 0x000000061c1e7981 */ /* 0x000ee8000c1ef900 */
[----:B---3--:R-:W-:Y:S01]  /*20e0*/  CCTL.IVALL ;  /* 0x00000000ff00798f */ /* 0x008fe20002000000 */
[----:B------:R-:W-:Y:S05]  /*20f0*/  YIELD ;  /* 0x0000000000007946 */ /* 0x000fea0003800000 */
[----:B------:R-:W-:-:S13]  /*2100*/  ISETP.NE.AND P1, PT, R30, R37, PT ;  /* 0x000000251e00720c */ /* 0x000fda0003f25270 */
[----:B------:R-:W-:Y:S05]  /*2110*/  @P1 BRA `(.L_x_3696) ;  /* 0xfffffffc00ec1947 */ /* 0x000fea000383ffff */
.L_x_3695:
        /* <DEDUP_REMOVED lines=11> */
[--C-:B------:R-:W-:Y:S01]  /*21d0*/  IMAD R28, R7, 0x3, R0.reuse ;  /* 0x00000003071c7824 */ /* 0x100fe200078e0200 */
[----:B------:R-:W-:Y:S01]  /*21e0*/  IADD3 R66, PT, PT, -R3, RZ, RZ ;  /* 0x000000ff03427210 */ /* 0x000fe20007ffe1ff */
[----:B--2---:R-:W-:Y:S01]  /*21f0*/  IMAD R36, R7, 0x7, R0 ;  /* 0x0000000707247824 */ /* 0x004fe200078e0200 */
[----:B------:R-:W-:Y:S01]  /*2200*/  MOV R70, R0 ;  /* 0x0000000000467202 */ /* 0x000fe20000000f00 */
[----:B------:R-:W-:-:S06]  /*2210*/  UMOV UR4, URZ ;  /* 0x000000ff00047c82 */ /* 0x000fcc0008000000 */
.L_x_3698:
[----:B------:R-:W-:-:S13]  /*2220*/  ISETP.EQ.OR P1, PT, R66, RZ, P2 ;  /* 0x000000ff4200720c */ /* 0x000fda0001722670 */
[----:B------:R-:W-:-:S05]  /*2230*/  @!P1 IMAD.WIDE.U32 R78, R70, 0x8, R38 ;  /* 0x00000008464e9825 */ /* 0x000fca00078e0026 */
[----:B------:R-:W0:Y:S01]  /*2240*/  @!P1 LDG.E.64 R30, desc[UR6][R78.64] ;  /* 0x000000064e1e9981 */ /* 0x000e22000c1e1b00 */
[----:B------:R-:W-:-:S06]  /*2250*/  UIADD3 UR5, UPT, UPT, UR4, 0x1, URZ ;  /* 0x0000000104057890 */ /* 0x000fcc000fffe0ff */
[----:B------:R-:W-:-:S13]  /*2260*/  ISETP.EQ.OR P4, PT, R3, UR5, P2 ;  /* 0x0000000503007c0c */ /* 0x000fda0009782670 */
[----:B-1----:R-:W-:Y:S01]  /*2270*/  @!P4 IMAD.WIDE.U32 R34, R72, 0x8, R38 ;  /* 0x000000084822c825 */ /* 0x002fe200078e0026 */
[----:B------:R-:W-:-:S03]  /*2280*/  UIADD3 UR5, UPT, UPT, UR4, 0x2, URZ ;  /* 0x0000000204057890 */ /* 0x000fc6000fffe0ff */
[----:B0-----:R-:W-:Y:S01]  /*2290*/  @!P1 FADD.FTZ R32, R32, R30 ;  /* 0x0000001e20209221 */ /* 0x001fe20000010000 */
[----:B------:R-:W-:Y:S02]  /*22a0*/  @!P1 FADD.FTZ R33, R33, R31 ;  /* 0x0000001f21219221 */ /* 0x000fe40000010000 */
[----:B------:R-:W2:Y:S01]  /*22b0*/  @!P4 LDG.E.64 R30, desc[UR6][R34.64] ;  /* 0x00000006221ec981 */ /* 0x000ea2000c1e1b00 */
[----:B------:R-:W-:-:S13]  /*22c0*/  ISETP.EQ.OR P1, PT, R3, UR5, P2 ;  /* 0x0000000503007c0c */ /* 0x000fda0009722670 */
[----:B------:R-:W-:Y:S01]  /*22d0*/  @!P1 IMAD.WIDE.U32 R78, R68, 0x8, R38 ;  /* 0x00000008444e9825 */ /* 0x000fe200078e0026 */
[----:B------:R-:W-:-:S03]  /*22e0*/  UIADD3 UR5, UPT, UPT, UR4, 0x3, URZ ;  /* 0x0000000304057890 */ /* 0x000fc6000fffe0ff */
[----:B--2---:R-:W-:Y:S01]  /*22f0*/  @!P4 FADD.FTZ R32, R32, R30 ;  /* 0x0000001e2020c221 */ /* 0x004fe20000010000 */
        /* <DEDUP_REMOVED lines=20> */
[----:B------:R-:W-:Y:S01]  /*2440*/  ISETP.EQ.OR P1, PT, R3, UR5, P2 ;  /* 0x0000000503007c0c */ /* 0x000fe20009722670 */
[----:B------:R-:W-:Y:S01]  /*2450*/  UIADD3 UR5, UPT, UPT, UR4, 0x7, URZ ;  /* 0x0000000704057890 */ /* 0x000fe2000fffe0ff */
[----:B------:R-:W0:Y:S01]  /*2460*/  LDC R78, c[0x0][0x370] ;  /* 0x0000dc00ff4e7b82 */ /* 0x000e220000000800 */
[----:B--2---:R-:W-:Y:S01]  /*2470*/  @!P4 FADD.FTZ R32, R32, R30 ;  /* 0x0000001e2020c221 */ /* 0x004fe20000010000 */
[----:B------:R-:W-:-:S09]  /*2480*/  @!P4 FADD.FTZ R33, R33, R31 ;  /* 0x0000001f2121c221 */ /* 0x000fd20000010000 */
[----:B------:R-:W-:Y:S01]  /*2490*/  @!P1 IMAD.WIDE.U32 R30, R37, 0x8, R38 ;  /* 0x00000008251e9825 */ /* 0x000fe200078e0026 */
[----:B------:R-:W-:-:S05]  /*24a0*/  ISETP.EQ.OR P4, PT, R3, UR5, P2 ;  /* 0x0000000503007c0c */ /* 0x000fca0009782670 */
[----:B------:R-:W2:Y:S08]  /*24b0*/  @!P1 LDG.E.64 R30, desc[UR6][R30.64] ;  /* 0x000000061e1e9981 */ /* 0x000eb0000c1e1b00 */
[----:B------:R-:W-:-:S06]  /*24c0*/  @!P4 IMAD.WIDE.U32 R34, R36, 0x8, R38 ;  /* 0x000000082422c825 */ /* 0x000fcc00078e0026 */
[----:B------:R-:W3:Y:S01]  /*24d0*/  @!P4 LDG.E.64 R34, desc[UR6][R34.64] ;  /* 0x000000062222c981 */ /* 0x000ee2000c1e1b00 */
        /* <DEDUP_REMOVED lines=11> */
[----:B0-----:R-:W-:Y:S01]  /*2590*/  LOP3.LUT R30, R78, 0x7ffffff8, RZ, 0xc0, !PT ;  /* 0x7ffffff84e1e7812 */ /* 0x001fe200078ec0ff */
[----:B------:R-:W-:-:S03]  /*25a0*/  @!P1 FADD.FTZ R33, R33, R31 ;  /* 0x0000001f21219221 */ /* 0x000fc60000010000 */
[----:B------:R-:W-:Y:S01]  /*25b0*/  ISETP.NE.AND P1, PT, R30, UR4, PT ;  /* 0x000000041e007c0c */ /* 0x000fe2000bf25270 */
[----:B---3--:R-:W-:Y:S01]  /*25c0*/  @!P4 FADD.FTZ R32, R32, R34 ;  /* 0x000000222020c221 */ /* 0x008fe20000010000 */
[----:B------:R-:W-:-:S11]  /*25d0*/  @!P4 FADD.FTZ R33, R33, R35 ;  /* 0x000000232121c221 */ /* 0x000fd60000010000 */
[----:B------:R-:W-:Y:S05]  /*25e0*/  @P1 BRA `(.L_x_3698) ;  /* 0xfffffffc000c1947 */ /* 0x000fea000383ffff */
[----:B------:R-:W-:-:S07]  /*25f0*/  MOV R64, R30 ;  /* 0x0000001e00407202 */ /* 0x000fce0000000f00 */
.L_x_3697:
        /* <DEDUP_REMOVED lines=12> */
[----:B-1----:R-:W-:Y:S02]  /*26c0*/  IADD3 R34, PT, PT, R64, 0x2, RZ ;  /* 0x0000000240227810 */ /* 0x002fe40007ffe0ff */
        /* <DEDUP_REMOVED lines=25> */
.L_x_3699:
[----:B------:R-:W-:Y:S05]  /*2860*/  BRA.U !UP1, `(.L_x_3694) ;  /* 0x0000000109707547 */ /* 0x000fea000b800000 */
[----:B-1----:R-:W1:Y:S01]  /*2870*/  LDC R34, c[0x0][0x370] ;  /* 0x0000dc00ff227b82 */ /* 0x002e620000000800 */
[----:B------:R-:W-:Y:S01]  /*2880*/  UISETP.NE.AND UP0, UPT, UR5, 0x1, UPT ;  /* 0x000000010500788c */ /* 0x000fe2000bf05270 */
[----:B-1----:R-:W-:-:S08]  /*2890*/  LOP3.LUT R34, R34, 0x1, RZ, 0xc0, !PT ;  /* 0x0000000122227812 */ /* 0x002fd000078ec0ff */
        /* <DEDUP_REMOVED lines=15> */
.L_x_3700:
        /* <DEDUP_REMOVED lines=9> */
.L_x_3701:
[----:B------:R-:W-:Y:S05]  /*2a20*/  BSYNC.RECONVERGENT B0 ;  /* 0x0000000000007941 */ /* 0x000fea0003800200 */
.L_x_3694:
[----:B------:R-:W4:Y:S01]  /*2a30*/  S2UR UR5, SR_CgaCtaId ;  /* 0x00000000000579c3 */ /* 0x000f220000008800 */
[----:B------:R-:W0:Y:S01]  /*2a40*/  LDCU UR8, c[0x0][0x414] ;  /* 0x00008280ff0877ac */ /* 0x000e220008000800 */
[----:B------:R-:W-:Y:S01]  /*2a50*/  LOP3.LUT R37, R60, 0xffff, RZ, 0xc0, !PT ;  /* 0x0000ffff3c257812 */ /* 0x000fe200078ec0ff */
[----:B------:R-:W-:-:S03]  /*2a60*/  UMOV UR4, 0x400 ;  /* 0x0000040000047882 */ /* 0x000fc60000000000 */
[----:B------:R-:W-:Y:S02]  /*2a70*/  IADD3 R37, PT, PT, R62, R37, RZ ;  /* 0x000000253e257210 */ /* 0x000fe40007ffe0ff */
[----:B------:R-:W1:Y:S08]  /*2a80*/  @P0 LDC.64 R78, c[0x0][0x388] ;  /* 0x0000e200ff4e0b82 */ /* 0x000e700000000a00 */
[----:B------:R-:W2:Y:S01]  /*2a90*/  LDC.64 R30, c[0x0][0x398] ;  /* 0x0000e600ff1e7b82 */ /* 0x000ea20000000a00 */
[----:B0-----:R-:W-:Y:S01]  /*2aa0*/  @P0 FMUL.FTZ R38, R32, UR8 ;  /* 0x0000000820260c20 */ /* 0x001fe20008410000 */
[----:B------:R-:W-:Y:S01]  /*2ab0*/  @P0 FMUL.FTZ R39, R33, UR8 ;  /* 0x0000000821270c20 */ /* 0x000fe20008410000 */
[----:B----4-:R-:W-:-:S05]  /*2ac0*/  ULEA UR4, UR5, UR4, 0x18 ;  /* 0x0000000405047291 */ /* 0x010fca000f8ec0ff */
[----:B---3--:R-:W0:Y:S01]  /*2ad0*/  LDC.64 R28, c[0x0][0x3a0] ;  /* 0x0000e800ff1c7b82 */ /* 0x008e220000000a00 */
[----:B------:R-:W3:Y:S01]  /*2ae0*/  LDCU UR5, c[0x0][0x404] ;  /* 0x00008080ff0577ac */ /* 0x000ee20008000800 */
[----:B-1----:R-:W-:Y:S02]  /*2af0*/  @P0 IMAD.WIDE R78, R8, 0x8, R78 ;  /* 0x00000008084e0825 */ /* 0x002fe400078e024e */
[----:B------:R-:W-:Y:S04]  /*2b00*/  @!P2 STS.64 [UR4+0xc0], R32 ;  /* 0x0000c020ff00a988 */ /* 0x000fe80008000a04 */
[----:B------:R-:W-:Y:S01]  /*2b10*/  @P0 STG.E.64 desc[UR6][R78.64], R38 ;  /* 0x000000264e000986 */ /* 0x000fe2000c101b06 */
[C---:B--2---:R-:W-:Y:S01]  /*2b20*/  IMAD.WIDE R30, R37.reuse, 0x4, R30 ;  /* 0x00000004251e7825 */ /* 0x044fe200078e021e */
[----:B------:R-:W-:Y:S03]  /*2b30*/  BAR.SYNC.DEFER_BLOCKING 0x0 ;  /* 0x0000000000007b1d */ /* 0x000fe60000010000 */
[----:B0-----:R-:W-:-:S06]  /*2b40*/  IMAD.WIDE R36, R37, 0x4, R28 ;  /* 0x0000000425247825 */ /* 0x001fcc00078e021c */
[----:B------:R-:W5:Y:S04]  /*2b50*/  LDG.E.64 R36, desc[UR6][R36.64] ;  /* 0x0000000624247981 */ /* 0x000f68000c1e1b00 */
[----:B------:R-:W0:Y:S01]  /*2b60*/  LDS.64 R28, [UR4+0xc0] ;  /* 0x0000c004ff1c7984 */ /* 0x000e220008000a00 */
[----:B------:R-:W1:Y:S03]  /*2b70*/  LDCU.U8 UR4, c[0x0][0x3fc] ;  /* 0x00007f80ff0477ac */ /* 0x000e660008000000 */
[----:B------:R3:W5:Y:S01]  /*2b80*/  LDG.E.64 R34, desc[UR6][R30.64] ;  /* 0x000000061e227981 */ /* 0x000762000c1e1b00 */
[----:B0-----:R-:W-:-:S04]  /*2b90*/  FMUL.FTZ R28, R28, UR8 ;  /* 0x000000081c1c7c20 */ /* 0x001fc80008410000 */
[----:B------:R-:W-:-:S04]  /*2ba0*/  FMUL.FTZ R62, R28, R28 ;  /* 0x0000001c1c3e7220 */ /* 0x000fc80000410000 */
[----:B------:R-:W-:-:S05]  /*2bb0*/  FFMA.FTZ R29, R29, UR8, -R62 ;  /* 0x000000081d1d7c23 */ /* 0x000fca000801083e */
[----:B------:R-:W-:-:S13]  /*2bc0*/  FSETP.GTU.FTZ.AND P1, PT, R29, RZ, PT ;  /* 0x000000ff1d00720b */ /* 0x000fda0003f3c000 */
[----:B------:R-:W0:Y:S01]  /*2bd0*/  @P1 LDC R66, c[0x0][0x3a8] ;  /* 0x0000ea00ff421b82 */ /* 0x000e220000000800 */
[----:B-1----:R-:W-:Y:S01]  /*2be0*/  UISETP.NE.AND UP0, UPT, UR4, URZ, UPT ;  /* 0x000000ff0400728c */ /* 0x002fe2000bf05270 */
[----:B---3--:R-:W-:Y:S01]  /*2bf0*/  IMAD R30, R3, UR5, R4 ;  /* 0x00000005031e7c24 */ /* 0x008fe2000f8e0204 */
[----:B------:R-:W-:Y:S01]  /*2c00*/  BSSY.RECONVERGENT B0, `(.L_x_3702) ;  /* 0x000037a000007945 */ /* 0x000fe20003800200 */
[----:B0-----:R-:W-:Y:S01]  /*2c10*/  @P1 FADD.FTZ R66, R29, R66 ;  /* 0x000000421d421221 */ /* 0x001fe20000010000 */
[----:B------:R-:W-:Y:S02]  /*2c20*/  HFMA2 R29, -RZ, RZ, 1.875, 0 ;  /* 0x3f800000ff1d7431 */ /* 0x000fe400000001ff */
[----:B------:R-:W-:-:S04]  /*2c30*/  IADD3 R31, PT, PT, R30, 0xc0, RZ ;  /* 0x000000c01e1f7810 */ /* 0x000fc80007ffe0ff */
[----:B------:R0:W1:Y:S01]  /*2c40*/  @P1 MUFU.RSQ R29, R66 ;  /* 0x00000042001d1308 */ /* 0x0000620000001400 */
[C---:B------:R-:W-:Y:S02]  /*2c50*/  IADD3 R32, PT, PT, R30.reuse, 0xf0, RZ ;  /* 0x000000f01e207810 */ /* 0x040fe40007ffe0ff */
[C---:B------:R-:W-:Y:S02]  /*2c60*/  IADD3 R83, PT, PT, R30.reuse, 0x10, RZ ;  /* 0x000000101e537810 */ /* 0x040fe40007ffe0ff */
[----:B------:R-:W-:Y:S02]  /*2c70*/  IADD3 R33, PT, PT, R30, 0x90, RZ ;  /* 0x000000901e217810 */ /* 0x000fe40007ffe0ff */
[----:B------:R-:W-:Y:S02]  /*2c80*/  SHF.R.S32.HI R38, RZ, 0x1f, R31 ;  /* 0x0000001fff267819 */ /* 0x000fe4000001141f */
[----:B------:R-:W-:Y:S02]  /*2c90*/  SHF.R.S32.HI R39, RZ, 0x1f, R32 ;  /* 0x0000001fff277819 */ /* 0x000fe40000011420 */
[----:B------:R-:W-:-:S02]  /*2ca0*/  SHF.R.S32.HI R64, RZ, 0x1f, R83 ;  /* 0x0000001fff407819 */ /* 0x000fc40000011453 */
[----:B------:R-:W-:Y:S01]  /*2cb0*/  SHF.R.S32.HI R62, RZ, 0x1f, R33 ;  /* 0x0000001fff3e7819 */ /* 0x000fe20000011421 */
[----:B0-----:R-:W-:Y:S06]  /*2cc0*/  BRA.U UP0, `(.L_x_3703) ;  /* 0x0000001500a07547 */ /* 0x001fec000b800000 */
[----:B------:R-:W0:Y:S01]  /*2cd0*/  LDCU.64 UR8, c[0x0][0x3e8] ;  /* 0x00007d00ff0877ac */ /* 0x000e220008000a00 */
[----:B------:R-:W-:Y:S01]  /*2ce0*/  SHF.R.S32.HI R66, RZ, 0x1f, R30 ;  /* 0x0000001fff427819 */ /* 0x000fe2000001141e */
[----:B------:R-:W-:Y:S01]  /*2cf0*/  BSSY.RECONVERGENT B1, `(.L_x_3704) ;  /* 0x0000015000017945 */ /* 0x000fe20003800200 */
[----:B0-----:R-:W-:-:S04]  /*2d00*/  ISETP.GE.U32.AND P1, PT, R30, UR8, PT ;  /* 0x000000081e007c0c */ /* 0x001fc8000bf26070 */
[----:B------:R-:W-:-:S13]  /*2d10*/  ISETP.GE.AND.EX P1, PT, R66, UR9, PT, P1 ;  /* 0x0000000942007c0c */ /* 0x000fda000bf26310 */
[----:B------:R-:W-:Y:S05]  /*2d20*/  @P1 BRA `(.L_x_3705) ;  /* 0x0000000000441947 */ /* 0x000fea0003800000 */
[----:B------:R-:W0:Y:S01]  /*2d30*/  LDCU.64 UR10, c[0x0][0x3e0] ;  /* 0x00007c00ff0a77ac */ /* 0x000e220008000a00 */
[----:B------:R-:W-:Y:S01]  /*2d40*/  MOV R80, R74 ;  /* 0x0000004a00507202 */ /* 0x000fe20000000f00 */
[----:B------:R-:W-:Y:S01]  /*2d50*/  FADD.FTZ R14, -R28, R14 ;  /* 0x0000000e1c0e7221 */ /* 0x000fe20000010100 */
[----:B------:R-:W-:Y:S01]  /*2d60*/  MOV R81, R77 ;  /* 0x0000004d00517202 */ /* 0x000fe20000000f00 */
[----:B------:R-:W2:Y:S01]  /*2d70*/  LDCU.64 UR4, c[0x0][0x380] ;  /* 0x00007000ff0477ac */ /* 0x000ea20008000a00 */
[----:B0-----:R-:W-:Y:S02]  /*2d80*/  IMAD R79, R66, UR10, RZ ;  /* 0x0000000a424f7c24 */ /* 0x001fe4000f8e02ff */
[----:B------:R-:W-:Y:S01]  /*2d90*/  FADD.FTZ R66, -R28, R15 ;  /* 0x0000000f1c427221 */ /* 0x000fe20000010100 */
[----:B------:R-:W-:-:S04]  /*2da0*/  IMAD.WIDE.U32 R80, R30, UR10, R80 ;  /* 0x0000000a1e507c25 */ /* 0x000fc8000f8e0050 */
[-C--:B-1----:R-:W-:Y:S01]  /*2db0*/  FMUL.FTZ R15, R14, R29.reuse ;  /* 0x0000001d0e0f7220 */ /* 0x082fe20000410000 */
[----:B------:R-:W-:Y:S01]  /*2dc0*/  FMUL.FTZ R66, R66, R29 ;  /* 0x0000001d42427220 */ /* 0x000fe20000410000 */
[----:B------:R-:W-:Y:S01]  /*2dd0*/  IMAD R79, R30, UR11, R79 ;  /* 0x0000000b1e4f7c24 */ /* 0x000fe2000f8e024f */
[----:B--2---:R-:W-:Y:S01]  /*2de0*/  LEA R78, P1, R80, UR4, 0x2 ;  /* 0x00000004504e7c11 */ /* 0x004fe2000f8210ff */
[----:B-----5:R-:W-:Y:S01]  /*2df0*/  FFMA.FTZ R14, R34, R15, R36 ;  /* 0x0000000f220e7223 */ /* 0x020fe20000010024 */
[----:B------:R-:W-:Y:S02]  /*2e00*/  FFMA.FTZ R15, R35, R66, R37 ;  /* 0x00000042230f7223 */ /* 0x000fe40000010025 */
[----:B------:R-:W-:-:S04]  /*2e10*/  IADD3 R79, PT, PT, R81, R79, RZ ;  /* 0x0000004f514f7210 */ /* 0x000fc80007ffe0ff */
[----:B------:R-:W-:-:S05]  /*2e20*/  LEA.HI.X R79, R80, UR5, R79, 0x2, P1 ;  /* 0x00000005504f7c11 */ /* 0x000fca00088f144f */
[----:B------:R0:W-:Y:S02]  /*2e30*/  STG.E.64 desc[UR6][R78.64], R14 ;  /* 0x0000000e4e007986 */ /* 0x0001e4000c101b06 */
.L_x_3705:
[----:B------:R-:W-:Y:S05]  /*2e40*/  BSYNC.RECONVERGENT B1 ;  /* 0x0000000000017941 */ /* 0x000fea0003800200 */
.L_x_3704:
[----:B------:R-:W-:Y:S01]  /*2e50*/  ISETP.GE.U32.AND P1, PT, R83, UR8, PT ;  /* 0x0000000853007c0c */ /* 0x000fe2000bf26070 */
[----:B------:R-:W-:Y:S03]  /*2e60*/  BSSY.RECONVERGENT B1, `(.L_x_3706) ;  /* 0x0000014000017945 */ /* 0x000fe60003800200 */
        /* <DEDUP_REMOVED lines=10> */
[----:B0-----:R-:W-:-:S04]  /*2f10*/  LEA R78, P1, R14, UR10, 0x2 ;  /* 0x0000000a0e4e7c11 */ /* 0x001fc8000f8210ff */
[----:B------:R-:W-:Y:S01]  /*2f20*/  IADD3 R79, PT, PT, R15, R79, RZ ;  /* 0x0000004f0f4f7210 */ /* 0x000fe20007ffe0ff */
[----:B-1----:R-:W-:-:S03]  /*2f30*/  FMUL.FTZ R15, R16, R29 ;  /* 0x0000001d100f7220 */ /* 0x002fc60000410000 */
[----:B------:R-:W-:Y:S01]  /*2f40*/  LEA.HI.X R79, R14, UR11, R79, 0x2, P1 ;  /* 0x0000000b0e4f7c11 */ /* 0x000fe200088f144f */
[----:B------:R-:W-:-:S04]  /*2f50*/  FADD.FTZ R14, -R28, R17 ;  /* 0x000000111c0e7221 */ /* 0x000fc80000010100 */
[----:B------:R-:W-:Y:S01]  /*2f60*/  FMUL.FTZ R16, R14, R29 ;  /* 0x0000001d0e107220 */ /* 0x000fe20000410000 */
[----:B-----5:R-:W-:-:S03]  /*2f70*/  FFMA.FTZ R14, R34, R15, R36 ;  /* 0x0000000f220e7223 */ /* 0x020fc60000010024 */
[----:B------:R-:W-:-:S05]  /*2f80*/  FFMA.FTZ R15, R35, R16, R37 ;  /* 0x00000010230f7223 */ /* 0x000fca0000010025 */
[----:B------:R2:W-:Y:S02]  /*2f90*/  STG.E.64 desc[UR6][R78.64], R14 ;  /* 0x0000000e4e007986 */ /* 0x0005e4000c101b06 */
.L_x_3707:
[----:B------:R-:W-:Y:S05]  /*2fa0*/  BSYNC.RECONVERGENT B1 ;  /* 0x0000000000017941 */ /* 0x000fea0003800200 */
.L_x_3706:
[----:B------:R-:W-:Y:S01]  /*2fb0*/  IADD3 R17, PT, PT, R30, 0x20, RZ ;  /* 0x000000201e117810 */ /* 0x000fe20007ffe0ff */
[----:B------:R-:W-:Y:S03]  /*2fc0*/  BSSY.RECONVERGENT B1, `(.L_x_3708) ;  /* 0x0000016000017945 */ /* 0x000fe60003800200 */
[----:B------:R-:W-:Y:S02]  /*2fd0*/  ISETP.GE.U32.AND P1, PT, R17, UR8, PT ;  /* 0x0000000811007c0c */ /* 0x000fe4000bf26070 */
[----:B0-2---:R-:W-:-:S04]  /*2fe0*/  SHF.R.S32.HI R14, RZ, 0x1f, R17 ;  /* 0x0000001fff0e7819 */ /* 0x005fc80000011411 */
        /* <DEDUP_REMOVED lines=19> */
.L_x_3709:
[----:B------:R-:W-:Y:S05]  /*3120*/  BSYNC.RECONVERGENT B1 ;  /* 0x0000000000017941 */ /* 0x000fea0003800200 */
.L_x_3708:
[C---:B0-----:R-:W-:Y:S01]  /*3130*/  IADD3 R17, PT, PT, R30.reuse, 0x30, RZ ;  /* 0x000000301e117810 */ /* 0x041fe20007ffe0ff */
[----:B------:R-:W-:Y:S01]  /*3140*/  BSSY.RECONVERGENT B1, `(.L_x_3710) ;  /* 0x000001b000017945 */ /* 0x000fe20003800200 */
[----:B------:R-:W-:Y:S02]  /*3150*/  IADD3 R79, PT, PT, R30, 0x50, RZ ;  /* 0x000000501e4f7810 */ /* 0x000fe40007ffe0ff */
[----:B------:R-:W-:Y:S02]  /*3160*/  ISETP.GE.U32.AND P2, PT, R17, UR8, PT ;  /* 0x0000000811007c0c */ /* 0x000fe4000bf46070 */
[----:B------:R-:W-:Y:S02]  /*3170*/  SHF.R.S32.HI R14, RZ, 0x1f, R17 ;  /* 0x0000001fff0e7819 */ /* 0x000fe40000011411 */
[----:B------:R-:W-:Y:S02]  /*3180*/  ISETP.GE.U32.AND P3, PT, R9, UR8, PT ;  /* 0x0000000809007c0c */ /* 0x000fe4000bf66070 */
[----:B------:R-:W-:-:S02]  /*3190*/  ISETP.GE.AND.EX P2, PT, R14, UR9, PT, P2 ;  /* 0x000000090e007c0c */ /* 0x000fc4000bf46320 */
[----:B------:R-:W-:Y:S02]  /*31a0*/  ISETP.GE.U32.AND P4, PT, R79, UR8, PT ;  /* 0x000000084f007c0c */ /* 0x000fe4000bf86070 */
[----:B------:R-:W-:Y:S02]  /*31b0*/  ISETP.GE.U32.AND P1, PT, R10, UR8, PT ;  /* 0x000000080a007c0c */ /* 0x000fe4000bf26070 */
[----:B------:R-:W-:-:S07]  /*31c0*/  ISETP.GE.AND.EX P3, PT, R61, UR9, PT, P3 ;  /* 0x000000093d007c0c */ /* 0x000fce000bf66330 */
[----:B------:R-:W-:Y:S06]  /*31d0*/  @P2 BRA `(.L_x_3711) ;  /* 0x0000000000442947 */ /* 0x000fec0003800000 */
        /* <DEDUP_REMOVED lines=17> */
.L_x_3711:
[----:B------:R-:W-:Y:S05]  /*32f0*/  BSYNC.RECONVERGENT B1 ;  /* 0x0000000000017941 */ /* 0x000fea0003800200 */
.L_x_3710:
[----:B------:R-:W-:Y:S04]  /*3300*/  BSSY.RECONVERGENT B1, `(.L_x_3712) ;  /* 0x0000013000017945 */ /* 0x000fe80003800200 */
[----:B------:R-:W-:Y:S05]  /*3310*/  @P3 BRA `(.L_x_3713) ;  /* 0x0000000000443947 */ /* 0x000fea0003800000 */
[----:B------:R-:W2:Y:S01]  /*3320*/  LDCU.64 UR4, c[0x0][0x3e0] ;  /* 0x00007c00ff0477ac */ /* 0x000ea20008000a00 */
[----:B0-----:R-:W-:Y:S01]  /*3330*/  MOV R16, R74 ;  /* 0x0000004a00107202 */ /* 0x001fe20000000f00 */
[----:B------:R-:W-:Y:S01]  /*3340*/  FADD.FTZ R46, -R28, R46 ;  /* 0x0000002e1c2e7221 */ /* 0x000fe20000010100 */
[----:B------:R-:W-:Y:S01]  /*3350*/  MOV R17, R77 ;  /* 0x0000004d00117202 */ /* 0x000fe20000000f00 */
[----:B------:R-:W0:Y:S02]  /*3360*/  LDCU.64 UR10, c[0x0][0x380] ;  /* 0x00007000ff0a77ac */ /* 0x000e240008000a00 */
[----:B-1----:R-:W-:Y:S01]  /*3370*/  FMUL.FTZ R15, R46, R29 ;  /* 0x0000001d2e0f7220 */ /* 0x002fe20000410000 */
[----:B--2---:R-:W-:Y:S02]  /*3380*/  IMAD R14, R61, UR4, RZ ;  /* 0x000000043d0e7c24 */ /* 0x004fe4000f8e02ff */
[----:B------:R-:W-:-:S04]  /*3390*/  IMAD.WIDE.U32 R16, R9, UR4, R16 ;  /* 0x0000000409107c25 */ /* 0x000fc8000f8e0010 */
[----:B------:R-:W-:Y:S02]  /*33a0*/  IMAD R19, R9, UR5, R14 ;  /* 0x0000000509137c24 */ /* 0x000fe4000f8e020e */
[----:B------:R-:W-:Y:S01]  /*33b0*/  FADD.FTZ R14, -R28, R47 ;  /* 0x0000002f1c0e7221 */ /* 0x000fe20000010100 */
[----:B0-----:R-:W-:Y:S02]  /*33c0*/  LEA R18, P2, R16, UR10, 0x2 ;  /* 0x0000000a10127c11 */ /* 0x001fe4000f8410ff */
[----:B------:R-:W-:Y:S01]  /*33d0*/  IADD3 R19, PT, PT, R17, R19, RZ ;  /* 0x0000001311137210 */ /* 0x000fe20007ffe0ff */
[----:B------:R-:W-:Y:S01]  /*33e0*/  FMUL.FTZ R20, R14, R29 ;  /* 0x0000001d0e147220 */ /* 0x000fe20000410000 */
[----:B-----5:R-:W-:Y:S02]  /*33f0*/  FFMA.FTZ R14, R34, R15, R36 ;  /* 0x0000000f220e7223 */ /* 0x020fe40000010024 */
[----:B------:R-:W-:Y:S01]  /*3400*/  LEA.HI.X R19, R16, UR11, R19, 0x2, P2 ;  /* 0x0000000b10137c11 */ /* 0x000fe200090f1413 */
[----:B------:R-:W-:-:S05]  /*3410*/  FFMA.FTZ R15, R35, R20, R37 ;  /* 0x00000014230f7223 */ /* 0x000fca0000010025 */
[----:B------:R2:W-:Y:S02]  /*3420*/  STG.E.64 desc[UR6][R18.64], R14 ;  /* 0x0000000e12007986 */ /* 0x0005e4000c101b06 */
.L_x_3713:
[----:B------:R-:W-:Y:S05]  /*3430*/  BSYNC.RECONVERGENT B1 ;  /* 0x0000000000017941 */ /* 0x000fea0003800200 */
.L_x_3712:
[----:B0-2---:R-:W-:Y:S01]  /*3440*/  SHF.R.S32.HI R14, RZ, 0x1f, R79 ;  /* 0x0000001fff0e7819 */ /* 0x005fe2000001144f */
[----:B------:R-:W-:Y:S01]  /*3450*/  BSSY.RECONVERGENT B1, `(.L_x_3714) ;  /* 0x000001d000017945 */ /* 0x000fe20003800200 */
[----:B------:R-:W-:Y:S02]  /*3460*/  ISETP.GE.U32.AND P5, PT, R11, UR8, PT ;  /* 0x000000080b007c0c */ /* 0x000fe4000bfa6070 */
[----:B------:R-:W-:Y:S02]  /*3470*/  ISETP.GE.AND.EX P4, PT, R14, UR9, PT, P4 ;  /* 0x000000090e007c0c */ /* 0x000fe4000bf86340 */
[----:B------:R-:W-:Y:S02]  /*3480*/  ISETP.GE.U32.AND P2, PT, R12, UR8, PT ;  /* 0x000000080c007c0c */ /* 0x000fe4000bf46070 */
[----:B------:R-:W-:Y:S02]  /*3490*/  ISETP.GE.U32.AND P3, PT, R33, UR8, PT ;  /* 0x0000000821007c0c */ /* 0x000fe4000bf66070 */
[----:B------:R-:W-:-:S02]  /*34a0*/  ISETP.GE.U32.AND P6, PT, R13, UR8, PT ;  /* 0x000000080d007c0c */ /* 0x000fc4000bfc6070 */
[----:B------:R-:W-:Y:S02]  /*34b0*/  ISETP.GE.AND.EX P1, PT, R63, UR9, PT, P1 ;  /* 0x000000093f007c0c */ /* 0x000fe4000bf26310 */
[----:B------:R-:W-:Y:S02]  /*34c0*/  ISETP.GE.AND.EX P5, PT, R65, UR9, PT, P5 ;  /* 0x0000000941007c0c */ /* 0x000fe4000bfa6350 */
[----:B------:R-:W-:Y:S02]  /*34d0*/  ISETP.GE.AND.EX P2, PT, R67, UR9, PT, P2 ;  /* 0x0000000943007c0c */ /* 0x000fe4000bf46320 */
[----:B------:R-:W-:Y:S02]  /*34e0*/  ISETP.GE.AND.EX P3, PT, R62, UR9, PT, P3 ;  /* 0x000000093e007c0c */ /* 0x000fe4000bf66330 */
[----:B------:R-:W-:Y:S01]  /*34f0*/  IADD3 R30, PT, PT, R30, 0xd0, RZ ;  /* 0x000000d01e1e7810 */ /* 0x000fe20007ffe0ff */
[----:B------:R-:W-:Y:S10]  /*3500*/  @P4 BRA `(.L_x_3715) ;  /* 0x0000000000444947 */ /* 0x000ff40003800000 */
[----:B------:R-:W0:Y:S01]  /*3510*/  LDCU.64 UR4, c[0x0][0x3e0] ;  /* 0x00007c00ff0477ac */ /* 0x000e220008000a00 */
[----:B------:R-:W-:Y:S01]  /*3520*/  MOV R16, R74 ;  /* 0x0000004a00107202 */ /* 0x000fe20000000f00 */
[----:B------:R-:W-:Y:S01]  /*3530*/  FADD.FTZ R22, -R28, R22 ;  /* 0x000000161c167221 */ /* 0x000fe20000010100 */
[----:B------:R-:W-:Y:S01]  /*3540*/  MOV R17, R77 ;  /* 0x0000004d00117202 */ /* 0x000fe20000000f00 */
[----:B------:R-:W2:Y:S02]  /*3550*/  LDCU.64 UR10, c[0x0][0x380] ;  /* 0x00007000ff0a77ac */ /* 0x000ea40008000a00 */
[----:B-1----:R-:W-:Y:S01]  /*3560*/  FMUL.FTZ R15, R22, R29 ;  /* 0x0000001d160f7220 */ /* 0x002fe20000410000 */
[----:B0-----:R-:W-:Y:S02]  /*3570*/  IMAD R14, R14, UR4, RZ ;  /* 0x000000040e0e7c24 */ /* 0x001fe4000f8e02ff */
[----:B------:R-:W-:-:S04]  /*3580*/  IMAD.WIDE.U32 R16, R79, UR4, R16 ;  /* 0x000000044f107c25 */ /* 0x000fc8000f8e0010 */
[----:B------:R-:W-:Y:S02]  /*3590*/  IMAD R79, R79, UR5, R14 ;  /* 0x000000054f4f7c24 */ /* 0x000fe4000f8e020e */
[----:B------:R-:W-:Y:S01]  /*35a0*/  FADD.FTZ R14, -R28, R23 ;  /* 0x000000171c0e7221 */ /* 0x000fe20000010100 */
[----:B--2---:R-:W-:Y:S02]  /*35b0*/  LEA R18, P4, R16, UR10, 0x2 ;  /* 0x0000000a10127c11 */ /* 0x004fe4000f8810ff */
[----:B------:R-:W-:Y:S01]  /*35c0*/  IADD3 R79, PT, PT, R17, R79, RZ ;  /* 0x0000004f114f7210 */ /* 0x000fe20007ffe0ff */
[----:B------:R-:W-:Y:S01]  /*35d0*/  FMUL.FTZ R20, R14, R29 ;  /* 0x0000001d0e147220 */ /* 0x000fe20000410000 */
[----:B-----5:R-:W-:Y:S02]  /*35e0*/  FFMA.FTZ R14, R34, R15, R36 ;  /* 0x0000000f220e7223 */ /* 0x020fe40000010024 */
[----:B------:R-:W-:Y:S01]  /*35f0*/  LEA.HI.X R19, R16, UR11, R79, 0x2, P4 ;  /* 0x0000000b10137c11 */ /* 0x000fe2000a0f144f */
[----:B------:R-:W-:-:S05]  /*3600*/  FFMA.FTZ R15, R35, R20, R37 ;  /* 0x00000014230f7223 */ /* 0x000fca0000010025 */
[----:B------:R0:W-:Y:S02]  /*3610*/  STG.E.64 desc[UR6][R18.64], R14 ;  /* 0x0000000e12007986 */ /* 0x0001e4000c101b06 */
.L_x_3715:
[----:B------:R-:W-:Y:S05]  /*3620*/  BSYNC.RECONVERGENT B1 ;  /* 0x0000000000017941 */ /* 0x000fea0003800200 */
.L_x_3714:
[----:B------:R-:W-:Y:S04]  /*3630*/  BSSY.RECONVERGENT B1, `(.L_x_3716) ;  /* 0x0000013000017945 */ /* 0x000fe80003800200 */
[----:B------:R-:W-:Y:S05]  /*3640*/  @P1 BRA `(.L_x_3717) ;  /* 0x0000000000441947 */ /* 0x000fea0003800000 */
[----:B------:R-:W2:Y:S01]  /*3650*/  LDCU.64 UR4, c[0x0][0x3e0] ;  /* 0x00007c00ff0477ac */ /* 0x000ea20008000a00 */
[----:B0-----:R-:W-:Y:S01]  /*3660*/  MOV R14, R74 ;  /* 0x0000004a000e7202 */ /* 0x001fe20000000f00 */
[C---:B------:R-:W-:Y:S01]  /*3670*/  FADD.FTZ R26, -R28.reuse, R26 ;  /* 0x0000001a1c1a7221 */ /* 0x040fe20000010100 */
[----:B------:R-:W-:Y:S01]  /*3680*/  MOV R15, R77 ;  /* 0x0000004d000f7202 */ /* 0x000fe20000000f00 */
[----:B------:R-:W0:Y:S01]  /*3690*/  LDCU.64 UR10, c[0x0][0x380] ;  /* 0x00007000ff0a77ac */ /* 0x000e220008000a00 */
[----:B------:R-:W-:-:S04]  /*36a0*/  FADD.FTZ R16, -R28, R27 ;  /* 0x0000001b1c107221 */ /* 0x000fc80000010100 */
[----:B-1----:R-:W-:Y:S01]  /*36b0*/  FMUL.FTZ R20, R16, R29 ;  /* 0x0000001d10147220 */ /* 0x002fe20000410000 */
[----:B--2---:R-:W-:Y:S02]  /*36c0*/  IMAD R17, R63, UR4, RZ ;  /* 0x000000043f117c24 */ /* 0x004fe4000f8e02ff */
[----:B------:R-:W-:-:S04]  /*36d0*/  IMAD.WIDE.U32 R14, R10, UR4, R14 ;  /* 0x000000040a0e7c25 */ /* 0x000fc8000f8e000e */
[----:B------:R-:W-:Y:S02]  /*36e0*/  IMAD R19, R10, UR5, R17 ;  /* 0x000000050a137c24 */ /* 0x000fe4000f8e0211 */
[----:B------:R-:W-:Y:S01]  /*36f0*/  FMUL.FTZ R17, R26, R29 ;  /* 0x0000001d1a117220 */ /* 0x000fe20000410000 */
[----:B0-----:R-:W-:Y:S02]  /*3700*/  LEA R18, P1, R14, UR10, 0x2 ;  /* 0x0000000a0e127c11 */ /* 0x001fe4000f8210ff */
[----:B------:R-:W-:Y:S01]  /*3710*/  IADD3 R19, PT, PT, R15, R19, RZ ;  /* 0x000000130f137210 */ /* 0x000fe20007ffe0ff */
[----:B-----5:R-:W-:Y:S01]  /*3720*/  FFMA.FTZ R16, R34, R17, R36 ;  /* 0x0000001122107223 */ /* 0x020fe20000010024 */
[----:B------:R-:W-:Y:S02]  /*3730*/  FFMA.FTZ R17, R35, R20, R37 ;  /* 0x0000001423117223 */ /* 0x000fe40000010025 */
[----:B------:R-:W-:-:S05]  /*3740*/  LEA.HI.X R19, R14, UR11, R19, 0x2, P1 ;  /* 0x0000000b0e137c11 */ /* 0x000fca00088f1413 */
[----:B------:R2:W-:Y:S02]  /*3750*/  STG.E.64 desc[UR6][R18.64], R16 ;  /* 0x0000001012007986 */ /* 0x0005e4000c101b06 */
.L_x_3717:
[----:B------:R-:W-:Y:S05]  /*3760*/  BSYNC.RECONVERGENT B1 ;  /* 0x0000000000017941 */ /* 0x000fea0003800200 */
.L_x_3716:
[----:B------:R-:W-:Y:S04]  /*3770*/  BSSY.RECONVERGENT B1, `(.L_x_3718) ;  /* 0x0000013000017945 */ /* 0x000fe80003800200 */
[----:B------:R-:W-:Y:S05]  /*3780*/  @P5 BRA `(.L_x_3719) ;  /* 0x0000000000445947 */ /* 0x000fea0003800000 */
[----:B------:R-:W3:Y:S01]  /*3790*/  LDCU.64 UR4, c[0x0][0x3e0] ;  /* 0x00007c00ff0477ac */ /* 0x000ee20008000a00 */
[----:B0-----:R-:W-:Y:S01]  /*37a0*/  MOV R14, R74 ;  /* 0x0000004a000e7202 */ /* 0x001fe20000000f00 */
[C---:B------:R-:W-:Y:S01]  /*37b0*/  FADD.FTZ R40, -R28.reuse, R40 ;  /* 0x000000281c287221 */ /* 0x040fe20000010100 */
[----:B------:R-:W-:Y:S01]  /*37c0*/  MOV R15, R77 ;  /* 0x0000004d000f7202 */ /* 0x000fe20000000f00 */
[----:B------:R-:W0:Y:S01]  /*37d0*/  LDCU.64 UR10, c[0x0][0x380] ;  /* 0x00007000ff0a77ac */ /* 0x000e220008000a00 */
[----:B--2---:R-:W-:Y:S01]  /*37e0*/  FADD.FTZ R18, -R28, R41 ;  /* 0x000000291c127221 */ /* 0x004fe20000010100 */
[----:B-1----:R-:W-:-:S03]  /*37f0*/  FMUL.FTZ R17, R40, R29 ;  /* 0x0000001d28117220 */ /* 0x002fc60000410000 */
[----:B------:R-:W-:Y:S01]  /*3800*/  FMUL.FTZ R20, R18, R29 ;  /* 0x0000001d12147220 */ /* 0x000fe20000410000 */
[----:B-----5:R-:W-:Y:S01]  /*3810*/  FFMA.FTZ R18, R34, R17, R36 ;  /* 0x0000001122127223 */ /* 0x020fe20000010024 */
[----:B---3--:R-:W-:Y:S02]  /*3820*/  IMAD R16, R65, UR4, RZ ;  /* 0x0000000441107c24 */ /* 0x008fe4000f8e02ff */
[----:B------:R-:W-:-:S04]  /*3830*/  IMAD.WIDE.U32 R14, R11, UR4, R14 ;  /* 0x000000040b0e7c25 */ /* 0x000fc8000f8e000e */
[----:B------:R-:W-:Y:S01]  /*3840*/  IMAD R19, R11, UR5, R16 ;  /* 0x000000050b137c24 */ /* 0x000fe2000f8e0210 */
[----:B0-----:R-:W-:-:S04]  /*3850*/  LEA R16, P1, R14, UR10, 0x2 ;  /* 0x0000000a0e107c11 */ /* 0x001fc8000f8210ff */
[----:B------:R-:W-:-:S04]  /*3860*/  IADD3 R19, PT, PT, R15, R19, RZ ;  /* 0x000000130f137210 */ /* 0x000fc80007ffe0ff */
[----:B------:R-:W-:Y:S01]  /*3870*/  LEA.HI.X R17, R14, UR11, R19, 0x2, P1 ;  /* 0x0000000b0e117c11 */ /* 0x000fe200088f1413 */
[----:B------:R-:W-:-:S05]  /*3880*/  FFMA.FTZ R19, R35, R20, R37 ;  /* 0x0000001423137223 */ /* 0x000fca0000010025 */
[----:B------:R3:W-:Y:S02]  /*3890*/  STG.E.64 desc[UR6][R16.64], R18 ;  /* 0x0000001210007986 */ /* 0x0007e4000c101b06 */
.L_x_3719:
[----:B------:R-:W-:Y:S05]  /*38a0*/  BSYNC.RECONVERGENT B1 ;  /* 0x0000000000017941 */ /* 0x000fea0003800200 */
.L_x_3718:
[----:B------:R-:W-:Y:S04]  /*38b0*/  BSSY.RECONVERGENT B1, `(.L_x_3720) ;  /* 0x0000013000017945 */ /* 0x000fe80003800200 */
[----:B------:R-:W-:Y:S05]  /*38c0*/  @P2 BRA `(.L_x_3721) ;  /* 0x0000000000442947 */ /* 0x000fea0003800000 */
[----:B------:R-:W4:Y:S01]  /*38d0*/  LDCU.64 UR4, c[0x0][0x3e0] ;  /* 0x00007c00ff0477ac */ /* 0x000f220008000a00 */
[----:B0-----:R-:W-:Y:S01]  /*38e0*/  MOV R14, R74 ;  /* 0x0000004a000e7202 */ /* 0x001fe20000000f00 */
[C---:B------:R-:W-:Y:S01]  /*38f0*/  FADD.FTZ R42, -R28.reuse, R42 ;  /* 0x0000002a1c2a7221 */ /* 0x040fe20000010100 */
[----:B------:R-:W-:Y:S01]  /*3900*/  MOV R15, R77 ;  /* 0x0000004d000f7202 */ /* 0x000fe20000000f00 */
[----:B------:R-:W0:Y:S01]  /*3910*/  LDCU.64 UR10, c[0x0][0x380] ;  /* 0x00007000ff0a77ac */ /* 0x000e220008000a00 */
[----:B--23--:R-:W-:-:S04]  /*3920*/  FADD.FTZ R18, -R28, R43 ;  /* 0x0000002b1c127221 */ /* 0x00cfc80000010100 */
[----:B-1----:R-:W-:Y:S01]  /*3930*/  FMUL.FTZ R20, R18, R29 ;  /* 0x0000001d12147220 */ /* 0x002fe20000410000 */
[----:B----4-:R-:W-:Y:S02]  /*3940*/  IMAD R17, R67, UR4, RZ ;  /* 0x0000000443117c24 */ /* 0x010fe4000f8e02ff */
[----:B------:R-:W-:-:S04]  /*3950*/  IMAD.WIDE.U32 R14, R12, UR4, R14 ;  /* 0x000000040c0e7c25 */ /* 0x000fc8000f8e000e */
[----:B------:R-:W-:Y:S02]  /*3960*/  IMAD R19, R12, UR5, R17 ;  /* 0x000000050c137c24 */ /* 0x000fe4000f8e0211 */
[----:B------:R-:W-:Y:S01]  /*3970*/  FMUL.FTZ R17, R42, R29 ;  /* 0x0000001d2a117220 */ /* 0x000fe20000410000 */
[----:B0-----:R-:W-:Y:S02]  /*3980*/  LEA R16, P1, R14, UR10, 0x2 ;  /* 0x0000000a0e107c11 */ /* 0x001fe4000f8210ff */
[----:B------:R-:W-:Y:S01]  /*3990*/  IADD3 R19, PT, PT, R15, R19, RZ ;  /* 0x000000130f137210 */ /* 0x000fe20007ffe0ff */
[----:B-----5:R-:W-:-:S03]  /*39a0*/  FFMA.FTZ R18, R34, R17, R36 ;  /* 0x0000001122127223 */ /* 0x020fc60000010024 */
[----:B------:R-:W-:Y:S01]  /*39b0*/  LEA.HI.X R17, R14, UR11, R19, 0x2, P1 ;  /* 0x0000000b0e117c11 */ /* 0x000fe200088f1413 */
[----:B------:R-:W-:-:S05]  /*39c0*/  FFMA.FTZ R19, R35, R20, R37 ;  /* 0x0000001423137223 */ /* 0x000fca0000010025 */
[----:B------:R4:W-:Y:S02]  /*39d0*/  STG.E.64 desc[UR6][R16.64], R18 ;  /* 0x0000001210007986 */ /* 0x0009e4000c101b06 */
.L_x_3721:
[----:B------:R-:W-:Y:S05]  /*39e0*/  BSYNC.RECONVERGENT B1 ;  /* 0x0000000000017941 */ /* 0x000fea0003800200 */
.L_x_3720:
[----:B------:R-:W-:Y:S04]  /*39f0*/  BSSY.RECONVERGENT B1, `(.L_x_3722) ;  /* 0x0000013000017945 */ /* 0x000fe80003800200 */
[----:B------:R-:W-:Y:S05]  /*3a00*/  @P3 BRA `(.L_x_3723) ;  /* 0x0000000000443947 */ /* 0x000fea0003800000 */
[----:B------:R-:W1:Y:S01]  /*3a10*/  LDCU.64 UR4, c[0x0][0x3e0] ;  /* 0x00007c00ff0477ac */ /* 0x000e620008000a00 */
[----:B0-----:R-:W-:Y:S01]  /*3a20*/  MOV R14, R74 ;  /* 0x0000004a000e7202 */ /* 0x001fe20000000f00 */
[C---:B------:R-:W-:Y:S01]  /*3a30*/  FADD.FTZ R24, -R28.reuse, R24 ;  /* 0x000000181c187221 */ /* 0x040fe20000010100 */
[----:B------:R-:W-:Y:S01]  /*3a40*/  MOV R15, R77 ;  /* 0x0000004d000f7202 */ /* 0x000fe20000000f00 */
[----:B------:R-:W0:Y:S01]  /*3a50*/  LDCU.64 UR10, c[0x0][0x380] ;  /* 0x00007000ff0a77ac */ /* 0x000e220008000a00 */
[----:B--234-:R-:W-:Y:S01]  /*3a60*/  FADD.FTZ R18, -R28, R25 ;  /* 0x000000191c127221 */ /* 0x01cfe20000010100 */
[----:B-1----:R-:W-:-:S03]  /*3a70*/  FMUL.FTZ R17, R24, R29 ;  /* 0x0000001d18117220 */ /* 0x002fc60000410000 */
[----:B------:R-:W-:Y:S01]  /*3a80*/  FMUL.FTZ R18, R18, R29 ;  /* 0x0000001d12127220 */ /* 0x000fe20000410000 */
[----:B-----5:R-:W-:-:S03]  /*3a90*/  FFMA.FTZ R20, R34, R17, R36 ;  /* 0x0000001122147223 */ /* 0x020fc60000010024 */
[----:B------:R-:W-:Y:S01]  /*3aa0*/  FFMA.FTZ R21, R35, R18, R37 ;  /* 0x0000001223157223 */ /* 0x000fe20000010025 */
[----:B------:R-:W-:Y:S02]  /*3ab0*/  IMAD R62, R62, UR4, RZ ;  /* 0x000000043e3e7c24 */ /* 0x000fe4000f8e02ff */
[----:B------:R-:W-:-:S04]  /*3ac0*/  IMAD.WIDE.U32 R14, R33, UR4, R14 ;  /* 0x00000004210e7c25 */ /* 0x000fc8000f8e000e */
[----:B------:R-:W-:Y:S01]  /*3ad0*/  IMAD R33, R33, UR5, R62 ;  /* 0x0000000521217c24 */ /* 0x000fe2000f8e023e */
[----:B0-----:R-:W-:-:S04]  /*3ae0*/  LEA R16, P1, R14, UR10, 0x2 ;  /* 0x0000000a0e107c11 */ /* 0x001fc8000f8210ff */
[----:B------:R-:W-:-:S04]  /*3af0*/  IADD3 R33, PT, PT, R15, R33, RZ ;  /* 0x000000210f217210 */ /* 0x000fc80007ffe0ff */
[----:B------:R-:W-:-:S05]  /*3b00*/  LEA.HI.X R17, R14, UR11, R33, 0x2, P1 ;  /* 0x0000000b0e117c11 */ /* 0x000fca00088f1421 */
[----:B------:R0:W-:Y:S02]  /*3b10*/  STG.E.64 desc[UR6][R16.64], R20 ;  /* 0x0000001410007986 */ /* 0x0001e4000c101b06 */
.L_x_3723:
[----:B------:R-:W-:Y:S05]  /*3b20*/  BSYNC.RECONVERGENT B1 ;  /* 0x0000000000017941 */ /* 0x000fea0003800200 */
.L_x_3722:
[----:B------:R-:W-:Y:S01]  /*3b30*/  ISETP.GE.AND.EX P6, PT, R69, UR9, PT, P6 ;  /* 0x0000000945007c0c */ /* 0x000fe2000bfc6360 */
[----:B------:R-:W-:Y:S01]  /*3b40*/  BSSY.RECONVERGENT B1, `(.L_x_3724) ;  /* 0x000001e000017945 */ /* 0x000fe20003800200 */
[----:B------:R-:W-:Y:S02]  /*3b50*/  ISETP.GE.U32.AND P1, PT, R58, UR8, PT ;  /* 0x000000083a007c0c */ /* 0x000fe4000bf26070 */
[----:B------:R-:W-:Y:S02]  /*3b60*/  ISETP.GE.U32.AND P2, PT, R31, UR8, PT ;  /* 0x000000081f007c0c */ /* 0x000fe4000bf46070 */
[----:B------:R-:W-:Y:S02]  /*3b70*/  ISETP.GE.U32.AND P3, PT, R30, UR8, PT ;  /* 0x000000081e007c0c */ /* 0x000fe4000bf66070 */
[----:B------:R-:W-:Y:S02]  /*3b80*/  ISETP.GE.U32.AND P4, PT, R59, UR8, PT ;  /* 0x000000083b007c0c */ /* 0x000fe4000bf86070 */
[----:B------:R-:W-:-:S02]  /*3b90*/  ISETP.GE.U32.AND P5, PT, R32, UR8, PT ;  /* 0x0000000820007c0c */ /* 0x000fc4000bfa6070 */
[----:B0-234-:R-:W-:Y:S02]  /*3ba0*/  SHF.R.S32.HI R18, RZ, 0x1f, R30 ;  /* 0x0000001fff127819 */ /* 0x01dfe4000001141e */
[----:B------:R-:W-:Y:S02]  /*3bb0*/  ISETP.GE.AND.EX P1, PT, R71, UR9, PT, P1 ;  /* 0x0000000947007c0c */ /* 0x000fe4000bf26310 */
[----:B------:R-:W-:Y:S02]  /*3bc0*/  ISETP.GE.AND.EX P2, PT, R38, UR9, PT, P2 ;  /* 0x0000000926007c0c */ /* 0x000fe4000bf46320 */
[----:B------:R-:W-:Y:S02]  /*3bd0*/  ISETP.GE.AND.EX P3, PT, R18, UR9, PT, P3 ;  /* 0x0000000912007c0c */ /* 0x000fe4000bf66330 */
[----:B------:R-:W-:Y:S02]  /*3be0*/  ISETP.GE.AND.EX P4, PT, R73, UR9, PT, P4 ;  /* 0x0000000949007c0c */ /* 0x000fe4000bf86340 */
[----:B------:R-:W-:Y:S01]  /*3bf0*/  ISETP.GE.AND.EX P5, PT, R39, UR9, PT, P5 ;  /* 0x0000000927007c0c */ /* 0x000fe2000bfa6350 */
[----:B------:R-:W-:-:S12]  /*3c00*/  @P6 BRA `(.L_x_3725) ;  /* 0x0000000000446947 */ /* 0x000fd80003800000 */
[----:B------:R-:W0:Y:S01]  /*3c10*/  LDCU.64 UR4, c[0x0][0x3e0] ;  /* 0x00007c00ff0477ac */ /* 0x000e220008000a00 */
[----:B------:R-:W-:Y:S01]  /*3c20*/  MOV R14, R74 ;  /* 0x0000004a000e7202 */ /* 0x000fe20000000f00 */
[C---:B------:R-:W-:Y:S01]  /*3c30*/  FADD.FTZ R44, -R28.reuse, R44 ;  /* 0x0000002c1c2c7221 */ /* 0x040fe20000010100 */
[----:B------:R-:W-:Y:S01]  /*3c40*/  MOV R15, R77 ;  /* 0x0000004d000f7202 */ /* 0x000fe20000000f00 */
[----:B------:R-:W2:Y:S01]  /*3c50*/  LDCU.64 UR10, c[0x0][0x380] ;  /* 0x00007000ff0a77ac */ /* 0x000ea20008000a00 */
[----:B------:R-:W-:Y:S01]  /*3c60*/  FADD.FTZ R20, -R28, R45 ;  /* 0x0000002d1c147221 */ /* 0x000fe20000010100 */
[----:B-1----:R-:W-:-:S03]  /*3c70*/  FMUL.FTZ R17, R44, R29 ;  /* 0x0000001d2c117220 */ /* 0x002fc60000410000 */
[----:B------:R-:W-:Y:S01]  /*3c80*/  FMUL.FTZ R20, R20, R29 ;  /* 0x0000001d14147220 */ /* 0x000fe20000410000 */
[----:B-----5:R-:W-:-:S03]  /*3c90*/  FFMA.FTZ R22, R34, R17, R36 ;  /* 0x0000001122167223 */ /* 0x020fc60000010024 */
[----:B------:R-:W-:Y:S01]  /*3ca0*/  FFMA.FTZ R23, R35, R20, R37 ;  /* 0x0000001423177223 */ /* 0x000fe20000010025 */
[----:B0-----:R-:W-:Y:S02]  /*3cb0*/  IMAD R16, R69, UR4, RZ ;  /* 0x0000000445107c24 */ /* 0x001fe4000f8e02ff */
[----:B------:R-:W-:-:S04]  /*3cc0*/  IMAD.WIDE.U32 R14, R13, UR4, R14 ;  /* 0x000000040d0e7c25 */ /* 0x000fc8000f8e000e */
[----:B------:R-:W-:Y:S01]  /*3cd0*/  IMAD R19, R13, UR5, R16 ;  /* 0x000000050d137c24 */ /* 0x000fe2000f8e0210 */
[----:B--2---:R-:W-:-:S04]  /*3ce0*/  LEA R16, P6, R14, UR10, 0x2 ;  /* 0x0000000a0e107c11 */ /* 0x004fc8000f8c10ff */
[----:B------:R-:W-:-:S04]  /*3cf0*/  IADD3 R19, PT, PT, R15, R19, RZ ;  /* 0x000000130f137210 */ /* 0x000fc80007ffe0ff */
[----:B------:R-:W-:-:S05]  /*3d00*/  LEA.HI.X R17, R14, UR11, R19, 0x2, P6 ;  /* 0x0000000b0e117c11 */ /* 0x000fca000b0f1413 */
[----:B------:R0:W-:Y:S02]  /*3d10*/  STG.E.64 desc[UR6][R16.64], R22 ;  /* 0x0000001610007986 */ /* 0x0001e4000c101b06 */
.L_x_3725:
[----:B------:R-:W-:Y:S05]  /*3d20*/  BSYNC.RECONVERGENT B1 ;  /* 0x0000000000017941 */ /* 0x000fea0003800200 */
.L_x_3724:
[----:B------:R-:W-:Y:S04]  /*3d30*/  BSSY.RECONVERGENT B1, `(.L_x_3726) ;  /* 0x0000013000017945 */ /* 0x000fe80003800200 */
[----:B------:R-:W-:Y:S05]  /*3d40*/  @P1 BRA `(.L_x_3727) ;  /* 0x0000000000441947 */ /* 0x000fea0003800000 */
[----:B------:R-:W2:Y:S01]  /*3d50*/  LDCU.64 UR4, c[0x0][0x3e0] ;  /* 0x00007c00ff0477ac */ /* 0x000ea20008000a00 */
[----:B------:R-:W-:Y:S01]  /*3d60*/  MOV R14, R74 ;  /* 0x0000004a000e7202 */ /* 0x000fe20000000f00 */
[C---:B------:R-:W-:Y:S01]  /*3d70*/  FADD.FTZ R48, -R28.reuse, R48 ;  /* 0x000000301c307221 */ /* 0x040fe20000010100 */
[----:B------:R-:W-:Y:S01]  /*3d80*/  MOV R15, R77 ;  /* 0x0000004d000f7202 */ /* 0x000fe20000000f00 */
[----:B------:R-:W3:Y:S01]  /*3d90*/  LDCU.64 UR10, c[0x0][0x380] ;  /* 0x00007000ff0a77ac */ /* 0x000ee20008000a00 */
[----:B------:R-:W-:-:S04]  /*3da0*/  FADD.FTZ R20, -R28, R49 ;  /* 0x000000311c147221 */ /* 0x000fc80000010100 */
[----:B-1----:R-:W-:-:S04]  /*3db0*/  FMUL.FTZ R20, R20, R29 ;  /* 0x0000001d14147220 */ /* 0x002fc80000410000 */
[----:B0----5:R-:W-:Y:S01]  /*3dc0*/  FFMA.FTZ R23, R35, R20, R37 ;  /* 0x0000001423177223 */ /* 0x021fe20000010025 */
[----:B--2---:R-:W-:Y:S02]  /*3dd0*/  IMAD R17, R71, UR4, RZ ;  /* 0x0000000447117c24 */ /* 0x004fe4000f8e02ff */
[----:B------:R-:W-:-:S04]  /*3de0*/  IMAD.WIDE.U32 R14, R58, UR4, R14 ;  /* 0x000000043a0e7c25 */ /* 0x000fc8000f8e000e */
[----:B------:R-:W-:Y:S02]  /*3df0*/  IMAD R19, R58, UR5, R17 ;  /* 0x000000053a137c24 */ /* 0x000fe4000f8e0211 */
[----:B------:R-:W-:Y:S01]  /*3e00*/  FMUL.FTZ R17, R48, R29 ;  /* 0x0000001d30117220 */ /* 0x000fe20000410000 */
[----:B---3--:R-:W-:Y:S02]  /*3e10*/  LEA R16, P1, R14, UR10, 0x2 ;  /* 0x0000000a0e107c11 */ /* 0x008fe4000f8210ff */
[----:B------:R-:W-:Y:S01]  /*3e20*/  IADD3 R19, PT, PT, R15, R19, RZ ;  /* 0x000000130f137210 */ /* 0x000fe20007ffe0ff */
[----:B------:R-:W-:-:S03]  /*3e30*/  FFMA.FTZ R22, R34, R17, R36 ;  /* 0x0000001122167223 */ /* 0x000fc60000010024 */
[----:B------:R-:W-:-:S05]  /*3e40*/  LEA.HI.X R17, R14, UR11, R19, 0x2, P1 ;  /* 0x0000000b0e117c11 */ /* 0x000fca00088f1413 */
[----:B------:R2:W-:Y:S02]  /*3e50*/  STG.E.64 desc[UR6][R16.64], R22 ;  /* 0x0000001610007986 */ /* 0x0005e4000c101b06 */
.L_x_3727:
[----:B------:R-:W-:Y:S05]  /*3e60*/  BSYNC.RECONVERGENT B1 ;  /* 0x0000000000017941 */ /* 0x000fea0003800200 */
.L_x_3726:
[----:B------:R-:W-:Y:S04]  /*3e70*/  BSSY.RECONVERGENT B1, `(.L_x_3728) ;  /* 0x0000013000017945 */ /* 0x000fe80003800200 */
[----:B------:R-:W-:Y:S05]  /*3e80*/  @P2 BRA `(.L_x_3729) ;  /* 0x0000000000442947 */ /* 0x000fea0003800000 */
[----:B------:R-:W3:Y:S01]  /*3e90*/  LDCU.64 UR4, c[0x0][0x3e0] ;  /* 0x00007c00ff0477ac */ /* 0x000ee20008000a00 */
[----:B------:R-:W-:Y:S01]  /*3ea0*/  MOV R14, R74 ;  /* 0x0000004a000e7202 */ /* 0x000fe20000000f00 */
[C---:B------:R-:W-:Y:S01]  /*3eb0*/  FADD.FTZ R50, -R28.reuse, R50 ;  /* 0x000000321c327221 */ /* 0x040fe20000010100 */
[----:B------:R-:W-:Y:S01]  /*3ec0*/  MOV R15, R77 ;  /* 0x0000004d000f7202 */ /* 0x000fe20000000f00 */
[----:B------:R-:W4:Y:S01]  /*3ed0*/  LDCU.64 UR10, c[0x0][0x380] ;  /* 0x00007000ff0a77ac */ /* 0x000f220008000a00 */
[----:B------:R-:W-:Y:S01]  /*3ee0*/  FADD.FTZ R20, -R28, R51 ;  /* 0x000000331c147221 */ /* 0x000fe20000010100 */
[----:B012---:R-:W-:-:S03]  /*3ef0*/  FMUL.FTZ R17, R50, R29 ;  /* 0x0000001d32117220 */ /* 0x007fc60000410000 */
[----:B------:R-:W-:Y:S01]  /*3f00*/  FMUL.FTZ R20, R20, R29 ;  /* 0x0000001d14147220 */ /* 0x000fe20000410000 */
[----:B-----5:R-:W-:-:S03]  /*3f10*/  FFMA.FTZ R22, R34, R17, R36 ;  /* 0x0000001122167223 */ /* 0x020fc60000010024 */
[----:B------:R-:W-:Y:S01]  /*3f20*/  FFMA.FTZ R23, R35, R20, R37 ;  /* 0x0000001423177223 */ /* 0x000fe20000010025 */
[----:B---3--:R-:W-:Y:S02]  /*3f30*/  IMAD R38, R38, UR4, RZ ;  /* 0x0000000426267c24 */ /* 0x008fe4000f8e02ff */
[----:B------:R-:W-:-:S04]  /*3f40*/  IMAD.WIDE.U32 R14, R31, UR4, R14 ;  /* 0x000000041f0e7c25 */ /* 0x000fc8000f8e000e */
[----:B------:R-:W-:Y:S01]  /*3f50*/  IMAD R31, R31, UR5, R38 ;  /* 0x000000051f1f7c24 */ /* 0x000fe2000f8e0226 */
[----:B----4-:R-:W-:-:S04]  /*3f60*/  LEA R16, P1, R14, UR10, 0x2 ;  /* 0x0000000a0e107c11 */ /* 0x010fc8000f8210ff */
[----:B------:R-:W-:-:S04]  /*3f70*/  IADD3 R31, PT, PT, R15, R31, RZ ;  /* 0x0000001f0f1f7210 */ /* 0x000fc80007ffe0ff */
[----:B------:R-:W-:-:S05]  /*3f80*/  LEA.HI.X R17, R14, UR11, R31, 0x2, P1 ;  /* 0x0000000b0e117c11 */ /* 0x000fca00088f141f */
[----:B------:R3:W-:Y:S02]  /*3f90*/  STG.E.64 desc[UR6][R16.64], R22 ;  /* 0x0000001610007986 */ /* 0x0007e4000c101b06 */
.L_x_3729:
[----:B------:R-:W-:Y:S05]  /*3fa0*/  BSYNC.RECONVERGENT B1 ;  /* 0x0000000000017941 */ /* 0x000fea0003800200 */
.L_x_3728:
[----:B------:R-:W-:Y:S04]  /*3fb0*/  BSSY.RECONVERGENT B1, `(.L_x_3730) ;  /* 0x0000013000017945 */ /* 0x000fe80003800200 */
[----:B------:R-:W-:Y:S05]  /*3fc0*/  @P3 BRA `(.L_x_3731) ;  /* 0x0000000000443947 */ /* 0x000fea0003800000 */
[----:B------:R-:W4:Y:S01]  /*3fd0*/  LDCU.64 UR4, c[0x0][0x3e0] ;  /* 0x00007c00ff0477ac */ /* 0x000f220008000a00 */
[----:B------:R-:W-:Y:S01]  /*3fe0*/  MOV R14, R74 ;  /* 0x0000004a000e7202 */ /* 0x000fe20000000f00 */
[----:B------:R-:W-:Y:S01]  /*3ff0*/  FADD.FTZ R52, -R28, R52 ;  /* 0x000000341c347221 */ /* 0x000fe20000010100 */
[----:B------:R-:W-:Y:S01]  /*4000*/  MOV R15, R77 ;  /* 0x0000004d000f7202 */ /* 0x000fe20000000f00 */
[----:B------:R-:W1:Y:S01]  /*4010*/  LDCU.64 UR10, c[0x0][0x380] ;  /* 0x00007000ff0a77ac */ /* 0x000e620008000a00 */
[----:B----4-:R-:W-:Y:S02]  /*4020*/  IMAD R19, R18, UR4, RZ ;  /* 0x0000000412137c24 */ /* 0x010fe4000f8e02ff */
[----:B------:R-:W-:Y:S01]  /*4030*/  FADD.FTZ R18, -R28, R53 ;  /* 0x000000351c127221 */ /* 0x000fe20000010100 */
[----:B0-23--:R-:W-:-:S04]  /*4040*/  IMAD.WIDE.U32 R16, R30, UR4, R14 ;  /* 0x000000041e107c25 */ /* 0x00dfc8000f8e000e */
[-C--:B-1----:R-:W-:Y:S01]  /*4050*/  FMUL.FTZ R15, R52, R29.reuse ;  /* 0x0000001d340f7220 */ /* 0x082fe20000410000 */
[----:B------:R-:W-:Y:S01]  /*4060*/  FMUL.FTZ R18, R18, R29 ;  /* 0x0000001d12127220 */ /* 0x000fe20000410000 */
[----:B------:R-:W-:Y:S01]  /*4070*/  IMAD R19, R30, UR5, R19 ;  /* 0x000000051e137c24 */ /* 0x000fe2000f8e0213 */
[----:B------:R-:W-:Y:S01]  /*4080*/  LEA R14, P1, R16, UR10, 0x2 ;  /* 0x0000000a100e7c11 */ /* 0x000fe2000f8210ff */
[----:B-----5:R-:W-:Y:S01]  /*4090*/  FFMA.FTZ R20, R34, R15, R36 ;  /* 0x0000000f22147223 */ /* 0x020fe20000010024 */
[----:B------:R-:W-:Y:S02]  /*40a0*/  FFMA.FTZ R21, R35, R18, R37 ;  /* 0x0000001223157223 */ /* 0x000fe40000010025 */
[----:B------:R-:W-:-:S04]  /*40b0*/  IADD3 R19, PT, PT, R17, R19, RZ ;  /* 0x0000001311137210 */ /* 0x000fc80007ffe0ff */
[----:B------:R-:W-:-:S05]  /*40c0*/  LEA.HI.X R15, R16, UR11, R19, 0x2, P1 ;  /* 0x0000000b100f7c11 */ /* 0x000fca00088f1413 */
[----:B------:R4:W-:Y:S02]  /*40d0*/  STG.E.64 desc[UR6][R14.64], R20 ;  /* 0x000000140e007986 */ /* 0x0009e4000c101b06 */
.L_x_3731:
[----:B------:R-:W-:Y:S05]  /*40e0*/  BSYNC.RECONVERGENT B1 ;  /* 0x0000000000017941 */ /* 0x000fea0003800200 */
.L_x_3730:
[----:B------:R-:W-:Y:S04]  /*40f0*/  BSSY.RECONVERGENT B1, `(.L_x_3732) ;  /* 0x0000013000017945 */ /* 0x000fe80003800200 */
[----:B------:R-:W-:Y:S05]  /*4100*/  @P4 BRA `(.L_x_3733) ;  /* 0x0000000000444947 */ /* 0x000fea0003800000 */
[----:B------:R-:W0:Y:S01]  /*4110*/  LDCU.64 UR4, c[0x0][0x3e0] ;  /* 0x00007c00ff0477ac */ /* 0x000e220008000a00 */
[----:B----4-:R-:W-:Y:S01]  /*4120*/  MOV R14, R74 ;  /* 0x0000004a000e7202 */ /* 0x010fe20000000f00 */
[----:B------:R-:W-:Y:S01]  /*4130*/  FADD.FTZ R54, -R28, R54 ;  /* 0x000000361c367221 */ /* 0x000fe20000010100 */
[----:B------:R-:W-:Y:S01]  /*4140*/  MOV R15, R77 ;  /* 0x0000004d000f7202 */ /* 0x000fe20000000f00 */
[----:B------:R-:W4:Y:S01]  /*4150*/  LDCU.64 UR10, c[0x0][0x380] ;  /* 0x00007000ff0a77ac */ /* 0x000f220008000a00 */
[----:B0-----:R-:W-:Y:S02]  /*4160*/  IMAD R18, R73, UR4, RZ ;  /* 0x0000000449127c24 */ /* 0x001fe4000f8e02ff */
[----:B--23--:R-:W-:-:S04]  /*4170*/  IMAD.WIDE.U32 R16, R59, UR4, R14 ;  /* 0x000000043b107c25 */ /* 0x00cfc8000f8e000e */
[----:B-1----:R-:W-:Y:S01]  /*4180*/  FMUL.FTZ R15, R54, R29 ;  /* 0x0000001d360f7220 */ /* 0x002fe20000410000 */
[----:B------:R-:W-:Y:S02]  /*4190*/  IMAD R19, R59, UR5, R18 ;  /* 0x000000053b137c24 */ /* 0x000fe4000f8e0212 */
[----:B------:R-:W-:Y:S01]  /*41a0*/  FADD.FTZ R18, -R28, R55 ;  /* 0x000000371c127221 */ /* 0x000fe20000010100 */
[----:B----4-:R-:W-:Y:S01]  /*41b0*/  LEA R14, P1, R16, UR10, 0x2 ;  /* 0x0000000a100e7c11 */ /* 0x010fe2000f8210ff */
[----:B-----5:R-:W-:Y:S01]  /*41c0*/  FFMA.FTZ R20, R34, R15, R36 ;  /* 0x0000000f22147223 */ /* 0x020fe20000010024 */
[----:B------:R-:W-:Y:S01]  /*41d0*/  IADD3 R19, PT, PT, R17, R19, RZ ;  /* 0x0000001311137210 */ /* 0x000fe20007ffe0ff */
[----:B------:R-:W-:-:S03]  /*41e0*/  FMUL.FTZ R18, R18, R29 ;  /* 0x0000001d12127220 */ /* 0x000fc60000410000 */
[----:B------:R-:W-:Y:S01]  /*41f0*/  LEA.HI.X R15, R16, UR11, R19, 0x2, P1 ;  /* 0x0000000b100f7c11 */ /* 0x000fe200088f1413 */
[----:B------:R-:W-:-:S05]  /*4200*/  FFMA.FTZ R21, R35, R18, R37 ;  /* 0x0000001223157223 */ /* 0x000fca0000010025 */
[----:B------:R0:W-:Y:S02]  /*4210*/  STG.E.64 desc[UR6][R14.64], R20 ;  /* 0x000000140e007986 */ /* 0x0001e4000c101b06 */
.L_x_3733:
[----:B------:R-:W-:Y:S05]  /*4220*/  BSYNC.RECONVERGENT B1 ;  /* 0x0000000000017941 */ /* 0x000fea0003800200 */
.L_x_3732:
[----:B------:R-:W-:Y:S05]  /*4230*/  @P5 BRA `(.L_x_3734) ;  /* 0x0000002000585947 */ /* 0x000fea0003800000 */
[----:B------:R-:W2:Y:S01]  /*4240*/  LDCU.64 UR4, c[0x0][0x3e0] ;  /* 0x00007c00ff0477ac */ /* 0x000ea20008000a00 */
[----:B------:R-:W-:Y:S01]  /*4250*/  MOV R75, R77 ;  /* 0x0000004d004b7202 */ /* 0x000fe20000000f00 */
[C---:B------:R-:W-:Y:S01]  /*4260*/  FADD.FTZ R56, -R28.reuse, R56 ;  /* 0x000000381c387221 */ /* 0x040fe20000010100 */
[----:B------:R-:W-:Y:S01]  /*4270*/  FADD.FTZ R28, -R28, R57 ;  /* 0x000000391c1c7221 */ /* 0x000fe20000010100 */
[----:B------:R-:W3:Y:S02]  /*4280*/  LDCU.64 UR8, c[0x0][0x380] ;  /* 0x00007000ff0877ac */ /* 0x000ee40008000a00 */
[-C--:B01--4-:R-:W-:Y:S01]  /*4290*/  FMUL.FTZ R15, R56, R29.reuse ;  /* 0x0000001d380f7220 */ /* 0x093fe20000410000 */
[----:B------:R-:W-:-:S03]  /*42a0*/  FMUL.FTZ R28, R28, R29 ;  /* 0x0000001d1c1c7220 */ /* 0x000fc60000410000 */
[----:B-----5:R-:W-:Y:S01]  /*42b0*/  FFMA.FTZ R34, R34, R15, R36 ;  /* 0x0000000f22227223 */ /* 0x020fe20000010024 */
[----:B------:R-:W-:Y:S01]  /*42c0*/  FFMA.FTZ R35, R35, R28, R37 ;  /* 0x0000001c23237223 */ /* 0x000fe20000010025 */
[----:B--2---:R-:W-:Y:S02]  /*42d0*/  IMAD R39, R39, UR4, RZ ;  /* 0x0000000427277c24 */ /* 0x004fe4000f8e02ff */
[----:B------:R-:W-:-:S04]  /*42e0*/  IMAD.WIDE.U32 R74, R32, UR4, R74 ;  /* 0x00000004204a7c25 */ /* 0x000fc8000f8e004a */
[----:B------:R-:W-:Y:S01]  /*42f0*/  IMAD R39, R32, UR5, R39 ;  /* 0x0000000520277c24 */ /* 0x000fe2000f8e0227 */
[----:B---3--:R-:W-:-:S04]  /*4300*/  LEA R14, P1, R74, UR8, 0x2 ;  /* 0x000000084a0e7c11 */ /* 0x008fc8000f8210ff */
[----:B------:R-:W-:-:S04]  /*4310*/  IADD3 R39, PT, PT, R75, R39, RZ ;  /* 0x000000274b277210 */ /* 0x000fc80007ffe0ff */
[----:B------:R-:W-:-:S05]  /*4320*/  LEA.HI.X R15, R74, UR9, R39, 0x2, P1 ;  /* 0x000000094a0f7c11 */ /* 0x000fca00088f1427 */
[----:B------:R0:W-:Y:S01]  /*4330*/  STG.E.64 desc[UR6][R14.64], R34 ;  /* 0x000000220e007986 */ /* 0x0001e2000c101b06 */
[----:B------:R-:W-:Y:S05]  /*4340*/  BRA `(.L_x_3734) ;  /* 0x0000002000147947 */ /* 0x000fea0003800000 */
.L_x_3703:
        /* <DEDUP_REMOVED lines=8> */
[C---:B------:R-:W-:Y:S01]  /*43d0*/  FADD.FTZ R14, -R28.reuse, R14 ;  /* 0x0000000e1c0e7221 */ /* 0x040fe20000010100 */
[----:B------:R-:W-:Y:S01]  /*43e0*/  MOV R81, R77 ;  /* 0x0000004d00517202 */ /* 0x000fe20000000f00 */
[----:B------:R-:W2:Y:S01]  /*43f0*/  LDCU.64 UR10, c[0x0][0x380] ;  /* 0x00007000ff0a77ac */ /* 0x000ea20008000a00 */
[----:B------:R-:W-:-:S04]  /*4400*/  FADD.FTZ R70, -R28, R15 ;  /* 0x0000000f1c467221 */ /* 0x000fc80000010100 */
[----:B-1----:R-:W-:Y:S01]  /*4410*/  FMUL.FTZ R70, R70, R29 ;  /* 0x0000001d46467220 */ /* 0x002fe20000410000 */
[----:B0-----:R-:W-:Y:S02]  /*4420*/  IMAD R79, R66, UR8, RZ ;  /* 0x00000008424f7c24 */ /* 0x001fe4000f8e02ff */
[----:B------:R-:W-:-:S04]  /*4430*/  IMAD.WIDE.U32 R80, R30, UR8, R80 ;  /* 0x000000081e507c25 */ /* 0x000fc8000f8e0050 */
[----:B------:R-:W-:Y:S01]  /*4440*/  IMAD R79, R30, UR9, R79 ;  /* 0x000000091e4f7c24 */ /* 0x000fe2000f8e024f */
[----:B--2---:R-:W-:-:S04]  /*4450*/  LEA R78, P1, R80, UR10, 0x2 ;  /* 0x0000000a504e7c11 */ /* 0x004fc8000f8210ff */
[----:B------:R-:W-:Y:S01]  /*4460*/  IADD3 R79, PT, PT, R81, R79, RZ ;  /* 0x0000004f514f7210 */ /* 0x000fe20007ffe0ff */
[----:B------:R-:W-:-:S03]  /*4470*/  FMUL.FTZ R81, R14, R29 ;  /* 0x0000001d0e517220 */ /* 0x000fc60000410000 */
        /* <DEDUP_REMOVED lines=14> */
.L_x_3736:
[----:B------:R-:W-:Y:S05]  /*4560*/  BSYNC.RECONVERGENT B1 ;  /* 0x0000000000017941 */ /* 0x000fea0003800200 */
.L_x_3735:
        /* <DEDUP_REMOVED lines=16> */
[----:B------:R-:W-:Y:S01]  /*4670*/  FADD.FTZ R14, -R28, R17 ;  /* 0x000000111c0e7221 */ /* 0x000fe20000010100 */
[----:B-----5:R-:W-:-:S03]  /*4680*/  FFMA.FTZ R81, R34, R15, R36 ;  /* 0x0000000f22517223 */ /* 0x020fc60000010024 */
[----:B------:R-:W-:Y:S01]  /*4690*/  FMUL.FTZ R14, R14, R29 ;  /* 0x0000001d0e0e7220 */ /* 0x000fe20000410000 */
[----:B------:R-:W-:-:S03]  /*46a0*/  FMUL.FTZ R16, R81, -1.4426950216293334961 ;  /* 0xbfb8aa3b51107820 */ /* 0x000fc60000410000 */
[----:B------:R-:W-:-:S03]  /*46b0*/  FFMA.FTZ R68, R35, R14, R37 ;  /* 0x0000000e23447223 */ /* 0x000fc60000010025 */
[----:B------:R-:W0:Y:S01]  /*46c0*/  MUFU.EX2 R16, R16 ;  /* 0x0000001000107308 */ /* 0x000e220000000800 */
[----:B------:R-:W-:-:S07]  /*46d0*/  FMUL.FTZ R64, R68, -1.4426950216293334961 ;  /* 0xbfb8aa3b44407820 */ /* 0x000fce0000410000 */
        /* <DEDUP_REMOVED lines=8> */
.L_x_3738:
[----:B------:R-:W-:Y:S05]  /*4760*/  BSYNC.RECONVERGENT B1 ;  /* 0x0000000000017941 */ /* 0x000fea0003800200 */
.L_x_3737:
[----:B------:R-:W-:Y:S01]  /*4770*/  IADD3 R17, PT, PT, R30, 0x20, RZ ;  /* 0x000000201e117810 */ /* 0x000fe20007ffe0ff */
[----:B------:R-:W-:Y:S03]  /*4780*/  BSSY.RECONVERGENT B1, `(.L_x_3739) ;  /* 0x0000020000017945 */ /* 0x000fe60003800200 */
[----:B------:R-:W-:Y:S02]  /*4790*/  ISETP.GE.U32.AND P1, PT, R17, UR4, PT ;  /* 0x0000000411007c0c */ /* 0x000fe4000bf26070 */
[----:B0-2---:R-:W-:-:S04]  /*47a0*/  SHF.R.S32.HI R15, RZ, 0x1f, R17 ;  /* 0x0000001fff0f7819 */ /* 0x005fc80000011411 */
[----:B------:R-:W-:-:S13]  /*47b0*/  ISETP.GE.AND.EX P1, PT, R15, UR5, PT, P1 ;  /* 0x000000050f007c0c */ /* 0x000fda000bf26310 */
[----:B------:R-:W-:Y:S05]  /*47c0*/  @P1 BRA `(.L_x_3740) ;  /* 0x00000000006c1947 */ /* 0x000fea0003800000 */
[C---:B------:R-:W-:Y:S01]  /*47d0*/  FADD.FTZ R18, -R28.reuse, R18 ;  /* 0x000000121c127221 */ /* 0x040fe20000010100 */
[----:B------:R-:W-:Y:S01]  /*47e0*/  FADD.FTZ R14, -R28, R19 ;  /* 0x000000131c0e7221 */ /* 0x000fe20000010100 */
[----:B------:R-:W0:Y:S02]  /*47f0*/  LDCU.64 UR8, c[0x0][0x3e0] ;  /* 0x00007c00ff0877ac */ /* 0x000e240008000a00 */
[-C--:B-1----:R-:W-:Y:S01]  /*4800*/  FMUL.FTZ R79, R18, R29.reuse ;  /* 0x0000001d124f7220 */ /* 0x082fe20000410000 */
[----:B------:R-:W-:Y:S01]  /*4810*/  FMUL.FTZ R16, R14, R29 ;  /* 0x0000001d0e107220 */ /* 0x000fe20000410000 */
        /* <DEDUP_REMOVED lines=17> */
[----:B-1----:R-:W-:-:S04]  /*4930*/  LEA R16, P1, R14, UR10, 0x2 ;  /* 0x0000000a0e107c11 */ /* 0x002fc8000f8210ff */
[----:B------:R-:W-:Y:S01]  /*4940*/  LEA.HI.X R17, R14, UR11, R81, 0x2, P1 ;  /* 0x0000000b0e117c11 */ /* 0x000fe200088f1451 */
[----:B--2---:R-:W-:Y:S01]  /*4950*/  FMUL.FTZ R14, R79, R18 ;  /* 0x000000124f0e7220 */ /* 0x004fe20000410000 */
[----:B0-----:R-:W-:-:S05]  /*4960*/  FMUL.FTZ R15, R64, R19 ;  /* 0x00000013400f7220 */ /* 0x001fca0000410000 */
[----:B------:R0:W-:Y:S02]  /*4970*/  STG.E.64 desc[UR6][R16.64], R14 ;  /* 0x0000000e10007986 */ /* 0x0001e4000c101b06 */
.L_x_3740:
[----:B------:R-:W-:Y:S05]  /*4980*/  BSYNC.RECONVERGENT B1 ;  /* 0x0000000000017941 */ /* 0x000fea0003800200 */
.L_x_3739:
[C---:B0-----:R-:W-:Y:S01]  /*4990*/  IADD3 R17, PT, PT, R30.reuse, 0x30, RZ ;  /* 0x000000301e117810 */ /* 0x041fe20007ffe0ff */
[----:B------:R-:W-:Y:S01]  /*49a0*/  BSSY.RECONVERGENT B1, `(.L_x_3741) ;  /* 0x0000023000017945 */ /* 0x000fe20003800200 */
[----:B------:R-:W-:Y:S02]  /*49b0*/  IADD3 R19, PT, PT, R30, 0x50, RZ ;  /* 0x000000501e137810 */ /* 0x000fe40007ffe0ff */
[----:B------:R-:W-:Y:S02]  /*49c0*/  ISETP.GE.U32.AND P1, PT, R17, UR4, PT ;  /* 0x0000000411007c0c */ /* 0x000fe4000bf26070 */
[----:B------:R-:W-:Y:S02]  /*49d0*/  SHF.R.S32.HI R15, RZ, 0x1f, R17 ;  /* 0x0000001fff0f7819 */ /* 0x000fe40000011411 */
[----:B------:R-:W-:Y:S02]  /*49e0*/  ISETP.GE.U32.AND P6, PT, R19, UR4, PT ;  /* 0x0000000413007c0c */ /* 0x000fe4000bfc6070 */
[----:B------:R-:W-:-:S02]  /*49f0*/  ISETP.GE.AND.EX P1, PT, R15, UR5, PT, P1 ;  /* 0x000000050f007c0c */ /* 0x000fc4000bf26310 */
[----:B------:R-:W-:-:S11]  /*4a00*/  ISETP.GE.U32.AND P5, PT, R10, UR4, PT ;  /* 0x000000040a007c0c */ /* 0x000fd6000bfa6070 */
        /* <DEDUP_REMOVED lines=28> */
.L_x_3742:
[----:B------:R-:W-:Y:S05]  /*4bd0*/  BSYNC.RECONVERGENT B1 ;  /* 0x0000000000017941 */ /* 0x000fea0003800200 */
.L_x_3741:
[----:B------:R-:W-:Y:S04]  /*4be0*/  BSSY.RECONVERGENT B1, `(.L_x_3743) ;  /* 0x000001d000017945 */ /* 0x000fe80003800200 */
[----:B------:R-:W-:Y:S05]  /*4bf0*/  @P3 BRA `(.L_x_3744) ;  /* 0x00000000006c3947 */ /* 0x000fea0003800000 */
[C---:B------:R-:W-:Y:S01]  /*4c00*/  FADD.FTZ R46, -R28.reuse, R46 ;  /* 0x0000002e1c2e7221 */ /* 0x040fe20000010100 */
[----:B0-----:R-:W-:Y:S01]  /*4c10*/  FADD.FTZ R14, -R28, R47 ;  /* 0x0000002f1c0e7221 */ /* 0x001fe20000010100 */
[----:B------:R-:W0:Y:S02]  /*4c20*/  LDCU.64 UR8, c[0x0][0x3e0] ;  /* 0x00007c00ff0877ac */ /* 0x000e240008000a00 */
[-C--:B-1----:R-:W-:Y:S01]  /*4c30*/  FMUL.FTZ R15, R46, R29.reuse ;  /* 0x0000001d2e0f7220 */ /* 0x082fe20000410000 */
[----:B------:R-:W-:Y:S01]  /*4c40*/  FMUL.FTZ R16, R14, R29 ;  /* 0x0000001d0e107220 */ /* 0x000fe20000410000 */
[----:B------:R-:W1:Y:S02]  /*4c50*/  LDCU.64 UR10, c[0x0][0x380] ;  /* 0x00007000ff0a77ac */ /* 0x000e640008000a00 */
[----:B-----5:R-:W-:Y:S01]  /*4c60*/  FFMA.FTZ R21, R34, R15, R36 ;  /* 0x0000000f22157223 */ /* 0x020fe20000010024 */
[----:B------:R-:W-:Y:S01]  /*4c70*/  FFMA.FTZ R47, R35, R16, R37 ;  /* 0x00000010232f7223 */ /* 0x000fe20000010025 */
[----:B------:R-:W-:-:S02]  /*4c80*/  MOV R15, R77 ;  /* 0x0000004d000f7202 */ /* 0x000fc40000000f00 */
[----:B------:R-:W-:Y:S01]  /*4c90*/  FMUL.FTZ R14, R21, -1.4426950216293334961 ;  /* 0xbfb8aa3b150e7820 */ /* 0x000fe20000410000 */
[----:B------:R-:W-:-:S05]  /*4ca0*/  FMUL.FTZ R16, R47, -1.4426950216293334961 ;  /* 0xbfb8aa3b2f107820 */ /* 0x000fca0000410000 */
[----:B------:R-:W2:Y:S01]  /*4cb0*/  MUFU.EX2 R14, R14 ;  /* 0x0000000e000e7308 */ /* 0x000ea20000000800 */
[----:B0-----:R-:W-:-:S04]  /*4cc0*/  IMAD R46, R61, UR8, RZ ;  /* 0x000000083d2e7c24 */ /* 0x001fc8000f8e02ff */
        /* <DEDUP_REMOVED lines=14> */
.L_x_3744:
[----:B------:R-:W-:Y:S05]  /*4db0*/  BSYNC.RECONVERGENT B1 ;  /* 0x0000000000017941 */ /* 0x000fea0003800200 */
.L_x_3743:
        /* <DEDUP_REMOVED lines=35> */
[----:B------:R-:W-:-:S04]  /*4ff0*/  IADD3 R19, PT, PT, R15, R19, RZ ;  /* 0x000000130f137210 */ /* 0x000fc80007ffe0ff */
[----:B------:R-:W-:Y:S01]  /*5000*/  LEA.HI.X R17, R14, UR11, R19, 0x2, P6 ;  /* 0x0000000b0e117c11 */ /* 0x000fe2000b0f1413 */
[----:B--2---:R-:W-:Y:S01]  /*5010*/  FMUL.FTZ R14, R21, R18 ;  /* 0x00000012150e7220 */ /* 0x004fe20000410000 */
[----:B0-----:R-:W-:-:S05]  /*5020*/  FMUL.FTZ R15, R23, R20 ;  /* 0x00000014170f7220 */ /* 0x001fca0000410000 */
[----:B------:R0:W-:Y:S02]  /*5030*/  STG.E.64 desc[UR6][R16.64], R14 ;  /* 0x0000000e10007986 */ /* 0x0001e4000c101b06 */
.L_x_3746:
[----:B------:R-:W-:Y:S05]  /*5040*/  BSYNC.RECONVERGENT B1 ;  /* 0x0000000000017941 */ /* 0x000fea0003800200 */
.L_x_3745:
[----:B------:R-:W-:Y:S04]  /*5050*/  BSSY.RECONVERGENT B1, `(.L_x_3747) ;  /* 0x000001d000017945 */ /* 0x000fe80003800200 */
[----:B------:R-:W-:Y:S05]  /*5060*/  @P5 BRA `(.L_x_3748) ;  /* 0x00000000006c5947 */ /* 0x000fea0003800000 */
[C---:B------:R-:W-:Y:S01]  /*5070*/  FADD.FTZ R26, -R28.reuse, R26 ;  /* 0x0000001a1c1a7221 */ /* 0x040fe20000010100 */
[----:B0-----:R-:W-:Y:S01]  /*5080*/  FADD.FTZ R14, -R28, R27 ;  /* 0x0000001b1c0e7221 */ /* 0x001fe20000010100 */
[----:B------:R-:W0:Y:S01]  /*5090*/  LDCU.64 UR8, c[0x0][0x3e0] ;  /* 0x00007c00ff0877ac */ /* 0x000e220008000a00 */
[----:B------:R-:W-:Y:S01]  /*50a0*/  MOV R17, R77 ;  /* 0x0000004d00117202 */ /* 0x000fe20000000f00 */
        /* <DEDUP_REMOVED lines=14> */
[----:B--2---:R-:W-:Y:S01]  /*5190*/  FADD.FTZ R18, R14, 1 ;  /* 0x3f8000000e127421 */ /* 0x004fe20000010000 */
[----:B-1----:R-:W-:-:S05]  /*51a0*/  LEA R14, P5, R16, UR10, 0x2 ;  /* 0x0000000a100e7c11 */ /* 0x002fca000f8a10ff */
[----:B------:R-:W1:Y:S01]  /*51b0*/  MUFU.RCP R18, R18 ;  /* 0x0000001200127308 */ /* 0x000e620000001000 */
[----:B0-----:R-:W-:Y:S01]  /*51c0*/  FADD.FTZ R19, R15, 1 ;  /* 0x3f8000000f137421 */ /* 0x001fe20000010000 */
[----:B------:R-:W-:-:S06]  /*51d0*/  LEA.HI.X R15, R16, UR11, R23, 0x2, P5 ;  /* 0x0000000b100f7c11 */ /* 0x000fcc000a8f1417 */
[----:B------:R-:W0:Y:S01]  /*51e0*/  MUFU.RCP R19, R19 ;  /* 0x0000001300137308 */ /* 0x000e220000001000 */
[----:B-1----:R-:W-:Y:S01]  /*51f0*/  FMUL.FTZ R16, R21, R18 ;  /* 0x0000001215107220 */ /* 0x002fe20000410000 */
[----:B0-----:R-:W-:-:S05]  /*5200*/  FMUL.FTZ R17, R20, R19 ;  /* 0x0000001314117220 */ /* 0x001fca0000410000 */
[----:B------:R2:W-:Y:S02]  /*5210*/  STG.E.64 desc[UR6][R14.64], R16 ;  /* 0x000000100e007986 */ /* 0x0005e4000c101b06 */
.L_x_3748:
[----:B------:R-:W-:Y:S05]  /*5220*/  BSYNC.RECONVERGENT B1 ;  /* 0x0000000000017941 */ /* 0x000fea0003800200 */
.L_x_3747:
[----:B------:R-:W-:Y:S04]  /*5230*/  BSSY.RECONVERGENT B1, `(.L_x_3749) ;  /* 0x000001d000017945 */ /* 0x000fe80003800200 */
[----:B------:R-:W-:Y:S05]  /*5240*/  @P2 BRA `(.L_x_3750) ;  /* 0x00000000006c2947 */ /* 0x000fea0003800000 */
[C---:B------:R-:W-:Y:S01]  /*5250*/  FADD.FTZ R40, -R28.reuse, R40 ;  /* 0x000000281c287221 */ /* 0x040fe20000010100 */
[----:B0-2---:R-:W-:Y:S01]  /*5260*/  FADD.FTZ R14, -R28, R41 ;  /* 0x000000291c0e7221 */ /* 0x005fe20000010100 */
        /* <DEDUP_REMOVED lines=25> */
.L_x_3750:
[----:B------:R-:W-:Y:S05]  /*5400*/  BSYNC.RECONVERGENT B1 ;  /* 0x0000000000017941 */ /* 0x000fea0003800200 */
.L_x_3749:
[----:B------:R-:W-:Y:S04]  /*5410*/  BSSY.RECONVERGENT B1, `(.L_x_3751) ;  /* 0x000001d000017945 */ /* 0x000fe80003800200 */
[----:B------:R-:W-:Y:S05]  /*5420*/  @P3 BRA `(.L_x_3752) ;  /* 0x00000000006c3947 */ /* 0x000fea0003800000 */
[C---:B------:R-:W-:Y:S01]  /*5430*/  FADD.FTZ R42, -R28.reuse, R42 ;  /* 0x0000002a1c2a7221 */ /* 0x040fe20000010100 */
[----:B0-23--:R-:W-:Y:S01]  /*5440*/  FADD.FTZ R14, -R28, R43 ;  /* 0x0000002b1c0e7221 */ /* 0x00dfe20000010100 */
        /* <DEDUP_REMOVED lines=25> */
.L_x_3752:
[----:B------:R-:W-:Y:S05]  /*55e0*/  BSYNC.RECONVERGENT B1 ;  /* 0x0000000000017941 */ /* 0x000fea0003800200 */
.L_x_3751:
[----:B------:R-:W-:Y:S04]  /*55f0*/  BSSY.RECONVERGENT B1, `(.L_x_3753) ;  /* 0x000001d000017945 */ /* 0x000fe80003800200 */
[----:B------:R-:W-:Y:S05]  /*5600*/  @P4 BRA `(.L_x_3754) ;  /* 0x00000000006c4947 */ /* 0x000fea0003800000 */
[C---:B------:R-:W-:Y:S01]  /*5610*/  FADD.FTZ R24, -R28.reuse, R24 ;  /* 0x000000181c187221 */ /* 0x040fe20000010100 */
[----:B0-234-:R-:W-:Y:S01]  /*5620*/  FADD.FTZ R14, -R28, R25 ;  /* 0x000000191c0e7221 */ /* 0x01dfe20000010100 */
        /* <DEDUP_REMOVED lines=10> */
[----:B0-----:R-:W-:-:S07]  /*56d0*/  IMAD R62, R62, UR8, RZ ;  /* 0x000000083e3e7c24 */ /* 0x001fce000f8e02ff */
        /* <DEDUP_REMOVED lines=14> */
.L_x_3754:
[----:B------:R-:W-:Y:S05]  /*57c0*/  BSYNC.RECONVERGENT B1 ;  /* 0x0000000000017941 */ /* 0x000fea0003800200 */
.L_x_3753:
        /* <DEDUP_REMOVED lines=14> */
[C---:B------:R-:W-:Y:S01]  /*58b0*/  FADD.FTZ R44, -R28.reuse, R44 ;  /* 0x0000002c1c2c7221 */ /* 0x040fe20000010100 */
[----:B------:R-:W-:Y:S01]  /*58c0*/  FADD.FTZ R16, -R28, R45 ;  /* 0x0000002d1c107221 */ /* 0x000fe20000010100 */
[----:B------:R-:W0:Y:S01]  /*58d0*/  LDCU.64 UR8, c[0x0][0x3e0] ;  /* 0x00007c00ff0877ac */ /* 0x000e220008000a00 */
[----:B------:R-:W-:Y:S01]  /*58e0*/  MOV R18, R74 ;  /* 0x0000004a00127202 */ /* 0x000fe20000000f00 */
[-C--:B-1----:R-:W-:Y:S01]  /*58f0*/  FMUL.FTZ R15, R44, R29.reuse ;  /* 0x0000001d2c0f7220 */ /* 0x082fe20000410000 */
[----:B------:R-:W-:Y:S01]  /*5900*/  FMUL.FTZ R16, R16, R29 ;  /* 0x0000001d10107220 */ /* 0x000fe20000410000 */
[----:B------:R-:W1:Y:S01]  /*5910*/  LDCU.64 UR10, c[0x0][0x380] ;  /* 0x00007000ff0a77ac */ /* 0x000e620008000a00 */
[----:B------:R-:W-:Y:S01]  /*5920*/  MOV R19, R77 ;  /* 0x0000004d00137202 */ /* 0x000fe20000000f00 */
[----:B-----5:R-:W-:Y:S01]  /*5930*/  FFMA.FTZ R23, R34, R15, R36 ;  /* 0x0000000f22177223 */ /* 0x020fe20000010024 */
[----:B------:R-:W-:-:S03]  /*5940*/  FFMA.FTZ R22, R35, R16, R37 ;  /* 0x0000001023167223 */ /* 0x000fc60000010025 */
[----:B------:R-:W-:Y:S01]  /*5950*/  FMUL.FTZ R15, R23, -1.4426950216293334961 ;  /* 0xbfb8aa3b170f7820 */ /* 0x000fe20000410000 */
[----:B------:R-:W-:-:S05]  /*5960*/  FMUL.FTZ R16, R22, -1.4426950216293334961 ;  /* 0xbfb8aa3b16107820 */ /* 0x000fca0000410000 */
[----:B------:R-:W2:Y:S01]  /*5970*/  MUFU.EX2 R15, R15 ;  /* 0x0000000f000f7308 */ /* 0x000ea20000000800 */
[----:B0-----:R-:W-:Y:S02]  /*5980*/  IMAD R24, R69, UR8, RZ ;  /* 0x0000000845187c24 */ /* 0x001fe4000f8e02ff */
[----:B------:R-:W-:-:S05]  /*5990*/  IMAD.WIDE.U32 R18, R13, UR8, R18 ;  /* 0x000000080d127c25 */ /* 0x000fca000f8e0012 */
[----:B------:R-:W0:Y:S01]  /*59a0*/  MUFU.EX2 R16, R16 ;  /* 0x0000001000107308 */ /* 0x000e220000000800 */
[----:B--2---:R-:W-:Y:S01]  /*59b0*/  FADD.FTZ R20, R15, 1 ;  /* 0x3f8000000f147421 */ /* 0x004fe20000010000 */
[----:B------:R-:W-:-:S06]  /*59c0*/  IMAD R15, R13, UR9, R24 ;  /* 0x000000090d0f7c24 */ /* 0x000fcc000f8e0218 */
[----:B------:R-:W2:Y:S01]  /*59d0*/  MUFU.RCP R20, R20 ;  /* 0x0000001400147308 */ /* 0x000ea20000001000 */
[----:B------:R-:W-:Y:S01]  /*59e0*/  IADD3 R15, PT, PT, R19, R15, RZ ;  /* 0x0000000f130f7210 */ /* 0x000fe20007ffe0ff */
[----:B0-----:R-:W-:Y:S01]  /*59f0*/  FADD.FTZ R21, R16, 1 ;  /* 0x3f80000010157421 */ /* 0x001fe20000010000 */
[----:B-1----:R-:W-:-:S04]  /*5a00*/  LEA R16, P1, R18, UR10, 0x2 ;  /* 0x0000000a12107c11 */ /* 0x002fc8000f8210ff */
[----:B------:R-:W-:Y:S01]  /*5a10*/  LEA.HI.X R17, R18, UR11, R15, 0x2, P1 ;  /* 0x0000000b12117c11 */ /* 0x000fe200088f140f */
[----:B------:R-:W0:Y:S01]  /*5a20*/  MUFU.RCP R21, R21 ;  /* 0x0000001500157308 */ /* 0x000e220000001000 */
[----:B--2---:R-:W-:Y:S01]  /*5a30*/  FMUL.FTZ R18, R23, R20 ;  /* 0x0000001417127220 */ /* 0x004fe20000410000 */
[----:B0-----:R-:W-:-:S05]  /*5a40*/  FMUL.FTZ R19, R22, R21 ;  /* 0x0000001516137220 */ /* 0x001fca0000410000 */
[----:B------:R0:W-:Y:S02]  /*5a50*/  STG.E.64 desc[UR6][R16.64], R18 ;  /* 0x0000001210007986 */ /* 0x0001e4000c101b06 */
.L_x_3756:
[----:B------:R-:W-:Y:S05]  /*5a60*/  BSYNC.RECONVERGENT B1 ;  /* 0x0000000000017941 */ /* 0x000fea0003800200 */
.L_x_3755:
        /* <DEDUP_REMOVED lines=23> */
[----:B-1----:R-:W-:-:S04]  /*5be0*/  LEA R18, P1, R16, UR10, 0x2 ;  /* 0x0000000a10127c11 */ /* 0x002fc8000f8210ff */
[----:B------:R-:W-:Y:S02]  /*5bf0*/  LEA.HI.X R19, R16, UR11, R19, 0x2, P1 ;  /* 0x0000000b10137c11 */ /* 0x000fe400088f1413 */
[----:B------:R-:W0:Y:S01]  /*5c00*/  MUFU.RCP R21, R21 ;  /* 0x0000001500157308 */ /* 0x000e220000001000 */
[----:B--2---:R-:W-:Y:S01]  /*5c10*/  FMUL.FTZ R16, R23, R20 ;  /* 0x0000001417107220 */ /* 0x004fe20000410000 */
[----:B0-----:R-:W-:-:S05]  /*5c20*/  FMUL.FTZ R17, R22, R21 ;  /* 0x0000001516117220 */ /* 0x001fca0000410000 */
[----:B------:R2:W-:Y:S02]  /*5c30*/  STG.E.64 desc[UR6][R18.64], R16 ;  /* 0x0000001012007986 */ /* 0x0005e4000c101b06 */
.L_x_3758:
[----:B------:R-:W-:Y:S05]  /*5c40*/  BSYNC.RECONVERGENT B1 ;  /* 0x0000000000017941 */ /* 0x000fea0003800200 */
.L_x_3757:
        /* <DEDUP_REMOVED lines=29> */
.L_x_3760:
[----:B------:R-:W-:Y:S05]  /*5e20*/  BSYNC.RECONVERGENT B1 ;  /* 0x0000000000017941 */ /* 0x000fea0003800200 */
.L_x_3759:
[----:B------:R-:W-:Y:S04]  /*5e30*/  BSSY.RECONVERGENT B1, `(.L_x_3761) ;  /* 0x000001d000017945 */ /* 0x000fe80003800200 */
[----:B------:R-:W-:Y:S05]  /*5e40*/  @P3 BRA `(.L_x_3762) ;  /* 0x00000000006c3947 */ /* 0x000fea0003800000 */
[C---:B------:R-:W-:Y:S01]  /*5e50*/  FADD.FTZ R52, -R28.reuse, R52 ;  /* 0x000000341c347221 */ /* 0x040fe20000010100 */
[----:B0-23--:R-:W-:Y:S01]  /*5e60*/  FADD.FTZ R16, -R28, R53 ;  /* 0x000000351c107221 */ /* 0x00dfe20000010100 */
        /* <DEDUP_REMOVED lines=24> */
[----:B------:R4:W-:Y:S02]  /*5ff0*/  STG.E.64 desc[UR6][R16.64], R14 ;  /* 0x0000000e10007986 */ /* 0x0009e4000c101b06 */
.L_x_3762:
[----:B------:R-:W-:Y:S05]  /*6000*/  BSYNC.RECONVERGENT B1 ;  /* 0x0000000000017941 */ /* 0x000fea0003800200 */
.L_x_3761:
[----:B------:R-:W-:Y:S04]  /*6010*/  BSSY.RECONVERGENT B1, `(.L_x_3763) ;  /* 0x000001d000017945 */ /* 0x000fe80003800200 */
[----:B------:R-:W-:Y:S05]  /*6020*/  @P4 BRA `(.L_x_3764) ;  /* 0x00000000006c4947 */ /* 0x000fea0003800000 */
[C---:B------:R-:W-:Y:S01]  /*6030*/  FADD.FTZ R54, -R28.reuse, R54 ;  /* 0x000000361c367221 */ /* 0x040fe20000010100 */
[----:B----4-:R-:W-:Y:S01]  /*6040*/  FADD.FTZ R14, -R28, R55 ;  /* 0x000000371c0e7221 */ /* 0x010fe20000010100 */
[----:B------:R-:W4:Y:S02]  /*6050*/  LDCU.64 UR8, c[0x0][0x3e0] ;  /* 0x00007c00ff0877ac */ /* 0x000f240008000a00 */
[-C--:B-1----:R-:W-:Y:S01]  /*6060*/  FMUL.FTZ R15, R54, R29.reuse ;  /* 0x0000001d360f7220 */ /* 0x082fe20000410000 */
[----:B0-23--:R-:W-:Y:S01]  /*6070*/  FMUL.FTZ R16, R14, R29 ;  /* 0x0000001d0e107220 */ /* 0x00dfe20000410000 */
[----:B------:R-:W0:Y:S02]  /*6080*/  LDCU.64 UR10, c[0x0][0x380] ;  /* 0x00007000ff0a77ac */ /* 0x000e240008000a00 */
[----:B-----5:R-:W-:Y:S01]  /*6090*/  FFMA.FTZ R21, R34, R15, R36 ;  /* 0x0000000f22157223 */ /* 0x020fe20000010024 */
[----:B------:R-:W-:Y:S01]  /*60a0*/  FFMA.FTZ R20, R35, R16, R37 ;  /* 0x0000001023147223 */ /* 0x000fe20000010025 */
[----:B------:R-:W-:-:S02]  /*60b0*/  MOV R15, R77 ;  /* 0x0000004d000f7202 */ /* 0x000fc40000000f00 */
        /* <DEDUP_REMOVED lines=17> */
[----:B------:R0:W-:Y:S02]  /*61d0*/  STG.E.64 desc[UR6][R16.64], R14 ;  /* 0x0000000e10007986 */ /* 0x0001e4000c101b06 */
.L_x_3764:
[----:B------:R-:W-:Y:S05]  /*61e0*/  BSYNC.RECONVERGENT B1 ;  /* 0x0000000000017941 */ /* 0x000fea0003800200 */
.L_x_3763:
[----:B------:R-:W-:Y:S05]  /*61f0*/  @P5 BRA `(.L_x_3734) ;  /* 0x0000000000685947 */ /* 0x000fea0003800000 */
[C---:B------:R-:W-:Y:S01]  /*6200*/  FADD.FTZ R56, -R28.reuse, R56 ;  /* 0x000000381c387221 */ /* 0x040fe20000010100 */
[----:B------:R-:W-:Y:S01]  /*6210*/  FADD.FTZ R28, -R28, R57 ;  /* 0x000000391c1c7221 */ /* 0x000fe20000010100 */
[----:B------:R-:W2:Y:S01]  /*6220*/  LDCU.64 UR4, c[0x0][0x3e0] ;  /* 0x00007c00ff0477ac */ /* 0x000ea20008000a00 */
[----:B------:R-:W-:Y:S01]  /*6230*/  MOV R75, R77 ;  /* 0x0000004d004b7202 */ /* 0x000fe20000000f00 */
[-C--:B01--4-:R-:W-:Y:S01]  /*6240*/  FMUL.FTZ R15, R56, R29.reuse ;  /* 0x0000001d380f7220 */ /* 0x093fe20000410000 */
[----:B------:R-:W-:Y:S01]  /*6250*/  FMUL.FTZ R28, R28, R29 ;  /* 0x0000001d1c1c7220 */ /* 0x000fe20000410000 */
[----:B------:R-:W0:Y:S02]  /*6260*/  LDCU.64 UR8, c[0x0][0x380] ;  /* 0x00007000ff0877ac */ /* 0x000e240008000a00 */
[----:B--23-5:R-:W-:Y:S01]  /*6270*/  FFMA.FTZ R19, R34, R15, R36 ;  /* 0x0000000f22137223 */ /* 0x02cfe20000010024 */
[----:B------:R-:W-:-:S03]  /*6280*/  FFMA.FTZ R28, R35, R28, R37 ;  /* 0x0000001c231c7223 */ /* 0x000fc60000010025 */
[----:B------:R-:W-:Y:S01]  /*6290*/  FMUL.FTZ R14, R19, -1.4426950216293334961 ;  /* 0xbfb8aa3b130e7820 */ /* 0x000fe20000410000 */
[----:B------:R-:W-:-:S05]  /*62a0*/  FMUL.FTZ R15, R28, -1.4426950216293334961 ;  /* 0xbfb8aa3b1c0f7820 */ /* 0x000fca0000410000 */
[----:B------:R-:W1:Y:S01]  /*62b0*/  MUFU.EX2 R14, R14 ;  /* 0x0000000e000e7308 */ /* 0x000e620000000800 */
[----:B------:R-:W-:Y:S02]  /*62c0*/  IMAD R39, R39, UR4, RZ ;  /* 0x0000000427277c24 */ /* 0x000fe4000f8e02ff */
        /* <DEDUP_REMOVED lines=13> */
.L_x_3734:
[----:B------:R-:W-:Y:S05]  /*63a0*/  BSYNC.RECONVERGENT B0 ;  /* 0x0000000000007941 */ /* 0x000fea0003800200 */
.L_x_3702:
        /* <DEDUP_REMOVED lines=8> */
.L_x_3766:
        /* <DEDUP_REMOVED lines=13> */
.L_x_4555:


//--------------------- .text._Z35group_norm_nhwc_fwd_one_pass_kernelI11Fp32IOFp32WLi512ELi80ELi640EEv26Group_norm_nhwc_fwd_params --------------------------
	.section	.text._Z35group_norm_nhwc_fwd_one_pass_kernelI11Fp32IOFp32WLi512ELi80ELi640EEv26Group_norm_nhwc_fwd_params,"ax",@progbits
	.align	128
        .global         _Z35group_norm_nhwc_fwd_one_pass_kernelI11Fp32IOFp32WLi512ELi80ELi640EEv26Group_norm_nhwc_fwd_params
        .type           _Z35group_norm_nhwc_fwd_one_pass_kernelI11Fp32IOFp32WLi512ELi80ELi640EEv26Group_norm_nhwc_fwd_params,@function
        .size           _Z35group_norm_nhwc_fwd_one_pass_kernelI11Fp32IOFp32WLi512ELi80ELi640EEv26Group_norm_nhwc_fwd_params,(.L_x_4556 - _Z35group_norm_nhwc_fwd_one_pass_kernelI11Fp32IOFp32WLi512ELi80ELi640EEv26Group_norm_nhwc_fwd_params)
        .other          _Z35group_norm_nhwc_fwd_one_pass_kernelI11Fp32IOFp32WLi512ELi80ELi640EEv26Group_norm_nhwc_fwd_params,@"STO_CUDA_ENTRY STV_DEFAULT"
_Z35group_norm_nhwc_fwd_one_pass_kernelI11Fp32IOFp32WLi512ELi80ELi640EEv26Group_norm_nhwc_fwd_params:
.text._Z35group_norm_nhwc_fwd_one_pass_kernelI11Fp32IOFp32WLi512ELi80ELi640EEv26Group_norm_nhwc_fwd_params:
        /* <DEDUP_REMOVED lines=26> */
.L_x_3906:
[----:B0-----:R-:W0:Y:S01]  /*01a0*/  LDCU UR10, c[0x0][0x3f8] ;  /* 0x00007f00ff0a77ac */ /* 0x001e220008000800 */
[----:B---3--:R-:W-:Y:S02]  /*01b0*/  IABS R8, UR5 ;  /* 0x0000000500087c13 */ /* 0x008fe40008000000 */
[----:B------:R-:W-:Y:S01]  /*01c0*/  CS2R R80, SRZ ;  /* 0x0000000000507805 */ /* 0x000fe2000001ff00 */
[----:B------:R-:W1:Y:S01]  /*01d0*/  LDCU.64 UR14, c[0x0][0x3e8] ;  /* 0x00007d00ff0e77ac */ /* 0x000e620008000a00 */
[----:B0-----:R-:W-:-:S04]  /*01e0*/  MOV R2, UR10 ;  /* 0x0000000a00027c02 */ /* 0x001fc80008000f00 */
[----:B----4-:R-:W-:-:S04]  /*01f0*/  IABS R5, R2 ;  /* 0x0000000200057213 */ /* 0x010fc80000000000 */
[----:B------:R-:W0:Y:S08]  /*0200*/  I2F.RP R4, R5 ;  /* 0x0000000500047306 */ /* 0x000e300000209400 */
[----:B0-----:R-:W0:Y:S02]  /*0210*/  MUFU.RCP R4, R4 ;  /* 0x0000000400047308 */ /* 0x001e240000001000 */
[----:B0-----:R-:W-:-:S02]  /*0220*/  IADD3 R2, PT, PT, R4, 0xffffffe, RZ ;  /* 0x0ffffffe04027810 */ /* 0x001fc40007ffe0ff */
[----:B------:R-:W0:Y:S04]  /*0230*/  LDC R4, c[0x0][0x404] ;  /* 0x00010100ff047b82 */ /* 0x000e280000000800 */
[----:B------:R2:W3:Y:S02]  /*0240*/  F2I.FTZ.U32.TRUNC.NTZ R3, R2 ;  /* 0x0000000200037305 */ /* 0x0004e4000021f000 */
[----:B--2---:R-:W-:-:S04]  /*0250*/  MOV R2, RZ ;  /* 0x000000ff00027202 */ /* 0x004fc80000000f00 */
[----:B------:R-:W-:Y:S02]  /*0260*/  R2UR UR6, R2 ;  /* 0x00000000020672ca */ /* 0x000fe400000e0000 */
[----:B---3--:R-:W-:Y:S02]  /*0270*/  R2UR UR7, R3 ;  /* 0x00000000030772ca */ /* 0x008fe400000e0000 */
[----:B------:R-:W-:-:S05]  /*0280*/  IADD3 R6, PT, PT, RZ, -R3, RZ ;  /* 0x80000003ff067210 */ /* 0x000fca0007ffe0ff */
[----:B------:R-:W-:Y:S01]  /*0290*/  IMAD R7, R6, R5, RZ ;  /* 0x0000000506077224 */ /* 0x000fe200078e02ff */
[----:B------:R-:W-:Y:S01]  /*02a0*/  MOV R6, R8 ;  /* 0x0000000800067202 */ /* 0x000fe20000000f00 */
[----:B0----5:R-:W-:Y:S01]  /*02b0*/  IMAD R51, R4, UR8, R85 ;  /* 0x0000000804337c24 */ /* 0x021fe2000f8e0255 */
[----:B------:R-:W0:Y:S02]  /*02c0*/  LDCU.64 UR8, c[0x0][0x3f0] ;  /* 0x00007e00ff0877ac */ /* 0x000e240008000a00 */
[----:B------:R-:W-:Y:S01]  /*02d0*/  R2UR UR4, R6 ;  /* 0x00000000060472ca */ /* 0x000fe200000e0000 */
[----:B------:R-:W-:Y:S01]  /*02e0*/  IMAD.HI.U32 R7, R3, R7, UR6 ;  /* 0x0000000603077e27 */ /* 0x000fe2000f8e0007 */
[----:B-1----:R-:W-:Y:S02]  /*02f0*/  ISETP.GE.U32.AND P2, PT, R51, UR14, PT ;  /* 0x0000000e33007c0c */ /* 0x002fe4000bf46070 */
[----:B------:R-:W-:Y:S02]  /*0300*/  SHF.R.S32.HI R3, RZ, 0x1f, R51 ;  /* 0x0000001fff037819 */ /* 0x000fe40000011433 */
[----:B------:R-:W-:-:S02]  /*0310*/  R2UR UR6, R7 ;  /* 0x00000000070672ca */ /* 0x000fc400000e0000 */
[----:B------:R-:W-:Y:S02]  /*0320*/  ISETP.GE.AND.EX P2, PT, R3, UR15, PT, P2 ;  /* 0x0000000f03007c0c */ /* 0x000fe4000bf46320 */
[C---:B------:R-:W-:Y:S02]  /*0330*/  IADD3 R9, PT, PT, R51.reuse, 0x20, RZ ;  /* 0x0000002033097810 */ /* 0x040fe40007ffe0ff */
[----:B------:R-:W-:Y:S02]  /*0340*/  IADD3 R13, PT, PT, R51, 0x40, RZ ;  /* 0x00000040330d7810 */ /* 0x000fe40007ffe0ff */
[----:B------:R-:W-:Y:S02]  /*0350*/  ISETP.GE.U32.AND P4, PT, R9, UR14, PT ;  /* 0x0000000e09007c0c */ /* 0x000fe4000bf86070 */
[----:B------:R-:W-:Y:S02]  /*0360*/  SHF.R.S32.HI R15, RZ, 0x1f, R9 ;  /* 0x0000001fff0f7819 */ /* 0x000fe40000011409 */
[----:B0-----:R-:W-:Y:S01]  /*0370*/  MOV R11, UR8 ;  /* 0x00000008000b7c02 */ /* 0x001fe20008000f00 */
[----:B------:R-:W-:Y:S01]  /*0380*/  UIMAD.WIDE.U32 UR6, UR6, UR4, URZ ;  /* 0x00000004060672a5 */ /* 0x000fe2000f8e00ff */
[----:B------:R-:W-:Y:S01]  /*0390*/  ISETP.GE.AND.EX P4, PT, R15, UR15, PT, P4 ;  /* 0x0000000f0f007c0c */ /* 0x000fe2000bf86340 */
[----:B------:R-:W0:Y:S01]  /*03a0*/  @!P2 LDC.64 R20, c[0x0][0x3e0] ;  /* 0x0000f800ff14ab82 */ /* 0x000e220000000a00 */
[----:B------:R-:W-:-:S03]  /*03b0*/  SHF.R.S32.HI R19, RZ, 0x1f, R13 ;  /* 0x0000001fff137819 */ /* 0x000fc6000001140d */
[----:B------:R-:W-:-:S04]  /*03c0*/  IADD3 R2, PT, PT, RZ, -UR7, RZ ;  /* 0x80000007ff027c10 */ /* 0x000fc8000fffe0ff */
[----:B------:R-:W1:Y:S01]  /*03d0*/  @!P2 LDC.64 R24, c[0x0][0x390] ;  /* 0x0000e400ff18ab82 */ /* 0x000e620000000a00 */
[----:B------:R-:W-:Y:S01]  /*03e0*/  IMAD R2, R5, R2, UR4 ;  /* 0x0000000405027e24 */ /* 0x000fe2000f8e0202 */
[----:B------:R-:W-:-:S04]  /*03f0*/  ULOP3.LUT UR4, UR5, UR10, URZ, 0x3c, !UPT ;  /* 0x0000000a05047292 */ /* 0x000fc8000f8e3cff */
[----:B------:R-:W-:Y:S02]  /*0400*/  ISETP.GT.U32.AND P1, PT, R5, R2, PT ;  /* 0x000000020500720c */ /* 0x000fe40003f24070 */
[----:B------:R-:W2:Y:S08]  /*0410*/  @!P4 LDC.64 R28, c[0x0][0x3e0] ;  /* 0x0000f800ff1ccb82 */ /* 0x000eb00000000a00 */
[----:B------:R-:W3:Y:S03]  /*0420*/  @!P4 LDC.64 R30, c[0x0][0x390] ;  /* 0x0000e400ff1ecb82 */ /* 0x000ee60000000a00 */
[----:B------:R-:W-:Y:S01]  /*0430*/  VOTEU.ANY UP0, P1 ;  /* 0x0000000000ff7886 */ /* 0x000fe20000800100 */
[----:B------:R-:W-:-:S04]  /*0440*/  PLOP3.LUT P1, PT, PT, PT, UP0, 0x80, 0x8 ;  /* 0x000000000008781c */ /* 0x000fc80003f2f008 */
[----:B------:R-:W-:Y:S02]  /*0450*/  @!UP0 UIADD3 UR7, UPT, UPT, UR7, 0x1, URZ ;  /* 0x0000000107078890 */ /* 0x000fe4000fffe0ff */
[----:B------:R-:W-:Y:S01]  /*0460*/  UISETP.GE.AND UP0, UPT, UR4, URZ, UPT ;  /* 0x000000ff0400728c */ /* 0x000fe2000bf06270 */
[----:B--2---:R-:W-:-:S06]  /*0470*/  @!P4 IMAD R8, R15, R28, RZ ;  /* 0x0000001c0f08c224 */ /* 0x004fcc00078e02ff */
[-C--:B------:R-:W-:Y:S02]  /*0480*/  @!P1 IADD3 R2, PT, PT, R2, -R5.reuse, RZ ;  /* 0x8000000502029210 */ /* 0x080fe40007ffe0ff */
[C---:B------:R-:W-:Y:S02]  /*0490*/  IADD3 R15, PT, PT, R51.reuse, 0x50, RZ ;  /* 0x00000050330f7810 */ /* 0x040fe40007ffe0ff */
[----:B------:R-:W-:Y:S02]  /*04a0*/  ISETP.GE.U32.AND P1, PT, R2, R5, PT ;  /* 0x000000050200720c */ /* 0x000fe40003f26070 */
[----:B------:R-:W-:-:S04]  /*04b0*/  IADD3 R5, PT, PT, R51, 0x10, RZ ;  /* 0x0000001033057810 */ /* 0x000fc80007ffe0ff */
[----:B------:R-:W-:Y:S02]  /*04c0*/  ISETP.GE.U32.AND P3, PT, R5, UR14, PT ;  /* 0x0000000e05007c0c */ /* 0x000fe4000bf66070 */
[----:B------:R-:W-:-:S04]  /*04d0*/  SHF.R.S32.HI R7, RZ, 0x1f, R5 ;  /* 0x0000001fff077819 */ /* 0x000fc80000011405 */
[----:B------:R-:W-:Y:S01]  /*04e0*/  ISETP.GE.AND.EX P3, PT, R7, UR15, PT, P3 ;  /* 0x0000000f07007c0c */ /* 0x000fe2000bf66330 */
[----:B------:R-:W-:-:S05]  /*04f0*/  VOTEU.ANY UP1, P1 ;  /* 0x0000000000ff7886 */ /* 0x000fca0000820100 */
[----:B------:R-:W-:Y:S02]  /*0500*/  @UP1 UIADD3 UR7, UPT, UPT, UR7, 0x1, URZ ;  /* 0x0000000107071890 */ /* 0x000fe4000fffe0ff */
[----:B------:R-:W-:Y:S02]  /*0510*/  UISETP.NE.AND UP1, UPT, UR10, URZ, UPT ;  /* 0x000000ff0a00728c */ /* 0x000fe4000bf25270 */
[----:B------:R-:W-:-:S03]  /*0520*/  @!UP0 UIADD3 UR7, UPT, UPT, -UR7, URZ, URZ ;  /* 0x000000ff07078290 */ /* 0x000fc6000fffe1ff */
[----:B------:R-:W2:Y:S06]  /*0530*/  @!P3 LDC.64 R22, c[0x0][0x3e0] ;  /* 0x0000f800ff16bb82 */ /* 0x000eac0000000a00 */
[----:B------:R-:W-:Y:S02]  /*0540*/  @!UP1 ULOP3.LUT UR7, URZ, UR10, URZ, 0x33, !UPT ;  /* 0x0000000aff079292 */ /* 0x000fe4000f8e33ff */
[----:B------:R-:W4:Y:S02]  /*0550*/  @!P3 LDC.64 R26, c[0x0][0x390] ;  /* 0x0000e400ff1abb82 */ /* 0x000f240000000a00 */
[----:B------:R-:W-:-:S04]  /*0560*/  UIADD3 UR4, UPT, UPT, -UR7, URZ, URZ ;  /* 0x000000ff07047290 */ /* 0x000fc8000fffe1ff */
[----:B------:R-:W-:-:S04]  /*0570*/  UIMAD UR4, UR10, UR4, UR5 ;  /* 0x000000040a0472a4 */ /* 0x000fc8000f8e0205 */
[----:B------:R-:W-:Y:S02]  /*0580*/  UIMAD UR11, UR4, 0x50, URZ ;  /* 0x00000050040b78a4 */ /* 0x000fe4000f8e02ff */
[----:B------:R-:W-:-:S04]  /*0590*/  USHF.R.S32.HI UR4, URZ, 0x1f, UR7 ;  /* 0x0000001fff047899 */ /* 0x000fc80008011407 */
[----:B------:R-:W-:Y:S01]  /*05a0*/  IADD3 R86, P1, PT, R0, UR11, RZ ;  /* 0x0000000b00567c10 */ /* 0x000fe2000ff3e0ff */
[----:B------:R-:W-:Y:S01]  /*05b0*/  UIMAD UR4, UR4, UR8, URZ ;  /* 0x00000008040472a4 */ /* 0x000fe2000f8e02ff */
[----:B------:R-:W-:-:S03]  /*05c0*/  MOV R0, UR11 ;  /* 0x0000000b00007c02 */ /* 0x000fc60008000f00 */
[----:B------:R-:W-:Y:S01]  /*05d0*/  UIMAD UR4, UR7, UR9, UR4 ;  /* 0x00000009070472a4 */ /* 0x000fe2000f8e0204 */
[----:B------:R-:W-:Y:S01]  /*05e0*/  LEA.HI.X.SX32 R87, R0, RZ, 0x1, P1 ;  /* 0x000000ff00577211 */ /* 0x000fe200008f0eff */
[----:B0-----:R-:W-:Y:S01]  /*05f0*/  @!P2 IMAD R0, R3, R20, RZ ;  /* 0x000000140300a224 */ /* 0x001fe200078e02ff */
[----:B------:R-:W-:Y:S01]  /*0600*/  ISETP.GE.U32.AND P1, PT, R13, UR14, PT ;  /* 0x0000000e0d007c0c */ /* 0x000fe2000bf26070 */
[----:B------:R-:W-:Y:S01]  /*0610*/  IMAD.WIDE.U32 R86, R11, UR7, R86 ;  /* 0x000000070b567c25 */ /* 0x000fe2000f8e0056 */
[----:B------:R-:W-:Y:S02]  /*0620*/  IADD3 R11, PT, PT, R51, 0x30, RZ ;  /* 0x00000030330b7810 */ /* 0x000fe40007ffe0ff */
[----:B------:R-:W-:Y:S01]  /*0630*/  ISETP.GE.AND.EX P1, PT, R19, UR15, PT, P1 ;  /* 0x0000000f13007c0c */ /* 0x000fe2000bf26310 */
[----:B------:R-:W-:Y:S01]  /*0640*/  @!P2 IMAD R21, R51, R21, R0 ;  /* 0x000000153315a224 */ /* 0x000fe200078e0200 */
[----:B------:R-:W-:Y:S01]  /*0650*/  ISETP.GE.U32.AND P5, PT, R11, UR14, PT ;  /* 0x0000000e0b007c0c */ /* 0x000fe2000bfa6070 */
[----:B--2---:R-:W-:Y:S01]  /*0660*/  @!P3 IMAD R0, R7, R22, RZ ;  /* 0x000000160700b224 */ /* 0x004fe200078e02ff */
[----:B------:R-:W-:-:S02]  /*0670*/  SHF.R.S32.HI R17, RZ, 0x1f, R11 ;  /* 0x0000001fff117819 */ /* 0x000fc4000001140b */
[----:B------:R-:W-:Y:S01]  /*0680*/  IADD3 R89, PT, PT, R87, UR4, RZ ;  /* 0x0000000457597c10 */ /* 0x000fe2000fffe0ff */
[----:B------:R-:W-:Y:S01]  /*0690*/  @!P3 IMAD R23, R5, R23, R0 ;  /* 0x000000170517b224 */ /* 0x000fe200078e0200 */
[-C--:B------:R-:W-:Y:S02]  /*06a0*/  @!P2 MOV R88, R86.reuse ;  /* 0x000000560058a202 */ /* 0x080fe40000000f00 */
[----:B------:R-:W-:Y:S02]  /*06b0*/  ISETP.GE.AND.EX P5, PT, R17, UR15, PT, P5 ;  /* 0x0000000f11007c0c */ /* 0x000fe4000bfa6350 */
[----:B------:R-:W-:Y:S01]  /*06c0*/  @!P3 MOV R6, R86 ;  /* 0x000000560006b202 */ /* 0x000fe20000000f00 */
[----:B------:R-:W-:Y:S01]  /*06d0*/  @!P2 IMAD.WIDE.U32 R2, R51, R20, R88 ;  /* 0x000000143302a225 */ /* 0x000fe200078e0058 */
[----:B------:R-:W-:-:S04]  /*06e0*/  @!P3 MOV R7, R89 ;  /* 0x000000590007b202 */ /* 0x000fc80000000f00 */
[----:B------:R-:W-:Y:S01]  /*06f0*/  @!P2 IADD3 R0, PT, PT, R3, R21, RZ ;  /* 0x000000150300a210 */ /* 0x000fe20007ffe0ff */
[----:B------:R-:W-:Y:S01]  /*0700*/  @!P3 IMAD.WIDE.U32 R6, R5, R22, R6 ;  /* 0x000000160506b225 */ /* 0x000fe200078e0006 */
[----:B-1----:R-:W-:-:S04]  /*0710*/  @!P2 LEA R4, P6, R2, R24, 0x2 ;  /* 0x000000180204a211 */ /* 0x002fc800078c10ff */
[----:B------:R-:W-:Y:S02]  /*0720*/  @!P2 LEA.HI.X R5, R2, R25, R0, 0x2, P6 ;  /* 0x000000190205a211 */ /* 0x000fe400030f1400 */
[----:B------:R-:W-:Y:S01]  /*0730*/  @!P3 IADD3 R0, PT, PT, R7, R23, RZ ;  /* 0x000000170700b210 */ /* 0x000fe20007ffe0ff */
[----:B------:R-:W0:Y:S01]  /*0740*/  @!P5 LDC.64 R24, c[0x0][0x3e0] ;  /* 0x0000f800ff18db82 */ /* 0x000e220000000a00 */
[C---:B----4-:R-:W-:Y:S01]  /*0750*/  @!P3 LEA R2, P6, R6.reuse, R26, 0x2 ;  /* 0x0000001a0602b211 */ /* 0x050fe200078c10ff */
[----:B------:R-:W-:Y:S01]  /*0760*/  @!P4 IMAD R23, R9, R29, R8 ;  /* 0x0000001d0917c224 */ /* 0x000fe200078e0208 */
[----:B------:R-:W-:Y:S01]  /*0770*/  @!P4 MOV R7, R89 ;  /* 0x000000590007c202 */ /* 0x000fe20000000f00 */
[----:B------:R1:W2:Y:S01]  /*0780*/  @!P2 LDG.E.64 R80, desc[UR12][R4.64] ;  /* 0x0000000c0450a981 */ /* 0x0002a2000c1e1b00 */
[----:B------:R-:W-:Y:S02]  /*0790*/  @!P3 LEA.HI.X R3, R6, R27, R0, 0x2, P6 ;  /* 0x0000001b0603b211 */ /* 0x000fe400030f1400 */
[----:B------:R-:W-:Y:S01]  /*07a0*/  @!P4 MOV R6, R86 ;  /* 0x000000560006c202 */ /* 0x000fe20000000f00 */
[----:B------:R-:W4:Y:S01]  /*07b0*/  @!P5 LDC.64 R26, c[0x0][0x390] ;  /* 0x0000e400ff1adb82 */ /* 0x000f220000000a00 */
[----:B------:R-:W-:-:S02]  /*07c0*/  ISETP.GE.U32.AND P2, PT, R15, UR14, PT ;  /* 0x0000000e0f007c0c */ /* 0x000fc4000bf46070 */
[----:B------:R-:W-:Y:S01]  /*07d0*/  SHF.R.S32.HI R21, RZ, 0x1f, R15 ;  /* 0x0000001fff157819 */ /* 0x000fe2000001140f */
[----:B------:R-:W-:-:S04]  /*07e0*/  @!P4 IMAD.WIDE.U32 R6, R9, R28, R6 ;  /* 0x0000001c0906c225 */ /* 0x000fc800078e0006 */
[----:B------:R-:W5:Y:S01]  /*07f0*/  @!P1 LDC.64 R28, c[0x0][0x3e0] ;  /* 0x0000f800ff1c9b82 */ /* 0x000f620000000a00 */
[----:B------:R-:W-:Y:S02]  /*0800*/  ISETP.GE.AND.EX P2, PT, R21, UR15, PT, P2 ;  /* 0x0000000f15007c0c */ /* 0x000fe4000bf46320 */
[----:B------:R-:W-:Y:S02]  /*0810*/  @!P4 IADD3 R0, PT, PT, R7, R23, RZ ;  /* 0x000000170700c210 */ /* 0x000fe40007ffe0ff */
[C---:B---3--:R-:W-:Y:S02]  /*0820*/  @!P4 LEA R8, P6, R6.reuse, R30, 0x2 ;  /* 0x0000001e0608c211 */ /* 0x048fe400078c10ff */
[----:B------:R-:W-:Y:S02]  /*0830*/  CS2R R78, SRZ ;  /* 0x00000000004e7805 */ /* 0x000fe4000001ff00 */
[----:B------:R-:W-:Y:S02]  /*0840*/  @!P4 LEA.HI.X R9, R6, R31, R0, 0x2, P6 ;  /* 0x0000001f0609c211 */ /* 0x000fe400030f1400 */
[----:B------:R-:W3:Y:S01]  /*0850*/  @!P1 LDC.64 R30, c[0x0][0x390] ;  /* 0x0000e400ff1e9b82 */ /* 0x000ee20000000a00 */
[----:B0-----:R-:W-:Y:S01]  /*0860*/  @!P5 IMAD R0, R17, R24, RZ ;  /* 0x000000181100d224 */ /* 0x001fe200078e02ff */
[----:B------:R-:W-:Y:S01]  /*0870*/  IADD3 R17, PT, PT, R51, 0x60, RZ ;  /* 0x0000006033117810 */ /* 0x000fe20007ffe0ff */
[----:B------:R0:W2:Y:S01]  /*0880*/  @!P3 LDG.E.64 R78, desc[UR12][R2.64] ;  /* 0x0000000c024eb981 */ /* 0x0000a2000c1e1b00 */
[----:B-1----:R-:W-:-:S04]  /*0890*/  @!P5 MOV R4, R86 ;  /* 0x000000560004d202 */ /* 0x002fc80000000f00 */
[----:B------:R-:W1:Y:S01]  /*08a0*/  @!P2 LDC.64 R32, c[0x0][0x3e0] ;  /* 0x0000f800ff20ab82 */ /* 0x000e620000000a00 */
[----:B------:R-:W-:Y:S02]  /*08b0*/  @!P5 MOV R5, R89 ;  /* 0x000000590005d202 */ /* 0x000fe40000000f00 */
[----:B------:R-:W-:Y:S02]  /*08c0*/  ISETP.GE.U32.AND P3, PT, R17, UR14, PT ;  /* 0x0000000e11007c0c */ /* 0x000fe4000bf66070 */
[----:B------:R-:W-:Y:S02]  /*08d0*/  SHF.R.S32.HI R23, RZ, 0x1f, R17 ;  /* 0x0000001fff177819 */ /* 0x000fe40000011411 */
[----:B------:R-:W-:Y:S01]  /*08e0*/  CS2R R76, SRZ ;  /* 0x00000000004c7805 */ /* 0x000fe2000001ff00 */
[----:B------:R-:W-:Y:S01]  /*08f0*/  @!P5 IMAD R7, R11, R25, R0 ;  /* 0x000000190b07d224 */ /* 0x000fe200078e0200 */
[----:B0-----:R-:W-:Y:S01]  /*0900*/  @!P1 MOV R2, R86 ;  /* 0x0000005600029202 */ /* 0x001fe20000000f00 */
[----:B-----5:R-:W-:Y:S01]  /*0910*/  @!P1 IMAD R0, R19, R28, RZ ;  /* 0x0000001c13009224 */ /* 0x020fe200078e02ff */
[----:B------:R-:W-:Y:S01]  /*0920*/  ISETP.GE.AND.EX P3, PT, R23, UR15, PT, P3 ;  /* 0x0000000f17007c0c */ /* 0x000fe2000bf66330 */
[----:B------:R-:W-:Y:S01]  /*0930*/  @!P5 IMAD.WIDE.U32 R4, R11, R24, R4 ;  /* 0x000000180b04d225 */ /* 0x000fe200078e0004 */
[----:B------:R-:W-:Y:S01]  /*0940*/  IADD3 R19, PT, PT, R51, 0x70, RZ ;  /* 0x0000007033137810 */ /* 0x000fe20007ffe0ff */
[----:B------:R-:W0:Y:S01]  /*0950*/  @!P2 LDC.64 R34, c[0x0][0x390] ;  /* 0x0000e400ff22ab82 */ /* 0x000e220000000a00 */
[----:B------:R-:W-:Y:S01]  /*0960*/  @!P1 MOV R3, R89 ;  /* 0x0000005900039202 */ /* 0x000fe20000000f00 */
[----:B------:R3:W5:Y:S01]  /*0970*/  @!P4 LDG.E.64 R76, desc[UR12][R8.64] ;  /* 0x0000000c084cc981 */ /* 0x000762000c1e1b00 */
[----:B------:R-:W-:Y:S01]  /*0980*/  @!P1 IMAD R11, R13, R29, R0 ;  /* 0x0000001d0d0b9224 */ /* 0x000fe200078e0200 */
[----:B------:R-:W-:-:S02]  /*0990*/  ISETP.GE.U32.AND P4, PT, R19, UR14, PT ;  /* 0x0000000e13007c0c */ /* 0x000fc4000bf86070 */
[----:B------:R-:W-:Y:S01]  /*09a0*/  SHF.R.S32.HI R25, RZ, 0x1f, R19 ;  /* 0x0000001fff197819 */ /* 0x000fe20000011413 */
[----:B------:R-:W-:Y:S01]  /*09b0*/  @!P1 IMAD.WIDE.U32 R2, R13, R28, R2 ;  /* 0x0000001c0d029225 */ /* 0x000fe200078e0002 */
[----:B------:R-:W-:Y:S02]  /*09c0*/  @!P5 IADD3 R0, PT, PT, R5, R7, RZ ;  /* 0x000000070500d210 */ /* 0x000fe40007ffe0ff */
[C---:B----4-:R-:W-:Y:S01]  /*09d0*/  @!P5 LEA R6, P6, R4.reuse, R26, 0x2 ;  /* 0x0000001a0406d211 */ /* 0x050fe200078c10ff */
[----:B------:R-:W4:Y:S01]  /*09e0*/  @!P3 LDC.64 R28, c[0x0][0x3e0] ;  /* 0x0000f800ff1cbb82 */ /* 0x000f220000000a00 */
[----:B------:R-:W-:Y:S02]  /*09f0*/  ISETP.GE.AND.EX P4, PT, R25, UR15, PT, P4 ;  /* 0x0000000f19007c0c */ /* 0x000fe4000bf86340 */
[----:B------:R-:W-:Y:S02]  /*0a00*/  @!P5 LEA.HI.X R7, R4, R27, R0, 0x2, P6 ;  /* 0x0000001b0407d211 */ /* 0x000fe400030f1400 */
[----:B------:R-:W-:-:S02]  /*0a10*/  @!P1 IADD3 R0, PT, PT, R3, R11, RZ ;  /* 0x0000000b03009210 */ /* 0x000fc40007ffe0ff */
[C---:B---3--:R-:W-:Y:S02]  /*0a20*/  @!P1 LEA R8, P6, R2.reuse, R30, 0x2 ;  /* 0x0000001e02089211 */ /* 0x048fe400078c10ff */
[----:B------:R-:W-:Y:S02]  /*0a30*/  CS2R R74, SRZ ;  /* 0x00000000004a7805 */ /* 0x000fe4000001ff00 */
[----:B------:R-:W-:Y:S02]  /*0a40*/  @!P2 MOV R3, R89 ;  /* 0x000000590003a202 */ /* 0x000fe40000000f00 */
[----:B------:R-:W-:Y:S01]  /*0a50*/  @!P1 LEA.HI.X R9, R2, R31, R0, 0x2, P6 ;  /* 0x0000001f02099211 */ /* 0x000fe200030f1400 */
[----:B-1----:R-:W-:Y:S01]  /*0a60*/  @!P2 IMAD R4, R21, R32, RZ ;  /* 0x000000201504a224 */ /* 0x002fe200078e02ff */
[----:B------:R-:W-:Y:S01]  /*0a70*/  @!P2 MOV R2, R86 ;  /* 0x000000560002a202 */ /* 0x000fe20000000f00 */
[----:B------:R1:W3:Y:S01]  /*0a80*/  @!P5 LDG.E.64 R74, desc[UR12][R6.64] ;  /* 0x0000000c064ad981 */ /* 0x0002e2000c1e1b00 */
[----:B------:R-:W-:Y:S01]  /*0a90*/  IADD3 R13, PT, PT, R51, 0x80, RZ ;  /* 0x00000080330d7810 */ /* 0x000fe20007ffe0ff */
[C---:B------:R-:W-:Y:S01]  /*0aa0*/  @!P2 IMAD R5, R15.reuse, R33, R4 ;  /* 0x000000210f05a224 */ /* 0x040fe200078e0204 */
[----:B------:R-:W1:Y:S01]  /*0ab0*/  @!P3 LDC.64 R30, c[0x0][0x390] ;  /* 0x0000e400ff1ebb82 */ /* 0x000e620000000a00 */
[----:B------:R-:W-:Y:S01]  /*0ac0*/  @!P2 IMAD.WIDE.U32 R2, R15, R32, R2 ;  /* 0x000000200f02a225 */ /* 0x000fe200078e0002 */
[----:B------:R-:W-:-:S02]  /*0ad0*/  ISETP.GE.U32.AND P5, PT, R13, UR14, PT ;  /* 0x0000000e0d007c0c */ /* 0x000fc4000bfa6070 */
[----:B------:R-:W-:-:S04]  /*0ae0*/  SHF.R.S32.HI R27, RZ, 0x1f, R13 ;  /* 0x0000001fff1b7819 */ /* 0x000fc8000001140d */
[----:B------:R-:W1:Y:S01]  /*0af0*/  @!P4 LDC.64 R32, c[0x0][0x3e0] ;  /* 0x0000f800ff20cb82 */ /* 0x000e620000000a00 */
[----:B------:R-:W-:Y:S02]  /*0b00*/  @!P2 IADD3 R0, PT, PT, R3, R5, RZ ;  /* 0x000000050300a210 */ /* 0x000fe40007ffe0ff */
[C---:B0-----:R-:W-:Y:S02]  /*0b10*/  @!P2 LEA R10, P6, R2.reuse, R34, 0x2 ;  /* 0x00000022020aa211 */ /* 0x041fe400078c10ff */
[----:B------:R-:W-:Y:S02]  /*0b20*/  ISETP.GE.AND.EX P5, PT, R27, UR15, PT, P5 ;  /* 0x0000000f1b007c0c */ /* 0x000fe4000bfa6350 */
[----:B------:R-:W-:Y:S02]  /*0b30*/  @!P2 LEA.HI.X R11, R2, R35, R0, 0x2, P6 ;  /* 0x00000023020ba211 */ /* 0x000fe400030f1400 */
[----:B------:R-:W-:Y:S01]  /*0b40*/  MOV R3, RZ ;  /* 0x000000ff00037202 */ /* 0x000fe20000000f00 */
[----:B------:R-:W0:Y:S01]  /*0b50*/  @!P4 LDC.64 R34, c[0x0][0x390] ;  /* 0x0000e400ff22cb82 */ /* 0x000e220000000a00 */
[----:B------:R-:W-:-:S02]  /*0b60*/  MOV R2, RZ ;  /* 0x000000ff00027202 */ /* 0x000fc40000000f00 */
[----:B------:R-:W-:Y:S01]  /*0b70*/  IADD3 R21, PT, PT, R51, 0x90, RZ ;  /* 0x0000009033157810 */ /* 0x000fe20007ffe0ff */
[----:B----4-:R-:W-:-:S03]  /*0b80*/  @!P3 IMAD R0, R23, R28, RZ ;  /* 0x0000001c1700b224 */ /* 0x010fc600078e02ff */
[----:B------:R4:W3:Y:S01]  /*0b90*/  @!P1 LDG.E.64 R2, desc[UR12][R8.64] ;  /* 0x0000000c08029981 */ /* 0x0008e2000c1e1b00 */
[----:B------:R-:W-:Y:S01]  /*0ba0*/  ISETP.GE.U32.AND P1, PT, R21, UR14, PT ;  /* 0x0000000e15007c0c */ /* 0x000fe2000bf26070 */
[----:B------:R-:W0:Y:S01]  /*0bb0*/  @!P5 LDC.64 R36, c[0x0][0x3e0] ;  /* 0x0000f800ff24db82 */ /* 0x000e220000000a00 */
[----:B------:R-:W-:Y:S02]  /*0bc0*/  SHF.R.S32.HI R23, RZ, 0x1f, R21 ;  /* 0x0000001fff177819 */ /* 0x000fe40000011415 */
[-C--:B-1----:R-:W-:Y:S02]  /*0bd0*/  @!P3 MOV R6, R86.reuse ;  /* 0x000000560006b202 */ /* 0x082fe40000000f00 */
[----:B------:R-:W-:Y:S02]  /*0be0*/  @!P3 MOV R7, R89 ;  /* 0x000000590007b202 */ /* 0x000fe40000000f00 */
[----:B------:R-:W-:Y:S01]  /*0bf0*/  ISETP.GE.AND.EX P1, PT, R23, UR15, PT, P1 ;  /* 0x0000000f17007c0c */ /* 0x000fe2000bf26310 */
[C---:B------:R-:W-:Y:S01]  /*0c00*/  @!P3 IMAD R15, R17.reuse, R29, R0 ;  /* 0x0000001d110fb224 */ /* 0x040fe200078e0200 */
[----:B----4-:R-:W-:Y:S01]  /*0c10*/  @!P4 MOV R8, R86 ;  /* 0x000000560008c202 */ /* 0x010fe20000000f00 */
[----:B------:R-:W-:Y:S01]  /*0c20*/  @!P3 IMAD.WIDE.U32 R6, R17, R28, R6 ;  /* 0x0000001c1106b225 */ /* 0x000fe200078e0006 */
[----:B------:R-:W-:-:S03]  /*0c30*/  @!P4 MOV R9, R89 ;  /* 0x000000590009c202 */ /* 0x000fc60000000f00 */
[----:B------:R-:W-:Y:S01]  /*0c40*/  @!P4 IMAD R0, R25, R32, RZ ;  /* 0x000000201900c224 */ /* 0x000fe200078e02ff */
[----:B------:R-:W-:Y:S01]  /*0c50*/  @!P3 IADD3 R7, PT, PT, R7, R15, RZ ;  /* 0x0000000f0707b210 */ /* 0x000fe20007ffe0ff */
[----:B------:R-:W1:Y:S01]  /*0c60*/  @!P5 LDC.64 R24, c[0x0][0x390] ;  /* 0x0000e400ff18db82 */ /* 0x000e620000000a00 */
[C---:B------:R-:W-:Y:S01]  /*0c70*/  @!P3 LEA R14, P6, R6.reuse, R30, 0x2 ;  /* 0x0000001e060eb211 */ /* 0x040fe200078c10ff */
[C---:B------:R-:W-:Y:S02]  /*0c80*/  @!P4 IMAD R17, R19.reuse, R33, R0 ;  /* 0x000000211311c224 */ /* 0x040fe400078e0200 */
[----:B------:R-:W-:Y:S01]  /*0c90*/  @!P4 IMAD.WIDE.U32 R8, R19, R32, R8 ;  /* 0x000000201308c225 */ /* 0x000fe200078e0008 */
[----:B------:R-:W-:Y:S02]  /*0ca0*/  CS2R R4, SRZ ;  /* 0x0000000000047805 */ /* 0x000fe4000001ff00 */
[----:B------:R-:W-:Y:S02]  /*0cb0*/  @!P3 LEA.HI.X R15, R6, R31, R7, 0x2, P6 ;  /* 0x0000001f060fb211 */ /* 0x000fe400030f1407 */
[----:B------:R-:W4:Y:S01]  /*0cc0*/  @!P1 LDC.64 R30, c[0x0][0x3e0] ;  /* 0x0000f800ff1e9b82 */ /* 0x000f220000000a00 */
[----:B------:R-:W-:-:S02]  /*0cd0*/  @!P4 IADD3 R6, PT, PT, R9, R17, RZ ;  /* 0x000000110906c210 */ /* 0x000fc40007ffe0ff */
[C---:B0-----:R-:W-:Y:S01]  /*0ce0*/  @!P4 LEA R16, P6, R8.reuse, R34, 0x2 ;  /* 0x000000220810c211 */ /* 0x041fe200078c10ff */
[----:B------:R0:W3:Y:S01]  /*0cf0*/  @!P2 LDG.E.64 R4, desc[UR12][R10.64] ;  /* 0x0000000c0a04a981 */ /* 0x0000e2000c1e1b00 */
[----:B------:R-:W-:Y:S02]  /*0d00*/  IADD3 R0, PT, PT, R51, 0xa0, RZ ;  /* 0x000000a033007810 */ /* 0x000fe40007ffe0ff */
[----:B------:R-:W-:Y:S02]  /*0d10*/  @!P4 LEA.HI.X R17, R8, R35, R6, 0x2, P6 ;  /* 0x000000230811c211 */ /* 0x000fe400030f1406 */
[----:B------:R-:W-:Y:S02]  /*0d20*/  CS2R R6, SRZ ;  /* 0x0000000000067805 */ /* 0x000fe4000001ff00 */
[----:B------:R-:W-:Y:S01]  /*0d30*/  ISETP.GE.U32.AND P2, PT, R0, UR14, PT ;  /* 0x0000000e00007c0c */ /* 0x000fe2000bf46070 */
[----:B------:R-:W4:Y:S01]  /*0d40*/  @!P1 LDC.64 R40, c[0x0][0x390] ;  /* 0x0000e400ff289b82 */ /* 0x000f220000000a00 */
[----:B------:R-:W-:-:S02]  /*0d50*/  SHF.R.S32.HI R29, RZ, 0x1f, R0 ;  /* 0x0000001fff1d7819 */ /* 0x000fc40000011400 */
[----:B------:R-:W-:Y:S01]  /*0d60*/  @!P5 MOV R8, R86 ;  /* 0x000000560008d202 */ /* 0x000fe20000000f00 */
[-C--:B0-----:R-:W-:Y:S01]  /*0d70*/  @!P5 IMAD R10, R27, R36.reuse, RZ ;  /* 0x000000241b0ad224 */ /* 0x081fe200078e02ff */
[----:B------:R-:W-:Y:S01]  /*0d80*/  @!P5 MOV R9, R89 ;  /* 0x000000590009d202 */ /* 0x000fe20000000f00 */
[----:B------:R0:W3:Y:S01]  /*0d90*/  @!P3 LDG.E.64 R6, desc[UR12][R14.64] ;  /* 0x0000000c0e06b981 */ /* 0x0000e2000c1e1b00 */
[----:B------:R-:W-:Y:S02]  /*0da0*/  IADD3 R33, PT, PT, R51, 0xb0, RZ ;  /* 0x000000b033217810 */ /* 0x000fe40007ffe0ff */
[----:B------:R-:W-:Y:S01]  /*0db0*/  ISETP.GE.AND.EX P2, PT, R29, UR15, PT, P2 ;  /* 0x0000000f1d007c0c */ /* 0x000fe2000bf46320 */
[----:B------:R-:W-:Y:S01]  /*0dc0*/  @!P5 IMAD R11, R13, R37, R10 ;  /* 0x000000250d0bd224 */ /* 0x000fe200078e020a */
[----:B------:R-:W-:Y:S01]  /*0dd0*/  ISETP.GE.U32.AND P3, PT, R33, UR14, PT ;  /* 0x0000000e21007c0c */ /* 0x000fe2000bf66070 */
[----:B------:R-:W-:Y:S01]  /*0de0*/  @!P5 IMAD.WIDE.U32 R8, R13, R36, R8 ;  /* 0x000000240d08d225 */ /* 0x000fe200078e0008 */
[----:B------:R-:W-:-:S04]  /*0df0*/  SHF.R.S32.HI R27, RZ, 0x1f, R33 ;  /* 0x0000001fff1b7819 */ /* 0x000fc80000011421 */
[----:B------:R-:W-:Y:S02]  /*0e00*/  ISETP.GE.AND.EX P3, PT, R27, UR15, PT, P3 ;  /* 0x0000000f1b007c0c */ /* 0x000fe4000bf66330 */
[----:B------:R-:W-:Y:S02]  /*0e10*/  @!P5 IADD3 R9, PT, PT, R9, R11, RZ ;  /* 0x0000000b0909d210 */ /* 0x000fe40007ffe0ff */
[C---:B-1----:R-:W-:Y:S01]  /*0e20*/  @!P5 LEA R18, P6, R8.reuse, R24, 0x2 ;  /* 0x000000180812d211 */ /* 0x042fe200078c10ff */
[----:B------:R-:W1:Y:S01]  /*0e30*/  @!P2 LDC.64 R12, c[0x0][0x3e0] ;  /* 0x0000f800ff0cab82 */ /* 0x000e620000000a00 */
[----:B------:R-:W-:Y:S02]  /*0e40*/  @!P1 MOV R24, R86 ;  /* 0x0000005600189202 */ /* 0x000fe40000000f00 */
[----:B------:R-:W-:Y:S01]  /*0e50*/  @!P5 LEA.HI.X R19, R8, R25, R9, 0x2, P6 ;  /* 0x000000190813d211 */ /* 0x000fe200030f1409 */
[----:B----4-:R-:W-:Y:S01]  /*0e60*/  @!P1 IMAD R10, R23, R30, RZ ;  /* 0x0000001e170a9224 */ /* 0x010fe200078e02ff */
[----:B------:R-:W-:-:S02]  /*0e70*/  @!P1 MOV R25, R89 ;  /* 0x0000005900199202 */ /* 0x000fc40000000f00 */
[----:B------:R-:W-:Y:S01]  /*0e80*/  CS2R R8, SRZ ;  /* 0x0000000000087805 */ /* 0x000fe2000001ff00 */
[C---:B------:R-:W-:Y:S01]  /*0e90*/  @!P1 IMAD R31, R21.reuse, R31, R10 ;  /* 0x0000001f151f9224 */ /* 0x040fe200078e020a */
[----:B------:R-:W4:Y:S01]  /*0ea0*/  @!P2 LDC.64 R42, c[0x0][0x390] ;  /* 0x0000e400ff2aab82 */ /* 0x000f220000000a00 */
[----:B------:R-:W-:Y:S01]  /*0eb0*/  @!P1 IMAD.WIDE.U32 R24, R21, R30, R24 ;  /* 0x0000001e15189225 */ /* 0x000fe200078e0018 */
[----:B------:R-:W-:Y:S02]  /*0ec0*/  IADD3 R23, PT, PT, R51, 0xc0, RZ ;  /* 0x000000c033177810 */ /* 0x000fe40007ffe0ff */
[----:B------:R1:W3:Y:S04]  /*0ed0*/  @!P4 LDG.E.64 R8, desc[UR12][R16.64] ;  /* 0x0000000c1008c981 */ /* 0x0002e8000c1e1b00 */
[----:B------:R-:W4:Y:S01]  /*0ee0*/  @!P3 LDC.64 R20, c[0x0][0x3e0] ;  /* 0x0000f800ff14bb82 */ /* 0x000f220000000a00 */
[----:B------:R-:W-:-:S02]  /*0ef0*/  CS2R R10, SRZ ;  /* 0x00000000000a7805 */ /* 0x000fc4000001ff00 */
[----:B------:R-:W-:Y:S02]  /*0f00*/  ISETP.GE.U32.AND P4, PT, R23, UR14, PT ;  /* 0x0000000e17007c0c */ /* 0x000fe4000bf86070 */
[----:B------:R-:W-:Y:S02]  /*0f10*/  SHF.R.S32.HI R35, RZ, 0x1f, R23 ;  /* 0x0000001fff237819 */ /* 0x000fe40000011417 */
[----:B------:R-:W-:Y:S01]  /*0f20*/  IADD3 R22, PT, PT, R51, 0xd0, RZ ;  /* 0x000000d033167810 */ /* 0x000fe20007ffe0ff */
[----:B------:R4:W3:Y:S01]  /*0f30*/  @!P5 LDG.E.64 R10, desc[UR12][R18.64] ;  /* 0x0000000c120ad981 */ /* 0x0008e2000c1e1b00 */
[----:B------:R-:W-:Y:S01]  /*0f40*/  ISETP.GE.AND.EX P4, PT, R35, UR15, PT, P4 ;  /* 0x0000000f23007c0c */ /* 0x000fe2000bf86340 */
[----:B0-----:R-:W0:Y:S01]  /*0f50*/  @!P3 LDC.64 R14, c[0x0][0x390] ;  /* 0x0000e400ff0ebb82 */ /* 0x001e220000000a00 */
[----:B------:R-:W-:Y:S02]  /*0f60*/  ISETP.GE.U32.AND P5, PT, R22, UR14, PT ;  /* 0x0000000e16007c0c */ /* 0x000fe4000bfa6070 */
[----:B------:R-:W-:Y:S01]  /*0f70*/  SHF.R.S32.HI R37, RZ, 0x1f, R22 ;  /* 0x0000001fff257819 */ /* 0x000fe20000011416 */
[----:B-1----:R-:W-:Y:S01]  /*0f80*/  @!P2 IMAD R29, R29, R12, RZ ;  /* 0x0000000c1d1da224 */ /* 0x002fe200078e02ff */
[----:B------:R-:W-:-:S02]  /*0f90*/  @!P2 MOV R16, R86 ;  /* 0x000000560010a202 */ /* 0x000fc40000000f00 */
[----:B------:R-:W-:Y:S02]  /*0fa0*/  @!P2 MOV R17, R89 ;  /* 0x000000590011a202 */ /* 0x000fe40000000f00 */
[----:B------:R-:W-:Y:S01]  /*0fb0*/  ISETP.GE.AND.EX P5, PT, R37, UR15, PT, P5 ;  /* 0x0000000f25007c0c */ /* 0x000fe2000bfa6350 */
[C---:B------:R-:W-:Y:S01]  /*0fc0*/  @!P2 IMAD R39, R0.reuse, R13, R29 ;  /* 0x0000000d0027a224 */ /* 0x040fe200078e021d */
[----:B------:R-:W-:Y:S01]  /*0fd0*/  @!P1 IADD3 R25, PT, PT, R25, R31, RZ ;  /* 0x0000001f19199210 */ /* 0x000fe20007ffe0ff */
[----:B------:R-:W-:Y:S01]  /*0fe0*/  @!P2 IMAD.WIDE.U32 R12, R0, R12, R16 ;  /* 0x0000000c000ca225 */ /* 0x000fe200078e0010 */
[C---:B------:R-:W-:Y:S01]  /*0ff0*/  @!P1 LEA R28, P6, R24.reuse, R40, 0x2 ;  /* 0x00000028181c9211 */ /* 0x040fe200078c10ff */
[----:B------:R-:W1:Y:S02]  /*1000*/  @!P4 LDC.64 R16, c[0x0][0x3e0] ;  /* 0x0000f800ff10cb82 */ /* 0x000e640000000a00 */
[----:B----4-:R-:W-:Y:S01]  /*1010*/  @!P3 IMAD R18, R27, R20, RZ ;  /* 0x000000141b12b224 */ /* 0x010fe200078e02ff */
[----:B------:R-:W-:-:S02]  /*1020*/  @!P1 LEA.HI.X R29, R24, R41, R25, 0x2, P6 ;  /* 0x00000029181d9211 */ /* 0x000fc400030f1419 */
[----:B------:R-:W-:Y:S02]  /*1030*/  @!P2 IADD3 R0, PT, PT, R13, R39, RZ ;  /* 0x000000270d00a210 */ /* 0x000fe40007ffe0ff */
[C---:B------:R-:W-:Y:S01]  /*1040*/  @!P2 LEA R30, P6, R12.reuse, R42, 0x2 ;  /* 0x0000002a0c1ea211 */ /* 0x040fe200078c10ff */
[----:B------:R-:W-:Y:S02]  /*1050*/  @!P3 IMAD R41, R33, R21, R18 ;  /* 0x000000152129b224 */ /* 0x000fe400078e0212 */
[----:B------:R-:W4:Y:S01]  /*1060*/  @!P5 LDC.64 R18, c[0x0][0x3e0] ;  /* 0x0000f800ff12db82 */ /* 0x000f220000000a00 */
[----:B------:R-:W-:Y:S02]  /*1070*/  @!P2 LEA.HI.X R31, R12, R43, R0, 0x2, P6 ;  /* 0x0000002b0c1fa211 */ /* 0x000fe400030f1400 */
[----:B------:R-:W-:Y:S02]  /*1080*/  CS2R R12, SRZ ;  /* 0x00000000000c7805 */ /* 0x000fe4000001ff00 */
[----:B------:R-:W-:-:S02]  /*1090*/  @!P3 MOV R26, R86 ;  /* 0x00000056001ab202 */ /* 0x000fc40000000f00 */
[----:B------:R-:W-:Y:S02]  /*10a0*/  @!P3 MOV R27, R89 ;  /* 0x00000059001bb202 */ /* 0x000fe40000000f00 */
[----:B------:R-:W-:Y:S01]  /*10b0*/  IADD3 R25, PT, PT, R51, 0xe0, RZ ;  /* 0x000000e033197810 */ /* 0x000fe20007ffe0ff */
[----:B------:R0:W3:Y:S01]  /*10c0*/  @!P1 LDG.E.64 R12, desc[UR12][R28.64] ;  /* 0x0000000c1c0c9981 */ /* 0x0000e2000c1e1b00 */
[----:B------:R-:W-:Y:S02]  /*10d0*/  @!P3 IMAD.WIDE.U32 R20, R33, R20, R26 ;  /* 0x000000142114b225 */ /* 0x000fe400078e001a */
[----:B------:R-:W-:Y:S01]  /*10e0*/  ISETP.GE.U32.AND P1, PT, R25, UR14, PT ;  /* 0x0000000e19007c0c */ /* 0x000fe2000bf26070 */
[----:B------:R-:W2:Y:S01]  /*10f0*/  @!P4 LDC.64 R26, c[0x0][0x390] ;  /* 0x0000e400ff1acb82 */ /* 0x000ea20000000a00 */
[----:B------:R-:W-:Y:S02]  /*1100*/  SHF.R.S32.HI R39, RZ, 0x1f, R25 ;  /* 0x0000001fff277819 */ /* 0x000fe40000011419 */
[----:B------:R-:W-:-:S02]  /*1110*/  @!P3 IADD3 R0, PT, PT, R21, R41, RZ ;  /* 0x000000291500b210 */ /* 0x000fc40007ffe0ff */
[C---:B0-----:R-:W-:Y:S02]  /*1120*/  @!P3 LEA R32, P6, R20.reuse, R14, 0x2 ;  /* 0x0000000e1420b211 */ /* 0x041fe400078c10ff */
[----:B------:R-:W-:Y:S01]  /*1130*/  ISETP.GE.AND.EX P1, PT, R39, UR15, PT, P1 ;  /* 0x0000000f27007c0c */ /* 0x000fe2000bf26310 */
[----:B------:R-:W0:Y:S01]  /*1140*/  @!P5 LDC.64 R28, c[0x0][0x390] ;  /* 0x0000e400ff1cdb82 */ /* 0x000e220000000a00 */
[----:B------:R-:W-:Y:S02]  /*1150*/  @!P3 LEA.HI.X R33, R20, R15, R0, 0x2, P6 ;  /* 0x0000000f1421b211 */ /* 0x000fe400030f1400 */
[----:B------:R-:W-:Y:S01]  /*1160*/  CS2R R14, SRZ ;  /* 0x00000000000e7805 */ /* 0x000fe2000001ff00 */
[----:B-1----:R-:W-:Y:S01]  /*1170*/  @!P4 IMAD R0, R35, R16, RZ ;  /* 0x000000102300c224 */ /* 0x002fe200078e02ff */
[----:B------:R-:W-:-:S03]  /*1180*/  IADD3 R24, PT, PT, R51, 0xf0, RZ ;  /* 0x000000f033187810 */ /* 0x000fc60007ffe0ff */
[----:B------:R-:W-:Y:S01]  /*1190*/  @!P4 IMAD R41, R23, R17, R0 ;  /* 0x000000111729c224 */ /* 0x000fe200078e0200 */
[----:B------:R1:W3:Y:S01]  /*11a0*/  @!P2 LDG.E.64 R14, desc[UR12][R30.64] ;  /* 0x0000000c1e0ea981 */ /* 0x0002e2000c1e1b00 */
[----:B----4-:R-:W-:Y:S01]  /*11b0*/  @!P5 IMAD R0, R37, R18, RZ ;  /* 0x000000122500d224 */ /* 0x010fe200078e02ff */
[----:B------:R-:W-:Y:S02]  /*11c0*/  ISETP.GE.U32.AND P2, PT, R24, UR14, PT ;  /* 0x0000000e18007c0c */ /* 0x000fe4000bf46070 */
[----:B------:R-:W-:Y:S01]  /*11d0*/  SHF.R.S32.HI R37, RZ, 0x1f, R24 ;  /* 0x0000001fff257819 */ /* 0x000fe20000011418 */
[----:B------:R-:W4:Y:S03]  /*11e0*/  @!P1 LDC.64 R20, c[0x0][0x3e0] ;  /* 0x0000f800ff149b82 */ /* 0x000f260000000a00 */
[----:B------:R-:W-:Y:S02]  /*11f0*/  ISETP.GE.AND.EX P2, PT, R37, UR15, PT, P2 ;  /* 0x0000000f25007c0c */ /* 0x000fe4000bf46320 */
[----:B------:R-:W-:-:S02]  /*1200*/  @!P4 MOV R34, R86 ;  /* 0x000000560022c202 */ /* 0x000fc40000000f00 */
[-C--:B------:R-:W-:Y:S02]  /*1210*/  @!P4 MOV R35, R89.reuse ;  /* 0x000000590023c202 */ /* 0x080fe40000000f00 */
[----:B-1----:R-:W-:Y:S02]  /*1220*/  @!P5 MOV R30, R86 ;  /* 0x00000056001ed202 */ /* 0x002fe40000000f00 */
[----:B------:R-:W-:Y:S01]  /*1230*/  @!P5 MOV R31, R89 ;  /* 0x00000059001fd202 */ /* 0x000fe20000000f00 */
[----:B------:R-:W-:Y:S01]  /*1240*/  @!P4 IMAD.WIDE.U32 R34, R23, R16, R34 ;  /* 0x000000101722c225 */ /* 0x000fe200078e0022 */
[----:B------:R-:W-:-:S03]  /*1250*/  CS2R R16, SRZ ;  /* 0x0000000000107805 */ /* 0x000fc6000001ff00 */
[C---:B------:R-:W-:Y:S01]  /*1260*/  @!P5 IMAD R45, R22.reuse, R19, R0 ;  /* 0x00000013162dd224 */ /* 0x040fe200078e0200 */
[----:B------:R-:W-:Y:S01]  /*1270*/  IADD3 R0, PT, PT, R51, 0x100, RZ ;  /* 0x0000010033007810 */ /* 0x000fe20007ffe0ff */
[----:B------:R-:W-:Y:S01]  /*1280*/  @!P5 IMAD.WIDE.U32 R18, R22, R18, R30 ;  /* 0x000000121612d225 */ /* 0x000fe200078e001e */
[----:B------:R-:W-:Y:S01]  /*1290*/  @!P4 IADD3 R35, PT, PT, R35, R41, RZ ;  /* 0x000000292323c210 */ /* 0x000fe20007ffe0ff */
[----:B------:R-:W1:Y:S01]  /*12a0*/  @!P2 LDC.64 R22, c[0x0][0x3e0] ;  /* 0x0000f800ff16ab82 */ /* 0x000e620000000a00 */
[----:B--2---:R-:W-:Y:S01]  /*12b0*/  @!P4 LEA R40, P6, R34, R26, 0x2 ;  /* 0x0000001a2228c211 */ /* 0x004fe200078c10ff */
[----:B------:R2:W3:Y:S01]  /*12c0*/  @!P3 LDG.E.64 R16, desc[UR12][R32.64] ;  /* 0x0000000c2010b981 */ /* 0x0004e2000c1e1b00 */
[----:B------:R-:W-:Y:S02]  /*12d0*/  ISETP.GE.U32.AND P3, PT, R0, UR14, PT ;  /* 0x0000000e00007c0c */ /* 0x000fe4000bf66070 */
[----:B------:R-:W-:-:S03]  /*12e0*/  SHF.R.S32.HI R43, RZ, 0x1f, R0 ;  /* 0x0000001fff2b7819 */ /* 0x000fc60000011400 */
[----:B------:R-:W5:Y:S01]  /*12f0*/  @!P1 LDC.64 R30, c[0x0][0x390] ;  /* 0x0000e400ff1e9b82 */ /* 0x000f620000000a00 */
[----:B------:R-:W-:Y:S01]  /*1300*/  @!P4 LEA.HI.X R41, R34, R27, R35, 0x2, P6 ;  /* 0x0000001b2229c211 */ /* 0x000fe200030f1423 */
[----:B----4-:R-:W-:Y:S01]  /*1310*/  @!P1 IMAD R26, R39, R20, RZ ;  /* 0x00000014271a9224 */ /* 0x010fe200078e02ff */
[----:B------:R-:W-:Y:S02]  /*1320*/  @!P5 IADD3 R19, PT, PT, R19, R45, RZ ;  /* 0x0000002d1313d210 */ /* 0x000fe40007ffe0ff */
[C---:B0-----:R-:W-:Y:S02]  /*1330*/  @!P5 LEA R28, P6, R18.reuse, R28, 0x2 ;  /* 0x0000001c121cd211 */ /* 0x041fe400078c10ff */
[----:B------:R-:W-:Y:S01]  /*1340*/  ISETP.GE.AND.EX P3, PT, R43, UR15, PT, P3 ;  /* 0x0000000f2b007c0c */ /* 0x000fe2000bf66330 */
[----:B------:R-:W0:Y:S01]  /*1350*/  @!P2 LDC.64 R38, c[0x0][0x390] ;  /* 0x0000e400ff26ab82 */ /* 0x000e220000000a00 */
[----:B------:R-:W-:Y:S01]  /*1360*/  @!P5 LEA.HI.X R29, R18, R29, R19, 0x2, P6 ;  /* 0x0000001d121dd211 */ /* 0x000fe200030f1413 */
[----:B--2---:R-:W-:Y:S01]  /*1370*/  @!P1 IMAD R33, R25, R21, R26 ;  /* 0x0000001519219224 */ /* 0x004fe200078e021a */
[----:B------:R-:W-:-:S02]  /*1380*/  CS2R R18, SRZ ;  /* 0x0000000000127805 */ /* 0x000fc4000001ff00 */
[----:B------:R-:W-:Y:S02]  /*1390*/  @!P1 MOV R26, R86 ;  /* 0x00000056001a9202 */ /* 0x000fe40000000f00 */
[----:B------:R-:W-:Y:S02]  /*13a0*/  @!P1 MOV R27, R89 ;  /* 0x00000059001b9202 */ /* 0x000fe40000000f00 */
[----:B------:R-:W-:Y:S01]  /*13b0*/  IADD3 R36, PT, PT, R51, 0x110, RZ ;  /* 0x0000011033247810 */ /* 0x000fe20007ffe0ff */
[----:B------:R-:W2:Y:S01]  /*13c0*/  @!P4 LDG.E.64 R18, desc[UR12][R40.64] ;  /* 0x0000000c2812c981 */ /* 0x000ea2000c1e1b00 */
[----:B------:R-:W-:Y:S02]  /*13d0*/  @!P1 IMAD.WIDE.U32 R20, R25, R20, R26 ;  /* 0x0000001419149225 */ /* 0x000fe400078e001a */
[----:B------:R-:W-:Y:S01]  /*13e0*/  ISETP.GE.U32.AND P4, PT, R36, UR14, PT ;  /* 0x0000000e24007c0c */ /* 0x000fe2000bf86070 */
[----:B------:R-:W4:Y:S01]  /*13f0*/  @!P3 LDC.64 R26, c[0x0][0x3e0] ;  /* 0x0000f800ff1abb82 */ /* 0x000f220000000a00 */
[----:B------:R-:W-:Y:S01]  /*1400*/  SHF.R.S32.HI R55, RZ, 0x1f, R36 ;  /* 0x0000001fff377819 */ /* 0x000fe20000011424 */
[----:B-1----:R-:W-:Y:S01]  /*1410*/  @!P2 IMAD R37, R37, R22, RZ ;  /* 0x000000162525a224 */ /* 0x002fe200078e02ff */
[----:B------:R-:W-:-:S02]  /*1420*/  @!P1 IADD3 R21, PT, PT, R21, R33, RZ ;  /* 0x0000002115159210 */ /* 0x000fc40007ffe0ff */
[----:B------:R-:W-:Y:S02]  /*1430*/  ISETP.GE.AND.EX P4, PT, R55, UR15, PT, P4 ;  /* 0x0000000f37007c0c */ /* 0x000fe4000bf86340 */
[----:B------:R-:W-:Y:S01]  /*1440*/  @!P2 MOV R32, R86 ;  /* 0x000000560020a202 */ /* 0x000fe20000000f00 */
[----:B------:R-:W1:Y:S01]  /*1450*/  @!P3 LDC.64 R44, c[0x0][0x390] ;  /* 0x0000e400ff2cbb82 */ /* 0x000e620000000a00 */
[----:B------:R-:W-:Y:S01]  /*1460*/  @!P2 MOV R33, R89 ;  /* 0x000000590021a202 */ /* 0x000fe20000000f00 */
[----:B------:R-:W-:Y:S01]  /*1470*/  @!P2 IMAD R37, R24, R23, R37 ;  /* 0x000000171825a224 */ /* 0x000fe200078e0225 */
[----:B-----5:R-:W-:Y:S01]  /*1480*/  @!P1 LEA R34, P6, R20, R30, 0x2 ;  /* 0x0000001e14229211 */ /* 0x020fe200078c10ff */
[----:B------:R-:W-:-:S03]  /*1490*/  @!P2 IMAD.WIDE.U32 R22, R24, R22, R32 ;  /* 0x000000161816a225 */ /* 0x000fc600078e0020 */
[----:B------:R-:W-:Y:S02]  /*14a0*/  @!P1 LEA.HI.X R35, R20, R31, R21, 0x2, P6 ;  /* 0x0000001f14239211 */ /* 0x000fe400030f1415 */
[----:B------:R-:W-:Y:S02]  /*14b0*/  CS2R R20, SRZ ;  /* 0x0000000000147805 */ /* 0x000fe4000001ff00 */
[----:B------:R-:W-:Y:S01]  /*14c0*/  IADD3 R30, PT, PT, R51, 0x120, RZ ;  /* 0x00000120331e7810 */ /* 0x000fe20007ffe0ff */
[----:B------:R-:W5:Y:S01]  /*14d0*/  @!P4 LDC.64 R32, c[0x0][0x3e0] ;  /* 0x0000f800ff20cb82 */ /* 0x000f620000000a00 */
[----:B------:R-:W-:Y:S02]  /*14e0*/  @!P2 IADD3 R23, PT, PT, R23, R37, RZ ;  /* 0x000000251717a210 */ /* 0x000fe40007ffe0ff */
[----:B0-----:R-:W-:Y:S01]  /*14f0*/  @!P2 LEA R46, P6, R22, R38, 0x2 ;  /* 0x00000026162ea211 */ /* 0x001fe200078c10ff */
[----:B------:R0:W2:Y:S01]  /*1500*/  @!P5 LDG.E.64 R20, desc[UR12][R28.64] ;  /* 0x0000000c1c14d981 */ /* 0x0000a2000c1e1b00 */
[----:B------:R-:W-:-:S02]  /*1510*/  ISETP.GE.U32.AND P5, PT, R30, UR14, PT ;  /* 0x0000000e1e007c0c */ /* 0x000fc4000bfa6070 */
[----:B------:R-:W-:Y:S02]  /*1520*/  @!P2 LEA.HI.X R47, R22, R39, R23, 0x2, P6 ;  /* 0x00000027162fa211 */ /* 0x000fe400030f1417 */
[----:B------:R-:W-:Y:S02]  /*1530*/  CS2R R22, SRZ ;  /* 0x0000000000167805 */ /* 0x000fe4000001ff00 */
[----:B------:R-:W-:Y:S02]  /*1540*/  SHF.R.S32.HI R49, RZ, 0x1f, R30 ;  /* 0x0000001fff317819 */ /* 0x000fe4000001141e */
[----:B------:R-:W-:Y:S02]  /*1550*/  IADD3 R38, PT, PT, R51, 0x130, RZ ;  /* 0x0000013033267810 */ /* 0x000fe40007ffe0ff */
[----:B------:R-:W-:Y:S01]  /*1560*/  ISETP.GE.AND.EX P5, PT, R49, UR15, PT, P5 ;  /* 0x0000000f31007c0c */ /* 0x000fe2000bfa6350 */
[----:B----4-:R-:W-:Y:S01]  /*1570*/  @!P3 IMAD R43, R43, R26, RZ ;  /* 0x0000001a2b2bb224 */ /* 0x010fe200078e02ff */
[----:B------:R4:W2:Y:S01]  /*1580*/  @!P1 LDG.E.64 R22, desc[UR12][R34.64] ;  /* 0x0000000c22169981 */ /* 0x0008a2000c1e1b00 */
[----:B------:R-:W-:-:S02]  /*1590*/  ISETP.GE.U32.AND P1, PT, R38, UR14, PT ;  /* 0x0000000e26007c0c */ /* 0x000fc4000bf26070 */
[----:B------:R-:W-:Y:S01]  /*15a0*/  SHF.R.S32.HI R53, RZ, 0x1f, R38 ;  /* 0x0000001fff357819 */ /* 0x000fe20000011426 */
[----:B------:R-:W-:Y:S02]  /*15b0*/  @!P3 IMAD R37, R0, R27, R43 ;  /* 0x0000001b0025b224 */ /* 0x000fe400078e022b */
[----:B------:R-:W1:Y:S01]  /*15c0*/  @!P4 LDC.64 R42, c[0x0][0x390] ;  /* 0x0000e400ff2acb82 */ /* 0x000e620000000a00 */
[----:B------:R-:W-:Y:S02]  /*15d0*/  ISETP.GE.AND.EX P1, PT, R53, UR15, PT, P1 ;  /* 0x0000000f35007c0c */ /* 0x000fe4000bf26310 */
[----:B------:R-:W-:Y:S01]  /*15e0*/  IADD3 R31, PT, PT, R51, 0x140, RZ ;  /* 0x00000140331f7810 */ /* 0x000fe20007ffe0ff */
[----:B-----5:R-:W-:-:S03]  /*15f0*/  @!P4 IMAD R55, R55, R32, RZ ;  /* 0x000000203737c224 */ /* 0x020fc600078e02ff */
[----:B------:R-:W-:Y:S01]  /*1600*/  ISETP.GE.U32.AND P6, PT, R31, UR14, PT ;  /* 0x0000000e1f007c0c */ /* 0x000fe2000bfc6070 */
[----:B0-----:R-:W0:Y:S01]  /*1610*/  @!P5 LDC.64 R28, c[0x0][0x3e0] ;  /* 0x0000f800ff1cdb82 */ /* 0x001e220000000a00 */
[----:B------:R-:W-:Y:S02]  /*1620*/  SHF.R.S32.HI R39, RZ, 0x1f, R31 ;  /* 0x0000001fff277819 */ /* 0x000fe4000001141f */
[-C--:B----4-:R-:W-:Y:S02]  /*1630*/  @!P3 MOV R34, R86.reuse ;  /* 0x000000560022b202 */ /* 0x090fe40000000f00 */
[----:B------:R-:W-:Y:S02]  /*1640*/  @!P3 MOV R35, R89 ;  /* 0x000000590023b202 */ /* 0x000fe40000000f00 */
[----:B------:R-:W-:Y:S02]  /*1650*/  ISETP.GE.AND.EX P6, PT, R39, UR15, PT, P6 ;  /* 0x0000000f27007c0c */ /* 0x000fe4000bfc6360 */
[----:B------:R-:W-:Y:S01]  /*1660*/  CS2R R24, SRZ ;  /* 0x0000000000187805 */ /* 0x000fe2000001ff00 */
[----:B------:R-:W4:Y:S01]  /*1670*/  @!P1 LDC.64 R40, c[0x0][0x3e0] ;  /* 0x0000f800ff289b82 */ /* 0x000f220000000a00 */
[----:B------:R-:W-:Y:S01]  /*1680*/  @!P4 IMAD R33, R36, R33, R55 ;  /* 0x000000212421c224 */ /* 0x000fe200078e0237 */
[----:B------:R-:W-:Y:S01]  /*1690*/  @!P4 MOV R54, R86 ;  /* 0x000000560036c202 */ /* 0x000fe20000000f00 */
[----:B------:R-:W-:Y:S01]  /*16a0*/  @!P3 IMAD.WIDE.U32 R26, R0, R26, R34 ;  /* 0x0000001a001ab225 */ /* 0x000fe200078e0022 */
[----:B------:R-:W-:Y:S01]  /*16b0*/  @!P4 MOV R55, R89 ;  /* 0x000000590037c202 */ /* 0x000fe20000000f00 */
[----:B------:R-:W5:Y:S03]  /*16c0*/  @!P2 LDG.E.64 R24, desc[UR12][R46.64] ;  /* 0x0000000c2e18a981 */ /* 0x000f66000c1e1b00 */
[----:B------:R-:W4:Y:S01]  /*16d0*/  @!P5 LDC.64 R34, c[0x0][0x390] ;  /* 0x0000e400ff22db82 */ /* 0x000f220000000a00 */
[----:B------:R-:W-:Y:S01]  /*16e0*/  @!P3 IADD3 R0, PT, PT, R27, R37, RZ ;  /* 0x000000251b00b210 */ /* 0x000fe20007ffe0ff */
[----:B------:R-:W-:Y:S01]  /*16f0*/  @!P4 IMAD.WIDE.U32 R54, R36, R32, R54 ;  /* 0x000000202436c225 */ /* 0x000fe200078e0036 */
[----:B-1----:R-:W-:-:S04]  /*1700*/  @!P3 LEA R44, P2, R26, R44, 0x2 ;  /* 0x0000002c1a2cb211 */ /* 0x002fc800078410ff */
[----:B------:R-:W-:Y:S01]  /*1710*/  @!P3 LEA.HI.X R45, R26, R45, R0, 0x2, P2 ;  /* 0x0000002d1a2db211 */ /* 0x000fe200010f1400 */
[----:B------:R-:W1:Y:S01]  /*1720*/  @!P6 LDC.64 R36, c[0x0][0x3e0] ;  /* 0x0000f800ff24eb82 */ /* 0x000e620000000a00 */
[----:B------:R-:W-:Y:S02]  /*1730*/  @!P4 IADD3 R0, PT, PT, R55, R33, RZ ;  /* 0x000000213700c210 */ /* 0x000fe40007ffe0ff */
[C---:B------:R-:W-:Y:S01]  /*1740*/  @!P4 LEA R32, P2, R54.reuse, R42, 0x2 ;  /* 0x0000002a3620c211 */ /* 0x040fe200078410ff */
[----:B0-----:R-:W-:Y:S01]  /*1750*/  @!P5 IMAD R49, R49, R28, RZ ;  /* 0x0000001c3131d224 */ /* 0x001fe200078e02ff */
[----:B------:R-:W-:Y:S02]  /*1760*/  @!P5 MOV R42, R86 ;  /* 0x00000056002ad202 */ /* 0x000fe40000000f00 */
[----:B------:R-:W-:Y:S02]  /*1770*/  @!P4 LEA.HI.X R33, R54, R43, R0, 0x2, P2 ;  /* 0x0000002b3621c211 */ /* 0x000fe400010f1400 */
[----:B------:R-:W-:Y:S01]  /*1780*/  @!P5 MOV R43, R89 ;  /* 0x00000059002bd202 */ /* 0x000fe20000000f00 */
[----:B------:R-:W-:Y:S01]  /*1790*/  @!P5 IMAD R49, R30, R29, R49 ;  /* 0x0000001d1e31d224 */ /* 0x000fe200078e0231 */
[----:B------:R-:W-:Y:S01]  /*17a0*/  CS2R R26, SRZ ;  /* 0x00000000001a7805 */ /* 0x000fe2000001ff00 */
[----:B----4-:R-:W-:-:S02]  /*17b0*/  @!P1 IMAD R53, R53, R40, RZ ;  /* 0x0000002835359224 */ /* 0x010fc400078e02ff */
[----:B------:R-:W-:Y:S01]  /*17c0*/  @!P5 IMAD.WIDE.U32 R28, R30, R28, R42 ;  /* 0x0000001c1e1cd225 */ /* 0x000fe200078e002a */
[----:B------:R-:W-:Y:S01]  /*17d0*/  @!P1 MOV R52, R86 ;  /* 0x0000005600349202 */ /* 0x000fe20000000f00 */
[----:B------:R-:W0:Y:S01]  /*17e0*/  @!P1 LDC.64 R42, c[0x0][0x390] ;  /* 0x0000e400ff2a9b82 */ /* 0x000e220000000a00 */
[----:B------:R4:W5:Y:S02]  /*17f0*/  @!P3 LDG.E.64 R26, desc[UR12][R44.64] ;  /* 0x0000000c2c1ab981 */ /* 0x000964000c1e1b00 */
[----:B------:R-:W-:Y:S01]  /*1800*/  @!P5 IADD3 R29, PT, PT, R29, R49, RZ ;  /* 0x000000311d1dd210 */ /* 0x000fe20007ffe0ff */
[----:B------:R-:W-:Y:S01]  /*1810*/  @!P1 IMAD R49, R38, R41, R53 ;  /* 0x0000002926319224 */ /* 0x000fe200078e0235 */
[----:B------:R-:W-:Y:S02]  /*1820*/  @!P1 MOV R53, R89 ;  /* 0x0000005900359202 */ /* 0x000fe40000000f00 */
[----:B------:R-:W-:Y:S02]  /*1830*/  @!P5 LEA R34, P3, R28, R34, 0x2 ;  /* 0x000000221c22d211 */ /* 0x000fe400078610ff */
[----:B------:R-:W-:Y:S01]  /*1840*/  IADD3 R0, PT, PT, R51, 0x150, RZ ;  /* 0x0000015033007810 */ /* 0x000fe20007ffe0ff */
[----:B------:R-:W-:Y:S01]  /*1850*/  @!P1 IMAD.WIDE.U32 R52, R38, R40, R52 ;  /* 0x0000002826349225 */ /* 0x000fe200078e0034 */
[----:B------:R-:W-:Y:S01]  /*1860*/  @!P5 LEA.HI.X R35, R28, R35, R29, 0x2, P3 ;  /* 0x000000231c23d211 */ /* 0x000fe200018f141d */
[----:B------:R-:W0:Y:S02]  /*1870*/  @!P6 LDC.64 R40, c[0x0][0x390] ;  /* 0x0000e400ff28eb82 */ /* 0x000e240000000a00 */
[----:B-1----:R-:W-:Y:S01]  /*1880*/  @!P6 IMAD R28, R39, R36, RZ ;  /* 0x00000024271ce224 */ /* 0x002fe200078e02ff */
[----:B------:R-:W-:-:S02]  /*1890*/  ISETP.GE.U32.AND P2, PT, R0, UR14, PT ;  /* 0x0000000e00007c0c */ /* 0x000fc4000bf46070 */
[----:B------:R-:W-:Y:S01]  /*18a0*/  SHF.R.S32.HI R55, RZ, 0x1f, R0 ;  /* 0x0000001fff377819 */ /* 0x000fe20000011400 */
[----:B------:R-:W-:Y:S01]  /*18b0*/  @!P6 IMAD R57, R31, R37, R28 ;  /* 0x000000251f39e224 */ /* 0x000fe200078e021c */
[----:B------:R-:W-:Y:S02]  /*18c0*/  CS2R R28, SRZ ;  /* 0x00000000001c7805 */ /* 0x000fe4000001ff00 */
[----:B------:R-:W-:Y:S02]  /*18d0*/  @!P6 MOV R38, R86 ;  /* 0x000000560026e202 */ /* 0x000fe40000000f00 */
[----:B------:R-:W-:Y:S02]  /*18e0*/  ISETP.GE.AND.EX P2, PT, R55, UR15, PT, P2 ;  /* 0x0000000f37007c0c */ /* 0x000fe4000bf46320 */
[----:B------:R-:W-:Y:S01]  /*18f0*/  @!P6 MOV R39, R89 ;  /* 0x000000590027e202 */ /* 0x000fe20000000f00 */
[----:B------:R1:W5:Y:S01]  /*1900*/  @!P4 LDG.E.64 R28, desc[UR12][R32.64] ;  /* 0x0000000c201cc981 */ /* 0x000362000c1e1b00 */
[----:B------:R-:W-:Y:S01]  /*1910*/  IADD3 R48, PT, PT, R51, 0x160, RZ ;  /* 0x0000016033307810 */ /* 0x000fe20007ffe0ff */
[----:B------:R-:W-:Y:S01]  /*1920*/  @!P6 IMAD.WIDE.U32 R36, R31, R36, R38 ;  /* 0x000000241f24e225 */ /* 0x000fe200078e0026 */
[----:B------:R-:W-:-:S02]  /*1930*/  CS2R R30, SRZ ;  /* 0x00000000001e7805 */ /* 0x000fc4000001ff00 */
[----:B------:R-:W-:Y:S02]  /*1940*/  ISETP.GE.U32.AND P4, PT, R48, UR14, PT ;  /* 0x0000000e30007c0c */ /* 0x000fe4000bf86070 */
[----:B----4-:R-:W-:-:S03]  /*1950*/  SHF.R.S32.HI R45, RZ, 0x1f, R48 ;  /* 0x0000001fff2d7819 */ /* 0x010fc60000011430 */
[----:B------:R-:W4:Y:S01]  /*1960*/  @!P2 LDC.64 R46, c[0x0][0x3e0] ;  /* 0x0000f800ff2eab82 */ /* 0x000f220000000a00 */
[----:B------:R4:W5:Y:S01]  /*1970*/  @!P5 LDG.E.64 R30, desc[UR12][R34.64] ;  /* 0x0000000c221ed981 */ /* 0x000962000c1e1b00 */
[----:B------:R-:W-:Y:S02]  /*1980*/  ISETP.GE.AND.EX P4, PT, R45, UR15, PT, P4 ;  /* 0x0000000f2d007c0c */ /* 0x000fe4000bf86340 */
[----:B------:R-:W-:Y:S02]  /*1990*/  @!P1 IADD3 R39, PT, PT, R53, R49, RZ ;  /* 0x0000003135279210 */ /* 0x000fe40007ffe0ff */
[C---:B0-----:R-:W-:Y:S02]  /*19a0*/  @!P1 LEA R38, P5, R52.reuse, R42, 0x2 ;  /* 0x0000002a34269211 */ /* 0x041fe400078a10ff */
[----:B------:R-:W-:Y:S02]  /*19b0*/  IADD3 R58, PT, PT, R51, 0x170, RZ ;  /* 0x00000170333a7810 */ /* 0x000fe40007ffe0ff */
[----:B------:R-:W-:-:S02]  /*19c0*/  @!P1 LEA.HI.X R39, R52, R43, R39, 0x2, P5 ;  /* 0x0000002b34279211 */ /* 0x000fc400028f1427 */
[----:B-1----:R-:W-:Y:S02]  /*19d0*/  @!P6 IADD3 R32, PT, PT, R37, R57, RZ ;  /* 0x000000392520e210 */ /* 0x002fe40007ffe0ff */
[----:B------:R-:W-:Y:S01]  /*19e0*/  @!P6 LEA R40, P5, R36, R40, 0x2 ;  /* 0x000000282428e211 */ /* 0x000fe200078a10ff */
[----:B------:R-:W0:Y:S01]  /*19f0*/  @!P2 LDC.64 R56, c[0x0][0x390] ;  /* 0x0000e400ff38ab82 */ /* 0x000e220000000a00 */
[----:B------:R-:W-:Y:S02]  /*1a00*/  ISETP.GE.U32.AND P3, PT, R58, UR14, PT ;  /* 0x0000000e3a007c0c */ /* 0x000fe4000bf66070 */
[----:B------:R-:W-:Y:S02]  /*1a10*/  SHF.R.S32.HI R49, RZ, 0x1f, R58 ;  /* 0x0000001fff317819 */ /* 0x000fe4000001143a */
[----:B------:R-:W-:Y:S02]  /*1a20*/  @!P6 LEA.HI.X R41, R36, R41, R32, 0x2, P5 ;  /* 0x000000292429e211 */ /* 0x000fe400028f1420 */
[----:B------:R-:W-:Y:S01]  /*1a30*/  ISETP.GE.AND.EX P3, PT, R49, UR15, PT, P3 ;  /* 0x0000000f31007c0c */ /* 0x000fe2000bf66330 */
[----:B------:R-:W1:Y:S01]  /*1a40*/  @!P4 LDC.64 R36, c[0x0][0x3e0] ;  /* 0x0000f800ff24cb82 */ /* 0x000e620000000a00 */
[----:B------:R-:W-:-:S02]  /*1a50*/  CS2R R32, SRZ ;  /* 0x0000000000207805 */ /* 0x000fc4000001ff00 */
[----:B------:R-:W-:Y:S01]  /*1a60*/  IADD3 R60, PT, PT, R51, 0x180, RZ ;  /* 0x00000180333c7810 */ /* 0x000fe20007ffe0ff */
[----:B----4-:R-:W-:-:S03]  /*1a70*/  @!P2 IMAD R55, R55, R46, RZ ;  /* 0x0000002e3737a224 */ /* 0x010fc600078e02ff */
[----:B------:R-:W-:Y:S01]  /*1a80*/  SHF.R.S32.HI R53, RZ, 0x1f, R60 ;  /* 0x0000001fff357819 */ /* 0x000fe2000001143c */
[----:B------:R4:W5:Y:S01]  /*1a90*/  @!P1 LDG.E.64 R32, desc[UR12][R38.64] ;  /* 0x0000000c26209981 */ /* 0x000962000c1e1b00 */
[----:B------:R-:W-:-:S03]  /*1aa0*/  ISETP.GE.U32.AND P1, PT, R60, UR14, PT ;  /* 0x0000000e3c007c0c */ /* 0x000fc6000bf26070 */
[----:B------:R-:W3:Y:S01]  /*1ab0*/  @!P3 LDC.64 R42, c[0x0][0x3e0] ;  /* 0x0000f800ff2abb82 */ /* 0x000ee20000000a00 */
[----:B------:R-:W-:Y:S01]  /*1ac0*/  ISETP.GE.AND.EX P1, PT, R53, UR15, PT, P1 ;  /* 0x0000000f35007c0c */ /* 0x000fe2000bf26310 */
[----:B------:R-:W-:Y:S01]  /*1ad0*/  @!P2 IMAD R59, R0, R47, R55 ;  /* 0x0000002f003ba224 */ /* 0x000fe200078e0237 */
[----:B------:R-:W-:Y:S02]  /*1ae0*/  IADD3 R50, PT, PT, R51, 0x190, RZ ;  /* 0x0000019033327810 */ /* 0x000fe40007ffe0ff */
[----:B------:R-:W-:Y:S02]  /*1af0*/  CS2R R34, SRZ ;  /* 0x0000000000227805 */ /* 0x000fe4000001ff00 */
[----:B------:R-:W-:Y:S02]  /*1b00*/  @!P2 MOV R54, R86 ;  /* 0x000000560036a202 */ /* 0x000fe40000000f00 */
[----:B------:R-:W-:Y:S02]  /*1b10*/  @!P2 MOV R55, R89 ;  /* 0x000000590037a202 */ /* 0x000fe40000000f00 */
[----:B------:R-:W-:Y:S01]  /*1b20*/  ISETP.GE.U32.AND P5, PT, R50, UR14, PT ;  /* 0x0000000e32007c0c */ /* 0x000fe2000bfa6070 */
[----:B------:R3:W5:Y:S01]  /*1b30*/  @!P6 LDG.E.64 R34, desc[UR12][R40.64] ;  /* 0x0000000c2822e981 */ /* 0x000762000c1e1b00 */
[----:B------:R-:W-:Y:S01]  /*1b40*/  SHF.R.S32.HI R61, RZ, 0x1f, R50 ;  /* 0x0000001fff3d7819 */ /* 0x000fe20000011432 */
[----:B------:R-:W-:-:S02]  /*1b50*/  @!P2 IMAD.WIDE.U32 R54, R0, R46, R54 ;  /* 0x0000002e0036a225 */ /* 0x000fc400078e0036 */
[----:B------:R-:W3:Y:S02]  /*1b60*/  @!P4 LDC.64 R46, c[0x0][0x390] ;  /* 0x0000e400ff2ecb82 */ /* 0x000ee40000000a00 */
[----:B-1----:R-:W-:Y:S01]  /*1b70*/  @!P4 IMAD R45, R45, R36, RZ ;  /* 0x000000242d2dc224 */ /* 0x002fe200078e02ff */
[----:B------:R-:W-:-:S03]  /*1b80*/  ISETP.GE.AND.EX P6, PT, R61, UR15, PT, P5 ;  /* 0x0000000f3d007c0c */ /* 0x000fc6000bfc6350 */
[----:B------:R-:W-:Y:S01]  /*1b90*/  @!P4 IMAD R63, R48, R37, R45 ;  /* 0x00000025303fc224 */ /* 0x000fe200078e022d */
[----:B------:R-:W-:Y:S01]  /*1ba0*/  @!P2 IADD3 R0, PT, PT, R55, R59, RZ ;  /* 0x0000003b3700a210 */ /* 0x000fe20007ffe0ff */
[----:B------:R-:W1:Y:S01]  /*1bb0*/  @!P3 LDC.64 R44, c[0x0][0x390] ;  /* 0x0000e400ff2cbb82 */ /* 0x000e620000000a00 */
[----:B0-----:R-:W-:-:S07]  /*1bc0*/  @!P2 LEA R56, P5, R54, R56, 0x2 ;  /* 0x000000383638a211 */ /* 0x001fce00078a10ff */
[----:B----4-:R-:W0:Y:S01]  /*1bd0*/  @!P1 LDC.64 R38, c[0x0][0x3e0] ;  /* 0x0000f800ff269b82 */ /* 0x010e220000000a00 */
[----:B------:R-:W-:Y:S01]  /*1be0*/  @!P2 LEA.HI.X R57, R54, R57, R0, 0x2, P5 ;  /* 0x000000393639a211 */ /* 0x000fe200028f1400 */
[----:B---3--:R-:W-:Y:S01]  /*1bf0*/  @!P3 IMAD R37, R49, R42, RZ ;  /* 0x0000002a3125b224 */ /* 0x008fe200078e02ff */
[----:B------:R-:W-:Y:S02]  /*1c00*/  @!P4 MOV R54, R86 ;  /* 0x000000560036c202 */ /* 0x000fe40000000f00 */
[----:B------:R-:W-:Y:S01]  /*1c10*/  @!P4 MOV R55, R89 ;  /* 0x000000590037c202 */ /* 0x000fe20000000f00 */
[----:B------:R-:W-:Y:S02]  /*1c20*/  @!P3 IMAD R67, R58, R43, R37 ;  /* 0x0000002b3a43b224 */ /* 0x000fe400078e0225 */
[----:B------:R-:W3:Y:S01]  /*1c30*/  @!P6 LDC.64 R40, c[0x0][0x3e0] ;  /* 0x0000f800ff28eb82 */ /* 0x000ee20000000a00 */
[----:B------:R-:W-:Y:S01]  /*1c40*/  @!P4 IMAD.WIDE.U32 R48, R48, R36, R54 ;  /* 0x000000243030c225 */ /* 0x000fe200078e0036 */
[----:B------:R-:W-:-:S02]  /*1c50*/  CS2R R36, SRZ ;  /* 0x0000000000247805 */ /* 0x000fc4000001ff00 */
[----:B------:R-:W-:Y:S02]  /*1c60*/  @!P3 MOV R54, R86 ;  /* 0x000000560036b202 */ /* 0x000fe40000000f00 */
[----:B------:R-:W-:Y:S02]  /*1c70*/  @!P3 MOV R55, R89 ;  /* 0x000000590037b202 */ /* 0x000fe40000000f00 */
[----:B------:R-:W-:Y:S01]  /*1c80*/  @!P4 IADD3 R49, PT, PT, R49, R63, RZ ;  /* 0x0000003f3131c210 */ /* 0x000fe20007ffe0ff */
[----:B------:R3:W4:Y:S01]  /*1c90*/  @!P2 LDG.E.64 R36, desc[UR12][R56.64] ;  /* 0x0000000c3824a981 */ /* 0x000722000c1e1b00 */
[----:B------:R-:W-:Y:S01]  /*1ca0*/  @!P3 IMAD.WIDE.U32 R58, R58, R42, R54 ;  /* 0x0000002a3a3ab225 */ /* 0x000fe200078e0036 */
[C---:B------:R-:W-:Y:S01]  /*1cb0*/  @!P4 LEA R54, P2, R48.reuse, R46, 0x2 ;  /* 0x0000002e3036c211 */ /* 0x040fe200078410ff */
[----:B------:R-:W2:Y:S01]  /*1cc0*/  @!P1 LDC.64 R42, c[0x0][0x390] ;  /* 0x0000e400ff2a9b82 */ /* 0x000ea20000000a00 */
[----:B------:R-:W-:Y:S02]  /*1cd0*/  IADD3 R0, PT, PT, R51, 0x1a0, RZ ;  /* 0x000001a033007810 */ /* 0x000fe40007ffe0ff */
[----:B------:R-:W-:Y:S01]  /*1ce0*/  @!P4 LEA.HI.X R55, R48, R47, R49, 0x2, P2 ;  /* 0x0000002f3037c211 */ /* 0x000fe200010f1431 */
[----:B0-----:R-:W-:Y:S01]  /*1cf0*/  @!P1 IMAD R47, R53, R38, RZ ;  /* 0x00000026352f9224 */ /* 0x001fe200078e02ff */
[----:B------:R-:W-:-:S02]  /*1d00*/  @!P3 IADD3 R46, PT, PT, R59, R67, RZ ;  /* 0x000000433b2eb210 */ /* 0x000fc40007ffe0ff */
[----:B-1----:R-:W-:Y:S01]  /*1d10*/  @!P3 LEA R44, P2, R58, R44, 0x2 ;  /* 0x0000002c3a2cb211 */ /* 0x002fe200078410ff */
[----:B------:R-:W0:Y:S01]  /*1d20*/  @!P6 LDC.64 R48, c[0x0][0x390] ;  /* 0x0000e400ff30eb82 */ /* 0x000e220000000a00 */
[----:B------:R-:W-:Y:S02]  /*1d30*/  ISETP.GE.U32.AND P5, PT, R0, UR14, PT ;  /* 0x0000000e00007c0c */ /* 0x000fe4000bfa6070 */
[----:B------:R-:W-:Y:S01]  /*1d40*/  SHF.R.S32.HI R65, RZ, 0x1f, R0 ;  /* 0x0000001fff417819 */ /* 0x000fe20000011400 */
[----:B------:R-:W-:Y:S01]  /*1d50*/  @!P1 IMAD R59, R60, R39, R47 ;  /* 0x000000273c3b9224 */ /* 0x000fe200078e022f */
[----:B------:R-:W-:Y:S02]  /*1d60*/  @!P3 LEA.HI.X R45, R58, R45, R46, 0x2, P2 ;  /* 0x0000002d3a2db211 */ /* 0x000fe400010f142e */
[----:B------:R-:W-:Y:S02]  /*1d70*/  ISETP.GE.AND.EX P5, PT, R65, UR15, PT, P5 ;  /* 0x0000000f41007c0c */ /* 0x000fe4000bfa6350 */
[----:B------:R-:W-:-:S02]  /*1d80*/  @!P1 MOV R46, R86 ;  /* 0x00000056002e9202 */ /* 0x000fc40000000f00 */
[-C--:B------:R-:W-:Y:S01]  /*1d90*/  @!P1 MOV R47, R89.reuse ;  /* 0x00000059002f9202 */ /* 0x080fe20000000f00 */
[----:B---3--:R-:W-:Y:S02]  /*1da0*/  @!P6 IMAD R56, R61, R40, RZ ;  /* 0x000000283d38e224 */ /* 0x008fe400078e02ff */
[----:B------:R-:W-:Y:S01]  /*1db0*/  @!P1 IMAD.WIDE.U32 R60, R60, R38, R46 ;  /* 0x000000263c3c9225 */ /* 0x000fe200078e002e */
[----:B------:R-:W-:Y:S02]  /*1dc0*/  IADD3 R46, PT, PT, R51, 0x1b0, RZ ;  /* 0x000001b0332e7810 */ /* 0x000fe40007ffe0ff */
[----:B------:R-:W-:Y:S02]  /*1dd0*/  CS2R R38, SRZ ;  /* 0x0000000000267805 */ /* 0x000fe4000001ff00 */
[----:B------:R-:W-:Y:S01]  /*1de0*/  @!P6 MOV R57, R89 ;  /* 0x000000590039e202 */ /* 0x000fe20000000f00 */
[----:B------:R-:W-:Y:S01]  /*1df0*/  @!P6 IMAD R69, R50, R41, R56 ;  /* 0x000000293245e224 */ /* 0x000fe200078e0238 */
[----:B------:R-:W-:Y:S01]  /*1e00*/  ISETP.GE.U32.AND P2, PT, R46, UR14, PT ;  /* 0x0000000e2e007c0c */ /* 0x000fe2000bf46070 */
[----:B------:R-:W1:Y:S01]  /*1e10*/  @!P5 LDC.64 R52, c[0x0][0x3e0] ;  /* 0x0000f800ff34db82 */ /* 0x000e620000000a00 */
[----:B------:R-:W-:Y:S01]  /*1e20*/  SHF.R.S32.HI R67, RZ, 0x1f, R46 ;  /* 0x0000001fff437819 */ /* 0x000fe2000001142e */
[----:B------:R-:W3:Y:S01]  /*1e30*/  @!P4 LDG.E.64 R38, desc[UR12][R54.64] ;  /* 0x0000000c3626c981 */ /* 0x000ee2000c1e1b00 */
[----:B------:R-:W-:-:S02]  /*1e40*/  @!P6 MOV R56, R86 ;  /* 0x000000560038e202 */ /* 0x000fc40000000f00 */
[----:B------:R-:W-:Y:S02]  /*1e50*/  ISETP.GE.AND.EX P2, PT, R67, UR15, PT, P2 ;  /* 0x0000000f43007c0c */ /* 0x000fe4000bf46320 */
[----:B------:R-:W-:Y:S01]  /*1e60*/  @!P1 IADD3 R47, PT, PT, R61, R59, RZ ;  /* 0x0000003b3d2f9210 */ /* 0x000fe20007ffe0ff */
[----:B------:R-:W-:Y:S01]  /*1e70*/  @!P6 IMAD.WIDE.U32 R40, R50, R40, R56 ;  /* 0x000000283228e225 */ /* 0x000fe200078e0038 */
[C---:B--2---:R-:W-:Y:S02]  /*1e80*/  @!P1 LEA R62, P4, R60.reuse, R42, 0x2 ;  /* 0x0000002a3c3e9211 */ /* 0x044fe400078810ff */
[----:B------:R-:W-:Y:S01]  /*1e90*/  CS2R R56, SRZ ;  /* 0x0000000000387805 */ /* 0x000fe2000001ff00 */
[----:B------:R-:W2:Y:S01]  /*1ea0*/  @!P5 LDC.64 R72, c[0x0][0x390] ;  /* 0x0000e400ff48db82 */ /* 0x000ea20000000a00 */
[----:B------:R-:W-:Y:S02]  /*1eb0*/  @!P1 LEA.HI.X R63, R60, R43, R47, 0x2, P4 ;  /* 0x0000002b3c3f9211 */ /* 0x000fe400020f142f */
[----:B------:R-:W-:-:S02]  /*1ec0*/  @!P6 IADD3 R41, PT, PT, R41, R69, RZ ;  /* 0x000000452929e210 */ /* 0x000fc40007ffe0ff */
[----:B------:R1:W3:Y:S01]  /*1ed0*/  @!P3 LDG.E.64 R56, desc[UR12][R44.64] ;  /* 0x0000000c2c38b981 */ /* 0x0002e2000c1e1b00 */
[C---:B0-----:R-:W-:Y:S02]  /*1ee0*/  @!P6 LEA R48, P4, R40.reuse, R48, 0x2 ;  /* 0x000000302830e211 */ /* 0x041fe400078810ff */
[----:B------:R-:W-:Y:S02]  /*1ef0*/  IADD3 R47, PT, PT, R51, 0x1c0, RZ ;  /* 0x000001c0332f7810 */ /* 0x000fe40007ffe0ff */
[----:B------:R-:W-:Y:S02]  /*1f00*/  @!P6 LEA.HI.X R49, R40, R49, R41, 0x2, P4 ;  /* 0x000000312831e211 */ /* 0x000fe400020f1429 */
[----:B------:R-:W0:Y:S01]  /*1f10*/  @!P2 LDC.64 R40, c[0x0][0x3e0] ;  /* 0x0000f800ff28ab82 */ /* 0x000e220000000a00 */
[----:B------:R-:W-:Y:S02]  /*1f20*/  ISETP.GE.U32.AND P3, PT, R47, UR14, PT ;  /* 0x0000000e2f007c0c */ /* 0x000fe4000bf66070 */
[----:B------:R-:W-:-:S02]  /*1f30*/  SHF.R.S32.HI R91, RZ, 0x1f, R47 ;  /* 0x0000001fff5b7819 */ /* 0x000fc4000001142f */
[----:B------:R-:W-:Y:S02]  /*1f40*/  CS2R R58, SRZ ;  /* 0x00000000003a7805 */ /* 0x000fe4000001ff00 */
[----:B------:R-:W-:Y:S02]  /*1f50*/  IADD3 R69, PT, PT, R51, 0x1d0, RZ ;  /* 0x000001d033457810 */ /* 0x000fe40007ffe0ff */
[----:B------:R-:W-:Y:S01]  /*1f60*/  ISETP.GE.AND.EX P3, PT, R91, UR15, PT, P3 ;  /* 0x0000000f5b007c0c */ /* 0x000fe2000bf66330 */
[----:B-1----:R-:W-:Y:S01]  /*1f70*/  @!P5 IMAD R65, R65, R52, RZ ;  /* 0x000000344141d224 */ /* 0x002fe200078e02ff */
[----:B------:R-:W-:Y:S01]  /*1f80*/  @!P5 MOV R42, R86 ;  /* 0x00000056002ad202 */ /* 0x000fe20000000f00 */
[----:B------:R1:W3:Y:S01]  /*1f90*/  @!P1 LDG.E.64 R58, desc[UR12][R62.64] ;  /* 0x0000000c3e3a9981 */ /* 0x0002e2000c1e1b00 */
[----:B------:R-:W-:Y:S02]  /*1fa0*/  @!P5 MOV R43, R89 ;  /* 0x00000059002bd202 */ /* 0x000fe40000000f00 */
[----:B------:R-:W-:-:S02]  /*1fb0*/  CS2R R60, SRZ ;  /* 0x00000000003c7805 */ /* 0x000fc4000001ff00 */
[----:B------:R-:W-:Y:S01]  /*1fc0*/  IADD3 R66, PT, PT, R51, 0x1e0, RZ ;  /* 0x000001e033427810 */ /* 0x000fe20007ffe0ff */
[----:B------:R-:W1:Y:S01]  /*1fd0*/  @!P2 LDC.64 R44, c[0x0][0x390] ;  /* 0x0000e400ff2cab82 */ /* 0x000e620000000a00 */
[----:B------:R-:W-:Y:S02]  /*1fe0*/  ISETP.GE.U32.AND P1, PT, R69, UR14, PT ;  /* 0x0000000e45007c0c */ /* 0x000fe4000bf26070 */
[----:B------:R-:W-:Y:S01]  /*1ff0*/  SHF.R.S32.HI R71, RZ, 0x1f, R69 ;  /* 0x0000001fff477819 */ /* 0x000fe20000011445 */
[C---:B------:R-:W-:Y:S02]  /*2000*/  @!P5 IMAD R55, R0.reuse, R53, R65 ;  /* 0x000000350037d224 */ /* 0x040fe400078e0241 */
[----:B------:R-:W-:Y:S01]  /*2010*/  @!P5 IMAD.WIDE.U32 R42, R0, R52, R42 ;  /* 0x00000034002ad225 */ /* 0x000fe200078e002a */
[----:B------:R-:W-:Y:S01]  /*2020*/  ISETP.GE.U32.AND P4, PT, R66, UR14, PT ;  /* 0x0000000e42007c0c */ /* 0x000fe2000bf86070 */
[----:B------:R1:W3:Y:S01]  /*2030*/  @!P6 LDG.E.64 R60, desc[UR12][R48.64] ;  /* 0x0000000c303ce981 */ /* 0x0002e2000c1e1b00 */
[----:B------:R-:W-:Y:S01]  /*2040*/  SHF.R.S32.HI R65, RZ, 0x1f, R66 ;  /* 0x0000001fff417819 */ /* 0x000fe20000011442 */
[----:B------:R-:W1:Y:S01]  /*2050*/  @!P3 LDC.64 R52, c[0x0][0x3e0] ;  /* 0x0000f800ff34bb82 */ /* 0x000e620000000a00 */
[----:B------:R-:W-:-:S02]  /*2060*/  ISETP.GE.AND.EX P1, PT, R71, UR15, PT, P1 ;  /* 0x0000000f47007c0c */ /* 0x000fc4000bf26310 */
[----:B------:R-:W-:Y:S02]  /*2070*/  @!P5 IADD3 R0, PT, PT, R43, R55, RZ ;  /* 0x000000372b00d210 */ /* 0x000fe40007ffe0ff */
[C---:B--2---:R-:W-:Y:S02]  /*2080*/  @!P5 LEA R72, P6, R42.reuse, R72, 0x2 ;  /* 0x000000482a48d211 */ /* 0x044fe400078c10ff */
[----:B------:R-:W-:Y:S01]  /*2090*/  ISETP.GE.AND.EX P4, PT, R65, UR15, PT, P4 ;  /* 0x0000000f41007c0c */ /* 0x000fe2000bf86340 */
[----:B0-----:R-:W-:Y:S01]  /*20a0*/  @!P2 IMAD R67, R67, R40, RZ ;  /* 0x000000284343a224 */ /* 0x001fe200078e02ff */
[----:B------:R-:W-:Y:S02]  /*20b0*/  @!P5 LEA.HI.X R73, R42, R73, R0, 0x2, P6 ;  /* 0x000000492a49d211 */ /* 0x000fe400030f1400 */
[----:B------:R-:W-:Y:S02]  /*20c0*/  @!P2 MOV R42, R86 ;  /* 0x00000056002aa202 */ /* 0x000fe40000000f00 */
[----:B------:R-:W-:Y:S01]  /*20d0*/  @!P2 MOV R43, R89 ;  /* 0x00000059002ba202 */ /* 0x000fe20000000f00 */
[C---:B------:R-:W-:Y:S01]  /*20e0*/  @!P2 IMAD R93, R46.reuse, R41, R67 ;  /* 0x000000292e5da224 */ /* 0x040fe200078e0243 */
[----:B------:R-:W-:Y:S01]  /*20f0*/  IADD3 R0, PT, PT, R51, 0x1f0, RZ ;  /* 0x000001f033007810 */ /* 0x000fe20007ffe0ff */
[----:B------:R-:W0:Y:S01]  /*2100*/  @!P1 LDC.64 R54, c[0x0][0x3e0] ;  /* 0x0000f800ff369b82 */ /* 0x000e220000000a00 */
[----:B------:R-:W-:Y:S01]  /*2110*/  @!P2 IMAD.WIDE.U32 R40, R46, R40, R42 ;  /* 0x000000282e28a225 */ /* 0x000fe200078e002a */
[----:B-1----:R-:W-:-:S02]  /*2120*/  CS2R R62, SRZ ;  /* 0x00000000003e7805 */ /* 0x002fc4000001ff00 */
[----:B------:R-:W-:-:S04]  /*2130*/  ISETP.GE.U32.AND P6, PT, R0, UR14, PT ;  /* 0x0000000e00007c0c */ /* 0x000fc8000bfc6070 */
[----:B------:R-:W1:Y:S01]  /*2140*/  @!P3 LDC.64 R42, c[0x0][0x390] ;  /* 0x0000e400ff2abb82 */ /* 0x000e620000000a00 */
[----:B------:R-:W-:Y:S01]  /*2150*/  SHF.R.S32.HI R67, RZ, 0x1f, R0 ;  /* 0x0000001fff437819 */ /* 0x000fe20000011400 */
[----:B------:R-:W2:Y:S01]  /*2160*/  @!P5 LDG.E.64 R62, desc[UR12][R72.64] ;  /* 0x0000000c483ed981 */ /* 0x000ea2000c1e1b00 */
[----:B------:R-:W-:-:S05]  /*2170*/  @!P2 IADD3 R41, PT, PT, R41, R93, RZ ;  /* 0x0000005d2929a210 */ /* 0x000fca0007ffe0ff */
[----:B------:R-:W1:Y:S01]  /*2180*/  @!P4 LDC.64 R50, c[0x0][0x3e0] ;  /* 0x0000f800ff32cb82 */ /* 0x000e620000000a00 */
[----:B------:R-:W-:Y:S02]  /*2190*/  ISETP.GE.AND.EX P6, PT, R67, UR15, PT, P6 ;  /* 0x0000000f43007c0c */ /* 0x000fe4000bfc6360 */
[----:B------:R-:W-:Y:S01]  /*21a0*/  @!P2 LEA R44, P5, R40, R44, 0x2 ;  /* 0x0000002c282ca211 */ /* 0x000fe200078a10ff */
[----:B------:R-:W-:-:S03]  /*21b0*/  @!P3 IMAD R46, R91, R52, RZ ;  /* 0x000000345b2eb224 */ /* 0x000fc600078e02ff */
[----:B------:R-:W-:Y:S01]  /*21c0*/  @!P2 LEA.HI.X R45, R40, R45, R41, 0x2, P5 ;  /* 0x0000002d282da211 */ /* 0x000fe200028f1429 */
[----:B------:R-:W1:Y:S01]  /*21d0*/  @!P1 LDC.64 R48, c[0x0][0x390] ;  /* 0x0000e400ff309b82 */ /* 0x000e620000000a00 */
[----:B------:R-:W-:Y:S02]  /*21e0*/  @!P3 MOV R40, R86 ;  /* 0x000000560028b202 */ /* 0x000fe40000000f00 */
[----:B------:R-:W-:Y:S01]  /*21f0*/  @!P3 MOV R41, R89 ;  /* 0x000000590029b202 */ /* 0x000fe20000000f00 */
[C---:B------:R-:W-:Y:S02]  /*2200*/  @!P3 IMAD R91, R47.reuse, R53, R46 ;  /* 0x000000352f5bb224 */ /* 0x040fe400078e022e */
[----:B------:R-:W-:Y:S02]  /*2210*/  @!P3 IMAD.WIDE.U32 R52, R47, R52, R40 ;  /* 0x000000342f34b225 */ /* 0x000fe400078e0028 */
[----:B------:R-:W5:Y:S02]  /*2220*/  @!P4 LDC.64 R46, c[0x0][0x390] ;  /* 0x0000e400ff2ecb82 */ /* 0x000f640000000a00 */
[----:B0-----:R-:W-:Y:S01]  /*2230*/  @!P1 IMAD R64, R71, R54, RZ ;  /* 0x0000003647409224 */ /* 0x001fe200078e02ff */
[----:B------:R-:W-:-:S05]  /*2240*/  @!P3 IADD3 R53, PT, PT, R53, R91, RZ ;  /* 0x0000005b3535b210 */ /* 0x000fca0007ffe0ff */
[----:B------:R-:W0:Y:S01]  /*2250*/  @!P6 LDC.64 R40, c[0x0][0x3e0] ;  /* 0x0000f800ff28eb82 */ /* 0x000e220000000a00 */
[C---:B-1----:R-:W-:Y:S01]  /*2260*/  @!P3 LEA R42, P5, R52.reuse, R42, 0x2 ;  /* 0x0000002a342ab211 */ /* 0x042fe200078a10ff */
[----:B------:R-:W-:Y:S01]  /*2270*/  @!P1 IMAD R71, R69, R55, R64 ;  /* 0x0000003745479224 */ /* 0x000fe200078e0240 */
[----:B------:R-:W-:Y:S01]  /*2280*/  @!P1 MOV R64, R86 ;  /* 0x0000005600409202 */ /* 0x000fe20000000f00 */
[----:B------:R-:W-:Y:S01]  /*2290*/  @!P4 IMAD R68, R65, R50, RZ ;  /* 0x000000324144c224 */ /* 0x000fe200078e02ff */
[----:B------:R-:W-:Y:S02]  /*22a0*/  @!P1 MOV R65, R89 ;  /* 0x0000005900419202 */ /* 0x000fe40000000f00 */
[----:B------:R-:W-:Y:S02]  /*22b0*/  @!P3 LEA.HI.X R43, R52, R43, R53, 0x2, P5 ;  /* 0x0000002b342bb211 */ /* 0x000fe400028f1435 */
[----:B------:R-:W-:Y:S02]  /*22c0*/  @!P4 MOV R52, R86 ;  /* 0x000000560034c202 */ /* 0x000fe40000000f00 */
[----:B------:R-:W-:Y:S01]  /*22d0*/  @!P4 MOV R53, R89 ;  /* 0x000000590035c202 */ /* 0x000fe20000000f00 */
[----:B------:R-:W-:-:S04]  /*22e0*/  @!P1 IMAD.WIDE.U32 R54, R69, R54, R64 ;  /* 0x0000003645369225 */ /* 0x000fc800078e0040 */
[C---:B------:R-:W-:Y:S02]  /*22f0*/  @!P4 IMAD R69, R66.reuse, R51, R68 ;  /* 0x000000334245c224 */ /* 0x040fe400078e0244 */
[----:B------:R-:W-:Y:S02]  /*2300*/  @!P4 IMAD.WIDE.U32 R52, R66, R50, R52 ;  /* 0x000000324234c225 */ /* 0x000fe400078e0034 */
[----:B------:R-:W1:Y:S01]  /*2310*/  @!P6 LDC.64 R50, c[0x0][0x390] ;  /* 0x0000e400ff32eb82 */ /* 0x000e620000000a00 */
[----:B------:R-:W-:Y:S02]  /*2320*/  @!P1 IADD3 R71, PT, PT, R55, R71, RZ ;  /* 0x0000004737479210 */ /* 0x000fe40007ffe0ff */
[----:B------:R-:W-:Y:S02]  /*2330*/  @!P1 LEA R48, P5, R54, R48, 0x2 ;  /* 0x0000003036309211 */ /* 0x000fe400078a10ff */
[----:B------:R-:W-:Y:S02]  /*2340*/  CS2R R64, SRZ ;  /* 0x0000000000407805 */ /* 0x000fe4000001ff00 */
[----:B------:R-:W-:-:S02]  /*2350*/  @!P4 IADD3 R53, PT, PT, R53, R69, RZ ;  /* 0x000000453535c210 */ /* 0x000fc40007ffe0ff */
[----:B------:R-:W-:Y:S01]  /*2360*/  @!P1 LEA.HI.X R49, R54, R49, R71, 0x2, P5 ;  /* 0x0000003136319211 */ /* 0x000fe200028f1447 */
[----:B0-----:R-:W-:Y:S01]  /*2370*/  @!P6 IMAD R67, R67, R40, RZ ;  /* 0x000000284343e224 */ /* 0x001fe200078e02ff */
[C---:B-----5:R-:W-:Y:S01]  /*2380*/  @!P4 LEA R46, P5, R52.reuse, R46, 0x2 ;  /* 0x0000002e342ec211 */ /* 0x060fe200078a10ff */
[----:B------:R0:W5:Y:S03]  /*2390*/  @!P2 LDG.E.64 R64, desc[UR12][R44.64] ;  /* 0x0000000c2c40a981 */ /* 0x000166000c1e1b00 */
[----:B------:R-:W-:Y:S01]  /*23a0*/  @!P4 LEA.HI.X R47, R52, R47, R53, 0x2, P5 ;  /* 0x0000002f342fc211 */ /* 0x000fe200028f1435 */
[----:B------:R-:W-:Y:S01]  /*23b0*/  @!P6 IMAD R53, R0, R41, R67 ;  /* 0x000000290035e224 */ /* 0x000fe200078e0243 */
[----:B------:R-:W-:Y:S02]  /*23c0*/  CS2R R66, SRZ ;  /* 0x0000000000427805 */ /* 0x000fe4000001ff00 */
[----:B------:R-:W-:-:S02]  /*23d0*/  CS2R R68, SRZ ;  /* 0x0000000000447805 */ /* 0x000fc4000001ff00 */
[----:B0-----:R-:W-:Y:S02]  /*23e0*/  @!P6 MOV R44, R86 ;  /* 0x00000056002ce202 */ /* 0x001fe40000000f00 */
[----:B------:R0:W5:Y:S01]  /*23f0*/  @!P3 LDG.E.64 R66, desc[UR12][R42.64] ;  /* 0x0000000c2a42b981 */ /* 0x000162000c1e1b00 */
[----:B------:R-:W-:Y:S02]  /*2400*/  @!P6 MOV R45, R89 ;  /* 0x00000059002de202 */ /* 0x000fe40000000f00 */
[----:B------:R-:W-:Y:S01]  /*2410*/  CS2R R70, SRZ ;  /* 0x0000000000467805 */ /* 0x000fe2000001ff00 */
[----:B------:R-:W5:Y:S01]  /*2420*/  @!P1 LDG.E.64 R68, desc[UR12][R48.64] ;  /* 0x0000000c30449981 */ /* 0x000f62000c1e1b00 */
[----:B------:R-:W-:Y:S01]  /*2430*/  @!P6 IMAD.WIDE.U32 R40, R0, R40, R44 ;  /* 0x000000280028e225 */ /* 0x000fe200078e002c */
[----:B------:R-:W-:-:S03]  /*2440*/  CS2R R72, SRZ ;  /* 0x0000000000487805 */ /* 0x000fc6000001ff00 */
[----:B------:R-:W5:Y:S01]  /*2450*/  @!P4 LDG.E.64 R70, desc[UR12][R46.64] ;  /* 0x0000000c2e46c981 */ /* 0x000f62000c1e1b00 */
[----:B------:R-:W-:Y:S02]  /*2460*/  @!P6 IADD3 R0, PT, PT, R41, R53, RZ ;  /* 0x000000352900e210 */ /* 0x000fe40007ffe0ff */
[----:B-1----:R-:W-:-:S04]  /*2470*/  @!P6 LEA R50, P1, R40, R50, 0x2 ;  /* 0x000000322832e211 */ /* 0x002fc800078210ff */
[----:B------:R-:W-:-:S05]  /*2480*/  @!P6 LEA.HI.X R51, R40, R51, R0, 0x2, P1 ;  /* 0x000000332833e211 */ /* 0x000fca00008f1400 */
[----:B------:R-:W5:Y:S01]  /*2490*/  @!P6 LDG.E.64 R72, desc[UR12][R50.64] ;  /* 0x0000000c3248e981 */ /* 0x000f62000c1e1b00 */
[----:B------:R-:W-:Y:S01]  /*24a0*/  FMUL.FTZ R41, R81, R81 ;  /* 0x0000005151297220 */ /* 0x000fe20000410000 */
[----:B------:R-:W-:Y:S01]  /*24b0*/  FMUL.FTZ R45, R79, R79 ;  /* 0x0000004f4f2d7220 */ /* 0x000fe20000410000 */
[C---:B------:R-:W-:Y:S02]  /*24c0*/  FADD.FTZ R0, R80.reuse, R81 ;  /* 0x0000005150007221 */ /* 0x040fe40000010000 */
[----:B------:R-:W-:Y:S01]  /*24d0*/  FFMA.FTZ R41, R80, R80, R41 ;  /* 0x0000005050297223 */ /* 0x000fe20000010029 */
[C---:B------:R-:W-:Y:S01]  /*24e0*/  FFMA.FTZ R40, R78.reuse, R78, R45 ;  /* 0x0000004e4e287223 */ /* 0x040fe2000001002d */
[----:B0-----:R-:W-:Y:S01]  /*24f0*/  FADD.FTZ R43, R78, R79 ;  /* 0x0000004f4e2b7221 */ /* 0x001fe20000010000 */
[----:B------:R-:W-:Y:S01]  /*2500*/  FADD.FTZ R0, RZ, R0 ;  /* 0x00000000ff007221 */ /* 0x000fe20000010000 */
[----:B------:R-:W-:-:S03]  /*2510*/  FADD.FTZ R41, RZ, R41 ;  /* 0x00000029ff297221 */ /* 0x000fc60000010000 */
[----:B------:R-:W-:Y:S01]  /*2520*/  FADD.FTZ R0, R0, R43 ;  /* 0x0000002b00007221 */ /* 0x000fe20000010000 */
[----:B------:R-:W-:Y:S01]  /*2530*/  FADD.FTZ R40, R41, R40 ;  /* 0x0000002829287221 */ /* 0x000fe20000010000 */
[----:B------:R-:W-:-:S04]  /*2540*/  FADD.FTZ R41, R76, R77 ;  /* 0x0000004d4c297221 */ /* 0x000fc80000010000 */
[----:B------:R-:W-:Y:S01]  /*2550*/  FADD.FTZ R0, R0, R41 ;  /* 0x0000002900007221 */ /* 0x000fe20000010000 */
[----:B------:R-:W-:Y:S01]  /*2560*/  FADD.FTZ R41, R74, R75 ;  /* 0x0000004b4a297221 */ /* 0x000fe20000010000 */
[----:B------:R-:W-:-:S03]  /*2570*/  FMUL.FTZ R45, R77, R77 ;  /* 0x0000004d4d2d7220 */ /* 0x000fc60000410000 */
[----:B------:R-:W-:Y:S01]  /*2580*/  FADD.FTZ R0, R0, R41 ;  /* 0x0000002900007221 */ /* 0x000fe20000010000 */
[----:B------:R-:W-:Y:S01]  /*2590*/  FADD.FTZ R41, R2, R3 ;  /* 0x0000000302297221 */ /* 0x000fe20000010000 */
[----:B------:R-:W-:Y:S01]  /*25a0*/  FFMA.FTZ R45, R76, R76, R45 ;  /* 0x0000004c4c2d7223 */ /* 0x000fe2000001002d */
[----:B------:R-:W-:Y:S02]  /*25b0*/  FMUL.FTZ R43, R75, R75 ;  /* 0x0000004b4b2b7220 */ /* 0x000fe40000410000 */
        /* <DEDUP_REMOVED lines=55> */
[----:B------:R-:W-:-:S02]  /*2930*/  FADD.FTZ R0, R0, R41 ;  /* 0x0000002900007221 */ /* 0x000fc40000010000 */
[----:B------:R-:W-:Y:S01]  /*2940*/  FADD.FTZ R40, R40, R43 ;  /* 0x0000002b28287221 */ /* 0x000fe20000010000 */
[----:B------:R-:W-:Y:S01]  /*2950*/  FFMA.FTZ R45, R22, R22, R45 ;  /* 0x00000016162d7223 */ /* 0x000fe2000001002d */
[----:B------:R-:W-:Y:S01]  /*2960*/  FMUL.FTZ R43, R25, R25 ;  /* 0x00000019192b7220 */ /* 0x000fe20000410000 */
[----:B------:R-:W-:Y:S02]  /*2970*/  FADD.FTZ R41, R26, R27 ;  /* 0x0000001b1a297221 */ /* 0x000fe40000010000 */
        /* <DEDUP_REMOVED lines=24> */
[----:B----4-:R-:W-:Y:S01]  /*2b00*/  FADD.FTZ R41, R36, R37 ;  /* 0x0000002524297221 */ /* 0x010fe20000010000 */
[----:B------:R-:W-:Y:S01]  /*2b10*/  FADD.FTZ R40, R40, R43 ;  /* 0x0000002b28287221 */ /* 0x000fe20000010000 */
[----:B------:R-:W-:Y:S01]  /*2b20*/  FFMA.FTZ R45, R34, R34, R45 ;  /* 0x00000022222d7223 */ /* 0x000fe2000001002d */
[----:B------:R-:W-:Y:S01]  /*2b30*/  FMUL.FTZ R43, R37, R37 ;  /* 0x00000025252b7220 */ /* 0x000fe20000410000 */
[----:B------:R-:W-:-:S02]  /*2b40*/  FADD.FTZ R0, R0, R41 ;  /* 0x0000002900007221 */ /* 0x000fc40000010000 */
[----:B------:R-:W-:Y:S01]  /*2b50*/  FADD.FTZ R40, R40, R45 ;  /* 0x0000002d28287221 */ /* 0x000fe20000010000 */
[----:B------:R-:W-:-:S04]  /*2b60*/  FFMA.FTZ R43, R36, R36, R43 ;  /* 0x00000024242b7223 */ /* 0x000fc8000001002b */
[----:B------:R-:W-:Y:S01]  /*2b70*/  FADD.FTZ R40, R40, R43 ;  /* 0x0000002b28287221 */ /* 0x000fe20000010000 */
[----:B---3--:R-:W-:Y:S01]  /*2b80*/  FADD.FTZ R41, R38, R39 ;  /* 0x0000002726297221 */ /* 0x008fe20000010000 */
[----:B------:R-:W-:-:S03]  /*2b90*/  FMUL.FTZ R45, R39, R39 ;  /* 0x00000027272d7220 */ /* 0x000fc60000410000 */
[----:B------:R-:W-:Y:S01]  /*2ba0*/  FADD.FTZ R0, R0, R41 ;  /* 0x0000002900007221 */ /* 0x000fe20000010000 */
[----:B------:R-:W-:-:S04]  /*2bb0*/  FFMA.FTZ R45, R38, R38, R45 ;  /* 0x00000026262d7223 */ /* 0x000fc8000001002d */
[----:B------:R-:W-:Y:S01]  /*2bc0*/  FADD.FTZ R40, R40, R45 ;  /* 0x0000002d28287221 */ /* 0x000fe20000010000 */
[----:B------:R-:W-:Y:S01]  /*2bd0*/  FMUL.FTZ R43, R57, R57 ;  /* 0x00000039392b7220 */ /* 0x000fe20000410000 */
[----:B------:R-:W-:-:S03]  /*2be0*/  FADD.FTZ R41, R56, R57 ;  /* 0x0000003938297221 */ /* 0x000fc60000010000 */
[----:B------:R-:W-:Y:S01]  /*2bf0*/  FFMA.FTZ R43, R56, R56, R43 ;  /* 0x00000038382b7223 */ /* 0x000fe2000001002b */
[----:B------:R-:W-:-:S03]  /*2c00*/  FADD.FTZ R0, R0, R41 ;  /* 0x0000002900007221 */ /* 0x000fc60000010000 */
        /* <DEDUP_REMOVED lines=11> */
[----:B--2---:R-:W-:Y:S01]  /*2cc0*/  FMUL.FTZ R45, R63, R63 ;  /* 0x0000003f3f2d7220 */ /* 0x004fe20000410000 */
[----:B------:R-:W-:-:S03]  /*2cd0*/  FADD.FTZ R41, R62, R63 ;  /* 0x0000003f3e297221 */ /* 0x000fc60000010000 */
[----:B------:R-:W-:Y:S01]  /*2ce0*/  FFMA.FTZ R45, R62, R62, R45 ;  /* 0x0000003e3e2d7223 */ /* 0x000fe2000001002d */
[----:B------:R-:W-:-:S03]  /*2cf0*/  FADD.FTZ R0, R0, R41 ;  /* 0x0000002900007221 */ /* 0x000fc60000010000 */
[----:B------:R-:W-:Y:S01]  /*2d00*/  FADD.FTZ R40, R40, R45 ;  /* 0x0000002d28287221 */ /* 0x000fe20000010000 */
[----:B------:R-:W-:Y:S01]  /*2d10*/  ISETP.GT.AND P1, PT, R82, 0x1e, PT ;  /* 0x0000001e5200780c */ /* 0x000fe20003f24270 */
[----:B-----5:R-:W-:Y:S01]  /*2d20*/  FMUL.FTZ R43, R65, R65 ;  /* 0x00000041412b7220 */ /* 0x020fe20000410000 */
[----:B------:R-:W-:-:S03]  /*2d30*/  FADD.FTZ R41, R64, R65 ;  /* 0x0000004140297221 */ /* 0x000fc60000010000 */
[----:B------:R-:W-:Y:S01]  /*2d40*/  FFMA.FTZ R43, R64, R64, R43 ;  /* 0x00000040402b7223 */ /* 0x000fe2000001002b */
[----:B------:R-:W-:-:S03]  /*2d50*/  FADD.FTZ R0, R0, R41 ;  /* 0x0000002900007221 */ /* 0x000fc60000010000 */
[----:B------:R-:W-:Y:S01]  /*2d60*/  FADD.FTZ R40, R40, R43 ;  /* 0x0000002b28287221 */ /* 0x000fe20000010000 */
[----:B------:R-:W-:Y:S01]  /*2d70*/  FMUL.FTZ R45, R67, R67 ;  /* 0x00000043432d7220 */ /* 0x000fe20000410000 */
[----:B------:R-:W-:-:S03]  /*2d80*/  FADD.FTZ R41, R66, R67 ;  /* 0x0000004342297221 */ /* 0x000fc60000010000 */
        /* <DEDUP_REMOVED lines=12> */
[----:B------:R-:W-:Y:S01]  /*2e50*/  FADD.FTZ R40, R40, R45 ;  /* 0x0000002d28287221 */ /* 0x000fe20000010000 */
[----:B------:R-:W-:Y:S01]  /*2e60*/  FMUL.FTZ R43, R73, R73 ;  /* 0x00000049492b7220 */ /* 0x000fe20000410000 */
[----:B------:R-:W-:-:S03]  /*2e70*/  FADD.FTZ R41, R72, R73 ;  /* 0x0000004948297221 */ /* 0x000fc60000010000 */
[----:B------:R-:W-:Y:S01]  /*2e80*/  FFMA.FTZ R43, R72, R72, R43 ;  /* 0x00000048482b7223 */ /* 0x000fe2000001002b */
[----:B------:R-:W-:-:S03]  /*2e90*/  FADD.FTZ R41, R0, R41 ;  /* 0x0000002900297221 */ /* 0x000fc60000010000 */
[----:B------:R-:W-:Y:S02]  /*2ea0*/  FADD.FTZ R40, R40, R43 ;  /* 0x0000002b28287221 */ /* 0x000fe40000010000 */
        /* <DEDUP_REMOVED lines=39> */
.L_x_3768:
[----:B------:R-:W-:Y:S05]  /*3120*/  BSYNC.RECONVERGENT B0 ;  /* 0x0000000000007941 */ /* 0x000fea0003800200 */
.L_x_3767:
        /* <DEDUP_REMOVED lines=54> */
.L_x_3770:
[----:B------:R-:W-:Y:S05]  /*3490*/  BSYNC.RECONVERGENT B0 ;  /* 0x0000000000007941 */ /* 0x000fea0003800200 */
.L_x_3769:
[----:B------:R-:W4:Y:S02]  /*34a0*/  LDCU UR4, c[0x0][0x370] ;  /* 0x00006e00ff0477ac */ /* 0x000f240008000800 */
[----:B----4-:R-:W-:-:S09]  /*34b0*/  UISETP.GE.U32.AND UP0, UPT, UR4, 0x2, UPT ;  /* 0x000000020400788c */ /* 0x010fd2000bf06070 */
[----:B------:R-:W-:Y:S05]  /*34c0*/  BRA.U !UP0, `(.L_x_3771) ;  /* 0x0000001508587547 */ /* 0x000fea000b800000 */
[----:B------:R-:W-:Y:S05]  /*34d0*/  @P3 BRA `(.L_x_3772) ;  /* 0x0000000000903947 */ /* 0x000fea0003800000 */
[----:B------:R-:W4:Y:S01]  /*34e0*/  LDCU UR4, c[0x0][0x374] ;  /* 0x00006e80ff0477ac */ /* 0x000f220008000800 */
[----:B--2---:R-:W2:Y:S01]  /*34f0*/  LDC R46, c[0x0][0x370] ;  /* 0x0000dc00ff2e7b82 */ /* 0x004ea20000000800 */
[----:B------:R-:W5:Y:S01]  /*3500*/  S2R R44, SR_CTAID.Y ;  /* 0x00000000002c7919 */ /* 0x000f620000002600 */
[----:B-1----:R-:W-:Y:S01]  /*3510*/  LOP3.LUT R45, R83, 0x1, RZ, 0xc0, !PT ;  /* 0x00000001532d7812 */ /* 0x002fe200078ec0ff */
[----:B------:R-:W1:Y:S05]  /*3520*/  S2R R53, SR_CTAID.X ;  /* 0x0000000000357919 */ /* 0x000e6a0000002500 */
[----:B------:R-:W0:Y:S08]  /*3530*/  LDC.64 R42, c[0x0][0x3b8] ;  /* 0x0000ee00ff2a7b82 */ /* 0x000e300000000a00 */
[----:B---3--:R-:W3:Y:S01]  /*3540*/  LDC.64 R40, c[0x0][0x3b0] ;  /* 0x0000ec00ff287b82 */ /* 0x008ee20000000a00 */
[----:B----4-:R-:W-:-:S04]  /*3550*/  IMAD R47, R45, UR4, RZ ;  /* 0x000000042d2f7c24 */ /* 0x010fc8000f8e02ff */
[----:B--2---:R-:W-:-:S05]  /*3560*/  IMAD R50, R47, R46, RZ ;  /* 0x0000002e2f327224 */ /* 0x004fca00078e02ff */
[----:B------:R-:W-:Y:S02]  /*3570*/  SHF.L.U32 R51, R50, 0x1, RZ ;  /* 0x0000000132337819 */ /* 0x000fe400000006ff */
[----:B------:R-:W-:-:S03]  /*3580*/  LOP3.LUT P1, R50, R83, 0x2, RZ, 0xc0, !PT ;  /* 0x0000000253327812 */ /* 0x000fc6000782c0ff */
[----:B0-----:R-:W-:Y:S01]  /*3590*/  IMAD.WIDE R42, R51, 0x4, R42 ;  /* 0x00000004332a7825 */ /* 0x001fe200078e022a */
[----:B------:R-:W-:Y:S02]  /*35a0*/  SEL R46, R46, RZ, !P1 ;  /* 0x000000ff2e2e7207 */ /* 0x000fe40004800000 */
[----:B-----5:R-:W-:Y:S01]  /*35b0*/  IADD3 R51, PT, PT, R47, R44, RZ ;  /* 0x0000002c2f337210 */ /* 0x020fe20007ffe0ff */
[----:B-1----:R-:W-:Y:S01]  /*35c0*/  IMAD R53, R53, UR4, R44 ;  /* 0x0000000435357c24 */ /* 0x002fe2000f8e022c */
[----:B------:R-:W-:Y:S02]  /*35d0*/  ISETP.NE.AND P1, PT, R46, -0x1, PT ;  /* 0xffffffff2e00780c */ /* 0x000fe40003f25270 */
[----:B------:R-:W-:Y:S01]  /*35e0*/  IADD3 R47, PT, PT, -R50, 0x1, RZ ;  /* 0x00000001322f7810 */ /* 0x000fe20007ffe1ff */
[----:B------:R-:W-:-:S04]  /*35f0*/  IMAD.WIDE.U32 R42, R53, 0x8, R42 ;  /* 0x00000008352a7825 */ /* 0x000fc800078e002a */
        /* <DEDUP_REMOVED lines=8> */
.L_x_3773:
        /* <DEDUP_REMOVED lines=10> */
.L_x_3772:
        /* <DEDUP_REMOVED lines=18> */
.L_x_3775:
[----:B------:R-:W-:Y:S01]  /*3840*/  ISETP.NE.AND P5, PT, RZ, UR8, PT ;  /* 0x00000008ff007c0c */ /* 0x000fe2000bfa5270 */
[----:B--2---:R-:W2:Y:S01]  /*3850*/  S2R R46, SR_CTAID.X ;  /* 0x00000000002e7919 */ /* 0x004ea20000002500 */
[----:B------:R-:W-:Y:S01]  /*3860*/  UIADD3 UR9, UPT, UPT, UR4, 0x1, URZ ;  /* 0x0000000104097890 */ /* 0x000fe2000fffe0ff */
[----:B----4-:R-:W-:Y:S02]  /*3870*/  MOV R51, UR6 ;  /* 0x0000000600337c02 */ /* 0x010fe40008000f00 */
[----:B------:R-:W-:Y:S02]  /*3880*/  ISETP.NE.OR P5, PT, R0, RZ, !P5 ;  /* 0x000000ff0000720c */ /* 0x000fe40006fa5670 */
[----:B------:R-:W3:Y:S11]  /*3890*/  S2R R0, SR_TID.X ;  /* 0x0000000000007919 */ /* 0x000ef60000002100 */
[----:B------:R-:W4:Y:S01]  /*38a0*/  @!P5 LDC R40, c[0x0][0x374] ;  /* 0x0000dd00ff28db82 */ /* 0x000f220000000800 */
[----:B------:R-:W-:-:S07]  /*38b0*/  @!P5 LOP3.LUT R41, R83, 0x1, RZ, 0xc0, !PT ;  /* 0x000000015329d812 */ /* 0x000fce00078ec0ff */
[----:B-1----:R-:W1:Y:S01]  /*38c0*/  @!P5 LDC R45, c[0x0][0x370] ;  /* 0x0000dc00ff2ddb82 */ /* 0x002e620000000800 */
[----:B--2---:R-:W-:-:S07]  /*38d0*/  ISETP.NE.AND P2, PT, R46, UR9, PT ;  /* 0x000000092e007c0c */ /* 0x004fce000bf45270 */
[----:B------:R-:W2:Y:S01]  /*38e0*/  @!P5 LDC.64 R42, c[0x0][0x3b8] ;  /* 0x0000ee00ff2adb82 */ /* 0x000ea20000000a00 */
[----:B---3--:R-:W-:Y:S01]  /*38f0*/  ISETP.NE.OR P2, PT, R0, RZ, !P2 ;  /* 0x000000ff0000720c */ /* 0x008fe20005745670 */
[----:B----4-:R-:W-:-:S04]  /*3900*/  @!P5 IMAD R40, R41, R40, RZ ;  /* 0x000000282928d224 */ /* 0x010fc800078e02ff */
[----:B-1----:R-:W-:-:S08]  /*3910*/  @!P5 IMAD R45, R40, R45, RZ ;  /* 0x0000002d282dd224 */ /* 0x002fd000078e02ff */
[----:B------:R-:W1:Y:S01]  /*3920*/  @!P2 LDC R47, c[0x0][0x374] ;  /* 0x0000dd00ff2fab82 */ /* 0x000e620000000800 */
[----:B------:R-:W-:Y:S02]  /*3930*/  @!P2 LOP3.LUT R50, R83, 0x1, RZ, 0xc0, !PT ;  /* 0x000000015332a812 */ /* 0x000fe400078ec0ff */
[----:B------:R-:W-:-:S05]  /*3940*/  @!P5 SHF.L.U32 R45, R45, 0x1, RZ ;  /* 0x000000012d2dd819 */ /* 0x000fca00000006ff */
[----:B------:R-:W3:Y:S01]  /*3950*/  @!P2 LDC R44, c[0x0][0x370] ;  /* 0x0000dc00ff2cab82 */ /* 0x000ee20000000800 */
[----:B--2---:R-:W-:-:S04]  /*3960*/  @!P5 IMAD.WIDE R42, R45, 0x4, R42 ;  /* 0x000000042d2ad825 */ /* 0x004fc800078e022a */
[----:B------:R-:W-:-:S03]  /*3970*/  @!P5 IMAD.WIDE.U32 R42, R51, 0x8, R42 ;  /* 0x00000008332ad825 */ /* 0x000fc600078e002a */
[----:B------:R-:W2:Y:S03]  /*3980*/  @!P2 LDC.64 R40, c[0x0][0x3b8] ;  /* 0x0000ee00ff28ab82 */ /* 0x000ea60000000a00 */
[----:B------:R-:W0:Y:S01]  /*3990*/  @!P5 LDG.E.64 R42, desc[UR12][R42.64] ;  /* 0x0000000c2a2ad981 */ /* 0x000e22000c1e1b00 */
[----:B-1----:R-:W-:-:S04]  /*39a0*/  @!P2 IMAD R45, R50, R47, RZ ;  /* 0x0000002f322da224 */ /* 0x002fc800078e02ff */
[----:B---3--:R-:W-:-:S05]  /*39b0*/  @!P2 IMAD R44, R45, R44, RZ ;  /* 0x0000002c2d2ca224 */ /* 0x008fca00078e02ff */
[----:B------:R-:W-:-:S05]  /*39c0*/  @!P2 SHF.L.U32 R45, R44, 0x1, RZ ;  /* 0x000000012c2da819 */ /* 0x000fca00000006ff */
[----:B--2---:R-:W-:Y:S01]  /*39d0*/  @!P2 IMAD.WIDE R40, R45, 0x4, R40 ;  /* 0x000000042d28a825 */ /* 0x004fe200078e0228 */
[----:B------:R-:W-:-:S05]  /*39e0*/  MOV R45, UR7 ;  /* 0x00000007002d7c02 */ /* 0x000fca0008000f00 */
[----:B------:R-:W-:-:S06]  /*39f0*/  @!P2 IMAD.WIDE.U32 R40, R45, 0x8, R40 ;  /* 0x000000082d28a825 */ /* 0x000fcc00078e0028 */
[----:B------:R-:W2:Y:S01]  /*3a00*/  @!P2 LDG.E.64 R40, desc[UR12][R40.64] ;  /* 0x0000000c2828a981 */ /* 0x000ea2000c1e1b00 */
[----:B------:R-:W-:Y:S02]  /*3a10*/  UIADD3 UR9, UPT, UPT, UR4, 0x2, URZ ;  /* 0x0000000204097890 */ /* 0x000fe4000fffe0ff */
[----:B------:R-:W-:-:S04]  /*3a20*/  UIADD3 UR10, UPT, UPT, UR4, 0x3, URZ ;  /* 0x00000003040a7890 */ /* 0x000fc8000fffe0ff */
[C---:B------:R-:W-:Y:S01]  /*3a30*/  ISETP.NE.AND P1, PT, R46.reuse, UR9, PT ;  /* 0x000000092e007c0c */ /* 0x040fe2000bf25270 */
[----:B------:R-:W-:Y:S01]  /*3a40*/  UIADD3 UR20, UPT, UPT, UR4, 0x4, URZ ;  /* 0x0000000404147890 */ /* 0x000fe2000fffe0ff */
[----:B------:R-:W-:Y:S02]  /*3a50*/  ISETP.NE.AND P4, PT, R46, UR10, PT ;  /* 0x0000000a2e007c0c */ /* 0x000fe4000bf85270 */
[C---:B------:R-:W-:Y:S02]  /*3a60*/  ISETP.NE.OR P1, PT, R0.reuse, RZ, !P1 ;  /* 0x000000ff0000720c */ /* 0x040fe40004f25670 */
[----:B------:R-:W-:Y:S01]  /*3a70*/  ISETP.NE.OR P4, PT, R0, RZ, !P4 ;  /* 0x000000ff0000720c */ /* 0x000fe20006785670 */
[----:B------:R-:W-:Y:S01]  /*3a80*/  UIADD3 UR9, UPT, UPT, UR4, 0x5, URZ ;  /* 0x0000000504097890 */ /* 0x000fe2000fffe0ff */
[----:B------:R-:W-:Y:S01]  /*3a90*/  ISETP.NE.AND P3, PT, R46, UR20, PT ;  /* 0x000000142e007c0c */ /* 0x000fe2000bf65270 */
[----:B------:R-:W-:-:S03]  /*3aa0*/  UIADD3 UR10, UPT, UPT, UR4, 0x6, URZ ;  /* 0x00000006040a7890 */ /* 0x000fc6000fffe0ff */
[----:B------:R-:W-:Y:S02]  /*3ab0*/  ISETP.NE.OR P3, PT, R0, RZ, !P3 ;  /* 0x000000ff0000720c */ /* 0x000fe40005f65670 */
[----:B------:R-:W-:-:S03]  /*3ac0*/  ISETP.NE.AND P6, PT, R46, UR9, PT ;  /* 0x000000092e007c0c */ /* 0x000fc6000bfc5270 */
[----:B------:R-:W1:Y:S01]  /*3ad0*/  @!P1 LDC R50, c[0x0][0x374] ;  /* 0x0000dd00ff329b82 */ /* 0x000e620000000800 */
[----:B------:R-:W-:-:S07]  /*3ae0*/  ISETP.NE.OR P6, PT, R0, RZ, !P6 ;  /* 0x000000ff0000720c */ /* 0x000fce00077c5670 */
[----:B------:R-:W3:Y:S01]  /*3af0*/  @!P1 LDC R47, c[0x0][0x370] ;  /* 0x0000dc00ff2f9b82 */ /* 0x000ee20000000800 */
[----:B------:R-:W-:-:S07]  /*3b00*/  UIADD3 UR9, UPT, UPT, UR4, 0x7, URZ ;  /* 0x0000000704097890 */ /* 0x000fce000fffe0ff */
[----:B------:R-:W4:Y:S08]  /*3b10*/  @!P4 LDC R51, c[0x0][0x374] ;  /* 0x0000dd00ff33cb82 */ /* 0x000f300000000800 */
[----:B------:R-:W5:Y:S08]  /*3b20*/  @!P4 LDC R45, c[0x0][0x370] ;  /* 0x0000dc00ff2dcb82 */ /* 0x000f700000000800 */
[----:B------:R-:W3:Y:S01]  /*3b30*/  @!P3 LDC R52, c[0x0][0x374] ;  /* 0x0000dd00ff34bb82 */ /* 0x000ee20000000800 */
[----:B------:R-:W-:-:S07]  /*3b40*/  @!P4 LOP3.LUT R54, R83, 0x1, RZ, 0xc0, !PT ;  /* 0x000000015336c812 */ /* 0x000fce00078ec0ff */
[----:B------:R-:W3:Y:S01]  /*3b50*/  @!P3 LDC R44, c[0x0][0x370] ;  /* 0x0000dc00ff2cbb82 */ /* 0x000ee20000000800 */
[----:B------:R-:W-:Y:S01]  /*3b60*/  MOV R93, UR15 ;  /* 0x0000000f005d7c02 */ /* 0x000fe20008000f00 */
[----:B0-----:R-:W-:Y:S01]  /*3b70*/  @!P5 FADD.FTZ R48, R48, R42 ;  /* 0x0000002a3030d221 */ /* 0x001fe20000010000 */
[----:B------:R-:W-:Y:S01]  /*3b80*/  @!P5 FADD.FTZ R49, R49, R43 ;  /* 0x0000002b3131d221 */ /* 0x000fe20000010000 */
[----:B------:R-:W-:-:S04]  /*3b90*/  ISETP.NE.AND P5, PT, R46, UR10, PT ;  /* 0x0000000a2e007c0c */ /* 0x000fc8000bfa5270 */
[----:B------:R-:W-:Y:S01]  /*3ba0*/  ISETP.NE.OR P5, PT, R0, RZ, !P5 ;  /* 0x000000ff0000720c */ /* 0x000fe20006fa5670 */
[----:B------:R-:W0:Y:S01]  /*3bb0*/  @!P6 LDC R43, c[0x0][0x374] ;  /* 0x0000dd00ff2beb82 */ /* 0x000e220000000800 */
[----:B--2---:R-:W-:Y:S01]  /*3bc0*/  @!P2 FADD.FTZ R48, R48, R40 ;  /* 0x000000283030a221 */ /* 0x004fe20000010000 */
[----:B------:R-:W-:Y:S01]  /*3bd0*/  @!P2 FADD.FTZ R49, R49, R41 ;  /* 0x000000293131a221 */ /* 0x000fe20000010000 */
[----:B------:R-:W-:-:S05]  /*3be0*/  ISETP.NE.AND P2, PT, R46, UR9, PT ;  /* 0x000000092e007c0c */ /* 0x000fca000bf45270 */
[----:B------:R-:W2:Y:S01]  /*3bf0*/  @!P6 LDC R46, c[0x0][0x370] ;  /* 0x0000dc00ff2eeb82 */ /* 0x000ea20000000800 */
[----:B------:R-:W-:Y:S02]  /*3c00*/  @!P1 LOP3.LUT R41, R83, 0x1, RZ, 0xc0, !PT ;  /* 0x0000000153299812 */ /* 0x000fe400078ec0ff */
[----:B------:R-:W-:-:S05]  /*3c10*/  ISETP.NE.OR P2, PT, R0, RZ, !P2 ;  /* 0x000000ff0000720c */ /* 0x000fca0005745670 */
[----:B------:R-:W2:Y:S01]  /*3c20*/  @!P5 LDC R42, c[0x0][0x374] ;  /* 0x0000dd00ff2adb82 */ /* 0x000ea20000000800 */
[----:B-1----:R-:W-:Y:S02]  /*3c30*/  @!P1 IMAD R40, R41, R50, RZ ;  /* 0x0000003229289224 */ /* 0x002fe400078e02ff */
[----:B----4-:R-:W-:Y:S01]  /*3c40*/  @!P4 IMAD R50, R54, R51, RZ ;  /* 0x000000333632c224 */ /* 0x010fe200078e02ff */
[----:B------:R-:W-:-:S03]  /*3c50*/  @!P3 LOP3.LUT R41, R83, 0x1, RZ, 0xc0, !PT ;  /* 0x000000015329b812 */ /* 0x000fc600078ec0ff */
[----:B-----5:R-:W-:Y:S01]  /*3c60*/  @!P4 IMAD R45, R50, R45, RZ ;  /* 0x0000002d322dc224 */ /* 0x020fe200078e02ff */
[----:B------:R-:W1:Y:S01]  /*3c70*/  @!P5 LDC R55, c[0x0][0x370] ;  /* 0x0000dc00ff37db82 */ /* 0x000e620000000800 */
[----:B---3--:R-:W-:Y:S01]  /*3c80*/  @!P3 IMAD R41, R41, R52, RZ ;  /* 0x000000342929b224 */ /* 0x008fe200078e02ff */
[----:B------:R-:W-:-:S06]  /*3c90*/  @!P6 LOP3.LUT R52, R83, 0x1, RZ, 0xc0, !PT ;  /* 0x000000015334e812 */ /* 0x000fcc00078ec0ff */
[----:B------:R-:W3:Y:S01]  /*3ca0*/  @!P2 LDC R50, c[0x0][0x374] ;  /* 0x0000dd00ff32ab82 */ /* 0x000ee20000000800 */
[----:B0-----:R-:W-:Y:S01]  /*3cb0*/  @!P6 IMAD R43, R52, R43, RZ ;  /* 0x0000002b342be224 */ /* 0x001fe200078e02ff */
[----:B------:R-:W-:Y:S01]  /*3cc0*/  @!P5 LOP3.LUT R51, R83, 0x1, RZ, 0xc0, !PT ;  /* 0x000000015333d812 */ /* 0x000fe200078ec0ff */
[----:B------:R-:W-:Y:S02]  /*3cd0*/  @!P1 IMAD R47, R40, R47, RZ ;  /* 0x0000002f282f9224 */ /* 0x000fe400078e02ff */
[----:B------:R-:W-:Y:S02]  /*3ce0*/  @!P3 IMAD R44, R41, R44, RZ ;  /* 0x0000002c292cb224 */ /* 0x000fe400078e02ff */
[----:B--2---:R-:W-:Y:S01]  /*3cf0*/  @!P6 IMAD R46, R43, R46, RZ ;  /* 0x0000002e2b2ee224 */ /* 0x004fe200078e02ff */
[----:B------:R-:W0:Y:S01]  /*3d00*/  @!P1 LDC.64 R40, c[0x0][0x3b8] ;  /* 0x0000ee00ff289b82 */ /* 0x000e220000000a00 */
[----:B------:R-:W-:Y:S01]  /*3d10*/  @!P5 IMAD R52, R51, R42, RZ ;  /* 0x0000002a3334d224 */ /* 0x000fe200078e02ff */
[----:B------:R-:W-:-:S06]  /*3d20*/  @!P2 LOP3.LUT R53, R83, 0x1, RZ, 0xc0, !PT ;  /* 0x000000015335a812 */ /* 0x000fcc00078ec0ff */
[----:B------:R-:W2:Y:S08]  /*3d30*/  @!P4 LDC.64 R42, c[0x0][0x3b8] ;  /* 0x0000ee00ff2acb82 */ /* 0x000eb00000000a00 */
[----:B------:R-:W4:Y:S01]  /*3d40*/  @!P2 LDC R54, c[0x0][0x370] ;  /* 0x0000dc00ff36ab82 */ /* 0x000f220000000800 */
[----:B---3--:R-:W-:Y:S01]  /*3d50*/  @!P2 IMAD R53, R53, R50, RZ ;  /* 0x000000323535a224 */ /* 0x008fe200078e02ff */
[----:B------:R-:W-:-:S06]  /*3d60*/  @!P1 SHF.L.U32 R47, R47, 0x1, RZ ;  /* 0x000000012f2f9819 */ /* 0x000fcc00000006ff */
[----:B------:R-:W3:Y:S01]  /*3d70*/  @!P3 LDC.64 R50, c[0x0][0x3b8] ;  /* 0x0000ee00ff32bb82 */ /* 0x000ee20000000a00 */
[----:B------:R-:W-:Y:S01]  /*3d80*/  @!P4 SHF.L.U32 R45, R45, 0x1, RZ ;  /* 0x000000012d2dc819 */ /* 0x000fe200000006ff */
[----:B0-----:R-:W-:Y:S01]  /*3d90*/  @!P1 IMAD.WIDE R40, R47, 0x4, R40 ;  /* 0x000000042f289825 */ /* 0x001fe200078e0228 */
[----:B------:R-:W-:-:S03]  /*3da0*/  MOV R47, UR14 ;  /* 0x0000000e002f7c02 */ /* 0x000fc60008000f00 */
[----:B-1----:R-:W-:Y:S02]  /*3db0*/  @!P5 IMAD R55, R52, R55, RZ ;  /* 0x000000373437d224 */ /* 0x002fe400078e02ff */
[----:B--2---:R-:W-:Y:S01]  /*3dc0*/  @!P4 IMAD.WIDE R42, R45, 0x4, R42 ;  /* 0x000000042d2ac825 */ /* 0x004fe200078e022a */
[----:B------:R-:W-:-:S03]  /*3dd0*/  MOV R45, UR18 ;  /* 0x00000012002d7c02 */ /* 0x000fc60008000f00 */
[----:B------:R-:W-:-:S04]  /*3de0*/  @!P1 IMAD.WIDE.U32 R40, R47, 0x8, R40 ;  /* 0x000000082f289825 */ /* 0x000fc800078e0028 */
[----:B----4-:R-:W-:Y:S02]  /*3df0*/  @!P2 IMAD R54, R53, R54, RZ ;  /* 0x000000363536a224 */ /* 0x010fe400078e02ff */
[----:B------:R-:W0:Y:S01]  /*3e00*/  @!P6 LDC.64 R52, c[0x0][0x3b8] ;  /* 0x0000ee00ff34eb82 */ /* 0x000e220000000a00 */
[----:B------:R-:W-:Y:S01]  /*3e10*/  @!P4 IMAD.WIDE.U32 R42, R45, 0x8, R42 ;  /* 0x000000082d2ac825 */ /* 0x000fe200078e002a */
[----:B------:R-:W-:Y:S01]  /*3e20*/  @!P3 SHF.L.U32 R47, R44, 0x1, RZ ;  /* 0x000000012c2fb819 */ /* 0x000fe200000006ff */
[----:B------:R-:W2:Y:S01]  /*3e30*/  @!P1 LDG.E.64 R40, desc[UR12][R40.64] ;  /* 0x0000000c28289981 */ /* 0x000ea2000c1e1b00 */
[----:B------:R-:W-:Y:S02]  /*3e40*/  @!P6 SHF.L.U32 R91, R46, 0x1, RZ ;  /* 0x000000012e5be819 */ /* 0x000fe400000006ff */
[----:B------:R-:W-:Y:S01]  /*3e50*/  @!P5 SHF.L.U32 R55, R55, 0x1, RZ ;  /* 0x000000013737d819 */ /* 0x000fe200000006ff */
[----:B------:R-:W4:Y:S01]  /*3e60*/  @!P4 LDG.E.64 R42, desc[UR12][R42.64] ;  /* 0x0000000c2a2ac981 */ /* 0x000f22000c1e1b00 */
[----:B------:R-:W1:Y:S01]  /*3e70*/  @!P5 LDC.64 R44, c[0x0][0x3b8] ;  /* 0x0000ee00ff2cdb82 */ /* 0x000e620000000a00 */
[----:B---3--:R-:W-:-:S07]  /*3e80*/  @!P3 IMAD.WIDE R50, R47, 0x4, R50 ;  /* 0x000000042f32b825 */ /* 0x008fce00078e0232 */
[----:B------:R-:W3:Y:S01]  /*3e90*/  @!P2 LDC.64 R46, c[0x0][0x3b8] ;  /* 0x0000ee00ff2eab82 */ /* 0x000ee20000000a00 */
[----:B------:R-:W-:-:S06]  /*3ea0*/  @!P3 IMAD.WIDE.U32 R50, R93, 0x8, R50 ;  /* 0x000000085d32b825 */ /* 0x000fcc00078e0032 */
[----:B------:R-:W5:Y:S01]  /*3eb0*/  @!P3 LDG.E.64 R50, desc[UR12][R50.64] ;  /* 0x0000000c3232b981 */ /* 0x000f62000c1e1b00 */
[----:B0-----:R-:W-:Y:S01]  /*3ec0*/  @!P6 IMAD.WIDE R52, R91, 0x4, R52 ;  /* 0x000000045b34e825 */ /* 0x001fe200078e0234 */
[----:B------:R-:W-:-:S05]  /*3ed0*/  MOV R91, UR17 ;  /* 0x00000011005b7c02 */ /* 0x000fca0008000f00 */
[----:B------:R-:W-:Y:S01]  /*3ee0*/  @!P6 IMAD.WIDE.U32 R52, R91, 0x8, R52 ;  /* 0x000000085b34e825 */ /* 0x000fe200078e0034 */
[----:B------:R-:W-:-:S03]  /*3ef0*/  MOV R91, UR16 ;  /* 0x00000010005b7c02 */ /* 0x000fc60008000f00 */
[----:B-1----:R-:W-:Y:S01]  /*3f00*/  @!P5 IMAD.WIDE R44, R55, 0x4, R44 ;  /* 0x00000004372cd825 */ /* 0x002fe200078e022c */
[----:B------:R-:W-:Y:S01]  /*3f10*/  @!P2 SHF.L.U32 R55, R54, 0x1, RZ ;  /* 0x000000013637a819 */ /* 0x000fe200000006ff */
[----:B------:R-:W5:Y:S04]  /*3f20*/  @!P6 LDG.E.64 R52, desc[UR12][R52.64] ;  /* 0x0000000c3434e981 */ /* 0x000f68000c1e1b00 */
[----:B---3--:R-:W-:Y:S01]  /*3f30*/  @!P2 IMAD.WIDE R46, R55, 0x4, R46 ;  /* 0x00000004372ea825 */ /* 0x008fe200078e022e */
[----:B------:R-:W-:-:S03]  /*3f40*/  MOV R55, UR19 ;  /* 0x0000001300377c02 */ /* 0x000fc60008000f00 */
[----:B------:R-:W-:-:S04]  /*3f50*/  @!P5 IMAD.WIDE.U32 R44, R91, 0x8, R44 ;  /* 0x000000085b2cd825 */ /* 0x000fc800078e002c */
[----:B------:R-:W-:Y:S02]  /*3f60*/  @!P2 IMAD.WIDE.U32 R46, R55, 0x8, R46 ;  /* 0x00000008372ea825 */ /* 0x000fe400078e002e */
[----:B------:R-:W3:Y:S04]  /*3f70*/  @!P5 LDG.E.64 R44, desc[UR12][R44.64] ;  /* 0x0000000c2c2cd981 */ /* 0x000ee8000c1e1b00 */
[----:B------:R-:W3:Y:S01]  /*3f80*/  @!P2 LDG.E.64 R46, desc[UR12][R46.64] ;  /* 0x0000000c2e2ea981 */ /* 0x000ee2000c1e1b00 */
        /* <DEDUP_REMOVED lines=20> */
[----:B------:R-:W-:Y:S01]  /*40d0*/  @!P6 FADD.FTZ R48, R48, R52 ;  /* 0x000000343030e221 */ /* 0x000fe20000010000 */
[----:B------:R-:W-:-:S03]  /*40e0*/  @!P6 FADD.FTZ R49, R49, R53 ;  /* 0x000000353131e221 */ /* 0x000fc60000010000 */
[----:B---3--:R-:W-:Y:S01]  /*40f0*/  @!P5 FADD.FTZ R48, R48, R44 ;  /* 0x0000002c3030d221 */ /* 0x008fe20000010000 */
[----:B------:R-:W-:-:S03]  /*4100*/  @!P5 FADD.FTZ R49, R49, R45 ;  /* 0x0000002d3131d221 */ /* 0x000fc60000010000 */
[----:B------:R-:W-:Y:S01]  /*4110*/  @!P2 FADD.FTZ R48, R48, R46 ;  /* 0x0000002e3030a221 */ /* 0x000fe20000010000 */
[----:B------:R-:W-:Y:S01]  /*4120*/  @!P2 FADD.FTZ R49, R49, R47 ;  /* 0x0000002f3131a221 */ /* 0x000fe20000010000 */
[----:B------:R-:W-:Y:S06]  /*4130*/  BRA.U UP0, `(.L_x_3775) ;  /* 0xfffffff500c07547 */ /* 0x000fec000b83ffff */
[----:B------:R-:W-:-:S05]  /*4140*/  UMOV UR4, UR9 ;  /* 0x0000000900047c82 */ /* 0x000fca0008000000 */
.L_x_3774:
        /* <DEDUP_REMOVED lines=20> */
[----:B-1----:R-:W1:Y:S01]  /*4290*/  @!P1 LDC R45, c[0x0][0x374] ;  /* 0x0000dd00ff2d9b82 */ /* 0x002e620000000800 */
[C---:B----4-:R-:W-:Y:S01]  /*42a0*/  @!P1 LOP3.LUT R42, R83.reuse, 0x1, RZ, 0xc0, !PT ;  /* 0x00000001532a9812 */ /* 0x050fe200078ec0ff */
[----:B------:R-:W3:Y:S01]  /*42b0*/  @!P1 S2R R54, SR_CTAID.Y ;  /* 0x0000000000369919 */ /* 0x000ee20000002600 */
[C---:B------:R-:W-:Y:S01]  /*42c0*/  @!P2 LOP3.LUT R51, R83.reuse, 0x1, RZ, 0xc0, !PT ;  /* 0x000000015333a812 */ /* 0x040fe200078ec0ff */
[----:B------:R-:W4:Y:S04]  /*42d0*/  @!P2 S2R R93, SR_CTAID.Y ;  /* 0x00000000005da919 */ /* 0x000f280000002600 */
[----:B------:R-:W5:Y:S01]  /*42e0*/  @!P1 LDC R40, c[0x0][0x370] ;  /* 0x0000dc00ff289b82 */ /* 0x000f620000000800 */
[----:B------:R-:W-:Y:S01]  /*42f0*/  @!P4 LOP3.LUT R55, R83, 0x1, RZ, 0xc0, !PT ;  /* 0x000000015337c812 */ /* 0x000fe200078ec0ff */
[----:B------:R-:W0:Y:S06]  /*4300*/  @!P4 S2R R91, SR_CTAID.Y ;  /* 0x00000000005bc919 */ /* 0x000e2c0000002600 */
[----:B--2---:R-:W2:Y:S08]  /*4310*/  @!P2 LDC R46, c[0x0][0x374] ;  /* 0x0000dd00ff2eab82 */ /* 0x004eb00000000800 */
[----:B------:R-:W0:Y:S01]  /*4320*/  @!P2 LDC R43, c[0x0][0x370] ;  /* 0x0000dc00ff2bab82 */ /* 0x000e220000000800 */
[----:B-1----:R-:W-:-:S07]  /*4330*/  @!P1 IMAD R47, R42, R45, RZ ;  /* 0x0000002d2a2f9224 */ /* 0x002fce00078e02ff */
[----:B------:R-:W1:Y:S01]  /*4340*/  @!P3 LDC R52, c[0x0][0x374] ;  /* 0x0000dd00ff34bb82 */ /* 0x000e620000000800 */
[----:B-----5:R-:W-:Y:S02]  /*4350*/  @!P1 IMAD R47, R47, R40, RZ ;  /* 0x000000282f2f9224 */ /* 0x020fe400078e02ff */
[----:B---3--:R-:W-:-:S03]  /*4360*/  @!P1 IMAD R54, R45, UR4, R54 ;  /* 0x000000042d369c24 */ /* 0x008fc6000f8e0236 */
[----:B------:R-:W-:Y:S01]  /*4370*/  @!P1 SHF.L.U32 R47, R47, 0x1, RZ ;  /* 0x000000012f2f9819 */ /* 0x000fe200000006ff */
[----:B--2---:R-:W-:Y:S01]  /*4380*/  @!P2 IMAD R44, R51, R46, RZ ;  /* 0x0000002e332ca224 */ /* 0x004fe200078e02ff */
[----:B------:R-:W2:Y:S01]  /*4390*/  @!P3 LDC R41, c[0x0][0x370] ;  /* 0x0000dc00ff29bb82 */ /* 0x000ea20000000800 */
[----:B------:R-:W-:-:S05]  /*43a0*/  @!P2 IMAD R46, R46, UR4, R46 ;  /* 0x000000042e2eac24 */ /* 0x000fca000f8e022e */
[----:B----4-:R-:W-:Y:S01]  /*43b0*/  @!P2 IADD3 R93, PT, PT, R46, R93, RZ ;  /* 0x0000005d2e5da210 */ /* 0x010fe20007ffe0ff */
[----:B0-----:R-:W-:Y:S01]  /*43c0*/  @!P2 IMAD R44, R44, R43, RZ ;  /* 0x0000002b2c2ca224 */ /* 0x001fe200078e02ff */
[----:B------:R-:W0:Y:S01]  /*43d0*/  @!P4 LDC R40, c[0x0][0x374] ;  /* 0x0000dd00ff28cb82 */ /* 0x000e220000000800 */
[----:B------:R-:W-:-:S03]  /*43e0*/  @!P3 LOP3.LUT R43, R83, 0x1, RZ, 0xc0, !PT ;  /* 0x00000001532bb812 */ /* 0x000fc600078ec0ff */
[----:B------:R-:W-:Y:S02]  /*43f0*/  @!P2 SHF.L.U32 R45, R44, 0x1, RZ ;  /* 0x000000012c2da819 */ /* 0x000fe400000006ff */
[----:B-1----:R-:W-:Y:S02]  /*4400*/  @!P3 IMAD R90, R43, R52, RZ ;  /* 0x000000342b5ab224 */ /* 0x002fe400078e02ff */
[----:B------:R-:W1:Y:S08]  /*4410*/  @!P1 LDC.64 R50, c[0x0][0x3b8] ;  /* 0x0000ee00ff329b82 */ /* 0x000e700000000a00 */
[----:B------:R-:W3:Y:S01]  /*4420*/  @!P2 LDC.64 R42, c[0x0][0x3b8] ;  /* 0x0000ee00ff2aab82 */ /* 0x000ee20000000a00 */
[----:B--2---:R-:W-:-:S05]  /*4430*/  @!P3 IMAD R41, R90, R41, RZ ;  /* 0x000000295a29b224 */ /* 0x004fca00078e02ff */
[----:B------:R-:W-:Y:S01]  /*4440*/  @!P3 SHF.L.U32 R41, R41, 0x1, RZ ;  /* 0x000000012929b819 */ /* 0x000fe200000006ff */
[----:B0-----:R-:W-:Y:S01]  /*4450*/  @!P4 IMAD R90, R55, R40, RZ ;  /* 0x00000028375ac224 */ /* 0x001fe200078e02ff */
[----:B------:R-:W0:Y:S01]  /*4460*/  @!P4 LDC R53, c[0x0][0x370] ;  /* 0x0000dc00ff35cb82 */ /* 0x000e220000000800 */
[----:B------:R-:W2:Y:S01]  /*4470*/  @!P3 S2R R55, SR_CTAID.Y ;  /* 0x000000000037b919 */ /* 0x000ea20000002600 */
[----:B-1----:R-:W-:-:S06]  /*4480*/  @!P1 IMAD.WIDE R50, R47, 0x4, R50 ;  /* 0x000000042f329825 */ /* 0x002fcc00078e0232 */
[----:B------:R-:W1:Y:S01]  /*4490*/  @!P4 LDC.64 R46, c[0x0][0x3b8] ;  /* 0x0000ee00ff2ecb82 */ /* 0x000e620000000a00 */
[----:B------:R-:W-:-:S04]  /*44a0*/  @!P1 IMAD.WIDE.U32 R50, R54, 0x8, R50 ;  /* 0x0000000836329825 */ /* 0x000fc800078e0032 */
[----:B---3--:R-:W-:-:S03]  /*44b0*/  @!P2 IMAD.WIDE R42, R45, 0x4, R42 ;  /* 0x000000042d2aa825 */ /* 0x008fc600078e022a */
[----:B------:R-:W3:Y:S01]  /*44c0*/  @!P3 LDC.64 R44, c[0x0][0x3b8] ;  /* 0x0000ee00ff2cbb82 */ /* 0x000ee20000000a00 */
[----:B------:R-:W4:Y:S01]  /*44d0*/  @!P1 LDG.E.64 R50, desc[UR12][R50.64] ;  /* 0x0000000c32329981 */ /* 0x000f22000c1e1b00 */
[----:B------:R-:W-:-:S04]  /*44e0*/  @!P2 IMAD.WIDE.U32 R42, R93, 0x8, R42 ;  /* 0x000000085d2aa825 */ /* 0x000fc800078e002a */
[----:B0-----:R-:W-:Y:S02]  /*44f0*/  @!P4 IMAD R53, R90, R53, RZ ;  /* 0x000000355a35c224 */ /* 0x001fe400078e02ff */
[----:B------:R-:W-:Y:S01]  /*4500*/  @!P4 IMAD R91, R40, UR7, R91 ;  /* 0x00000007285bcc24 */ /* 0x000fe2000f8e025b */
[----:B------:R-:W5:Y:S02]  /*4510*/  @!P2 LDG.E.64 R42, desc[UR12][R42.64] ;  /* 0x0000000c2a2aa981 */ /* 0x000f64000c1e1b00 */
[----:B------:R-:W-:Y:S01]  /*4520*/  @!P4 SHF.L.U32 R53, R53, 0x1, RZ ;  /* 0x000000013535c819 */ /* 0x000fe200000006ff */
[----:B--2---:R-:W-:-:S04]  /*4530*/  @!P3 IMAD R55, R52, UR6, R55 ;  /* 0x000000063437bc24 */ /* 0x004fc8000f8e0237 */
[----:B-1----:R-:W-:-:S04]  /*4540*/  @!P4 IMAD.WIDE R46, R53, 0x4, R46 ;  /* 0x00000004352ec825 */ /* 0x002fc800078e022e */
[----:B---3--:R-:W-:-:S04]  /*4550*/  @!P3 IMAD.WIDE R44, R41, 0x4, R44 ;  /* 0x00000004292cb825 */ /* 0x008fc800078e022c */
[----:B------:R-:W-:-:S04]  /*4560*/  @!P3 IMAD.WIDE.U32 R44, R55, 0x8, R44 ;  /* 0x00000008372cb825 */ /* 0x000fc800078e002c */
[----:B------:R-:W-:Y:S02]  /*4570*/  @!P4 IMAD.WIDE.U32 R46, R91, 0x8, R46 ;  /* 0x000000085b2ec825 */ /* 0x000fe400078e002e */
[----:B------:R-:W2:Y:S04]  /*4580*/  @!P3 LDG.E.64 R44, desc[UR12][R44.64] ;  /* 0x0000000c2c2cb981 */ /* 0x000ea8000c1e1b00 */
[----:B------:R-:W3:Y:S01]  /*4590*/  @!P4 LDG.E.64 R46, desc[UR12][R46.64] ;  /* 0x0000000c2e2ec981 */ /* 0x000ee2000c1e1b00 */
[----:B------:R-:W-:Y:S01]  /*45a0*/  UIADD3 UR4, UPT, UPT, UR4, 0x4, URZ ;  /* 0x0000000404047890 */ /* 0x000fe2000fffe0ff */
[----:B----4-:R-:W-:Y:S01]  /*45b0*/  @!P1 FADD.FTZ R48, R48, R50 ;  /* 0x0000003230309221 */ /* 0x010fe20000010000 */
[----:B------:R-:W-:-:S03]  /*45c0*/  @!P1 FADD.FTZ R49, R49, R51 ;  /* 0x0000003331319221 */ /* 0x000fc60000010000 */
[----:B-----5:R-:W-:Y:S01]  /*45d0*/  @!P2 FADD.FTZ R48, R48, R42 ;  /* 0x0000002a3030a221 */ /* 0x020fe20000010000 */
[----:B------:R-:W-:-:S03]  /*45e0*/  @!P2 FADD.FTZ R49, R49, R43 ;  /* 0x0000002b3131a221 */ /* 0x000fc60000010000 */
[----:B--2---:R-:W-:Y:S01]  /*45f0*/  @!P3 FADD.FTZ R48, R48, R44 ;  /* 0x0000002c3030b221 */ /* 0x004fe20000010000 */
[----:B------:R-:W-:-:S03]  /*4600*/  @!P3 FADD.FTZ R49, R49, R45 ;  /* 0x0000002d3131b221 */ /* 0x000fc60000010000 */
[----:B---3--:R-:W-:Y:S01]  /*4610*/  @!P4 FADD.FTZ R48, R48, R46 ;  /* 0x0000002e3030c221 */ /* 0x008fe20000010000 */
[----:B------:R-:W-:-:S07]  /*4620*/  @!P4 FADD.FTZ R49, R49, R47 ;  /* 0x0000002f3131c221 */ /* 0x000fce0000010000 */
.L_x_3776:
[----:B------:R-:W3:Y:S02]  /*4630*/  LDCU UR6, c[0x0][0x370] ;  /* 0x00006e00ff0677ac */ /* 0x000ee40008000800 */
[----:B---3--:R-:W-:-:S09]  /*4640*/  ULOP3.LUT UP0, UR6, UR6, 0x3, URZ, 0xc0, !UPT ;  /* 0x0000000306067892 */ /* 0x008fd2000f80c0ff */
[----:B------:R-:W-:Y:S05]  /*4650*/  BRA.U !UP0, `(.L_x_3771) ;  /* 0x0000000108f47547 */ /* 0x000fea000b800000 */
[----:B----4-:R-:W3:Y:S01]  /*4660*/  S2R R50, SR_CTAID.X ;  /* 0x0000000000327919 */ /* 0x010ee20000002500 */
[----:B------:R-:W-:-:S09]  /*4670*/  UISETP.NE.AND UP0, UPT, UR6, 0x1, UPT ;  /* 0x000000010600788c */ /* 0x000fd2000bf05270 */
[----:B------:R-:W-:Y:S05]  /*4680*/  BRA.U !UP0, `(.L_x_3777) ;  /* 0x0000000108907547 */ /* 0x000fea000b800000 */
[----:B------:R-:W4:Y:S01]  /*4690*/  S2R R40, SR_CTAID.X ;  /* 0x0000000000287919 */ /* 0x000f220000002500 */
[----:B------:R-:W-:Y:S02]  /*46a0*/  UIADD3 UR6, UPT, UPT, UR4, 0x1, URZ ;  /* 0x0000000104067890 */ /* 0x000fe4000fffe0ff */
[----:B----4-:R-:W-:-:S04]  /*46b0*/  ISETP.NE.AND P1, PT, R40, UR4, PT ;  /* 0x0000000428007c0c */ /* 0x010fc8000bf25270 */
[----:B------:R-:W-:Y:S02]  /*46c0*/  ISETP.NE.AND P2, PT, R40, UR6, PT ;  /* 0x0000000628007c0c */ /* 0x000fe4000bf45270 */
[C---:B------:R-:W-:Y:S02]  /*46d0*/  ISETP.NE.OR P1, PT, R0.reuse, RZ, !P1 ;  /* 0x000000ff0000720c */ /* 0x040fe40004f25670 */
[----:B------:R-:W-:-:S11]  /*46e0*/  ISETP.NE.OR P2, PT, R0, RZ, !P2 ;  /* 0x000000ff0000720c */ /* 0x000fd60005745670 */
[----:B-1----:R-:W1:Y:S01]  /*46f0*/  @!P1 LDC R45, c[0x0][0x374] ;  /* 0x0000dd00ff2d9b82 */ /* 0x002e620000000800 */
[C---:B------:R-:W-:Y:S01]  /*4700*/  @!P1 LOP3.LUT R40, R83.reuse, 0x1, RZ, 0xc0, !PT ;  /* 0x0000000153289812 */ /* 0x040fe200078ec0ff */
[----:B--2---:R-:W2:Y:S01]  /*4710*/  @!P1 S2R R46, SR_CTAID.Y ;  /* 0x00000000002e9919 */ /* 0x004ea20000002600 */
[----:B------:R-:W-:Y:S01]  /*4720*/  @!P2 LOP3.LUT R52, R83, 0x1, RZ, 0xc0, !PT ;  /* 0x000000015334a812 */ /* 0x000fe200078ec0ff */
[----:B------:R-:W4:Y:S04]  /*4730*/  @!P2 S2R R44, SR_CTAID.Y ;  /* 0x00000000002ca919 */ /* 0x000f280000002600 */
[----:B------:R-:W5:Y:S08]  /*4740*/  @!P1 LDC R51, c[0x0][0x370] ;  /* 0x0000dc00ff339b82 */ /* 0x000f700000000800 */
[----:B------:R-:W0:Y:S08]  /*4750*/  @!P2 LDC R47, c[0x0][0x374] ;  /* 0x0000dd00ff2fab82 */ /* 0x000e300000000800 */
[----:B------:R-:W3:Y:S01]  /*4760*/  @!P2 LDC R53, c[0x0][0x370] ;  /* 0x0000dc00ff35ab82 */ /* 0x000ee20000000800 */
[----:B-1----:R-:W-:-:S07]  /*4770*/  @!P1 IMAD R40, R40, R45, RZ ;  /* 0x0000002d28289224 */ /* 0x002fce00078e02ff */
[----:B------:R-:W1:Y:S01]  /*4780*/  @!P1 LDC.64 R42, c[0x0][0x3b8] ;  /* 0x0000ee00ff2a9b82 */ /* 0x000e620000000a00 */
[----:B-----5:R-:W-:Y:S02]  /*4790*/  @!P1 IMAD R51, R40, R51, RZ ;  /* 0x0000003328339224 */ /* 0x020fe400078e02ff */
[----:B--2---:R-:W-:-:S03]  /*47a0*/  @!P1 IMAD R45, R45, UR4, R46 ;  /* 0x000000042d2d9c24 */ /* 0x004fc6000f8e022e */
[----:B------:R-:W-:Y:S02]  /*47b0*/  @!P1 SHF.L.U32 R51, R51, 0x1, RZ ;  /* 0x0000000133339819 */ /* 0x000fe400000006ff */
[----:B------:R-:W2:Y:S01]  /*47c0*/  @!P2 LDC.64 R40, c[0x0][0x3b8] ;  /* 0x0000ee00ff28ab82 */ /* 0x000ea20000000a00 */
[----:B0-----:R-:W-:Y:S02]  /*47d0*/  @!P2 IMAD R52, R52, R47, RZ ;  /* 0x0000002f3434a224 */ /* 0x001fe400078e02ff */
[----:B------:R-:W-:Y:S02]  /*47e0*/  @!P2 IMAD R47, R47, UR4, R47 ;  /* 0x000000042f2fac24 */ /* 0x000fe4000f8e022f */
[----:B---3--:R-:W-:-:S03]  /*47f0*/  @!P2 IMAD R52, R52, R53, RZ ;  /* 0x000000353434a224 */ /* 0x008fc600078e02ff */
[----:B----4-:R-:W-:Y:S01]  /*4800*/  @!P2 IADD3 R47, PT, PT, R47, R44, RZ ;  /* 0x0000002c2f2fa210 */ /* 0x010fe20007ffe0ff */
[----:B-1----:R-:W-:Y:S01]  /*4810*/  @!P1 IMAD.WIDE R42, R51, 0x4, R42 ;  /* 0x00000004332a9825 */ /* 0x002fe200078e022a */
[----:B------:R-:W-:-:S03]  /*4820*/  @!P2 SHF.L.U32 R51, R52, 0x1, RZ ;  /* 0x000000013433a819 */ /* 0x000fc600000006ff */
[----:B------:R-:W-:-:S04]  /*4830*/  @!P1 IMAD.WIDE.U32 R42, R45, 0x8, R42 ;  /* 0x000000082d2a9825 */ /* 0x000fc800078e002a */
[----:B--2---:R-:W-:Y:S02]  /*4840*/  @!P2 IMAD.WIDE R40, R51, 0x4, R40 ;  /* 0x000000043328a825 */ /* 0x004fe400078e0228 */
        /* <DEDUP_REMOVED lines=8> */
.L_x_3777:
[----:B------:R-:W4:Y:S01]  /*48d0*/  LDC R40, c[0x0][0x370] ;  /* 0x0000dc00ff287b82 */ /* 0x000f220000000800 */
[----:B---3--:R-:W-:Y:S01]  /*48e0*/  ISETP.NE.AND P1, PT, R50, UR4, PT ;  /* 0x0000000432007c0c */ /* 0x008fe2000bf25270 */
[----:B------:R-:W-:Y:S03]  /*48f0*/  BSSY.RECONVERGENT B0, `(.L_x_3771) ;  /* 0x0000013000007945 */ /* 0x000fe60003800200 */
[----:B------:R-:W-:Y:S02]  /*4900*/  ISETP.NE.OR P1, PT, R0, RZ, !P1 ;  /* 0x000000ff0000720c */ /* 0x000fe40004f25670 */
[----:B----4-:R-:W-:-:S04]  /*4910*/  LOP3.LUT R40, R40, 0x1, RZ, 0xc0, !PT ;  /* 0x0000000128287812 */ /* 0x010fc800078ec0ff */
[----:B------:R-:W-:-:S13]  /*4920*/  ISETP.NE.U32.OR P1, PT, R40, 0x1, P1 ;  /* 0x000000012800780c */ /* 0x000fda0000f25470 */
[----:B------:R-:W-:Y:S05]  /*4930*/  @P1 BRA `(.L_x_3778) ;  /* 0x0000000000381947 */ /* 0x000fea0003800000 */
[----:B------:R-:W3:Y:S01]  /*4940*/  LDC R44, c[0x0][0x374] ;  /* 0x0000dd00ff2c7b82 */ /* 0x000ee20000000800 */
[----:B-1----:R-:W1:Y:S01]  /*4950*/  S2R R45, SR_CTAID.Y ;  /* 0x00000000002d7919 */ /* 0x002e620000002600 */
[----:B------:R-:W-:-:S06]  /*4960*/  LOP3.LUT R47, R83, 0x1, RZ, 0xc0, !PT ;  /* 0x00000001532f7812 */ /* 0x000fcc00078ec0ff */
[----:B------:R-:W4:Y:S08]  /*4970*/  LDC R43, c[0x0][0x370] ;  /* 0x0000dc00ff2b7b82 */ /* 0x000f300000000800 */
[----:B------:R-:W5:Y:S01]  /*4980*/  LDC.64 R40, c[0x0][0x3b8] ;  /* 0x0000ee00ff287b82 */ /* 0x000f620000000a00 */
[----:B---3--:R-:W-:-:S04]  /*4990*/  IMAD R42, R47, R44, RZ ;  /* 0x0000002c2f2a7224 */ /* 0x008fc800078e02ff */
[----:B----4-:R-:W-:-:S05]  /*49a0*/  IMAD R42, R42, R43, RZ ;  /* 0x0000002b2a2a7224 */ /* 0x010fca00078e02ff */
[----:B------:R-:W-:-:S05]  /*49b0*/  SHF.L.U32 R43, R42, 0x1, RZ ;  /* 0x000000012a2b7819 */ /* 0x000fca00000006ff */
[----:B-----5:R-:W-:-:S04]  /*49c0*/  IMAD.WIDE R40, R43, 0x4, R40 ;  /* 0x000000042b287825 */ /* 0x020fc800078e0228 */
[----:B-1----:R-:W-:-:S04]  /*49d0*/  IMAD R43, R44, UR4, R45 ;  /* 0x000000042c2b7c24 */ /* 0x002fc8000f8e022d */
[----:B------:R-:W-:-:S06]  /*49e0*/  IMAD.WIDE.U32 R40, R43, 0x8, R40 ;  /* 0x000000082b287825 */ /* 0x000fcc00078e0028 */
[----:B------:R-:W0:Y:S02]  /*49f0*/  LDG.E.64 R40, desc[UR12][R40.64] ;  /* 0x0000000c28287981 */ /* 0x000e24000c1e1b00 */
[----:B0-----:R-:W-:Y:S01]  /*4a00*/  FADD.FTZ R48, R48, R40 ;  /* 0x0000002830307221 */ /* 0x001fe20000010000 */
[----:B------:R-:W-:-:S07]  /*4a10*/  FADD.FTZ R49, R49, R41 ;  /* 0x0000002931317221 */ /* 0x000fce0000010000 */
.L_x_3778:
[----:B------:R-:W-:Y:S05]  /*4a20*/  BSYNC.RECONVERGENT B0 ;  /* 0x0000000000007941 */ /* 0x000fea0003800200 */
.L_x_3771:
[----:B------:R-:W0:Y:S01]  /*4a30*/  S2UR UR6, SR_CgaCtaId ;  /* 0x00000000000679c3 */ /* 0x000e220000008800 */
[----:B------:R-:W2:Y:S01]  /*4a40*/  LDCU UR7, c[0x0][0x414] ;  /* 0x00008280ff0777ac */ /* 0x000ea20008000800 */
[----:B------:R-:W-:Y:S02]  /*4a50*/  ISETP.NE.AND P1, PT, R0, RZ, PT ;  /* 0x000000ff0000720c */ /* 0x000fe40003f25270 */
[----:B----4-:R-:W-:Y:S01]  /*4a60*/  MOV R51, UR5 ;  /* 0x0000000500337c02 */ /* 0x010fe20008000f00 */
[----:B------:R-:W-:Y:S01]  /*4a70*/  UMOV UR4, 0x400 ;  /* 0x0000040000047882 */ /* 0x000fe20000000000 */
[----:B------:R-:W-:Y:S02]  /*4a80*/  LOP3.LUT R0, R84, 0xffff, RZ, 0xc0, !PT ;  /* 0x0000ffff54007812 */ /* 0x000fe400078ec0ff */
[----:B-1----:R-:W1:Y:S02]  /*4a90*/  @P0 LDC.64 R44, c[0x0][0x388] ;  /* 0x0000e200ff2c0b82 */ /* 0x002e640000000a00 */
[----:B------:R-:W-:-:S06]  /*4aa0*/  IADD3 R47, PT, PT, R0, UR11, RZ ;  /* 0x0000000b002f7c10 */ /* 0x000fcc000fffe0ff */
[----:B------:R-:W4:Y:S01]  /*4ab0*/  LDC.64 R42, c[0x0][0x398] ;  /* 0x0000e600ff2a7b82 */ /* 0x000f220000000a00 */
[----:B--2---:R-:W-:Y:S01]  /*4ac0*/  @P0 FMUL.FTZ R52, R48, UR7 ;  /* 0x0000000730340c20 */ /* 0x004fe20008410000 */
[----:B------:R-:W-:Y:S01]  /*4ad0*/  @P0 FMUL.FTZ R53, R49, UR7 ;  /* 0x0000000731350c20 */ /* 0x000fe20008410000 */
[----:B0-----:R-:W-:-:S05]  /*4ae0*/  ULEA UR4, UR6, UR4, 0x18 ;  /* 0x0000000406047291 */ /* 0x001fca000f8ec0ff */
[----:B---3--:R-:W0:Y:S01]  /*4af0*/  LDC.64 R40, c[0x0][0x3a0] ;  /* 0x0000e800ff287b82 */ /* 0x008e220000000a00 */
[----:B-1----:R-:W-:-:S03]  /*4b00*/  @P0 IMAD.WIDE R44, R51, 0x8, R44 ;  /* 0x00000008332c0825 */ /* 0x002fc600078e022c */
[----:B------:R-:W-:Y:S04]  /*4b10*/  @!P1 STS.64 [UR4+0xc0], R48 ;  /* 0x0000c030ff009988 */ /* 0x000fe80008000a04 */
[----:B------:R-:W-:Y:S01]  /*4b20*/  @P0 STG.E.64 desc[UR12][R44.64], R52 ;  /* 0x000000342c000986 */ /* 0x000fe2000c101b0c */
[C---:B----4-:R-:W-:Y:S01]  /*4b30*/  IMAD.WIDE R42, R47.reuse, 0x4, R42 ;  /* 0x000000042f2a7825 */ /* 0x050fe200078e022a */
[----:B------:R-:W-:Y:S03]  /*4b40*/  BAR.SYNC.DEFER_BLOCKING 0x0 ;  /* 0x0000000000007b1d */ /* 0x000fe60000010000 */
[----:B0-----:R-:W-:-:S03]  /*4b50*/  IMAD.WIDE R40, R47, 0x4, R40 ;  /* 0x000000042f287825 */ /* 0x001fc600078e0228 */
[----:B------:R0:W5:Y:S04]  /*4b60*/  LDG.E.64 R46, desc[UR12][R42.64] ;  /* 0x0000000c2a2e7981 */ /* 0x000168000c1e1b00 */
[----:B------:R0:W5:Y:S01]  /*4b70*/  LDG.E.64 R50, desc[UR12][R40.64] ;  /* 0x0000000c28327981 */ /* 0x000162000c1e1b00 */
        /* <DEDUP_REMOVED lines=38> */
[----:B------:R-:W1:Y:S03]  /*4de0*/  LDCU.64 UR14, c[0x0][0x380] ;  /* 0x00007000ff0e77ac */ /* 0x000e660008000a00 */
[----:B------:R-:W-:Y:S01]  /*4df0*/  FMUL.FTZ R52, R81, UR6 ;  /* 0x0000000651347c20 */ /* 0x000fe20008410000 */
[----:B0-----:R-:W-:Y:S01]  /*4e00*/  IMAD R44, R42, UR16, RZ ;  /* 0x000000102a2c7c24 */ /* 0x001fe2000f8e02ff */
[----:B------:R-:W-:-:S03]  /*4e10*/  MOV R42, R86 ;  /* 0x00000056002a7202 */ /* 0x000fc60000000f00 */
[C---:B------:R-:W-:Y:S02]  /*4e20*/  IMAD R45, R41.reuse, UR17, R44 ;  /* 0x00000011292d7c24 */ /* 0x040fe4000f8e022c */
[----:B------:R-:W-:-:S05]  /*4e30*/  IMAD.WIDE.U32 R42, R41, UR16, R42 ;  /* 0x00000010292a7c25 */ /* 0x000fca000f8e002a */
[----:B------:R-:W-:Y:S01]  /*4e40*/  IADD3 R45, PT, PT, R43, R45, RZ ;  /* 0x0000002d2b2d7210 */ /* 0x000fe20007ffe0ff */
[----:B------:R-:W-:Y:S01]  /*4e50*/  FMUL.FTZ R43, R80, UR6 ;  /* 0x00000006502b7c20 */ /* 0x000fe20008410000 */
[----:B-1----:R-:W-:-:S04]  /*4e60*/  LEA R44, P1, R42, UR14, 0x2 ;  /* 0x0000000e2a2c7c11 */ /* 0x002fc8000f8210ff */
[----:B------:R-:W-:Y:S01]  /*4e70*/  LEA.HI.X R45, R42, UR15, R45, 0x2, P1 ;  /* 0x0000000f2a2d7c11 */ /* 0x000fe200088f142d */
[----:B-----5:R-:W-:Y:S01]  /*4e80*/  FFMA.FTZ R42, R46, R43, R50 ;  /* 0x0000002b2e2a7223 */ /* 0x020fe20000010032 */
[----:B------:R-:W-:-:S05]  /*4e90*/  FFMA.FTZ R43, R47, R52, R51 ;  /* 0x000000342f2b7223 */ /* 0x000fca0000010033 */
[----:B------:R0:W-:Y:S02]  /*4ea0*/  STG.E.64 desc[UR12][R44.64], R42 ;  /* 0x0000002a2c007986 */ /* 0x0001e4000c101b0c */
.L_x_3782:
[----:B------:R-:W-:Y:S05]  /*4eb0*/  BSYNC.RECONVERGENT B1 ;  /* 0x0000000000017941 */ /* 0x000fea0003800200 */
.L_x_3781:
        /* <DEDUP_REMOVED lines=10> */
[----:B-1----:R-:W-:Y:S02]  /*4f60*/  IMAD R49, R49, UR14, RZ ;  /* 0x0000000e31317c24 */ /* 0x002fe4000f8e02ff */
[----:B------:R-:W-:-:S04]  /*4f70*/  IMAD.WIDE.U32 R42, R48, UR14, R42 ;  /* 0x0000000e302a7c25 */ /* 0x000fc8000f8e002a */
[----:B------:R-:W-:Y:S01]  /*4f80*/  IMAD R49, R48, UR15, R49 ;  /* 0x0000000f30317c24 */ /* 0x000fe2000f8e0231 */
[----:B0-----:R-:W-:Y:S01]  /*4f90*/  LEA R44, P1, R42, UR16, 0x2 ;  /* 0x000000102a2c7c11 */ /* 0x001fe2000f8210ff */
[----:B-----5:R-:W-:-:S03]  /*4fa0*/  FFMA.FTZ R48, R46, R45, R50 ;  /* 0x0000002d2e307223 */ /* 0x020fc60000010032 */
[----:B------:R-:W-:-:S04]  /*4fb0*/  IADD3 R49, PT, PT, R43, R49, RZ ;  /* 0x000000312b317210 */ /* 0x000fc80007ffe0ff */
[----:B------:R-:W-:Y:S01]  /*4fc0*/  LEA.HI.X R45, R42, UR17, R49, 0x2, P1 ;  /* 0x000000112a2d7c11 */ /* 0x000fe200088f1431 */
[----:B------:R-:W-:-:S05]  /*4fd0*/  FFMA.FTZ R49, R47, R52, R51 ;  /* 0x000000342f317223 */ /* 0x000fca0000010033 */
[----:B------:R1:W-:Y:S02]  /*4fe0*/  STG.E.64 desc[UR12][R44.64], R48 ;  /* 0x000000302c007986 */ /* 0x0003e4000c101b0c */
.L_x_3784:
[----:B------:R-:W-:Y:S05]  /*4ff0*/  BSYNC.RECONVERGENT B1 ;  /* 0x0000000000017941 */ /* 0x000fea0003800200 */
.L_x_3783:
[----:B------:R-:W-:Y:S01]  /*5000*/  ISETP.GE.U32.AND P5, PT, R53, UR10, PT ;  /* 0x0000000a35007c0c */ /* 0x000fe2000bfa6070 */
[----:B------:R-:W-:Y:S01]  /*5010*/  BSSY.RECONVERGENT B1, `(.L_x_3785) ;  /* 0x0000028000017945 */ /* 0x000fe20003800200 */
[----:B-1----:R-:W-:Y:S02]  /*5020*/  SHF.R.S32.HI R48, RZ, 0x1f, R53 ;  /* 0x0000001fff307819 */ /* 0x002fe40000011435 */
[C---:B0-----:R-:W-:Y:S02]  /*5030*/  IADD3 R42, PT, PT, R41.reuse, 0x40, RZ ;  /* 0x00000040292a7810 */ /* 0x041fe40007ffe0ff */
        /* <DEDUP_REMOVED lines=24> */
[----:B------:R-:W1:Y:S01]  /*51c0*/  LDCU.64 UR16, c[0x0][0x380] ;  /* 0x00007000ff1077ac */ /* 0x000e620008000a00 */
[----:B0-----:R-:W-:-:S04]  /*51d0*/  IMAD R48, R48, UR14, RZ ;  /* 0x0000000e30307c24 */ /* 0x001fc8000f8e02ff */
[----:B------:R-:W-:Y:S01]  /*51e0*/  IMAD R81, R53, UR15, R48 ;  /* 0x0000000f35517c24 */ /* 0x000fe2000f8e0230 */
[----:B------:R-:W-:-:S05]  /*51f0*/  MOV R48, R86 ;  /* 0x0000005600307202 */ /* 0x000fca0000000f00 */
[----:B------:R-:W-:-:S05]  /*5200*/  IMAD.WIDE.U32 R48, R53, UR14, R48 ;  /* 0x0000000e35307c25 */ /* 0x000fca000f8e0030 */
[----:B------:R-:W-:Y:S01]  /*5210*/  IADD3 R81, PT, PT, R49, R81, RZ ;  /* 0x0000005131517210 */ /* 0x000fe20007ffe0ff */
[----:B------:R-:W-:Y:S01]  /*5220*/  FMUL.FTZ R49, R76, UR6 ;  /* 0x000000064c317c20 */ /* 0x000fe20008410000 */
[----:B-1----:R-:W-:Y:S01]  /*5230*/  LEA R52, P5, R48, UR16, 0x2 ;  /* 0x0000001030347c11 */ /* 0x002fe2000f8a10ff */
[----:B------:R-:W-:-:S03]  /*5240*/  FMUL.FTZ R76, R77, UR6 ;  /* 0x000000064d4c7c20 */ /* 0x000fc60008410000 */
[----:B------:R-:W-:Y:S01]  /*5250*/  LEA.HI.X R53, R48, UR17, R81, 0x2, P5 ;  /* 0x0000001130357c11 */ /* 0x000fe2000a8f1451 */
[----:B-----5:R-:W-:Y:S01]  /*5260*/  FFMA.FTZ R48, R46, R49, R50 ;  /* 0x000000312e307223 */ /* 0x020fe20000010032 */
[----:B------:R-:W-:-:S05]  /*5270*/  FFMA.FTZ R49, R47, R76, R51 ;  /* 0x0000004c2f317223 */ /* 0x000fca0000010033 */
[----:B------:R0:W-:Y:S02]  /*5280*/  STG.E.64 desc[UR12][R52.64], R48 ;  /* 0x0000003034007986 */ /* 0x0001e4000c101b0c */
.L_x_3786:
[----:B------:R-:W-:Y:S05]  /*5290*/  BSYNC.RECONVERGENT B1 ;  /* 0x0000000000017941 */ /* 0x000fea0003800200 */
.L_x_3785:
        /* <DEDUP_REMOVED lines=8> */
[----:B------:R-:W0:Y:S01]  /*5320*/  LDCU.64 UR16, c[0x0][0x380] ;  /* 0x00007000ff1077ac */ /* 0x000e220008000a00 */
[----:B-1----:R-:W-:-:S04]  /*5330*/  IMAD R49, R80, UR14, RZ ;  /* 0x0000000e50317c24 */ /* 0x002fc8000f8e02ff */
[----:B------:R-:W-:Y:S01]  /*5340*/  IMAD R53, R40, UR15, R49 ;  /* 0x0000000f28357c24 */ /* 0x000fe2000f8e0231 */
[----:B------:R-:W-:-:S03]  /*5350*/  MOV R49, R89 ;  /* 0x0000005900317202 */ /* 0x000fc60000000f00 */
[----:B------:R-:W-:-:S04]  /*5360*/  IMAD.WIDE.U32 R48, R40, UR14, R48 ;  /* 0x0000000e28307c25 */ /* 0x000fc8000f8e0030 */
[----:B------:R-:W-:Y:S01]  /*5370*/  FMUL.FTZ R40, R75, UR6 ;  /* 0x000000064b287c20 */ /* 0x000fe20008410000 */
[----:B------:R-:W-:Y:S01]  /*5380*/  IADD3 R53, PT, PT, R49, R53, RZ ;  /* 0x0000003531357210 */ /* 0x000fe20007ffe0ff */
[----:B------:R-:W-:Y:S01]  /*5390*/  FMUL.FTZ R49, R74, UR6 ;  /* 0x000000064a317c20 */ /* 0x000fe20008410000 */
[----:B0-----:R-:W-:-:S04]  /*53a0*/  LEA R52, P2, R48, UR16, 0x2 ;  /* 0x0000001030347c11 */ /* 0x001fc8000f8410ff */
[----:B------:R-:W-:Y:S01]  /*53b0*/  LEA.HI.X R53, R48, UR17, R53, 0x2, P2 ;  /* 0x0000001130357c11 */ /* 0x000fe200090f1435 */
[----:B-----5:R-:W-:Y:S01]  /*53c0*/  FFMA.FTZ R48, R46, R49, R50 ;  /* 0x000000312e307223 */ /* 0x020fe20000010032 */
[----:B------:R-:W-:-:S05]  /*53d0*/  FFMA.FTZ R49, R47, R40, R51 ;  /* 0x000000282f317223 */ /* 0x000fca0000010033 */
[----:B------:R1:W-:Y:S02]  /*53e0*/  STG.E.64 desc[UR12][R52.64], R48 ;  /* 0x0000003034007986 */ /* 0x0003e4000c101b0c */
.L_x_3788:
[----:B------:R-:W-:Y:S05]  /*53f0*/  BSYNC.RECONVERGENT B1 ;  /* 0x0000000000017941 */ /* 0x000fea0003800200 */
.L_x_3787:
[----:B------:R-:W-:Y:S04]  /*5400*/  BSSY.RECONVERGENT B1, `(.L_x_3789) ;  /* 0x0000013000017945 */ /* 0x000fe80003800200 */
[----:B------:R-:W-:Y:S05]  /*5410*/  @P1 BRA `(.L_x_3790) ;  /* 0x0000000000441947 */ /* 0x000fea0003800000 */
[----:B------:R-:W2:Y:S01]  /*5420*/  LDCU.64 UR14, c[0x0][0x3e0] ;  /* 0x00007c00ff0e77ac */ /* 0x000ea20008000a00 */
[----:B01----:R-:W-:Y:S01]  /*5430*/  MOV R48, R86 ;  /* 0x0000005600307202 */ /* 0x003fe20000000f00 */
        /* <DEDUP_REMOVED lines=12> */
[----:B------:R-:W-:-:S04]  /*5500*/  IADD3 R53, PT, PT, R49, R53, RZ ;  /* 0x0000003531357210 */ /* 0x000fc80007ffe0ff */
[----:B------:R-:W-:-:S05]  /*5510*/  LEA.HI.X R53, R48, UR17, R53, 0x2, P1 ;  /* 0x0000001130357c11 */ /* 0x000fca00088f1435 */
[----:B------:R2:W-:Y:S02]  /*5520*/  STG.E.64 desc[UR12][R52.64], R2 ;  /* 0x0000000234007986 */ /* 0x0005e4000c101b0c */
.L_x_3790:
[----:B------:R-:W-:Y:S05]  /*5530*/  BSYNC.RECONVERGENT B1 ;  /* 0x0000000000017941 */ /* 0x000fea0003800200 */
.L_x_3789:
[----:B------:R-:W-:Y:S04]  /*5540*/  BSSY.RECONVERGENT B1, `(.L_x_3791) ;  /* 0x0000013000017945 */ /* 0x000fe80003800200 */
[----:B------:R-:W-:Y:S05]  /*5550*/  @P6 BRA `(.L_x_3792) ;  /* 0x0000000000446947 */ /* 0x000fea0003800000 */
[----:B------:R-:W3:Y:S01]  /*5560*/  LDCU.64 UR14, c[0x0][0x3e0] ;  /* 0x00007c00ff0e77ac */ /* 0x000ee20008000a00 */
[----:B--2---:R-:W-:Y:S01]  /*5570*/  MOV R2, R86 ;  /* 0x0000005600027202 */ /* 0x004fe20000000f00 */
[----:B------:R-:W-:Y:S01]  /*5580*/  FADD.FTZ R4, R4, -UR4 ;  /* 0x8000000404047e21 */ /* 0x000fe20008010000 */
[----:B------:R-:W-:Y:S01]  /*5590*/  MOV R3, R89 ;  /* 0x0000005900037202 */ /* 0x000fe20000000f00 */
[----:B------:R-:W2:Y:S01]  /*55a0*/  LDCU.64 UR16, c[0x0][0x380] ;  /* 0x00007000ff1077ac */ /* 0x000ea20008000a00 */
[----:B---3--:R-:W-:Y:S02]  /*55b0*/  IMAD R40, R55, UR14, RZ ;  /* 0x0000000e37287c24 */ /* 0x008fe4000f8e02ff */
[----:B------:R-:W-:-:S04]  /*55c0*/  IMAD.WIDE.U32 R2, R43, UR14, R2 ;  /* 0x0000000e2b027c25 */ /* 0x000fc8000f8e0002 */
[----:B------:R-:W-:Y:S02]  /*55d0*/  IMAD R43, R43, UR15, R40 ;  /* 0x0000000f2b2b7c24 */ /* 0x000fe4000f8e0228 */
[----:B------:R-:W-:Y:S01]  /*55e0*/  FADD.FTZ R40, R5, -UR4 ;  /* 0x8000000405287e21 */ /* 0x000fe20008010000 */
[----:B------:R-:W-:Y:S01]  /*55f0*/  FMUL.FTZ R5, R4, UR6 ;  /* 0x0000000604057c20 */ /* 0x000fe20008410000 */
[----:B--2---:R-:W-:Y:S02]  /*5600*/  LEA R4, P1, R2, UR16, 0x2 ;  /* 0x0000001002047c11 */ /* 0x004fe4000f8210ff */
[----:B------:R-:W-:Y:S01]  /*5610*/  IADD3 R43, PT, PT, R3, R43, RZ ;  /* 0x0000002b032b7210 */ /* 0x000fe20007ffe0ff */
[----:B------:R-:W-:Y:S01]  /*5620*/  FMUL.FTZ R40, R40, UR6 ;  /* 0x0000000628287c20 */ /* 0x000fe20008410000 */
[----:B-----5:R-:W-:Y:S02]  /*5630*/  FFMA.FTZ R42, R46, R5, R50 ;  /* 0x000000052e2a7223 */ /* 0x020fe40000010032 */
[----:B------:R-:W-:Y:S01]  /*5640*/  LEA.HI.X R5, R2, UR17, R43, 0x2, P1 ;  /* 0x0000001102057c11 */ /* 0x000fe200088f142b */
[----:B------:R-:W-:-:S05]  /*5650*/  FFMA.FTZ R43, R47, R40, R51 ;  /* 0x000000282f2b7223 */ /* 0x000fca0000010033 */
[----:B------:R3:W-:Y:S02]  /*5660*/  STG.E.64 desc[UR12][R4.64], R42 ;  /* 0x0000002a04007986 */ /* 0x0007e4000c101b0c */
.L_x_3792:
[----:B------:R-:W-:Y:S05]  /*5670*/  BSYNC.RECONVERGENT B1 ;  /* 0x0000000000017941 */ /* 0x000fea0003800200 */
.L_x_3791:
[----:B------:R-:W-:Y:S04]  /*5680*/  BSSY.RECONVERGENT B1, `(.L_x_3793) ;  /* 0x0000013000017945 */ /* 0x000fe80003800200 */
[----:B------:R-:W-:Y:S05]  /*5690*/  @P3 BRA `(.L_x_3794) ;  /* 0x0000000000443947 */ /* 0x000fea0003800000 */
[----:B------:R-:W3:Y:S01]  /*56a0*/  LDCU.64 UR14, c[0x0][0x3e0] ;  /* 0x00007c00ff0e77ac */ /* 0x000ee20008000a00 */
[----:B--2---:R-:W-:Y:S01]  /*56b0*/  MOV R2, R86 ;  /* 0x0000005600027202 */ /* 0x004fe20000000f00 */
[----:B------:R-:W-:Y:S01]  /*56c0*/  FADD.FTZ R6, R6, -UR4 ;  /* 0x8000000406067e21 */ /* 0x000fe20008010000 */
[----:B------:R-:W-:Y:S01]  /*56d0*/  MOV R3, R89 ;  /* 0x0000005900037202 */ /* 0x000fe20000000f00 */
[----:B------:R-:W2:Y:S01]  /*56e0*/  LDCU.64 UR16, c[0x0][0x380] ;  /* 0x00007000ff1077ac */ /* 0x000ea20008000a00 */
[----:B------:R-:W-:Y:S01]  /*56f0*/  FADD.FTZ R7, R7, -UR4 ;  /* 0x8000000407077e21 */ /* 0x000fe20008010000 */
[----:B---3--:R-:W-:Y:S02]  /*5700*/  IMAD R5, R78, UR14, RZ ;  /* 0x0000000e4e057c24 */ /* 0x008fe4000f8e02ff */
[----:B------:R-:W-:-:S04]  /*5710*/  IMAD.WIDE.U32 R2, R44, UR14, R2 ;  /* 0x0000000e2c027c25 */ /* 0x000fc8000f8e0002 */
[----:B------:R-:W-:Y:S02]  /*5720*/  IMAD R43, R44, UR15, R5 ;  /* 0x0000000f2c2b7c24 */ /* 0x000fe4000f8e0205 */
[----:B------:R-:W-:Y:S01]  /*5730*/  FMUL.FTZ R5, R6, UR6 ;  /* 0x0000000606057c20 */ /* 0x000fe20008410000 */
[----:B--2---:R-:W-:Y:S01]  /*5740*/  LEA R4, P1, R2, UR16, 0x2 ;  /* 0x0000001002047c11 */ /* 0x004fe2000f8210ff */
[----:B------:R-:W-:Y:S01]  /*5750*/  FMUL.FTZ R6, R7, UR6 ;  /* 0x0000000607067c20 */ /* 0x000fe20008410000 */
[----:B------:R-:W-:Y:S01]  /*5760*/  IADD3 R43, PT, PT, R3, R43, RZ ;  /* 0x0000002b032b7210 */ /* 0x000fe20007ffe0ff */
[----:B-----5:R-:W-:-:S03]  /*5770*/  FFMA.FTZ R42, R46, R5, R50 ;  /* 0x000000052e2a7223 */ /* 0x020fc60000010032 */
[----:B------:R-:W-:Y:S01]  /*5780*/  LEA.HI.X R5, R2, UR17, R43, 0x2, P1 ;  /* 0x0000001102057c11 */ /* 0x000fe200088f142b */
[----:B------:R-:W-:-:S05]  /*5790*/  FFMA.FTZ R43, R47, R6, R51 ;  /* 0x000000062f2b7223 */ /* 0x000fca0000010033 */
[----:B------:R4:W-:Y:S02]  /*57a0*/  STG.E.64 desc[UR12][R4.64], R42 ;  /* 0x0000002a04007986 */ /* 0x0009e4000c101b0c */
.L_x_3794:
[----:B------:R-:W-:Y:S05]  /*57b0*/  BSYNC.RECONVERGENT B1 ;  /* 0x0000000000017941 */ /* 0x000fea0003800200 */
.L_x_3793:
[----:B------:R-:W-:Y:S04]  /*57c0*/  BSSY.RECONVERGENT B1, `(.L_x_3795) ;  /* 0x0000013000017945 */ /* 0x000fe80003800200 */
[----:B------:R-:W-:Y:S05]  /*57d0*/  @P4 BRA `(.L_x_3796) ;  /* 0x0000000000444947 */ /* 0x000fea0003800000 */
[----:B------:R-:W0:Y:S01]  /*57e0*/  LDCU.64 UR14, c[0x0][0x3e0] ;  /* 0x00007c00ff0e77ac */ /* 0x000e220008000a00 */
[----:B--2---:R-:W-:Y:S01]  /*57f0*/  MOV R2, R86 ;  /* 0x0000005600027202 */ /* 0x004fe20000000f00 */
[----:B------:R-:W-:Y:S01]  /*5800*/  FADD.FTZ R8, R8, -UR4 ;  /* 0x8000000408087e21 */ /* 0x000fe20008010000 */
[----:B------:R-:W-:Y:S01]  /*5810*/  MOV R3, R89 ;  /* 0x0000005900037202 */ /* 0x000fe20000000f00 */
[----:B------:R-:W2:Y:S01]  /*5820*/  LDCU.64 UR16, c[0x0][0x380] ;  /* 0x00007000ff1077ac */ /* 0x000ea20008000a00 */
[----:B------:R-:W-:Y:S01]  /*5830*/  FADD.FTZ R9, R9, -UR4 ;  /* 0x8000000409097e21 */ /* 0x000fe20008010000 */
[----:B---34-:R-:W-:-:S03]  /*5840*/  FMUL.FTZ R5, R8, UR6 ;  /* 0x0000000608057c20 */ /* 0x018fc60008410000 */
[----:B------:R-:W-:Y:S01]  /*5850*/  FMUL.FTZ R6, R9, UR6 ;  /* 0x0000000609067c20 */ /* 0x000fe20008410000 */
        /* <DEDUP_REMOVED lines=9> */
.L_x_3796:
[----:B------:R-:W-:Y:S05]  /*58f0*/  BSYNC.RECONVERGENT B1 ;  /* 0x0000000000017941 */ /* 0x000fea0003800200 */
.L_x_3795:
[----:B------:R-:W-:Y:S01]  /*5900*/  ISETP.GE.U32.AND P5, PT, R76, UR10, PT ;  /* 0x0000000a4c007c0c */ /* 0x000fe2000bfa6070 */
[----:B------:R-:W-:Y:S01]  /*5910*/  BSSY.RECONVERGENT B1, `(.L_x_3797) ;  /* 0x000002a000017945 */ /* 0x000fe20003800200 */
[----:B--2---:R-:W-:Y:S02]  /*5920*/  SHF.R.S32.HI R2, RZ, 0x1f, R76 ;  /* 0x0000001fff027819 */ /* 0x004fe4000001144c */
[C---:B01----:R-:W-:Y:S02]  /*5930*/  IADD3 R49, PT, PT, R41.reuse, 0xa0, RZ ;  /* 0x000000a029317810 */ /* 0x043fe40007ffe0ff */
        /* <DEDUP_REMOVED lines=25> */
[----:B------:R-:W-:Y:S01]  /*5ad0*/  FADD.FTZ R11, R11, -UR4 ;  /* 0x800000040b0b7e21 */ /* 0x000fe20008010000 */
[----:B------:R-:W1:Y:S01]  /*5ae0*/  LDCU.64 UR16, c[0x0][0x380] ;  /* 0x00007000ff1077ac */ /* 0x000e620008000a00 */
[----:B0-----:R-:W-:Y:S01]  /*5af0*/  IMAD R5, R2, UR14, RZ ;  /* 0x0000000e02057c24 */ /* 0x001fe2000f8e02ff */
[----:B------:R-:W-:-:S03]  /*5b00*/  MOV R2, R86 ;  /* 0x0000005600027202 */ /* 0x000fc60000000f00 */
[----:B------:R-:W-:Y:S02]  /*5b10*/  IMAD R7, R76, UR15, R5 ;  /* 0x0000000f4c077c24 */ /* 0x000fe4000f8e0205 */
[----:B------:R-:W-:Y:S01]  /*5b20*/  FMUL.FTZ R5, R10, UR6 ;  /* 0x000000060a057c20 */ /* 0x000fe20008410000 */
[----:B------:R-:W-:-:S04]  /*5b30*/  IMAD.WIDE.U32 R2, R76, UR14, R2 ;  /* 0x0000000e4c027c25 */ /* 0x000fc8000f8e0002 */
[----:B------:R-:W-:Y:S01]  /*5b40*/  FMUL.FTZ R10, R11, UR6 ;  /* 0x000000060b0a7c20 */ /* 0x000fe20008410000 */
[----:B-----5:R-:W-:Y:S01]  /*5b50*/  FFMA.FTZ R6, R46, R5, R50 ;  /* 0x000000052e067223 */ /* 0x020fe20000010032 */
[----:B-1----:R-:W-:Y:S02]  /*5b60*/  LEA R4, P5, R2, UR16, 0x2 ;  /* 0x0000001002047c11 */ /* 0x002fe4000f8a10ff */
[----:B------:R-:W-:-:S04]  /*5b70*/  IADD3 R7, PT, PT, R3, R7, RZ ;  /* 0x0000000703077210 */ /* 0x000fc80007ffe0ff */
[----:B------:R-:W-:Y:S01]  /*5b80*/  LEA.HI.X R5, R2, UR17, R7, 0x2, P5 ;  /* 0x0000001102057c11 */ /* 0x000fe2000a8f1407 */
[----:B------:R-:W-:-:S05]  /*5b90*/  FFMA.FTZ R7, R47, R10, R51 ;  /* 0x0000000a2f077223 */ /* 0x000fca0000010033 */
[----:B------:R0:W-:Y:S02]  /*5ba0*/  STG.E.64 desc[UR12][R4.64], R6 ;  /* 0x0000000604007986 */ /* 0x0001e4000c101b0c */
.L_x_3798:
[----:B------:R-:W-:Y:S05]  /*5bb0*/  BSYNC.RECONVERGENT B1 ;  /* 0x0000000000017941 */ /* 0x000fea0003800200 */
.L_x_3797:
        /* <DEDUP_REMOVED lines=16> */
[----:B------:R-:W-:-:S04]  /*5cc0*/  IADD3 R77, PT, PT, R3, R77, RZ ;  /* 0x0000004d034d7210 */ /* 0x000fc80007ffe0ff */
[----:B------:R-:W-:-:S05]  /*5cd0*/  LEA.HI.X R5, R2, UR17, R77, 0x2, P2 ;  /* 0x0000001102057c11 */ /* 0x000fca00090f144d */
[----:B------:R1:W-:Y:S02]  /*5ce0*/  STG.E.64 desc[UR12][R4.64], R6 ;  /* 0x0000000604007986 */ /* 0x0003e4000c101b0c */
.L_x_3800:
[----:B------:R-:W-:Y:S05]  /*5cf0*/  BSYNC.RECONVERGENT B1 ;  /* 0x0000000000017941 */ /* 0x000fea0003800200 */
.L_x_3799:
[----:B------:R-:W-:Y:S04]  /*5d00*/  BSSY.RECONVERGENT B1, `(.L_x_3801) ;  /* 0x0000013000017945 */ /* 0x000fe80003800200 */
[----:B------:R-:W-:Y:S05]  /*5d10*/  @P1 BRA `(.L_x_3802) ;  /* 0x0000000000441947 */ /* 0x000fea0003800000 */
[----:B------:R-:W2:Y:S01]  /*5d20*/  LDCU.64 UR14, c[0x0][0x3e0] ;  /* 0x00007c00ff0e77ac */ /* 0x000ea20008000a00 */
[----:B------:R-:W-:Y:S01]  /*5d30*/  MOV R2, R86 ;  /* 0x0000005600027202 */ /* 0x000fe20000000f00 */
[----:B------:R-:W-:Y:S01]  /*5d40*/  FADD.FTZ R14, R14, -UR4 ;  /* 0x800000040e0e7e21 */ /* 0x000fe20008010000 */
[----:B------:R-:W-:Y:S01]  /*5d50*/  MOV R3, R89 ;  /* 0x0000005900037202 */ /* 0x000fe20000000f00 */
[----:B------:R-:W3:Y:S01]  /*5d60*/  LDCU.64 UR16, c[0x0][0x380] ;  /* 0x00007000ff1077ac */ /* 0x000ee20008000a00 */
[----:B------:R-:W-:Y:S01]  /*5d70*/  FADD.FTZ R15, R15, -UR4 ;  /* 0x800000040f0f7e21 */ /* 0x000fe20008010000 */
[----:B01----:R-:W-:-:S03]  /*5d80*/  FMUL.FTZ R5, R14, UR6 ;  /* 0x000000060e057c20 */ /* 0x003fc60008410000 */
[----:B------:R-:W-:Y:S01]  /*5d90*/  FMUL.FTZ R6, R15, UR6 ;  /* 0x000000060f067c20 */ /* 0x000fe20008410000 */
[----:B-----5:R-:W-:-:S03]  /*5da0*/  FFMA.FTZ R10, R46, R5, R50 ;  /* 0x000000052e0a7223 */ /* 0x020fc60000010032 */
[----:B------:R-:W-:Y:S01]  /*5db0*/  FFMA.FTZ R11, R47, R6, R51 ;  /* 0x000000062f0b7223 */ /* 0x000fe20000010033 */
[----:B--2---:R-:W-:Y:S02]  /*5dc0*/  IMAD R52, R52, UR14, RZ ;  /* 0x0000000e34347c24 */ /* 0x004fe4000f8e02ff */
[----:B------:R-:W-:-:S04]  /*5dd0*/  IMAD.WIDE.U32 R2, R49, UR14, R2 ;  /* 0x0000000e31027c25 */ /* 0x000fc8000f8e0002 */
[----:B------:R-:W-:Y:S01]  /*5de0*/  IMAD R49, R49, UR15, R52 ;  /* 0x0000000f31317c24 */ /* 0x000fe2000f8e0234 */
[----:B---3--:R-:W-:-:S04]  /*5df0*/  LEA R4, P1, R2, UR16, 0x2 ;  /* 0x0000001002047c11 */ /* 0x008fc8000f8210ff */
[----:B------:R-:W-:-:S04]  /*5e00*/  IADD3 R49, PT, PT, R3, R49, RZ ;  /* 0x0000003103317210 */ /* 0x000fc80007ffe0ff */
[----:B------:R-:W-:-:S05]  /*5e10*/  LEA.HI.X R5, R2, UR17, R49, 0x2, P1 ;  /* 0x0000001102057c11 */ /* 0x000fca00088f1431 */
[----:B------:R2:W-:Y:S02]  /*5e20*/  STG.E.64 desc[UR12][R4.64], R10 ;  /* 0x0000000a04007986 */ /* 0x0005e4000c101b0c */
.L_x_3802:
[----:B------:R-:W-:Y:S05]  /*5e30*/  BSYNC.RECONVERGENT B1 ;  /* 0x0000000000017941 */ /* 0x000fea0003800200 */
.L_x_3801:
[----:B------:R-:W-:Y:S04]  /*5e40*/  BSSY.RECONVERGENT B1, `(.L_x_3803) ;  /* 0x0000013000017945 */ /* 0x000fe80003800200 */
[----:B------:R-:W-:Y:S05]  /*5e50*/  @P6 BRA `(.L_x_3804) ;  /* 0x0000000000446947 */ /* 0x000fea0003800000 */
[----:B------:R-:W3:Y:S01]  /*5e60*/  LDCU.64 UR14, c[0x0][0x3e0] ;  /* 0x00007c00ff0e77ac */ /* 0x000ee20008000a00 */
[----:B------:R-:W-:Y:S01]  /*5e70*/  MOV R2, R86 ;  /* 0x0000005600027202 */ /* 0x000fe20000000f00 */
[----:B------:R-:W-:Y:S01]  /*5e80*/  FADD.FTZ R16, R16, -UR4 ;  /* 0x8000000410107e21 */ /* 0x000fe20008010000 */
[----:B------:R-:W-:Y:S01]  /*5e90*/  MOV R3, R89 ;  /* 0x0000005900037202 */ /* 0x000fe20000000f00 */
[----:B------:R-:W4:Y:S01]  /*5ea0*/  LDCU.64 UR16, c[0x0][0x380] ;  /* 0x00007000ff1077ac */ /* 0x000f220008000a00 */
[----:B------:R-:W-:-:S04]  /*5eb0*/  FADD.FTZ R17, R17, -UR4 ;  /* 0x8000000411117e21 */ /* 0x000fc80008010000 */
[----:B01----:R-:W-:-:S04]  /*5ec0*/  FMUL.FTZ R6, R17, UR6 ;  /* 0x0000000611067c20 */ /* 0x003fc80008410000 */
[----:B--2--5:R-:W-:Y:S01]  /*5ed0*/  FFMA.FTZ R11, R47, R6, R51 ;  /* 0x000000062f0b7223 */ /* 0x024fe20000010033 */
[----:B---3--:R-:W-:Y:S02]  /*5ee0*/  IMAD R5, R44, UR14, RZ ;  /* 0x0000000e2c057c24 */ /* 0x008fe4000f8e02ff */
[----:B------:R-:W-:-:S04]  /*5ef0*/  IMAD.WIDE.U32 R2, R40, UR14, R2 ;  /* 0x0000000e28027c25 */ /* 0x000fc8000f8e0002 */
[----:B------:R-:W-:Y:S02]  /*5f00*/  IMAD R7, R40, UR15, R5 ;  /* 0x0000000f28077c24 */ /* 0x000fe4000f8e0205 */
[----:B------:R-:W-:Y:S01]  /*5f10*/  FMUL.FTZ R5, R16, UR6 ;  /* 0x0000000610057c20 */ /* 0x000fe20008410000 */
[----:B----4-:R-:W-:Y:S02]  /*5f20*/  LEA R4, P1, R2, UR16, 0x2 ;  /* 0x0000001002047c11 */ /* 0x010fe4000f8210ff */
[----:B------:R-:W-:Y:S01]  /*5f30*/  IADD3 R7, PT, PT, R3, R7, RZ ;  /* 0x0000000703077210 */ /* 0x000fe20007ffe0ff */
[----:B------:R-:W-:-:S03]  /*5f40*/  FFMA.FTZ R10, R46, R5, R50 ;  /* 0x000000052e0a7223 */ /* 0x000fc60000010032 */
[----:B------:R-:W-:-:S05]  /*5f50*/  LEA.HI.X R5, R2, UR17, R7, 0x2, P1 ;  /* 0x0000001102057c11 */ /* 0x000fca00088f1407 */
[----:B------:R3:W-:Y:S02]  /*5f60*/  STG.E.64 desc[UR12][R4.64], R10 ;  /* 0x0000000a04007986 */ /* 0x0007e4000c101b0c */
.L_x_3804:
[----:B------:R-:W-:Y:S05]  /*5f70*/  BSYNC.RECONVERGENT B1 ;  /* 0x0000000000017941 */ /* 0x000fea0003800200 */
.L_x_3803:
[----:B------:R-:W-:Y:S04]  /*5f80*/  BSSY.RECONVERGENT B1, `(.L_x_3805) ;  /* 0x0000013000017945 */ /* 0x000fe80003800200 */
[----:B------:R-:W-:Y:S05]  /*5f90*/  @P3 BRA `(.L_x_3806) ;  /* 0x0000000000443947 */ /* 0x000fea0003800000 */
[----:B------:R-:W4:Y:S01]  /*5fa0*/  LDCU.64 UR14, c[0x0][0x3e0] ;  /* 0x00007c00ff0e77ac */ /* 0x000f220008000a00 */
[----:B------:R-:W-:Y:S01]  /*5fb0*/  MOV R2, R86 ;  /* 0x0000005600027202 */ /* 0x000fe20000000f00 */
[----:B------:R-:W-:Y:S01]  /*5fc0*/  FADD.FTZ R18, R18, -UR4 ;  /* 0x8000000412127e21 */ /* 0x000fe20008010000 */
[----:B------:R-:W-:Y:S01]  /*5fd0*/  MOV R3, R89 ;  /* 0x0000005900037202 */ /* 0x000fe20000000f00 */
[----:B------:R-:W4:Y:S01]  /*5fe0*/  LDCU.64 UR16, c[0x0][0x380] ;  /* 0x00007000ff1077ac */ /* 0x000f220008000a00 */
[----:B------:R-:W-:-:S04]  /*5ff0*/  FADD.FTZ R19, R19, -UR4 ;  /* 0x8000000413137e21 */ /* 0x000fc80008010000 */
[----:B01----:R-:W-:-:S04]  /*6000*/  FMUL.FTZ R6, R19, UR6 ;  /* 0x0000000613067c20 */ /* 0x003fc80008410000 */
[----:B--23-5:R-:W-:Y:S01]  /*6010*/  FFMA.FTZ R11, R47, R6, R51 ;  /* 0x000000062f0b7223 */ /* 0x02cfe20000010033 */
[----:B----4-:R-:W-:Y:S02]  /*6020*/  IMAD R45, R45, UR14, RZ ;  /* 0x0000000e2d2d7c24 */ /* 0x010fe4000f8e02ff */
[----:B------:R-:W-:-:S04]  /*6030*/  IMAD.WIDE.U32 R4, R42, UR14, R2 ;  /* 0x0000000e2a047c25 */ /* 0x000fc8000f8e0002 */
[----:B------:R-:W-:Y:S01]  /*6040*/  FMUL.FTZ R3, R18, UR6 ;  /* 0x0000000612037c20 */ /* 0x000fe20008410000 */
[----:B------:R-:W-:Y:S01]  /*6050*/  IMAD R45, R42, UR15, R45 ;  /* 0x0000000f2a2d7c24 */ /* 0x000fe2000f8e022d */
[----:B------:R-:W-:Y:S02]  /*6060*/  LEA R2, P1, R4, UR16, 0x2 ;  /* 0x0000001004027c11 */ /* 0x000fe4000f8210ff */
[----:B------:R-:W-:Y:S02]  /*6070*/  FFMA.FTZ R10, R46, R3, R50 ;  /* 0x000000032e0a7223 */ /* 0x000fe40000010032 */
[----:B------:R-:W-:-:S04]  /*6080*/  IADD3 R45, PT, PT, R5, R45, RZ ;  /* 0x0000002d052d7210 */ /* 0x000fc80007ffe0ff */
[----:B------:R-:W-:-:S05]  /*6090*/  LEA.HI.X R3, R4, UR17, R45, 0x2, P1 ;  /* 0x0000001104037c11 */ /* 0x000fca00088f142d */
[----:B------:R4:W-:Y:S02]  /*60a0*/  STG.E.64 desc[UR12][R2.64], R10 ;  /* 0x0000000a02007986 */ /* 0x0009e4000c101b0c */
.L_x_3806:
[----:B------:R-:W-:Y:S05]  /*60b0*/  BSYNC.RECONVERGENT B1 ;  /* 0x0000000000017941 */ /* 0x000fea0003800200 */
.L_x_3805:
[----:B------:R-:W-:Y:S04]  /*60c0*/  BSSY.RECONVERGENT B1, `(.L_x_3807) ;  /* 0x0000013000017945 */ /* 0x000fe80003800200 */
[----:B------:R-:W-:Y:S05]  /*60d0*/  @P4 BRA `(.L_x_3808) ;  /* 0x0000000000444947 */ /* 0x000fea0003800000 */
[----:B------:R-:W2:Y:S01]  /*60e0*/  LDCU.64 UR14, c[0x0][0x3e0] ;  /* 0x00007c00ff0e77ac */ /* 0x000ea20008000a00 */
[----:B----4-:R-:W-:Y:S01]  /*60f0*/  MOV R2, R86 ;  /* 0x0000005600027202 */ /* 0x010fe20000000f00 */
[----:B------:R-:W-:Y:S01]  /*6100*/  FADD.FTZ R20, R20, -UR4 ;  /* 0x8000000414147e21 */ /* 0x000fe20008010000 */
[----:B------:R-:W-:Y:S01]  /*6110*/  MOV R3, R89 ;  /* 0x0000005900037202 */ /* 0x000fe20000000f00 */
[----:B------:R-:W4:Y:S01]  /*6120*/  LDCU.64 UR16, c[0x0][0x380] ;  /* 0x00007000ff1077ac */ /* 0x000f220008000a00 */
[----:B------:R-:W-:-:S04]  /*6130*/  FADD.FTZ R21, R21, -UR4 ;  /* 0x8000000415157e21 */ /* 0x000fc80008010000 */
[----:B01----:R-:W-:-:S04]  /*6140*/  FMUL.FTZ R6, R21, UR6 ;  /* 0x0000000615067c20 */ /* 0x003fc80008410000 */
[----:B--23-5:R-:W-:Y:S01]  /*6150*/  FFMA.FTZ R11, R47, R6, R51 ;  /* 0x000000062f0b7223 */ /* 0x02cfe20000010033 */
[----:B------:R-:W-:Y:S02]  /*6160*/  IMAD R48, R48, UR14, RZ ;  /* 0x0000000e30307c24 */ /* 0x000fe4000f8e02ff */
[----:B------:R-:W-:-:S04]  /*6170*/  IMAD.WIDE.U32 R4, R43, UR14, R2 ;  /* 0x0000000e2b047c25 */ /* 0x000fc8000f8e0002 */
[----:B------:R-:W-:Y:S01]  /*6180*/  FMUL.FTZ R3, R20, UR6 ;  /* 0x0000000614037c20 */ /* 0x000fe20008410000 */
[----:B------:R-:W-:Y:S01]  /*6190*/  IMAD R43, R43, UR15, R48 ;  /* 0x0000000f2b2b7c24 */ /* 0x000fe2000f8e0230 */
[----:B----4-:R-:W-:Y:S02]  /*61a0*/  LEA R2, P1, R4, UR16, 0x2 ;  /* 0x0000001004027c11 */ /* 0x010fe4000f8210ff */
[----:B------:R-:W-:Y:S02]  /*61b0*/  FFMA.FTZ R10, R46, R3, R50 ;  /* 0x000000032e0a7223 */ /* 0x000fe40000010032 */
[----:B------:R-:W-:-:S04]  /*61c0*/  IADD3 R43, PT, PT, R5, R43, RZ ;  /* 0x0000002b052b7210 */ /* 0x000fc80007ffe0ff */
[----:B------:R-:W-:-:S05]  /*61d0*/  LEA.HI.X R3, R4, UR17, R43, 0x2, P1 ;  /* 0x0000001104037c11 */ /* 0x000fca00088f142b */
[----:B------:R0:W-:Y:S02]  /*61e0*/  STG.E.64 desc[UR12][R2.64], R10 ;  /* 0x0000000a02007986 */ /* 0x0001e4000c101b0c */
.L_x_3808:
[----:B------:R-:W-:Y:S05]  /*61f0*/  BSYNC.RECONVERGENT B1 ;  /* 0x0000000000017941 */ /* 0x000fea0003800200 */
.L_x_3807:
[----:B------:R-:W-:Y:S01]  /*6200*/  ISETP.GE.U32.AND P5, PT, R9, UR10, PT ;  /* 0x0000000a09007c0c */ /* 0x000fe2000bfa6070 */
[----:B------:R-:W-:Y:S01]  /*6210*/  BSSY.RECONVERGENT B1, `(.L_x_3809) ;  /* 0x000002a000017945 */ /* 0x000fe20003800200 */
[----:B------:R-:W-:Y:S02]  /*6220*/  SHF.R.S32.HI R12, RZ, 0x1f, R9 ;  /* 0x0000001fff0c7819 */ /* 0x000fe40000011409 */
[C---:B------:R-:W-:Y:S02]  /*6230*/  IADD3 R14, PT, PT, R41.reuse, 0x100, RZ ;  /* 0x00000100290e7810 */ /* 0x040fe40007ffe0ff */
[----:B------:R-:W-:Y:S02]  /*6240*/  ISETP.GE.AND.EX P5, PT, R12, UR11, PT, P5 ;  /* 0x0000000b0c007c0c */ /* 0x000fe4000bfa6350 */
[C---:B0-234-:R-:W-:Y:S02]  /*6250*/  IADD3 R10, PT, PT, R41.reuse, 0x110, RZ ;  /* 0x00000110290a7810 */ /* 0x05dfe40007ffe0ff */
[----:B-1----:R-:W-:-:S02]  /*6260*/  IADD3 R6, PT, PT, R41, 0x120, RZ ;  /* 0x0000012029067810 */ /* 0x002fc40007ffe0ff */
        /* <DEDUP_REMOVED lines=23> */
[----:B------:R-:W1:Y:S03]  /*63e0*/  LDCU.64 UR16, c[0x0][0x380] ;  /* 0x00007000ff1077ac */ /* 0x000e660008000a00 */
[----:B------:R-:W-:-:S04]  /*63f0*/  FMUL.FTZ R18, R23, UR6 ;  /* 0x0000000617127c20 */ /* 0x000fc80008410000 */
[----:B-----5:R-:W-:Y:S01]  /*6400*/  FFMA.FTZ R21, R47, R18, R51 ;  /* 0x000000122f157223 */ /* 0x020fe20000010033 */
[----:B0-----:R-:W-:Y:S01]  /*6410*/  IMAD R16, R12, UR14, RZ ;  /* 0x0000000e0c107c24 */ /* 0x001fe2000f8e02ff */
[----:B------:R-:W-:-:S03]  /*6420*/  MOV R12, R86 ;  /* 0x00000056000c7202 */ /* 0x000fc60000000f00 */
[C---:B------:R-:W-:Y:S02]  /*6430*/  IMAD R17, R9.reuse, UR15, R16 ;  /* 0x0000000f09117c24 */ /* 0x040fe4000f8e0210 */
[----:B------:R-:W-:-:S04]  /*6440*/  IMAD.WIDE.U32 R12, R9, UR14, R12 ;  /* 0x0000000e090c7c25 */ /* 0x000fc8000f8e000c */
[----:B------:R-:W-:Y:S01]  /*6450*/  FMUL.FTZ R9, R22, UR6 ;  /* 0x0000000616097c20 */ /* 0x000fe20008410000 */
[----:B-1----:R-:W-:-:S03]  /*6460*/  LEA R16, P5, R12, UR16, 0x2 ;  /* 0x000000100c107c11 */ /* 0x002fc6000f8a10ff */
[----:B------:R-:W-:Y:S01]  /*6470*/  FFMA.FTZ R20, R46, R9, R50 ;  /* 0x000000092e147223 */ /* 0x000fe20000010032 */
[----:B------:R-:W-:-:S04]  /*6480*/  IADD3 R17, PT, PT, R13, R17, RZ ;  /* 0x000000110d117210 */ /* 0x000fc80007ffe0ff */
[----:B------:R-:W-:-:S05]  /*6490*/  LEA.HI.X R17, R12, UR17, R17, 0x2, P5 ;  /* 0x000000110c117c11 */ /* 0x000fca000a8f1411 */
[----:B------:R0:W-:Y:S02]  /*64a0*/  STG.E.64 desc[UR12][R16.64], R20 ;  /* 0x0000001410007986 */ /* 0x0001e4000c101b0c */
.L_x_3810:
[----:B------:R-:W-:Y:S05]  /*64b0*/  BSYNC.RECONVERGENT B1 ;  /* 0x0000000000017941 */ /* 0x000fea0003800200 */
.L_x_3809:
        /* <DEDUP_REMOVED lines=13> */
[----:B------:R-:W-:Y:S01]  /*6590*/  IMAD R19, R8, UR15, R19 ;  /* 0x0000000f08137c24 */ /* 0x000fe2000f8e0213 */
[----:B--2---:R-:W-:-:S04]  /*65a0*/  LEA R8, P2, R12, UR16, 0x2 ;  /* 0x000000100c087c11 */ /* 0x004fc8000f8410ff */
[----:B------:R-:W-:-:S04]  /*65b0*/  IADD3 R19, PT, PT, R13, R19, RZ ;  /* 0x000000130d137210 */ /* 0x000fc80007ffe0ff */
[----:B------:R-:W-:Y:S01]  /*65c0*/  LEA.HI.X R9, R12, UR17, R19, 0x2, P2 ;  /* 0x000000110c097c11 */ /* 0x000fe200090f1413 */
[----:B------:R-:W-:-:S05]  /*65d0*/  FFMA.FTZ R19, R47, R16, R51 ;  /* 0x000000102f137223 */ /* 0x000fca0000010033 */
[----:B------:R1:W-:Y:S02]  /*65e0*/  STG.E.64 desc[UR12][R8.64], R18 ;  /* 0x0000001208007986 */ /* 0x0003e4000c101b0c */
.L_x_3812:
[----:B------:R-:W-:Y:S05]  /*65f0*/  BSYNC.RECONVERGENT B1 ;  /* 0x0000000000017941 */ /* 0x000fea0003800200 */
.L_x_3811:
        /* <DEDUP_REMOVED lines=8> */
[----:B--2---:R-:W-:Y:S02]  /*6680*/  IMAD R15, R15, UR14, RZ ;  /* 0x0000000e0f0f7c24 */ /* 0x004fe4000f8e02ff */
[----:B------:R-:W-:-:S04]  /*6690*/  IMAD.WIDE.U32 R12, R14, UR14, R8 ;  /* 0x0000000e0e0c7c25 */ /* 0x000fc8000f8e0008 */
[----:B------:R-:W-:Y:S01]  /*66a0*/  FMUL.FTZ R9, R26, UR6 ;  /* 0x000000061a097c20 */ /* 0x000fe20008410000 */
[----:B------:R-:W-:Y:S01]  /*66b0*/  IMAD R15, R14, UR15, R15 ;  /* 0x0000000f0e0f7c24 */ /* 0x000fe2000f8e020f */
[----:B-1----:R-:W-:Y:S01]  /*66c0*/  LEA R8, P1, R12, UR16, 0x2 ;  /* 0x000000100c087c11 */ /* 0x002fe2000f8210ff */
[----:B------:R-:W-:Y:S01]  /*66d0*/  FMUL.FTZ R14, R27, UR6 ;  /* 0x000000061b0e7c20 */ /* 0x000fe20008410000 */
[----:B0----5:R-:W-:Y:S02]  /*66e0*/  FFMA.FTZ R16, R46, R9, R50 ;  /* 0x000000092e107223 */ /* 0x021fe40000010032 */
[----:B------:R-:W-:Y:S01]  /*66f0*/  IADD3 R15, PT, PT, R13, R15, RZ ;  /* 0x0000000f0d0f7210 */ /* 0x000fe20007ffe0ff */
[----:B------:R-:W-:-:S03]  /*6700*/  FFMA.FTZ R17, R47, R14, R51 ;  /* 0x0000000e2f117223 */ /* 0x000fc60000010033 */
[----:B------:R-:W-:-:S05]  /*6710*/  LEA.HI.X R9, R12, UR17, R15, 0x2, P1 ;  /* 0x000000110c097c11 */ /* 0x000fca00088f140f */
[----:B------:R2:W-:Y:S02]  /*6720*/  STG.E.64 desc[UR12][R8.64], R16 ;  /* 0x0000001008007986 */ /* 0x0005e4000c101b0c */
.L_x_3814:
[----:B------:R-:W-:Y:S05]  /*6730*/  BSYNC.RECONVERGENT B1 ;  /* 0x0000000000017941 */ /* 0x000fea0003800200 */
.L_x_3813:
[----:B------:R-:W-:Y:S04]  /*6740*/  BSSY.RECONVERGENT B1, `(.L_x_3815) ;  /* 0x0000013000017945 */ /* 0x000fe80003800200 */
[----:B------:R-:W-:Y:S05]  /*6750*/  @P6 BRA `(.L_x_3816) ;  /* 0x0000000000446947 */ /* 0x000fea0003800000 */
[----:B------:R-:W3:Y:S01]  /*6760*/  LDCU.64 UR14, c[0x0][0x3e0] ;  /* 0x00007c00ff0e77ac */ /* 0x000ee20008000a00 */
[----:B-12---:R-:W-:Y:S01]  /*6770*/  MOV R8, R86 ;  /* 0x0000005600087202 */ /* 0x006fe20000000f00 */
[----:B------:R-:W-:Y:S01]  /*6780*/  FADD.FTZ R28, R28, -UR4 ;  /* 0x800000041c1c7e21 */ /* 0x000fe20008010000 */
[----:B------:R-:W-:Y:S01]  /*6790*/  MOV R9, R89 ;  /* 0x0000005900097202 */ /* 0x000fe20000000f00 */
[----:B------:R-:W1:Y:S01]  /*67a0*/  LDCU.64 UR16, c[0x0][0x380] ;  /* 0x00007000ff1077ac */ /* 0x000e620008000a00 */
[----:B------:R-:W-:Y:S01]  /*67b0*/  FADD.FTZ R29, R29, -UR4 ;  /* 0x800000041d1d7e21 */ /* 0x000fe20008010000 */
[----:B---3--:R-:W-:Y:S02]  /*67c0*/  IMAD R11, R11, UR14, RZ ;  /* 0x0000000e0b0b7c24 */ /* 0x008fe4000f8e02ff */
[----:B------:R-:W-:-:S04]  /*67d0*/  IMAD.WIDE.U32 R12, R10, UR14, R8 ;  /* 0x0000000e0a0c7c25 */ /* 0x000fc8000f8e0008 */
[----:B------:R-:W-:Y:S01]  /*67e0*/  FMUL.FTZ R9, R28, UR6 ;  /* 0x000000061c097c20 */ /* 0x000fe20008410000 */
[----:B------:R-:W-:Y:S01]  /*67f0*/  IMAD R11, R10, UR15, R11 ;  /* 0x0000000f0a0b7c24 */ /* 0x000fe2000f8e020b */
[----:B-1----:R-:W-:Y:S01]  /*6800*/  LEA R8, P1, R12, UR16, 0x2 ;  /* 0x000000100c087c11 */ /* 0x002fe2000f8210ff */
[----:B------:R-:W-:Y:S01]  /*6810*/  FMUL.FTZ R10, R29, UR6 ;  /* 0x000000061d0a7c20 */ /* 0x000fe20008410000 */
[----:B-----5:R-:W-:Y:S02]  /*6820*/  FFMA.FTZ R14, R46, R9, R50 ;  /* 0x000000092e0e7223 */ /* 0x020fe40000010032 */
[----:B------:R-:W-:Y:S01]  /*6830*/  IADD3 R11, PT, PT, R13, R11, RZ ;  /* 0x0000000b0d0b7210 */ /* 0x000fe20007ffe0ff */
[----:B------:R-:W-:-:S03]  /*6840*/  FFMA.FTZ R15, R47, R10, R51 ;  /* 0x0000000a2f0f7223 */ /* 0x000fc60000010033 */
[----:B------:R-:W-:-:S05]  /*6850*/  LEA.HI.X R9, R12, UR17, R11, 0x2, P1 ;  /* 0x000000110c097c11 */ /* 0x000fca00088f140b */
[----:B------:R3:W-:Y:S02]  /*6860*/  STG.E.64 desc[UR12][R8.64], R14 ;  /* 0x0000000e08007986 */ /* 0x0007e4000c101b0c */
.L_x_3816:
[----:B------:R-:W-:Y:S05]  /*6870*/  BSYNC.RECONVERGENT B1 ;  /* 0x0000000000017941 */ /* 0x000fea0003800200 */
.L_x_3815:
[----:B------:R-:W-:Y:S04]  /*6880*/  BSSY.RECONVERGENT B1, `(.L_x_3817) ;  /* 0x0000013000017945 */ /* 0x000fe80003800200 */
[----:B------:R-:W-:Y:S05]  /*6890*/  @P3 BRA `(.L_x_3818) ;  /* 0x0000000000443947 */ /* 0x000fea0003800000 */
[----:B------:R-:W4:Y:S01]  /*68a0*/  LDCU.64 UR14, c[0x0][0x3e0] ;  /* 0x00007c00ff0e77ac */ /* 0x000f220008000a00 */
[----:B-123--:R-:W-:Y:S01]  /*68b0*/  MOV R8, R86 ;  /* 0x0000005600087202 */ /* 0x00efe20000000f00 */
[----:B------:R-:W-:Y:S01]  /*68c0*/  FADD.FTZ R30, R30, -UR4 ;  /* 0x800000041e1e7e21 */ /* 0x000fe20008010000 */
[----:B------:R-:W-:Y:S01]  /*68d0*/  MOV R9, R89 ;  /* 0x0000005900097202 */ /* 0x000fe20000000f00 */
[----:B------:R-:W1:Y:S01]  /*68e0*/  LDCU.64 UR16, c[0x0][0x380] ;  /* 0x00007000ff1077ac */ /* 0x000e620008000a00 */
[----:B------:R-:W-:-:S04]  /*68f0*/  FADD.FTZ R31, R31, -UR4 ;  /* 0x800000041f1f7e21 */ /* 0x000fc80008010000 */
[----:B------:R-:W-:-:S04]  /*6900*/  FMUL.FTZ R10, R31, UR6 ;  /* 0x000000061f0a7c20 */ /* 0x000fc80008410000 */
[----:B-----5:R-:W-:Y:S01]  /*6910*/  FFMA.FTZ R13, R47, R10, R51 ;  /* 0x0000000a2f0d7223 */ /* 0x020fe20000010033 */
[----:B----4-:R-:W-:Y:S02]  /*6920*/  IMAD R7, R7, UR14, RZ ;  /* 0x0000000e07077c24 */ /* 0x010fe4000f8e02ff */
[----:B------:R-:W-:-:S04]  /*6930*/  IMAD.WIDE.U32 R8, R6, UR14, R8 ;  /* 0x0000000e06087c25 */ /* 0x000fc8000f8e0008 */
[----:B------:R-:W-:Y:S02]  /*6940*/  IMAD R11, R6, UR15, R7 ;  /* 0x0000000f060b7c24 */ /* 0x000fe4000f8e0207 */
[----:B------:R-:W-:Y:S01]  /*6950*/  FMUL.FTZ R7, R30, UR6 ;  /* 0x000000061e077c20 */ /* 0x000fe20008410000 */
[----:B-1----:R-:W-:Y:S02]  /*6960*/  LEA R6, P1, R8, UR16, 0x2 ;  /* 0x0000001008067c11 */ /* 0x002fe4000f8210ff */
[----:B------:R-:W-:Y:S01]  /*6970*/  IADD3 R11, PT, PT, R9, R11, RZ ;  /* 0x0000000b090b7210 */ /* 0x000fe20007ffe0ff */
[----:B------:R-:W-:-:S03]  /*6980*/  FFMA.FTZ R12, R46, R7, R50 ;  /* 0x000000072e0c7223 */ /* 0x000fc60000010032 */
[----:B------:R-:W-:-:S05]  /*6990*/  LEA.HI.X R7, R8, UR17, R11, 0x2, P1 ;  /* 0x0000001108077c11 */ /* 0x000fca00088f140b */
[----:B------:R4:W-:Y:S02]  /*69a0*/  STG.E.64 desc[UR12][R6.64], R12 ;  /* 0x0000000c06007986 */ /* 0x0009e4000c101b0c */
.L_x_3818:
[----:B------:R-:W-:Y:S05]  /*69b0*/  BSYNC.RECONVERGENT B1 ;  /* 0x0000000000017941 */ /* 0x000fea0003800200 */
.L_x_3817:
[----:B------:R-:W-:Y:S04]  /*69c0*/  BSSY.RECONVERGENT B1, `(.L_x_3819) ;  /* 0x0000013000017945 */ /* 0x000fe80003800200 */
[----:B------:R-:W-:Y:S05]  /*69d0*/  @P4 BRA `(.L_x_3820) ;  /* 0x0000000000444947 */ /* 0x000fea0003800000 */
[----:B------:R-:W0:Y:S01]  /*69e0*/  LDCU.64 UR14, c[0x0][0x3e0] ;  /* 0x00007c00ff0e77ac */ /* 0x000e220008000a00 */
[----:B----4-:R-:W-:Y:S01]  /*69f0*/  MOV R6, R86 ;  /* 0x0000005600067202 */ /* 0x010fe20000000f00 */
[----:B------:R-:W-:Y:S01]  /*6a00*/  FADD.FTZ R32, R32, -UR4 ;  /* 0x8000000420207e21 */ /* 0x000fe20008010000 */
[----:B------:R-:W-:Y:S01]  /*6a10*/  MOV R7, R89 ;  /* 0x0000005900077202 */ /* 0x000fe20000000f00 */
[----:B------:R-:W4:Y:S01]  /*6a20*/  LDCU.64 UR16, c[0x0][0x380] ;  /* 0x00007000ff1077ac */ /* 0x000f220008000a00 */
[----:B------:R-:W-:-:S04]  /*6a30*/  FADD.FTZ R33, R33, -UR4 ;  /* 0x8000000421217e21 */ /* 0x000fc80008010000 */
[----:B-123--:R-:W-:-:S04]  /*6a40*/  FMUL.FTZ R8, R33, UR6 ;  /* 0x0000000621087c20 */ /* 0x00efc80008410000 */
[----:B-----5:R-:W-:Y:S01]  /*6a50*/  FFMA.FTZ R11, R47, R8, R51 ;  /* 0x000000082f0b7223 */ /* 0x020fe20000010033 */
[----:B0-----:R-:W-:Y:S02]  /*6a60*/  IMAD R5, R5, UR14, RZ ;  /* 0x0000000e05057c24 */ /* 0x001fe4000f8e02ff */
        /* <DEDUP_REMOVED lines=8> */
.L_x_3820:
[----:B------:R-:W-:Y:S05]  /*6af0*/  BSYNC.RECONVERGENT B1 ;  /* 0x0000000000017941 */ /* 0x000fea0003800200 */
.L_x_3819:
[----:B------:R-:W-:Y:S01]  /*6b00*/  ISETP.GE.U32.AND P5, PT, R3, UR10, PT ;  /* 0x0000000a03007c0c */ /* 0x000fe2000bfa6070 */
[----:B------:R-:W-:Y:S01]  /*6b10*/  BSSY.RECONVERGENT B1, `(.L_x_3821) ;  /* 0x000002a000017945 */ /* 0x000fe20003800200 */
[----:B----4-:R-:W-:Y:S02]  /*6b20*/  SHF.R.S32.HI R12, RZ, 0x1f, R3 ;  /* 0x0000001fff0c7819 */ /* 0x010fe40000011403 */
[C---:B0-----:R-:W-:Y:S02]  /*6b30*/  IADD3 R21, PT, PT, R41.reuse, 0x160, RZ ;  /* 0x0000016029157810 */ /* 0x041fe40007ffe0ff */
[----:B------:R-:W-:Y:S02]  /*6b40*/  ISETP.GE.AND.EX P5, PT, R12, UR11, PT, P5 ;  /* 0x0000000b0c007c0c */ /* 0x000fe4000bfa6350 */
[C---:B------:R-:W-:Y:S02]  /*6b50*/  IADD3 R10, PT, PT, R41.reuse, 0x170, RZ ;  /* 0x00000170290a7810 */ /* 0x040fe40007ffe0ff */
[----:B-123--:R-:W-:-:S02]  /*6b60*/  IADD3 R8, PT, PT, R41, 0x180, RZ ;  /* 0x0000018029087810 */ /* 0x00efc40007ffe0ff */
        /* <DEDUP_REMOVED lines=25> */
[----:B------:R-:W-:-:S05]  /*6d00*/  MOV R12, R86 ;  /* 0x00000056000c7202 */ /* 0x000fca0000000f00 */
[----:B------:R-:W-:-:S04]  /*6d10*/  IMAD.WIDE.U32 R14, R3, UR14, R12 ;  /* 0x0000000e030e7c25 */ /* 0x000fc8000f8e000c */
[----:B------:R-:W-:Y:S02]  /*6d20*/  IMAD R13, R3, UR15, R16 ;  /* 0x0000000f030d7c24 */ /* 0x000fe4000f8e0210 */
[----:B------:R-:W-:Y:S01]  /*6d30*/  FMUL.FTZ R3, R34, UR6 ;  /* 0x0000000622037c20 */ /* 0x000fe20008410000 */
[----:B-1----:R-:W-:Y:S01]  /*6d40*/  LEA R12, P5, R14, UR16, 0x2 ;  /* 0x000000100e0c7c11 */ /* 0x002fe2000f8a10ff */
[----:B------:R-:W-:Y:S01]  /*6d50*/  FMUL.FTZ R16, R35, UR6 ;  /* 0x0000000623107c20 */ /* 0x000fe20008410000 */
[----:B------:R-:W-:Y:S01]  /*6d60*/  IADD3 R13, PT, PT, R15, R13, RZ ;  /* 0x0000000d0f0d7210 */ /* 0x000fe20007ffe0ff */
[----:B-----5:R-:W-:Y:S02]  /*6d70*/  FFMA.FTZ R18, R46, R3, R50 ;  /* 0x000000032e127223 */ /* 0x020fe40000010032 */
[----:B------:R-:W-:Y:S01]  /*6d80*/  FFMA.FTZ R19, R47, R16, R51 ;  /* 0x000000102f137223 */ /* 0x000fe20000010033 */
[----:B------:R-:W-:-:S05]  /*6d90*/  LEA.HI.X R13, R14, UR17, R13, 0x2, P5 ;  /* 0x000000110e0d7c11 */ /* 0x000fca000a8f140d */
[----:B------:R0:W-:Y:S02]  /*6da0*/  STG.E.64 desc[UR12][R12.64], R18 ;  /* 0x000000120c007986 */ /* 0x0001e4000c101b0c */
.L_x_3822:
[----:B------:R-:W-:Y:S05]  /*6db0*/  BSYNC.RECONVERGENT B1 ;  /* 0x0000000000017941 */ /* 0x000fea0003800200 */
.L_x_3821:
        /* <DEDUP_REMOVED lines=10> */
[----:B-----5:R-:W-:Y:S01]  /*6e60*/  FFMA.FTZ R16, R46, R3, R50 ;  /* 0x000000032e107223 */ /* 0x020fe20000010032 */
[----:B-1----:R-:W-:Y:S02]  /*6e70*/  IMAD R17, R17, UR14, RZ ;  /* 0x0000000e11117c24 */ /* 0x002fe4000f8e02ff */
[----:B------:R-:W-:-:S04]  /*6e80*/  IMAD.WIDE.U32 R12, R2, UR14, R12 ;  /* 0x0000000e020c7c25 */ /* 0x000fc8000f8e000c */
[----:B------:R-:W-:Y:S01]  /*6e90*/  IMAD R17, R2, UR15, R17 ;  /* 0x0000000f02117c24 */ /* 0x000fe2000f8e0211 */
[----:B0-----:R-:W-:-:S04]  /*6ea0*/  LEA R2, P2, R12, UR16, 0x2 ;  /* 0x000000100c027c11 */ /* 0x001fc8000f8410ff */
[----:B------:R-:W-:-:S04]  /*6eb0*/  IADD3 R17, PT, PT, R13, R17, RZ ;  /* 0x000000110d117210 */ /* 0x000fc80007ffe0ff */
[----:B------:R-:W-:Y:S01]  /*6ec0*/  LEA.HI.X R3, R12, UR17, R17, 0x2, P2 ;  /* 0x000000110c037c11 */ /* 0x000fe200090f1411 */
[----:B------:R-:W-:-:S05]  /*6ed0*/  FFMA.FTZ R17, R47, R14, R51 ;  /* 0x0000000e2f117223 */ /* 0x000fca0000010033 */
[----:B------:R1:W-:Y:S02]  /*6ee0*/  STG.E.64 desc[UR12][R2.64], R16 ;  /* 0x0000001002007986 */ /* 0x0003e4000c101b0c */
.L_x_3824:
[----:B------:R-:W-:Y:S05]  /*6ef0*/  BSYNC.RECONVERGENT B1 ;  /* 0x0000000000017941 */ /* 0x000fea0003800200 */
.L_x_3823:
[----:B------:R-:W-:Y:S04]  /*6f00*/  BSSY.RECONVERGENT B1, `(.L_x_3825) ;  /* 0x0000013000017945 */ /* 0x000fe80003800200 */
[----:B------:R-:W-:Y:S05]  /*6f10*/  @P1 BRA `(.L_x_3826) ;  /* 0x0000000000441947 */ /* 0x000fea0003800000 */
[----:B------:R-:W2:Y:S01]  /*6f20*/  LDCU.64 UR14, c[0x0][0x3e0] ;  /* 0x00007c00ff0e77ac */ /* 0x000ea20008000a00 */
[----:B-1----:R-:W-:Y:S01]  /*6f30*/  MOV R2, R86 ;  /* 0x0000005600027202 */ /* 0x002fe20000000f00 */
[----:B------:R-:W-:Y:S01]  /*6f40*/  FADD.FTZ R38, R38, -UR4 ;  /* 0x8000000426267e21 */ /* 0x000fe20008010000 */
[----:B------:R-:W-:Y:S01]  /*6f50*/  MOV R3, R89 ;  /* 0x0000005900037202 */ /* 0x000fe20000000f00 */
[----:B------:R-:W1:Y:S01]  /*6f60*/  LDCU.64 UR16, c[0x0][0x380] ;  /* 0x00007000ff1077ac */ /* 0x000e620008000a00 */
[----:B------:R-:W-:-:S04]  /*6f70*/  FADD.FTZ R39, R39, -UR4 ;  /* 0x8000000427277e21 */ /* 0x000fc80008010000 */
[----:B------:R-:W-:-:S04]  /*6f80*/  FMUL.FTZ R14, R39, UR6 ;  /* 0x00000006270e7c20 */ /* 0x000fc80008410000 */
[----:B-----5:R-:W-:Y:S01]  /*6f90*/  FFMA.FTZ R17, R47, R14, R51 ;  /* 0x0000000e2f117223 */ /* 0x020fe20000010033 */
[----:B--2---:R-:W-:Y:S02]  /*6fa0*/  IMAD R20, R20, UR14, RZ ;  /* 0x0000000e14147c24 */ /* 0x004fe4000f8e02ff */
[----:B0-----:R-:W-:-:S04]  /*6fb0*/  IMAD.WIDE.U32 R12, R21, UR14, R2 ;  /* 0x0000000e150c7c25 */ /* 0x001fc8000f8e0002 */
[----:B------:R-:W-:Y:S01]  /*6fc0*/  FMUL.FTZ R3, R38, UR6 ;  /* 0x0000000626037c20 */ /* 0x000fe20008410000 */
[----:B------:R-:W-:Y:S01]  /*6fd0*/  IMAD R21, R21, UR15, R20 ;  /* 0x0000000f15157c24 */ /* 0x000fe2000f8e0214 */
[----:B-1----:R-:W-:Y:S02]  /*6fe0*/  LEA R2, P1, R12, UR16, 0x2 ;  /* 0x000000100c027c11 */ /* 0x002fe4000f8210ff */
[----:B------:R-:W-:Y:S02]  /*6ff0*/  FFMA.FTZ R16, R46, R3, R50 ;  /* 0x000000032e107223 */ /* 0x000fe40000010032 */
[----:B------:R-:W-:-:S04]  /*7000*/  IADD3 R21, PT, PT, R13, R21, RZ ;  /* 0x000000150d157210 */ /* 0x000fc80007ffe0ff */
[----:B------:R-:W-:-:S05]  /*7010*/  LEA.HI.X R3, R12, UR17, R21, 0x2, P1 ;  /* 0x000000110c037c11 */ /* 0x000fca00088f1415 */
[----:B------:R2:W-:Y:S02]  /*7020*/  STG.E.64 desc[UR12][R2.64], R16 ;  /* 0x0000001002007986 */ /* 0x0005e4000c101b0c */
.L_x_3826:
[----:B------:R-:W-:Y:S05]  /*7030*/  BSYNC.RECONVERGENT B1 ;  /* 0x0000000000017941 */ /* 0x000fea0003800200 */
.L_x_3825:
        /* <DEDUP_REMOVED lines=9> */
[----:B0-----:R-:W-:-:S04]  /*70d0*/  IMAD.WIDE.U32 R12, R10, UR14, R2 ;  /* 0x0000000e0a0c7c25 */ /* 0x001fc8000f8e0002 */
        /* <DEDUP_REMOVED lines=9> */
.L_x_3828:
[----:B------:R-:W-:Y:S05]  /*7170*/  BSYNC.RECONVERGENT B1 ;  /* 0x0000000000017941 */ /* 0x000fea0003800200 */
.L_x_3827:
[----:B------:R-:W-:Y:S04]  /*7180*/  BSSY.RECONVERGENT B1, `(.L_x_3829) ;  /* 0x0000013000017945 */ /* 0x000fe80003800200 */
[----:B------:R-:W-:Y:S05]  /*7190*/  @P3 BRA `(.L_x_3830) ;  /* 0x0000000000443947 */ /* 0x000fea0003800000 */
[----:B------:R-:W4:Y:S01]  /*71a0*/  LDCU.64 UR14, c[0x0][0x3e0] ;  /* 0x00007c00ff0e77ac */ /* 0x000f220008000a00 */
[----:B-123--:R-:W-:Y:S01]  /*71b0*/  MOV R2, R86 ;  /* 0x0000005600027202 */ /* 0x00efe20000000f00 */
[----:B------:R-:W-:Y:S01]  /*71c0*/  FADD.FTZ R58, R58, -UR4 ;  /* 0x800000043a3a7e21 */ /* 0x000fe20008010000 */
[----:B------:R-:W-:Y:S01]  /*71d0*/  MOV R3, R89 ;  /* 0x0000005900037202 */ /* 0x000fe20000000f00 */
[----:B------:R-:W1:Y:S01]  /*71e0*/  LDCU.64 UR16, c[0x0][0x380] ;  /* 0x00007000ff1077ac */ /* 0x000e620008000a00 */
[----:B------:R-:W-:Y:S01]  /*71f0*/  FADD.FTZ R59, R59, -UR4 ;  /* 0x800000043b3b7e21 */ /* 0x000fe20008010000 */
[----:B----4-:R-:W-:Y:S02]  /*7200*/  IMAD R9, R9, UR14, RZ ;  /* 0x0000000e09097c24 */ /* 0x010fe4000f8e02ff */
        /* <DEDUP_REMOVED lines=10> */
.L_x_3830:
[----:B------:R-:W-:Y:S05]  /*72b0*/  BSYNC.RECONVERGENT B1 ;  /* 0x0000000000017941 */ /* 0x000fea0003800200 */
.L_x_3829:
[----:B------:R-:W-:Y:S04]  /*72c0*/  BSSY.RECONVERGENT B1, `(.L_x_3831) ;  /* 0x0000013000017945 */ /* 0x000fe80003800200 */
[----:B------:R-:W-:Y:S05]  /*72d0*/  @P4 BRA `(.L_x_3832) ;  /* 0x0000000000444947 */ /* 0x000fea0003800000 */
[----:B------:R-:W0:Y:S01]  /*72e0*/  LDCU.64 UR14, c[0x0][0x3e0] ;  /* 0x00007c00ff0e77ac */ /* 0x000e220008000a00 */
[----:B-1234-:R-:W-:Y:S01]  /*72f0*/  MOV R2, R86 ;  /* 0x0000005600027202 */ /* 0x01efe20000000f00 */
[----:B------:R-:W-:Y:S01]  /*7300*/  FADD.FTZ R60, R60, -UR4 ;  /* 0x800000043c3c7e21 */ /* 0x000fe20008010000 */
[----:B------:R-:W-:Y:S01]  /*7310*/  MOV R3, R89 ;  /* 0x0000005900037202 */ /* 0x000fe20000000f00 */
[----:B------:R-:W1:Y:S01]  /*7320*/  LDCU.64 UR16, c[0x0][0x380] ;  /* 0x00007000ff1077ac */ /* 0x000e620008000a00 */
[----:B------:R-:W-:Y:S01]  /*7330*/  FADD.FTZ R61, R61, -UR4 ;  /* 0x800000043d3d7e21 */ /* 0x000fe20008010000 */
[----:B0-----:R-:W-:Y:S02]  /*7340*/  IMAD R7, R7, UR14, RZ ;  /* 0x0000000e07077c24 */ /* 0x001fe4000f8e02ff */
        /* <DEDUP_REMOVED lines=10> */
.L_x_3832:
[----:B------:R-:W-:Y:S05]  /*73f0*/  BSYNC.RECONVERGENT B1 ;  /* 0x0000000000017941 */ /* 0x000fea0003800200 */
.L_x_3831:
[----:B------:R-:W-:Y:S01]  /*7400*/  ISETP.GE.U32.AND P5, PT, R5, UR10, PT ;  /* 0x0000000a05007c0c */ /* 0x000fe2000bfa6070 */
[----:B------:R-:W-:Y:S01]  /*7410*/  BSSY.RECONVERGENT B1, `(.L_x_3833) ;  /* 0x0000028000017945 */ /* 0x000fe20003800200 */
[----:B------:R-:W-:Y:S02]  /*7420*/  SHF.R.S32.HI R7, RZ, 0x1f, R5 ;  /* 0x0000001fff077819 */ /* 0x000fe40000011405 */
[----:B-12---:R-:W-:Y:S02]  /*7430*/  IADD3 R17, PT, PT, R41, 0x1c0, RZ ;  /* 0x000001c029117810 */ /* 0x006fe40007ffe0ff */
[----:B------:R-:W-:Y:S02]  /*7440*/  ISETP.GE.AND.EX P5, PT, R7, UR11, PT, P5 ;  /* 0x0000000b07007c0c */ /* 0x000fe4000bfa6350 */
[C---:B0-----:R-:W-:Y:S02]  /*7450*/  IADD3 R19, PT, PT, R41.reuse, 0x1d0, RZ ;  /* 0x000001d029137810 */ /* 0x041fe40007ffe0ff */
        /* <DEDUP_REMOVED lines=24> */
[----:B0-----:R-:W-:Y:S02]  /*75e0*/  IMAD R12, R7, UR14, RZ ;  /* 0x0000000e070c7c24 */ /* 0x001fe4000f8e02ff */
        /* <DEDUP_REMOVED lines=10> */
.L_x_3834:
[----:B------:R-:W-:Y:S05]  /*7690*/  BSYNC.RECONVERGENT B1 ;  /* 0x0000000000017941 */ /* 0x000fea0003800200 */
.L_x_3833:
        /* <DEDUP_REMOVED lines=19> */
.L_x_3836:
[----:B------:R-:W-:Y:S05]  /*77d0*/  BSYNC.RECONVERGENT B1 ;  /* 0x0000000000017941 */ /* 0x000fea0003800200 */
.L_x_3835:
        /* <DEDUP_REMOVED lines=19> */
.L_x_3838:
[----:B------:R-:W-:Y:S05]  /*7910*/  BSYNC.RECONVERGENT B1 ;  /* 0x0000000000017941 */ /* 0x000fea0003800200 */
.L_x_3837:
[----:B------:R-:W-:Y:S04]  /*7920*/  BSSY.RECONVERGENT B1, `(.L_x_3839) ;  /* 0x0000013000017945 */ /* 0x000fe80003800200 */
[----:B------:R-:W-:Y:S05]  /*7930*/  @P6 BRA `(.L_x_3840) ;  /* 0x0000000000446947 */ /* 0x000fea0003800000 */
[----:B------:R-:W3:Y:S01]  /*7940*/  LDCU.64 UR14, c[0x0][0x3e0] ;  /* 0x00007c00ff0e77ac */ /* 0x000ee20008000a00 */
[----:B-12---:R-:W-:Y:S01]  /*7950*/  MOV R4, R86 ;  /* 0x0000005600047202 */ /* 0x006fe20000000f00 */
[----:B------:R-:W-:Y:S01]  /*7960*/  FADD.FTZ R68, R68, -UR4 ;  /* 0x8000000444447e21 */ /* 0x000fe20008010000 */
[----:B------:R-:W-:Y:S01]  /*7970*/  MOV R5, R89 ;  /* 0x0000005900057202 */ /* 0x000fe20000000f00 */
[----:B------:R-:W1:Y:S01]  /*7980*/  LDCU.64 UR16, c[0x0][0x380] ;  /* 0x00007000ff1077ac */ /* 0x000e620008000a00 */
[----:B------:R-:W-:-:S04]  /*7990*/  FADD.FTZ R69, R69, -UR4 ;  /* 0x8000000445457e21 */ /* 0x000fc80008010000 */
[----:B------:R-:W-:-:S04]  /*79a0*/  FMUL.FTZ R10, R69, UR6 ;  /* 0x00000006450a7c20 */ /* 0x000fc80008410000 */
[----:B-----5:R-:W-:Y:S01]  /*79b0*/  FFMA.FTZ R13, R47, R10, R51 ;  /* 0x0000000a2f0d7223 */ /* 0x020fe20000010033 */
[----:B---3--:R-:W-:Y:S02]  /*79c0*/  IMAD R18, R18, UR14, RZ ;  /* 0x0000000e12127c24 */ /* 0x008fe4000f8e02ff */
        /* <DEDUP_REMOVED lines=8> */
.L_x_3840:
[----:B------:R-:W-:Y:S05]  /*7a50*/  BSYNC.RECONVERGENT B1 ;  /* 0x0000000000017941 */ /* 0x000fea0003800200 */
.L_x_3839:
[----:B------:R-:W-:Y:S04]  /*7a60*/  BSSY.RECONVERGENT B1, `(.L_x_3841) ;  /* 0x0000013000017945 */ /* 0x000fe80003800200 */
[----:B------:R-:W-:Y:S05]  /*7a70*/  @P3 BRA `(.L_x_3842) ;  /* 0x0000000000443947 */ /* 0x000fea0003800000 */
[----:B------:R-:W0:Y:S01]  /*7a80*/  LDCU.64 UR14, c[0x0][0x3e0] ;  /* 0x00007c00ff0e77ac */ /* 0x000e220008000a00 */
[----:B-123--:R-:W-:Y:S01]  /*7a90*/  MOV R4, R86 ;  /* 0x0000005600047202 */ /* 0x00efe20000000f00 */
        /* <DEDUP_REMOVED lines=15> */
.L_x_3842:
[----:B------:R-:W-:Y:S05]  /*7b90*/  BSYNC.RECONVERGENT B1 ;  /* 0x0000000000017941 */ /* 0x000fea0003800200 */
.L_x_3841:
[----:B------:R-:W-:Y:S05]  /*7ba0*/  @P4 BRA `(.L_x_3843) ;  /* 0x0000004400444947 */ /* 0x000fea0003800000 */
[----:B------:R-:W0:Y:S01]  /*7bb0*/  LDCU.64 UR10, c[0x0][0x3e0] ;  /* 0x00007c00ff0a77ac */ /* 0x000e220008000a00 */
[----:B------:R-:W-:Y:S01]  /*7bc0*/  MOV R87, R89 ;  /* 0x0000005900577202 */ /* 0x000fe20000000f00 */
[----:B------:R-:W-:Y:S01]  /*7bd0*/  FADD.FTZ R72, R72, -UR4 ;  /* 0x8000000448487e21 */ /* 0x000fe20008010000 */
[----:B------:R-:W-:Y:S01]  /*7be0*/  FADD.FTZ R73, R73, -UR4 ;  /* 0x8000000449497e21 */ /* 0x000fe20008010000 */
[----:B------:R-:W0:Y:S02]  /*7bf0*/  LDCU.64 UR14, c[0x0][0x380] ;  /* 0x00007000ff0e77ac */ /* 0x000e240008000a00 */
[----:B------:R-:W-:Y:S01]  /*7c00*/  FMUL.FTZ R3, R72, UR6 ;  /* 0x0000000648037c20 */ /* 0x000fe20008410000 */
[----:B-1234-:R-:W-:-:S03]  /*7c10*/  FMUL.FTZ R4, R73, UR6 ;  /* 0x0000000649047c20 */ /* 0x01efc60008410000 */
[----:B-----5:R-:W-:Y:S01]  /*7c20*/  FFMA.FTZ R46, R46, R3, R50 ;  /* 0x000000032e2e7223 */ /* 0x020fe20000010032 */
[----:B------:R-:W-:Y:S01]  /*7c30*/  FFMA.FTZ R47, R47, R4, R51 ;  /* 0x000000042f2f7223 */ /* 0x000fe20000010033 */
[----:B0-----:R-:W-:Y:S02]  /*7c40*/  IMAD R2, R2, UR10, RZ ;  /* 0x0000000a02027c24 */ /* 0x001fe4000f8e02ff */
[----:B------:R-:W-:-:S04]  /*7c50*/  IMAD.WIDE.U32 R86, R41, UR10, R86 ;  /* 0x0000000a29567c25 */ /* 0x000fc8000f8e0056 */
[----:B------:R-:W-:Y:S01]  /*7c60*/  IMAD R41, R41, UR11, R2 ;  /* 0x0000000b29297c24 */ /* 0x000fe2000f8e0202 */
[----:B------:R-:W-:-:S04]  /*7c70*/  LEA R2, P1, R86, UR14, 0x2 ;  /* 0x0000000e56027c11 */ /* 0x000fc8000f8210ff */
[----:B------:R-:W-:-:S04]  /*7c80*/  IADD3 R41, PT, PT, R87, R41, RZ ;  /* 0x0000002957297210 */ /* 0x000fc80007ffe0ff */
[----:B------:R-:W-:-:S05]  /*7c90*/  LEA.HI.X R3, R86, UR15, R41, 0x2, P1 ;  /* 0x0000000f56037c11 */ /* 0x000fca00088f1429 */
[----:B------:R0:W-:Y:S01]  /*7ca0*/  STG.E.64 desc[UR12][R2.64], R46 ;  /* 0x0000002e02007986 */ /* 0x0001e2000c101b0c */
[----:B------:R-:W-:Y:S05]  /*7cb0*/  BRA `(.L_x_3843) ;  /* 0x0000004400007947 */ /* 0x000fea0003800000 */
.L_x_3780:
        /* <DEDUP_REMOVED lines=17> */
[----:B------:R-:W0:Y:S01]  /*7dd0*/  LDCU.64 UR14, c[0x0][0x3e0] ;  /* 0x00007c00ff0e77ac */ /* 0x000e220008000a00 */
[----:B------:R-:W-:Y:S01]  /*7de0*/  MOV R45, R89 ;  /* 0x00000059002d7202 */ /* 0x000fe20000000f00 */
[----:B------:R-:W-:Y:S01]  /*7df0*/  FMUL.FTZ R43, R80, UR6 ;  /* 0x00000006502b7c20 */ /* 0x000fe20008410000 */
[----:B------:R-:W-:Y:S01]  /*7e00*/  FMUL.FTZ R44, R81, UR6 ;  /* 0x00000006512c7c20 */ /* 0x000fe20008410000 */
        /* <DEDUP_REMOVED lines=21> */
.L_x_3845:
[----:B------:R-:W-:Y:S05]  /*7f60*/  BSYNC.RECONVERGENT B1 ;  /* 0x0000000000017941 */ /* 0x000fea0003800200 */
.L_x_3844:
[----:B------:R-:W-:Y:S04]  /*7f70*/  BSSY.RECONVERGENT B1, `(.L_x_3846) ;  /* 0x000001d000017945 */ /* 0x000fe80003800200 */
[----:B------:R-:W-:Y:S05]  /*7f80*/  @P2 BRA `(.L_x_3847) ;  /* 0x00000000006c2947 */ /* 0x000fea0003800000 */
[----:B------:R-:W-:Y:S01]  /*7f90*/  FADD.FTZ R78, R78, -UR4 ;  /* 0x800000044e4e7e21 */ /* 0x000fe20008010000 */
[----:B------:R-:W-:Y:S01]  /*7fa0*/  FADD.FTZ R79, R79, -UR4 ;  /* 0x800000044f4f7e21 */ /* 0x000fe20008010000 */
[----:B------:R-:W1:Y:S02]  /*7fb0*/  LDCU.64 UR14, c[0x0][0x3e0] ;  /* 0x00007c00ff0e77ac */ /* 0x000e640008000a00 */
[----:B0-----:R-:W-:Y:S01]  /*7fc0*/  FMUL.FTZ R43, R78, UR6 ;  /* 0x000000064e2b7c20 */ /* 0x001fe20008410000 */
        /* <DEDUP_REMOVED lines=18> */
[----:B------:R-:W-:-:S04]  /*80f0*/  IADD3 R45, PT, PT, R43, R45, RZ ;  /* 0x0000002d2b2d7210 */ /* 0x000fc80007ffe0ff */
[----:B------:R-:W-:Y:S01]  /*8100*/  LEA.HI.X R45, R42, UR17, R45, 0x2, P1 ;  /* 0x000000112a2d7c11 */ /* 0x000fe200088f142d */
[----:B--2---:R-:W-:Y:S01]  /*8110*/  FMUL.FTZ R52, R54, R55 ;  /* 0x0000003736347220 */ /* 0x004fe20000410000 */
[----:B0-----:R-:W-:-:S05]  /*8120*/  FMUL.FTZ R53, R53, R78 ;  /* 0x0000004e35357220 */ /* 0x001fca0000410000 */
[----:B------:R1:W-:Y:S02]  /*8130*/  STG.E.64 desc[UR12][R44.64], R52 ;  /* 0x000000342c007986 */ /* 0x0003e4000c101b0c */
.L_x_3847:
[----:B------:R-:W-:Y:S05]  /*8140*/  BSYNC.RECONVERGENT B1 ;  /* 0x0000000000017941 */ /* 0x000fea0003800200 */
.L_x_3846:
[----:B------:R-:W-:Y:S01]  /*8150*/  ISETP.GE.U32.AND P5, PT, R49, UR10, PT ;  /* 0x0000000a31007c0c */ /* 0x000fe2000bfa6070 */
[----:B------:R-:W-:Y:S01]  /*8160*/  BSSY.RECONVERGENT B1, `(.L_x_3848) ;  /* 0x0000032000017945 */ /* 0x000fe20003800200 */
[----:B------:R-:W-:Y:S02]  /*8170*/  SHF.R.S32.HI R48, RZ, 0x1f, R49 ;  /* 0x0000001fff307819 */ /* 0x000fe40000011431 */
[C---:B0-----:R-:W-:Y:S02]  /*8180*/  IADD3 R42, PT, PT, R41.reuse, 0x40, RZ ;  /* 0x00000040292a7810 */ /* 0x041fe40007ffe0ff */
[----:B------:R-:W-:Y:S02]  /*8190*/  ISETP.GE.AND.EX P5, PT, R48, UR11, PT, P5 ;  /* 0x0000000b30007c0c */ /* 0x000fe4000bfa6350 */
[C---:B------:R-:W-:Y:S02]  /*81a0*/  IADD3 R43, PT, PT, R41.reuse, 0x50, RZ ;  /* 0x00000050292b7810 */ /* 0x040fe40007ffe0ff */
        /* <DEDUP_REMOVED lines=45> */
.L_x_3849:
[----:B------:R-:W-:Y:S05]  /*8480*/  BSYNC.RECONVERGENT B1 ;  /* 0x0000000000017941 */ /* 0x000fea0003800200 */
.L_x_3848:
[----:B------:R-:W-:Y:S01]  /*8490*/  BSSY.RECONVERGENT B1, `(.L_x_3850) ;  /* 0x000001f000017945 */ /* 0x000fe20003800200 */
[C---:B------:R-:W-:Y:S02]  /*84a0*/  IADD3 R76, PT, PT, R41.reuse, 0x80, RZ ;  /* 0x00000080294c7810 */ /* 0x040fe40007ffe0ff */
[----:B------:R-:W-:Y:S01]  /*84b0*/  IADD3 R77, PT, PT, R41, 0x90, RZ ;  /* 0x00000090294d7810 */ /* 0x000fe20007ffe0ff */
[----:B------:R-:W-:Y:S06]  /*84c0*/  @P2 BRA `(.L_x_3851) ;  /* 0x00000000006c2947 */ /* 0x000fec0003800000 */
[----:B------:R-:W-:Y:S01]  /*84d0*/  FADD.FTZ R74, R74, -UR4 ;  /* 0x800000044a4a7e21 */ /* 0x000fe20008010000 */
[----:B0-----:R-:W-:Y:S01]  /*84e0*/  FADD.FTZ R48, R75, -UR4 ;  /* 0x800000044b307e21 */ /* 0x001fe20008010000 */
        /* <DEDUP_REMOVED lines=25> */
.L_x_3851:
[----:B------:R-:W-:Y:S05]  /*8680*/  BSYNC.RECONVERGENT B1 ;  /* 0x0000000000017941 */ /* 0x000fea0003800200 */
.L_x_3850:
[----:B------:R-:W-:Y:S04]  /*8690*/  BSSY.RECONVERGENT B1, `(.L_x_3852) ;  /* 0x000001d000017945 */ /* 0x000fe80003800200 */
[----:B------:R-:W-:Y:S05]  /*86a0*/  @P1 BRA `(.L_x_3853) ;  /* 0x00000000006c1947 */ /* 0x000fea0003800000 */
[----:B------:R-:W-:Y:S01]  /*86b0*/  FADD.FTZ R2, R2, -UR4 ;  /* 0x8000000402027e21 */ /* 0x000fe20008010000 */
[----:B------:R-:W-:Y:S01]  /*86c0*/  FADD.FTZ R3, R3, -UR4 ;  /* 0x8000000403037e21 */ /* 0x000fe20008010000 */
[----:B------:R-:W2:Y:S02]  /*86d0*/  LDCU.64 UR14, c[0x0][0x3e0] ;  /* 0x00007c00ff0e77ac */ /* 0x000ea40008000a00 */
[----:B01----:R-:W-:Y:S01]  /*86e0*/  FMUL.FTZ R49, R2, UR6 ;  /* 0x0000000602317c20 */ /* 0x003fe20008410000 */
        /* <DEDUP_REMOVED lines=16> */
[----:B0-----:R-:W-:-:S03]  /*87f0*/  LEA R48, P1, R2, UR16, 0x2 ;  /* 0x0000001002307c11 */ /* 0x001fc6000f8210ff */
[----:B------:R-:W0:Y:S01]  /*8800*/  MUFU.RCP R75, R74 ;  /* 0x0000004a004b7308 */ /* 0x000e220000001000 */
[----:B------:R-:W-:-:S04]  /*8810*/  IADD3 R49, PT, PT, R3, R49, RZ ;  /* 0x0000003103317210 */ /* 0x000fc80007ffe0ff */
[----:B------:R-:W-:Y:S01]  /*8820*/  LEA.HI.X R49, R2, UR17, R49, 0x2, P1 ;  /* 0x0000001102317c11 */ /* 0x000fe200088f1431 */
[----:B-1----:R-:W-:Y:S01]  /*8830*/  FMUL.FTZ R2, R52, R53 ;  /* 0x0000003534027220 */ /* 0x002fe20000410000 */
[----:B0-----:R-:W-:-:S05]  /*8840*/  FMUL.FTZ R3, R40, R75 ;  /* 0x0000004b28037220 */ /* 0x001fca0000410000 */
[----:B------:R2:W-:Y:S02]  /*8850*/  STG.E.64 desc[UR12][R48.64], R2 ;  /* 0x0000000230007986 */ /* 0x0005e4000c101b0c */
.L_x_3853:
[----:B------:R-:W-:Y:S05]  /*8860*/  BSYNC.RECONVERGENT B1 ;  /* 0x0000000000017941 */ /* 0x000fea0003800200 */
.L_x_3852:
[----:B------:R-:W-:Y:S04]  /*8870*/  BSSY.RECONVERGENT B1, `(.L_x_3854) ;  /* 0x000001d000017945 */ /* 0x000fe80003800200 */
[----:B------:R-:W-:Y:S05]  /*8880*/  @P6 BRA `(.L_x_3855) ;  /* 0x00000000006c6947 */ /* 0x000fea0003800000 */
[----:B------:R-:W-:Y:S01]  /*8890*/  FADD.FTZ R4, R4, -UR4 ;  /* 0x8000000404047e21 */ /* 0x000fe20008010000 */
[----:B------:R-:W-:Y:S01]  /*88a0*/  FADD.FTZ R5, R5, -UR4 ;  /* 0x8000000405057e21 */ /* 0x000fe20008010000 */
[----:B------:R-:W3:Y:S02]  /*88b0*/  LDCU.64 UR14, c[0x0][0x3e0] ;  /* 0x00007c00ff0e77ac */ /* 0x000ee40008000a00 */
[----:B--2---:R-:W-:Y:S01]  /*88c0*/  FMUL.FTZ R3, R4, UR6 ;  /* 0x0000000604037c20 */ /* 0x004fe20008410000 */
[----:B------:R-:W-:Y:S01]  /*88d0*/  FMUL.FTZ R42, R5, UR6 ;  /* 0x00000006052a7c20 */ /* 0x000fe20008410000 */
[----:B------:R-:W2:Y:S02]  /*88e0*/  LDCU.64 UR16, c[0x0][0x380] ;  /* 0x00007000ff1077ac */ /* 0x000ea40008000a00 */
[----:B-----5:R-:W-:Y:S01]  /*88f0*/  FFMA.FTZ R40, R46, R3, R50 ;  /* 0x000000032e287223 */ /* 0x020fe20000010032 */
[----:B------:R-:W-:Y:S01]  /*8900*/  FFMA.FTZ R42, R47, R42, R51 ;  /* 0x0000002a2f2a7223 */ /* 0x000fe20000010033 */
[----:B------:R-:W-:-:S02]  /*8910*/  MOV R3, R89 ;  /* 0x0000005900037202 */ /* 0x000fc40000000f00 */
[----:B------:R-:W-:Y:S01]  /*8920*/  FMUL.FTZ R2, R40, -1.4426950216293334961 ;  /* 0xbfb8aa3b28027820 */ /* 0x000fe20000410000 */
[----:B------:R-:W-:-:S05]  /*8930*/  FMUL.FTZ R4, R42, -1.4426950216293334961 ;  /* 0xbfb8aa3b2a047820 */ /* 0x000fca0000410000 */
[----:B------:R-:W0:Y:S01]  /*8940*/  MUFU.EX2 R2, R2 ;  /* 0x0000000200027308 */ /* 0x000e220000000800 */
[----:B---3--:R-:W-:-:S07]  /*8950*/  IMAD R54, R55, UR14, RZ ;  /* 0x0000000e37367c24 */ /* 0x008fce000f8e02ff */
[----:B------:R-:W3:Y:S01]  /*8960*/  MUFU.EX2 R4, R4 ;  /* 0x0000000400047308 */ /* 0x000ee20000000800 */
[----:B01----:R-:W-:Y:S01]  /*8970*/  FADD.FTZ R48, R2, 1 ;  /* 0x3f80000002307421 */ /* 0x003fe20000010000 */
[----:B------:R-:W-:-:S06]  /*8980*/  MOV R2, R86 ;  /* 0x0000005600027202 */ /* 0x000fcc0000000f00 */
[----:B------:R-:W0:Y:S01]  /*8990*/  MUFU.RCP R49, R48 ;  /* 0x0000003000317308 */ /* 0x000e220000001000 */
[----:B------:R-:W-:-:S04]  /*89a0*/  IMAD.WIDE.U32 R2, R43, UR14, R2 ;  /* 0x0000000e2b027c25 */ /* 0x000fc8000f8e0002 */
[----:B---3--:R-:W-:Y:S01]  /*89b0*/  FADD.FTZ R52, R4, 1 ;  /* 0x3f80000004347421 */ /* 0x008fe20000010000 */
[----:B------:R-:W-:Y:S01]  /*89c0*/  IMAD R43, R43, UR15, R54 ;  /* 0x0000000f2b2b7c24 */ /* 0x000fe2000f8e0236 */
[----:B--2---:R-:W-:Y:S02]  /*89d0*/  LEA R4, P1, R2, UR16, 0x2 ;  /* 0x0000001002047c11 */ /* 0x004fe4000f8210ff */
[----:B------:R-:W1:Y:S02]  /*89e0*/  MUFU.RCP R53, R52 ;  /* 0x0000003400357308 */ /* 0x000e640000001000 */
[----:B------:R-:W-:-:S04]  /*89f0*/  IADD3 R43, PT, PT, R3, R43, RZ ;  /* 0x0000002b032b7210 */ /* 0x000fc80007ffe0ff */
[----:B------:R-:W-:Y:S01]  /*8a00*/  LEA.HI.X R5, R2, UR17, R43, 0x2, P1 ;  /* 0x0000001102057c11 */ /* 0x000fe200088f142b */
[----:B0-----:R-:W-:Y:S01]  /*8a10*/  FMUL.FTZ R2, R40, R49 ;  /* 0x0000003128027220 */ /* 0x001fe20000410000 */
[----:B-1----:R-:W-:-:S05]  /*8a20*/  FMUL.FTZ R3, R42, R53 ;  /* 0x000000352a037220 */ /* 0x002fca0000410000 */
[----:B------:R3:W-:Y:S02]  /*8a30*/  STG.E.64 desc[UR12][R4.64], R2 ;  /* 0x0000000204007986 */ /* 0x0007e4000c101b0c */
.L_x_3855:
[----:B------:R-:W-:Y:S05]  /*8a40*/  BSYNC.RECONVERGENT B1 ;  /* 0x0000000000017941 */ /* 0x000fea0003800200 */
.L_x_3854:
[----:B------:R-:W-:Y:S04]  /*8a50*/  BSSY.RECONVERGENT B1, `(.L_x_3856) ;  /* 0x000001d000017945 */ /* 0x000fe80003800200 */
[----:B------:R-:W-:Y:S05]  /*8a60*/  @P3 BRA `(.L_x_3857) ;  /* 0x00000000006c3947 */ /* 0x000fea0003800000 */
[----:B------:R-:W-:Y:S01]  /*8a70*/  FADD.FTZ R6, R6, -UR4 ;  /* 0x8000000406067e21 */ /* 0x000fe20008010000 */
[----:B------:R-:W-:Y:S01]  /*8a80*/  FADD.FTZ R7, R7, -UR4 ;  /* 0x8000000407077e21 */ /* 0x000fe20008010000 */
[----:B------:R-:W4:Y:S02]  /*8a90*/  LDCU.64 UR14, c[0x0][0x3e0] ;  /* 0x00007c00ff0e77ac */ /* 0x000f240008000a00 */
[----:B--23--:R-:W-:Y:S01]  /*8aa0*/  FMUL.FTZ R3, R6, UR6 ;  /* 0x0000000606037c20 */ /* 0x00cfe20008410000 */
[----:B------:R-:W-:Y:S01]  /*8ab0*/  FMUL.FTZ R4, R7, UR6 ;  /* 0x0000000607047c20 */ /* 0x000fe20008410000 */
[----:B------:R-:W2:Y:S02]  /*8ac0*/  LDCU.64 UR16, c[0x0][0x380] ;  /* 0x00007000ff1077ac */ /* 0x000ea40008000a00 */
[----:B-----5:R-:W-:Y:S01]  /*8ad0*/  FFMA.FTZ R43, R46, R3, R50 ;  /* 0x000000032e2b7223 */ /* 0x020fe20000010032 */
[----:B------:R-:W-:Y:S01]  /*8ae0*/  FFMA.FTZ R40, R47, R4, R51 ;  /* 0x000000042f287223 */ /* 0x000fe20000010033 */
[----:B------:R-:W-:-:S02]  /*8af0*/  MOV R3, R89 ;  /* 0x0000005900037202 */ /* 0x000fc40000000f00 */
[----:B------:R-:W-:Y:S01]  /*8b00*/  FMUL.FTZ R2, R43, -1.4426950216293334961 ;  /* 0xbfb8aa3b2b027820 */ /* 0x000fe20000410000 */
[----:B------:R-:W-:-:S05]  /*8b10*/  FMUL.FTZ R4, R40, -1.4426950216293334961 ;  /* 0xbfb8aa3b28047820 */ /* 0x000fca0000410000 */
[----:B------:R-:W3:Y:S01]  /*8b20*/  MUFU.EX2 R2, R2 ;  /* 0x0000000200027308 */ /* 0x000ee20000000800 */
[----:B----4-:R-:W-:-:S04]  /*8b30*/  IMAD R5, R78, UR14, RZ ;  /* 0x0000000e4e057c24 */ /* 0x010fc8000f8e02ff */
[----:B------:R-:W-:-:S03]  /*8b40*/  IMAD R5, R44, UR15, R5 ;  /* 0x0000000f2c057c24 */ /* 0x000fc6000f8e0205 */
[----:B------:R-:W4:Y:S01]  /*8b50*/  MUFU.EX2 R4, R4 ;  /* 0x0000000400047308 */ /* 0x000f220000000800 */
[----:B---3--:R-:W-:Y:S01]  /*8b60*/  FADD.FTZ R6, R2, 1 ;  /* 0x3f80000002067421 */ /* 0x008fe20000010000 */
[----:B------:R-:W-:-:S06]  /*8b70*/  MOV R2, R86 ;  /* 0x0000005600027202 */ /* 0x000fcc0000000f00 */
[----:B------:R-:W3:Y:S01]  /*8b80*/  MUFU.RCP R6, R6 ;  /* 0x0000000600067308 */ /* 0x000ee20000001000 */
[----:B------:R-:W-:-:S04]  /*8b90*/  IMAD.WIDE.U32 R2, R44, UR14, R2 ;  /* 0x0000000e2c027c25 */ /* 0x000fc8000f8e0002 */
[----:B----4-:R-:W-:Y:S01]  /*8ba0*/  FADD.FTZ R7, R4, 1 ;  /* 0x3f80000004077421 */ /* 0x010fe20000010000 */
[----:B--2---:R-:W-:-:S05]  /*8bb0*/  LEA R4, P1, R2, UR16, 0x2 ;  /* 0x0000001002047c11 */ /* 0x004fca000f8210ff */
[----:B------:R-:W2:Y:S01]  /*8bc0*/  MUFU.RCP R7, R7 ;  /* 0x0000000700077308 */ /* 0x000ea20000001000 */
[----:B------:R-:W-:-:S04]  /*8bd0*/  IADD3 R5, PT, PT, R3, R5, RZ ;  /* 0x0000000503057210 */ /* 0x000fc80007ffe0ff */
[----:B------:R-:W-:Y:S01]  /*8be0*/  LEA.HI.X R5, R2, UR17, R5, 0x2, P1 ;  /* 0x0000001102057c11 */ /* 0x000fe200088f1405 */
[----:B---3--:R-:W-:Y:S01]  /*8bf0*/  FMUL.FTZ R2, R43, R6 ;  /* 0x000000062b027220 */ /* 0x008fe20000410000 */
[----:B--2---:R-:W-:-:S05]  /*8c00*/  FMUL.FTZ R3, R40, R7 ;  /* 0x0000000728037220 */ /* 0x004fca0000410000 */
[----:B------:R4:W-:Y:S02]  /*8c10*/  STG.E.64 desc[UR12][R4.64], R2 ;  /* 0x0000000204007986 */ /* 0x0009e4000c101b0c */
.L_x_3857:
[----:B------:R-:W-:Y:S05]  /*8c20*/  BSYNC.RECONVERGENT B1 ;  /* 0x0000000000017941 */ /* 0x000fea0003800200 */
.L_x_3856:
[----:B------:R-:W-:Y:S04]  /*8c30*/  BSSY.RECONVERGENT B1, `(.L_x_3858) ;  /* 0x000001d000017945 */ /* 0x000fe80003800200 */
[----:B------:R-:W-:Y:S05]  /*8c40*/  @P4 BRA `(.L_x_3859) ;  /* 0x00000000006c4947 */ /* 0x000fea0003800000 */
[----:B------:R-:W-:Y:S01]  /*8c50*/  FADD.FTZ R8, R8, -UR4 ;  /* 0x8000000408087e21 */ /* 0x000fe20008010000 */
[----:B------:R-:W-:Y:S01]  /*8c60*/  FADD.FTZ R9, R9, -UR4 ;  /* 0x8000000409097e21 */ /* 0x000fe20008010000 */
[----:B------:R-:W0:Y:S02]  /*8c70*/  LDCU.64 UR14, c[0x0][0x3e0] ;  /* 0x00007c00ff0e77ac */ /* 0x000e240008000a00 */
[----:B--234-:R-:W-:Y:S01]  /*8c80*/  FMUL.FTZ R3, R8, UR6 ;  /* 0x0000000608037c20 */ /* 0x01cfe20008410000 */
        /* <DEDUP_REMOVED lines=8> */
[----:B0-----:R-:W-:-:S07]  /*8d10*/  IMAD R40, R79, UR14, RZ ;  /* 0x0000000e4f287c24 */ /* 0x001fce000f8e02ff */
[----:B------:R-:W0:Y:S01]  /*8d20*/  MUFU.EX2 R4, R4 ;  /* 0x0000000400047308 */ /* 0x000e220000000800 */
[----:B---3--:R-:W-:Y:S01]  /*8d30*/  FADD.FTZ R6, R2, 1 ;  /* 0x3f80000002067421 */ /* 0x008fe20000010000 */
[----:B------:R-:W-:-:S06]  /*8d40*/  MOV R2, R86 ;  /* 0x0000005600027202 */ /* 0x000fcc0000000f00 */
[----:B------:R-:W3:Y:S01]  /*8d50*/  MUFU.RCP R6, R6 ;  /* 0x0000000600067308 */ /* 0x000ee20000001000 */
[----:B------:R-:W-:-:S04]  /*8d60*/  IMAD.WIDE.U32 R2, R45, UR14, R2 ;  /* 0x0000000e2d027c25 */ /* 0x000fc8000f8e0002 */
[----:B0-----:R-:W-:Y:S01]  /*8d70*/  FADD.FTZ R7, R4, 1 ;  /* 0x3f80000004077421 */ /* 0x001fe20000010000 */
[----:B------:R-:W-:Y:S01]  /*8d80*/  IMAD R45, R45, UR15, R40 ;  /* 0x0000000f2d2d7c24 */ /* 0x000fe2000f8e0228 */
[----:B--2---:R-:W-:-:S04]  /*8d90*/  LEA R4, P1, R2, UR16, 0x2 ;  /* 0x0000001002047c11 */ /* 0x004fc8000f8210ff */
[----:B------:R-:W0:Y:S01]  /*8da0*/  MUFU.RCP R7, R7 ;  /* 0x0000000700077308 */ /* 0x000e220000001000 */
[----:B------:R-:W-:-:S04]  /*8db0*/  IADD3 R45, PT, PT, R3, R45, RZ ;  /* 0x0000002d032d7210 */ /* 0x000fc80007ffe0ff */
[----:B------:R-:W-:Y:S01]  /*8dc0*/  LEA.HI.X R5, R2, UR17, R45, 0x2, P1 ;  /* 0x0000001102057c11 */ /* 0x000fe200088f142d */
[----:B---3--:R-:W-:Y:S01]  /*8dd0*/  FMUL.FTZ R2, R43, R6 ;  /* 0x000000062b027220 */ /* 0x008fe20000410000 */
[----:B0-----:R-:W-:-:S05]  /*8de0*/  FMUL.FTZ R3, R8, R7 ;  /* 0x0000000708037220 */ /* 0x001fca0000410000 */
[----:B------:R0:W-:Y:S02]  /*8df0*/  STG.E.64 desc[UR12][R4.64], R2 ;  /* 0x0000000204007986 */ /* 0x0001e4000c101b0c */
.L_x_3859:
[----:B------:R-:W-:Y:S05]  /*8e00*/  BSYNC.RECONVERGENT B1 ;  /* 0x0000000000017941 */ /* 0x000fea0003800200 */
.L_x_3858:
[----:B------:R-:W-:Y:S01]  /*8e10*/  ISETP.GE.U32.AND P5, PT, R76, UR10, PT ;  /* 0x0000000a4c007c0c */ /* 0x000fe2000bfa6070 */
[----:B------:R-:W-:Y:S01]  /*8e20*/  BSSY.RECONVERGENT B1, `(.L_x_3860) ;  /* 0x0000034000017945 */ /* 0x000fe20003800200 */
[----:B0-234-:R-:W-:Y:S02]  /*8e30*/  SHF.R.S32.HI R3, RZ, 0x1f, R76 ;  /* 0x0000001fff037819 */ /* 0x01dfe4000001144c */
        /* <DEDUP_REMOVED lines=46> */
[----:B--2---:R-:W-:-:S03]  /*9120*/  FMUL.FTZ R3, R11, R54 ;  /* 0x000000360b037220 */ /* 0x004fc60000410000 */
[----:B------:R-:W-:Y:S01]  /*9130*/  LEA.HI.X R5, R2, UR17, R5, 0x2, P5 ;  /* 0x0000001102057c11 */ /* 0x000fe2000a8f1405 */
[----:B0-----:R-:W-:-:S05]  /*9140*/  FMUL.FTZ R2, R10, R53 ;  /* 0x000000350a027220 */ /* 0x001fca0000410000 */
[----:B------:R0:W-:Y:S02]  /*9150*/  STG.E.64 desc[UR12][R4.64], R2 ;  /* 0x0000000204007986 */ /* 0x0001e4000c101b0c */
.L_x_3861:
[----:B------:R-:W-:Y:S05]  /*9160*/  BSYNC.RECONVERGENT B1 ;  /* 0x0000000000017941 */ /* 0x000fea0003800200 */
.L_x_3860:
        /* <DEDUP_REMOVED lines=24> */
[----:B------:R-:W-:-:S04]  /*92f0*/  IADD3 R77, PT, PT, R3, R77, RZ ;  /* 0x0000004d034d7210 */ /* 0x000fc80007ffe0ff */
[----:B------:R-:W-:Y:S01]  /*9300*/  LEA.HI.X R5, R2, UR17, R77, 0x2, P2 ;  /* 0x0000001102057c11 */ /* 0x000fe200090f144d */
[----:B--2---:R-:W-:Y:S01]  /*9310*/  FMUL.FTZ R2, R53, R10 ;  /* 0x0000000a35027220 */ /* 0x004fe20000410000 */
[----:B0-----:R-:W-:-:S05]  /*9320*/  FMUL.FTZ R3, R12, R11 ;  /* 0x0000000b0c037220 */ /* 0x001fca0000410000 */
[----:B------:R1:W-:Y:S02]  /*9330*/  STG.E.64 desc[UR12][R4.64], R2 ;  /* 0x0000000204007986 */ /* 0x0003e4000c101b0c */
.L_x_3863:
[----:B------:R-:W-:Y:S05]  /*9340*/  BSYNC.RECONVERGENT B1 ;  /* 0x0000000000017941 */ /* 0x000fea0003800200 */
.L_x_3862:
[----:B------:R-:W-:Y:S04]  /*9350*/  BSSY.RECONVERGENT B1, `(.L_x_3864) ;  /* 0x000001d000017945 */ /* 0x000fe80003800200 */
[----:B------:R-:W-:Y:S05]  /*9360*/  @P1 BRA `(.L_x_3865) ;  /* 0x00000000006c1947 */ /* 0x000fea0003800000 */
[----:B------:R-:W-:Y:S01]  /*9370*/  FADD.FTZ R14, R14, -UR4 ;  /* 0x800000040e0e7e21 */ /* 0x000fe20008010000 */
[----:B------:R-:W-:Y:S01]  /*9380*/  FADD.FTZ R15, R15, -UR4 ;  /* 0x800000040f0f7e21 */ /* 0x000fe20008010000 */
[----:B------:R-:W2:Y:S02]  /*9390*/  LDCU.64 UR14, c[0x0][0x3e0] ;  /* 0x00007c00ff0e77ac */ /* 0x000ea40008000a00 */
[----:B01----:R-:W-:Y:S01]  /*93a0*/  FMUL.FTZ R3, R14, UR6 ;  /* 0x000000060e037c20 */ /* 0x003fe20008410000 */
[----:B------:R-:W-:Y:S01]  /*93b0*/  FMUL.FTZ R4, R15, UR6 ;  /* 0x000000060f047c20 */ /* 0x000fe20008410000 */
        /* <DEDUP_REMOVED lines=17> */
[----:B------:R-:W-:-:S04]  /*94d0*/  IADD3 R45, PT, PT, R3, R45, RZ ;  /* 0x0000002d032d7210 */ /* 0x000fc80007ffe0ff */
[----:B------:R-:W-:Y:S01]  /*94e0*/  LEA.HI.X R5, R2, UR17, R45, 0x2, P1 ;  /* 0x0000001102057c11 */ /* 0x000fe200088f142d */
[----:B-1----:R-:W-:Y:S01]  /*94f0*/  FMUL.FTZ R2, R13, R10 ;  /* 0x0000000a0d027220 */ /* 0x002fe20000410000 */
[----:B0-----:R-:W-:-:S05]  /*9500*/  FMUL.FTZ R3, R12, R11 ;  /* 0x0000000b0c037220 */ /* 0x001fca0000410000 */
[----:B------:R2:W-:Y:S02]  /*9510*/  STG.E.64 desc[UR12][R4.64], R2 ;  /* 0x0000000204007986 */ /* 0x0005e4000c101b0c */
.L_x_3865:
[----:B------:R-:W-:Y:S05]  /*9520*/  BSYNC.RECONVERGENT B1 ;  /* 0x0000000000017941 */ /* 0x000fea0003800200 */
.L_x_3864:
[----:B------:R-:W-:Y:S04]  /*9530*/  BSSY.RECONVERGENT B1, `(.L_x_3866) ;  /* 0x000001d000017945 */ /* 0x000fe80003800200 */
[----:B------:R-:W-:Y:S05]  /*9540*/  @P6 BRA `(.L_x_3867) ;  /* 0x00000000006c6947 */ /* 0x000fea0003800000 */
[----:B------:R-:W-:Y:S01]  /*9550*/  FADD.FTZ R16, R16, -UR4 ;  /* 0x8000000410107e21 */ /* 0x000fe20008010000 */
[----:B------:R-:W-:Y:S01]  /*9560*/  FADD.FTZ R17, R17, -UR4 ;  /* 0x8000000411117e21 */ /* 0x000fe20008010000 */
[----:B------:R-:W3:Y:S02]  /*9570*/  LDCU.64 UR14, c[0x0][0x3e0] ;  /* 0x00007c00ff0e77ac */ /* 0x000ee40008000a00 */
[----:B012---:R-:W-:Y:S01]  /*9580*/  FMUL.FTZ R3, R16, UR6 ;  /* 0x0000000610037c20 */ /* 0x007fe20008410000 */
        /* <DEDUP_REMOVED lines=23> */
.L_x_3867:
[----:B------:R-:W-:Y:S05]  /*9700*/  BSYNC.RECONVERGENT B1 ;  /* 0x0000000000017941 */ /* 0x000fea0003800200 */
.L_x_3866:
[----:B------:R-:W-:Y:S04]  /*9710*/  BSSY.RECONVERGENT B1, `(.L_x_3868) ;  /* 0x000001d000017945 */ /* 0x000fe80003800200 */
[----:B------:R-:W-:Y:S05]  /*9720*/  @P3 BRA `(.L_x_3869) ;  /* 0x00000000006c3947 */ /* 0x000fea0003800000 */
[----:B------:R-:W-:Y:S01]  /*9730*/  FADD.FTZ R18, R18, -UR4 ;  /* 0x8000000412127e21 */ /* 0x000fe20008010000 */
[----:B------:R-:W-:Y:S01]  /*9740*/  FADD.FTZ R19, R19, -UR4 ;  /* 0x8000000413137e21 */ /* 0x000fe20008010000 */
[----:B------:R-:W4:Y:S02]  /*9750*/  LDCU.64 UR14, c[0x0][0x3e0] ;  /* 0x00007c00ff0e77ac */ /* 0x000f240008000a00 */
[----:B0123--:R-:W-:Y:S01]  /*9760*/  FMUL.FTZ R3, R18, UR6 ;  /* 0x0000000612037c20 */ /* 0x00ffe20008410000 */
        /* <DEDUP_REMOVED lines=23> */
.L_x_3869:
[----:B------:R-:W-:Y:S05]  /*98e0*/  BSYNC.RECONVERGENT B1 ;  /* 0x0000000000017941 */ /* 0x000fea0003800200 */
.L_x_3868:
[----:B------:R-:W-:Y:S04]  /*98f0*/  BSSY.RECONVERGENT B1, `(.L_x_3870) ;  /* 0x000001d000017945 */ /* 0x000fe80003800200 */
[----:B------:R-:W-:Y:S05]  /*9900*/  @P4 BRA `(.L_x_3871) ;  /* 0x00000000006c4947 */ /* 0x000fea0003800000 */
[----:B------:R-:W-:Y:S01]  /*9910*/  FADD.FTZ R20, R20, -UR4 ;  /* 0x8000000414147e21 */ /* 0x000fe20008010000 */
[----:B------:R-:W-:Y:S01]  /*9920*/  FADD.FTZ R21, R21, -UR4 ;  /* 0x8000000415157e21 */ /* 0x000fe20008010000 */
[----:B------:R-:W0:Y:S02]  /*9930*/  LDCU.64 UR14, c[0x0][0x3e0] ;  /* 0x00007c00ff0e77ac */ /* 0x000e240008000a00 */
[----:B01234-:R-:W-:Y:S01]  /*9940*/  FMUL.FTZ R3, R20, UR6 ;  /* 0x0000000614037c20 */ /* 0x01ffe20008410000 */
        /* <DEDUP_REMOVED lines=23> */
.L_x_3871:
[----:B------:R-:W-:Y:S05]  /*9ac0*/  BSYNC.RECONVERGENT B1 ;  /* 0x0000000000017941 */ /* 0x000fea0003800200 */
.L_x_3870:
[----:B------:R-:W-:Y:S01]  /*9ad0*/  ISETP.GE.U32.AND P5, PT, R7, UR10, PT ;  /* 0x0000000a07007c0c */ /* 0x000fe2000bfa6070 */
[----:B------:R-:W-:Y:S01]  /*9ae0*/  BSSY.RECONVERGENT B1, `(.L_x_3872) ;  /* 0x0000034000017945 */ /* 0x000fe20003800200 */
[----:B------:R-:W-:Y:S02]  /*9af0*/  SHF.R.S32.HI R16, RZ, 0x1f, R7 ;  /* 0x0000001fff107819 */ /* 0x000fe40000011407 */
[C---:B------:R-:W-:Y:S02]  /*9b00*/  IADD3 R12, PT, PT, R41.reuse, 0x100, RZ ;  /* 0x00000100290c7810 */ /* 0x040fe40007ffe0ff */
[----:B------:R-:W-:Y:S02]  /*9b10*/  ISETP.GE.AND.EX P5, PT, R16, UR11, PT, P5 ;  /* 0x0000000b10007c0c */ /* 0x000fe4000bfa6350 */
[C---:B------:R-:W-:Y:S02]  /*9b20*/  IADD3 R10, PT, PT, R41.reuse, 0x110, RZ ;  /* 0x00000110290a7810 */ /* 0x040fe40007ffe0ff */
[----:B------:R-:W-:-:S02]  /*9b30*/  IADD3 R8, PT, PT, R41, 0x120, RZ ;  /* 0x0000012029087810 */ /* 0x000fc40007ffe0ff */
[----:B01234-:R-:W-:Y:S02]  /*9b40*/  IADD3 R4, PT, PT, R41, 0x130, RZ ;  /* 0x0000013029047810 */ /* 0x01ffe40007ffe0ff */
        /* <DEDUP_REMOVED lines=33> */
[----:B------:R-:W-:-:S04]  /*9d60*/  IMAD.WIDE.U32 R16, R7, UR14, R16 ;  /* 0x0000000e07107c25 */ /* 0x000fc8000f8e0010 */
[----:B------:R-:W-:Y:S02]  /*9d70*/  IMAD R7, R7, UR15, R40 ;  /* 0x0000000f07077c24 */ /* 0x000fe4000f8e0228 */
[----:B--2---:R-:W-:-:S03]  /*9d80*/  FADD.FTZ R20, R15, 1 ;  /* 0x3f8000000f147421 */ /* 0x004fc60000010000 */
[----:B------:R-:W-:-:S03]  /*9d90*/  IADD3 R7, PT, PT, R17, R7, RZ ;  /* 0x0000000711077210 */ /* 0x000fc60007ffe0ff */
        /* <DEDUP_REMOVED lines=8> */
.L_x_3873:
[----:B------:R-:W-:Y:S05]  /*9e20*/  BSYNC.RECONVERGENT B1 ;  /* 0x0000000000017941 */ /* 0x000fea0003800200 */
.L_x_3872:
[----:B------:R-:W-:Y:S04]  /*9e30*/  BSSY.RECONVERGENT B1, `(.L_x_3874) ;  /* 0x000001d000017945 */ /* 0x000fe80003800200 */
[----:B------:R-:W-:Y:S05]  /*9e40*/  @P2 BRA `(.L_x_3875) ;  /* 0x00000000006c2947 */ /* 0x000fea0003800000 */
[----:B------:R-:W-:Y:S01]  /*9e50*/  FADD.FTZ R24, R24, -UR4 ;  /* 0x8000000418187e21 */ /* 0x000fe20008010000 */
[----:B------:R-:W-:Y:S01]  /*9e60*/  FADD.FTZ R25, R25, -UR4 ;  /* 0x8000000419197e21 */ /* 0x000fe20008010000 */
[----:B------:R-:W1:Y:S01]  /*9e70*/  LDCU.64 UR14, c[0x0][0x3e0] ;  /* 0x00007c00ff0e77ac */ /* 0x000e620008000a00 */
[----:B------:R-:W-:Y:S01]  /*9e80*/  MOV R15, R89 ;  /* 0x00000059000f7202 */ /* 0x000fe20000000f00 */
[----:B------:R-:W-:Y:S01]  /*9e90*/  FMUL.FTZ R7, R24, UR6 ;  /* 0x0000000618077c20 */ /* 0x000fe20008410000 */
[----:B0-----:R-:W-:Y:S01]  /*9ea0*/  FMUL.FTZ R16, R25, UR6 ;  /* 0x0000000619107c20 */ /* 0x001fe20008410000 */
[----:B------:R-:W0:Y:S02]  /*9eb0*/  LDCU.64 UR16, c[0x0][0x380] ;  /* 0x00007000ff1077ac */ /* 0x000e240008000a00 */
[----:B-----5:R-:W-:Y:S01]  /*9ec0*/  FFMA.FTZ R19, R46, R7, R50 ;  /* 0x000000072e137223 */ /* 0x020fe20000010032 */
[----:B------:R-:W-:-:S03]  /*9ed0*/  FFMA.FTZ R21, R47, R16, R51 ;  /* 0x000000102f157223 */ /* 0x000fc60000010033 */
[----:B------:R-:W-:Y:S01]  /*9ee0*/  FMUL.FTZ R7, R19, -1.4426950216293334961 ;  /* 0xbfb8aa3b13077820 */ /* 0x000fe20000410000 */
[----:B------:R-:W-:-:S05]  /*9ef0*/  FMUL.FTZ R17, R21, -1.4426950216293334961 ;  /* 0xbfb8aa3b15117820 */ /* 0x000fca0000410000 */
[----:B------:R-:W2:Y:S01]  /*9f00*/  MUFU.EX2 R7, R7 ;  /* 0x0000000700077308 */ /* 0x000ea20000000800 */
[----:B-1----:R-:W-:Y:S01]  /*9f10*/  IMAD R23, R14, UR14, RZ ;  /* 0x0000000e0e177c24 */ /* 0x002fe2000f8e02ff */
[----:B------:R-:W-:-:S03]  /*9f20*/  MOV R14, R86 ;  /* 0x00000056000e7202 */ /* 0x000fc60000000f00 */
[----:B------:R-:W-:-:S03]  /*9f30*/  IMAD R23, R6, UR15, R23 ;  /* 0x0000000f06177c24 */ /* 0x000fc6000f8e0217 */
[----:B------:R-:W1:Y:S01]  /*9f40*/  MUFU.EX2 R17, R17 ;  /* 0x0000001100117308 */ /* 0x000e620000000800 */
[----:B------:R-:W-:-:S03]  /*9f50*/  IMAD.WIDE.U32 R14, R6, UR14, R14 ;  /* 0x0000000e060e7c25 */ /* 0x000fc6000f8e000e */
[----:B0-----:R-:W-:Y:S02]  /*9f60*/  LEA R6, P2, R14, UR16, 0x2 ;  /* 0x000000100e067c11 */ /* 0x001fe4000f8410ff */
[----:B------:R-:W-:Y:S01]  /*9f70*/  IADD3 R23, PT, PT, R15, R23, RZ ;  /* 0x000000170f177210 */ /* 0x000fe20007ffe0ff */
[----:B--2---:R-:W-:-:S03]  /*9f80*/  FADD.FTZ R16, R7, 1 ;  /* 0x3f80000007107421 */ /* 0x004fc60000010000 */
[----:B------:R-:W-:-:S03]  /*9f90*/  LEA.HI.X R7, R14, UR17, R23, 0x2, P2 ;  /* 0x000000110e077c11 */ /* 0x000fc600090f1417 */
[----:B------:R-:W0:Y:S01]  /*9fa0*/  MUFU.RCP R16, R16 ;  /* 0x0000001000107308 */ /* 0x000e220000001000 */
[----:B-1----:R-:W-:-:S07]  /*9fb0*/  FADD.FTZ R18, R17, 1 ;  /* 0x3f80000011127421 */ /* 0x002fce0000010000 */
[----:B------:R-:W1:Y:S01]  /*9fc0*/  MUFU.RCP R18, R18 ;  /* 0x0000001200127308 */ /* 0x000e620000001000 */
[----:B0-----:R-:W-:Y:S01]  /*9fd0*/  FMUL.FTZ R14, R19, R16 ;  /* 0x00000010130e7220 */ /* 0x001fe20000410000 */
[----:B-1----:R-:W-:-:S05]  /*9fe0*/  FMUL.FTZ R15, R21, R18 ;  /* 0x00000012150f7220 */ /* 0x002fca0000410000 */
[----:B------:R1:W-:Y:S02]  /*9ff0*/  STG.E.64 desc[UR12][R6.64], R14 ;  /* 0x0000000e06007986 */ /* 0x0003e4000c101b0c */
.L_x_3875:
[----:B------:R-:W-:Y:S05]  /*a000*/  BSYNC.RECONVERGENT B1 ;  /* 0x0000000000017941 */ /* 0x000fea0003800200 */
.L_x_3874:
        /* <DEDUP_REMOVED lines=28> */
[----:B------:R2:W-:Y:S02]  /*a1d0*/  STG.E.64 desc[UR12][R12.64], R6 ;  /* 0x000000060c007986 */ /* 0x0005e4000c101b0c */
.L_x_3877:
[----:B------:R-:W-:Y:S05]  /*a1e0*/  BSYNC.RECONVERGENT B1 ;  /* 0x0000000000017941 */ /* 0x000fea0003800200 */
.L_x_3876:
[----:B------:R-:W-:Y:S04]  /*a1f0*/  BSSY.RECONVERGENT B1, `(.L_x_3878) ;  /* 0x000001d000017945 */ /* 0x000fe80003800200 */
[----:B------:R-:W-:Y:S05]  /*a200*/  @P6 BRA `(.L_x_3879) ;  /* 0x00000000006c6947 */ /* 0x000fea0003800000 */
[----:B------:R-:W-:Y:S01]  /*a210*/  FADD.FTZ R28, R28, -UR4 ;  /* 0x800000041c1c7e21 */ /* 0x000fe20008010000 */
[----:B------:R-:W-:Y:S01]  /*a220*/  FADD.FTZ R29, R29, -UR4 ;  /* 0x800000041d1d7e21 */ /* 0x000fe20008010000 */
[----:B------:R-:W3:Y:S02]  /*a230*/  LDCU.64 UR14, c[0x0][0x3e0] ;  /* 0x00007c00ff0e77ac */ /* 0x000ee40008000a00 */
[----:B-12---:R-:W-:Y:S01]  /*a240*/  FMUL.FTZ R7, R28, UR6 ;  /* 0x000000061c077c20 */ /* 0x006fe20008410000 */
[----:B------:R-:W-:Y:S01]  /*a250*/  FMUL.FTZ R12, R29, UR6 ;  /* 0x000000061d0c7c20 */ /* 0x000fe20008410000 */
[----:B------:R-:W1:Y:S02]  /*a260*/  LDCU.64 UR16, c[0x0][0x380] ;  /* 0x00007000ff1077ac */ /* 0x000e640008000a00 */
[----:B-----5:R-:W-:Y:S01]  /*a270*/  FFMA.FTZ R15, R46, R7, R50 ;  /* 0x000000072e0f7223 */ /* 0x020fe20000010032 */
[----:B0-----:R-:W-:Y:S01]  /*a280*/  FFMA.FTZ R17, R47, R12, R51 ;  /* 0x0000000c2f117223 */ /* 0x001fe20000010033 */
[----:B------:R-:W-:-:S02]  /*a290*/  MOV R7, R89 ;  /* 0x0000005900077202 */ /* 0x000fc40000000f00 */
[----:B------:R-:W-:Y:S01]  /*a2a0*/  FMUL.FTZ R6, R15, -1.4426950216293334961 ;  /* 0xbfb8aa3b0f067820 */ /* 0x000fe20000410000 */
[----:B------:R-:W-:-:S05]  /*a2b0*/  FMUL.FTZ R13, R17, -1.4426950216293334961 ;  /* 0xbfb8aa3b110d7820 */ /* 0x000fca0000410000 */
[----:B------:R-:W0:Y:S01]  /*a2c0*/  MUFU.EX2 R6, R6 ;  /* 0x0000000600067308 */ /* 0x000e220000000800 */
[----:B---3--:R-:W-:-:S04]  /*a2d0*/  IMAD R11, R11, UR14, RZ ;  /* 0x0000000e0b0b7c24 */ /* 0x008fc8000f8e02ff */
        /* <DEDUP_REMOVED lines=14> */
.L_x_3879:
[----:B------:R-:W-:Y:S05]  /*a3c0*/  BSYNC.RECONVERGENT B1 ;  /* 0x0000000000017941 */ /* 0x000fea0003800200 */
.L_x_3878:
[----:B------:R-:W-:Y:S04]  /*a3d0*/  BSSY.RECONVERGENT B1, `(.L_x_3880) ;  /* 0x000001d000017945 */ /* 0x000fe80003800200 */
[----:B------:R-:W-:Y:S05]  /*a3e0*/  @P3 BRA `(.L_x_3881) ;  /* 0x00000000006c3947 */ /* 0x000fea0003800000 */
[----:B------:R-:W-:Y:S01]  /*a3f0*/  FADD.FTZ R30, R30, -UR4 ;  /* 0x800000041e1e7e21 */ /* 0x000fe20008010000 */
[----:B------:R-:W-:Y:S01]  /*a400*/  FADD.FTZ R31, R31, -UR4 ;  /* 0x800000041f1f7e21 */ /* 0x000fe20008010000 */
[----:B------:R-:W4:Y:S02]  /*a410*/  LDCU.64 UR14, c[0x0][0x3e0] ;  /* 0x00007c00ff0e77ac */ /* 0x000f240008000a00 */
[----:B-123--:R-:W-:Y:S01]  /*a420*/  FMUL.FTZ R7, R30, UR6 ;  /* 0x000000061e077c20 */ /* 0x00efe20008410000 */
        /* <DEDUP_REMOVED lines=22> */
[----:B------:R4:W-:Y:S02]  /*a590*/  STG.E.64 desc[UR12][R8.64], R6 ;  /* 0x0000000608007986 */ /* 0x0009e4000c101b0c */
.L_x_3881:
[----:B------:R-:W-:Y:S05]  /*a5a0*/  BSYNC.RECONVERGENT B1 ;  /* 0x0000000000017941 */ /* 0x000fea0003800200 */
.L_x_3880:
[----:B------:R-:W-:Y:S04]  /*a5b0*/  BSSY.RECONVERGENT B1, `(.L_x_3882) ;  /* 0x000001d000017945 */ /* 0x000fe80003800200 */
[----:B------:R-:W-:Y:S05]  /*a5c0*/  @P4 BRA `(.L_x_3883) ;  /* 0x00000000006c4947 */ /* 0x000fea0003800000 */
[----:B------:R-:W-:Y:S01]  /*a5d0*/  FADD.FTZ R32, R32, -UR4 ;  /* 0x8000000420207e21 */ /* 0x000fe20008010000 */
[----:B------:R-:W-:Y:S01]  /*a5e0*/  FADD.FTZ R33, R33, -UR4 ;  /* 0x8000000421217e21 */ /* 0x000fe20008010000 */
[----:B------:R-:W0:Y:S02]  /*a5f0*/  LDCU.64 UR14, c[0x0][0x3e0] ;  /* 0x00007c00ff0e77ac */ /* 0x000e240008000a00 */
[----:B-1234-:R-:W-:Y:S01]  /*a600*/  FMUL.FTZ R7, R32, UR6 ;  /* 0x0000000620077c20 */ /* 0x01efe20008410000 */
        /* <DEDUP_REMOVED lines=23> */
.L_x_3883:
[----:B------:R-:W-:Y:S05]  /*a780*/  BSYNC.RECONVERGENT B1 ;  /* 0x0000000000017941 */ /* 0x000fea0003800200 */
.L_x_3882:
[----:B------:R-:W-:Y:S01]  /*a790*/  ISETP.GE.U32.AND P5, PT, R2, UR10, PT ;  /* 0x0000000a02007c0c */ /* 0x000fe2000bfa6070 */
[----:B------:R-:W-:Y:S01]  /*a7a0*/  BSSY.RECONVERGENT B1, `(.L_x_3884) ;  /* 0x0000034000017945 */ /* 0x000fe20003800200 */
[----:B-1----:R-:W-:Y:S02]  /*a7b0*/  SHF.R.S32.HI R15, RZ, 0x1f, R2 ;  /* 0x0000001fff0f7819 */ /* 0x002fe40000011402 */
[----:B--2---:R-:W-:Y:S02]  /*a7c0*/  IADD3 R12, PT, PT, R41, 0x160, RZ ;  /* 0x00000160290c7810 */ /* 0x004fe40007ffe0ff */
[----:B------:R-:W-:Y:S02]  /*a7d0*/  ISETP.GE.AND.EX P5, PT, R15, UR11, PT, P5 ;  /* 0x0000000b0f007c0c */ /* 0x000fe4000bfa6350 */
[C---:B---3--:R-:W-:Y:S02]  /*a7e0*/  IADD3 R10, PT, PT, R41.reuse, 0x170, RZ ;  /* 0x00000170290a7810 */ /* 0x048fe40007ffe0ff */
[----:B----4-:R-:W-:-:S02]  /*a7f0*/  IADD3 R8, PT, PT, R41, 0x180, RZ ;  /* 0x0000018029087810 */ /* 0x010fc40007ffe0ff */
[----:B0-----:R-:W-:Y:S02]  /*a800*/  IADD3 R6, PT, PT, R41, 0x190, RZ ;  /* 0x0000019029067810 */ /* 0x001fe40007ffe0ff */
        /* <DEDUP_REMOVED lines=45> */
.L_x_3885:
[----:B------:R-:W-:Y:S05]  /*aae0*/  BSYNC.RECONVERGENT B1 ;  /* 0x0000000000017941 */ /* 0x000fea0003800200 */
.L_x_3884:
        /* <DEDUP_REMOVED lines=12> */
[----:B------:R-:W-:Y:S01]  /*abb0*/  FMUL.FTZ R17, R21, -1.4426950216293334961 ;  /* 0xbfb8aa3b15117820 */ /* 0x000fe20000410000 */
[----:B------:R-:W-:-:S04]  /*abc0*/  MOV R15, R89 ;  /* 0x00000059000f7202 */ /* 0x000fc80000000f00 */
[----:B------:R-:W2:Y:S01]  /*abd0*/  MUFU.EX2 R2, R2 ;  /* 0x0000000200027308 */ /* 0x000ea20000000800 */
[----:B-1----:R-:W-:Y:S02]  /*abe0*/  IMAD R22, R22, UR14, RZ ;  /* 0x0000000e16167c24 */ /* 0x002fe4000f8e02ff */
[----:B------:R-:W-:-:S05]  /*abf0*/  IMAD.WIDE.U32 R14, R3, UR14, R14 ;  /* 0x0000000e030e7c25 */ /* 0x000fca000f8e000e */
[----:B------:R-:W1:Y:S01]  /*ac00*/  MUFU.EX2 R17, R17 ;  /* 0x0000001100117308 */ /* 0x000e620000000800 */
[----:B------:R-:W-:-:S05]  /*ac10*/  IMAD R3, R3, UR15, R22 ;  /* 0x0000000f03037c24 */ /* 0x000fca000f8e0216 */
[----:B------:R-:W-:Y:S01]  /*ac20*/  IADD3 R3, PT, PT, R15, R3, RZ ;  /* 0x000000030f037210 */ /* 0x000fe20007ffe0ff */
[----:B--2---:R-:W-:Y:S01]  /*ac30*/  FADD.FTZ R16, R2, 1 ;  /* 0x3f80000002107421 */ /* 0x004fe20000010000 */
[----:B0-----:R-:W-:-:S04]  /*ac40*/  LEA R2, P2, R14, UR16, 0x2 ;  /* 0x000000100e027c11 */ /* 0x001fc8000f8410ff */
[----:B------:R-:W-:Y:S01]  /*ac50*/  LEA.HI.X R3, R14, UR17, R3, 0x2, P2 ;  /* 0x000000110e037c11 */ /* 0x000fe200090f1403 */
[----:B------:R-:W0:Y:S01]  /*ac60*/  MUFU.RCP R16, R16 ;  /* 0x0000001000107308 */ /* 0x000e220000001000 */
[----:B-1----:R-:W-:-:S07]  /*ac70*/  FADD.FTZ R18, R17, 1 ;  /* 0x3f80000011127421 */ /* 0x002fce0000010000 */
[----:B------:R-:W1:Y:S01]  /*ac80*/  MUFU.RCP R18, R18 ;  /* 0x0000001200127308 */ /* 0x000e620000001000 */
[----:B0-----:R-:W-:Y:S01]  /*ac90*/  FMUL.FTZ R14, R19, R16 ;  /* 0x00000010130e7220 */ /* 0x001fe20000410000 */
[----:B-1----:R-:W-:-:S05]  /*aca0*/  FMUL.FTZ R15, R21, R18 ;  /* 0x00000012150f7220 */ /* 0x002fca0000410000 */
[----:B------:R1:W-:Y:S02]  /*acb0*/  STG.E.64 desc[UR12][R2.64], R14 ;  /* 0x0000000e02007986 */ /* 0x0003e4000c101b0c */
.L_x_3887:
[----:B------:R-:W-:Y:S05]  /*acc0*/  BSYNC.RECONVERGENT B1 ;  /* 0x0000000000017941 */ /* 0x000fea0003800200 */
.L_x_3886:
[----:B------:R-:W-:Y:S04]  /*acd0*/  BSSY.RECONVERGENT B1, `(.L_x_3888) ;  /* 0x000001d000017945 */ /* 0x000fe80003800200 */
[----:B------:R-:W-:Y:S05]  /*ace0*/  @P1 BRA `(.L_x_3889) ;  /* 0x00000000006c1947 */ /* 0x000fea0003800000 */
[----:B------:R-:W-:Y:S01]  /*acf0*/  FADD.FTZ R38, R38, -UR4 ;  /* 0x8000000426267e21 */ /* 0x000fe20008010000 */
[----:B------:R-:W-:Y:S01]  /*ad00*/  FADD.FTZ R39, R39, -UR4 ;  /* 0x8000000427277e21 */ /* 0x000fe20008010000 */
[----:B------:R-:W2:Y:S02]  /*ad10*/  LDCU.64 UR14, c[0x0][0x3e0] ;  /* 0x00007c00ff0e77ac */ /* 0x000ea40008000a00 */
[----:B-1----:R-:W-:Y:S01]  /*ad20*/  FMUL.FTZ R3, R38, UR6 ;  /* 0x0000000626037c20 */ /* 0x002fe20008410000 */
[----:B0-----:R-:W-:Y:S01]  /*ad30*/  FMUL.FTZ R14, R39, UR6 ;  /* 0x00000006270e7c20 */ /* 0x001fe20008410000 */
[----:B------:R-:W0:Y:S02]  /*ad40*/  LDCU.64 UR16, c[0x0][0x380] ;  /* 0x00007000ff1077ac */ /* 0x000e240008000a00 */
[----:B-----5:R-:W-:Y:S01]  /*ad50*/  FFMA.FTZ R17, R46, R3, R50 ;  /* 0x000000032e117223 */ /* 0x020fe20000010032 */
[----:B------:R-:W-:Y:S01]  /*ad60*/  FFMA.FTZ R19, R47, R14, R51 ;  /* 0x0000000e2f137223 */ /* 0x000fe20000010033 */
[----:B------:R-:W-:-:S02]  /*ad70*/  MOV R3, R89 ;  /* 0x0000005900037202 */ /* 0x000fc40000000f00 */
        /* <DEDUP_REMOVED lines=18> */
.L_x_3889:
[----:B------:R-:W-:Y:S05]  /*aea0*/  BSYNC.RECONVERGENT B1 ;  /* 0x0000000000017941 */ /* 0x000fea0003800200 */
.L_x_3888:
        /* <DEDUP_REMOVED lines=29> */
.L_x_3891:
[----:B------:R-:W-:Y:S05]  /*b080*/  BSYNC.RECONVERGENT B1 ;  /* 0x0000000000017941 */ /* 0x000fea0003800200 */
.L_x_3890:
        /* <DEDUP_REMOVED lines=14> */
[----:B----4-:R-:W-:-:S04]  /*b170*/  IMAD R9, R9, UR14, RZ ;  /* 0x0000000e09097c24 */ /* 0x010fc8000f8e02ff */
        /* <DEDUP_REMOVED lines=14> */
.L_x_3893:
[----:B------:R-:W-:Y:S05]  /*b260*/  BSYNC.RECONVERGENT B1 ;  /* 0x0000000000017941 */ /* 0x000fea0003800200 */
.L_x_3892:
        /* <DEDUP_REMOVED lines=29> */
.L_x_3895:
[----:B------:R-:W-:Y:S05]  /*b440*/  BSYNC.RECONVERGENT B1 ;  /* 0x0000000000017941 */ /* 0x000fea0003800200 */
.L_x_3894:
[----:B------:R-:W-:Y:S01]  /*b450*/  ISETP.GE.U32.AND P5, PT, R4, UR10, PT ;  /* 0x0000000a04007c0c */ /* 0x000fe2000bfa6070 */
[----:B------:R-:W-:Y:S01]  /*b460*/  BSSY.RECONVERGENT B1, `(.L_x_3896) ;  /* 0x0000032000017945 */ /* 0x000fe20003800200 */
[----:B--2---:R-:W-:Y:S02]  /*b470*/  SHF.R.S32.HI R12, RZ, 0x1f, R4 ;  /* 0x0000001fff0c7819 */ /* 0x004fe40000011404 */
[C---:B----4-:R-:W-:Y:S02]  /*b480*/  IADD3 R9, PT, PT, R41.reuse, 0x1c0, RZ ;  /* 0x000001c029097810 */ /* 0x050fe40007ffe0ff */
[----:B------:R-:W-:Y:S02]  /*b490*/  ISETP.GE.AND.EX P5, PT, R12, UR11, PT, P5 ;  /* 0x0000000b0c007c0c */ /* 0x000fe4000bfa6350 */
[C---:B0-----:R-:W-:Y:S02]  /*b4a0*/  IADD3 R7, PT, PT, R41.reuse, 0x1d0, RZ ;  /* 0x000001d029077810 */ /* 0x041fe40007ffe0ff */
[----:B-1-3--:R-:W-:-:S02]  /*b4b0*/  IADD3 R3, PT, PT, R41, 0x1e0, RZ ;  /* 0x000001e029037810 */ /* 0x00afc40007ffe0ff */
        /* <DEDUP_REMOVED lines=33> */
[----:B------:R-:W-:-:S05]  /*b6d0*/  IMAD.WIDE.U32 R12, R4, UR14, R12 ;  /* 0x0000000e040c7c25 */ /* 0x000fca000f8e000c */
        /* <DEDUP_REMOVED lines=10> */
.L_x_3897:
[----:B------:R-:W-:Y:S05]  /*b780*/  BSYNC.RECONVERGENT B1 ;  /* 0x0000000000017941 */ /* 0x000fea0003800200 */
.L_x_3896:
        /* <DEDUP_REMOVED lines=29> */
.L_x_3899:
[----:B------:R-:W-:Y:S05]  /*b960*/  BSYNC.RECONVERGENT B1 ;  /* 0x0000000000017941 */ /* 0x000fea0003800200 */
.L_x_3898:
        /* <DEDUP_REMOVED lines=29> */
.L_x_3901:
[----:B------:R-:W-:Y:S05]  /*bb40*/  BSYNC.RECONVERGENT B1 ;  /* 0x0000000000017941 */ /* 0x000fea0003800200 */
.L_x_3900:
        /* <DEDUP_REMOVED lines=14> */
[----:B---3--:R-:W-:-:S07]  /*bc30*/  IMAD R8, R8, UR14, RZ ;  /* 0x0000000e08087c24 */ /* 0x008fce000f8e02ff */
[----:B------:R-:W2:Y:S01]  /*bc40*/  MUFU.EX2 R9, R9 ;  /* 0x0000000900097308 */ /* 0x000ea20000000800 */
[----:B0-----:R-:W-:Y:S01]  /*bc50*/  FADD.FTZ R10, R4, 1 ;  /* 0x3f800000040a7421 */ /* 0x001fe20000010000 */
[----:B------:R-:W-:-:S06]  /*bc60*/  MOV R4, R86 ;  /* 0x0000005600047202 */ /* 0x000fcc0000000f00 */
[----:B------:R-:W0:Y:S01]  /*bc70*/  MUFU.RCP R10, R10 ;  /* 0x0000000a000a7308 */ /* 0x000e220000001000 */
[----:B------:R-:W-:-:S04]  /*bc80*/  IMAD.WIDE.U32 R4, R7, UR14, R4 ;  /* 0x0000000e07047c25 */ /* 0x000fc8000f8e0004 */
[----:B--2---:R-:W-:Y:S01]  /*bc90*/  FADD.FTZ R11, R9, 1 ;  /* 0x3f800000090b7421 */ /* 0x004fe20000010000 */
[----:B------:R-:W-:Y:S01]  /*bca0*/  IMAD R7, R7, UR15, R8 ;  /* 0x0000000f07077c24 */ /* 0x000fe2000f8e0208 */
[----:B-1----:R-:W-:-:S04]  /*bcb0*/  LEA R8, P1, R4, UR16, 0x2 ;  /* 0x0000001004087c11 */ /* 0x002fc8000f8210ff */
[----:B------:R-:W1:Y:S01]  /*bcc0*/  MUFU.RCP R11, R11 ;  /* 0x0000000b000b7308 */ /* 0x000e620000001000 */
[----:B------:R-:W-:-:S04]  /*bcd0*/  IADD3 R7, PT, PT, R5, R7, RZ ;  /* 0x0000000705077210 */ /* 0x000fc80007ffe0ff */
[----:B------:R-:W-:Y:S01]  /*bce0*/  LEA.HI.X R9, R4, UR17, R7, 0x2, P1 ;  /* 0x0000001104097c11 */ /* 0x000fe200088f1407 */
[----:B0-----:R-:W-:Y:S01]  /*bcf0*/  FMUL.FTZ R4, R13, R10 ;  /* 0x0000000a0d047220 */ /* 0x001fe20000410000 */
[----:B-1----:R-:W-:-:S05]  /*bd00*/  FMUL.FTZ R5, R12, R11 ;  /* 0x0000000b0c057220 */ /* 0x002fca0000410000 */
[----:B------:R3:W-:Y:S02]  /*bd10*/  STG.E.64 desc[UR12][R8.64], R4 ;  /* 0x0000000408007986 */ /* 0x0007e4000c101b0c */
.L_x_3903:
[----:B------:R-:W-:Y:S05]  /*bd20*/  BSYNC.RECONVERGENT B1 ;  /* 0x0000000000017941 */ /* 0x000fea0003800200 */
.L_x_3902:
        /* <DEDUP_REMOVED lines=14> */
[----:B----4-:R-:W-:-:S07]  /*be10*/  IMAD R6, R6, UR14, RZ ;  /* 0x0000000e06067c24 */ /* 0x010fce000f8e02ff */
[----:B------:R-:W3:Y:S01]  /*be20*/  MUFU.EX2 R7, R7 ;  /* 0x0000000700077308 */ /* 0x000ee20000000800 */
[----:B--2---:R-:W-:Y:S01]  /*be30*/  FADD.FTZ R8, R4, 1 ;  /* 0x3f80000004087421 */ /* 0x004fe20000010000 */
[----:B------:R-:W-:-:S06]  /*be40*/  MOV R4, R86 ;  /* 0x0000005600047202 */ /* 0x000fcc0000000f00 */
[----:B------:R-:W2:Y:S01]  /*be50*/  MUFU.RCP R8, R8 ;  /* 0x0000000800087308 */ /* 0x000ea20000001000 */
[----:B------:R-:W-:-:S04]  /*be60*/  IMAD.WIDE.U32 R4, R3, UR14, R4 ;  /* 0x0000000e03047c25 */ /* 0x000fc8000f8e0004 */
[----:B---3--:R-:W-:Y:S01]  /*be70*/  FADD.FTZ R9, R7, 1 ;  /* 0x3f80000007097421 */ /* 0x008fe20000010000 */
[----:B------:R-:W-:Y:S01]  /*be80*/  IMAD R3, R3, UR15, R6 ;  /* 0x0000000f03037c24 */ /* 0x000fe2000f8e0206 */
[----:B-1----:R-:W-:-:S04]  /*be90*/  LEA R6, P1, R4, UR16, 0x2 ;  /* 0x0000001004067c11 */ /* 0x002fc8000f8210ff */
[----:B------:R-:W1:Y:S01]  /*bea0*/  MUFU.RCP R9, R9 ;  /* 0x0000000900097308 */ /* 0x000e620000001000 */
[----:B------:R-:W-:-:S04]  /*beb0*/  IADD3 R3, PT, PT, R5, R3, RZ ;  /* 0x0000000305037210 */ /* 0x000fc80007ffe0ff */
[----:B------:R-:W-:Y:S01]  /*bec0*/  LEA.HI.X R7, R4, UR17, R3, 0x2, P1 ;  /* 0x0000001104077c11 */ /* 0x000fe200088f1403 */
[----:B--2---:R-:W-:Y:S01]  /*bed0*/  FMUL.FTZ R4, R11, R8 ;  /* 0x000000080b047220 */ /* 0x004fe20000410000 */
[----:B-1----:R-:W-:-:S05]  /*bee0*/  FMUL.FTZ R5, R10, R9 ;  /* 0x000000090a057220 */ /* 0x002fca0000410000 */
[----:B------:R4:W-:Y:S02]  /*bef0*/  STG.E.64 desc[UR12][R6.64], R4 ;  /* 0x0000000406007986 */ /* 0x0009e4000c101b0c */
.L_x_3905:
[----:B------:R-:W-:Y:S05]  /*bf00*/  BSYNC.RECONVERGENT B1 ;  /* 0x0000000000017941 */ /* 0x000fea0003800200 */
.L_x_3904:
[----:B------:R-:W-:Y:S05]  /*bf10*/  @P4 BRA `(.L_x_3843) ;  /* 0x0000000000684947 */ /* 0x000fea0003800000 */
[----:B------:R-:W-:Y:S01]  /*bf20*/  FADD.FTZ R72, R72, -UR4 ;  /* 0x8000000448487e21 */ /* 0x000fe20008010000 */
[----:B------:R-:W-:Y:S01]  /*bf30*/  FADD.FTZ R73, R73, -UR4 ;  /* 0x8000000449497e21 */ /* 0x000fe20008010000 */
[----:B------:R-:W0:Y:S01]  /*bf40*/  LDCU.64 UR10, c[0x0][0x3e0] ;  /* 0x00007c00ff0a77ac */ /* 0x000e220008000a00 */
[----:B------:R-:W-:Y:S01]  /*bf50*/  MOV R87, R89 ;  /* 0x0000005900577202 */ /* 0x000fe20000000f00 */
[----:B------:R-:W-:Y:S01]  /*bf60*/  FMUL.FTZ R3, R72, UR6 ;  /* 0x0000000648037c20 */ /* 0x000fe20008410000 */
[----:B-1234-:R-:W-:Y:S01]  /*bf70*/  FMUL.FTZ R4, R73, UR6 ;  /* 0x0000000649047c20 */ /* 0x01efe20008410000 */
[----:B------:R-:W1:Y:S02]  /*bf80*/  LDCU.64 UR14, c[0x0][0x380] ;  /* 0x00007000ff0e77ac */ /* 0x000e640008000a00 */
        /* <DEDUP_REMOVED lines=8> */
[----:B------:R-:W-:Y:S01]  /*c010*/  IMAD R41, R41, UR11, R2 ;  /* 0x0000000b29297c24 */ /* 0x000fe2000f8e0202 */
[----:B-1----:R-:W-:-:S04]  /*c020*/  LEA R2, P1, R86, UR14, 0x2 ;  /* 0x0000000e56027c11 */ /* 0x002fc8000f8210ff */
[----:B------:R-:W-:Y:S01]  /*c030*/  IADD3 R41, PT, PT, R87, R41, RZ ;  /* 0x0000002957297210 */ /* 0x000fe20007ffe0ff */
[----:B--2---:R-:W-:-:S03]  /*c040*/  FADD.FTZ R4, R3, 1 ;  /* 0x3f80000003047421 */ /* 0x004fc60000010000 */
[----:B------:R-:W-:-:S03]  /*c050*/  LEA.HI.X R3, R86, UR15, R41, 0x2, P1 ;  /* 0x0000000f56037c11 */ /* 0x000fc600088f1429 */
[----:B------:R-:W1:Y:S01]  /*c060*/  MUFU.RCP R4, R4 ;  /* 0x0000000400047308 */ /* 0x000e620000001000 */
[----:B0-----:R-:W-:-:S07]  /*c070*/  FADD.FTZ R8, R5, 1 ;  /* 0x3f80000005087421 */ /* 0x001fce0000010000 */
[----:B------:R-:W0:Y:S01]  /*c080*/  MUFU.RCP R7, R8 ;  /* 0x0000000800077308 */ /* 0x000e220000001000 */
[----:B-1----:R-:W-:Y:S01]  /*c090*/  FMUL.FTZ R6, R9, R4 ;  /* 0x0000000409067220 */ /* 0x002fe20000410000 */
[----:B0-----:R-:W-:-:S05]  /*c0a0*/  FMUL.FTZ R7, R10, R7 ;  /* 0x000000070a077220 */ /* 0x001fca0000410000 */
[----:B------:R0:W-:Y:S02]  /*c0b0*/  STG.E.64 desc[UR12][R2.64], R6 ;  /* 0x0000000602007986 */ /* 0x0001e4000c101b0c */
.L_x_3843:
[----:B------:R-:W-:Y:S05]  /*c0c0*/  BSYNC.RECONVERGENT B0 ;  /* 0x0000000000007941 */ /* 0x000fea0003800200 */
.L_x_3779:
        /* <DEDUP_REMOVED lines=9> */
.L_x_3907:
        /* <DEDUP_REMOVED lines=10> */
.L_x_4556:


//--------------------- .text._Z35group_norm_nhwc_fwd_one_pass_kernelI11Fp32IOBf16WLi64ELi80ELi640EEv26Group_norm_nhwc_fwd_params --------------------------
	.section	.text._Z35group_norm_nhwc_fwd_one_pass_kernelI11Fp32IOBf16WLi64ELi80ELi640EEv26Group_norm_nhwc_fwd_params,"ax",@progbits
	.align	128
        .global         _Z35group_norm_nhwc_fwd_one_pass_kernelI11Fp32IOBf16WLi64ELi80ELi640EEv26Group_norm_nhwc_fwd_params
        .type           _Z35group_norm_nhwc_fwd_one_pass_kernelI11Fp32IOBf16WLi64ELi80ELi640EEv26Group_norm_nhwc_fwd_params,@function
        .size           _Z35group_norm_nhwc_fwd_one_pass_kernelI11Fp32IOBf16WLi64ELi80ELi640EEv26Group_norm_nhwc_fwd_params,(.L_x_4557 - _Z35group_norm_nhwc_fwd_one_pass_kernelI11Fp32IOBf16WLi64ELi80ELi640EEv26Group_norm_nhwc_fwd_params)
        .other          _Z35group_norm_nhwc_fwd_one_pass_kernelI11Fp32IOBf16WLi64ELi80ELi640EEv26Group_norm_nhwc_fwd_params,@"STO_CUDA_ENTRY STV_DEFAULT"
_Z35group_norm_nhwc_fwd_one_pass_kernelI11Fp32IOBf16WLi64ELi80ELi640EEv26Group_norm_nhwc_fwd_params:
.text._Z35group_norm_nhwc_fwd_one_pass_kernelI11Fp32IOBf16WLi64ELi80ELi640EEv26Group_norm_nhwc_fwd_params:
        /* <DEDUP_REMOVED lines=16> */
[----:B------:R-:W-:Y:S01]  /*0100*/  UMOV UR8, 0x400 ;  /* 0x0000040000087882 */ /* 0x000fe20000000000 */
[----:B------:R-:W0:Y:S01]  /*0110*/  LDCU.64 UR16, c[0x0][0x358] ;  /* 0x00006b00ff1077ac */ /* 0x000e220008000a00 */
[----:B-1----:R-:W-:-:S02]  /*0120*/  MOV R5, UR5 ;  /* 0x0000000500057c02 */ /* 0x002fc40008000f00 */
[----:B-----5:R-:W-:Y:S02]  /*0130*/  ISETP.NE.U32.AND P1, PT, RZ, UR10, PT ;  /* 0x0000000aff007c0c */ /* 0x020fe4000bf25070 */
[C---:B0-----:R-:W-:Y:S01]  /*0140*/  LOP3.LUT R0, R28.reuse, 0xffff, RZ, 0xc0, !PT ;  /* 0x0000ffff1c007812 */ /* 0x041fe200078ec0ff */
[----:B----4-:R-:W-:Y:S01]  /*0150*/  ULEA UR8, UR4, UR8, 0x18 ;  /* 0x0000000804087291 */ /* 0x010fe2000f8ec0ff */
[----:B------:R-:W-:Y:S01]  /*0160*/  LOP3.LUT P0, RZ, R28, UR20, RZ, 0xfc, !PT ;  /* 0x000000141cff7c12 */ /* 0x000fe2000f80fcff */
[----:B---3--:R-:W-:Y:S01]  /*0170*/  UISETP.NE.AND UP0, UPT, UR9, URZ, UPT ;  /* 0x000000ff0900728c */ /* 0x008fe2000bf05270 */
[----:B------:R-:W-:Y:S01]  /*0180*/  SHF.R.U32.HI R31, RZ, 0x2, R28 ;  /* 0x00000002ff1f7819 */ /* 0x000fe2000001161c */
[----:B------:R-:W-:Y:S01]  /*0190*/  IMAD R0, R0, 0x667, RZ ;  /* 0x0000066700007824 */ /* 0x000fe200078e02ff */
[----:B------:R-:W-:Y:S01]  /*01a0*/  ISETP.NE.AND.EX P0, PT, RZ, UR11, !P0, P1 ;  /* 0x0000000bff007c0c */ /* 0x000fe2000c705310 */
[----:B------:R-:W-:Y:S01]  /*01b0*/  UMOV UR4, URZ ;  /* 0x000000ff00047c82 */ /* 0x000fe20008000000 */
[----:B------:R-:W-:Y:S01]  /*01c0*/  LOP3.LUT R31, R31, 0xf8, RZ, 0xc0, !PT ;  /* 0x000000f81f1f7812 */ /* 0x000fe200078ec0ff */
        /* <DEDUP_REMOVED lines=10> */
[----:B------:R-:W-:Y:S02]  /*0270*/  SHF.L.U32 R2, R2, 0x1, RZ ;  /* 0x0000000102027819 */ /* 0x000fe400000006ff */
[----:B0-----:R-:W-:Y:S02]  /*0280*/  LOP3.LUT R29, R0, 0x7ffffff8, RZ, 0xc0, !PT ;  /* 0x7ffffff8001d7812 */ /* 0x001fe400078ec0ff */
[----:B--2---:R-:W-:-:S07]  /*0290*/  LOP3.LUT R2, R2, 0xffff, RZ, 0xc0, !PT ;  /* 0x0000ffff02027812 */ /* 0x004fce00078ec0ff */
.L_x_3935:
[----:B0-----:R-:W0:Y:S01]  /*02a0*/  LDCU UR5, c[0x0][0x3f8] ;  /* 0x00007f00ff0577ac */ /* 0x001e220008000800 */
[----:B---3--:R-:W-:Y:S02]  /*02b0*/  IABS R10, UR9 ;  /* 0x00000009000a7c13 */ /* 0x008fe40008000000 */
[C---:B------:R-:W-:Y:S01]  /*02c0*/  IADD3 R23, PT, PT, R32.reuse, 0x10, RZ ;  /* 0x0000001020177810 */ /* 0x040fe20007ffe0ff */
[----:B-1----:R-:W1:Y:S01]  /*02d0*/  LDCU.64 UR14, c[0x0][0x3e8] ;  /* 0x00007d00ff0e77ac */ /* 0x002e620008000a00 */
[----:B------:R-:W-:Y:S02]  /*02e0*/  IADD3 R33, PT, PT, R32, 0x20, RZ ;  /* 0x0000002020217810 */ /* 0x000fe40007ffe0ff */
[----:B------:R-:W-:Y:S02]  /*02f0*/  SHF.R.S32.HI R25, RZ, 0x1f, R23 ;  /* 0x0000001fff197819 */ /* 0x000fe40000011417 */
[----:B------:R-:W-:Y:S02]  /*0300*/  SHF.R.S32.HI R27, RZ, 0x1f, R33 ;  /* 0x0000001fff1b7819 */ /* 0x000fe40000011421 */
[----:B------:R-:W-:-:S02]  /*0310*/  SHF.R.S32.HI R21, RZ, 0x1f, R32 ;  /* 0x0000001fff157819 */ /* 0x000fc40000011420 */
[----:B------:R-:W-:Y:S02]  /*0320*/  SHF.R.S32.HI R19, RZ, 0x1f, R30 ;  /* 0x0000001fff137819 */ /* 0x000fe4000001141e */
[----:B0-2-4-:R-:W-:-:S04]  /*0330*/  MOV R4, UR5 ;  /* 0x0000000500047c02 */ /* 0x015fc80008000f00 */
[----:B------:R-:W-:Y:S02]  /*0340*/  IABS R7, R4 ;  /* 0x0000000400077213 */ /* 0x000fe40000000000 */
[----:B-1----:R-:W-:Y:S02]  /*0350*/  ISETP.GE.U32.AND P2, PT, R23, UR14, PT ;  /* 0x0000000e17007c0c */ /* 0x002fe4000bf46070 */
[----:B------:R-:W0:Y:S01]  /*0360*/  I2F.RP R6, R7 ;  /* 0x0000000700067306 */ /* 0x000e220000209400 */
[----:B------:R-:W-:Y:S02]  /*0370*/  ISETP.GE.U32.AND P3, PT, R33, UR14, PT ;  /* 0x0000000e21007c0c */ /* 0x000fe4000bf66070 */
[----:B------:R-:W-:Y:S02]  /*0380*/  ISETP.GE.AND.EX P2, PT, R25, UR15, PT, P2 ;  /* 0x0000000f19007c0c */ /* 0x000fe4000bf46320 */
[----:B------:R-:W-:Y:S02]  /*0390*/  ISETP.GE.AND.EX P3, PT, R27, UR15, PT, P3 ;  /* 0x0000000f1b007c0c */ /* 0x000fe4000bf66330 */
[----:B------:R-:W-:-:S04]  /*03a0*/  ISETP.GE.U32.AND P4, PT, R30, UR14, PT ;  /* 0x0000000e1e007c0c */ /* 0x000fc8000bf86070 */
[----:B------:R-:W-:Y:S01]  /*03b0*/  ISETP.GE.AND.EX P4, PT, R19, UR15, PT, P4 ;  /* 0x0000000f13007c0c */ /* 0x000fe2000bf86340 */
[----:B0-----:R-:W0:Y:S04]  /*03c0*/  MUFU.RCP R6, R6 ;  /* 0x0000000600067308 */ /* 0x001e280000001000 */
[----:B------:R-:W1:Y:S08]  /*03d0*/  @!P2 LDC.64 R16, c[0x0][0x3e0] ;  /* 0x0000f800ff10ab82 */ /* 0x000e700000000a00 */
[----:B------:R-:W2:Y:S01]  /*03e0*/  @!P2 LDC.64 R12, c[0x0][0x390] ;  /* 0x0000e400ff0cab82 */ /* 0x000ea20000000a00 */
[----:B0-----:R-:W-:-:S07]  /*03f0*/  IADD3 R4, PT, PT, R6, 0xffffffe, RZ ;  /* 0x0ffffffe06047810 */ /* 0x001fce0007ffe0ff */
[----:B------:R-:W0:Y:S01]  /*0400*/  @!P3 LDC.64 R14, c[0x0][0x390] ;  /* 0x0000e400ff0ebb82 */ /* 0x000e220000000a00 */
[----:B------:R3:W4:Y:S01]  /*0410*/  F2I.FTZ.U32.TRUNC.NTZ R5, R4 ;  /* 0x0000000400057305 */ /* 0x000722000021f000 */
[----:B-1----:R-:W-:-:S04]  /*0420*/  @!P2 IMAD R18, R25, R16, RZ ;  /* 0x000000101912a224 */ /* 0x002fc800078e02ff */
[----:B------:R-:W-:Y:S02]  /*0430*/  @!P2 IMAD R25, R23, R17, R18 ;  /* 0x000000111719a224 */ /* 0x000fe400078e0212 */
[----:B---3--:R-:W-:Y:S01]  /*0440*/  HFMA2 R4, -RZ, RZ, 0, 0 ;  /* 0x00000000ff047431 */ /* 0x008fe200000001ff */
[----:B----4-:R-:W-:Y:S02]  /*0450*/  R2UR UR11, R5 ;  /* 0x00000000050b72ca */ /* 0x010fe400000e0000 */
[----:B------:R-:W-:Y:S02]  /*0460*/  IADD3 R8, PT, PT, RZ, -R5, RZ ;  /* 0x80000005ff087210 */ /* 0x000fe40007ffe0ff */
[----:B------:R-:W-:-:S03]  /*0470*/  R2UR UR10, R4 ;  /* 0x00000000040a72ca */ /* 0x000fc600000e0000 */
[----:B------:R-:W-:Y:S02]  /*0480*/  IMAD R9, R8, R7, RZ ;  /* 0x0000000708097224 */ /* 0x000fe400078e02ff */
[----:B------:R-:W-:-:S05]  /*0490*/  IMAD.MOV.U32 R8, RZ, RZ, R10 ;  /* 0x000000ffff087224 */ /* 0x000fca00078e000a */
[----:B------:R-:W-:-:S03]  /*04a0*/  R2UR UR12, R8 ;  /* 0x00000000080c72ca */ /* 0x000fc600000e0000 */
[----:B------:R-:W-:-:S05]  /*04b0*/  IMAD.HI.U32 R9, R5, R9, UR10 ;  /* 0x0000000a05097e27 */ /* 0x000fca000f8e0009 */
[----:B------:R-:W-:Y:S02]  /*04c0*/  R2UR UR10, R9 ;  /* 0x00000000090a72ca */ /* 0x000fe400000e0000 */
[----:B------:R-:W1:Y:S11]  /*04d0*/  @!P4 LDC.64 R8, c[0x0][0x3e0] ;  /* 0x0000f800ff08cb82 */ /* 0x000e760000000a00 */
[----:B------:R-:W-:-:S02]  /*04e0*/  UIMAD.WIDE.U32 UR10, UR10, UR12, URZ ;  /* 0x0000000c0a0a72a5 */ /* 0x000fc4000f8e00ff */
[----:B------:R-:W-:-:S04]  /*04f0*/  ULOP3.LUT UR10, UR9, UR5, URZ, 0x3c, !UPT ;  /* 0x00000005090a7292 */ /* 0x000fc8000f8e3cff */
[----:B------:R-:W-:-:S05]  /*0500*/  IADD3 R4, PT, PT, RZ, -UR11, RZ ;  /* 0x8000000bff047c10 */ /* 0x000fca000fffe0ff */
[----:B------:R-:W-:Y:S01]  /*0510*/  IMAD R4, R7, R4, UR12 ;  /* 0x0000000c07047e24 */ /* 0x000fe2000f8e0204 */
[----:B------:R-:W3:Y:S01]  /*0520*/  LDCU.64 UR12, c[0x0][0x3f0] ;  /* 0x00007e00ff0c77ac */ /* 0x000ee20008000a00 */
[----:B-1----:R-:W-:-:S03]  /*0530*/  @!P4 IMAD R19, R19, R8, RZ ;  /* 0x000000081313c224 */ /* 0x002fc600078e02ff */
[----:B------:R-:W-:-:S13]  /*0540*/  ISETP.GT.U32.AND P1, PT, R7, R4, PT ;  /* 0x000000040700720c */ /* 0x000fda0003f24070 */
[----:B------:R-:W-:Y:S01]  /*0550*/  VOTEU.ANY UP2, P1 ;  /* 0x0000000000ff7886 */ /* 0x000fe20000840100 */
[----:B------:R-:W-:Y:S02]  /*0560*/  PLOP3.LUT P1, PT, PT, PT, UP2, 0x80, 0x8 ;  /* 0x000000000008781c */ /* 0x000fe40003f2f028 */
[----:B---3--:R-:W-:Y:S02]  /*0570*/  MOV R5, UR12 ;  /* 0x0000000c00057c02 */ /* 0x008fe40008000f00 */
[----:B------:R-:W-:Y:S02]  /*0580*/  @!UP2 UIADD3 UR11, UPT, UPT, UR11, 0x1, URZ ;  /* 0x000000010b0ba890 */ /* 0x000fe4000fffe0ff */
[----:B------:R-:W-:-:S07]  /*0590*/  UISETP.GE.AND UP2, UPT, UR10, URZ, UPT ;  /* 0x000000ff0a00728c */ /* 0x000fce000bf46270 */
[----:B------:R-:W-:-:S04]  /*05a0*/  @!P1 IADD3 R4, PT, PT, R4, -R7, RZ ;  /* 0x8000000704049210 */ /* 0x000fc80007ffe0ff */
[----:B------:R-:W-:Y:S02]  /*05b0*/  ISETP.GE.U32.AND P1, PT, R4, R7, PT ;  /* 0x000000070400720c */ /* 0x000fe40003f26070 */
[----:B------:R-:W1:Y:S11]  /*05c0*/  @!P3 LDC.64 R6, c[0x0][0x3e0] ;  /* 0x0000f800ff06bb82 */ /* 0x000e760000000a00 */
[----:B------:R-:W-:Y:S01]  /*05d0*/  VOTEU.ANY UP1, P1 ;  /* 0x0000000000ff7886 */ /* 0x000fe20000820100 */
[----:B------:R-:W-:-:S04]  /*05e0*/  ISETP.GE.U32.AND P1, PT, R32, UR14, PT ;  /* 0x0000000e20007c0c */ /* 0x000fc8000bf26070 */
[----:B------:R-:W-:Y:S01]  /*05f0*/  @UP1 UIADD3 UR11, UPT, UPT, UR11, 0x1, URZ ;  /* 0x000000010b0b1890 */ /* 0x000fe2000fffe0ff */
[----:B------:R-:W-:Y:S01]  /*0600*/  ISETP.GE.AND.EX P1, PT, R21, UR15, PT, P1 ;  /* 0x0000000f15007c0c */ /* 0x000fe2000bf26310 */
[----:B------:R-:W-:Y:S02]  /*0610*/  UISETP.NE.AND UP1, UPT, UR5, URZ, UPT ;  /* 0x000000ff0500728c */ /* 0x000fe4000bf25270 */
[----:B------:R-:W-:Y:S01]  /*0620*/  @!UP2 UIADD3 UR11, UPT, UPT, -UR11, URZ, URZ ;  /* 0x000000ff0b0ba290 */ /* 0x000fe2000fffe1ff */
[----:B-1----:R-:W-:-:S04]  /*0630*/  @!P3 IMAD R20, R27, R6, RZ ;  /* 0x000000061b14b224 */ /* 0x002fc800078e02ff */
[----:B------:R-:W-:-:S04]  /*0640*/  @!P3 IMAD R27, R33, R7, R20 ;  /* 0x00000007211bb224 */ /* 0x000fc800078e0214 */
        /* <DEDUP_REMOVED lines=10> */
[----:B------:R-:W-:Y:S01]  /*06f0*/  LEA.HI.X.SX32 R37, R4, RZ, 0x1, P5 ;  /* 0x000000ff04257211 */ /* 0x000fe200028f0eff */
[----:B-1----:R-:W-:Y:S02]  /*0700*/  @!P1 IMAD R18, R21, R10, RZ ;  /* 0x0000000a15129224 */ /* 0x002fe400078e02ff */
[----:B------:R-:W-:Y:S02]  /*0710*/  IMAD.WIDE.U32 R36, R5, UR11, R36 ;  /* 0x0000000b05247c25 */ /* 0x000fe4000f8e0024 */
[----:B------:R-:W1:Y:S02]  /*0720*/  @!P1 LDC.64 R4, c[0x0][0x390] ;  /* 0x0000e400ff049b82 */ /* 0x000e640000000a00 */
[----:B------:R-:W-:Y:S01]  /*0730*/  @!P3 IMAD.MOV.U32 R20, RZ, RZ, R36 ;  /* 0x000000ffff14b224 */ /* 0x000fe200078e0024 */
[----:B------:R-:W-:Y:S02]  /*0740*/  IADD3 R35, PT, PT, R37, UR5, RZ ;  /* 0x0000000525237c10 */ /* 0x000fe4000fffe0ff */
[----:B------:R-:W-:-:S02]  /*0750*/  @!P2 MOV R34, R36 ;  /* 0x000000240022a202 */ /* 0x000fc40000000f00 */
[----:B------:R-:W-:-:S03]  /*0760*/  @!P3 MOV R21, R35 ;  /* 0x000000230015b202 */ /* 0x000fc60000000f00 */
[----:B------:R-:W-:-:S04]  /*0770*/  @!P2 IMAD.WIDE.U32 R16, R23, R16, R34 ;  /* 0x000000101710a225 */ /* 0x000fc800078e0022 */
[----:B------:R-:W-:Y:S01]  /*0780*/  @!P3 IMAD.WIDE.U32 R6, R33, R6, R20 ;  /* 0x000000062106b225 */ /* 0x000fe200078e0014 */
[----:B------:R-:W-:Y:S02]  /*0790*/  @!P1 MOV R20, R36 ;  /* 0x0000002400149202 */ /* 0x000fe40000000f00 */
[----:B------:R-:W-:Y:S01]  /*07a0*/  @!P1 MOV R21, R35 ;  /* 0x0000002300159202 */ /* 0x000fe20000000f00 */
[----:B------:R-:W-:Y:S01]  /*07b0*/  @!P1 IMAD R23, R32, R11, R18 ;  /* 0x0000000b20179224 */ /* 0x000fe200078e0212 */
[----:B------:R-:W-:Y:S02]  /*07c0*/  @!P2 IADD3 R17, PT, PT, R17, R25, RZ ;  /* 0x000000191111a210 */ /* 0x000fe40007ffe0ff */
[----:B--2---:R-:W-:Y:S01]  /*07d0*/  @!P2 LEA R12, P5, R16, R12, 0x2 ;  /* 0x0000000c100ca211 */ /* 0x004fe200078a10ff */
[----:B------:R-:W-:Y:S01]  /*07e0*/  @!P1 IMAD.WIDE.U32 R20, R32, R10, R20 ;  /* 0x0000000a20149225 */ /* 0x000fe200078e0014 */
[----:B------:R-:W-:Y:S01]  /*07f0*/  @!P3 IADD3 R7, PT, PT, R7, R27, RZ ;  /* 0x0000001b0707b210 */ /* 0x000fe20007ffe0ff */
[----:B------:R-:W2:Y:S01]  /*0800*/  @!P4 LDC.64 R10, c[0x0][0x390] ;  /* 0x0000e400ff0acb82 */ /* 0x000ea20000000a00 */
[----:B------:R-:W-:-:S02]  /*0810*/  @!P2 LEA.HI.X R13, R16, R13, R17, 0x2, P5 ;  /* 0x0000000d100da211 */ /* 0x000fc400028f1411 */
[----:B------:R-:W-:Y:S01]  /*0820*/  @!P1 IADD3 R17, PT, PT, R21, R23, RZ ;  /* 0x0000001715119210 */ /* 0x000fe20007ffe0ff */
[----:B------:R-:W-:Y:S01]  /*0830*/  @!P4 IMAD R21, R30, R9, R19 ;  /* 0x000000091e15c224 */ /* 0x000fe200078e0213 */
[----:B-1----:R-:W-:Y:S01]  /*0840*/  @!P1 LEA R16, P5, R20, R4, 0x2 ;  /* 0x0000000414109211 */ /* 0x002fe200078a10ff */
[----:B------:R-:W-:Y:S01]  /*0850*/  @!P4 IMAD.MOV.U32 R19, RZ, RZ, R35 ;  /* 0x000000ffff13c224 */ /* 0x000fe200078e0023 */
[----:B0-----:R-:W-:Y:S02]  /*0860*/  @!P3 LEA R14, P6, R6, R14, 0x2 ;  /* 0x0000000e060eb211 */ /* 0x001fe400078c10ff */
[----:B------:R-:W-:Y:S01]  /*0870*/  @!P1 LEA.HI.X R17, R20, R5, R17, 0x2, P5 ;  /* 0x0000000514119211 */ /* 0x000fe200028f1411 */
[----:B------:R-:W-:Y:S01]  /*0880*/  HFMA2 R5, -RZ, RZ, 0, 0 ;  /* 0x00000000ff057431 */ /* 0x000fe200000001ff */
[----:B------:R-:W-:Y:S02]  /*0890*/  @!P4 MOV R18, R36 ;  /* 0x000000240012c202 */ /* 0x000fe40000000f00 */
[----:B------:R-:W-:-:S02]  /*08a0*/  @!P3 LEA.HI.X R15, R6, R15, R7, 0x2, P6 ;  /* 0x0000000f060fb211 */ /* 0x000fc400030f1407 */
[----:B------:R-:W-:Y:S02]  /*08b0*/  CS2R R6, SRZ ;  /* 0x0000000000067805 */ /* 0x000fe4000001ff00 */
[----:B------:R-:W-:Y:S01]  /*08c0*/  MOV R4, RZ ;  /* 0x000000ff00047202 */ /* 0x000fe20000000f00 */
[----:B------:R-:W-:Y:S01]  /*08d0*/  @!P4 IMAD.WIDE.U32 R18, R30, R8, R18 ;  /* 0x000000081e12c225 */ /* 0x000fe200078e0012 */
[----:B------:R-:W-:Y:S02]  /*08e0*/  CS2R R8, SRZ ;  /* 0x0000000000087805 */ /* 0x000fe4000001ff00 */
[----:B------:R-:W3:Y:S02]  /*08f0*/  @!P1 LDG.E.64 R6, desc[UR16][R16.64] ;  /* 0x0000001010069981 */ /* 0x000ee4000c1e1b00 */
[----:B------:R-:W-:Y:S02]  /*0900*/  @!P4 IADD3 R19, PT, PT, R19, R21, RZ ;  /* 0x000000151313c210 */ /* 0x000fe40007ffe0ff */
[----:B------:R3:W4:Y:S01]  /*0910*/  @!P2 LDG.E.64 R4, desc[UR16][R12.64] ;  /* 0x000000100c04a981 */ /* 0x000722000c1e1b00 */
[----:B--2---:R-:W-:-:S03]  /*0920*/  @!P4 LEA R20, P2, R18, R10, 0x2 ;  /* 0x0000000a1214c211 */ /* 0x004fc600078410ff */
[----:B------:R-:W2:Y:S01]  /*0930*/  @!P3 LDG.E.64 R8, desc[UR16][R14.64] ;  /* 0x000000100e08b981 */ /* 0x000ea2000c1e1b00 */
[----:B------:R-:W-:Y:S02]  /*0940*/  @!P4 LEA.HI.X R21, R18, R11, R19, 0x2, P2 ;  /* 0x0000000b1215c211 */ /* 0x000fe400010f1413 */
[----:B------:R-:W-:-:S06]  /*0950*/  CS2R R10, SRZ ;  /* 0x00000000000a7805 */ /* 0x000fcc000001ff00 */
[----:B------:R-:W5:Y:S01]  /*0960*/  @!P4 LDG.E.64 R10, desc[UR16][R20.64] ;  /* 0x00000010140ac981 */ /* 0x000f62000c1e1b00 */
[C---:B------:R-:W-:Y:S02]  /*0970*/  ISETP.GT.AND P2, PT, R3.reuse, 0x1e, PT ;  /* 0x0000001e0300780c */ /* 0x040fe40003f44270 */
[----:B------:R-:W-:Y:S01]  /*0980*/  ISETP.GT.AND P3, PT, R3, 0xf, PT ;  /* 0x0000000f0300780c */ /* 0x000fe20003f64270 */
[----:B------:R-:W-:Y:S01]  /*0990*/  BSSY.RECONVERGENT B0, `(.L_x_3908) ;  /* 0x0000031000007945 */ /* 0x000fe20003800200 */
[----:B---3--:R-:W-:Y:S01]  /*09a0*/  FMUL.FTZ R13, R7, R7 ;  /* 0x00000007070d7220 */ /* 0x008fe20000410000 */
[C---:B------:R-:W-:Y:S01]  /*09b0*/  FADD.FTZ R12, R6.reuse, R7 ;  /* 0x00000007060c7221 */ /* 0x040fe20000010000 */
[----:B----4-:R-:W-:Y:S02]  /*09c0*/  FMUL.FTZ R19, R5, R5 ;  /* 0x0000000505137220 */ /* 0x010fe40000410000 */
[----:B------:R-:W-:Y:S01]  /*09d0*/  FFMA.FTZ R13, R6, R6, R13 ;  /* 0x00000006060d7223 */ /* 0x000fe2000001000d */
[C---:B------:R-:W-:Y:S01]  /*09e0*/  FADD.FTZ R17, R4.reuse, R5 ;  /* 0x0000000504117221 */ /* 0x040fe20000010000 */
[----:B------:R-:W-:Y:S01]  /*09f0*/  FADD.FTZ R12, RZ, R12 ;  /* 0x0000000cff0c7221 */ /* 0x000fe20000010000 */
[----:B------:R-:W-:Y:S01]  /*0a00*/  FFMA.FTZ R16, R4, R4, R19 ;  /* 0x0000000404107223 */ /* 0x000fe20000010013 */
[----:B------:R-:W-:Y:S01]  /*0a10*/  FADD.FTZ R13, RZ, R13 ;  /* 0x0000000dff0d7221 */ /* 0x000fe20000010000 */
[----:B--2---:R-:W-:Y:S01]  /*0a20*/  FMUL.FTZ R19, R9, R9 ;  /* 0x0000000909137220 */ /* 0x004fe20000410000 */
[----:B------:R-:W-:Y:S01]  /*0a30*/  FADD.FTZ R12, R12, R17 ;  /* 0x000000110c0c7221 */ /* 0x000fe20000010000 */
[C---:B------:R-:W-:Y:S01]  /*0a40*/  FADD.FTZ R15, R8.reuse, R9 ;  /* 0x00000009080f7221 */ /* 0x040fe20000010000 */
[----:B------:R-:W-:Y:S01]  /*0a50*/  FADD.FTZ R13, R13, R16 ;  /* 0x000000100d0d7221 */ /* 0x000fe20000010000 */
[----:B------:R-:W-:Y:S01]  /*0a60*/  FFMA.FTZ R14, R8, R8, R19 ;  /* 0x00000008080e7223 */ /* 0x000fe20000010013 */
[----:B-----5:R-:W-:Y:S01]  /*0a70*/  FMUL.FTZ R17, R11, R11 ;  /* 0x0000000b0b117220 */ /* 0x020fe20000410000 */
[----:B------:R-:W-:-:S02]  /*0a80*/  FADD.FTZ R12, R12, R15 ;  /* 0x0000000f0c0c7221 */ /* 0x000fc40000010000 */
        /* <DEDUP_REMOVED lines=33> */
.L_x_3909:
[----:B------:R-:W-:Y:S05]  /*0ca0*/  BSYNC.RECONVERGENT B0 ;  /* 0x0000000000007941 */ /* 0x000fea0003800200 */
.L_x_3908:
        /* <DEDUP_REMOVED lines=39> */
[----:B------:R-:W-:Y:S01]  /*0f20*/  FADD.FTZ R18, R16, R19 ;  /* 0x0000001310127221 */ /* 0x000fe20000010000 */
[----:B------:R-:W2:Y:S02]  /*0f30*/  LDS.128 R20, [UR5+0xa0] ;  /* 0x0000a005ff147984 */ /* 0x000ea40008000c00 */
[----:B0-----:R-:W-:Y:S01]  /*0f40*/  FADD.FTZ R19, R17, R24 ;  /* 0x0000001811137221 */ /* 0x001fe20000010000 */
[----:B------:R-:W-:Y:S01]  /*0f50*/  FADD.FTZ R18, R18, R25 ;  /* 0x0000001912127221 */ /* 0x000fe20000010000 */
[----:B------:R-:W0:Y:S02]  /*0f60*/  LDS.64 R16, [UR5+0xb0] ;  /* 0x0000b005ff107984 */ /* 0x000e240008000a00 */
        /* <DEDUP_REMOVED lines=12> */
.L_x_3911:
[----:B------:R-:W-:Y:S05]  /*1030*/  BSYNC.RECONVERGENT B0 ;  /* 0x0000000000007941 */ /* 0x000fea0003800200 */
.L_x_3910:
        /* <DEDUP_REMOVED lines=33> */
.L_x_3914:
[----:B------:R-:W2:Y:S04]  /*1250*/  LDG.E.STRONG.GPU R16, desc[UR16][R12.64] ;  /* 0x000000100c107981 */ /* 0x000ea8000c1ef900 */
[----:B--2---:R-:W-:Y:S01]  /*1260*/  CCTL.IVALL ;  /* 0x00000000ff00798f */ /* 0x004fe20002000000 */
[----:B------:R-:W-:Y:S05]  /*1270*/  YIELD ;  /* 0x0000000000007946 */ /* 0x000fea0003800000 */
[----:B------:R-:W-:-:S13]  /*1280*/  ISETP.NE.AND P4, PT, R16, R19, PT ;  /* 0x000000131000720c */ /* 0x000fda0003f85270 */
[----:B------:R-:W-:Y:S05]  /*1290*/  @P4 BRA `(.L_x_3914) ;  /* 0xfffffffc00ec4947 */ /* 0x000fea000383ffff */
.L_x_3913:
        /* <DEDUP_REMOVED lines=14> */
.L_x_3916:
[----:B------:R-:W-:Y:S01]  /*1380*/  UIADD3 UR26, UPT, UPT, UR5, 0x1, URZ ;  /* 0x00000001051a7890 */ /* 0x000fe2000fffe0ff */
[----:B------:R-:W-:Y:S01]  /*1390*/  ISETP.EQ.OR P2, PT, RZ, UR24, P3 ;  /* 0x00000018ff007c0c */ /* 0x000fe20009f42670 */
[----:B------:R-:W-:-:S04]  /*13a0*/  UIADD3 UR27, UPT, UPT, UR5, 0x2, URZ ;  /* 0x00000002051b7890 */ /* 0x000fc8000fffe0ff */
[----:B------:R-:W-:Y:S01]  /*13b0*/  MOV R12, UR26 ;  /* 0x0000001a000c7c02 */ /* 0x000fe20008000f00 */
[----:B------:R-:W-:Y:S01]  /*13c0*/  UIADD3 UR26, UPT, UPT, UR5, 0x3, URZ ;  /* 0x00000003051a7890 */ /* 0x000fe2000fffe0ff */
[----:B------:R-:W-:Y:S02]  /*13d0*/  MOV R13, UR27 ;  /* 0x0000001b000d7c02 */ /* 0x000fe40008000f00 */
[----:B------:R-:W-:Y:S02]  /*13e0*/  ISETP.EQ.OR P4, PT, R12, UR20, P3 ;  /* 0x000000140c007c0c */ /* 0x000fe40009f82670 */
[----:B------:R-:W-:Y:S01]  /*13f0*/  ISETP.EQ.OR P6, PT, R13, UR20, P3 ;  /* 0x000000140d007c0c */ /* 0x000fe20009fc2670 */
[----:B------:R-:W-:Y:S01]  /*1400*/  IMAD.U32 R12, RZ, RZ, UR26 ;  /* 0x0000001aff0c7e24 */ /* 0x000fe2000f8e00ff */
[----:B------:R-:W-:-:S04]  /*1410*/  VOTEU.ALL UP1, P2 ;  /* 0x0000000000ff7886 */ /* 0x000fc80001020000 */
[----:B------:R-:W-:Y:S01]  /*1420*/  ISETP.EQ.OR P5, PT, R12, UR20, P3 ;  /* 0x000000140c007c0c */ /* 0x000fe20009fa2670 */
[----:B------:R-:W-:-:S04]  /*1430*/  @!UP1 UIMAD.WIDE.U32 UR26, UR11, 0x8, UR18 ;  /* 0x000000080b1a98a5 */ /* 0x000fc8000f8e0012 */
[----:B------:R-:W-:Y:S02]  /*1440*/  VOTEU.ALL UP1, P4 ;  /* 0x0000000000ff7886 */ /* 0x000fe40002020000 */
[----:B------:R-:W-:Y:S01]  /*1450*/  MOV R12, UR26 ;  /* 0x0000001a000c7c02 */ /* 0x000fe20008000f00 */
[----:B------:R-:W-:Y:S01]  /*1460*/  VOTEU.ALL UP2, P6 ;  /* 0x0000000000ff7886 */ /* 0x000fe20003040000 */
[----:B------:R-:W-:Y:S01]  /*1470*/  MOV R13, UR27 ;  /* 0x0000001b000d7c02 */ /* 0x000fe20008000f00 */
[----:B------:R-:W-:-:S03]  /*1480*/  @!UP1 UIMAD.WIDE.U32 UR26, UR23, 0x8, UR18 ;  /* 0x00000008171a98a5 */ /* 0x000fc6000f8e0012 */
[----:B------:R-:W-:Y:S01]  /*1490*/  VOTEU.ALL UP1, P5 ;  /* 0x0000000000ff7886 */ /* 0x000fe20002820000 */
[----:B------:R-:W-:Y:S01]  /*14a0*/  @!UP2 UIMAD.WIDE.U32 UR28, UR12, 0x8, UR18 ;  /* 0x000000080c1ca8a5 */ /* 0x000fe2000f8e0012 */
[----:B------:R-:W0:Y:S01]  /*14b0*/  @!P2 LDG.E.64 R12, desc[UR16][R12.64] ;  /* 0x000000100c0ca981 */ /* 0x000e22000c1e1b00 */
[----:B------:R-:W-:Y:S02]  /*14c0*/  MOV R16, UR26 ;  /* 0x0000001a00107c02 */ /* 0x000fe40008000f00 */
[----:B------:R-:W-:Y:S01]  /*14d0*/  MOV R17, UR27 ;  /* 0x0000001b00117c02 */ /* 0x000fe20008000f00 */
[----:B------:R-:W-:Y:S01]  /*14e0*/  @!UP1 UIMAD.WIDE.U32 UR26, UR22, 0x8, UR18 ;  /* 0x00000008161a98a5 */ /* 0x000fe2000f8e0012 */
[----:B-1----:R-:W-:Y:S02]  /*14f0*/  MOV R18, UR28 ;  /* 0x0000001c00127c02 */ /* 0x002fe40008000f00 */
[----:B--2---:R-:W-:Y:S02]  /*1500*/  MOV R19, UR29 ;  /* 0x0000001d00137c02 */ /* 0x004fe40008000f00 */
[----:B------:R-:W2:Y:S01]  /*1510*/  @!P4 LDG.E.64 R16, desc[UR16][R16.64] ;  /* 0x000000101010c981 */ /* 0x000ea2000c1e1b00 */
[----:B------:R-:W-:-:S02]  /*1520*/  MOV R20, UR26 ;  /* 0x0000001a00147c02 */ /* 0x000fc40008000f00 */
[----:B------:R-:W-:Y:S01]  /*1530*/  MOV R21, UR27 ;  /* 0x0000001b00157c02 */ /* 0x000fe20008000f00 */
[----:B------:R-:W4:Y:S05]  /*1540*/  @!P6 LDG.E.64 R18, desc[UR16][R18.64] ;  /* 0x000000101212e981 */ /* 0x000f2a000c1e1b00 */
[----:B------:R-:W5:Y:S01]  /*1550*/  @!P5 LDG.E.64 R20, desc[UR16][R20.64] ;  /* 0x000000101414d981 */ /* 0x000f62000c1e1b00 */
[----:B------:R-:W-:Y:S02]  /*1560*/  UIADD3 UR26, UPT, UPT, UR5, 0x4, URZ ;  /* 0x00000004051a7890 */ /* 0x000fe4000fffe0ff */
[----:B------:R-:W-:-:S04]  /*1570*/  UIADD3 UR27, UPT, UPT, UR5, 0x5, URZ ;  /* 0x00000005051b7890 */ /* 0x000fc8000fffe0ff */
[----:B------:R-:W-:Y:S01]  /*1580*/  MOV R22, UR26 ;  /* 0x0000001a00167c02 */ /* 0x000fe20008000f00 */
[----:B------:R-:W-:Y:S01]  /*1590*/  UIADD3 UR26, UPT, UPT, UR5, 0x6, URZ ;  /* 0x00000006051a7890 */ /* 0x000fe2000fffe0ff */
[----:B0--3--:R-:W-:Y:S01]  /*15a0*/  @!P2 FADD.FTZ R14, R14, R12 ;  /* 0x0000000c0e0ea221 */ /* 0x009fe20000010000 */
[----:B------:R-:W-:Y:S01]  /*15b0*/  @!P2 FADD.FTZ R15, R15, R13 ;  /* 0x0000000d0f0fa221 */ /* 0x000fe20000010000 */
[----:B------:R-:W-:Y:S01]  /*15c0*/  ISETP.EQ.OR P2, PT, R22, UR20, P3 ;  /* 0x0000001416007c0c */ /* 0x000fe20009f42670 */
[----:B------:R-:W-:Y:S01]  /*15d0*/  IMAD.U32 R12, RZ, RZ, UR27 ;  /* 0x0000001bff0c7e24 */ /* 0x000fe2000f8e00ff */
[----:B------:R-:W-:Y:S01]  /*15e0*/  UIADD3 UR27, UPT, UPT, UR5, 0x7, URZ ;  /* 0x00000007051b7890 */ /* 0x000fe2000fffe0ff */
[----:B--2---:R-:W-:Y:S01]  /*15f0*/  @!P4 FADD.FTZ R14, R14, R16 ;  /* 0x000000100e0ec221 */ /* 0x004fe20000010000 */
[----:B------:R-:W-:Y:S02]  /*1600*/  @!P4 FADD.FTZ R15, R15, R17 ;  /* 0x000000110f0fc221 */ /* 0x000fe40000010000 */
[----:B------:R-:W-:-:S02]  /*1610*/  ISETP.EQ.OR P4, PT, R12, UR20, P3 ;  /* 0x000000140c007c0c */ /* 0x000fc40009f82670 */
[----:B------:R-:W-:Y:S01]  /*1620*/  MOV R12, UR26 ;  /* 0x0000001a000c7c02 */ /* 0x000fe20008000f00 */
[----:B----4-:R-:W-:Y:S01]  /*1630*/  @!P6 FADD.FTZ R14, R14, R18 ;  /* 0x000000120e0ee221 */ /* 0x010fe20000010000 */
[----:B------:R-:W-:Y:S01]  /*1640*/  @!P6 FADD.FTZ R15, R15, R19 ;  /* 0x000000130f0fe221 */ /* 0x000fe20000010000 */
[----:B------:R-:W-:Y:S02]  /*1650*/  MOV R13, UR27 ;  /* 0x0000001b000d7c02 */ /* 0x000fe40008000f00 */
[----:B------:R-:W-:Y:S01]  /*1660*/  VOTEU.ALL UP1, P2 ;  /* 0x0000000000ff7886 */ /* 0x000fe20001020000 */
[----:B------:R-:W-:Y:S01]  /*1670*/  ISETP.EQ.OR P6, PT, R12, UR20, P3 ;  /* 0x000000140c007c0c */ /* 0x000fe20009fc2670 */
[----:B-----5:R-:W-:Y:S01]  /*1680*/  @!P5 FADD.FTZ R14, R14, R20 ;  /* 0x000000140e0ed221 */ /* 0x020fe20000010000 */
[----:B------:R-:W-:Y:S01]  /*1690*/  @!P5 FADD.FTZ R15, R15, R21 ;  /* 0x000000150f0fd221 */ /* 0x000fe20000010000 */
[----:B------:R-:W-:Y:S01]  /*16a0*/  ISETP.EQ.OR P5, PT, R13, UR20, P3 ;  /* 0x000000140d007c0c */ /* 0x000fe20009fa2670 */
[----:B------:R-:W-:Y:S01]  /*16b0*/  @!UP1 UIMAD.WIDE.U32 UR26, UR13, 0x8, UR18 ;  /* 0x000000080d1a98a5 */ /* 0x000fe2000f8e0012 */
[----:B------:R-:W-:-:S05]  /*16c0*/  VOTEU.ALL UP2, P4 ;  /* 0x0000000000ff7886 */ /* 0x000fca0002040000 */
[----:B------:R-:W-:Y:S01]  /*16d0*/  MOV R12, UR26 ;  /* 0x0000001a000c7c02 */ /* 0x000fe20008000f00 */
[----:B------:R-:W-:Y:S01]  /*16e0*/  @!UP2 UIMAD.WIDE.U32 UR28, UR15, 0x8, UR18 ;  /* 0x000000080f1ca8a5 */ /* 0x000fe2000f8e0012 */
[----:B------:R-:W-:Y:S01]  /*16f0*/  MOV R13, UR27 ;  /* 0x0000001b000d7c02 */ /* 0x000fe20008000f00 */
[----:B------:R-:W-:-:S03]  /*1700*/  VOTEU.ALL UP1, P6 ;  /* 0x0000000000ff7886 */ /* 0x000fc60003020000 */
[----:B------:R-:W-:Y:S01]  /*1710*/  VOTEU.ALL UP2, P5 ;  /* 0x0000000000ff7886 */ /* 0x000fe20002840000 */
[----:B------:R-:W-:Y:S01]  /*1720*/  MOV R16, UR28 ;  /* 0x0000001c00107c02 */ /* 0x000fe20008000f00 */
[----:B------:R-:W-:Y:S01]  /*1730*/  @!UP1 UIMAD.WIDE.U32 UR26, UR14, 0x8, UR18 ;  /* 0x000000080e1a98a5 */ /* 0x000fe2000f8e0012 */
[----:B------:R-:W2:Y:S01]  /*1740*/  @!P2 LDG.E.64 R12, desc[UR16][R12.64] ;  /* 0x000000100c0ca981 */ /* 0x000ea2000c1e1b00 */
[----:B------:R-:W-:Y:S01]  /*1750*/  MOV R17, UR29 ;  /* 0x0000001d00117c02 */ /* 0x000fe20008000f00 */
[----:B------:R-:W-:-:S03]  /*1760*/  @!UP2 UIMAD.WIDE.U32 UR28, UR25, 0x8, UR18 ;  /* 0x00000008191ca8a5 */ /* 0x000fc6000f8e0012 */
[----:B------:R-:W-:Y:S02]  /*1770*/  MOV R18, UR26 ;  /* 0x0000001a00127c02 */ /* 0x000fe40008000f00 */
[----:B------:R-:W-:Y:S01]  /*1780*/  MOV R19, UR27 ;  /* 0x0000001b00137c02 */ /* 0x000fe20008000f00 */
[----:B------:R-:W3:Y:S01]  /*1790*/  @!P4 LDG.E.64 R16, desc[UR16][R16.64] ;  /* 0x000000101010c981 */ /* 0x000ee2000c1e1b00 */
[----:B------:R-:W-:Y:S01]  /*17a0*/  MOV R20, UR28 ;  /* 0x0000001c00147c02 */ /* 0x000fe20008000f00 */
[----:B------:R-:W-:-:S03]  /*17b0*/  IMAD.U32 R21, RZ, RZ, UR29 ;  /* 0x0000001dff157e24 */ /* 0x000fc6000f8e00ff */
        /* <DEDUP_REMOVED lines=23> */
.L_x_3915:
[----:B------:R-:W-:-:S04]  /*1930*/  LOP3.LUT R12, R0, 0x7, RZ, 0xc0, !PT ;  /* 0x00000007000c7812 */ /* 0x000fc800078ec0ff */
[----:B------:R-:W-:-:S13]  /*1940*/  ISETP.NE.AND P2, PT, R12, RZ, PT ;  /* 0x000000ff0c00720c */ /* 0x000fda0003f45270 */
[----:B------:R-:W-:Y:S05]  /*1950*/  @!P2 BRA `(.L_x_3912) ;  /* 0x00000004006ca947 */ /* 0x000fea0003800000 */
[----:B------:R-:W-:Y:S02]  /*1960*/  IADD3 R12, PT, PT, R12, -0x1, RZ ;  /* 0xffffffff0c0c7810 */ /* 0x000fe40007ffe0ff */
[----:B------:R-:W-:Y:S02]  /*1970*/  LOP3.LUT P2, R21, R0, 0x3, RZ, 0xc0, !PT ;  /* 0x0000000300157812 */ /* 0x000fe4000784c0ff */
        /* <DEDUP_REMOVED lines=13> */
[----:B------:R-:W-:Y:S02]  /*1a50*/  MOV R16, UR12 ;  /* 0x0000000c00107c02 */ /* 0x000fe40008000f00 */
[----:B------:R-:W-:Y:S02]  /*1a60*/  MOV R17, UR14 ;  /* 0x0000000e00117c02 */ /* 0x000fe40008000f00 */
[----:B------:R-:W-:-:S02]  /*1a70*/  ISETP.EQ.OR P5, PT, R16, UR20, P3 ;  /* 0x0000001410007c0c */ /* 0x000fc40009fa2670 */
[----:B------:R-:W-:Y:S02]  /*1a80*/  ISETP.EQ.OR P4, PT, R17, UR20, P3 ;  /* 0x0000001411007c0c */ /* 0x000fe40009f82670 */
[----:B------:R-:W-:-:S09]  /*1a90*/  MOV R16, UR11 ;  /* 0x0000000b00107c02 */ /* 0x000fd20008000f00 */
[----:B------:R-:W-:Y:S02]  /*1aa0*/  VOTEU.ALL UP1, P5 ;  /* 0x0000000000ff7886 */ /* 0x000fe40002820000 */
[----:B------:R-:W-:-:S03]  /*1ab0*/  VOTEU.ALL UP2, P4 ;  /* 0x0000000000ff7886 */ /* 0x000fc60002040000 */
[----:B------:R-:W-:Y:S02]  /*1ac0*/  @!UP1 UIMAD UR12, UR12, UR21, UR6 ;  /* 0x000000150c0c92a4 */ /* 0x000fe4000f8e0206 */
[----:B------:R-:W-:Y:S02]  /*1ad0*/  @!UP2 UIMAD UR14, UR14, UR21, UR6 ;  /* 0x000000150e0ea2a4 */ /* 0x000fe4000f8e0206 */
[----:B------:R-:W-:Y:S02]  /*1ae0*/  @!UP1 UIMAD.WIDE.U32 UR12, UR12, 0x8, UR18 ;  /* 0x000000080c0c98a5 */ /* 0x000fe4000f8e0012 */
[----:B------:R-:W-:-:S06]  /*1af0*/  @!UP2 UIMAD.WIDE.U32 UR14, UR14, 0x8, UR18 ;  /* 0x000000080e0ea8a5 */ /* 0x000fcc000f8e0012 */
[----:B------:R-:W-:Y:S01]  /*1b00*/  MOV R17, UR15 ;  /* 0x0000000f00117c02 */ /* 0x000fe20008000f00 */
[----:B0--3--:R-:W-:Y:S01]  /*1b10*/  @!P6 FADD.FTZ R14, R14, R12 ;  /* 0x0000000c0e0ee221 */ /* 0x009fe20000010000 */
[----:B------:R-:W-:Y:S01]  /*1b20*/  @!P6 FADD.FTZ R15, R15, R13 ;  /* 0x0000000d0f0fe221 */ /* 0x000fe20000010000 */
[----:B------:R-:W-:Y:S01]  /*1b30*/  ISETP.EQ.OR P6, PT, R16, UR20, P3 ;  /* 0x0000001410007c0c */ /* 0x000fe20009fc2670 */
[----:B------:R-:W-:Y:S01]  /*1b40*/  IMAD.U32 R16, RZ, RZ, UR14 ;  /* 0x0000000eff107e24 */ /* 0x000fe2000f8e00ff */
[----:B------:R-:W-:Y:S02]  /*1b50*/  MOV R12, UR12 ;  /* 0x0000000c000c7c02 */ /* 0x000fe40008000f00 */
[----:B------:R-:W-:-:S03]  /*1b60*/  MOV R13, UR13 ;  /* 0x0000000d000d7c02 */ /* 0x000fc60008000f00 */
[----:B------:R-:W3:Y:S04]  /*1b70*/  @!P4 LDG.E.64 R16, desc[UR16][R16.64] ;  /* 0x000000101010c981 */ /* 0x000ee8000c1e1b00 */
[----:B------:R-:W4:Y:S02]  /*1b80*/  @!P5 LDG.E.64 R12, desc[UR16][R12.64] ;  /* 0x000000100c0cd981 */ /* 0x000f24000c1e1b00 */
[----:B------:R-:W-:-:S05]  /*1b90*/  VOTEU.ALL UP3, P6 ;  /* 0x0000000000ff7886 */ /* 0x000fca0003060000 */
[----:B------:R-:W-:-:S04]  /*1ba0*/  @!UP3 UIMAD UR11, UR11, UR21, UR6 ;  /* 0x000000150b0bb2a4 */ /* 0x000fc8000f8e0206 */
[----:B------:R-:W-:-:S06]  /*1bb0*/  @!UP3 UIMAD.WIDE.U32 UR12, UR11, 0x8, UR18 ;  /* 0x000000080b0cb8a5 */ /* 0x000fcc000f8e0012 */
[----:B-1----:R-:W-:Y:S02]  /*1bc0*/  MOV R18, UR12 ;  /* 0x0000000c00127c02 */ /* 0x002fe40008000f00 */
[----:B--2---:R-:W-:-:S06]  /*1bd0*/  MOV R19, UR13 ;  /* 0x0000000d00137c02 */ /* 0x004fcc0008000f00 */
[----:B------:R-:W2:Y:S01]  /*1be0*/  @!P6 LDG.E.64 R18, desc[UR16][R18.64] ;  /* 0x000000101212e981 */ /* 0x000ea2000c1e1b00 */
[----:B------:R-:W-:-:S04]  /*1bf0*/  MOV R20, UR5 ;  /* 0x0000000500147c02 */ /* 0x000fc80008000f00 */
[----:B------:R-:W-:-:S04]  /*1c00*/  IADD3 R20, PT, PT, R20, 0x4, RZ ;  /* 0x0000000414147810 */ /* 0x000fc80007ffe0ff */
[----:B------:R-:W-:Y:S01]  /*1c10*/  R2UR UR5, R20 ;  /* 0x00000000140572ca */ /* 0x000fe200000e0000 */
[----:B----4-:R-:W-:Y:S01]  /*1c20*/  @!P5 FADD.FTZ R14, R14, R12 ;  /* 0x0000000c0e0ed221 */ /* 0x010fe20000010000 */
[----:B------:R-:W-:-:S03]  /*1c30*/  @!P5 FADD.FTZ R15, R15, R13 ;  /* 0x0000000d0f0fd221 */ /* 0x000fc60000010000 */
[----:B---3--:R-:W-:Y:S01]  /*1c40*/  @!P4 FADD.FTZ R14, R14, R16 ;  /* 0x000000100e0ec221 */ /* 0x008fe20000010000 */
[----:B------:R-:W-:-:S03]  /*1c50*/  @!P4 FADD.FTZ R15, R15, R17 ;  /* 0x000000110f0fc221 */ /* 0x000fc60000010000 */
[----:B--2---:R-:W-:Y:S01]  /*1c60*/  @!P6 FADD.FTZ R14, R14, R18 ;  /* 0x000000120e0ee221 */ /* 0x004fe20000010000 */
[----:B------:R-:W-:-:S07]  /*1c70*/  @!P6 FADD.FTZ R15, R15, R19 ;  /* 0x000000130f0fe221 */ /* 0x000fce0000010000 */
.L_x_3917:
        /* <DEDUP_REMOVED lines=16> */
[----:B------:R-:W-:Y:S01]  /*1d80*/  IMAD.U32 R16, RZ, RZ, UR12 ;  /* 0x0000000cff107e24 */ /* 0x000fe2000f8e00ff */
[----:B------:R-:W-:Y:S01]  /*1d90*/  MOV R17, UR13 ;  /* 0x0000000d00117c02 */ /* 0x000fe20008000f00 */
        /* <DEDUP_REMOVED lines=9> */
.L_x_3918:
        /* <DEDUP_REMOVED lines=13> */
.L_x_3919:
[----:B------:R-:W-:Y:S05]  /*1f00*/  BSYNC.RECONVERGENT B0 ;  /* 0x0000000000007941 */ /* 0x000fea0003800200 */
.L_x_3912:
[----:B------:R-:W4:Y:S01]  /*1f10*/  S2UR UR11, SR_CgaCtaId ;  /* 0x00000000000b79c3 */ /* 0x000f220000008800 */
[----:B------:R-:W5:Y:S01]  /*1f20*/  LDCU UR12, c[0x0][0x414] ;  /* 0x00008280ff0c77ac */ /* 0x000f620008000800 */
[----:B------:R-:W-:Y:S02]  /*1f30*/  MOV R23, UR9 ;  /* 0x0000000900177c02 */ /* 0x000fe40008000f00 */
[----:B------:R-:W-:Y:S01]  /*1f40*/  IADD3 R21, PT, PT, R2, UR10, RZ ;  /* 0x0000000a02157c10 */ /* 0x000fe2000fffe0ff */
[----:B------:R-:W-:-:S03]  /*1f50*/  UMOV UR5, 0x400 ;  /* 0x0000040000057882 */ /* 0x000fc60000000000 */
[----:B------:R-:W0:Y:S08]  /*1f60*/  @P0 LDC.64 R16, c[0x0][0x388] ;  /* 0x0000e200ff100b82 */ /* 0x000e300000000a00 */
[----:B-12---:R-:W1:Y:S01]  /*1f70*/  LDC.64 R18, c[0x0][0x398] ;  /* 0x0000e600ff127b82 */ /* 0x006e620000000a00 */
[----:B-----5:R-:W-:Y:S01]  /*1f80*/  @P0 FMUL.FTZ R22, R14, UR12 ;  /* 0x0000000c0e160c20 */ /* 0x020fe20008410000 */
[----:B----4-:R-:W-:-:S06]  /*1f90*/  ULEA UR5, UR11, UR5, 0x18 ;  /* 0x000000050b057291 */ /* 0x010fcc000f8ec0ff */
[----:B------:R-:W2:Y:S01]  /*1fa0*/  LDC.64 R12, c[0x0][0x3a0] ;  /* 0x0000e800ff0c7b82 */ /* 0x000ea20000000a00 */
[----:B0-----:R-:W-:-:S04]  /*1fb0*/  @P0 IMAD.WIDE R16, R23, 0x8, R16 ;  /* 0x0000000817100825 */ /* 0x001fc800078e0210 */
[----:B------:R-:W-:Y:S01]  /*1fc0*/  @P0 FMUL.FTZ R23, R15, UR12 ;  /* 0x0000000c0f170c20 */ /* 0x000fe20008410000 */
[----:B------:R-:W-:Y:S04]  /*1fd0*/  @!P3 STS.64 [UR5+0xc0], R14 ;  /* 0x0000c00eff00b988 */ /* 0x000fe80008000a05 */
[----:B------:R-:W-:Y:S01]  /*1fe0*/  @P0 STG.E.64 desc[UR16][R16.64], R22 ;  /* 0x0000001610000986 */ /* 0x000fe2000c101b10 */
[C---:B-1----:R-:W-:Y:S01]  /*1ff0*/  IMAD.WIDE R18, R21.reuse, 0x2, R18 ;  /* 0x0000000215127825 */ /* 0x042fe200078e0212 */
[----:B------:R-:W-:Y:S03]  /*2000*/  BAR.SYNC.DEFER_BLOCKING 0x0 ;  /* 0x0000000000007b1d */ /* 0x000fe60000010000 */
[----:B--2---:R-:W-:-:S03]  /*2010*/  IMAD.WIDE R20, R21, 0x2, R12 ;  /* 0x0000000215147825 */ /* 0x004fc600078e020c */
[----:B------:R-:W2:Y:S04]  /*2020*/  LDG.E.U16 R24, desc[UR16][R18.64] ;  /* 0x0000001012187981 */ /* 0x000ea8000c1e1500 */
[----:B------:R-:W4:Y:S04]  /*2030*/  LDG.E.U16 R26, desc[UR16][R18.64+0x2] ;  /* 0x00000210121a7981 */ /* 0x000f28000c1e1500 */
[----:B------:R-:W5:Y:S04]  /*2040*/  LDG.E.U16 R27, desc[UR16][R20.64] ;  /* 0x00000010141b7981 */ /* 0x000f68000c1e1500 */
[----:B------:R-:W5:Y:S01]  /*2050*/  LDG.E.U16 R33, desc[UR16][R20.64+0x2] ;  /* 0x0000021014217981 */ /* 0x000f62000c1e1500 */
[----:B------:R-:W-:Y:S01]  /*2060*/  BSSY.RECONVERGENT B0, `(.L_x_3920) ;  /* 0x00000ee000007945 */ /* 0x000fe20003800200 */
[----:B------:R-:W-:-:S02]  /*2070*/  VIADD R25, R32, 0x10 ;  /* 0x0000001020197836 */ /* 0x000fc40000000000 */
[----:B------:R-:W0:Y:S02]  /*2080*/  LDS.64 R38, [UR5+0xc0] ;  /* 0x0000c005ff267984 */ /* 0x000e240008000a00 */
[----:B0-----:R-:W-:-:S04]  /*2090*/  FMUL.FTZ R13, R38, UR12 ;  /* 0x0000000c260d7c20 */ /* 0x001fc80008410000 */
[----:B------:R-:W-:-:S04]  /*20a0*/  FMUL.FTZ R12, R13, R13 ;  /* 0x0000000d0d0c7220 */ /* 0x000fc80000410000 */
[----:B------:R-:W-:-:S05]  /*20b0*/  FFMA.FTZ R12, R39, UR12, -R12 ;  /* 0x0000000c270c7c23 */ /* 0x000fca000801080c */
[----:B------:R-:W-:-:S13]  /*20c0*/  FSETP.GTU.FTZ.AND P2, PT, R12, RZ, PT ;  /* 0x000000ff0c00720b */ /* 0x000fda0003f5c000 */
[----:B---3--:R-:W0:Y:S02]  /*20d0*/  @P2 LDC R15, c[0x0][0x3a8] ;  /* 0x0000ea00ff0f2b82 */ /* 0x008e240000000800 */
[----:B0-----:R-:W-:Y:S01]  /*20e0*/  @P2 FADD.FTZ R22, R12, R15 ;  /* 0x0000000f0c162221 */ /* 0x001fe20000010000 */
[----:B------:R-:W-:-:S06]  /*20f0*/  MOV R12, 0x3f800000 ;  /* 0x3f800000000c7802 */ /* 0x000fcc0000000f00 */
[----:B------:R0:W1:Y:S01]  /*2100*/  @P2 MUFU.RSQ R12, R22 ;  /* 0x00000016000c2308 */ /* 0x0000620000001400 */
[----:B--2---:R-:W-:Y:S02]  /*2110*/  SHF.L.U32 R14, R24, 0x10, RZ ;  /* 0x00000010180e7819 */ /* 0x004fe400000006ff */
[----:B----4-:R-:W-:Y:S02]  /*2120*/  SHF.L.U32 R15, R26, 0x10, RZ ;  /* 0x000000101a0f7819 */ /* 0x010fe400000006ff */
[----:B-----5:R-:W-:Y:S02]  /*2130*/  SHF.L.U32 R17, R27, 0x10, RZ ;  /* 0x000000101b117819 */ /* 0x020fe400000006ff */
[----:B------:R-:W-:Y:S01]  /*2140*/  SHF.L.U32 R16, R33, 0x10, RZ ;  /* 0x0000001021107819 */ /* 0x000fe200000006ff */
[----:B01----:R-:W-:Y:S06]  /*2150*/  BRA.U UP0, `(.L_x_3921) ;  /* 0x0000000500747547 */ /* 0x003fec000b800000 */
[----:B------:R-:W0:Y:S01]  /*2160*/  LDCU.64 UR12, c[0x0][0x3e8] ;  /* 0x00007d00ff0c77ac */ /* 0x000e220008000a00 */
[----:B------:R-:W-:Y:S01]  /*2170*/  SHF.R.S32.HI R21, RZ, 0x1f, R32 ;  /* 0x0000001fff157819 */ /* 0x000fe20000011420 */
[----:B------:R-:W-:Y:S01]  /*2180*/  BSSY.RECONVERGENT B1, `(.L_x_3922) ;  /* 0x000001f000017945 */ /* 0x000fe20003800200 */
[C---:B------:R-:W-:Y:S02]  /*2190*/  IADD3 R22, PT, PT, R32.reuse, 0x20, RZ ;  /* 0x0000002020167810 */ /* 0x040fe40007ffe0ff */
[----:B------:R-:W-:Y:S02]  /*21a0*/  SHF.R.S32.HI R26, RZ, 0x1f, R25 ;  /* 0x0000001fff1a7819 */ /* 0x000fe40000011419 */
[----:B------:R-:W-:Y:S02]  /*21b0*/  SHF.R.S32.HI R23, RZ, 0x1f, R30 ;  /* 0x0000001fff177819 */ /* 0x000fe4000001141e */
[----:B------:R-:W-:Y:S02]  /*21c0*/  SHF.R.S32.HI R24, RZ, 0x1f, R22 ;  /* 0x0000001fff187819 */ /* 0x000fe40000011416 */
[----:B0-----:R-:W-:-:S02]  /*21d0*/  ISETP.GE.U32.AND P2, PT, R32, UR12, PT ;  /* 0x0000000c20007c0c */ /* 0x001fc4000bf46070 */
[----:B------:R-:W-:Y:S02]  /*21e0*/  ISETP.GE.U32.AND P3, PT, R25, UR12, PT ;  /* 0x0000000c19007c0c */ /* 0x000fe4000bf66070 */
[----:B------:R-:W-:Y:S02]  /*21f0*/  ISETP.GE.AND.EX P2, PT, R21, UR13, PT, P2 ;  /* 0x0000000d15007c0c */ /* 0x000fe4000bf46320 */
[----:B------:R-:W-:Y:S02]  /*2200*/  ISETP.GE.U32.AND P4, PT, R22, UR12, PT ;  /* 0x0000000c16007c0c */ /* 0x000fe4000bf86070 */
[----:B------:R-:W-:Y:S02]  /*2210*/  ISETP.GE.U32.AND P1, PT, R30, UR12, PT ;  /* 0x0000000c1e007c0c */ /* 0x000fe4000bf26070 */
[----:B------:R-:W-:Y:S02]  /*2220*/  ISETP.GE.AND.EX P3, PT, R26, UR13, PT, P3 ;  /* 0x0000000d1a007c0c */ /* 0x000fe4000bf66330 */
[----:B------:R-:W-:-:S02]  /*2230*/  ISETP.GE.AND.EX P4, PT, R24, UR13, PT, P4 ;  /* 0x0000000d18007c0c */ /* 0x000fc4000bf86340 */
[----:B------:R-:W-:-:S03]  /*2240*/  ISETP.GE.AND.EX P1, PT, R23, UR13, PT, P1 ;  /* 0x0000000d17007c0c */ /* 0x000fc6000bf26310 */
[----:B------:R-:W-:Y:S10]  /*2250*/  @P2 BRA `(.L_x_3923) ;  /* 0x0000000000442947 */ /* 0x000ff40003800000 */
[----:B------:R-:W0:Y:S01]  /*2260*/  LDCU.64 UR14, c[0x0][0x3e0] ;  /* 0x00007c00ff0e77ac */ /* 0x000e220008000a00 */
[----:B------:R-:W-:Y:S01]  /*2270*/  MOV R18, R36 ;  /* 0x0000002400127202 */ /* 0x000fe20000000f00 */
[----:B------:R-:W-:Y:S01]  /*2280*/  FADD.FTZ R7, -R13, R7 ;  /* 0x000000070d077221 */ /* 0x000fe20000010100 */
[----:B------:R-:W-:Y:S01]  /*2290*/  MOV R19, R35 ;  /* 0x0000002300137202 */ /* 0x000fe20000000f00 */
[----:B------:R-:W1:Y:S02]  /*22a0*/  LDCU.64 UR10, c[0x0][0x380] ;  /* 0x00007000ff0a77ac */ /* 0x000e640008000a00 */
[----:B------:R-:W-:-:S04]  /*22b0*/  FMUL.FTZ R7, R7, R12 ;  /* 0x0000000c07077220 */ /* 0x000fc80000410000 */
[----:B------:R-:W-:Y:S01]  /*22c0*/  FFMA.FTZ R7, R15, R7, R16 ;  /* 0x000000070f077223 */ /* 0x000fe20000010010 */
[----:B0-----:R-:W-:Y:S02]  /*22d0*/  IMAD R21, R21, UR14, RZ ;  /* 0x0000000e15157c24 */ /* 0x001fe4000f8e02ff */
[----:B------:R-:W-:-:S04]  /*22e0*/  IMAD.WIDE.U32 R18, R32, UR14, R18 ;  /* 0x0000000e20127c25 */ /* 0x000fc8000f8e0012 */
[----:B------:R-:W-:Y:S01]  /*22f0*/  IMAD R21, R32, UR15, R21 ;  /* 0x0000000f20157c24 */ /* 0x000fe2000f8e0215 */
[----:B-1----:R-:W-:-:S04]  /*2300*/  LEA R20, P2, R18, UR10, 0x2 ;  /* 0x0000000a12147c11 */ /* 0x002fc8000f8410ff */
[----:B------:R-:W-:Y:S01]  /*2310*/  IADD3 R21, PT, PT, R19, R21, RZ ;  /* 0x0000001513157210 */ /* 0x000fe20007ffe0ff */
[----:B------:R-:W-:-:S03]  /*2320*/  FADD.FTZ R19, -R13, R6 ;  /* 0x000000060d137221 */ /* 0x000fc60000010100 */
[----:B------:R-:W-:Y:S01]  /*2330*/  LEA.HI.X R21, R18, UR11, R21, 0x2, P2 ;  /* 0x0000000b12157c11 */ /* 0x000fe200090f1415 */
[----:B------:R-:W-:-:S04]  /*2340*/  FMUL.FTZ R6, R19, R12 ;  /* 0x0000000c13067220 */ /* 0x000fc80000410000 */
[----:B------:R-:W-:-:S05]  /*2350*/  FFMA.FTZ R6, R14, R6, R17 ;  /* 0x000000060e067223 */ /* 0x000fca0000010011 */
[----:B------:R0:W-:Y:S02]  /*2360*/  STG.E.64 desc[UR16][R20.64], R6 ;  /* 0x0000000614007986 */ /* 0x0001e4000c101b10 */
.L_x_3923:
[----:B------:R-:W-:Y:S05]  /*2370*/  BSYNC.RECONVERGENT B1 ;  /* 0x0000000000017941 */ /* 0x000fea0003800200 */
.L_x_3922:
[----:B------:R-:W-:Y:S04]  /*2380*/  BSSY.RECONVERGENT B1, `(.L_x_3924) ;  /* 0x0000013000017945 */ /* 0x000fe80003800200 */
[----:B------:R-:W-:Y:S05]  /*2390*/  @P3 BRA `(.L_x_3925) ;  /* 0x0000000000443947 */ /* 0x000fea0003800000 */
[----:B------:R-:W1:Y:S01]  /*23a0*/  LDCU.64 UR10, c[0x0][0x3e0] ;  /* 0x00007c00ff0a77ac */ /* 0x000e620008000a00 */
[----:B0-----:R-:W-:Y:S01]  /*23b0*/  MOV R6, R36 ;  /* 0x0000002400067202 */ /* 0x001fe20000000f00 */
[----:B------:R-:W-:Y:S02]  /*23c0*/  IMAD.MOV.U32 R7, RZ, RZ, R35 ;  /* 0x000000ffff077224 */ /* 0x000fe400078e0023 */
[C---:B------:R-:W-:Y:S01]  /*23d0*/  FADD.FTZ R19, -R13.reuse, R4 ;  /* 0x000000040d137221 */ /* 0x040fe20000010100 */
[----:B------:R-:W0:Y:S01]  /*23e0*/  LDCU.64 UR14, c[0x0][0x380] ;  /* 0x00007000ff0e77ac */ /* 0x000e220008000a00 */
[----:B------:R-:W-:Y:S02]  /*23f0*/  FADD.FTZ R5, -R13, R5 ;  /* 0x000000050d057221 */ /* 0x000fe40000010100 */
[-C--:B------:R-:W-:Y:S02]  /*2400*/  FMUL.FTZ R18, R19, R12.reuse ;  /* 0x0000000c13127220 */ /* 0x080fe40000410000 */
[----:B------:R-:W-:-:S02]  /*2410*/  FMUL.FTZ R19, R5, R12 ;  /* 0x0000000c05137220 */ /* 0x000fc40000410000 */
[----:B------:R-:W-:Y:S02]  /*2420*/  FFMA.FTZ R18, R14, R18, R17 ;  /* 0x000000120e127223 */ /* 0x000fe40000010011 */
[----:B------:R-:W-:Y:S01]  /*2430*/  FFMA.FTZ R19, R15, R19, R16 ;  /* 0x000000130f137223 */ /* 0x000fe20000010010 */
[----:B-1----:R-:W-:Y:S02]  /*2440*/  IMAD R26, R26, UR10, RZ ;  /* 0x0000000a1a1a7c24 */ /* 0x002fe4000f8e02ff */
[----:B------:R-:W-:-:S04]  /*2450*/  IMAD.WIDE.U32 R6, R25, UR10, R6 ;  /* 0x0000000a19067c25 */ /* 0x000fc8000f8e0006 */
[----:B------:R-:W-:Y:S01]  /*2460*/  IMAD R25, R25, UR11, R26 ;  /* 0x0000000b19197c24 */ /* 0x000fe2000f8e021a */
[----:B0-----:R-:W-:-:S04]  /*2470*/  LEA R4, P2, R6, UR14, 0x2 ;  /* 0x0000000e06047c11 */ /* 0x001fc8000f8410ff */
[----:B------:R-:W-:-:S04]  /*2480*/  IADD3 R25, PT, PT, R7, R25, RZ ;  /* 0x0000001907197210 */ /* 0x000fc80007ffe0ff */
[----:B------:R-:W-:-:S05]  /*2490*/  LEA.HI.X R5, R6, UR15, R25, 0x2, P2 ;  /* 0x0000000f06057c11 */ /* 0x000fca00090f1419 */
[----:B------:R1:W-:Y:S02]  /*24a0*/  STG.E.64 desc[UR16][R4.64], R18 ;  /* 0x0000001204007986 */ /* 0x0003e4000c101b10 */
.L_x_3925:
[----:B------:R-:W-:Y:S05]  /*24b0*/  BSYNC.RECONVERGENT B1 ;  /* 0x0000000000017941 */ /* 0x000fea0003800200 */
.L_x_3924:
[----:B------:R-:W-:Y:S04]  /*24c0*/  BSSY.RECONVERGENT B1, `(.L_x_3926) ;  /* 0x0000013000017945 */ /* 0x000fe80003800200 */
[----:B------:R-:W-:Y:S05]  /*24d0*/  @P4 BRA `(.L_x_3927) ;  /* 0x0000000000444947 */ /* 0x000fea0003800000 */
[----:B------:R-:W2:Y:S01]  /*24e0*/  LDCU.64 UR10, c[0x0][0x3e0] ;  /* 0x00007c00ff0a77ac */ /* 0x000ea20008000a00 */
[----:B-1----:R-:W-:Y:S01]  /*24f0*/  MOV R4, R36 ;  /* 0x0000002400047202 */ /* 0x002fe20000000f00 */
[C---:B0-----:R-:W-:Y:S01]  /*2500*/  FADD.FTZ R7, -R13.reuse, R8 ;  /* 0x000000080d077221 */ /* 0x041fe20000010100 */
[----:B------:R-:W-:Y:S01]  /*2510*/  MOV R5, R35 ;  /* 0x0000002300057202 */ /* 0x000fe20000000f00 */
[----:B------:R-:W0:Y:S01]  /*2520*/  LDCU.64 UR14, c[0x0][0x380] ;  /* 0x00007000ff0e77ac */ /* 0x000e220008000a00 */
[----:B------:R-:W-:Y:S01]  /*2530*/  FADD.FTZ R9, -R13, R9 ;  /* 0x000000090d097221 */ /* 0x000fe20000010100 */
[----:B------:R-:W-:-:S03]  /*2540*/  FMUL.FTZ R7, R7, R12 ;  /* 0x0000000c07077220 */ /* 0x000fc60000410000 */
[----:B------:R-:W-:Y:S01]  /*2550*/  FMUL.FTZ R9, R9, R12 ;  /* 0x0000000c09097220 */ /* 0x000fe20000410000 */
[----:B------:R-:W-:-:S03]  /*2560*/  FFMA.FTZ R8, R14, R7, R17 ;  /* 0x000000070e087223 */ /* 0x000fc60000010011 */
        /* <DEDUP_REMOVED lines=8> */
.L_x_3927:
[----:B------:R-:W-:Y:S05]  /*25f0*/  BSYNC.RECONVERGENT B1 ;  /* 0x0000000000017941 */ /* 0x000fea0003800200 */
.L_x_3926:
[----:B------:R-:W-:Y:S05]  /*2600*/  @P1 BRA `(.L_x_3928) ;  /* 0x00000008004c1947 */ /* 0x000fea0003800000 */
[----:B------:R-:W3:Y:S01]  /*2610*/  LDCU.64 UR10, c[0x0][0x3e0] ;  /* 0x00007c00ff0a77ac */ /* 0x000ee20008000a00 */
[----:B-1----:R-:W-:Y:S01]  /*2620*/  MOV R4, R36 ;  /* 0x0000002400047202 */ /* 0x002fe20000000f00 */
[C---:B0-2---:R-:W-:Y:S01]  /*2630*/  FADD.FTZ R7, -R13.reuse, R10 ;  /* 0x0000000a0d077221 */ /* 0x045fe20000010100 */
[----:B------:R-:W-:Y:S01]  /*2640*/  MOV R5, R35 ;  /* 0x0000002300057202 */ /* 0x000fe20000000f00 */
[----:B------:R-:W0:Y:S01]  /*2650*/  LDCU.64 UR12, c[0x0][0x380] ;  /* 0x00007000ff0c77ac */ /* 0x000e220008000a00 */
[----:B------:R-:W-:Y:S01]  /*2660*/  FADD.FTZ R11, -R13, R11 ;  /* 0x0000000b0d0b7221 */ /* 0x000fe20000010100 */
[----:B------:R-:W-:-:S03]  /*2670*/  FMUL.FTZ R7, R7, R12 ;  /* 0x0000000c07077220 */ /* 0x000fc60000410000 */
[----:B------:R-:W-:Y:S01]  /*2680*/  FMUL.FTZ R11, R11, R12 ;  /* 0x0000000c0b0b7220 */ /* 0x000fe20000410000 */
[----:B------:R-:W-:-:S03]  /*2690*/  FFMA.FTZ R10, R14, R7, R17 ;  /* 0x000000070e0a7223 */ /* 0x000fc60000010011 */
[----:B------:R-:W-:Y:S01]  /*26a0*/  FFMA.FTZ R11, R15, R11, R16 ;  /* 0x0000000b0f0b7223 */ /* 0x000fe20000010010 */
[----:B---3--:R-:W-:Y:S02]  /*26b0*/  IMAD R23, R23, UR10, RZ ;  /* 0x0000000a17177c24 */ /* 0x008fe4000f8e02ff */
[----:B------:R-:W-:-:S04]  /*26c0*/  IMAD.WIDE.U32 R4, R30, UR10, R4 ;  /* 0x0000000a1e047c25 */ /* 0x000fc8000f8e0004 */
[----:B------:R-:W-:Y:S01]  /*26d0*/  IMAD R23, R30, UR11, R23 ;  /* 0x0000000b1e177c24 */ /* 0x000fe2000f8e0217 */
[----:B0-----:R-:W-:-:S04]  /*26e0*/  LEA R6, P1, R4, UR12, 0x2 ;  /* 0x0000000c04067c11 */ /* 0x001fc8000f8210ff */
[----:B------:R-:W-:-:S04]  /*26f0*/  IADD3 R23, PT, PT, R5, R23, RZ ;  /* 0x0000001705177210 */ /* 0x000fc80007ffe0ff */
[----:B------:R-:W-:-:S05]  /*2700*/  LEA.HI.X R7, R4, UR13, R23, 0x2, P1 ;  /* 0x0000000d04077c11 */ /* 0x000fca00088f1417 */
[----:B------:R3:W-:Y:S01]  /*2710*/  STG.E.64 desc[UR16][R6.64], R10 ;  /* 0x0000000a06007986 */ /* 0x0007e2000c101b10 */
[----:B------:R-:W-:Y:S05]  /*2720*/  BRA `(.L_x_3928) ;  /* 0x0000000800047947 */ /* 0x000fea0003800000 */
.L_x_3921:
[----:B------:R-:W0:Y:S01]  /*2730*/  LDCU.64 UR14, c[0x0][0x3e8] ;  /* 0x00007d00ff0e77ac */ /* 0x000e220008000a00 */
[----:B------:R-:W-:Y:S01]  /*2740*/  IADD3 R22, PT, PT, R32, 0x20, RZ ;  /* 0x0000002020167810 */ /* 0x000fe20007ffe0ff */
[----:B------:R-:W-:Y:S01]  /*2750*/  BSSY.RECONVERGENT B1, `(.L_x_3929) ;  /* 0x0000027000017945 */ /* 0x000fe20003800200 */
[----:B------:R-:W-:Y:S02]  /*2760*/  SHF.R.S32.HI R26, RZ, 0x1f, R25 ;  /* 0x0000001fff1a7819 */ /* 0x000fe40000011419 */
[----:B------:R-:W-:Y:S02]  /*2770*/  SHF.R.S32.HI R23, RZ, 0x1f, R30 ;  /* 0x0000001fff177819 */ /* 0x000fe4000001141e */
[----:B------:R-:W-:Y:S02]  /*2780*/  SHF.R.S32.HI R24, RZ, 0x1f, R22 ;  /* 0x0000001fff187819 */ /* 0x000fe40000011416 */
[----:B0-----:R-:W-:Y:S02]  /*2790*/  ISETP.GE.U32.AND P2, PT, R25, UR14, PT ;  /* 0x0000000e19007c0c */ /* 0x001fe4000bf46070 */
[----:B------:R-:W-:-:S02]  /*27a0*/  ISETP.GE.U32.AND P3, PT, R22, UR14, PT ;  /* 0x0000000e16007c0c */ /* 0x000fc4000bf66070 */
[----:B------:R-:W-:Y:S02]  /*27b0*/  ISETP.GE.U32.AND P4, PT, R30, UR14, PT ;  /* 0x0000000e1e007c0c */ /* 0x000fe4000bf86070 */
[----:B------:R-:W-:Y:S02]  /*27c0*/  ISETP.GE.AND.EX P2, PT, R26, UR15, PT, P2 ;  /* 0x0000000f1a007c0c */ /* 0x000fe4000bf46320 */
[----:B------:R-:W-:Y:S02]  /*27d0*/  ISETP.GE.AND.EX P3, PT, R24, UR15, PT, P3 ;  /* 0x0000000f18007c0c */ /* 0x000fe4000bf66330 */
[----:B------:R-:W-:Y:S01]  /*27e0*/  ISETP.GE.AND.EX P4, PT, R23, UR15, PT, P4 ;  /* 0x0000000f17007c0c */ /* 0x000fe2000bf86340 */
[----:B------:R-:W-:-:S12]  /*27f0*/  @P1 BRA `(.L_x_3930) ;  /* 0x0000000000701947 */ /* 0x000fd80003800000 */
[----:B------:R-:W0:Y:S01]  /*2800*/  LDCU.64 UR10, c[0x0][0x3e0] ;  /* 0x00007c00ff0a77ac */ /* 0x000e220008000a00 */
[----:B------:R-:W-:Y:S01]  /*2810*/  SHF.R.S32.HI R19, RZ, 0x1f, R32 ;  /* 0x0000001fff137819 */ /* 0x000fe20000011420 */
[----:B------:R-:W-:Y:S01]  /*2820*/  IMAD.MOV.U32 R21, RZ, RZ, R35 ;  /* 0x000000ffff157224 */ /* 0x000fe200078e0023 */
[----:B------:R-:W-:Y:S01]  /*2830*/  MOV R20, R36 ;  /* 0x0000002400147202 */ /* 0x000fe20000000f00 */
[----:B------:R-:W1:Y:S01]  /*2840*/  LDCU.64 UR12, c[0x0][0x380] ;  /* 0x00007000ff0c77ac */ /* 0x000e620008000a00 */
[----:B------:R-:W-:-:S04]  /*2850*/  FADD.FTZ R7, -R13, R7 ;  /* 0x000000070d077221 */ /* 0x000fc80000010100 */
[----:B------:R-:W-:-:S04]  /*2860*/  FMUL.FTZ R7, R7, R12 ;  /* 0x0000000c07077220 */ /* 0x000fc80000410000 */
[----:B------:R-:W-:-:S04]  /*2870*/  FFMA.FTZ R38, R15, R7, R16 ;  /* 0x000000070f267223 */ /* 0x000fc80000010010 */
[----:B------:R-:W-:Y:S01]  /*2880*/  FMUL.FTZ R27, R38, -1.4426950216293334961 ;  /* 0xbfb8aa3b261b7820 */ /* 0x000fe20000410000 */
[----:B0-----:R-:W-:Y:S02]  /*2890*/  IMAD R19, R19, UR10, RZ ;  /* 0x0000000a13137c24 */ /* 0x001fe4000f8e02ff */
[----:B------:R-:W-:-:S03]  /*28a0*/  IMAD.WIDE.U32 R20, R32, UR10, R20 ;  /* 0x0000000a20147c25 */ /* 0x000fc6000f8e0014 */
[----:B------:R-:W0:Y:S01]  /*28b0*/  MUFU.EX2 R27, R27 ;  /* 0x0000001b001b7308 */ /* 0x000e220000000800 */
[----:B------:R-:W-:Y:S01]  /*28c0*/  IMAD R19, R32, UR11, R19 ;  /* 0x0000000b20137c24 */ /* 0x000fe2000f8e0213 */
[----:B-1----:R-:W-:-:S04]  /*28d0*/  LEA R18, P1, R20, UR12, 0x2 ;  /* 0x0000000c14127c11 */ /* 0x002fc8000f8210ff */
[----:B------:R-:W-:Y:S01]  /*28e0*/  IADD3 R19, PT, PT, R21, R19, RZ ;  /* 0x0000001315137210 */ /* 0x000fe20007ffe0ff */
[----:B------:R-:W-:-:S03]  /*28f0*/  FADD.FTZ R21, -R13, R6 ;  /* 0x000000060d157221 */ /* 0x000fc60000010100 */
[----:B------:R-:W-:Y:S01]  /*2900*/  LEA.HI.X R19, R20, UR13, R19, 0x2, P1 ;  /* 0x0000000d14137c11 */ /* 0x000fe200088f1413 */
[----:B------:R-:W-:-:S04]  /*2910*/  FMUL.FTZ R21, R21, R12 ;  /* 0x0000000c15157220 */ /* 0x000fc80000410000 */
[----:B------:R-:W-:Y:S01]  /*2920*/  FFMA.FTZ R39, R14, R21, R17 ;  /* 0x000000150e277223 */ /* 0x000fe20000010011 */
[----:B0-----:R-:W-:-:S03]  /*2930*/  FADD.FTZ R33, R27, 1 ;  /* 0x3f8000001b217421 */ /* 0x001fc60000010000 */
[----:B------:R-:W-:Y:S01]  /*2940*/  FMUL.FTZ R20, R39, -1.4426950216293334961 ;  /* 0xbfb8aa3b27147820 */ /* 0x000fe20000410000 */
[----:B------:R-:W0:Y:S08]  /*2950*/  MUFU.RCP R7, R33 ;  /* 0x0000002100077308 */ /* 0x000e300000001000 */
[----:B------:R-:W1:Y:S01]  /*2960*/  MUFU.EX2 R20, R20 ;  /* 0x0000001400147308 */ /* 0x000e620000000800 */
[----:B0-----:R-:W-:Y:S01]  /*2970*/  FMUL.FTZ R7, R38, R7 ;  /* 0x0000000726077220 */ /* 0x001fe20000410000 */
[----:B-1----:R-:W-:-:S06]  /*2980*/  FADD.FTZ R21, R20, 1 ;  /* 0x3f80000014157421 */ /* 0x002fcc0000010000 */
[----:B------:R-:W0:Y:S02]  /*2990*/  MUFU.RCP R6, R21 ;  /* 0x0000001500067308 */ /* 0x000e240000001000 */
[----:B0-----:R-:W-:-:S05]  /*29a0*/  FMUL.FTZ R6, R39, R6 ;  /* 0x0000000627067220 */ /* 0x001fca0000410000 */
[----:B------:R0:W-:Y:S02]  /*29b0*/  STG.E.64 desc[UR16][R18.64], R6 ;  /* 0x0000000612007986 */ /* 0x0001e4000c101b10 */
.L_x_3930:
[----:B------:R-:W-:Y:S05]  /*29c0*/  BSYNC.RECONVERGENT B1 ;  /* 0x0000000000017941 */ /* 0x000fea0003800200 */
.L_x_3929:
[----:B------:R-:W-:Y:S04]  /*29d0*/  BSSY.RECONVERGENT B1, `(.L_x_3931) ;  /* 0x000001d000017945 */ /* 0x000fe80003800200 */
[----:B------:R-:W-:Y:S05]  /*29e0*/  @P2 BRA `(.L_x_3932) ;  /* 0x00000000006c2947 */ /* 0x000fea0003800000 */
[C---:B0-----:R-:W-:Y:S01]  /*29f0*/  FADD.FTZ R7, -R13.reuse, R4 ;  /* 0x000000040d077221 */ /* 0x041fe20000010100 */
[----:B------:R-:W-:Y:S01]  /*2a00*/  FADD.FTZ R5, -R13, R5 ;  /* 0x000000050d057221 */ /* 0x000fe20000010100 */
[----:B------:R-:W0:Y:S02]  /*2a10*/  LDCU.64 UR10, c[0x0][0x3e0] ;  /* 0x00007c00ff0a77ac */ /* 0x000e240008000a00 */
[-C--:B------:R-:W-:Y:S01]  /*2a20*/  FMUL.FTZ R7, R7, R12.reuse ;  /* 0x0000000c07077220 */ /* 0x080fe20000410000 */
[----:B------:R-:W-:Y:S01]  /*2a30*/  FMUL.FTZ R5, R5, R12 ;  /* 0x0000000c05057220 */ /* 0x000fe20000410000 */
[----:B------:R-:W1:Y:S02]  /*2a40*/  LDCU.64 UR12, c[0x0][0x380] ;  /* 0x00007000ff0c77ac */ /* 0x000e640008000a00 */
[----:B------:R-:W-:Y:S01]  /*2a50*/  FFMA.FTZ R18, R14, R7, R17 ;  /* 0x000000070e127223 */ /* 0x000fe20000010011 */
[----:B------:R-:W-:Y:S01]  /*2a60*/  FFMA.FTZ R19, R15, R5, R16 ;  /* 0x000000050f137223 */ /* 0x000fe20000010010 */
[----:B------:R-:W-:-:S02]  /*2a70*/  MOV R7, R35 ;  /* 0x0000002300077202 */ /* 0x000fc40000000f00 */
[----:B------:R-:W-:Y:S01]  /*2a80*/  FMUL.FTZ R4, R18, -1.4426950216293334961 ;  /* 0xbfb8aa3b12047820 */ /* 0x000fe20000410000 */
[----:B------:R-:W-:-:S05]  /*2a90*/  FMUL.FTZ R5, R19, -1.4426950216293334961 ;  /* 0xbfb8aa3b13057820 */ /* 0x000fca0000410000 */
[----:B------:R-:W2:Y:S01]  /*2aa0*/  MUFU.EX2 R4, R4 ;  /* 0x0000000400047308 */ /* 0x000ea20000000800 */
[----:B0-----:R-:W-:-:S04]  /*2ab0*/  IMAD R6, R26, UR10, RZ ;  /* 0x0000000a1a067c24 */ /* 0x001fc8000f8e02ff */
[C---:B------:R-:W-:Y:S01]  /*2ac0*/  IMAD R33, R25.reuse, UR11, R6 ;  /* 0x0000000b19217c24 */ /* 0x040fe2000f8e0206 */
[----:B------:R-:W-:Y:S02]  /*2ad0*/  MOV R6, R36 ;  /* 0x0000002400067202 */ /* 0x000fe40000000f00 */
[----:B------:R-:W0:Y:S03]  /*2ae0*/  MUFU.EX2 R5, R5 ;  /* 0x0000000500057308 */ /* 0x000e260000000800 */
[----:B------:R-:W-:-:S04]  /*2af0*/  IMAD.WIDE.U32 R6, R25, UR10, R6 ;  /* 0x0000000a19067c25 */ /* 0x000fc8000f8e0006 */
[----:B--2---:R-:W-:Y:S01]  /*2b00*/  FADD.FTZ R20, R4, 1 ;  /* 0x3f80000004147421 */ /* 0x004fe20000010000 */
[----:B------:R-:W-:Y:S02]  /*2b10*/  IADD3 R33, PT, PT, R7, R33, RZ ;  /* 0x0000002107217210 */ /* 0x000fe40007ffe0ff */
[C---:B-1----:R-:W-:Y:S01]  /*2b20*/  LEA R4, P1, R6.reuse, UR12, 0x2 ;  /* 0x0000000c06047c11 */ /* 0x042fe2000f8210ff */
[----:B------:R-:W1:Y:S01]  /*2b30*/  MUFU.RCP R21, R20 ;  /* 0x0000001400157308 */ /* 0x000e620000001000 */
[----:B0-----:R-:W-:Y:S02]  /*2b40*/  FADD.FTZ R27, R5, 1 ;  /* 0x3f800000051b7421 */ /* 0x001fe40000010000 */
[----:B------:R-:W-:-:S05]  /*2b50*/  LEA.HI.X R5, R6, UR13, R33, 0x2, P1 ;  /* 0x0000000d06057c11 */ /* 0x000fca00088f1421 */
[----:B------:R-:W0:Y:S01]  /*2b60*/  MUFU.RCP R26, R27 ;  /* 0x0000001b001a7308 */ /* 0x000e220000001000 */
[----:B-1----:R-:W-:Y:S01]  /*2b70*/  FMUL.FTZ R6, R18, R21 ;  /* 0x0000001512067220 */ /* 0x002fe20000410000 */
[----:B0-----:R-:W-:-:S05]  /*2b80*/  FMUL.FTZ R7, R19, R26 ;  /* 0x0000001a13077220 */ /* 0x001fca0000410000 */
[----:B------:R1:W-:Y:S02]  /*2b90*/  STG.E.64 desc[UR16][R4.64], R6 ;  /* 0x0000000604007986 */ /* 0x0003e4000c101b10 */
.L_x_3932:
[----:B------:R-:W-:Y:S05]  /*2ba0*/  BSYNC.RECONVERGENT B1 ;  /* 0x0000000000017941 */ /* 0x000fea0003800200 */
.L_x_3931:
[----:B------:R-:W-:Y:S04]  /*2bb0*/  BSSY.RECONVERGENT B1, `(.L_x_3933) ;  /* 0x000001d000017945 */ /* 0x000fe80003800200 */
[----:B------:R-:W-:Y:S05]  /*2bc0*/  @P3 BRA `(.L_x_3934) ;  /* 0x00000000006c3947 */ /* 0x000fea0003800000 */
[C---:B-1----:R-:W-:Y:S01]  /*2bd0*/  FADD.FTZ R5, -R13.reuse, R8 ;  /* 0x000000080d057221 */ /* 0x042fe20000010100 */
[----:B------:R-:W-:Y:S01]  /*2be0*/  FADD.FTZ R9, -R13, R9 ;  /* 0x000000090d097221 */ /* 0x000fe20000010100 */
[----:B------:R-:W1:Y:S02]  /*2bf0*/  LDCU.64 UR10, c[0x0][0x3e0] ;  /* 0x00007c00ff0a77ac */ /* 0x000e640008000a00 */
[-C--:B------:R-:W-:Y:S01]  /*2c00*/  FMUL.FTZ R5, R5, R12.reuse ;  /* 0x0000000c05057220 */ /* 0x080fe20000410000 */
[----:B------:R-:W-:Y:S01]  /*2c10*/  FMUL.FTZ R9, R9, R12 ;  /* 0x0000000c09097220 */ /* 0x000fe20000410000 */
[----:B------:R-:W2:Y:S02]  /*2c20*/  LDCU.64 UR12, c[0x0][0x380] ;  /* 0x00007000ff0c77ac */ /* 0x000ea40008000a00 */
[----:B0-----:R-:W-:Y:S01]  /*2c30*/  FFMA.FTZ R19, R14, R5, R17 ;  /* 0x000000050e137223 */ /* 0x001fe20000010011 */
[----:B------:R-:W-:Y:S01]  /*2c40*/  FFMA.FTZ R18, R15, R9, R16 ;  /* 0x000000090f127223 */ /* 0x000fe20000010010 */
[----:B------:R-:W-:-:S02]  /*2c50*/  MOV R5, R35 ;  /* 0x0000002300057202 */ /* 0x000fc40000000f00 */
        /* <DEDUP_REMOVED lines=13> */
[----:B------:R-:W-:-:S04]  /*2d30*/  IADD3 R7, PT, PT, R5, R7, RZ ;  /* 0x0000000705077210 */ /* 0x000fc80007ffe0ff */
[----:B------:R-:W-:Y:S01]  /*2d40*/  LEA.HI.X R7, R4, UR13, R7, 0x2, P1 ;  /* 0x0000000d04077c11 */ /* 0x000fe200088f1407 */
[----:B0-----:R-:W-:Y:S01]  /*2d50*/  FMUL.FTZ R4, R19, R8 ;  /* 0x0000000813047220 */ /* 0x001fe20000410000 */
[----:B-1----:R-:W-:-:S05]  /*2d60*/  FMUL.FTZ R5, R18, R9 ;  /* 0x0000000912057220 */ /* 0x002fca0000410000 */
[----:B------:R2:W-:Y:S02]  /*2d70*/  STG.E.64 desc[UR16][R6.64], R4 ;  /* 0x0000000406007986 */ /* 0x0005e4000c101b10 */
.L_x_3934:
[----:B------:R-:W-:Y:S05]  /*2d80*/  BSYNC.RECONVERGENT B1 ;  /* 0x0000000000017941 */ /* 0x000fea0003800200 */
.L_x_3933:
[----:B------:R-:W-:Y:S05]  /*2d90*/  @P4 BRA `(.L_x_3928) ;  /* 0x0000000000684947 */ /* 0x000fea0003800000 */
[C---:B-12---:R-:W-:Y:S01]  /*2da0*/  FADD.FTZ R5, -R13.reuse, R10 ;  /* 0x0000000a0d057221 */ /* 0x046fe20000010100 */
[----:B------:R-:W-:Y:S01]  /*2db0*/  FADD.FTZ R11, -R13, R11 ;  /* 0x0000000b0d0b7221 */ /* 0x000fe20000010100 */
        /* <DEDUP_REMOVED lines=9> */
[----:B------:R-:W0:Y:S01]  /*2e50*/  MUFU.EX2 R4, R4 ;  /* 0x0000000400047308 */ /* 0x000e220000000800 */
[----:B-1----:R-:W-:Y:S02]  /*2e60*/  IMAD R23, R23, UR10, RZ ;  /* 0x0000000a17177c24 */ /* 0x002fe4000f8e02ff */
[----:B------:R-:W-:-:S05]  /*2e70*/  IMAD.WIDE.U32 R34, R30, UR10, R34 ;  /* 0x0000000a1e227c25 */ /* 0x000fca000f8e0022 */
[----:B------:R-:W1:Y:S01]  /*2e80*/  MUFU.EX2 R5, R5 ;  /* 0x0000000500057308 */ /* 0x000e620000000800 */
[----:B------:R-:W-:-:S05]  /*2e90*/  IMAD R23, R30, UR11, R23 ;  /* 0x0000000b1e177c24 */ /* 0x000fca000f8e0217 */
[----:B------:R-:W-:Y:S01]  /*2ea0*/  IADD3 R23, PT, PT, R35, R23, RZ ;  /* 0x0000001723177210 */ /* 0x000fe20007ffe0ff */
[----:B0-----:R-:W-:Y:S01]  /*2eb0*/  FADD.FTZ R6, R4, 1 ;  /* 0x3f80000004067421 */ /* 0x001fe20000010000 */
[----:B--2---:R-:W-:-:S05]  /*2ec0*/  LEA R4, P1, R34, UR12, 0x2 ;  /* 0x0000000c22047c11 */ /* 0x004fca000f8210ff */
[----:B------:R-:W0:Y:S01]  /*2ed0*/  MUFU.RCP R6, R6 ;  /* 0x0000000600067308 */ /* 0x000e220000001000 */
[----:B-1----:R-:W-:Y:S01]  /*2ee0*/  FADD.FTZ R7, R5, 1 ;  /* 0x3f80000005077421 */ /* 0x002fe20000010000 */
[----:B------:R-:W-:-:S06]  /*2ef0*/  LEA.HI.X R5, R34, UR13, R23, 0x2, P1 ;  /* 0x0000000d22057c11 */ /* 0x000fcc00088f1417 */
[----:B------:R-:W1:Y:S01]  /*2f00*/  MUFU.RCP R7, R7 ;  /* 0x0000000700077308 */ /* 0x000e620000001000 */
[----:B0-----:R-:W-:Y:S01]  /*2f10*/  FMUL.FTZ R8, R17, R6 ;  /* 0x0000000611087220 */ /* 0x001fe20000410000 */
[----:B-1----:R-:W-:-:S05]  /*2f20*/  FMUL.FTZ R9, R16, R7 ;  /* 0x0000000710097220 */ /* 0x002fca0000410000 */
[----:B------:R4:W-:Y:S02]  /*2f30*/  STG.E.64 desc[UR16][R4.64], R8 ;  /* 0x0000000804007986 */ /* 0x0009e4000c101b10 */
.L_x_3928:
[----:B------:R-:W-:Y:S05]  /*2f40*/  BSYNC.RECONVERGENT B0 ;  /* 0x0000000000007941 */ /* 0x000fea0003800200 */
.L_x_3920:
[----:B------:R-:W-:Y:S02]  /*2f50*/  UIADD3 UR9, UPT, UPT, UR21, UR9, URZ ;  /* 0x0000000915097290 */ /* 0x000fe4000fffe0ff */
[----:B------:R-:W-:Y:S02]  /*2f60*/  UIADD3 UR4, UPT, UPT, UR4, 0x1, URZ ;  /* 0x0000000104047890 */ /* 0x000fe4000fffe0ff */
[----:B------:R-:W-:-:S09]  /*2f70*/  UISETP.GE.AND UP1, UPT, UR9, UR7, UPT ;  /* 0x000000070900728c */ /* 0x000fd2000bf26270 */
[----:B------:R-:W-:Y:S05]  /*2f80*/  BRA.U !UP1, `(.L_x_3935) ;  /* 0xffffffd109c47547 */ /* 0x000fea000b83ffff */
[----:B------:R-:W-:Y:S05]  /*2f90*/  EXIT ;  /* 0x000000000000794d */ /* 0x000fea0003800000 */
.L_x_3936:
        /* <DEDUP_REMOVED lines=14> */
.L_x_4557:


//--------------------- .text._Z35group_norm_nhwc_fwd_one_pass_kernelI11Fp32IOBf16WLi128ELi80ELi640EEv26Group_norm_nhwc_fwd_params --------------------------
	.section	.text._Z35group_norm_nhwc_fwd_one_pass_kernelI11Fp32IOBf16WLi128ELi80ELi640EEv26Group_norm_nhwc_fwd_params,"ax",@progbits
	.align	128
        .global         _Z35group_norm_nhwc_fwd_one_pass_kernelI11Fp32IOBf16WLi128ELi80ELi640EEv26Group_norm_nhwc_fwd_params
        .type           _Z35group_norm_nhwc_fwd_one_pass_kernelI11Fp32IOBf16WLi128ELi80ELi640EEv26Group_norm_nhwc_fwd_params,@function
        .size           _Z35group_norm_nhwc_fwd_one_pass_kernelI11Fp32IOBf16WLi128ELi80ELi640EEv26Group_norm_nhwc_fwd_params,(.L_x_4558 - _Z35group_norm_nhwc_fwd_one_pass_kernelI11Fp32IOBf16WLi128ELi80ELi640EEv26Group_norm_nhwc_fwd_params)
        .other          _Z35group_norm_nhwc_fwd_one_pass_kernelI11Fp32IOBf16WLi128ELi80ELi640EEv26Group_norm_nhwc_fwd_params,@"STO_CUDA_ENTRY STV_DEFAULT"
_Z35group_norm_nhwc_fwd_one_pass_kernelI11Fp32IOBf16WLi128ELi80ELi640EEv26Group_norm_nhwc_fwd_params:
.text._Z35group_norm_nhwc_fwd_one_pass_kernelI11Fp32IOBf16WLi128ELi80ELi640EEv26Group_norm_nhwc_fwd_params:
        /* <DEDUP_REMOVED lines=46> */
.L_x_3980:
[----:B0-----:R-:W0:Y:S01]  /*02e0*/  LDCU UR5, c[0x0][0x3f8] ;  /* 0x00007f00ff0577ac */ /* 0x001e220008000800 */
[----:B-1234-:R-:W-:Y:S02]  /*02f0*/  IABS R8, UR7 ;  /* 0x0000000700087c13 */ /* 0x01efe40008000000 */
[----:B------:R-:W-:Y:S01]  /*0300*/  SHF.R.S32.HI R10, RZ, 0x1f, R42 ;  /* 0x0000001fff0a7819 */ /* 0x000fe2000001142a */
[----:B------:R-:W1:Y:S01]  /*0310*/  LDCU.64 UR12, c[0x0][0x3f0] ;  /* 0x00007e00ff0c77ac */ /* 0x000e620008000a00 */
[----:B------:R-:W-:Y:S02]  /*0320*/  SHF.R.S32.HI R16, RZ, 0x1f, R39 ;  /* 0x0000001fff107819 */ /* 0x000fe40000011427 */
[----:B------:R-:W-:Y:S02]  /*0330*/  SHF.R.S32.HI R18, RZ, 0x1f, R38 ;  /* 0x0000001fff127819 */ /* 0x000fe40000011426 */
[----:B------:R-:W-:Y:S02]  /*0340*/  SHF.R.S32.HI R22, RZ, 0x1f, R37 ;  /* 0x0000001fff167819 */ /* 0x000fe40000011425 */
        /* <DEDUP_REMOVED lines=236> */
.L_x_3938:
[----:B------:R-:W-:Y:S05]  /*1210*/  BSYNC.RECONVERGENT B0 ;  /* 0x0000000000007941 */ /* 0x000fea0003800200 */
.L_x_3937:
        /* <DEDUP_REMOVED lines=56> */
.L_x_3940:
[----:B------:R-:W-:Y:S05]  /*15a0*/  BSYNC.RECONVERGENT B0 ;  /* 0x0000000000007941 */ /* 0x000fea0003800200 */
.L_x_3939:
        /* <DEDUP_REMOVED lines=33> */
.L_x_3943:
[----:B------:R-:W2:Y:S04]  /*17c0*/  LDG.E.STRONG.GPU R23, desc[UR16][R20.64] ;  /* 0x0000001014177981 */ /* 0x000ea8000c1ef900 */
[----:B--2---:R-:W-:Y:S01]  /*17d0*/  CCTL.IVALL ;  /* 0x00000000ff00798f */ /* 0x004fe20002000000 */
[----:B------:R-:W-:Y:S05]  /*17e0*/  YIELD ;  /* 0x0000000000007946 */ /* 0x000fea0003800000 */
[----:B------:R-:W-:-:S13]  /*17f0*/  ISETP.NE.AND P4, PT, R23, R22, PT ;  /* 0x000000161700720c */ /* 0x000fda0003f85270 */
[----:B------:R-:W-:Y:S05]  /*1800*/  @P4 BRA `(.L_x_3943) ;  /* 0xfffffffc00ec4947 */ /* 0x000fea000383ffff */
.L_x_3942:
        /* <DEDUP_REMOVED lines=15> */
.L_x_3945:
        /* <DEDUP_REMOVED lines=91> */
.L_x_3944:
        /* <DEDUP_REMOVED lines=52> */
.L_x_3946:
        /* <DEDUP_REMOVED lines=28> */
.L_x_3947:
        /* <DEDUP_REMOVED lines=13> */
.L_x_3948:
[----:B------:R-:W-:Y:S05]  /*2480*/  BSYNC.RECONVERGENT B0 ;  /* 0x0000000000007941 */ /* 0x000fea0003800200 */
.L_x_3941:
        /* <DEDUP_REMOVED lines=17> */
[----:B---3--:R-:W-:-:S05]  /*25a0*/  IMAD.WIDE R22, R22, 0x2, R26 ;  /* 0x0000000216167825 */ /* 0x008fca00078e021a */
[----:B------:R-:W2:Y:S04]  /*25b0*/  LDG.E.U16 R24, desc[UR16][R22.64] ;  /* 0x0000001016187981 */ /* 0x000ea8000c1e1500 */
[----:B------:R-:W3:Y:S04]  /*25c0*/  LDG.E.U16 R25, desc[UR16][R20.64] ;  /* 0x0000001014197981 */ /* 0x000ee8000c1e1500 */
[----:B------:R1:W4:Y:S04]  /*25d0*/  LDG.E.U16 R26, desc[UR16][R20.64+0x2] ;  /* 0x00000210141a7981 */ /* 0x000328000c1e1500 */
[----:B------:R2:W5:Y:S04]  /*25e0*/  LDG.E.U16 R23, desc[UR16][R22.64+0x2] ;  /* 0x0000021016177981 */ /* 0x000568000c1e1500 */
[----:B-1----:R-:W1:Y:S02]  /*25f0*/  LDS.64 R20, [UR5+0xc0] ;  /* 0x0000c005ff147984 */ /* 0x002e640008000a00 */
[----:B-1----:R-:W-:-:S05]  /*2600*/  FMUL.FTZ R20, R20, UR10 ;  /* 0x0000000a14147c20 */ /* 0x002fca0008410000 */
[----:B------:R-:W-:-:S13]  /*2610*/  R2UR UR5, R20 ;  /* 0x00000000140572ca */ /* 0x000fda00000e0000 */
[----:B------:R-:W-:-:S05]  /*2620*/  MOV R20, UR5 ;  /* 0x0000000500147c02 */ /* 0x000fca0008000f00 */
[----:B------:R-:W-:-:S04]  /*2630*/  FMUL.FTZ R20, R20, UR5 ;  /* 0x0000000514147c20 */ /* 0x000fc80008410000 */
[----:B------:R-:W-:Y:S01]  /*2640*/  FFMA.FTZ R27, R21, UR10, -R20 ;  /* 0x0000000a151b7c23 */ /* 0x000fe20008010814 */
[----:B------:R-:W1:Y:S04]  /*2650*/  LDCU.U8 UR10, c[0x0][0x3fc] ;  /* 0x00007f80ff0a77ac */ /* 0x000e680008000000 */
[----:B------:R-:W-:-:S13]  /*2660*/  FSETP.GTU.FTZ.AND P2, PT, R27, RZ, PT ;  /* 0x000000ff1b00720b */ /* 0x000fda0003f5c000 */
[----:B------:R-:W-:-:S05]  /*2670*/  VOTEU.ANY UP0, P2 ;  /* 0x0000000000ff7886 */ /* 0x000fca0001000100 */
[----:B------:R-:W0:Y:S01]  /*2680*/  @UP0 LDCU UR8, c[0x0][0x3a8] ;  /* 0x00007500ff0807ac */ /* 0x000e220008000800 */
[----:B------:R-:W-:-:S13]  /*2690*/  PLOP3.LUT P2, PT, PT, PT, UP0, 0x80, 0x8 ;  /* 0x000000000008781c */ /* 0x000fda0003f4f008 */
[----:B0-----:R-:W-:-:S06]  /*26a0*/  @P2 FADD.FTZ R27, R27, UR8 ;  /* 0x000000081b1b2e21 */ /* 0x001fcc0008010000 */
[----:B------:R-:W0:Y:S01]  /*26b0*/  @P2 MUFU.RSQ R27, R27 ;  /* 0x0000001b001b2308 */ /* 0x000e220000001400 */
[----:B-1----:R-:W-:Y:S01]  /*26c0*/  UISETP.NE.AND UP1, UPT, UR10, URZ, UPT ;  /* 0x000000ff0a00728c */ /* 0x002fe2000bf25270 */
[----:B------:R-:W-:Y:S01]  /*26d0*/  BSSY.RECONVERGENT B0, `(.L_x_3949) ;  /* 0x00001be000007945 */ /* 0x000fe20003800200 */
[----:B------:R-:W-:Y:S01]  /*26e0*/  UMOV UR8, 0x3f800000 ;  /* 0x3f80000000087882 */ /* 0x000fe20000000000 */
        /* <DEDUP_REMOVED lines=23> */
[----:B0-----:R-:W-:Y:S02]  /*2860*/  IMAD R26, R35, UR18, RZ ;  /* 0x00000012231a7c24 */ /* 0x001fe4000f8e02ff */
[----:B------:R-:W-:-:S04]  /*2870*/  IMAD.WIDE.U32 R24, R0, UR18, R24 ;  /* 0x0000001200187c25 */ /* 0x000fc8000f8e0018 */
[----:B------:R-:W-:Y:S02]  /*2880*/  IMAD R32, R0, UR19, R26 ;  /* 0x0000001300207c24 */ /* 0x000fe4000f8e021a */
[----:B------:R-:W-:Y:S01]  /*2890*/  FADD.FTZ R26, R12, -UR5 ;  /* 0x800000050c1a7e21 */ /* 0x000fe20008010000 */
[----:B-1----:R-:W-:Y:S02]  /*28a0*/  LEA R12, P2, R24, UR10, 0x2 ;  /* 0x0000000a180c7c11 */ /* 0x002fe4000f8410ff */
[----:B------:R-:W-:Y:S01]  /*28b0*/  IADD3 R13, PT, PT, R25, R32, RZ ;  /* 0x00000020190d7210 */ /* 0x000fe20007ffe0ff */
[----:B------:R-:W-:Y:S01]  /*28c0*/  FMUL.FTZ R26, R26, UR8 ;  /* 0x000000081a1a7c20 */ /* 0x000fe20008410000 */
[----:B------:R-:W-:Y:S02]  /*28d0*/  FMUL.FTZ R25, R27, UR8 ;  /* 0x000000081b197c20 */ /* 0x000fe40008410000 */
[----:B------:R-:W-:Y:S01]  /*28e0*/  LEA.HI.X R13, R24, UR11, R13, 0x2, P2 ;  /* 0x0000000b180d7c11 */ /* 0x000fe200090f140d */
[----:B------:R-:W-:Y:S01]  /*28f0*/  FFMA.FTZ R24, R20, R26, R22 ;  /* 0x0000001a14187223 */ /* 0x000fe20000010016 */
[----:B------:R-:W-:-:S05]  /*2900*/  FFMA.FTZ R25, R21, R25, R23 ;  /* 0x0000001915197223 */ /* 0x000fca0000010017 */
[----:B------:R0:W-:Y:S02]  /*2910*/  STG.E.64 desc[UR16][R12.64], R24 ;  /* 0x000000180c007986 */ /* 0x0001e4000c101b10 */
.L_x_3952:
[----:B------:R-:W-:Y:S05]  /*2920*/  BSYNC.RECONVERGENT B1 ;  /* 0x0000000000017941 */ /* 0x000fea0003800200 */
.L_x_3951:
        /* <DEDUP_REMOVED lines=13> */
[----:B0-----:R-:W-:-:S04]  /*2a00*/  LEA R6, P2, R12, UR18, 0x2 ;  /* 0x000000120c067c11 */ /* 0x001fc8000f8410ff */
[----:B------:R-:W-:Y:S01]  /*2a10*/  IADD3 R13, PT, PT, R13, R24, RZ ;  /* 0x000000180d0d7210 */ /* 0x000fe20007ffe0ff */
[----:B------:R-:W-:Y:S01]  /*2a20*/  FFMA.FTZ R24, R20, R25, R22 ;  /* 0x0000001914187223 */ /* 0x000fe20000010016 */
[----:B------:R-:W-:Y:S02]  /*2a30*/  FFMA.FTZ R25, R21, R26, R23 ;  /* 0x0000001a15197223 */ /* 0x000fe40000010017 */
[----:B------:R-:W-:-:S05]  /*2a40*/  LEA.HI.X R7, R12, UR19, R13, 0x2, P2 ;  /* 0x000000130c077c11 */ /* 0x000fca00090f140d */
[----:B------:R1:W-:Y:S02]  /*2a50*/  STG.E.64 desc[UR16][R6.64], R24 ;  /* 0x0000001806007986 */ /* 0x0003e4000c101b10 */
.L_x_3954:
[----:B------:R-:W-:Y:S05]  /*2a60*/  BSYNC.RECONVERGENT B1 ;  /* 0x0000000000017941 */ /* 0x000fea0003800200 */
.L_x_3953:
[----:B-1----:R-:W-:Y:S01]  /*2a70*/  SHF.R.S32.HI R6, RZ, 0x1f, R39 ;  /* 0x0000001fff067819 */ /* 0x002fe20000011427 */
[----:B------:R-:W-:Y:S01]  /*2a80*/  BSSY.RECONVERGENT B1, `(.L_x_3955) ;  /* 0x000001f000017945 */ /* 0x000fe20003800200 */
[----:B------:R-:W-:Y:S02]  /*2a90*/  ISETP.GE.U32.AND P6, PT, R37, UR12, PT ;  /* 0x0000000c25007c0c */ /* 0x000fe4000bfc6070 */
[----:B------:R-:W-:Y:S02]  /*2aa0*/  ISETP.GE.AND.EX P5, PT, R6, UR13, PT, P5 ;  /* 0x0000000d06007c0c */ /* 0x000fe4000bfa6350 */
[----:B------:R-:W-:Y:S02]  /*2ab0*/  ISETP.GE.U32.AND P2, PT, R36, UR12, PT ;  /* 0x0000000c24007c0c */ /* 0x000fe4000bf46070 */
[----:B------:R-:W-:Y:S02]  /*2ac0*/  ISETP.GE.U32.AND P3, PT, R31, UR12, PT ;  /* 0x0000000c1f007c0c */ /* 0x000fe4000bf66070 */
[----:B------:R-:W-:-:S02]  /*2ad0*/  SHF.R.S32.HI R26, RZ, 0x1f, R38 ;  /* 0x0000001fff1a7819 */ /* 0x000fc40000011426 */
[----:B0-----:R-:W-:Y:S02]  /*2ae0*/  SHF.R.S32.HI R25, RZ, 0x1f, R37 ;  /* 0x0000001fff197819 */ /* 0x001fe40000011425 */
        /* <DEDUP_REMOVED lines=13> */
[----:B------:R-:W-:Y:S01]  /*2bc0*/  FMUL.FTZ R24, R9, UR8 ;  /* 0x0000000809187c20 */ /* 0x000fe20008410000 */
[----:B0-----:R-:W-:Y:S01]  /*2bd0*/  IMAD R12, R6, UR10, RZ ;  /* 0x0000000a060c7c24 */ /* 0x001fe2000f8e02ff */
[----:B------:R-:W-:-:S03]  /*2be0*/  MOV R6, R2 ;  /* 0x0000000200067202 */ /* 0x000fc60000000f00 */
[C---:B------:R-:W-:Y:S02]  /*2bf0*/  IMAD R12, R39.reuse, UR11, R12 ;  /* 0x0000000b270c7c24 */ /* 0x040fe4000f8e020c */
[----:B------:R-:W-:-:S03]  /*2c00*/  IMAD.WIDE.U32 R6, R39, UR10, R6 ;  /* 0x0000000a27067c25 */ /* 0x000fc6000f8e0006 */
[----:B-1----:R-:W-:Y:S02]  /*2c10*/  LEA R8, P5, R6, UR18, 0x2 ;  /* 0x0000001206087c11 */ /* 0x002fe4000f8a10ff */
[----:B------:R-:W-:Y:S01]  /*2c20*/  IADD3 R7, PT, PT, R7, R12, RZ ;  /* 0x0000000c07077210 */ /* 0x000fe20007ffe0ff */
[----:B------:R-:W-:Y:S01]  /*2c30*/  FFMA.FTZ R12, R20, R13, R22 ;  /* 0x0000000d140c7223 */ /* 0x000fe20000010016 */
[----:B------:R-:W-:Y:S02]  /*2c40*/  FFMA.FTZ R13, R21, R24, R23 ;  /* 0x00000018150d7223 */ /* 0x000fe40000010017 */
[----:B------:R-:W-:-:S05]  /*2c50*/  LEA.HI.X R9, R6, UR19, R7, 0x2, P5 ;  /* 0x0000001306097c11 */ /* 0x000fca000a8f1407 */
[----:B------:R0:W-:Y:S02]  /*2c60*/  STG.E.64 desc[UR16][R8.64], R12 ;  /* 0x0000000c08007986 */ /* 0x0001e4000c101b10 */
.L_x_3956:
[----:B------:R-:W-:Y:S05]  /*2c70*/  BSYNC.RECONVERGENT B1 ;  /* 0x0000000000017941 */ /* 0x000fea0003800200 */
.L_x_3955:
[----:B------:R-:W-:Y:S04]  /*2c80*/  BSSY.RECONVERGENT B1, `(.L_x_3957) ;  /* 0x0000013000017945 */ /* 0x000fe80003800200 */
[----:B------:R-:W-:Y:S05]  /*2c90*/  @P1 BRA `(.L_x_3958) ;  /* 0x0000000000441947 */ /* 0x000fea0003800000 */
[----:B------:R-:W1:Y:S01]  /*2ca0*/  LDCU.64 UR10, c[0x0][0x3e0] ;  /* 0x00007c00ff0a77ac */ /* 0x000e620008000a00 */
[----:B------:R-:W-:Y:S01]  /*2cb0*/  MOV R6, R2 ;  /* 0x0000000200067202 */ /* 0x000fe20000000f00 */
[----:B------:R-:W-:Y:S01]  /*2cc0*/  FADD.FTZ R10, R10, -UR5 ;  /* 0x800000050a0a7e21 */ /* 0x000fe20008010000 */
[----:B------:R-:W-:Y:S01]  /*2cd0*/  MOV R7, R5 ;  /* 0x0000000500077202 */ /* 0x000fe20000000f00 */
[----:B------:R-:W2:Y:S01]  /*2ce0*/  LDCU.64 UR18, c[0x0][0x380] ;  /* 0x00007000ff1277ac */ /* 0x000ea20008000a00 */
[----:B------:R-:W-:-:S04]  /*2cf0*/  FADD.FTZ R11, R11, -UR5 ;  /* 0x800000050b0b7e21 */ /* 0x000fc80008010000 */
[----:B0-----:R-:W-:-:S04]  /*2d00*/  FMUL.FTZ R12, R11, UR8 ;  /* 0x000000080b0c7c20 */ /* 0x001fc80008410000 */
[----:B------:R-:W-:Y:S01]  /*2d10*/  FFMA.FTZ R11, R21, R12, R23 ;  /* 0x0000000c150b7223 */ /* 0x000fe20000010017 */
[----:B-1----:R-:W-:Y:S02]  /*2d20*/  IMAD R9, R26, UR10, RZ ;  /* 0x0000000a1a097c24 */ /* 0x002fe4000f8e02ff */
[----:B------:R-:W-:-:S04]  /*2d30*/  IMAD.WIDE.U32 R6, R38, UR10, R6 ;  /* 0x0000000a26067c25 */ /* 0x000fc8000f8e0006 */
[----:B------:R-:W-:Y:S02]  /*2d40*/  IMAD R13, R38, UR11, R9 ;  /* 0x0000000b260d7c24 */ /* 0x000fe4000f8e0209 */
[----:B------:R-:W-:Y:S01]  /*2d50*/  FMUL.FTZ R9, R10, UR8 ;  /* 0x000000080a097c20 */ /* 0x000fe20008410000 */
[----:B--2---:R-:W-:Y:S02]  /*2d60*/  LEA R8, P1, R6, UR18, 0x2 ;  /* 0x0000001206087c11 */ /* 0x004fe4000f8210ff */
[----:B------:R-:W-:Y:S01]  /*2d70*/  IADD3 R13, PT, PT, R7, R13, RZ ;  /* 0x0000000d070d7210 */ /* 0x000fe20007ffe0ff */
[----:B------:R-:W-:-:S03]  /*2d80*/  FFMA.FTZ R10, R20, R9, R22 ;  /* 0x00000009140a7223 */ /* 0x000fc60000010016 */
[----:B------:R-:W-:-:S05]  /*2d90*/  LEA.HI.X R9, R6, UR19, R13, 0x2, P1 ;  /* 0x0000001306097c11 */ /* 0x000fca00088f140d */
[----:B------:R1:W-:Y:S02]  /*2da0*/  STG.E.64 desc[UR16][R8.64], R10 ;  /* 0x0000000a08007986 */ /* 0x0003e4000c101b10 */
.L_x_3958:
[----:B------:R-:W-:Y:S05]  /*2db0*/  BSYNC.RECONVERGENT B1 ;  /* 0x0000000000017941 */ /* 0x000fea0003800200 */
.L_x_3957:
        /* <DEDUP_REMOVED lines=10> */
[----:B------:R-:W-:Y:S01]  /*2e60*/  FFMA.FTZ R10, R20, R9, R22 ;  /* 0x00000009140a7223 */ /* 0x000fe20000010016 */
[----:B--2---:R-:W-:Y:S02]  /*2e70*/  IMAD R8, R25, UR10, RZ ;  /* 0x0000000a19087c24 */ /* 0x004fe4000f8e02ff */
[----:B------:R-:W-:-:S04]  /*2e80*/  IMAD.WIDE.U32 R6, R37, UR10, R6 ;  /* 0x0000000a25067c25 */ /* 0x000fc8000f8e0006 */
[----:B------:R-:W-:Y:S01]  /*2e90*/  IMAD R11, R37, UR11, R8 ;  /* 0x0000000b250b7c24 */ /* 0x000fe2000f8e0208 */
[----:B---3--:R-:W-:-:S04]  /*2ea0*/  LEA R8, P1, R6, UR18, 0x2 ;  /* 0x0000001206087c11 */ /* 0x008fc8000f8210ff */
[----:B------:R-:W-:-:S04]  /*2eb0*/  IADD3 R11, PT, PT, R7, R11, RZ ;  /* 0x0000000b070b7210 */ /* 0x000fc80007ffe0ff */
[----:B------:R-:W-:Y:S01]  /*2ec0*/  LEA.HI.X R9, R6, UR19, R11, 0x2, P1 ;  /* 0x0000001306097c11 */ /* 0x000fe200088f140b */
[----:B------:R-:W-:-:S05]  /*2ed0*/  FFMA.FTZ R11, R21, R12, R23 ;  /* 0x0000000c150b7223 */ /* 0x000fca0000010017 */
[----:B------:R2:W-:Y:S02]  /*2ee0*/  STG.E.64 desc[UR16][R8.64], R10 ;  /* 0x0000000a08007986 */ /* 0x0005e4000c101b10 */
.L_x_3960:
[----:B------:R-:W-:Y:S05]  /*2ef0*/  BSYNC.RECONVERGENT B1 ;  /* 0x0000000000017941 */ /* 0x000fea0003800200 */
.L_x_3959:
[----:B------:R-:W-:Y:S04]  /*2f00*/  BSSY.RECONVERGENT B1, `(.L_x_3961) ;  /* 0x0000013000017945 */ /* 0x000fe80003800200 */
[----:B------:R-:W-:Y:S05]  /*2f10*/  @P2 BRA `(.L_x_3962) ;  /* 0x0000000000442947 */ /* 0x000fea0003800000 */
[----:B------:R-:W1:Y:S01]  /*2f20*/  LDCU.64 UR10, c[0x0][0x3e0] ;  /* 0x00007c00ff0a77ac */ /* 0x000e620008000a00 */
[----:B------:R-:W-:Y:S01]  /*2f30*/  MOV R6, R2 ;  /* 0x0000000200067202 */ /* 0x000fe20000000f00 */
[----:B------:R-:W-:Y:S01]  /*2f40*/  FADD.FTZ R16, R16, -UR5 ;  /* 0x8000000510107e21 */ /* 0x000fe20008010000 */
[----:B------:R-:W-:Y:S01]  /*2f50*/  MOV R7, R5 ;  /* 0x0000000500077202 */ /* 0x000fe20000000f00 */
[----:B------:R-:W3:Y:S01]  /*2f60*/  LDCU.64 UR18, c[0x0][0x380] ;  /* 0x00007000ff1277ac */ /* 0x000ee20008000a00 */
[----:B------:R-:W-:-:S04]  /*2f70*/  FADD.FTZ R17, R17, -UR5 ;  /* 0x8000000511117e21 */ /* 0x000fc80008010000 */
[----:B0-----:R-:W-:Y:S01]  /*2f80*/  FMUL.FTZ R12, R17, UR8 ;  /* 0x00000008110c7c20 */ /* 0x001fe20008410000 */
[----:B-12---:R-:W-:Y:S02]  /*2f90*/  IMAD R9, R45, UR10, RZ ;  /* 0x0000000a2d097c24 */ /* 0x006fe4000f8e02ff */
[----:B------:R-:W-:-:S04]  /*2fa0*/  IMAD.WIDE.U32 R6, R36, UR10, R6 ;  /* 0x0000000a24067c25 */ /* 0x000fc8000f8e0006 */
[----:B------:R-:W-:Y:S02]  /*2fb0*/  IMAD R11, R36, UR11, R9 ;  /* 0x0000000b240b7c24 */ /* 0x000fe4000f8e0209 */
[----:B------:R-:W-:Y:S01]  /*2fc0*/  FMUL.FTZ R9, R16, UR8 ;  /* 0x0000000810097c20 */ /* 0x000fe20008410000 */
[----:B---3--:R-:W-:Y:S02]  /*2fd0*/  LEA R8, P1, R6, UR18, 0x2 ;  /* 0x0000001206087c11 */ /* 0x008fe4000f8210ff */
[----:B------:R-:W-:Y:S01]  /*2fe0*/  IADD3 R11, PT, PT, R7, R11, RZ ;  /* 0x0000000b070b7210 */ /* 0x000fe20007ffe0ff */
[----:B------:R-:W-:-:S03]  /*2ff0*/  FFMA.FTZ R10, R20, R9, R22 ;  /* 0x00000009140a7223 */ /* 0x000fc60000010016 */
[----:B------:R-:W-:Y:S01]  /*3000*/  LEA.HI.X R9, R6, UR19, R11, 0x2, P1 ;  /* 0x0000001306097c11 */ /* 0x000fe200088f140b */
[----:B------:R-:W-:-:S05]  /*3010*/  FFMA.FTZ R11, R21, R12, R23 ;  /* 0x0000000c150b7223 */ /* 0x000fca0000010017 */
[----:B------:R3:W-:Y:S02]  /*3020*/  STG.E.64 desc[UR16][R8.64], R10 ;  /* 0x0000000a08007986 */ /* 0x0007e4000c101b10 */
.L_x_3962:
[----:B------:R-:W-:Y:S05]  /*3030*/  BSYNC.RECONVERGENT B1 ;  /* 0x0000000000017941 */ /* 0x000fea0003800200 */
.L_x_3961:
[----:B------:R-:W-:Y:S04]  /*3040*/  BSSY.RECONVERGENT B1, `(.L_x_3963) ;  /* 0x0000013000017945 */ /* 0x000fe80003800200 */
[----:B------:R-:W-:Y:S05]  /*3050*/  @P3 BRA `(.L_x_3964) ;  /* 0x0000000000443947 */ /* 0x000fea0003800000 */
[----:B------:R-:W4:Y:S01]  /*3060*/  LDCU.64 UR10, c[0x0][0x3e0] ;  /* 0x00007c00ff0a77ac */ /* 0x000f220008000a00 */
[----:B------:R-:W-:Y:S01]  /*3070*/  MOV R6, R2 ;  /* 0x0000000200067202 */ /* 0x000fe20000000f00 */
[----:B------:R-:W-:Y:S01]  /*3080*/  FADD.FTZ R18, R18, -UR5 ;  /* 0x8000000512127e21 */ /* 0x000fe20008010000 */
[----:B------:R-:W-:Y:S01]  /*3090*/  MOV R7, R5 ;  /* 0x0000000500077202 */ /* 0x000fe20000000f00 */
[----:B------:R-:W5:Y:S01]  /*30a0*/  LDCU.64 UR18, c[0x0][0x380] ;  /* 0x00007000ff1277ac */ /* 0x000f620008000a00 */
[----:B------:R-:W-:Y:S01]  /*30b0*/  FADD.FTZ R19, R19, -UR5 ;  /* 0x8000000513137e21 */ /* 0x000fe20008010000 */
[----:B0123--:R-:W-:-:S03]  /*30c0*/  FMUL.FTZ R9, R18, UR8 ;  /* 0x0000000812097c20 */ /* 0x00ffc60008410000 */
[----:B------:R-:W-:Y:S01]  /*30d0*/  FMUL.FTZ R12, R19, UR8 ;  /* 0x00000008130c7c20 */ /* 0x000fe20008410000 */
[----:B------:R-:W-:Y:S01]  /*30e0*/  FFMA.FTZ R10, R20, R9, R22 ;  /* 0x00000009140a7223 */ /* 0x000fe20000010016 */
[----:B----4-:R-:W-:Y:S02]  /*30f0*/  IMAD R8, R44, UR10, RZ ;  /* 0x0000000a2c087c24 */ /* 0x010fe4000f8e02ff */
[----:B------:R-:W-:-:S04]  /*3100*/  IMAD.WIDE.U32 R6, R31, UR10, R6 ;  /* 0x0000000a1f067c25 */ /* 0x000fc8000f8e0006 */
[----:B------:R-:W-:Y:S01]  /*3110*/  IMAD R11, R31, UR11, R8 ;  /* 0x0000000b1f0b7c24 */ /* 0x000fe2000f8e0208 */
[----:B-----5:R-:W-:-:S04]  /*3120*/  LEA R8, P1, R6, UR18, 0x2 ;  /* 0x0000001206087c11 */ /* 0x020fc8000f8210ff */
[----:B------:R-:W-:-:S04]  /*3130*/  IADD3 R11, PT, PT, R7, R11, RZ ;  /* 0x0000000b070b7210 */ /* 0x000fc80007ffe0ff */
[----:B------:R-:W-:Y:S01]  /*3140*/  LEA.HI.X R9, R6, UR19, R11, 0x2, P1 ;  /* 0x0000001306097c11 */ /* 0x000fe200088f140b */
[----:B------:R-:W-:-:S05]  /*3150*/  FFMA.FTZ R11, R21, R12, R23 ;  /* 0x0000000c150b7223 */ /* 0x000fca0000010017 */
[----:B------:R4:W-:Y:S02]  /*3160*/  STG.E.64 desc[UR16][R8.64], R10 ;  /* 0x0000000a08007986 */ /* 0x0009e4000c101b10 */
.L_x_3964:
[----:B------:R-:W-:Y:S05]  /*3170*/  BSYNC.RECONVERGENT B1 ;  /* 0x0000000000017941 */ /* 0x000fea0003800200 */
.L_x_3963:
        /* <DEDUP_REMOVED lines=8> */
[----:B------:R-:W-:Y:S01]  /*3200*/  FFMA.FTZ R20, R20, R5, R22 ;  /* 0x0000000514147223 */ /* 0x000fe20000010016 */
[----:B------:R-:W-:Y:S01]  /*3210*/  FFMA.FTZ R21, R21, R6, R23 ;  /* 0x0000000615157223 */ /* 0x000fe20000010017 */
[----:B-----5:R-:W-:Y:S02]  /*3220*/  IMAD R7, R43, UR10, RZ ;  /* 0x0000000a2b077c24 */ /* 0x020fe4000f8e02ff */
[----:B------:R-:W-:-:S04]  /*3230*/  IMAD.WIDE.U32 R2, R40, UR10, R2 ;  /* 0x0000000a28027c25 */ /* 0x000fc8000f8e0002 */
[----:B------:R-:W-:Y:S01]  /*3240*/  IMAD R7, R40, UR11, R7 ;  /* 0x0000000b28077c24 */ /* 0x000fe2000f8e0207 */
[----:B0-----:R-:W-:-:S04]  /*3250*/  LEA R4, P1, R2, UR12, 0x2 ;  /* 0x0000000c02047c11 */ /* 0x001fc8000f8210ff */
[----:B------:R-:W-:-:S04]  /*3260*/  IADD3 R7, PT, PT, R3, R7, RZ ;  /* 0x0000000703077210 */ /* 0x000fc80007ffe0ff */
[----:B------:R-:W-:-:S05]  /*3270*/  LEA.HI.X R5, R2, UR13, R7, 0x2, P1 ;  /* 0x0000000d02057c11 */ /* 0x000fca00088f1407 */
[----:B------:R0:W-:Y:S01]  /*3280*/  STG.E.64 desc[UR16][R4.64], R20 ;  /* 0x0000001404007986 */ /* 0x0001e2000c101b10 */
[----:B------:R-:W-:Y:S05]  /*3290*/  BRA `(.L_x_3965) ;  /* 0x0000001000047947 */ /* 0x000fea0003800000 */
.L_x_3950:
        /* <DEDUP_REMOVED lines=16> */
[----:B------:R-:W-:Y:S01]  /*33a0*/  FFMA.FTZ R32, R20, R25, R22 ;  /* 0x0000001914207223 */ /* 0x000fe20000010016 */
[----:B------:R-:W-:-:S02]  /*33b0*/  MOV R25, R5 ;  /* 0x0000000500197202 */ /* 0x000fc40000000f00 */
[----:B------:R-:W-:Y:S01]  /*33c0*/  FMUL.FTZ R12, R26, -1.4426950216293334961 ;  /* 0xbfb8aa3b1a0c7820 */ /* 0x000fe20000410000 */
[----:B------:R-:W-:-:S04]  /*33d0*/  FMUL.FTZ R24, R32, -1.4426950216293334961 ;  /* 0xbfb8aa3b20187820 */ /* 0x000fc80000410000 */
[----:B------:R2:W3:Y:S08]  /*33e0*/  MUFU.EX2 R13, R24 ;  /* 0x00000018000d7308 */ /* 0x0004f00000000800 */
[----:B------:R-:W4:Y:S01]  /*33f0*/  MUFU.EX2 R12, R12 ;  /* 0x0000000c000c7308 */ /* 0x000f220000000800 */
[----:B--2---:R-:W-:-:S05]  /*3400*/  MOV R24, R2 ;  /* 0x0000000200187202 */ /* 0x004fca0000000f00 */
[----:B0-----:R-:W-:-:S04]  /*3410*/  IMAD.WIDE.U32 R24, R0, UR10, R24 ;  /* 0x0000000a00187c25 */ /* 0x001fc8000f8e0018 */
[----:B---3--:R-:W-:-:S04]  /*3420*/  FADD.FTZ R13, R13, 1 ;  /* 0x3f8000000d0d7421 */ /* 0x008fc80000010000 */
[----:B------:R-:W-:Y:S01]  /*3430*/  MUFU.RCP R33, R13 ;  /* 0x0000000d00217308 */ /* 0x000fe20000001000 */
[----:B----4-:R-:W-:-:S07]  /*3440*/  FADD.FTZ R12, R12, 1 ;  /* 0x3f8000000c0c7421 */ /* 0x010fce0000010000 */
[----:B------:R0:W2:Y:S02]  /*3450*/  MUFU.RCP R27, R12 ;  /* 0x0000000c001b7308 */ /* 0x0000a40000001000 */
[----:B0-----:R-:W-:-:S04]  /*3460*/  IMAD R12, R35, UR10, RZ ;  /* 0x0000000a230c7c24 */ /* 0x001fc8000f8e02ff */
[----:B------:R-:W-:-:S05]  /*3470*/  IMAD R12, R0, UR11, R12 ;  /* 0x0000000b000c7c24 */ /* 0x000fca000f8e020c */
[----:B------:R-:W-:Y:S01]  /*3480*/  IADD3 R13, PT, PT, R25, R12, RZ ;  /* 0x0000000c190d7210 */ /* 0x000fe20007ffe0ff */
[----:B--2---:R-:W-:Y:S01]  /*3490*/  FMUL.FTZ R25, R26, R27 ;  /* 0x0000001b1a197220 */ /* 0x004fe20000410000 */
[----:B-1----:R-:W-:-:S04]  /*34a0*/  LEA R12, P1, R24, UR12, 0x2 ;  /* 0x0000000c180c7c11 */ /* 0x002fc8000f8210ff */
[----:B------:R-:W-:Y:S01]  /*34b0*/  LEA.HI.X R13, R24, UR13, R13, 0x2, P1 ;  /* 0x0000000d180d7c11 */ /* 0x000fe200088f140d */
[----:B------:R-:W-:-:S05]  /*34c0*/  FMUL.FTZ R24, R32, R33 ;  /* 0x0000002120187220 */ /* 0x000fca0000410000 */
[----:B------:R0:W-:Y:S03]  /*34d0*/  STG.E.64 desc[UR16][R12.64], R24 ;  /* 0x000000180c007986 */ /* 0x0001e6000c101b10 */
.L_x_3967:
[----:B------:R-:W-:Y:S05]  /*34e0*/  BSYNC.RECONVERGENT B1 ;  /* 0x0000000000017941 */ /* 0x000fea0003800200 */
.L_x_3966:
        /* <DEDUP_REMOVED lines=9> */
[----:B------:R-:W-:Y:S01]  /*3580*/  FFMA.FTZ R26, R20, R13, R22 ;  /* 0x0000000d141a7223 */ /* 0x000fe20000010016 */
[----:B------:R-:W-:Y:S01]  /*3590*/  FFMA.FTZ R24, R21, R24, R23 ;  /* 0x0000001815187223 */ /* 0x000fe20000010017 */
[----:B------:R-:W-:-:S02]  /*35a0*/  MOV R13, R5 ;  /* 0x00000005000d7202 */ /* 0x000fc40000000f00 */
[----:B------:R-:W-:Y:S01]  /*35b0*/  FMUL.FTZ R7, R26, -1.4426950216293334961 ;  /* 0xbfb8aa3b1a077820 */ /* 0x000fe20000410000 */
[----:B------:R-:W-:-:S04]  /*35c0*/  FMUL.FTZ R32, R24, -1.4426950216293334961 ;  /* 0xbfb8aa3b18207820 */ /* 0x000fc80000410000 */
[----:B------:R-:W2:Y:S01]  /*35d0*/  MUFU.EX2 R6, R32 ;  /* 0x0000002000067308 */ /* 0x000ea20000000800 */
[----:B-1----:R-:W-:-:S07]  /*35e0*/  IMAD.WIDE.U32 R12, R42, UR10, R12 ;  /* 0x0000000a2a0c7c25 */ /* 0x002fce000f8e000c */
[----:B------:R-:W1:Y:S01]  /*35f0*/  MUFU.EX2 R7, R7 ;  /* 0x0000000700077308 */ /* 0x000e620000000800 */
[----:B--2---:R-:W-:Y:S01]  /*3600*/  FADD.FTZ R25, R6, 1 ;  /* 0x3f80000006197421 */ /* 0x004fe20000010000 */
[----:B------:R-:W-:-:S04]  /*3610*/  IMAD R6, R34, UR10, RZ ;  /* 0x0000000a22067c24 */ /* 0x000fc8000f8e02ff */
[----:B------:R-:W-:Y:S02]  /*3620*/  IMAD R6, R42, UR11, R6 ;  /* 0x0000000b2a067c24 */ /* 0x000fe4000f8e0206 */
[----:B------:R-:W2:Y:S01]  /*3630*/  MUFU.RCP R25, R25 ;  /* 0x0000001900197308 */ /* 0x000ea20000001000 */
[----:B-1----:R-:W-:Y:S02]  /*3640*/  FADD.FTZ R27, R7, 1 ;  /* 0x3f800000071b7421 */ /* 0x002fe40000010000 */
[----:B------:R-:W-:Y:S02]  /*3650*/  IADD3 R7, PT, PT, R13, R6, RZ ;  /* 0x000000060d077210 */ /* 0x000fe40007ffe0ff */
[----:B0-----:R-:W-:-:S03]  /*3660*/  LEA R6, P1, R12, UR12, 0x2 ;  /* 0x0000000c0c067c11 */ /* 0x001fc6000f8210ff */
[----:B------:R-:W0:Y:S01]  /*3670*/  MUFU.RCP R27, R27 ;  /* 0x0000001b001b7308 */ /* 0x000e220000001000 */
[----:B------:R-:W-:Y:S01]  /*3680*/  LEA.HI.X R7, R12, UR13, R7, 0x2, P1 ;  /* 0x0000000d0c077c11 */ /* 0x000fe200088f1407 */
[----:B--2---:R-:W-:Y:S01]  /*3690*/  FMUL.FTZ R13, R24, R25 ;  /* 0x00000019180d7220 */ /* 0x004fe20000410000 */
[----:B0-----:R-:W-:-:S05]  /*36a0*/  FMUL.FTZ R12, R26, R27 ;  /* 0x0000001b1a0c7220 */ /* 0x001fca0000410000 */
[----:B------:R1:W-:Y:S02]  /*36b0*/  STG.E.64 desc[UR16][R6.64], R12 ;  /* 0x0000000c06007986 */ /* 0x0003e4000c101b10 */
.L_x_3969:
[----:B------:R-:W-:Y:S05]  /*36c0*/  BSYNC.RECONVERGENT B1 ;  /* 0x0000000000017941 */ /* 0x000fea0003800200 */
.L_x_3968:
[----:B-1----:R-:W-:Y:S01]  /*36d0*/  SHF.R.S32.HI R6, RZ, 0x1f, R39 ;  /* 0x0000001fff067819 */ /* 0x002fe20000011427 */
        /* <DEDUP_REMOVED lines=16> */
[----:B------:R-:W1:Y:S02]  /*37e0*/  LDCU.64 UR10, c[0x0][0x3e0] ;  /* 0x00007c00ff0a77ac */ /* 0x000e640008000a00 */
[----:B------:R-:W-:Y:S01]  /*37f0*/  FMUL.FTZ R7, R8, UR8 ;  /* 0x0000000808077c20 */ /* 0x000fe20008410000 */
[----:B0-----:R-:W-:Y:S01]  /*3800*/  FMUL.FTZ R12, R9, UR8 ;  /* 0x00000008090c7c20 */ /* 0x001fe20008410000 */
[----:B------:R-:W0:Y:S01]  /*3810*/  LDCU.64 UR12, c[0x0][0x380] ;  /* 0x00007000ff0c77ac */ /* 0x000e220008000a00 */
[----:B------:R-:W-:Y:S01]  /*3820*/  MOV R8, R2 ;  /* 0x0000000200087202 */ /* 0x000fe20000000f00 */
[----:B------:R-:W-:Y:S01]  /*3830*/  FFMA.FTZ R24, R20, R7, R22 ;  /* 0x0000000714187223 */ /* 0x000fe20000010016 */
        /* <DEDUP_REMOVED lines=8> */
[----:B--2---:R-:W-:Y:S01]  /*38c0*/  FADD.FTZ R25, R7, 1 ;  /* 0x3f80000007197421 */ /* 0x004fe20000010000 */
[----:B------:R-:W-:Y:S01]  /*38d0*/  IMAD R7, R39, UR11, R6 ;  /* 0x0000000b27077c24 */ /* 0x000fe2000f8e0206 */
[----:B0-----:R-:W-:-:S05]  /*38e0*/  LEA R6, P5, R8, UR12, 0x2 ;  /* 0x0000000c08067c11 */ /* 0x001fca000f8a10ff */
[----:B------:R-:W0:Y:S01]  /*38f0*/  MUFU.RCP R25, R25 ;  /* 0x0000001900197308 */ /* 0x000e220000001000 */
[----:B------:R-:W-:Y:S01]  /*3900*/  IADD3 R7, PT, PT, R9, R7, RZ ;  /* 0x0000000709077210 */ /* 0x000fe20007ffe0ff */
[----:B-1----:R-:W-:-:S03]  /*3910*/  FADD.FTZ R13, R26, 1 ;  /* 0x3f8000001a0d7421 */ /* 0x002fc60000010000 */
[----:B------:R-:W-:-:S03]  /*3920*/  LEA.HI.X R7, R8, UR13, R7, 0x2, P5 ;  /* 0x0000000d08077c11 */ /* 0x000fc6000a8f1407 */
[----:B------:R-:W1:Y:S01]  /*3930*/  MUFU.RCP R13, R13 ;  /* 0x0000000d000d7308 */ /* 0x000e620000001000 */
[----:B0-----:R-:W-:Y:S01]  /*3940*/  FMUL.FTZ R8, R24, R25 ;  /* 0x0000001918087220 */ /* 0x001fe20000410000 */
[----:B-1----:R-:W-:-:S05]  /*3950*/  FMUL.FTZ R9, R12, R13 ;  /* 0x0000000d0c097220 */ /* 0x002fca0000410000 */
[----:B------:R1:W-:Y:S02]  /*3960*/  STG.E.64 desc[UR16][R6.64], R8 ;  /* 0x0000000806007986 */ /* 0x0003e4000c101b10 */
.L_x_3971:
[----:B------:R-:W-:Y:S05]  /*3970*/  BSYNC.RECONVERGENT B1 ;  /* 0x0000000000017941 */ /* 0x000fea0003800200 */
.L_x_3970:
[----:B------:R-:W-:Y:S04]  /*3980*/  BSSY.RECONVERGENT B1, `(.L_x_3972) ;  /* 0x000001d000017945 */ /* 0x000fe80003800200 */
[----:B------:R-:W-:Y:S05]  /*3990*/  @P6 BRA `(.L_x_3973) ;  /* 0x00000000006c6947 */ /* 0x000fea0003800000 */
[----:B------:R-:W-:Y:S01]  /*39a0*/  FADD.FTZ R10, R10, -UR5 ;  /* 0x800000050a0a7e21 */ /* 0x000fe20008010000 */
[----:B------:R-:W-:Y:S01]  /*39b0*/  FADD.FTZ R11, R11, -UR5 ;  /* 0x800000050b0b7e21 */ /* 0x000fe20008010000 */
[----:B------:R-:W0:Y:S01]  /*39c0*/  LDCU.64 UR10, c[0x0][0x3e0] ;  /* 0x00007c00ff0a77ac */ /* 0x000e220008000a00 */
[----:B-1----:R-:W-:Y:S01]  /*39d0*/  MOV R9, R5 ;  /* 0x0000000500097202 */ /* 0x002fe20000000f00 */
[----:B------:R-:W-:Y:S01]  /*39e0*/  FMUL.FTZ R7, R10, UR8 ;  /* 0x000000080a077c20 */ /* 0x000fe20008410000 */
[----:B------:R-:W-:Y:S01]  /*39f0*/  FMUL.FTZ R8, R11, UR8 ;  /* 0x000000080b087c20 */ /* 0x000fe20008410000 */
[----:B------:R-:W1:Y:S02]  /*3a00*/  LDCU.64 UR12, c[0x0][0x380] ;  /* 0x00007000ff0c77ac */ /* 0x000e640008000a00 */
[----:B------:R-:W-:Y:S01]  /*3a10*/  FFMA.FTZ R10, R20, R7, R22 ;  /* 0x00000007140a7223 */ /* 0x000fe20000010016 */
        /* <DEDUP_REMOVED lines=19> */
.L_x_3973:
[----:B------:R-:W-:Y:S05]  /*3b50*/  BSYNC.RECONVERGENT B1 ;  /* 0x0000000000017941 */ /* 0x000fea0003800200 */
.L_x_3972:
[----:B------:R-:W-:Y:S04]  /*3b60*/  BSSY.RECONVERGENT B1, `(.L_x_3974) ;  /* 0x000001d000017945 */ /* 0x000fe80003800200 */
[----:B------:R-:W-:Y:S05]  /*3b70*/  @P1 BRA `(.L_x_3975) ;  /* 0x00000000006c1947 */ /* 0x000fea0003800000 */
[----:B------:R-:W-:Y:S01]  /*3b80*/  FADD.FTZ R14, R14, -UR5 ;  /* 0x800000050e0e7e21 */ /* 0x000fe20008010000 */
[----:B------:R-:W-:Y:S01]  /*3b90*/  FADD.FTZ R15, R15, -UR5 ;  /* 0x800000050f0f7e21 */ /* 0x000fe20008010000 */
[----:B------:R-:W3:Y:S01]  /*3ba0*/  LDCU.64 UR10, c[0x0][0x3e0] ;  /* 0x00007c00ff0a77ac */ /* 0x000ee20008000a00 */
[----:B-12---:R-:W-:Y:S01]  /*3bb0*/  MOV R8, R2 ;  /* 0x0000000200087202 */ /* 0x006fe20000000f00 */
[----:B------:R-:W-:Y:S01]  /*3bc0*/  FMUL.FTZ R11, R14, UR8 ;  /* 0x000000080e0b7c20 */ /* 0x000fe20008410000 */
[----:B------:R-:W-:Y:S01]  /*3bd0*/  FMUL.FTZ R10, R15, UR8 ;  /* 0x000000080f0a7c20 */ /* 0x000fe20008410000 */
[----:B------:R-:W1:Y:S01]  /*3be0*/  LDCU.64 UR12, c[0x0][0x380] ;  /* 0x00007000ff0c77ac */ /* 0x000e620008000a00 */
[----:B------:R-:W-:Y:S01]  /*3bf0*/  MOV R9, R5 ;  /* 0x0000000500097202 */ /* 0x000fe20000000f00 */
[----:B------:R-:W-:Y:S01]  /*3c00*/  FFMA.FTZ R11, R20, R11, R22 ;  /* 0x0000000b140b7223 */ /* 0x000fe20000010016 */
[----:B------:R-:W-:-:S03]  /*3c10*/  FFMA.FTZ R10, R21, R10, R23 ;  /* 0x0000000a150a7223 */ /* 0x000fc60000010017 */
[----:B------:R-:W-:Y:S01]  /*3c20*/  FMUL.FTZ R6, R11, -1.4426950216293334961 ;  /* 0xbfb8aa3b0b067820 */ /* 0x000fe20000410000 */
[----:B------:R-:W-:-:S05]  /*3c30*/  FMUL.FTZ R7, R10, -1.4426950216293334961 ;  /* 0xbfb8aa3b0a077820 */ /* 0x000fca0000410000 */
[----:B------:R-:W0:Y:S01]  /*3c40*/  MUFU.EX2 R6, R6 ;  /* 0x0000000600067308 */ /* 0x000e220000000800 */
[----:B---3--:R-:W-:Y:S02]  /*3c50*/  IMAD R14, R27, UR10, RZ ;  /* 0x0000000a1b0e7c24 */ /* 0x008fe4000f8e02ff */
[----:B------:R-:W-:-:S05]  /*3c60*/  IMAD.WIDE.U32 R8, R37, UR10, R8 ;  /* 0x0000000a25087c25 */ /* 0x000fca000f8e0008 */
[----:B------:R-:W2:Y:S01]  /*3c70*/  MUFU.EX2 R7, R7 ;  /* 0x0000000700077308 */ /* 0x000ea20000000800 */
[----:B------:R-:W-:-:S05]  /*3c80*/  IMAD R15, R37, UR11, R14 ;  /* 0x0000000b250f7c24 */ /* 0x000fca000f8e020e */
[----:B------:R-:W-:Y:S01]  /*3c90*/  IADD3 R15, PT, PT, R9, R15, RZ ;  /* 0x0000000f090f7210 */ /* 0x000fe20007ffe0ff */
[----:B0-----:R-:W-:Y:S01]  /*3ca0*/  FADD.FTZ R12, R6, 1 ;  /* 0x3f800000060c7421 */ /* 0x001fe20000010000 */
[----:B-1----:R-:W-:-:S05]  /*3cb0*/  LEA R6, P1, R8, UR12, 0x2 ;  /* 0x0000000c08067c11 */ /* 0x002fca000f8210ff */
[----:B------:R-:W0:Y:S01]  /*3cc0*/  MUFU.RCP R12, R12 ;  /* 0x0000000c000c7308 */ /* 0x000e220000001000 */
[----:B--2---:R-:W-:Y:S01]  /*3cd0*/  FADD.FTZ R13, R7, 1 ;  /* 0x3f800000070d7421 */ /* 0x004fe20000010000 */
[----:B------:R-:W-:-:S06]  /*3ce0*/  LEA.HI.X R7, R8, UR13, R15, 0x2, P1 ;  /* 0x0000000d08077c11 */ /* 0x000fcc00088f140f */
[----:B------:R-:W1:Y:S01]  /*3cf0*/  MUFU.RCP R13, R13 ;  /* 0x0000000d000d7308 */ /* 0x000e620000001000 */
[----:B0-----:R-:W-:Y:S01]  /*3d00*/  FMUL.FTZ R8, R11, R12 ;  /* 0x0000000c0b087220 */ /* 0x001fe20000410000 */
[----:B-1----:R-:W-:-:S05]  /*3d10*/  FMUL.FTZ R9, R10, R13 ;  /* 0x0000000d0a097220 */ /* 0x002fca0000410000 */
[----:B------:R3:W-:Y:S02]  /*3d20*/  STG.E.64 desc[UR16][R6.64], R8 ;  /* 0x0000000806007986 */ /* 0x0007e4000c101b10 */
.L_x_3975:
[----:B------:R-:W-:Y:S05]  /*3d30*/  BSYNC.RECONVERGENT B1 ;  /* 0x0000000000017941 */ /* 0x000fea0003800200 */
.L_x_3974:
[----:B------:R-:W-:Y:S04]  /*3d40*/  BSSY.RECONVERGENT B1, `(.L_x_3976) ;  /* 0x000001d000017945 */ /* 0x000fe80003800200 */
[----:B------:R-:W-:Y:S05]  /*3d50*/  @P2 BRA `(.L_x_3977) ;  /* 0x00000000006c2947 */ /* 0x000fea0003800000 */
[----:B------:R-:W-:Y:S01]  /*3d60*/  FADD.FTZ R16, R16, -UR5 ;  /* 0x8000000510107e21 */ /* 0x000fe20008010000 */
[----:B------:R-:W-:Y:S01]  /*3d70*/  FADD.FTZ R17, R17, -UR5 ;  /* 0x8000000511117e21 */ /* 0x000fe20008010000 */
[----:B------:R-:W4:Y:S01]  /*3d80*/  LDCU.64 UR10, c[0x0][0x3e0] ;  /* 0x00007c00ff0a77ac */ /* 0x000f220008000a00 */
[----:B-123--:R-:W-:Y:S01]  /*3d90*/  MOV R8, R2 ;  /* 0x0000000200087202 */ /* 0x00efe20000000f00 */
        /* <DEDUP_REMOVED lines=9> */
[----:B----4-:R-:W-:Y:S02]  /*3e30*/  IMAD R15, R45, UR10, RZ ;  /* 0x0000000a2d0f7c24 */ /* 0x010fe4000f8e02ff */
        /* <DEDUP_REMOVED lines=13> */
.L_x_3977:
[----:B------:R-:W-:Y:S05]  /*3f10*/  BSYNC.RECONVERGENT B1 ;  /* 0x0000000000017941 */ /* 0x000fea0003800200 */
.L_x_3976:
[----:B------:R-:W-:Y:S04]  /*3f20*/  BSSY.RECONVERGENT B1, `(.L_x_3978) ;  /* 0x000001d000017945 */ /* 0x000fe80003800200 */
[----:B------:R-:W-:Y:S05]  /*3f30*/  @P3 BRA `(.L_x_3979) ;  /* 0x00000000006c3947 */ /* 0x000fea0003800000 */
[----:B------:R-:W-:Y:S01]  /*3f40*/  FADD.FTZ R18, R18, -UR5 ;  /* 0x8000000512127e21 */ /* 0x000fe20008010000 */
[----:B------:R-:W-:Y:S01]  /*3f50*/  FADD.FTZ R19, R19, -UR5 ;  /* 0x8000000513137e21 */ /* 0x000fe20008010000 */
[----:B------:R-:W5:Y:S01]  /*3f60*/  LDCU.64 UR10, c[0x0][0x3e0] ;  /* 0x00007c00ff0a77ac */ /* 0x000f620008000a00 */
[----:B-1234-:R-:W-:Y:S01]  /*3f70*/  MOV R8, R2 ;  /* 0x0000000200087202 */ /* 0x01efe20000000f00 */
        /* <DEDUP_REMOVED lines=9> */
[----:B-----5:R-:W-:Y:S02]  /*4010*/  IMAD R14, R44, UR10, RZ ;  /* 0x0000000a2c0e7c24 */ /* 0x020fe4000f8e02ff */
        /* <DEDUP_REMOVED lines=13> */
.L_x_3979:
[----:B------:R-:W-:Y:S05]  /*40f0*/  BSYNC.RECONVERGENT B1 ;  /* 0x0000000000017941 */ /* 0x000fea0003800200 */
.L_x_3978:
[----:B------:R-:W-:Y:S05]  /*4100*/  @P4 BRA `(.L_x_3965) ;  /* 0x0000000000684947 */ /* 0x000fea0003800000 */
[----:B------:R-:W-:Y:S01]  /*4110*/  FADD.FTZ R29, R29, -UR5 ;  /* 0x800000051d1d7e21 */ /* 0x000fe20008010000 */
[----:B------:R-:W-:Y:S01]  /*4120*/  FADD.FTZ R28, R28, -UR5 ;  /* 0x800000051c1c7e21 */ /* 0x000fe20008010000 */
[----:B------:R-:W5:Y:S02]  /*4130*/  LDCU.64 UR10, c[0x0][0x3e0] ;  /* 0x00007c00ff0a77ac */ /* 0x000f640008000a00 */
[----:B------:R-:W-:Y:S01]  /*4140*/  FMUL.FTZ R4, R29, UR8 ;  /* 0x000000081d047c20 */ /* 0x000fe20008410000 */
[----:B------:R-:W-:Y:S01]  /*4150*/  FMUL.FTZ R3, R28, UR8 ;  /* 0x000000081c037c20 */ /* 0x000fe20008410000 */
[----:B------:R-:W5:Y:S02]  /*4160*/  LDCU.64 UR12, c[0x0][0x380] ;  /* 0x00007000ff0c77ac */ /* 0x000f640008000a00 */
[----:B------:R-:W-:Y:S01]  /*4170*/  FFMA.FTZ R10, R21, R4, R23 ;  /* 0x00000004150a7223 */ /* 0x000fe20000010017 */
[----:B------:R-:W-:Y:S01]  /*4180*/  FFMA.FTZ R20, R20, R3, R22 ;  /* 0x0000000314147223 */ /* 0x000fe20000010016 */
[----:B------:R-:W-:-:S02]  /*4190*/  MOV R4, R2 ;  /* 0x0000000200047202 */ /* 0x000fc40000000f00 */
[----:B01234-:R-:W-:Y:S01]  /*41a0*/  FMUL.FTZ R8, R10, -1.4426950216293334961 ;  /* 0xbfb8aa3b0a087820 */ /* 0x01ffe20000410000 */
[----:B------:R-:W-:-:S05]  /*41b0*/  FMUL.FTZ R3, R20, -1.4426950216293334961 ;  /* 0xbfb8aa3b14037820 */ /* 0x000fca0000410000 */
[----:B------:R-:W0:Y:S01]  /*41c0*/  MUFU.EX2 R8, R8 ;  /* 0x0000000800087308 */ /* 0x000e220000000800 */
[----:B-----5:R-:W-:Y:S02]  /*41d0*/  IMAD R11, R43, UR10, RZ ;  /* 0x0000000a2b0b7c24 */ /* 0x020fe4000f8e02ff */
        /* <DEDUP_REMOVED lines=13> */
.L_x_3965:
[----:B------:R-:W-:Y:S05]  /*42b0*/  BSYNC.RECONVERGENT B0 ;  /* 0x0000000000007941 */ /* 0x000fea0003800200 */
.L_x_3949:
        /* <DEDUP_REMOVED lines=8> */
.L_x_3981:
        /* <DEDUP_REMOVED lines=12> */
.L_x_4558:


//--------------------- .text._Z35group_norm_nhwc_fwd_one_pass_kernelI11Fp32IOBf16WLi256ELi80ELi640EEv26Group_norm_nhwc_fwd_params --------------------------
	.section	.text._Z35group_norm_nhwc_fwd_one_pass_kernelI11Fp32IOBf16WLi256ELi80ELi640EEv26Group_norm_nhwc_fwd_params,"ax",@progbits
	.align	128
        .global         _Z35group_norm_nhwc_fwd_one_pass_kernelI11Fp32IOBf16WLi256ELi80ELi640EEv26Group_norm_nhwc_fwd_params
        .type           _Z35group_norm_nhwc_fwd_one_pass_kernelI11Fp32IOBf16WLi256ELi80ELi640EEv26Group_norm_nhwc_fwd_params,@function
        .size           _Z35group_norm_nhwc_fwd_one_pass_kernelI11Fp32IOBf16WLi256ELi80ELi640EEv26Group_norm_nhwc_fwd_params,(.L_x_4559 - _Z35group_norm_nhwc_fwd_one_pass_kernelI11Fp32IOBf16WLi256ELi80ELi640EEv26Group_norm_nhwc_fwd_params)
        .other          _Z35group_norm_nhwc_fwd_one_pass_kernelI11Fp32IOBf16WLi256ELi80ELi640EEv26Group_norm_nhwc_fwd_params,@"STO_CUDA_ENTRY STV_DEFAULT"
_Z35group_norm_nhwc_fwd_one_pass_kernelI11Fp32IOBf16WLi256ELi80ELi640EEv26Group_norm_nhwc_fwd_params:
.text._Z35group_norm_nhwc_fwd_one_pass_kernelI11Fp32IOBf16WLi256ELi80ELi640EEv26Group_norm_nhwc_fwd_params:
        /* <DEDUP_REMOVED lines=43> */
.L_x_4057:
[----:B0-----:R-:W0:Y:S01]  /*02b0*/  LDC R21, c[0x0][0x3f8] ;  /* 0x0000fe00ff157b82 */ /* 0x001e220000000800 */
[----:B-1----:R-:W1:Y:S01]  /*02c0*/  LDCU UR8, c[0x0][0x404] ;  /* 0x00008080ff0877ac */ /* 0x002e620008000800 */
[----:B------:R-:W-:Y:S01]  /*02d0*/  LOP3.LUT R75, R60, 0xffff, RZ, 0xc0, !PT ;  /* 0x0000ffff3c4b7812 */ /* 0x000fe200078ec0ff */
[----:B--2---:R-:W2:Y:S01]  /*02e0*/  LDCU.64 UR4, c[0x0][0x3e8] ;  /* 0x00007d00ff0477ac */ /* 0x004ea20008000a00 */
[----:B-1----:R-:W-:Y:S01]  /*02f0*/  IMAD R37, R3, UR8, R4 ;  /* 0x0000000803257c24 */ /* 0x002fe2000f8e0204 */
[----:B------:R-:W1:Y:S01]  /*0300*/  LDCU.64 UR8, c[0x0][0x3f0] ;  /* 0x00007e00ff0877ac */ /* 0x000e620008000a00 */
[----:B0--34-:R-:W-:Y:S02]  /*0310*/  IABS R17, R21 ;  /* 0x0000001500117213 */ /* 0x019fe40000000000 */
[----:B------:R-:W-:Y:S02]  /*0320*/  ISETP.NE.AND P4, PT, R21, RZ, PT ;  /* 0x000000ff1500720c */ /* 0x000fe40003f85270 */
[----:B------:R-:W0:Y:S01]  /*0330*/  I2F.RP R16, R17 ;  /* 0x0000001100107306 */ /* 0x000e220000209400 */
[----:B------:R-:W-:-:S02]  /*0340*/  IADD3 R25, PT, PT, R37, 0x10, RZ ;  /* 0x0000001025197810 */ /* 0x000fc40007ffe0ff */
[----:B------:R-:W-:Y:S02]  /*0350*/  IADD3 R31, PT, PT, R37, 0x50, RZ ;  /* 0x00000050251f7810 */ /* 0x000fe40007ffe0ff */
[----:B------:R-:W-:Y:S02]  /*0360*/  SHF.R.S32.HI R27, RZ, 0x1f, R25 ;  /* 0x0000001fff1b7819 */ /* 0x000fe40000011419 */
[----:B--2---:R-:W-:Y:S02]  /*0370*/  ISETP.GE.U32.AND P6, PT, R31, UR4, PT ;  /* 0x000000041f007c0c */ /* 0x004fe4000bfc6070 */
[----:B------:R-:W-:Y:S02]  /*0380*/  SHF.R.S32.HI R33, RZ, 0x1f, R31 ;  /* 0x0000001fff217819 */ /* 0x000fe4000001141f */
[----:B------:R-:W-:Y:S02]  /*0390*/  IADD3 R32, PT, PT, R37, 0x80, RZ ;  /* 0x0000008025207810 */ /* 0x000fe40007ffe0ff */
[----:B------:R-:W-:Y:S01]  /*03a0*/  ISETP.GE.AND.EX P6, PT, R33, UR5, PT, P6 ;  /* 0x0000000521007c0c */ /* 0x000fe2000bfc6360 */
[----:B0-----:R-:W0:Y:S01]  /*03b0*/  MUFU.RCP R16, R16 ;  /* 0x0000001000107308 */ /* 0x001e220000001000 */
[----:B------:R-:W-:-:S02]  /*03c0*/  SHF.R.S32.HI R35, RZ, 0x1f, R32 ;  /* 0x0000001fff237819 */ /* 0x000fc40000011420 */
[----:B------:R-:W-:-:S04]  /*03d0*/  IADD3 R30, PT, PT, R37, 0x90, RZ ;  /* 0x00000090251e7810 */ /* 0x000fc80007ffe0ff */
[----:B------:R-:W-:Y:S02]  /*03e0*/  SHF.R.S32.HI R41, RZ, 0x1f, R30 ;  /* 0x0000001fff297819 */ /* 0x000fe4000001141e */
        /* <DEDUP_REMOVED lines=15> */
[----:B------:R-:W-:Y:S02]  /*04e0*/  ISETP.GE.U32.AND P2, PT, R16, R17, PT ;  /* 0x000000111000720c */ /* 0x000fe40003f46070 */
[----:B------:R-:W-:Y:S02]  /*04f0*/  ISETP.GE.U32.AND P3, PT, R37, UR4, PT ;  /* 0x0000000425007c0c */ /* 0x000fe4000bf66070 */
[----:B------:R-:W-:-:S04]  /*0500*/  SHF.R.S32.HI R17, RZ, 0x1f, R37 ;  /* 0x0000001fff117819 */ /* 0x000fc80000011425 */
[----:B------:R-:W-:-:S05]  /*0510*/  ISETP.GE.AND.EX P3, PT, R17, UR5, PT, P3 ;  /* 0x0000000511007c0c */ /* 0x000fca000bf66330 */
[----:B------:R-:W-:Y:S02]  /*0520*/  @P2 IADD3 R15, PT, PT, R15, 0x1, RZ ;  /* 0x000000010f0f2810 */ /* 0x000fe40007ffe0ff */
[----:B------:R-:W-:Y:S02]  /*0530*/  ISETP.GE.U32.AND P2, PT, R25, UR4, PT ;  /* 0x0000000419007c0c */ /* 0x000fe4000bf46070 */
[----:B------:R-:W-:Y:S02]  /*0540*/  @!P1 IADD3 R15, PT, PT, -R15, RZ, RZ ;  /* 0x000000ff0f0f9210 */ /* 0x000fe40007ffe1ff */
[----:B------:R-:W-:Y:S02]  /*0550*/  ISETP.GE.AND.EX P2, PT, R27, UR5, PT, P2 ;  /* 0x000000051b007c0c */ /* 0x000fe4000bf46320 */
[----:B------:R-:W-:Y:S01]  /*0560*/  @!P4 LOP3.LUT R15, RZ, R21, RZ, 0x33, !PT ;  /* 0x00000015ff0fc212 */ /* 0x000fe200078e33ff */
[----:B------:R-:W0:Y:S01]  /*0570*/  @!P3 LDC.64 R22, c[0x0][0x3e0] ;  /* 0x0000f800ff16bb82 */ /* 0x000e220000000a00 */
[----:B------:R-:W-:-:S02]  /*0580*/  ISETP.GE.U32.AND P4, PT, R32, UR4, PT ;  /* 0x0000000420007c0c */ /* 0x000fc4000bf86070 */
[----:B------:R-:W-:Y:S02]  /*0590*/  IADD3 R19, PT, PT, -R15, RZ, RZ ;  /* 0x000000ff0f137210 */ /* 0x000fe40007ffe1ff */
[----:B------:R-:W-:Y:S02]  /*05a0*/  SHF.R.S32.HI R14, RZ, 0x1f, R15 ;  /* 0x0000001fff0e7819 */ /* 0x000fe4000001140f */
[----:B------:R-:W-:Y:S01]  /*05b0*/  ISETP.GE.AND.EX P4, PT, R35, UR5, PT, P4 ;  /* 0x0000000523007c0c */ /* 0x000fe2000bf86340 */
[----:B------:R-:W-:Y:S02]  /*05c0*/  IMAD R62, R21, R19, R8 ;  /* 0x00000013153e7224 */ /* 0x000fe400078e0208 */
[----:B------:R-:W2:Y:S01]  /*05d0*/  @!P2 LDC.64 R18, c[0x0][0x3e0] ;  /* 0x0000f800ff12ab82 */ /* 0x000ea20000000a00 */
[----:B-1----:R-:W-:Y:S02]  /*05e0*/  IMAD R14, R14, UR8, RZ ;  /* 0x000000080e0e7c24 */ /* 0x002fe4000f8e02ff */
[----:B------:R-:W-:-:S02]  /*05f0*/  IMAD R62, R62, 0x50, RZ ;  /* 0x000000503e3e7824 */ /* 0x000fc400078e02ff */
[----:B------:R-:W-:-:S03]  /*0600*/  IMAD R77, R15, UR9, R14 ;  /* 0x000000090f4d7c24 */ /* 0x000fc6000f8e020e */
[C---:B------:R-:W-:Y:S01]  /*0610*/  IADD3 R74, P1, PT, R62.reuse, R75, RZ ;  /* 0x0000004b3e4a7210 */ /* 0x040fe20007f3e0ff */
[----:B------:R-:W1:Y:S03]  /*0620*/  @!P3 LDC.64 R20, c[0x0][0x390] ;  /* 0x0000e400ff14bb82 */ /* 0x000e660000000a00 */
[----:B------:R-:W-:Y:S01]  /*0630*/  LEA.HI.X.SX32 R75, R62, RZ, 0x1, P1 ;  /* 0x000000ff3e4b7211 */ /* 0x000fe200008f0eff */
[----:B0-----:R-:W-:Y:S01]  /*0640*/  @!P3 IMAD R24, R17, R22, RZ ;  /* 0x000000161118b224 */ /* 0x001fe200078e02ff */
[----:B------:R-:W-:-:S03]  /*0650*/  ISETP.GE.U32.AND P1, PT, R30, UR4, PT ;  /* 0x000000041e007c0c */ /* 0x000fc6000bf26070 */
[----:B------:R-:W0:Y:S01]  /*0660*/  @!P2 LDC.64 R28, c[0x0][0x390] ;  /* 0x0000e400ff1cab82 */ /* 0x000e220000000a00 */
[----:B------:R-:W-:Y:S01]  /*0670*/  IMAD.WIDE.U32 R74, R15, UR8, R74 ;  /* 0x000000080f4a7c25 */ /* 0x000fe2000f8e004a */
[----:B------:R-:W-:-:S03]  /*0680*/  ISETP.GE.AND.EX P1, PT, R41, UR5, PT, P1 ;  /* 0x0000000529007c0c */ /* 0x000fc6000bf26310 */
[----:B------:R-:W-:Y:S01]  /*0690*/  @!P3 IMAD R39, R37, R23, R24 ;  /* 0x000000172527b224 */ /* 0x000fe200078e0218 */
[----:B------:R-:W-:Y:S01]  /*06a0*/  IADD3 R77, PT, PT, R75, R77, RZ ;  /* 0x0000004d4b4d7210 */ /* 0x000fe20007ffe0ff */
[----:B--2---:R-:W-:Y:S01]  /*06b0*/  @!P2 IMAD R24, R27, R18, RZ ;  /* 0x000000121b18a224 */ /* 0x004fe200078e02ff */
[----:B------:R-:W2:Y:S01]  /*06c0*/  @!P6 LDC.64 R14, c[0x0][0x3e0] ;  /* 0x0000f800ff0eeb82 */ /* 0x000ea20000000a00 */
[-C--:B------:R-:W-:Y:S02]  /*06d0*/  @!P3 MOV R76, R74.reuse ;  /* 0x0000004a004cb202 */ /* 0x080fe40000000f00 */
[----:B------:R-:W-:Y:S01]  /*06e0*/  @!P2 MOV R26, R74 ;  /* 0x0000004a001aa202 */ /* 0x000fe20000000f00 */
[----:B------:R-:W-:Y:S01]  /*06f0*/  @!P2 IMAD R43, R25, R19, R24 ;  /* 0x00000013192ba224 */ /* 0x000fe200078e0218 */
[----:B------:R-:W-:Y:S01]  /*0700*/  @!P2 MOV R27, R77 ;  /* 0x0000004d001ba202 */ /* 0x000fe20000000f00 */
[----:B------:R-:W-:Y:S02]  /*0710*/  @!P3 IMAD.WIDE.U32 R22, R37, R22, R76 ;  /* 0x000000162516b225 */ /* 0x000fe400078e004c */
[----:B------:R-:W3:Y:S02]  /*0720*/  @!P4 LDC.64 R16, c[0x0][0x3e0] ;  /* 0x0000f800ff10cb82 */ /* 0x000ee40000000a00 */
[----:B------:R-:W-:Y:S01]  /*0730*/  @!P2 IMAD.WIDE.U32 R26, R25, R18, R26 ;  /* 0x00000012191aa225 */ /* 0x000fe200078e001a */
[----:B------:R-:W-:-:S02]  /*0740*/  @!P3 IADD3 R23, PT, PT, R23, R39, RZ ;  /* 0x000000271717b210 */ /* 0x000fc40007ffe0ff */
[C---:B-1----:R-:W-:Y:S02]  /*0750*/  @!P3 LEA R20, P5, R22.reuse, R20, 0x2 ;  /* 0x000000141614b211 */ /* 0x042fe400078a10ff */
[----:B------:R-:W-:Y:S01]  /*0760*/  @!P2 IADD3 R27, PT, PT, R27, R43, RZ ;  /* 0x0000002b1b1ba210 */ /* 0x000fe20007ffe0ff */
[----:B------:R-:W1:Y:S01]  /*0770*/  @!P6 LDC.64 R18, c[0x0][0x390] ;  /* 0x0000e400ff12eb82 */ /* 0x000e620000000a00 */
[----:B------:R-:W-:Y:S02]  /*0780*/  @!P3 LEA.HI.X R21, R22, R21, R23, 0x2, P5 ;  /* 0x000000151615b211 */ /* 0x000fe400028f1417 */
[----:B0-----:R-:W-:-:S04]  /*0790*/  @!P2 LEA R28, P5, R26, R28, 0x2 ;  /* 0x0000001c1a1ca211 */ /* 0x001fc800078a10ff */
[----:B------:R-:W-:Y:S01]  /*07a0*/  @!P2 LEA.HI.X R29, R26, R29, R27, 0x2, P5 ;  /* 0x0000001d1a1da211 */ /* 0x000fe200028f141b */
[----:B--2---:R-:W-:Y:S01]  /*07b0*/  @!P6 IMAD R34, R33, R14, RZ ;  /* 0x0000000e2122e224 */ /* 0x004fe200078e02ff */
[-C--:B------:R-:W-:Y:S01]  /*07c0*/  @!P6 MOV R26, R74.reuse ;  /* 0x0000004a001ae202 */ /* 0x080fe20000000f00 */
[----:B------:R-:W0:Y:S01]  /*07d0*/  @!P4 LDC.64 R24, c[0x0][0x390] ;  /* 0x0000e400ff18cb82 */ /* 0x000e220000000a00 */
[----:B------:R-:W-:Y:S01]  /*07e0*/  @!P6 MOV R27, R77 ;  /* 0x0000004d001be202 */ /* 0x000fe20000000f00 */
[C---:B------:R-:W-:Y:S01]  /*07f0*/  @!P6 IMAD R33, R31.reuse, R15, R34 ;  /* 0x0000000f1f21e224 */ /* 0x040fe200078e0222 */
[----:B------:R-:W-:Y:S02]  /*0800*/  MOV R15, RZ ;  /* 0x000000ff000f7202 */ /* 0x000fe40000000f00 */
[----:B------:R-:W-:Y:S01]  /*0810*/  @!P4 MOV R34, R74 ;  /* 0x0000004a0022c202 */ /* 0x000fe20000000f00 */
[----:B------:R-:W-:Y:S01]  /*0820*/  @!P6 IMAD.WIDE.U32 R26, R31, R14, R26 ;  /* 0x0000000e1f1ae225 */ /* 0x000fe200078e001a */
[----:B------:R-:W-:Y:S01]  /*0830*/  IADD3 R31, PT, PT, R37, 0xa0, RZ ;  /* 0x000000a0251f7810 */ /* 0x000fe20007ffe0ff */
[----:B------:R-:W2:Y:S01]  /*0840*/  @!P1 LDC.64 R22, c[0x0][0x3e0] ;  /* 0x0000f800ff169b82 */ /* 0x000ea20000000a00 */
[----:B------:R-:W-:Y:S01]  /*0850*/  MOV R14, RZ ;  /* 0x000000ff000e7202 */ /* 0x000fe20000000f00 */
[----:B---3--:R-:W-:Y:S01]  /*0860*/  @!P4 IMAD R35, R35, R16, RZ ;  /* 0x000000102323c224 */ /* 0x008fe200078e02ff */
[----:B------:R-:W-:-:S02]  /*0870*/  ISETP.GE.U32.AND P5, PT, R31, UR4, PT ;  /* 0x000000041f007c0c */ /* 0x000fc4000bfa6070 */
[----:B------:R-:W-:Y:S01]  /*0880*/  SHF.R.S32.HI R43, RZ, 0x1f, R31 ;  /* 0x0000001fff2b7819 */ /* 0x000fe2000001141f */
[C---:B------:R-:W-:Y:S01]  /*0890*/  @!P4 IMAD R45, R32.reuse, R17, R35 ;  /* 0x00000011202dc224 */ /* 0x040fe200078e0223 */
[----:B------:R-:W-:Y:S01]  /*08a0*/  @!P4 MOV R35, R77 ;  /* 0x0000004d0023c202 */ /* 0x000fe20000000f00 */
[----:B------:R3:W4:Y:S01]  /*08b0*/  @!P3 LDG.E.64 R14, desc[UR6][R20.64] ;  /* 0x00000006140eb981 */ /* 0x000722000c1e1b00 */
[----:B------:R-:W-:Y:S02]  /*08c0*/  ISETP.GE.AND.EX P5, PT, R43, UR5, PT, P5 ;  /* 0x000000052b007c0c */ /* 0x000fe4000bfa6350 */
[----:B------:R-:W-:Y:S01]  /*08d0*/  @!P6 IADD3 R27, PT, PT, R27, R33, RZ ;  /* 0x000000211b1be210 */ /* 0x000fe20007ffe0ff */
[----:B------:R-:W-:Y:S01]  /*08e0*/  @!P4 IMAD.WIDE.U32 R16, R32, R16, R34 ;  /* 0x000000102010c225 */ /* 0x000fe200078e0022 */
[C---:B-1----:R-:W-:Y:S01]  /*08f0*/  @!P6 LEA R38, P3, R26.reuse, R18, 0x2 ;  /* 0x000000121a26e211 */ /* 0x042fe200078610ff */
[----:B------:R-:W1:Y:S03]  /*0900*/  @!P1 LDC.64 R34, c[0x0][0x390] ;  /* 0x0000e400ff229b82 */ /* 0x000e660000000a00 */
[----:B------:R-:W-:-:S02]  /*0910*/  @!P6 LEA.HI.X R39, R26, R19, R27, 0x2, P3 ;  /* 0x000000131a27e211 */ /* 0x000fc400018f141b */
[----:B------:R-:W-:Y:S02]  /*0920*/  @!P4 IADD3 R17, PT, PT, R17, R45, RZ ;  /* 0x0000002d1111c210 */ /* 0x000fe40007ffe0ff */
[C---:B0-----:R-:W-:Y:S01]  /*0930*/  @!P4 LEA R32, P3, R16.reuse, R24, 0x2 ;  /* 0x000000181020c211 */ /* 0x041fe200078610ff */
[----:B------:R-:W0:Y:S03]  /*0940*/  @!P5 LDC.64 R26, c[0x0][0x3e0] ;  /* 0x0000f800ff1adb82 */ /* 0x000e260000000a00 */
[----:B------:R-:W-:Y:S02]  /*0950*/  @!P4 LEA.HI.X R33, R16, R25, R17, 0x2, P3 ;  /* 0x000000191021c211 */ /* 0x000fe400018f1411 */
[----:B------:R-:W-:Y:S02]  /*0960*/  CS2R R16, SRZ ;  /* 0x0000000000107805 */ /* 0x000fe4000001ff00 */
[----:B------:R-:W-:-:S02]  /*0970*/  IADD3 R46, PT, PT, R37, 0xe0, RZ ;  /* 0x000000e0252e7810 */ /* 0x000fc40007ffe0ff */
[----:B------:R-:W-:Y:S01]  /*0980*/  IADD3 R42, PT, PT, R37, 0xd0, RZ ;  /* 0x000000d0252a7810 */ /* 0x000fe20007ffe0ff */
[----:B--2---:R-:W-:Y:S01]  /*0990*/  @!P1 IMAD R41, R41, R22, RZ ;  /* 0x0000001629299224 */ /* 0x004fe200078e02ff */
[----:B------:R-:W-:Y:S01]  /*09a0*/  SHF.R.S32.HI R49, RZ, 0x1f, R46 ;  /* 0x0000001fff317819 */ /* 0x000fe2000001142e */
[----:B------:R2:W5:Y:S01]  /*09b0*/  @!P2 LDG.E.64 R16, desc[UR6][R28.64] ;  /* 0x000000061c10a981 */ /* 0x000562000c1e1b00 */
[----:B------:R-:W-:Y:S02]  /*09c0*/  ISETP.GE.U32.AND P2, PT, R46, UR4, PT ;  /* 0x000000042e007c0c */ /* 0x000fe4000bf46070 */
[----:B------:R-:W-:Y:S02]  /*09d0*/  CS2R R18, SRZ ;  /* 0x0000000000127805 */ /* 0x000fe4000001ff00 */
[----:B------:R-:W-:Y:S02]  /*09e0*/  ISETP.GE.U32.AND P3, PT, R42, UR4, PT ;  /* 0x000000042a007c0c */ /* 0x000fe4000bf66070 */
[----:B---3--:R-:W-:-:S02]  /*09f0*/  CS2R R20, SRZ ;  /* 0x0000000000147805 */ /* 0x008fc4000001ff00 */
[----:B------:R-:W-:Y:S01]  /*0a00*/  SHF.R.S32.HI R47, RZ, 0x1f, R42 ;  /* 0x0000001fff2f7819 */ /* 0x000fe2000001142a */
[C---:B------:R-:W-:Y:S01]  /*0a10*/  @!P1 IMAD R41, R30.reuse, R23, R41 ;  /* 0x000000171e299224 */ /* 0x040fe200078e0229 */
[----:B------:R-:W-:Y:S01]  /*0a20*/  ISETP.GE.AND.EX P2, PT, R49, UR5, PT, P2 ;  /* 0x0000000531007c0c */ /* 0x000fe2000bf46320 */
[----:B------:R-:W3:Y:S01]  /*0a30*/  @!P5 LDC.64 R24, c[0x0][0x390] ;  /* 0x0000e400ff18db82 */ /* 0x000ee20000000a00 */
[----:B--2---:R-:W-:Y:S01]  /*0a40*/  @!P1 MOV R28, R74 ;  /* 0x0000004a001c9202 */ /* 0x004fe20000000f00 */
[----:B------:R1:W2:Y:S01]  /*0a50*/  @!P6 LDG.E.64 R18, desc[UR6][R38.64] ;  /* 0x000000062612e981 */ /* 0x0002a2000c1e1b00 */
[----:B------:R-:W-:Y:S02]  /*0a60*/  @!P1 MOV R29, R77 ;  /* 0x0000004d001d9202 */ /* 0x000fe40000000f00 */
[----:B------:R-:W-:Y:S01]  /*0a70*/  ISETP.GE.AND.EX P3, PT, R47, UR5, PT, P3 ;  /* 0x000000052f007c0c */ /* 0x000fe2000bf66330 */
[----:B------:R1:W2:Y:S01]  /*0a80*/  @!P4 LDG.E.64 R20, desc[UR6][R32.64] ;  /* 0x000000062014c981 */ /* 0x0002a2000c1e1b00 */
[----:B------:R-:W-:-:S04]  /*0a90*/  @!P1 IMAD.WIDE.U32 R22, R30, R22, R28 ;  /* 0x000000161e169225 */ /* 0x000fc800078e001c */
[----:B0-----:R-:W-:Y:S01]  /*0aa0*/  @!P5 IMAD R28, R43, R26, RZ ;  /* 0x0000001a2b1cd224 */ /* 0x001fe200078e02ff */
[----:B------:R-:W-:Y:S02]  /*0ab0*/  @!P1 IADD3 R23, PT, PT, R23, R41, RZ ;  /* 0x0000002917179210 */ /* 0x000fe40007ffe0ff */
[----:B-1----:R-:W-:Y:S02]  /*0ac0*/  @!P1 LEA R38, P4, R22, R34, 0x2 ;  /* 0x0000002216269211 */ /* 0x002fe400078810ff */
[----:B------:R-:W-:Y:S02]  /*0ad0*/  ISETP.GE.U32.AND P6, PT, R10, UR4, PT ;  /* 0x000000040a007c0c */ /* 0x000fe4000bfc6070 */
[----:B------:R-:W0:Y:S01]  /*0ae0*/  @!P3 LDC.64 R40, c[0x0][0x3e0] ;  /* 0x0000f800ff28bb82 */ /* 0x000e220000000a00 */
[----:B------:R-:W-:Y:S01]  /*0af0*/  @!P1 LEA.HI.X R39, R22, R35, R23, 0x2, P4 ;  /* 0x0000002316279211 */ /* 0x000fe200020f1417 */
[----:B------:R-:W-:Y:S01]  /*0b00*/  @!P5 IMAD R35, R31, R27, R28 ;  /* 0x0000001b1f23d224 */ /* 0x000fe200078e021c */
[----:B------:R-:W-:-:S05]  /*0b10*/  ISETP.GE.AND.EX P6, PT, R63, UR5, PT, P6 ;  /* 0x000000053f007c0c */ /* 0x000fca000bfc6360 */
[----:B------:R-:W1:Y:S01]  /*0b20*/  @!P2 LDC.64 R28, c[0x0][0x3e0] ;  /* 0x0000f800ff1cab82 */ /* 0x000e620000000a00 */
[----:B------:R-:W-:Y:S02]  /*0b30*/  @!P5 MOV R32, R74 ;  /* 0x0000004a0020d202 */ /* 0x000fe40000000f00 */
[----:B------:R-:W-:Y:S02]  /*0b40*/  @!P5 MOV R33, R77 ;  /* 0x0000004d0021d202 */ /* 0x000fe40000000f00 */
[----:B------:R-:W-:Y:S02]  /*0b50*/  CS2R R22, SRZ ;  /* 0x0000000000167805 */ /* 0x000fe4000001ff00 */
[----:B------:R-:W-:Y:S01]  /*0b60*/  ISETP.GE.U32.AND P4, PT, R11, UR4, PT ;  /* 0x000000040b007c0c */ /* 0x000fe2000bf86070 */
[----:B------:R-:W-:Y:S02]  /*0b70*/  @!P5 IMAD.WIDE.U32 R26, R31, R26, R32 ;  /* 0x0000001a1f1ad225 */ /* 0x000fe400078e0020 */
[----:B------:R-:W0:Y:S01]  /*0b80*/  @!P3 LDC.64 R30, c[0x0][0x390] ;  /* 0x0000e400ff1ebb82 */ /* 0x000e220000000a00 */
[----:B------:R3:W2:Y:S01]  /*0b90*/  @!P1 LDG.E.64 R22, desc[UR6][R38.64] ;  /* 0x0000000626169981 */ /* 0x0006a2000c1e1b00 */
[----:B------:R-:W-:-:S02]  /*0ba0*/  ISETP.GE.AND.EX P4, PT, R65, UR5, PT, P4 ;  /* 0x0000000541007c0c */ /* 0x000fc4000bf86340 */
[----:B------:R-:W-:Y:S02]  /*0bb0*/  @!P5 IADD3 R27, PT, PT, R27, R35, RZ ;  /* 0x000000231b1bd210 */ /* 0x000fe40007ffe0ff */
[C---:B---3--:R-:W-:Y:S02]  /*0bc0*/  @!P5 LEA R44, P1, R26.reuse, R24, 0x2 ;  /* 0x000000181a2cd211 */ /* 0x048fe400078210ff */
[----:B------:R-:W3:Y:S02]  /*0bd0*/  @!P6 LDC.64 R34, c[0x0][0x3e0] ;  /* 0x0000f800ff22eb82 */ /* 0x000ee40000000a00 */
[----:B------:R-:W-:Y:S02]  /*0be0*/  @!P5 LEA.HI.X R45, R26, R25, R27, 0x2, P1 ;  /* 0x000000191a2dd211 */ /* 0x000fe400008f141b */
[----:B------:R-:W-:-:S04]  /*0bf0*/  ISETP.GE.U32.AND P1, PT, R12, UR4, PT ;  /* 0x000000040c007c0c */ /* 0x000fc8000bf26070 */
[----:B------:R-:W3:Y:S01]  /*0c00*/  @!P2 LDC.64 R38, c[0x0][0x390] ;  /* 0x0000e400ff26ab82 */ /* 0x000ee20000000a00 */
[----:B------:R-:W-:Y:S01]  /*0c10*/  ISETP.GE.AND.EX P1, PT, R67, UR5, PT, P1 ;  /* 0x0000000543007c0c */ /* 0x000fe2000bf26310 */
[----:B-1----:R-:W-:Y:S01]  /*0c20*/  @!P2 IMAD R36, R49, R28, RZ ;  /* 0x0000001c3124a224 */ /* 0x002fe200078e02ff */
[----:B------:R-:W-:Y:S01]  /*0c30*/  @!P3 MOV R48, R74 ;  /* 0x0000004a0030b202 */ /* 0x000fe20000000f00 */
[-C--:B0-----:R-:W-:Y:S01]  /*0c40*/  @!P3 IMAD R47, R47, R40.reuse, RZ ;  /* 0x000000282f2fb224 */ /* 0x081fe200078e02ff */
[----:B------:R-:W-:Y:S02]  /*0c50*/  @!P3 MOV R49, R77 ;  /* 0x0000004d0031b202 */ /* 0x000fe40000000f00 */
[----:B------:R-:W-:Y:S01]  /*0c60*/  CS2R R24, SRZ ;  /* 0x0000000000187805 */ /* 0x000fe2000001ff00 */
[----:B------:R-:W0:Y:S01]  /*0c70*/  @!P6 LDC.64 R26, c[0x0][0x390] ;  /* 0x0000e400ff1aeb82 */ /* 0x000e220000000a00 */
[C---:B------:R-:W-:Y:S02]  /*0c80*/  @!P3 IMAD R47, R42.reuse, R41, R47 ;  /* 0x000000292a2fb224 */ /* 0x040fe400078e022f */
[----:B------:R-:W-:-:S02]  /*0c90*/  @!P3 IMAD.WIDE.U32 R42, R42, R40, R48 ;  /* 0x000000282a2ab225 */ /* 0x000fc400078e0030 */
[----:B------:R1:W2:Y:S03]  /*0ca0*/  @!P5 LDG.E.64 R24, desc[UR6][R44.64] ;  /* 0x000000062c18d981 */ /* 0x0002a6000c1e1b00 */
[----:B------:R-:W0:Y:S01]  /*0cb0*/  @!P4 LDC.64 R32, c[0x0][0x3e0] ;  /* 0x0000f800ff20cb82 */ /* 0x000e220000000a00 */
[----:B------:R-:W-:Y:S01]  /*0cc0*/  @!P2 IMAD R51, R46, R29, R36 ;  /* 0x0000001d2e33a224 */ /* 0x000fe200078e0224 */
[----:B------:R-:W-:Y:S02]  /*0cd0*/  @!P3 IADD3 R29, PT, PT, R43, R47, RZ ;  /* 0x0000002f2b1db210 */ /* 0x000fe40007ffe0ff */
[C---:B------:R-:W-:Y:S02]  /*0ce0*/  @!P3 LEA R30, P5, R42.reuse, R30, 0x2 ;  /* 0x0000001e2a1eb211 */ /* 0x040fe400078a10ff */
[----:B-1----:R-:W-:Y:S02]  /*0cf0*/  @!P2 MOV R44, R74 ;  /* 0x0000004a002ca202 */ /* 0x002fe40000000f00 */
[----:B------:R-:W-:Y:S01]  /*0d00*/  @!P2 MOV R45, R77 ;  /* 0x0000004d002da202 */ /* 0x000fe20000000f00 */
[----:B------:R-:W1:Y:S01]  /*0d10*/  @!P1 LDC.64 R40, c[0x0][0x3e0] ;  /* 0x0000f800ff289b82 */ /* 0x000e620000000a00 */
[----:B------:R-:W-:Y:S01]  /*0d20*/  @!P3 LEA.HI.X R31, R42, R31, R29, 0x2, P5 ;  /* 0x0000001f2a1fb211 */ /* 0x000fe200028f141d */
[----:B---3--:R-:W-:-:S02]  /*0d30*/  @!P6 IMAD R36, R63, R34, RZ ;  /* 0x000000223f24e224 */ /* 0x008fc400078e02ff */
[----:B------:R-:W-:Y:S01]  /*0d40*/  @!P2 IMAD.WIDE.U32 R46, R46, R28, R44 ;  /* 0x0000001c2e2ea225 */ /* 0x000fe200078e002c */
[----:B------:R-:W-:Y:S02]  /*0d50*/  @!P6 MOV R44, R74 ;  /* 0x0000004a002ce202 */ /* 0x000fe40000000f00 */
[----:B------:R-:W-:Y:S01]  /*0d60*/  @!P6 MOV R45, R77 ;  /* 0x0000004d002de202 */ /* 0x000fe20000000f00 */
[----:B------:R-:W3:Y:S01]  /*0d70*/  @!P4 LDC.64 R42, c[0x0][0x390] ;  /* 0x0000e400ff2acb82 */ /* 0x000ee20000000a00 */
[----:B------:R-:W-:Y:S01]  /*0d80*/  @!P6 IMAD R49, R10, R35, R36 ;  /* 0x000000230a31e224 */ /* 0x000fe200078e0224 */
[----:B------:R-:W-:Y:S02]  /*0d90*/  @!P2 IADD3 R29, PT, PT, R47, R51, RZ ;  /* 0x000000332f1da210 */ /* 0x000fe40007ffe0ff */
[----:B------:R-:W-:Y:S01]  /*0da0*/  @!P2 LEA R28, P5, R46, R38, 0x2 ;  /* 0x000000262e1ca211 */ /* 0x000fe200078a10ff */
[----:B------:R-:W-:-:S03]  /*0db0*/  @!P6 IMAD.WIDE.U32 R44, R10, R34, R44 ;  /* 0x000000220a2ce225 */ /* 0x000fc600078e002c */
[----:B------:R-:W3:Y:S01]  /*0dc0*/  @!P1 LDC.64 R34, c[0x0][0x390] ;  /* 0x0000e400ff229b82 */ /* 0x000ee20000000a00 */
[----:B------:R-:W-:Y:S02]  /*0dd0*/  @!P2 LEA.HI.X R29, R46, R39, R29, 0x2, P5 ;  /* 0x000000272e1da211 */ /* 0x000fe400028f141d */
[----:B------:R-:W-:Y:S02]  /*0de0*/  @!P6 IADD3 R36, PT, PT, R45, R49, RZ ;  /* 0x000000312d24e210 */ /* 0x000fe40007ffe0ff */
[C---:B0-----:R-:W-:Y:S01]  /*0df0*/  @!P6 LEA R38, P5, R44.reuse, R26, 0x2 ;  /* 0x0000001a2c26e211 */ /* 0x041fe200078a10ff */
[----:B------:R-:W-:Y:S01]  /*0e00*/  @!P4 IMAD R26, R65, R32, RZ ;  /* 0x00000020411ac224 */ /* 0x000fe200078e02ff */
[----:B------:R-:W-:Y:S02]  /*0e10*/  @!P4 MOV R45, R77 ;  /* 0x0000004d002dc202 */ /* 0x000fe40000000f00 */
[----:B------:R-:W-:Y:S02]  /*0e20*/  @!P6 LEA.HI.X R39, R44, R27, R36, 0x2, P5 ;  /* 0x0000001b2c27e211 */ /* 0x000fe400028f1424 */
[----:B------:R-:W-:Y:S01]  /*0e30*/  @!P4 MOV R44, R74 ;  /* 0x0000004a002cc202 */ /* 0x000fe20000000f00 */
[----:B------:R-:W-:Y:S01]  /*0e40*/  @!P4 IMAD R49, R11, R33, R26 ;  /* 0x000000210b31c224 */ /* 0x000fe200078e021a */
[----:B------:R-:W-:-:S02]  /*0e50*/  CS2R R26, SRZ ;  /* 0x00000000001a7805 */ /* 0x000fc4000001ff00 */
[----:B------:R-:W-:Y:S01]  /*0e60*/  ISETP.GE.U32.AND P5, PT, R13, UR4, PT ;  /* 0x000000040d007c0c */ /* 0x000fe2000bfa6070 */
[----:B-1----:R-:W-:Y:S01]  /*0e70*/  @!P1 IMAD R36, R67, R40, RZ ;  /* 0x0000002843249224 */ /* 0x002fe200078e02ff */
[----:B------:R-:W-:Y:S01]  /*0e80*/  @!P1 MOV R46, R74 ;  /* 0x0000004a002e9202 */ /* 0x000fe20000000f00 */
[----:B------:R-:W-:Y:S01]  /*0e90*/  @!P4 IMAD.WIDE.U32 R32, R11, R32, R44 ;  /* 0x000000200b20c225 */ /* 0x000fe200078e002c */
[----:B------:R-:W-:Y:S01]  /*0ea0*/  @!P1 MOV R47, R77 ;  /* 0x0000004d002f9202 */ /* 0x000fe20000000f00 */
[----:B------:R0:W2:Y:S01]  /*0eb0*/  @!P6 LDG.E.64 R26, desc[UR6][R38.64] ;  /* 0x00000006261ae981 */ /* 0x0000a2000c1e1b00 */
[----:B------:R-:W-:Y:S01]  /*0ec0*/  ISETP.GE.AND.EX P5, PT, R69, UR5, PT, P5 ;  /* 0x0000000545007c0c */ /* 0x000fe2000bfa6350 */
[C---:B------:R-:W-:Y:S01]  /*0ed0*/  @!P1 IMAD R45, R12.reuse, R41, R36 ;  /* 0x000000290c2d9224 */ /* 0x040fe200078e0224 */
[----:B------:R-:W-:Y:S01]  /*0ee0*/  @!P4 IADD3 R33, PT, PT, R33, R49, RZ ;  /* 0x000000312121c210 */ /* 0x000fe20007ffe0ff */
[----:B------:R-:W-:Y:S01]  /*0ef0*/  @!P1 IMAD.WIDE.U32 R46, R12, R40, R46 ;  /* 0x000000280c2e9225 */ /* 0x000fe200078e002e */
[----:B---3--:R-:W-:-:S02]  /*0f00*/  @!P4 LEA R42, P6, R32, R42, 0x2 ;  /* 0x0000002a202ac211 */ /* 0x008fc400078c10ff */
[----:B------:R-:W-:Y:S02]  /*0f10*/  CS2R R40, SRZ ;  /* 0x0000000000287805 */ /* 0x000fe4000001ff00 */
[----:B------:R-:W-:Y:S02]  /*0f20*/  @!P4 LEA.HI.X R43, R32, R43, R33, 0x2, P6 ;  /* 0x0000002b202bc211 */ /* 0x000fe400030f1421 */
[----:B------:R-:W-:Y:S02]  /*0f30*/  @!P1 IADD3 R32, PT, PT, R47, R45, RZ ;  /* 0x0000002d2f209210 */ /* 0x000fe40007ffe0ff */
[----:B------:R-:W-:Y:S01]  /*0f40*/  @!P1 LEA R44, P6, R46, R34, 0x2 ;  /* 0x000000222e2c9211 */ /* 0x000fe200078c10ff */
[----:B------:R1:W3:Y:S01]  /*0f50*/  @!P4 LDG.E.64 R40, desc[UR6][R42.64] ;  /* 0x000000062a28c981 */ /* 0x0002e2000c1e1b00 */
[----:B------:R-:W-:Y:S01]  /*0f60*/  ISETP.GE.U32.AND P4, PT, R58, UR4, PT ;  /* 0x000000043a007c0c */ /* 0x000fe2000bf86070 */
[----:B------:R-:W1:Y:S01]  /*0f70*/  @!P5 LDC.64 R50, c[0x0][0x3e0] ;  /* 0x0000f800ff32db82 */ /* 0x000e620000000a00 */
[----:B------:R-:W-:-:S02]  /*0f80*/  @!P1 LEA.HI.X R45, R46, R35, R32, 0x2, P6 ;  /* 0x000000232e2d9211 */ /* 0x000fc400030f1420 */
[----:B------:R-:W-:Y:S02]  /*0f90*/  ISETP.GE.U32.AND P6, PT, R9, UR4, PT ;  /* 0x0000000409007c0c */ /* 0x000fe4000bfc6070 */
[----:B------:R-:W-:Y:S02]  /*0fa0*/  ISETP.GE.AND.EX P4, PT, R71, UR5, PT, P4 ;  /* 0x0000000547007c0c */ /* 0x000fe4000bf86340 */
[----:B------:R-:W-:Y:S01]  /*0fb0*/  ISETP.GE.AND.EX P6, PT, R61, UR5, PT, P6 ;  /* 0x000000053d007c0c */ /* 0x000fe2000bfc6360 */
[----:B------:R-:W4:Y:S10]  /*0fc0*/  @!P5 LDC.64 R48, c[0x0][0x390] ;  /* 0x0000e400ff30db82 */ /* 0x000f340000000a00 */
[----:B0-----:R-:W0:Y:S08]  /*0fd0*/  @!P4 LDC.64 R38, c[0x0][0x3e0] ;  /* 0x0000f800ff26cb82 */ /* 0x001e300000000a00 */
[----:B------:R-:W4:Y:S01]  /*0fe0*/  @!P6 LDC.64 R46, c[0x0][0x3e0] ;  /* 0x0000f800ff2eeb82 */ /* 0x000f220000000a00 */
[----:B-1----:R-:W-:Y:S01]  /*0ff0*/  @!P5 IMAD R32, R69, R50, RZ ;  /* 0x000000324520d224 */ /* 0x002fe200078e02ff */
[----:B------:R-:W-:-:S03]  /*1000*/  @!P5 MOV R33, R77 ;  /* 0x0000004d0021d202 */ /* 0x000fc60000000f00 */
[C---:B------:R-:W-:Y:S01]  /*1010*/  @!P5 IMAD R53, R13.reuse, R51, R32 ;  /* 0x000000330d35d224 */ /* 0x040fe200078e0220 */
[----:B------:R-:W-:Y:S02]  /*1020*/  @!P5 MOV R32, R74 ;  /* 0x0000004a0020d202 */ /* 0x000fe40000000f00 */
[----:B------:R-:W1:Y:S01]  /*1030*/  @!P6 LDC.64 R34, c[0x0][0x390] ;  /* 0x0000e400ff22eb82 */ /* 0x000e620000000a00 */
[----:B------:R-:W-:Y:S02]  /*1040*/  CS2R R42, SRZ ;  /* 0x00000000002a7805 */ /* 0x000fe4000001ff00 */
[----:B------:R-:W-:-:S04]  /*1050*/  @!P5 IMAD.WIDE.U32 R50, R13, R50, R32 ;  /* 0x000000320d32d225 */ /* 0x000fc800078e0020 */
[----:B------:R4:W3:Y:S01]  /*1060*/  @!P1 LDG.E.64 R42, desc[UR6][R44.64] ;  /* 0x000000062c2a9981 */ /* 0x0008e2000c1e1b00 */
[----:B------:R-:W-:Y:S01]  /*1070*/  @!P5 IADD3 R36, PT, PT, R51, R53, RZ ;  /* 0x000000353324d210 */ /* 0x000fe20007ffe0ff */
[----:B0-----:R-:W-:Y:S01]  /*1080*/  @!P4 IMAD R51, R71, R38, RZ ;  /* 0x000000264733c224 */ /* 0x001fe200078e02ff */
[C---:B----4-:R-:W-:Y:S01]  /*1090*/  @!P5 LEA R48, P1, R50.reuse, R48, 0x2 ;  /* 0x000000303230d211 */ /* 0x050fe200078210ff */
[----:B------:R-:W0:Y:S01]  /*10a0*/  @!P4 LDC.64 R32, c[0x0][0x390] ;  /* 0x0000e400ff20cb82 */ /* 0x000e220000000a00 */
[----:B------:R-:W-:Y:S01]  /*10b0*/  @!P6 IMAD R52, R61, R46, RZ ;  /* 0x0000002e3d34e224 */ /* 0x000fe200078e02ff */
[-C--:B------:R-:W-:Y:S02]  /*10c0*/  @!P6 MOV R44, R74.reuse ;  /* 0x0000004a002ce202 */ /* 0x080fe40000000f00 */
[----:B------:R-:W-:Y:S01]  /*10d0*/  @!P6 MOV R45, R77 ;  /* 0x0000004d002de202 */ /* 0x000fe20000000f00 */
[C---:B------:R-:W-:Y:S01]  /*10e0*/  @!P6 IMAD R53, R9.reuse, R47, R52 ;  /* 0x0000002f0935e224 */ /* 0x040fe200078e0234 */
[----:B------:R-:W-:Y:S01]  /*10f0*/  @!P5 LEA.HI.X R49, R50, R49, R36, 0x2, P1 ;  /* 0x000000313231d211 */ /* 0x000fe200008f1424 */
[----:B------:R-:W-:Y:S01]  /*1100*/  @!P4 IMAD R55, R58, R39, R51 ;  /* 0x000000273a37c224 */ /* 0x000fe200078e0233 */
[----:B------:R-:W-:Y:S01]  /*1110*/  @!P4 MOV R50, R74 ;  /* 0x0000004a0032c202 */ /* 0x000fe20000000f00 */
[----:B------:R-:W-:Y:S01]  /*1120*/  @!P6 IMAD.WIDE.U32 R46, R9, R46, R44 ;  /* 0x0000002e092ee225 */ /* 0x000fe200078e002c */
[----:B------:R-:W-:-:S02]  /*1130*/  CS2R R44, SRZ ;  /* 0x00000000002c7805 */ /* 0x000fc4000001ff00 */
[----:B------:R-:W-:Y:S02]  /*1140*/  @!P4 MOV R51, R77 ;  /* 0x0000004d0033c202 */ /* 0x000fe40000000f00 */
[----:B------:R-:W-:Y:S01]  /*1150*/  @!P6 IADD3 R36, PT, PT, R47, R53, RZ ;  /* 0x000000352f24e210 */ /* 0x000fe20007ffe0ff */
[----:B------:R-:W-:Y:S01]  /*1160*/  @!P4 IMAD.WIDE.U32 R38, R58, R38, R50 ;  /* 0x000000263a26c225 */ /* 0x000fe200078e0032 */
[C---:B-1----:R-:W-:Y:S01]  /*1170*/  @!P6 LEA R50, P1, R46.reuse, R34, 0x2 ;  /* 0x000000222e32e211 */ /* 0x042fe200078210ff */
[----:B------:R-:W4:Y:S01]  /*1180*/  @!P5 LDG.E.64 R44, desc[UR6][R48.64] ;  /* 0x00000006302cd981 */ /* 0x000f22000c1e1b00 */
[----:B------:R-:W-:Y:S02]  /*1190*/  ISETP.GE.U32.AND P5, PT, R59, UR4, PT ;  /* 0x000000043b007c0c */ /* 0x000fe4000bfa6070 */
[----:B------:R-:W-:Y:S02]  /*11a0*/  @!P6 LEA.HI.X R51, R46, R35, R36, 0x2, P1 ;  /* 0x000000232e33e211 */ /* 0x000fe400008f1424 */
[----:B------:R-:W-:-:S02]  /*11b0*/  ISETP.GE.AND.EX P1, PT, R73, UR5, PT, P5 ;  /* 0x0000000549007c0c */ /* 0x000fc4000bf26350 */
[----:B------:R-:W-:Y:S02]  /*11c0*/  CS2R R46, SRZ ;  /* 0x00000000002e7805 */ /* 0x000fe4000001ff00 */
[----:B------:R-:W-:Y:S02]  /*11d0*/  @!P4 IADD3 R34, PT, PT, R39, R55, RZ ;  /* 0x000000372722c210 */ /* 0x000fe40007ffe0ff */
[C---:B0-----:R-:W-:Y:S02]  /*11e0*/  @!P4 LEA R36, P5, R38.reuse, R32, 0x2 ;  /* 0x000000202624c211 */ /* 0x041fe400078a10ff */
[----:B------:R-:W-:Y:S01]  /*11f0*/  IADD3 R55, PT, PT, R37, 0xf0, RZ ;  /* 0x000000f025377810 */ /* 0x000fe20007ffe0ff */
[----:B------:R0:W4:Y:S01]  /*1200*/  @!P6 LDG.E.64 R46, desc[UR6][R50.64] ;  /* 0x00000006322ee981 */ /* 0x000122000c1e1b00 */
[----:B------:R-:W-:Y:S02]  /*1210*/  @!P4 LEA.HI.X R37, R38, R33, R34, 0x2, P5 ;  /* 0x000000212625c211 */ /* 0x000fe400028f1422 */
[----:B------:R-:W-:-:S02]  /*1220*/  ISETP.GE.U32.AND P5, PT, R55, UR4, PT ;  /* 0x0000000437007c0c */ /* 0x000fc4000bfa6070 */
[----:B------:R-:W-:Y:S01]  /*1230*/  SHF.R.S32.HI R53, RZ, 0x1f, R55 ;  /* 0x0000001fff357819 */ /* 0x000fe20000011437 */
[----:B------:R-:W1:Y:S03]  /*1240*/  @!P1 LDC.64 R32, c[0x0][0x3e0] ;  /* 0x0000f800ff209b82 */ /* 0x000e660000000a00 */
[----:B------:R-:W-:-:S05]  /*1250*/  ISETP.GE.AND.EX P5, PT, R53, UR5, PT, P5 ;  /* 0x0000000535007c0c */ /* 0x000fca000bfa6350 */
[----:B------:R-:W5:Y:S01]  /*1260*/  @!P1 LDC.64 R34, c[0x0][0x390] ;  /* 0x0000e400ff229b82 */ /* 0x000f620000000a00 */
[----:B0-----:R-:W-:Y:S02]  /*1270*/  @!P1 MOV R50, R74 ;  /* 0x0000004a00329202 */ /* 0x001fe40000000f00 */
[----:B------:R-:W-:-:S05]  /*1280*/  @!P1 MOV R51, R77 ;  /* 0x0000004d00339202 */ /* 0x000fca0000000f00 */
[----:B------:R-:W0:Y:S01]  /*1290*/  @!P5 LDC.64 R38, c[0x0][0x3e0] ;  /* 0x0000f800ff26db82 */ /* 0x000e220000000a00 */
[-C--:B-1----:R-:W-:Y:S02]  /*12a0*/  @!P1 IMAD R48, R73, R32.reuse, RZ ;  /* 0x0000002049309224 */ /* 0x082fe400078e02ff */
[----:B------:R-:W-:-:S04]  /*12b0*/  @!P1 IMAD.WIDE.U32 R50, R59, R32, R50 ;  /* 0x000000203b329225 */ /* 0x000fc800078e0032 */
[----:B------:R-:W-:Y:S02]  /*12c0*/  @!P1 IMAD R57, R59, R33, R48 ;  /* 0x000000213b399224 */ /* 0x000fe400078e0230 */
[----:B------:R-:W1:Y:S01]  /*12d0*/  @!P5 LDC.64 R32, c[0x0][0x390] ;  /* 0x0000e400ff20db82 */ /* 0x000e620000000a00 */
[----:B------:R-:W-:Y:S02]  /*12e0*/  CS2R R48, SRZ ;  /* 0x0000000000307805 */ /* 0x000fe4000001ff00 */
[----:B------:R-:W-:-:S04]  /*12f0*/  @!P1 IADD3 R51, PT, PT, R51, R57, RZ ;  /* 0x0000003933339210 */ /* 0x000fc80007ffe0ff */
[----:B------:R0:W4:Y:S01]  /*1300*/  @!P4 LDG.E.64 R48, desc[UR6][R36.64] ;  /* 0x000000062430c981 */ /* 0x000122000c1e1b00 */
[----:B-----5:R-:W-:Y:S01]  /*1310*/  @!P1 LEA R34, P4, R50, R34, 0x2 ;  /* 0x0000002232229211 */ /* 0x020fe200078810ff */
[----:B0-----:R-:W-:-:S03]  /*1320*/  @!P5 IMAD R52, R53, R38, RZ ;  /* 0x000000263534d224 */ /* 0x001fc600078e02ff */
[----:B------:R-:W-:Y:S02]  /*1330*/  @!P1 LEA.HI.X R35, R50, R35, R51, 0x2, P4 ;  /* 0x0000002332239211 */ /* 0x000fe400020f1433 */
[----:B------:R-:W-:Y:S01]  /*1340*/  CS2R R50, SRZ ;  /* 0x0000000000327805 */ /* 0x000fe2000001ff00 */
[C---:B------:R-:W-:Y:S01]  /*1350*/  @!P5 IMAD R57, R55.reuse, R39, R52 ;  /* 0x000000273739d224 */ /* 0x040fe200078e0234 */
[----:B------:R-:W-:Y:S02]  /*1360*/  @!P5 MOV R36, R74 ;  /* 0x0000004a0024d202 */ /* 0x000fe40000000f00 */
[----:B------:R-:W-:Y:S02]  /*1370*/  @!P5 MOV R37, R77 ;  /* 0x0000004d0025d202 */ /* 0x000fe40000000f00 */
[----:B------:R-:W-:Y:S01]  /*1380*/  CS2R R52, SRZ ;  /* 0x0000000000347805 */ /* 0x000fe2000001ff00 */
[----:B------:R-:W5:Y:S01]  /*1390*/  @!P1 LDG.E.64 R50, desc[UR6][R34.64] ;  /* 0x0000000622329981 */ /* 0x000f62000c1e1b00 */
[----:B------:R-:W-:Y:S01]  /*13a0*/  @!P5 IMAD.WIDE.U32 R38, R55, R38, R36 ;  /* 0x000000263726d225 */ /* 0x000fe200078e0024 */
[----:B------:R-:W-:-:S03]  /*13b0*/  CS2R R54, SRZ ;  /* 0x0000000000367805 */ /* 0x000fc6000001ff00 */
[----:B------:R0:W5:Y:S01]  /*13c0*/  @!P3 LDG.E.64 R52, desc[UR6][R30.64] ;  /* 0x000000061e34b981 */ /* 0x000162000c1e1b00 */
[----:B------:R-:W-:Y:S02]  /*13d0*/  @!P5 IADD3 R36, PT, PT, R39, R57, RZ ;  /* 0x000000392724d210 */ /* 0x000fe40007ffe0ff */
[C---:B-1----:R-:W-:Y:S02]  /*13e0*/  @!P5 LEA R32, P1, R38.reuse, R32, 0x2 ;  /* 0x000000202620d211 */ /* 0x042fe400078210ff */
[----:B------:R-:W-:Y:S01]  /*13f0*/  CS2R R56, SRZ ;  /* 0x0000000000387805 */ /* 0x000fe2000001ff00 */
[----:B------:R2:W5:Y:S01]  /*1400*/  @!P2 LDG.E.64 R54, desc[UR6][R28.64] ;  /* 0x000000061c36a981 */ /* 0x000562000c1e1b00 */
[----:B------:R-:W-:-:S05]  /*1410*/  @!P5 LEA.HI.X R33, R38, R33, R36, 0x2, P1 ;  /* 0x000000212621d211 */ /* 0x000fca00008f1424 */
[----:B------:R3:W5:Y:S01]  /*1420*/  @!P5 LDG.E.64 R56, desc[UR6][R32.64] ;  /* 0x000000062038d981 */ /* 0x000762000c1e1b00 */
[----:B0-----:R-:W-:Y:S01]  /*1430*/  FADD.FTZ R30, R14, R15 ;  /* 0x0000000f0e1e7221 */ /* 0x001fe20000010000 */
[----:B------:R-:W-:-:S03]  /*1440*/  FMUL.FTZ R35, R15, R15 ;  /* 0x0000000f0f237220 */ /* 0x000fc60000410000 */
[----:B------:R-:W-:Y:S01]  /*1450*/  FADD.FTZ R30, RZ, R30 ;  /* 0x0000001eff1e7221 */ /* 0x000fe20000010000 */
[----:B------:R-:W-:Y:S01]  /*1460*/  FADD.FTZ R31, R16, R17 ;  /* 0x00000011101f7221 */ /* 0x000fe20000010000 */
[----:B------:R-:W-:Y:S01]  /*1470*/  FMUL.FTZ R37, R17, R17 ;  /* 0x0000001111257220 */ /* 0x000fe20000410000 */
[----:B------:R-:W-:Y:S02]  /*1480*/  FFMA.FTZ R35, R14, R14, R35 ;  /* 0x0000000e0e237223 */ /* 0x000fe40000010023 */
[----:B------:R-:W-:Y:S01]  /*1490*/  FADD.FTZ R30, R30, R31 ;  /* 0x0000001f1e1e7221 */ /* 0x000fe20000010000 */
[----:B------:R-:W-:Y:S01]  /*14a0*/  FFMA.FTZ R34, R16, R16, R37 ;  /* 0x0000001010227223 */ /* 0x000fe20000010025 */
[----:B------:R-:W-:-:S04]  /*14b0*/  FADD.FTZ R35, RZ, R35 ;  /* 0x00000023ff237221 */ /* 0x000fc80000010000 */
[----:B------:R-:W-:Y:S01]  /*14c0*/  FADD.FTZ R34, R35, R34 ;  /* 0x0000002223227221 */ /* 0x000fe20000010000 */
[----:B------:R-:W-:Y:S01]  /*14d0*/  ISETP.GT.AND P1, PT, R5, 0x1e, PT ;  /* 0x0000001e0500780c */ /* 0x000fe20003f24270 */
[----:B--2---:R-:W-:Y:S01]  /*14e0*/  FADD.FTZ R28, R26, R27 ;  /* 0x0000001b1a1c7221 */ /* 0x004fe20000010000 */
[----:B------:R-:W-:-:S04]  /*14f0*/  FMUL.FTZ R31, R27, R27 ;  /* 0x0000001b1b1f7220 */ /* 0x000fc80000410000 */
[----:B------:R-:W-:Y:S01]  /*1500*/  FFMA.FTZ R31, R26, R26, R31 ;  /* 0x0000001a1a1f7223 */ /* 0x000fe2000001001f */
[----:B---3--:R-:W-:Y:S01]  /*1510*/  FMUL.FTZ R33, R41, R41 ;  /* 0x0000002929217220 */ /* 0x008fe20000410000 */
[----:B----4-:R-:W-:Y:S01]  /*1520*/  FADD.FTZ R29, R46, R47 ;  /* 0x0000002f2e1d7221 */ /* 0x010fe20000010000 */
[----:B------:R-:W-:-:S03]  /*1530*/  FMUL.FTZ R37, R47, R47 ;  /* 0x0000002f2f257220 */ /* 0x000fc60000410000 */
[----:B------:R-:W-:Y:S01]  /*1540*/  FADD.FTZ R29, R30, R29 ;  /* 0x0000001d1e1d7221 */ /* 0x000fe20000010000 */
[----:B------:R-:W-:-:S03]  /*1550*/  FFMA.FTZ R37, R46, R46, R37 ;  /* 0x0000002e2e257223 */ /* 0x000fc60000010025 */
[----:B------:R-:W-:Y:S01]  /*1560*/  FADD.FTZ R28, R29, R28 ;  /* 0x0000001c1d1c7221 */ /* 0x000fe20000010000 */
[----:B------:R-:W-:Y:S01]  /*1570*/  FADD.FTZ R29, R40, R41 ;  /* 0x00000029281d7221 */ /* 0x000fe20000010000 */
[----:B------:R-:W-:Y:S01]  /*1580*/  FADD.FTZ R34, R34, R37 ;  /* 0x0000002522227221 */ /* 0x000fe20000010000 */
[----:B------:R-:W-:Y:S02]  /*1590*/  FFMA.FTZ R30, R40, R40, R33 ;  /* 0x00000028281e7223 */ /* 0x000fe40000010021 */
[----:B------:R-:W-:Y:S01]  /*15a0*/  FADD.FTZ R28, R28, R29 ;  /* 0x0000001d1c1c7221 */ /* 0x000fe20000010000 */
[----:B------:R-:W-:Y:S01]  /*15b0*/  FADD.FTZ R29, R18, R19 ;  /* 0x00000013121d7221 */ /* 0x000fe20000010000 */
[----:B------:R-:W-:Y:S01]  /*15c0*/  FADD.FTZ R31, R34, R31 ;  /* 0x0000001f221f7221 */ /* 0x000fe20000010000 */
[----:B------:R-:W-:Y:S02]  /*15d0*/  FMUL.FTZ R33, R19, R19 ;  /* 0x0000001313217220 */ /* 0x000fe40000410000 */
[----:B------:R-:W-:Y:S01]  /*15e0*/  FADD.FTZ R28, R28, R29 ;  /* 0x0000001d1c1c7221 */ /* 0x000fe20000010000 */
[----:B------:R-:W-:Y:S01]  /*15f0*/  FADD.FTZ R30, R31, R30 ;  /* 0x0000001e1f1e7221 */ /* 0x000fe20000010000 */
[----:B------:R-:W-:Y:S01]  /*1600*/  FFMA.FTZ R33, R18, R18, R33 ;  /* 0x0000001212217223 */ /* 0x000fe20000010021 */
[----:B------:R-:W-:Y:S01]  /*1610*/  FADD.FTZ R29, R42, R43 ;  /* 0x0000002b2a1d7221 */ /* 0x000fe20000010000 */
[----:B------:R-:W-:-:S02]  /*1620*/  FMUL.FTZ R31, R43, R43 ;  /* 0x0000002b2b1f7220 */ /* 0x000fc40000410000 */
[----:B------:R-:W-:Y:S01]  /*1630*/  FADD.FTZ R30, R30, R33 ;  /* 0x000000211e1e7221 */ /* 0x000fe20000010000 */
[----:B------:R-:W-:Y:S01]  /*1640*/  FADD.FTZ R28, R28, R29 ;  /* 0x0000001d1c1c7221 */ /* 0x000fe20000010000 */
[----:B------:R-:W-:Y:S01]  /*1650*/  FFMA.FTZ R31, R42, R42, R31 ;  /* 0x0000002a2a1f7223 */ /* 0x000fe2000001001f */
[----:B------:R-:W-:Y:S01]  /*1660*/  FMUL.FTZ R33, R45, R45 ;  /* 0x0000002d2d217220 */ /* 0x000fe20000410000 */
[----:B------:R-:W-:Y:S02]  /*1670*/  FADD.FTZ R29, R44, R45 ;  /* 0x0000002d2c1d7221 */ /* 0x000fe40000010000 */
        /* <DEDUP_REMOVED lines=24> */
[----:B-----5:R-:W-:Y:S01]  /*1800*/  FMUL.FTZ R31, R51, R51 ;  /* 0x00000033331f7220 */ /* 0x020fe20000410000 */
        /* <DEDUP_REMOVED lines=8> */
[----:B------:R-:W-:Y:S02]  /*1890*/  FADD.FTZ R28, R28, R29 ;  /* 0x0000001d1c1c7221 */ /* 0x000fe40000010000 */
[----:B------:R-:W-:Y:S01]  /*18a0*/  FADD.FTZ R30, R30, R33 ;  /* 0x000000211e1e7221 */ /* 0x000fe20000010000 */
        /* <DEDUP_REMOVED lines=46> */
.L_x_3983:
[----:B------:R-:W-:Y:S05]  /*1b90*/  BSYNC.RECONVERGENT B0 ;  /* 0x0000000000007941 */ /* 0x000fea0003800200 */
.L_x_3982:
        /* <DEDUP_REMOVED lines=54> */
.L_x_3985:
[----:B------:R-:W-:Y:S05]  /*1f00*/  BSYNC.RECONVERGENT B0 ;  /* 0x0000000000007941 */ /* 0x000fea0003800200 */
.L_x_3984:
        /* <DEDUP_REMOVED lines=27> */
.L_x_3988:
[----:B------:R-:W3:Y:S04]  /*20c0*/  LDG.E.STRONG.GPU R30, desc[UR6][R28.64] ;  /* 0x000000061c1e7981 */ /* 0x000ee8000c1ef900 */
[----:B---3--:R-:W-:Y:S01]  /*20d0*/  CCTL.IVALL ;  /* 0x00000000ff00798f */ /* 0x008fe20002000000 */
[----:B------:R-:W-:Y:S05]  /*20e0*/  YIELD ;  /* 0x0000000000007946 */ /* 0x000fea0003800000 */
[----:B------:R-:W-:-:S13]  /*20f0*/  ISETP.NE.AND P1, PT, R30, R37, PT ;  /* 0x000000251e00720c */ /* 0x000fda0003f25270 */
[----:B------:R-:W-:Y:S05]  /*2100*/  @P1 BRA `(.L_x_3988) ;  /* 0xfffffffc00ec1947 */ /* 0x000fea000383ffff */
.L_x_3987:
        /* <DEDUP_REMOVED lines=16> */
.L_x_3990:
        /* <DEDUP_REMOVED lines=62> */
.L_x_3989:
        /* <DEDUP_REMOVED lines=38> */
.L_x_3991:
        /* <DEDUP_REMOVED lines=19> */
.L_x_3992:
        /* <DEDUP_REMOVED lines=9> */
.L_x_3993:
[----:B------:R-:W-:Y:S05]  /*2a10*/  BSYNC.RECONVERGENT B0 ;  /* 0x0000000000007941 */ /* 0x000fea0003800200 */
.L_x_3986:
[----:B------:R-:W4:Y:S01]  /*2a20*/  S2UR UR5, SR_CgaCtaId ;  /* 0x00000000000579c3 */ /* 0x000f220000008800 */
[----:B------:R-:W2:Y:S01]  /*2a30*/  LDCU UR8, c[0x0][0x414] ;  /* 0x00008280ff0877ac */ /* 0x000ea20008000800 */
[----:B------:R-:W-:Y:S01]  /*2a40*/  LOP3.LUT R79, R60, 0xffff, RZ, 0xc0, !PT ;  /* 0x0000ffff3c4f7812 */ /* 0x000fe200078ec0ff */
[----:B------:R-:W-:-:S03]  /*2a50*/  UMOV UR4, 0x400 ;  /* 0x0000040000047882 */ /* 0x000fc60000000000 */
[----:B------:R-:W-:Y:S02]  /*2a60*/  IADD3 R79, PT, PT, R62, R79, RZ ;  /* 0x0000004f3e4f7210 */ /* 0x000fe40007ffe0ff */
[----:B-1----:R-:W1:Y:S08]  /*2a70*/  @P0 LDC.64 R34, c[0x0][0x388] ;  /* 0x0000e200ff220b82 */ /* 0x002e700000000a00 */
[----:B---3--:R-:W3:Y:S01]  /*2a80*/  LDC.64 R28, c[0x0][0x398] ;  /* 0x0000e600ff1c7b82 */ /* 0x008ee20000000a00 */
[----:B--2---:R-:W-:Y:S01]  /*2a90*/  @P0 FMUL.FTZ R36, R32, UR8 ;  /* 0x0000000820240c20 */ /* 0x004fe20008410000 */
[----:B------:R-:W-:Y:S01]  /*2aa0*/  @P0 FMUL.FTZ R37, R33, UR8 ;  /* 0x0000000821250c20 */ /* 0x000fe20008410000 */
[----:B----4-:R-:W-:-:S05]  /*2ab0*/  ULEA UR4, UR5, UR4, 0x18 ;  /* 0x0000000405047291 */ /* 0x010fca000f8ec0ff */
[----:B------:R-:W2:Y:S01]  /*2ac0*/  LDC.64 R30, c[0x0][0x3a0] ;  /* 0x0000e800ff1e7b82 */ /* 0x000ea20000000a00 */
[----:B------:R-:W4:Y:S01]  /*2ad0*/  LDCU UR5, c[0x0][0x404] ;  /* 0x00008080ff0577ac */ /* 0x000f220008000800 */
[----:B-1----:R-:W-:Y:S02]  /*2ae0*/  @P0 IMAD.WIDE R34, R8, 0x8, R34 ;  /* 0x0000000808220825 */ /* 0x002fe400078e0222 */
[----:B------:R-:W-:Y:S04]  /*2af0*/  @!P2 STS.64 [UR4+0xc0], R32 ;  /* 0x0000c020ff00a988 */ /* 0x000fe80008000a04 */
[----:B------:R-:W-:Y:S01]  /*2b00*/  @P0 STG.E.64 desc[UR6][R34.64], R36 ;  /* 0x0000002422000986 */ /* 0x000fe2000c101b06 */
[C---:B---3--:R-:W-:Y:S01]  /*2b10*/  IMAD.WIDE R38, R79.reuse, 0x2, R28 ;  /* 0x000000024f267825 */ /* 0x048fe200078e021c */
[----:B------:R-:W-:Y:S03]  /*2b20*/  BAR.SYNC.DEFER_BLOCKING 0x0 ;  /* 0x0000000000007b1d */ /* 0x000fe60000010000 */
[----:B--2---:R-:W-:-:S03]  /*2b30*/  IMAD.WIDE R30, R79, 0x2, R30 ;  /* 0x000000024f1e7825 */ /* 0x004fc600078e021e */
[----:B------:R-:W2:Y:S04]  /*2b40*/  LDG.E.U16 R64, desc[UR6][R38.64] ;  /* 0x0000000626407981 */ /* 0x000ea8000c1e1500 */
[----:B------:R-:W3:Y:S04]  /*2b50*/  LDG.E.U16 R66, desc[UR6][R38.64+0x2] ;  /* 0x0000020626427981 */ /* 0x000ee8000c1e1500 */
[----:B------:R-:W5:Y:S04]  /*2b60*/  LDG.E.U16 R68, desc[UR6][R30.64] ;  /* 0x000000061e447981 */ /* 0x000f68000c1e1500 */
[----:B------:R1:W5:Y:S01]  /*2b70*/  LDG.E.U16 R70, desc[UR6][R30.64+0x2] ;  /* 0x000002061e467981 */ /* 0x000362000c1e1500 */
[----:B------:R-:W-:Y:S03]  /*2b80*/  BSSY.RECONVERGENT B0, `(.L_x_3994) ;  /* 0x0000387000007945 */ /* 0x000fe60003800200 */
[----:B------:R-:W0:Y:S01]  /*2b90*/  LDS.64 R28, [UR4+0xc0] ;  /* 0x0000c004ff1c7984 */ /* 0x000e220008000a00 */
[----:B------:R-:W4:Y:S02]  /*2ba0*/  LDCU.U8 UR4, c[0x0][0x3fc] ;  /* 0x00007f80ff0477ac */ /* 0x000f240008000000 */
[----:B----4-:R-:W-:Y:S01]  /*2bb0*/  UISETP.NE.AND UP0, UPT, UR4, URZ, UPT ;  /* 0x000000ff0400728c */ /* 0x010fe2000bf05270 */
[----:B0-----:R-:W-:-:S04]  /*2bc0*/  FMUL.FTZ R28, R28, UR8 ;  /* 0x000000081c1c7c20 */ /* 0x001fc80008410000 */
[----:B------:R-:W-:-:S04]  /*2bd0*/  FMUL.FTZ R62, R28, R28 ;  /* 0x0000001c1c3e7220 */ /* 0x000fc80000410000 */
[----:B------:R-:W-:Y:S01]  /*2be0*/  FFMA.FTZ R29, R29, UR8, -R62 ;  /* 0x000000081d1d7c23 */ /* 0x000fe2000801083e */
[----:B------:R-:W-:-:S04]  /*2bf0*/  IMAD R62, R3, UR5, R4 ;  /* 0x00000005033e7c24 */ /* 0x000fc8000f8e0204 */
[----:B------:R-:W-:Y:S02]  /*2c00*/  FSETP.GTU.FTZ.AND P1, PT, R29, RZ, PT ;  /* 0x000000ff1d00720b */ /* 0x000fe40003f3c000 */
[C---:B-1----:R-:W-:Y:S02]  /*2c10*/  IADD3 R30, PT, PT, R62.reuse, 0xd0, RZ ;  /* 0x000000d03e1e7810 */ /* 0x042fe40007ffe0ff */
[C---:B------:R-:W-:Y:S02]  /*2c20*/  IADD3 R31, PT, PT, R62.reuse, 0x80, RZ ;  /* 0x000000803e1f7810 */ /* 0x040fe40007ffe0ff */
[C---:B------:R-:W-:Y:S02]  /*2c30*/  IADD3 R83, PT, PT, R62.reuse, 0x10, RZ ;  /* 0x000000103e537810 */ /* 0x040fe40007ffe0ff */
[----:B------:R-:W-:Y:S02]  /*2c40*/  IADD3 R36, PT, PT, R62, 0xe0, RZ ;  /* 0x000000e03e247810 */ /* 0x000fe40007ffe0ff */
[----:B------:R-:W-:-:S02]  /*2c50*/  SHF.R.S32.HI R37, RZ, 0x1f, R30 ;  /* 0x0000001fff257819 */ /* 0x000fc4000001141e */
[----:B------:R-:W-:Y:S01]  /*2c60*/  SHF.R.S32.HI R39, RZ, 0x1f, R36 ;  /* 0x0000001fff277819 */ /* 0x000fe20000011424 */
[----:B------:R-:W0:Y:S02]  /*2c70*/  @P1 LDC R32, c[0x0][0x3a8] ;  /* 0x0000ea00ff201b82 */ /* 0x000e240000000800 */
[----:B0-----:R-:W-:Y:S01]  /*2c80*/  @P1 FADD.FTZ R38, R29, R32 ;  /* 0x000000201d261221 */ /* 0x001fe20000010000 */
[----:B------:R-:W-:-:S06]  /*2c90*/  HFMA2 R29, -RZ, RZ, 1.875, 0 ;  /* 0x3f800000ff1d7431 */ /* 0x000fcc00000001ff */
[----:B------:R0:W1:Y:S02]  /*2ca0*/  @P1 MUFU.RSQ R29, R38 ;  /* 0x00000026001d1308 */ /* 0x0000640000001400 */
[----:B0-----:R-:W-:Y:S02]  /*2cb0*/  SHF.R.S32.HI R38, RZ, 0x1f, R31 ;  /* 0x0000001fff267819 */ /* 0x001fe4000001141f */
[----:B--2---:R-:W-:Y:S02]  /*2cc0*/  SHF.L.U32 R32, R64, 0x10, RZ ;  /* 0x0000001040207819 */ /* 0x004fe400000006ff */
[----:B------:R-:W-:Y:S02]  /*2cd0*/  SHF.R.S32.HI R64, RZ, 0x1f, R83 ;  /* 0x0000001fff407819 */ /* 0x000fe40000011453 */
[----:B---3--:R-:W-:Y:S02]  /*2ce0*/  SHF.L.U32 R33, R66, 0x10, RZ ;  /* 0x0000001042217819 */ /* 0x008fe400000006ff */
[----:B-----5:R-:W-:-:S02]  /*2cf0*/  SHF.L.U32 R35, R68, 0x10, RZ ;  /* 0x0000001044237819 */ /* 0x020fc400000006ff */
[----:B------:R-:W-:Y:S01]  /*2d00*/  SHF.L.U32 R34, R70, 0x10, RZ ;  /* 0x0000001046227819 */ /* 0x000fe200000006ff */
[----:B-1----:R-:W-:Y:S06]  /*2d10*/  BRA.U UP0, `(.L_x_3995) ;  /* 0x0000001500a07547 */ /* 0x002fec000b800000 */
        /* <DEDUP_REMOVED lines=14> */
[----:B------:R-:W-:Y:S01]  /*2e00*/  FADD.FTZ R66, -R28, R15 ;  /* 0x0000000f1c427221 */ /* 0x000fe20000010100 */
[----:B------:R-:W-:-:S04]  /*2e10*/  IMAD.WIDE.U32 R80, R62, UR10, R80 ;  /* 0x0000000a3e507c25 */ /* 0x000fc8000f8e0050 */
[----:B------:R-:W-:Y:S01]  /*2e20*/  FMUL.FTZ R15, R66, R29 ;  /* 0x0000001d420f7220 */ /* 0x000fe20000410000 */
[----:B------:R-:W-:Y:S01]  /*2e30*/  IMAD R79, R62, UR11, R79 ;  /* 0x0000000b3e4f7c24 */ /* 0x000fe2000f8e024f */
[----:B-1----:R-:W-:Y:S02]  /*2e40*/  LEA R78, P1, R80, UR4, 0x2 ;  /* 0x00000004504e7c11 */ /* 0x002fe4000f8210ff */
[----:B------:R-:W-:Y:S02]  /*2e50*/  FFMA.FTZ R15, R33, R15, R34 ;  /* 0x0000000f210f7223 */ /* 0x000fe40000010022 */
[----:B------:R-:W-:-:S04]  /*2e60*/  IADD3 R79, PT, PT, R81, R79, RZ ;  /* 0x0000004f514f7210 */ /* 0x000fc80007ffe0ff */
[----:B------:R-:W-:-:S05]  /*2e70*/  LEA.HI.X R79, R80, UR5, R79, 0x2, P1 ;  /* 0x00000005504f7c11 */ /* 0x000fca00088f144f */
[----:B------:R0:W-:Y:S02]  /*2e80*/  STG.E.64 desc[UR6][R78.64], R14 ;  /* 0x0000000e4e007986 */ /* 0x0001e4000c101b06 */
.L_x_3997:
[----:B------:R-:W-:Y:S05]  /*2e90*/  BSYNC.RECONVERGENT B1 ;  /* 0x0000000000017941 */ /* 0x000fea0003800200 */
.L_x_3996:
[----:B------:R-:W-:Y:S01]  /*2ea0*/  ISETP.GE.U32.AND P2, PT, R83, UR8, PT ;  /* 0x0000000853007c0c */ /* 0x000fe2000bf46070 */
[----:B------:R-:W-:Y:S01]  /*2eb0*/  BSSY.RECONVERGENT B1, `(.L_x_3998) ;  /* 0x000001a000017945 */ /* 0x000fe20003800200 */
[----:B------:R-:W-:Y:S02]  /*2ec0*/  ISETP.GE.U32.AND P3, PT, R9, UR8, PT ;  /* 0x0000000809007c0c */ /* 0x000fe4000bf66070 */
[----:B------:R-:W-:Y:S02]  /*2ed0*/  ISETP.GE.AND.EX P2, PT, R64, UR9, PT, P2 ;  /* 0x0000000940007c0c */ /* 0x000fe4000bf46320 */
[----:B------:R-:W-:Y:S02]  /*2ee0*/  ISETP.GE.U32.AND P4, PT, R10, UR8, PT ;  /* 0x000000080a007c0c */ /* 0x000fe4000bf86070 */
[----:B------:R-:W-:Y:S02]  /*2ef0*/  ISETP.GE.U32.AND P1, PT, R11, UR8, PT ;  /* 0x000000080b007c0c */ /* 0x000fe4000bf26070 */
[----:B------:R-:W-:-:S02]  /*2f00*/  ISETP.GE.AND.EX P3, PT, R61, UR9, PT, P3 ;  /* 0x000000093d007c0c */ /* 0x000fc4000bf66330 */
[----:B------:R-:W-:Y:S02]  /*2f10*/  ISETP.GE.AND.EX P4, PT, R63, UR9, PT, P4 ;  /* 0x000000093f007c0c */ /* 0x000fe4000bf86340 */
[----:B------:R-:W-:-:S03]  /*2f20*/  ISETP.GE.AND.EX P1, PT, R65, UR9, PT, P1 ;  /* 0x0000000941007c0c */ /* 0x000fc6000bf26310 */
[----:B------:R-:W-:Y:S10]  /*2f30*/  @P2 BRA `(.L_x_3999) ;  /* 0x0000000000442947 */ /* 0x000ff40003800000 */
[----:B------:R-:W1:Y:S01]  /*2f40*/  LDCU.64 UR4, c[0x0][0x3e0] ;  /* 0x00007c00ff0477ac */ /* 0x000e620008000a00 */
[----:B0-----:R-:W-:Y:S01]  /*2f50*/  MOV R14, R74 ;  /* 0x0000004a000e7202 */ /* 0x001fe20000000f00 */
[----:B------:R-:W-:Y:S01]  /*2f60*/  FADD.FTZ R16, -R28, R16 ;  /* 0x000000101c107221 */ /* 0x000fe20000010100 */
[----:B------:R-:W-:Y:S01]  /*2f70*/  MOV R15, R77 ;  /* 0x0000004d000f7202 */ /* 0x000fe20000000f00 */
[----:B------:R-:W0:Y:S01]  /*2f80*/  LDCU.64 UR10, c[0x0][0x380] ;  /* 0x00007000ff0a77ac */ /* 0x000e220008000a00 */
[----:B-1----:R-:W-:Y:S02]  /*2f90*/  IMAD R64, R64, UR4, RZ ;  /* 0x0000000440407c24 */ /* 0x002fe4000f8e02ff */
[----:B------:R-:W-:-:S04]  /*2fa0*/  IMAD.WIDE.U32 R14, R83, UR4, R14 ;  /* 0x00000004530e7c25 */ /* 0x000fc8000f8e000e */
[----:B------:R-:W-:Y:S01]  /*2fb0*/  IMAD R79, R83, UR5, R64 ;  /* 0x00000005534f7c24 */ /* 0x000fe2000f8e0240 */
[----:B0-----:R-:W-:Y:S01]  /*2fc0*/  LEA R78, P2, R14, UR10, 0x2 ;  /* 0x0000000a0e4e7c11 */ /* 0x001fe2000f8410ff */
[----:B------:R-:W-:-:S03]  /*2fd0*/  FADD.FTZ R64, -R28, R17 ;  /* 0x000000111c407221 */ /* 0x000fc60000010100 */
[----:B------:R-:W-:Y:S01]  /*2fe0*/  IADD3 R79, PT, PT, R15, R79, RZ ;  /* 0x0000004f0f4f7210 */ /* 0x000fe20007ffe0ff */
[----:B------:R-:W-:-:S03]  /*2ff0*/  FMUL.FTZ R15, R64, R29 ;  /* 0x0000001d400f7220 */ /* 0x000fc60000410000 */
[----:B------:R-:W-:Y:S01]  /*3000*/  LEA.HI.X R79, R14, UR11, R79, 0x2, P2 ;  /* 0x0000000b0e4f7c11 */ /* 0x000fe200090f144f */
[----:B------:R-:W-:Y:S01]  /*3010*/  FMUL.FTZ R14, R16, R29 ;  /* 0x0000001d100e7220 */ /* 0x000fe20000410000 */
[----:B------:R-:W-:-:S03]  /*3020*/  FFMA.FTZ R15, R33, R15, R34 ;  /* 0x0000000f210f7223 */ /* 0x000fc60000010022 */
[----:B------:R-:W-:-:S05]  /*3030*/  FFMA.FTZ R14, R32, R14, R35 ;  /* 0x0000000e200e7223 */ /* 0x000fca0000010023 */
[----:B------:R1:W-:Y:S02]  /*3040*/  STG.E.64 desc[UR6][R78.64], R14 ;  /* 0x0000000e4e007986 */ /* 0x0003e4000c101b06 */
.L_x_3999:
[----:B------:R-:W-:Y:S05]  /*3050*/  BSYNC.RECONVERGENT B1 ;  /* 0x0000000000017941 */ /* 0x000fea0003800200 */
.L_x_3998:
[----:B------:R-:W-:Y:S04]  /*3060*/  BSSY.RECONVERGENT B1, `(.L_x_4000) ;  /* 0x0000013000017945 */ /* 0x000fe80003800200 */
[----:B------:R-:W-:Y:S05]  /*3070*/  @P3 BRA `(.L_x_4001) ;  /* 0x0000000000443947 */ /* 0x000fea0003800000 */
[----:B------:R-:W2:Y:S01]  /*3080*/  LDCU.64 UR4, c[0x0][0x3e0] ;  /* 0x00007c00ff0477ac */ /* 0x000ea20008000a00 */
[----:B01----:R-:W-:Y:S01]  /*3090*/  MOV R14, R74 ;  /* 0x0000004a000e7202 */ /* 0x003fe20000000f00 */
[C---:B------:R-:W-:Y:S01]  /*30a0*/  FADD.FTZ R46, -R28.reuse, R46 ;  /* 0x0000002e1c2e7221 */ /* 0x040fe20000010100 */
[----:B------:R-:W-:Y:S01]  /*30b0*/  MOV R15, R77 ;  /* 0x0000004d000f7202 */ /* 0x000fe20000000f00 */
[----:B------:R-:W0:Y:S01]  /*30c0*/  LDCU.64 UR10, c[0x0][0x380] ;  /* 0x00007000ff0a77ac */ /* 0x000e220008000a00 */
[----:B------:R-:W-:Y:S01]  /*30d0*/  FADD.FTZ R64, -R28, R47 ;  /* 0x0000002f1c407221 */ /* 0x000fe20000010100 */
[----:B--2---:R-:W-:Y:S02]  /*30e0*/  IMAD R16, R61, UR4, RZ ;  /* 0x000000043d107c24 */ /* 0x004fe4000f8e02ff */
[----:B------:R-:W-:-:S04]  /*30f0*/  IMAD.WIDE.U32 R14, R9, UR4, R14 ;  /* 0x00000004090e7c25 */ /* 0x000fc8000f8e000e */
[----:B------:R-:W-:Y:S01]  /*3100*/  IMAD R17, R9, UR5, R16 ;  /* 0x0000000509117c24 */ /* 0x000fe2000f8e0210 */
[----:B0-----:R-:W-:-:S04]  /*3110*/  LEA R16, P2, R14, UR10, 0x2 ;  /* 0x0000000a0e107c11 */ /* 0x001fc8000f8410ff */
[----:B------:R-:W-:Y:S01]  /*3120*/  IADD3 R17, PT, PT, R15, R17, RZ ;  /* 0x000000110f117210 */ /* 0x000fe20007ffe0ff */
[----:B------:R-:W-:-:S03]  /*3130*/  FMUL.FTZ R15, R64, R29 ;  /* 0x0000001d400f7220 */ /* 0x000fc60000410000 */
[----:B------:R-:W-:Y:S01]  /*3140*/  LEA.HI.X R17, R14, UR11, R17, 0x2, P2 ;  /* 0x0000000b0e117c11 */ /* 0x000fe200090f1411 */
[----:B------:R-:W-:Y:S01]  /*3150*/  FMUL.FTZ R14, R46, R29 ;  /* 0x0000001d2e0e7220 */ /* 0x000fe20000410000 */
[----:B------:R-:W-:-:S03]  /*3160*/  FFMA.FTZ R15, R33, R15, R34 ;  /* 0x0000000f210f7223 */ /* 0x000fc60000010022 */
[----:B------:R-:W-:-:S05]  /*3170*/  FFMA.FTZ R14, R32, R14, R35 ;  /* 0x0000000e200e7223 */ /* 0x000fca0000010023 */
[----:B------:R2:W-:Y:S02]  /*3180*/  STG.E.64 desc[UR6][R16.64], R14 ;  /* 0x0000000e10007986 */ /* 0x0005e4000c101b06 */
.L_x_4001:
[----:B------:R-:W-:Y:S05]  /*3190*/  BSYNC.RECONVERGENT B1 ;  /* 0x0000000000017941 */ /* 0x000fea0003800200 */
.L_x_4000:
[----:B------:R-:W-:Y:S01]  /*31a0*/  BSSY.RECONVERGENT B1, `(.L_x_4002) ;  /* 0x0000015000017945 */ /* 0x000fe20003800200 */
[C---:B------:R-:W-:Y:S02]  /*31b0*/  IADD3 R47, PT, PT, R62.reuse, 0x50, RZ ;  /* 0x000000503e2f7810 */ /* 0x040fe40007ffe0ff */
[----:B------:R-:W-:Y:S01]  /*31c0*/  IADD3 R46, PT, PT, R62, 0x90, RZ ;  /* 0x000000903e2e7810 */ /* 0x000fe20007ffe0ff */
[----:B------:R-:W-:Y:S06]  /*31d0*/  @P4 BRA `(.L_x_4003) ;  /* 0x0000000000444947 */ /* 0x000fec0003800000 */
[----:B------:R-:W3:Y:S01]  /*31e0*/  LDCU.64 UR4, c[0x0][0x3e0] ;  /* 0x00007c00ff0477ac */ /* 0x000ee20008000a00 */
[----:B012---:R-:W-:Y:S01]  /*31f0*/  MOV R14, R74 ;  /* 0x0000004a000e7202 */ /* 0x007fe20000000f00 */
[C---:B------:R-:W-:Y:S01]  /*3200*/  FADD.FTZ R26, -R28.reuse, R26 ;  /* 0x0000001a1c1a7221 */ /* 0x040fe20000010100 */
[----:B------:R-:W-:Y:S01]  /*3210*/  MOV R15, R77 ;  /* 0x0000004d000f7202 */ /* 0x000fe20000000f00 */
[----:B------:R-:W0:Y:S01]  /*3220*/  LDCU.64 UR10, c[0x0][0x380] ;  /* 0x00007000ff0a77ac */ /* 0x000e220008000a00 */
[----:B------:R-:W-:Y:S01]  /*3230*/  FADD.FTZ R64, -R28, R27 ;  /* 0x0000001b1c407221 */ /* 0x000fe20000010100 */
[----:B---3--:R-:W-:Y:S02]  /*3240*/  IMAD R17, R63, UR4, RZ ;  /* 0x000000043f117c24 */ /* 0x008fe4000f8e02ff */
        /* <DEDUP_REMOVED lines=10> */
.L_x_4003:
[----:B------:R-:W-:Y:S05]  /*32f0*/  BSYNC.RECONVERGENT B1 ;  /* 0x0000000000017941 */ /* 0x000fea0003800200 */
.L_x_4002:
[----:B------:R-:W-:Y:S04]  /*3300*/  BSSY.RECONVERGENT B1, `(.L_x_4004) ;  /* 0x0000013000017945 */ /* 0x000fe80003800200 */
[----:B------:R-:W-:Y:S05]  /*3310*/  @P1 BRA `(.L_x_4005) ;  /* 0x0000000000441947 */ /* 0x000fea0003800000 */
[----:B------:R-:W4:Y:S01]  /*3320*/  LDCU.64 UR4, c[0x0][0x3e0] ;  /* 0x00007c00ff0477ac */ /* 0x000f220008000a00 */
[----:B0123--:R-:W-:Y:S01]  /*3330*/  MOV R14, R74 ;  /* 0x0000004a000e7202 */ /* 0x00ffe20000000f00 */
[C---:B------:R-:W-:Y:S01]  /*3340*/  FADD.FTZ R40, -R28.reuse, R40 ;  /* 0x000000281c287221 */ /* 0x040fe20000010100 */
[----:B------:R-:W-:Y:S01]  /*3350*/  MOV R15, R77 ;  /* 0x0000004d000f7202 */ /* 0x000fe20000000f00 */
[----:B------:R-:W0:Y:S01]  /*3360*/  LDCU.64 UR10, c[0x0][0x380] ;  /* 0x00007000ff0a77ac */ /* 0x000e220008000a00 */
[----:B------:R-:W-:Y:S01]  /*3370*/  FADD.FTZ R26, -R28, R41 ;  /* 0x000000291c1a7221 */ /* 0x000fe20000010100 */
[----:B------:R-:W-:Y:S01]  /*3380*/  FMUL.FTZ R40, R40, R29 ;  /* 0x0000001d28287220 */ /* 0x000fe20000410000 */
[----:B----4-:R-:W-:Y:S02]  /*3390*/  IMAD R16, R65, UR4, RZ ;  /* 0x0000000441107c24 */ /* 0x010fe4000f8e02ff */
[----:B------:R-:W-:-:S04]  /*33a0*/  IMAD.WIDE.U32 R14, R11, UR4, R14 ;  /* 0x000000040b0e7c25 */ /* 0x000fc8000f8e000e */
[----:B------:R-:W-:Y:S01]  /*33b0*/  IMAD R17, R11, UR5, R16 ;  /* 0x000000050b117c24 */ /* 0x000fe2000f8e0210 */
[----:B0-----:R-:W-:-:S04]  /*33c0*/  LEA R16, P1, R14, UR10, 0x2 ;  /* 0x0000000a0e107c11 */ /* 0x001fc8000f8210ff */
[----:B------:R-:W-:Y:S01]  /*33d0*/  IADD3 R17, PT, PT, R15, R17, RZ ;  /* 0x000000110f117210 */ /* 0x000fe20007ffe0ff */
[----:B------:R-:W-:-:S03]  /*33e0*/  FMUL.FTZ R15, R26, R29 ;  /* 0x0000001d1a0f7220 */ /* 0x000fc60000410000 */
[----:B------:R-:W-:Y:S01]  /*33f0*/  LEA.HI.X R17, R14, UR11, R17, 0x2, P1 ;  /* 0x0000000b0e117c11 */ /* 0x000fe200088f1411 */
[----:B------:R-:W-:Y:S01]  /*3400*/  FFMA.FTZ R14, R32, R40, R35 ;  /* 0x00000028200e7223 */ /* 0x000fe20000010023 */
[----:B------:R-:W-:-:S05]  /*3410*/  FFMA.FTZ R15, R33, R15, R34 ;  /* 0x0000000f210f7223 */ /* 0x000fca0000010022 */
[----:B------:R4:W-:Y:S02]  /*3420*/  STG.E.64 desc[UR6][R16.64], R14 ;  /* 0x0000000e10007986 */ /* 0x0009e4000c101b06 */
.L_x_4005:
[----:B------:R-:W-:Y:S05]  /*3430*/  BSYNC.RECONVERGENT B1 ;  /* 0x0000000000017941 */ /* 0x000fea0003800200 */
.L_x_4004:
[----:B------:R-:W-:Y:S01]  /*3440*/  ISETP.GE.U32.AND P4, PT, R47, UR8, PT ;  /* 0x000000082f007c0c */ /* 0x000fe2000bf86070 */
[----:B------:R-:W-:Y:S01]  /*3450*/  BSSY.RECONVERGENT B1, `(.L_x_4006) ;  /* 0x0000021000017945 */ /* 0x000fe20003800200 */
[----:B01234-:R-:W-:Y:S02]  /*3460*/  SHF.R.S32.HI R14, RZ, 0x1f, R47 ;  /* 0x0000001fff0e7819 */ /* 0x01ffe4000001142f */
[----:B------:R-:W-:Y:S02]  /*3470*/  IADD3 R27, PT, PT, R62, 0xa0, RZ ;  /* 0x000000a03e1b7810 */ /* 0x000fe40007ffe0ff */
[----:B------:R-:W-:Y:S02]  /*3480*/  ISETP.GE.AND.EX P4, PT, R14, UR9, PT, P4 ;  /* 0x000000090e007c0c */ /* 0x000fe4000bf86340 */
[----:B------:R-:W-:Y:S02]  /*3490*/  ISETP.GE.U32.AND P1, PT, R12, UR8, PT ;  /* 0x000000080c007c0c */ /* 0x000fe4000bf26070 */
[----:B------:R-:W-:-:S02]  /*34a0*/  ISETP.GE.U32.AND P6, PT, R13, UR8, PT ;  /* 0x000000080d007c0c */ /* 0x000fc4000bfc6070 */
[----:B------:R-:W-:Y:S02]  /*34b0*/  ISETP.GE.U32.AND P2, PT, R31, UR8, PT ;  /* 0x000000081f007c0c */ /* 0x000fe4000bf46070 */
[----:B------:R-:W-:Y:S02]  /*34c0*/  ISETP.GE.U32.AND P3, PT, R46, UR8, PT ;  /* 0x000000082e007c0c */ /* 0x000fe4000bf66070 */
[----:B------:R-:W-:Y:S02]  /*34d0*/  SHF.R.S32.HI R26, RZ, 0x1f, R46 ;  /* 0x0000001fff1a7819 */ /* 0x000fe4000001142e */
[----:B------:R-:W-:Y:S02]  /*34e0*/  ISETP.GE.U32.AND P5, PT, R27, UR8, PT ;  /* 0x000000081b007c0c */ /* 0x000fe4000bfa6070 */
[----:B------:R-:W-:Y:S02]  /*34f0*/  ISETP.GE.AND.EX P1, PT, R67, UR9, PT, P1 ;  /* 0x0000000943007c0c */ /* 0x000fe4000bf26310 */
[----:B------:R-:W-:-:S02]  /*3500*/  ISETP.GE.AND.EX P6, PT, R69, UR9, PT, P6 ;  /* 0x0000000945007c0c */ /* 0x000fc4000bfc6360 */
[----:B------:R-:W-:Y:S02]  /*3510*/  ISETP.GE.AND.EX P2, PT, R38, UR9, PT, P2 ;  /* 0x0000000926007c0c */ /* 0x000fe4000bf46320 */
[----:B------:R-:W-:Y:S02]  /*3520*/  ISETP.GE.AND.EX P3, PT, R26, UR9, PT, P3 ;  /* 0x000000091a007c0c */ /* 0x000fe4000bf66330 */
[----:B------:R-:W-:Y:S01]  /*3530*/  IADD3 R62, PT, PT, R62, 0xf0, RZ ;  /* 0x000000f03e3e7810 */ /* 0x000fe20007ffe0ff */
[----:B------:R-:W-:Y:S10]  /*3540*/  @P4 BRA `(.L_x_4007) ;  /* 0x0000000000444947 */ /* 0x000ff40003800000 */
[----:B------:R-:W0:Y:S01]  /*3550*/  LDCU.64 UR4, c[0x0][0x3e0] ;  /* 0x00007c00ff0477ac */ /* 0x000e220008000a00 */
[----:B------:R-:W-:Y:S01]  /*3560*/  MOV R16, R74 ;  /* 0x0000004a00107202 */ /* 0x000fe20000000f00 */
[C---:B------:R-:W-:Y:S01]  /*3570*/  FADD.FTZ R18, -R28.reuse, R18 ;  /* 0x000000121c127221 */ /* 0x040fe20000010100 */
[----:B------:R-:W-:Y:S01]  /*3580*/  MOV R17, R77 ;  /* 0x0000004d00117202 */ /* 0x000fe20000000f00 */
[----:B------:R-:W1:Y:S01]  /*3590*/  LDCU.64 UR10, c[0x0][0x380] ;  /* 0x00007000ff0a77ac */ /* 0x000e620008000a00 */
[----:B------:R-:W-:-:S04]  /*35a0*/  FADD.FTZ R40, -R28, R19 ;  /* 0x000000131c287221 */ /* 0x000fc80000010100 */
[----:B------:R-:W-:-:S04]  /*35b0*/  FMUL.FTZ R15, R40, R29 ;  /* 0x0000001d280f7220 */ /* 0x000fc80000410000 */
[----:B------:R-:W-:Y:S01]  /*35c0*/  FFMA.FTZ R15, R33, R15, R34 ;  /* 0x0000000f210f7223 */ /* 0x000fe20000010022 */
[----:B0-----:R-:W-:Y:S02]  /*35d0*/  IMAD R14, R14, UR4, RZ ;  /* 0x000000040e0e7c24 */ /* 0x001fe4000f8e02ff */
[----:B------:R-:W-:-:S04]  /*35e0*/  IMAD.WIDE.U32 R16, R47, UR4, R16 ;  /* 0x000000042f107c25 */ /* 0x000fc8000f8e0010 */
[----:B------:R-:W-:Y:S02]  /*35f0*/  IMAD R47, R47, UR5, R14 ;  /* 0x000000052f2f7c24 */ /* 0x000fe4000f8e020e */
[----:B------:R-:W-:Y:S01]  /*3600*/  FMUL.FTZ R14, R18, R29 ;  /* 0x0000001d120e7220 */ /* 0x000fe20000410000 */
[----:B-1----:R-:W-:Y:S02]  /*3610*/  LEA R18, P4, R16, UR10, 0x2 ;  /* 0x0000000a10127c11 */ /* 0x002fe4000f8810ff */
[----:B------:R-:W-:Y:S01]  /*3620*/  IADD3 R47, PT, PT, R17, R47, RZ ;  /* 0x0000002f112f7210 */ /* 0x000fe20007ffe0ff */
[----:B------:R-:W-:-:S03]  /*3630*/  FFMA.FTZ R14, R32, R14, R35 ;  /* 0x0000000e200e7223 */ /* 0x000fc60000010023 */
[----:B------:R-:W-:-:S05]  /*3640*/  LEA.HI.X R19, R16, UR11, R47, 0x2, P4 ;  /* 0x0000000b10137c11 */ /* 0x000fca000a0f142f */
[----:B------:R0:W-:Y:S02]  /*3650*/  STG.E.64 desc[UR6][R18.64], R14 ;  /* 0x0000000e12007986 */ /* 0x0001e4000c101b06 */
.L_x_4007:
[----:B------:R-:W-:Y:S05]  /*3660*/  BSYNC.RECONVERGENT B1 ;  /* 0x0000000000017941 */ /* 0x000fea0003800200 */
.L_x_4006:
[----:B------:R-:W-:Y:S04]  /*3670*/  BSSY.RECONVERGENT B1, `(.L_x_4008) ;  /* 0x0000013000017945 */ /* 0x000fe80003800200 */
[----:B------:R-:W-:Y:S05]  /*3680*/  @P1 BRA `(.L_x_4009) ;  /* 0x0000000000441947 */ /* 0x000fea0003800000 */
[----:B------:R-:W1:Y:S01]  /*3690*/  LDCU.64 UR4, c[0x0][0x3e0] ;  /* 0x00007c00ff0477ac */ /* 0x000e620008000a00 */
[----:B------:R-:W-:Y:S01]  /*36a0*/  MOV R16, R74 ;  /* 0x0000004a00107202 */ /* 0x000fe20000000f00 */
[C---:B------:R-:W-:Y:S01]  /*36b0*/  FADD.FTZ R42, -R28.reuse, R42 ;  /* 0x0000002a1c2a7221 */ /* 0x040fe20000010100 */
[----:B------:R-:W-:Y:S01]  /*36c0*/  MOV R17, R77 ;  /* 0x0000004d00117202 */ /* 0x000fe20000000f00 */
[----:B------:R-:W2:Y:S01]  /*36d0*/  LDCU.64 UR10, c[0x0][0x380] ;  /* 0x00007000ff0a77ac */ /* 0x000ea20008000a00 */
[----:B------:R-:W-:Y:S01]  /*36e0*/  FADD.FTZ R40, -R28, R43 ;  /* 0x0000002b1c287221 */ /* 0x000fe20000010100 */
[----:B0-----:R-:W-:-:S04]  /*36f0*/  FMUL.FTZ R14, R42, R29 ;  /* 0x0000001d2a0e7220 */ /* 0x001fc80000410000 */
[----:B------:R-:W-:Y:S01]  /*3700*/  FFMA.FTZ R14, R32, R14, R35 ;  /* 0x0000000e200e7223 */ /* 0x000fe20000010023 */
[----:B-1----:R-:W-:Y:S02]  /*3710*/  IMAD R15, R67, UR4, RZ ;  /* 0x00000004430f7c24 */ /* 0x002fe4000f8e02ff */
[----:B------:R-:W-:-:S04]  /*3720*/  IMAD.WIDE.U32 R16, R12, UR4, R16 ;  /* 0x000000040c107c25 */ /* 0x000fc8000f8e0010 */
[----:B------:R-:W-:Y:S01]  /*3730*/  IMAD R15, R12, UR5, R15 ;  /* 0x000000050c0f7c24 */ /* 0x000fe2000f8e020f */
[----:B--2---:R-:W-:-:S04]  /*3740*/  LEA R18, P1, R16, UR10, 0x2 ;  /* 0x0000000a10127c11 */ /* 0x004fc8000f8210ff */
[----:B------:R-:W-:Y:S01]  /*3750*/  IADD3 R17, PT, PT, R17, R15, RZ ;  /* 0x0000000f11117210 */ /* 0x000fe20007ffe0ff */
[----:B------:R-:W-:-:S03]  /*3760*/  FMUL.FTZ R15, R40, R29 ;  /* 0x0000001d280f7220 */ /* 0x000fc60000410000 */
[----:B------:R-:W-:Y:S01]  /*3770*/  LEA.HI.X R19, R16, UR11, R17, 0x2, P1 ;  /* 0x0000000b10137c11 */ /* 0x000fe200088f1411 */
[----:B------:R-:W-:-:S05]  /*3780*/  FFMA.FTZ R15, R33, R15, R34 ;  /* 0x0000000f210f7223 */ /* 0x000fca0000010022 */
[----:B------:R1:W-:Y:S02]  /*3790*/  STG.E.64 desc[UR6][R18.64], R14 ;  /* 0x0000000e12007986 */ /* 0x0003e4000c101b06 */
.L_x_4009:
[----:B------:R-:W-:Y:S05]  /*37a0*/  BSYNC.RECONVERGENT B1 ;  /* 0x0000000000017941 */ /* 0x000fea0003800200 */
.L_x_4008:
[----:B------:R-:W-:Y:S04]  /*37b0*/  BSSY.RECONVERGENT B1, `(.L_x_4010) ;  /* 0x0000013000017945 */ /* 0x000fe80003800200 */
[----:B------:R-:W-:Y:S05]  /*37c0*/  @P6 BRA `(.L_x_4011) ;  /* 0x0000000000446947 */ /* 0x000fea0003800000 */
[----:B------:R-:W0:Y:S01]  /*37d0*/  LDCU.64 UR4, c[0x0][0x3e0] ;  /* 0x00007c00ff0477ac */ /* 0x000e220008000a00 */
[----:B------:R-:W-:Y:S01]  /*37e0*/  MOV R16, R74 ;  /* 0x0000004a00107202 */ /* 0x000fe20000000f00 */
[C---:B------:R-:W-:Y:S01]  /*37f0*/  FADD.FTZ R44, -R28.reuse, R44 ;  /* 0x0000002c1c2c7221 */ /* 0x040fe20000010100 */
[----:B------:R-:W-:Y:S01]  /*3800*/  MOV R17, R77 ;  /* 0x0000004d00117202 */ /* 0x000fe20000000f00 */
[----:B------:R-:W2:Y:S01]  /*3810*/  LDCU.64 UR10, c[0x0][0x380] ;  /* 0x00007000ff0a77ac */ /* 0x000ea20008000a00 */
[----:B------:R-:W-:Y:S01]  /*3820*/  FADD.FTZ R40, -R28, R45 ;  /* 0x0000002d1c287221 */ /* 0x000fe20000010100 */
[----:B01----:R-:W-:Y:S02]  /*3830*/  IMAD R14, R69, UR4, RZ ;  /* 0x00000004450e7c24 */ /* 0x003fe4000f8e02ff */
[----:B------:R-:W-:-:S04]  /*3840*/  IMAD.WIDE.U32 R16, R13, UR4, R16 ;  /* 0x000000040d107c25 */ /* 0x000fc8000f8e0010 */
[----:B------:R-:W-:Y:S02]  /*3850*/  IMAD R15, R13, UR5, R14 ;  /* 0x000000050d0f7c24 */ /* 0x000fe4000f8e020e */
[----:B------:R-:W-:Y:S01]  /*3860*/  FMUL.FTZ R14, R44, R29 ;  /* 0x0000001d2c0e7220 */ /* 0x000fe20000410000 */
[----:B--2---:R-:W-:Y:S02]  /*3870*/  LEA R18, P1, R16, UR10, 0x2 ;  /* 0x0000000a10127c11 */ /* 0x004fe4000f8210ff */
[----:B------:R-:W-:Y:S01]  /*3880*/  IADD3 R17, PT, PT, R17, R15, RZ ;  /* 0x0000000f11117210 */ /* 0x000fe20007ffe0ff */
[----:B------:R-:W-:Y:S01]  /*3890*/  FMUL.FTZ R15, R40, R29 ;  /* 0x0000001d280f7220 */ /* 0x000fe20000410000 */
[----:B------:R-:W-:Y:S02]  /*38a0*/  FFMA.FTZ R14, R32, R14, R35 ;  /* 0x0000000e200e7223 */ /* 0x000fe40000010023 */
[----:B------:R-:W-:Y:S01]  /*38b0*/  LEA.HI.X R19, R16, UR11, R17, 0x2, P1 ;  /* 0x0000000b10137c11 */ /* 0x000fe200088f1411 */
[----:B------:R-:W-:-:S05]  /*38c0*/  FFMA.FTZ R15, R33, R15, R34 ;  /* 0x0000000f210f7223 */ /* 0x000fca0000010022 */
[----:B------:R2:W-:Y:S02]  /*38d0*/  STG.E.64 desc[UR6][R18.64], R14 ;  /* 0x0000000e12007986 */ /* 0x0005e4000c101b06 */
.L_x_4011:
[----:B------:R-:W-:Y:S05]  /*38e0*/  BSYNC.RECONVERGENT B1 ;  /* 0x0000000000017941 */ /* 0x000fea0003800200 */
.L_x_4010:
[----:B------:R-:W-:Y:S04]  /*38f0*/  BSSY.RECONVERGENT B1, `(.L_x_4012) ;  /* 0x0000013000017945 */ /* 0x000fe80003800200 */
[----:B------:R-:W-:Y:S05]  /*3900*/  @P2 BRA `(.L_x_4013) ;  /* 0x0000000000442947 */ /* 0x000fea0003800000 */
[----:B------:R-:W3:Y:S01]  /*3910*/  LDCU.64 UR4, c[0x0][0x3e0] ;  /* 0x00007c00ff0477ac */ /* 0x000ee20008000a00 */
[----:B012---:R-:W-:Y:S01]  /*3920*/  MOV R14, R74 ;  /* 0x0000004a000e7202 */ /* 0x007fe20000000f00 */
[----:B------:R-:W-:Y:S01]  /*3930*/  FADD.FTZ R20, -R28, R20 ;  /* 0x000000141c147221 */ /* 0x000fe20000010100 */
[----:B------:R-:W-:Y:S01]  /*3940*/  MOV R15, R77 ;  /* 0x0000004d000f7202 */ /* 0x000fe20000000f00 */
[----:B------:R-:W0:Y:S02]  /*3950*/  LDCU.64 UR10, c[0x0][0x380] ;  /* 0x00007000ff0a77ac */ /* 0x000e240008000a00 */
[----:B------:R-:W-:-:S04]  /*3960*/  FMUL.FTZ R16, R20, R29 ;  /* 0x0000001d14107220 */ /* 0x000fc80000410000 */
[----:B------:R-:W-:Y:S01]  /*3970*/  FFMA.FTZ R16, R32, R16, R35 ;  /* 0x0000001020107223 */ /* 0x000fe20000010023 */
[----:B---3--:R-:W-:Y:S02]  /*3980*/  IMAD R38, R38, UR4, RZ ;  /* 0x0000000426267c24 */ /* 0x008fe4000f8e02ff */
[----:B------:R-:W-:-:S04]  /*3990*/  IMAD.WIDE.U32 R14, R31, UR4, R14 ;  /* 0x000000041f0e7c25 */ /* 0x000fc8000f8e000e */
[----:B------:R-:W-:Y:S02]  /*39a0*/  IMAD R31, R31, UR5, R38 ;  /* 0x000000051f1f7c24 */ /* 0x000fe4000f8e0226 */
[----:B------:R-:W-:Y:S01]  /*39b0*/  FADD.FTZ R38, -R28, R21 ;  /* 0x000000151c267221 */ /* 0x000fe20000010100 */
[----:B0-----:R-:W-:Y:S02]  /*39c0*/  LEA R18, P1, R14, UR10, 0x2 ;  /* 0x0000000a0e127c11 */ /* 0x001fe4000f8210ff */
[----:B------:R-:W-:Y:S01]  /*39d0*/  IADD3 R31, PT, PT, R15, R31, RZ ;  /* 0x0000001f0f1f7210 */ /* 0x000fe20007ffe0ff */
[----:B------:R-:W-:-:S03]  /*39e0*/  FMUL.FTZ R17, R38, R29 ;  /* 0x0000001d26117220 */ /* 0x000fc60000410000 */
[----:B------:R-:W-:Y:S01]  /*39f0*/  LEA.HI.X R19, R14, UR11, R31, 0x2, P1 ;  /* 0x0000000b0e137c11 */ /* 0x000fe200088f141f */
[----:B------:R-:W-:-:S05]  /*3a00*/  FFMA.FTZ R17, R33, R17, R34 ;  /* 0x0000001121117223 */ /* 0x000fca0000010022 */
[----:B------:R3:W-:Y:S02]  /*3a10*/  STG.E.64 desc[UR6][R18.64], R16 ;  /* 0x0000001012007986 */ /* 0x0007e4000c101b06 */
.L_x_4013:
[----:B------:R-:W-:Y:S05]  /*3a20*/  BSYNC.RECONVERGENT B1 ;  /* 0x0000000000017941 */ /* 0x000fea0003800200 */
.L_x_4012:
[----:B------:R-:W-:Y:S04]  /*3a30*/  BSSY.RECONVERGENT B1, `(.L_x_4014) ;  /* 0x0000013000017945 */ /* 0x000fe80003800200 */
[----:B------:R-:W-:Y:S05]  /*3a40*/  @P3 BRA `(.L_x_4015) ;  /* 0x0000000000443947 */ /* 0x000fea0003800000 */
[----:B------:R-:W4:Y:S01]  /*3a50*/  LDCU.64 UR4, c[0x0][0x3e0] ;  /* 0x00007c00ff0477ac */ /* 0x000f220008000a00 */
[----:B012---:R-:W-:Y:S01]  /*3a60*/  MOV R14, R74 ;  /* 0x0000004a000e7202 */ /* 0x007fe20000000f00 */
[C---:B------:R-:W-:Y:S01]  /*3a70*/  FADD.FTZ R22, -R28.reuse, R22 ;  /* 0x000000161c167221 */ /* 0x040fe20000010100 */
[----:B------:R-:W-:Y:S01]  /*3a80*/  MOV R15, R77 ;  /* 0x0000004d000f7202 */ /* 0x000fe20000000f00 */
[----:B------:R-:W0:Y:S01]  /*3a90*/  LDCU.64 UR10, c[0x0][0x380] ;  /* 0x00007000ff0a77ac */ /* 0x000e220008000a00 */
[----:B------:R-:W-:Y:S01]  /*3aa0*/  FADD.FTZ R20, -R28, R23 ;  /* 0x000000171c147221 */ /* 0x000fe20000010100 */
[----:B---3--:R-:W-:-:S03]  /*3ab0*/  FMUL.FTZ R18, R22, R29 ;  /* 0x0000001d16127220 */ /* 0x008fc60000410000 */
[----:B------:R-:W-:Y:S01]  /*3ac0*/  FMUL.FTZ R19, R20, R29 ;  /* 0x0000001d14137220 */ /* 0x000fe20000410000 */
[----:B------:R-:W-:-:S03]  /*3ad0*/  FFMA.FTZ R18, R32, R18, R35 ;  /* 0x0000001220127223 */ /* 0x000fc60000010023 */
[----:B------:R-:W-:Y:S01]  /*3ae0*/  FFMA.FTZ R19, R33, R19, R34 ;  /* 0x0000001321137223 */ /* 0x000fe20000010022 */
[----:B----4-:R-:W-:Y:S02]  /*3af0*/  IMAD R17, R26, UR4, RZ ;  /* 0x000000041a117c24 */ /* 0x010fe4000f8e02ff */
[----:B------:R-:W-:-:S04]  /*3b00*/  IMAD.WIDE.U32 R14, R46, UR4, R14 ;  /* 0x000000042e0e7c25 */ /* 0x000fc8000f8e000e */
[----:B------:R-:W-:Y:S01]  /*3b10*/  IMAD R17, R46, UR5, R17 ;  /* 0x000000052e117c24 */ /* 0x000fe2000f8e0211 */
[----:B0-----:R-:W-:-:S04]  /*3b20*/  LEA R16, P1, R14, UR10, 0x2 ;  /* 0x0000000a0e107c11 */ /* 0x001fc8000f8210ff */
[----:B------:R-:W-:-:S04]  /*3b30*/  IADD3 R17, PT, PT, R15, R17, RZ ;  /* 0x000000110f117210 */ /* 0x000fc80007ffe0ff */
[----:B------:R-:W-:-:S05]  /*3b40*/  LEA.HI.X R17, R14, UR11, R17, 0x2, P1 ;  /* 0x0000000b0e117c11 */ /* 0x000fca00088f1411 */
[----:B------:R4:W-:Y:S02]  /*3b50*/  STG.E.64 desc[UR6][R16.64], R18 ;  /* 0x0000001210007986 */ /* 0x0009e4000c101b06 */
.L_x_4015:
[----:B------:R-:W-:Y:S05]  /*3b60*/  BSYNC.RECONVERGENT B1 ;  /* 0x0000000000017941 */ /* 0x000fea0003800200 */
.L_x_4014:
[----:B012---:R-:W-:Y:S01]  /*3b70*/  SHF.R.S32.HI R14, RZ, 0x1f, R27 ;  /* 0x0000001fff0e7819 */ /* 0x007fe2000001141b */
[----:B------:R-:W-:Y:S01]  /*3b80*/  BSSY.RECONVERGENT B1, `(.L_x_4016) ;  /* 0x000001f000017945 */ /* 0x000fe20003800200 */
[----:B------:R-:W-:Y:S02]  /*3b90*/  ISETP.GE.U32.AND P6, PT, R58, UR8, PT ;  /* 0x000000083a007c0c */ /* 0x000fe4000bfc6070 */
[----:B------:R-:W-:Y:S02]  /*3ba0*/  ISETP.GE.AND.EX P5, PT, R14, UR9, PT, P5 ;  /* 0x000000090e007c0c */ /* 0x000fe4000bfa6350 */
[----:B------:R-:W-:Y:S02]  /*3bb0*/  ISETP.GE.U32.AND P1, PT, R59, UR8, PT ;  /* 0x000000083b007c0c */ /* 0x000fe4000bf26070 */
[----:B------:R-:W-:Y:S02]  /*3bc0*/  ISETP.GE.U32.AND P2, PT, R30, UR8, PT ;  /* 0x000000081e007c0c */ /* 0x000fe4000bf46070 */
[----:B------:R-:W-:-:S02]  /*3bd0*/  ISETP.GE.U32.AND P3, PT, R36, UR8, PT ;  /* 0x0000000824007c0c */ /* 0x000fc4000bf66070 */
[----:B------:R-:W-:Y:S02]  /*3be0*/  ISETP.GE.U32.AND P4, PT, R62, UR8, PT ;  /* 0x000000083e007c0c */ /* 0x000fe4000bf86070 */
[----:B---34-:R-:W-:Y:S02]  /*3bf0*/  SHF.R.S32.HI R18, RZ, 0x1f, R62 ;  /* 0x0000001fff127819 */ /* 0x018fe4000001143e */
        /* <DEDUP_REMOVED lines=8> */
[C---:B------:R-:W-:Y:S01]  /*3c80*/  FADD.FTZ R24, -R28.reuse, R24 ;  /* 0x000000181c187221 */ /* 0x040fe20000010100 */
[----:B------:R-:W-:Y:S01]  /*3c90*/  FADD.FTZ R22, -R28, R25 ;  /* 0x000000191c167221 */ /* 0x000fe20000010100 */
[----:B------:R-:W1:Y:S02]  /*3ca0*/  LDCU.64 UR10, c[0x0][0x380] ;  /* 0x00007000ff0a77ac */ /* 0x000e640008000a00 */
[-C--:B------:R-:W-:Y:S01]  /*3cb0*/  FMUL.FTZ R20, R24, R29.reuse ;  /* 0x0000001d18147220 */ /* 0x080fe20000410000 */
[----:B------:R-:W-:-:S03]  /*3cc0*/  FMUL.FTZ R21, R22, R29 ;  /* 0x0000001d16157220 */ /* 0x000fc60000410000 */
[----:B------:R-:W-:Y:S01]  /*3cd0*/  FFMA.FTZ R20, R32, R20, R35 ;  /* 0x0000001420147223 */ /* 0x000fe20000010023 */
[----:B------:R-:W-:Y:S01]  /*3ce0*/  FFMA.FTZ R21, R33, R21, R34 ;  /* 0x0000001521157223 */ /* 0x000fe20000010022 */
[----:B0-----:R-:W-:Y:S01]  /*3cf0*/  IMAD R16, R14, UR4, RZ ;  /* 0x000000040e107c24 */ /* 0x001fe2000f8e02ff */
[----:B------:R-:W-:-:S05]  /*3d00*/  MOV R14, R74 ;  /* 0x0000004a000e7202 */ /* 0x000fca0000000f00 */
[----:B------:R-:W-:-:S04]  /*3d10*/  IMAD.WIDE.U32 R14, R27, UR4, R14 ;  /* 0x000000041b0e7c25 */ /* 0x000fc8000f8e000e */
[----:B------:R-:W-:Y:S01]  /*3d20*/  IMAD R27, R27, UR5, R16 ;  /* 0x000000051b1b7c24 */ /* 0x000fe2000f8e0210 */
[----:B-1----:R-:W-:-:S04]  /*3d30*/  LEA R16, P5, R14, UR10, 0x2 ;  /* 0x0000000a0e107c11 */ /* 0x002fc8000f8a10ff */
[----:B------:R-:W-:-:S04]  /*3d40*/  IADD3 R27, PT, PT, R15, R27, RZ ;  /* 0x0000001b0f1b7210 */ /* 0x000fc80007ffe0ff */
[----:B------:R-:W-:-:S05]  /*3d50*/  LEA.HI.X R17, R14, UR11, R27, 0x2, P5 ;  /* 0x0000000b0e117c11 */ /* 0x000fca000a8f141b */
[----:B------:R0:W-:Y:S02]  /*3d60*/  STG.E.64 desc[UR6][R16.64], R20 ;  /* 0x0000001410007986 */ /* 0x0001e4000c101b06 */
.L_x_4017:
[----:B------:R-:W-:Y:S05]  /*3d70*/  BSYNC.RECONVERGENT B1 ;  /* 0x0000000000017941 */ /* 0x000fea0003800200 */
.L_x_4016:
[----:B------:R-:W-:Y:S04]  /*3d80*/  BSSY.RECONVERGENT B1, `(.L_x_4018) ;  /* 0x0000013000017945 */ /* 0x000fe80003800200 */
[----:B------:R-:W-:Y:S05]  /*3d90*/  @P6 BRA `(.L_x_4019) ;  /* 0x0000000000446947 */ /* 0x000fea0003800000 */
[----:B------:R-:W1:Y:S01]  /*3da0*/  LDCU.64 UR4, c[0x0][0x3e0] ;  /* 0x00007c00ff0477ac */ /* 0x000e620008000a00 */
[----:B------:R-:W-:Y:S01]  /*3db0*/  MOV R14, R74 ;  /* 0x0000004a000e7202 */ /* 0x000fe20000000f00 */
[C---:B------:R-:W-:Y:S01]  /*3dc0*/  FADD.FTZ R48, -R28.reuse, R48 ;  /* 0x000000301c307221 */ /* 0x040fe20000010100 */
[----:B------:R-:W-:Y:S01]  /*3dd0*/  MOV R15, R77 ;  /* 0x0000004d000f7202 */ /* 0x000fe20000000f00 */
[----:B------:R-:W2:Y:S01]  /*3de0*/  LDCU.64 UR10, c[0x0][0x380] ;  /* 0x00007000ff0a77ac */ /* 0x000ea20008000a00 */
[----:B0-----:R-:W-:Y:S01]  /*3df0*/  FADD.FTZ R20, -R28, R49 ;  /* 0x000000311c147221 */ /* 0x001fe20000010100 */
[----:B------:R-:W-:-:S03]  /*3e00*/  FMUL.FTZ R48, R48, R29 ;  /* 0x0000001d30307220 */ /* 0x000fc60000410000 */
[----:B------:R-:W-:Y:S01]  /*3e10*/  FMUL.FTZ R20, R20, R29 ;  /* 0x0000001d14147220 */ /* 0x000fe20000410000 */
[----:B------:R-:W-:-:S03]  /*3e20*/  FFMA.FTZ R48, R32, R48, R35 ;  /* 0x0000003020307223 */ /* 0x000fc60000010023 */
        /* <DEDUP_REMOVED lines=8> */
.L_x_4019:
[----:B------:R-:W-:Y:S05]  /*3eb0*/  BSYNC.RECONVERGENT B1 ;  /* 0x0000000000017941 */ /* 0x000fea0003800200 */
.L_x_4018:
        /* <DEDUP_REMOVED lines=19> */
.L_x_4021:
[----:B------:R-:W-:Y:S05]  /*3ff0*/  BSYNC.RECONVERGENT B1 ;  /* 0x0000000000017941 */ /* 0x000fea0003800200 */
.L_x_4020:
[----:B------:R-:W-:Y:S04]  /*4000*/  BSSY.RECONVERGENT B1, `(.L_x_4022) ;  /* 0x0000013000017945 */ /* 0x000fe80003800200 */
[----:B------:R-:W-:Y:S05]  /*4010*/  @P2 BRA `(.L_x_4023) ;  /* 0x0000000000442947 */ /* 0x000fea0003800000 */
[----:B------:R-:W3:Y:S01]  /*4020*/  LDCU.64 UR4, c[0x0][0x3e0] ;  /* 0x00007c00ff0477ac */ /* 0x000ee20008000a00 */
[----:B------:R-:W-:Y:S01]  /*4030*/  MOV R14, R74 ;  /* 0x0000004a000e7202 */ /* 0x000fe20000000f00 */
[C---:B------:R-:W-:Y:S01]  /*4040*/  FADD.FTZ R52, -R28.reuse, R52 ;  /* 0x000000341c347221 */ /* 0x040fe20000010100 */
[----:B------:R-:W-:Y:S01]  /*4050*/  MOV R15, R77 ;  /* 0x0000004d000f7202 */ /* 0x000fe20000000f00 */
[----:B------:R-:W1:Y:S01]  /*4060*/  LDCU.64 UR10, c[0x0][0x380] ;  /* 0x00007000ff0a77ac */ /* 0x000e620008000a00 */
[----:B0-----:R-:W-:Y:S01]  /*4070*/  FADD.FTZ R20, -R28, R53 ;  /* 0x000000351c147221 */ /* 0x001fe20000010100 */
[----:B------:R-:W-:-:S03]  /*4080*/  FMUL.FTZ R52, R52, R29 ;  /* 0x0000001d34347220 */ /* 0x000fc60000410000 */
[----:B------:R-:W-:Y:S01]  /*4090*/  FMUL.FTZ R20, R20, R29 ;  /* 0x0000001d14147220 */ /* 0x000fe20000410000 */
[----:B------:R-:W-:-:S03]  /*40a0*/  FFMA.FTZ R52, R32, R52, R35 ;  /* 0x0000003420347223 */ /* 0x000fc60000010023 */
[----:B------:R-:W-:Y:S01]  /*40b0*/  FFMA.FTZ R53, R33, R20, R34 ;  /* 0x0000001421357223 */ /* 0x000fe20000010022 */
[----:B---3--:R-:W-:Y:S02]  /*40c0*/  IMAD R37, R37, UR4, RZ ;  /* 0x0000000425257c24 */ /* 0x008fe4000f8e02ff */
[----:B------:R-:W-:-:S04]  /*40d0*/  IMAD.WIDE.U32 R14, R30, UR4, R14 ;  /* 0x000000041e0e7c25 */ /* 0x000fc8000f8e000e */
[----:B------:R-:W-:Y:S01]  /*40e0*/  IMAD R37, R30, UR5, R37 ;  /* 0x000000051e257c24 */ /* 0x000fe2000f8e0225 */
[----:B-12---:R-:W-:-:S04]  /*40f0*/  LEA R16, P1, R14, UR10, 0x2 ;  /* 0x0000000a0e107c11 */ /* 0x006fc8000f8210ff */
[----:B------:R-:W-:-:S04]  /*4100*/  IADD3 R37, PT, PT, R15, R37, RZ ;  /* 0x000000250f257210 */ /* 0x000fc80007ffe0ff */
[----:B------:R-:W-:-:S05]  /*4110*/  LEA.HI.X R17, R14, UR11, R37, 0x2, P1 ;  /* 0x0000000b0e117c11 */ /* 0x000fca00088f1425 */
[----:B------:R3:W-:Y:S02]  /*4120*/  STG.E.64 desc[UR6][R16.64], R52 ;  /* 0x0000003410007986 */ /* 0x0007e4000c101b06 */
.L_x_4023:
[----:B------:R-:W-:Y:S05]  /*4130*/  BSYNC.RECONVERGENT B1 ;  /* 0x0000000000017941 */ /* 0x000fea0003800200 */
.L_x_4022:
[----:B------:R-:W-:Y:S04]  /*4140*/  BSSY.RECONVERGENT B1, `(.L_x_4024) ;  /* 0x0000013000017945 */ /* 0x000fe80003800200 */
[----:B------:R-:W-:Y:S05]  /*4150*/  @P3 BRA `(.L_x_4025) ;  /* 0x0000000000443947 */ /* 0x000fea0003800000 */
[----:B------:R-:W4:Y:S01]  /*4160*/  LDCU.64 UR4, c[0x0][0x3e0] ;  /* 0x00007c00ff0477ac */ /* 0x000f220008000a00 */
[----:B------:R-:W-:Y:S01]  /*4170*/  MOV R14, R74 ;  /* 0x0000004a000e7202 */ /* 0x000fe20000000f00 */
[C---:B------:R-:W-:Y:S01]  /*4180*/  FADD.FTZ R54, -R28.reuse, R54 ;  /* 0x000000361c367221 */ /* 0x040fe20000010100 */
[----:B------:R-:W-:Y:S01]  /*4190*/  MOV R15, R77 ;  /* 0x0000004d000f7202 */ /* 0x000fe20000000f00 */
[----:B------:R-:W5:Y:S01]  /*41a0*/  LDCU.64 UR10, c[0x0][0x380] ;  /* 0x00007000ff0a77ac */ /* 0x000f620008000a00 */
[----:B0-----:R-:W-:Y:S01]  /*41b0*/  FADD.FTZ R20, -R28, R55 ;  /* 0x000000371c147221 */ /* 0x001fe20000010100 */
[----:B------:R-:W-:-:S03]  /*41c0*/  FMUL.FTZ R54, R54, R29 ;  /* 0x0000001d36367220 */ /* 0x000fc60000410000 */
[----:B------:R-:W-:Y:S01]  /*41d0*/  FMUL.FTZ R20, R20, R29 ;  /* 0x0000001d14147220 */ /* 0x000fe20000410000 */
[----:B------:R-:W-:-:S03]  /*41e0*/  FFMA.FTZ R54, R32, R54, R35 ;  /* 0x0000003620367223 */ /* 0x000fc60000010023 */
[----:B------:R-:W-:Y:S01]  /*41f0*/  FFMA.FTZ R55, R33, R20, R34 ;  /* 0x0000001421377223 */ /* 0x000fe20000010022 */
[----:B----4-:R-:W-:Y:S02]  /*4200*/  IMAD R39, R39, UR4, RZ ;  /* 0x0000000427277c24 */ /* 0x010fe4000f8e02ff */
[----:B-123--:R-:W-:-:S04]  /*4210*/  IMAD.WIDE.U32 R16, R36, UR4, R14 ;  /* 0x0000000424107c25 */ /* 0x00efc8000f8e000e */
[----:B------:R-:W-:Y:S01]  /*4220*/  IMAD R39, R36, UR5, R39 ;  /* 0x0000000524277c24 */ /* 0x000fe2000f8e0227 */
[----:B-----5:R-:W-:-:S04]  /*4230*/  LEA R14, P1, R16, UR10, 0x2 ;  /* 0x0000000a100e7c11 */ /* 0x020fc8000f8210ff */
[----:B------:R-:W-:-:S04]  /*4240*/  IADD3 R39, PT, PT, R17, R39, RZ ;  /* 0x0000002711277210 */ /* 0x000fc80007ffe0ff */
[----:B------:R-:W-:-:S05]  /*4250*/  LEA.HI.X R15, R16, UR11, R39, 0x2, P1 ;  /* 0x0000000b100f7c11 */ /* 0x000fca00088f1427 */
[----:B------:R4:W-:Y:S02]  /*4260*/  STG.E.64 desc[UR6][R14.64], R54 ;  /* 0x000000360e007986 */ /* 0x0009e4000c101b06 */
.L_x_4025:
[----:B------:R-:W-:Y:S05]  /*4270*/  BSYNC.RECONVERGENT B1 ;  /* 0x0000000000017941 */ /* 0x000fea0003800200 */
.L_x_4024:
[----:B------:R-:W-:Y:S05]  /*4280*/  @P4 BRA `(.L_x_4026) ;  /* 0x0000002000584947 */ /* 0x000fea0003800000 */
[----:B------:R-:W4:Y:S01]  /*4290*/  LDCU.64 UR4, c[0x0][0x3e0] ;  /* 0x00007c00ff0477ac */ /* 0x000f220008000a00 */
[----:B------:R-:W-:Y:S01]  /*42a0*/  MOV R75, R77 ;  /* 0x0000004d004b7202 */ /* 0x000fe20000000f00 */
[C---:B------:R-:W-:Y:S01]  /*42b0*/  FADD.FTZ R56, -R28.reuse, R56 ;  /* 0x000000381c387221 */ /* 0x040fe20000010100 */
[----:B------:R-:W-:Y:S01]  /*42c0*/  FADD.FTZ R28, -R28, R57 ;  /* 0x000000391c1c7221 */ /* 0x000fe20000010100 */
[----:B------:R-:W5:Y:S02]  /*42d0*/  LDCU.64 UR8, c[0x0][0x380] ;  /* 0x00007000ff0877ac */ /* 0x000f640008000a00 */
[-C--:B------:R-:W-:Y:S01]  /*42e0*/  FMUL.FTZ R56, R56, R29.reuse ;  /* 0x0000001d38387220 */ /* 0x080fe20000410000 */
[----:B------:R-:W-:-:S03]  /*42f0*/  FMUL.FTZ R28, R28, R29 ;  /* 0x0000001d1c1c7220 */ /* 0x000fc60000410000 */
[----:B------:R-:W-:Y:S01]  /*4300*/  FFMA.FTZ R32, R32, R56, R35 ;  /* 0x0000003820207223 */ /* 0x000fe20000010023 */
[----:B------:R-:W-:Y:S01]  /*4310*/  FFMA.FTZ R33, R33, R28, R34 ;  /* 0x0000001c21217223 */ /* 0x000fe20000010022 */
[----:B----4-:R-:W-:Y:S02]  /*4320*/  IMAD R15, R18, UR4, RZ ;  /* 0x00000004120f7c24 */ /* 0x010fe4000f8e02ff */
[----:B------:R-:W-:-:S04]  /*4330*/  IMAD.WIDE.U32 R74, R62, UR4, R74 ;  /* 0x000000043e4a7c25 */ /* 0x000fc8000f8e004a */
[----:B------:R-:W-:Y:S01]  /*4340*/  IMAD R15, R62, UR5, R15 ;  /* 0x000000053e0f7c24 */ /* 0x000fe2000f8e020f */
[----:B-----5:R-:W-:-:S04]  /*4350*/  LEA R14, P1, R74, UR8, 0x2 ;  /* 0x000000084a0e7c11 */ /* 0x020fc8000f8210ff */
[----:B------:R-:W-:-:S04]  /*4360*/  IADD3 R15, PT, PT, R75, R15, RZ ;  /* 0x0000000f4b0f7210 */ /* 0x000fc80007ffe0ff */
[----:B------:R-:W-:-:S05]  /*4370*/  LEA.HI.X R15, R74, UR9, R15, 0x2, P1 ;  /* 0x000000094a0f7c11 */ /* 0x000fca00088f140f */
[----:B------:R4:W-:Y:S01]  /*4380*/  STG.E.64 desc[UR6][R14.64], R32 ;  /* 0x000000200e007986 */ /* 0x0009e2000c101b06 */
[----:B------:R-:W-:Y:S05]  /*4390*/  BRA `(.L_x_4026) ;  /* 0x0000002000147947 */ /* 0x000fea0003800000 */
.L_x_3995:
        /* <DEDUP_REMOVED lines=10> */
[----:B------:R-:W1:Y:S01]  /*4440*/  LDCU.64 UR10, c[0x0][0x380] ;  /* 0x00007000ff0a77ac */ /* 0x000e620008000a00 */
[----:B------:R-:W-:Y:S01]  /*4450*/  FADD.FTZ R70, -R28, R15 ;  /* 0x0000000f1c467221 */ /* 0x000fe20000010100 */
[----:B------:R-:W-:-:S03]  /*4460*/  FMUL.FTZ R14, R14, R29 ;  /* 0x0000001d0e0e7220 */ /* 0x000fc60000410000 */
[----:B------:R-:W-:Y:S01]  /*4470*/  FMUL.FTZ R70, R70, R29 ;  /* 0x0000001d46467220 */ /* 0x000fe20000410000 */
[----:B0-----:R-:W-:Y:S02]  /*4480*/  IMAD R79, R66, UR8, RZ ;  /* 0x00000008424f7c24 */ /* 0x001fe4000f8e02ff */
[----:B------:R-:W-:-:S04]  /*4490*/  IMAD.WIDE.U32 R80, R62, UR8, R80 ;  /* 0x000000083e507c25 */ /* 0x000fc8000f8e0050 */
[----:B------:R-:W-:Y:S01]  /*44a0*/  IMAD R79, R62, UR9, R79 ;  /* 0x000000093e4f7c24 */ /* 0x000fe2000f8e024f */
[----:B-1----:R-:W-:-:S04]  /*44b0*/  LEA R78, P1, R80, UR10, 0x2 ;  /* 0x0000000a504e7c11 */ /* 0x002fc8000f8210ff */
[----:B------:R-:W-:Y:S01]  /*44c0*/  IADD3 R79, PT, PT, R81, R79, RZ ;  /* 0x0000004f514f7210 */ /* 0x000fe20007ffe0ff */
[----:B------:R-:W-:-:S03]  /*44d0*/  FFMA.FTZ R81, R32, R14, R35 ;  /* 0x0000000e20517223 */ /* 0x000fc60000010023 */
[----:B------:R-:W-:Y:S01]  /*44e0*/  LEA.HI.X R79, R80, UR11, R79, 0x2, P1 ;  /* 0x0000000b504f7c11 */ /* 0x000fe200088f144f */
[----:B------:R-:W-:Y:S01]  /*44f0*/  FFMA.FTZ R80, R33, R70, R34 ;  /* 0x0000004621507223 */ /* 0x000fe20000010022 */
[----:B------:R-:W-:-:S03]  /*4500*/  FMUL.FTZ R66, R81, -1.4426950216293334961 ;  /* 0xbfb8aa3b51427820 */ /* 0x000fc60000410000 */
[----:B------:R-:W-:-:S03]  /*4510*/  FMUL.FTZ R70, R80, -1.4426950216293334961 ;  /* 0xbfb8aa3b50467820 */ /* 0x000fc60000410000 */
        /* <DEDUP_REMOVED lines=9> */
.L_x_4028:
[----:B------:R-:W-:Y:S05]  /*45b0*/  BSYNC.RECONVERGENT B1 ;  /* 0x0000000000017941 */ /* 0x000fea0003800200 */
.L_x_4027:
[----:B------:R-:W-:Y:S01]  /*45c0*/  ISETP.GE.U32.AND P1, PT, R83, UR4, PT ;  /* 0x0000000453007c0c */ /* 0x000fe2000bf26070 */
[----:B------:R-:W-:Y:S01]  /*45d0*/  BSSY.RECONVERGENT B1, `(.L_x_4029) ;  /* 0x0000022000017945 */ /* 0x000fe20003800200 */
[----:B------:R-:W-:Y:S02]  /*45e0*/  ISETP.GE.U32.AND P2, PT, R10, UR4, PT ;  /* 0x000000040a007c0c */ /* 0x000fe4000bf46070 */
[----:B------:R-:W-:Y:S02]  /*45f0*/  ISETP.GE.AND.EX P3, PT, R64, UR5, PT, P1 ;  /* 0x0000000540007c0c */ /* 0x000fe4000bf66310 */
[----:B------:R-:W-:Y:S02]  /*4600*/  ISETP.GE.U32.AND P4, PT, R11, UR4, PT ;  /* 0x000000040b007c0c */ /* 0x000fe4000bf86070 */
[----:B------:R-:W-:Y:S02]  /*4610*/  ISETP.GE.AND.EX P1, PT, R63, UR5, PT, P2 ;  /* 0x000000053f007c0c */ /* 0x000fe4000bf26320 */
[----:B------:R-:W-:-:S07]  /*4620*/  ISETP.GE.AND.EX P2, PT, R65, UR5, PT, P4 ;  /* 0x0000000541007c0c */ /* 0x000fce000bf46340 */
[----:B------:R-:W-:Y:S06]  /*4630*/  @P3 BRA `(.L_x_4030) ;  /* 0x00000000006c3947 */ /* 0x000fec0003800000 */
[----:B------:R-:W1:Y:S01]  /*4640*/  LDCU.64 UR8, c[0x0][0x3e0] ;  /* 0x00007c00ff0877ac */ /* 0x000e620008000a00 */
[----:B0-----:R-:W-:Y:S01]  /*4650*/  MOV R14, R74 ;  /* 0x0000004a000e7202 */ /* 0x001fe20000000f00 */
[----:B------:R-:W-:Y:S01]  /*4660*/  FADD.FTZ R16, -R28, R16 ;  /* 0x000000101c107221 */ /* 0x000fe20000010100 */
[----:B------:R-:W-:Y:S01]  /*4670*/  MOV R15, R77 ;  /* 0x0000004d000f7202 */ /* 0x000fe20000000f00 */
[----:B------:R-:W0:Y:S02]  /*4680*/  LDCU.64 UR10, c[0x0][0x380] ;  /* 0x00007000ff0a77ac */ /* 0x000e240008000a00 */
[----:B------:R-:W-:-:S04]  /*4690*/  FMUL.FTZ R16, R16, R29 ;  /* 0x0000001d10107220 */ /* 0x000fc80000410000 */
[----:B------:R-:W-:-:S04]  /*46a0*/  FFMA.FTZ R81, R32, R16, R35 ;  /* 0x0000001020517223 */ /* 0x000fc80000010023 */
[----:B------:R-:W-:Y:S01]  /*46b0*/  FMUL.FTZ R16, R81, -1.4426950216293334961 ;  /* 0xbfb8aa3b51107820 */ /* 0x000fe20000410000 */
[----:B-1----:R-:W-:Y:S02]  /*46c0*/  IMAD R64, R64, UR8, RZ ;  /* 0x0000000840407c24 */ /* 0x002fe4000f8e02ff */
[----:B------:R-:W-:-:S03]  /*46d0*/  IMAD.WIDE.U32 R14, R83, UR8, R14 ;  /* 0x00000008530e7c25 */ /* 0x000fc6000f8e000e */
[----:B------:R-:W1:Y:S01]  /*46e0*/  MUFU.EX2 R16, R16 ;  /* 0x0000001000107308 */ /* 0x000e620000000800 */
[----:B------:R-:W-:Y:S01]  /*46f0*/  IMAD R79, R83, UR9, R64 ;  /* 0x00000009534f7c24 */ /* 0x000fe2000f8e0240 */
[----:B0-----:R-:W-:-:S04]  /*4700*/  LEA R78, P3, R14, UR10, 0x2 ;  /* 0x0000000a0e4e7c11 */ /* 0x001fc8000f8610ff */
[----:B------:R-:W-:-:S04]  /*4710*/  IADD3 R79, PT, PT, R15, R79, RZ ;  /* 0x0000004f0f4f7210 */ /* 0x000fc80007ffe0ff */
[----:B------:R-:W-:Y:S01]  /*4720*/  LEA.HI.X R79, R14, UR11, R79, 0x2, P3 ;  /* 0x0000000b0e4f7c11 */ /* 0x000fe200098f144f */
[----:B------:R-:W-:-:S04]  /*4730*/  FADD.FTZ R14, -R28, R17 ;  /* 0x000000111c0e7221 */ /* 0x000fc80000010100 */
[----:B------:R-:W-:Y:S01]  /*4740*/  FMUL.FTZ R14, R14, R29 ;  /* 0x0000001d0e0e7220 */ /* 0x000fe20000410000 */
[----:B-1----:R-:W-:-:S03]  /*4750*/  FADD.FTZ R17, R16, 1 ;  /* 0x3f80000010117421 */ /* 0x002fc60000010000 */
[----:B------:R-:W-:Y:S02]  /*4760*/  FFMA.FTZ R68, R33, R14, R34 ;  /* 0x0000000e21447223 */ /* 0x000fe40000010022 */
[----:B------:R-:W0:Y:S02]  /*4770*/  MUFU.RCP R14, R17 ;  /* 0x00000011000e7308 */ /* 0x000e240000001000 */
[----:B------:R-:W-:-:S06]  /*4780*/  FMUL.FTZ R64, R68, -1.4426950216293334961 ;  /* 0xbfb8aa3b44407820 */ /* 0x000fcc0000410000 */
[----:B------:R-:W1:Y:S01]  /*4790*/  MUFU.EX2 R64, R64 ;  /* 0x0000004000407308 */ /* 0x000e620000000800 */
[----:B0-----:R-:W-:Y:S01]  /*47a0*/  FMUL.FTZ R14, R81, R14 ;  /* 0x0000000e510e7220 */ /* 0x001fe20000410000 */
[----:B-1----:R-:W-:-:S06]  /*47b0*/  FADD.FTZ R66, R64, 1 ;  /* 0x3f80000040427421 */ /* 0x002fcc0000010000 */
[----:B------:R-:W0:Y:S02]  /*47c0*/  MUFU.RCP R15, R66 ;  /* 0x00000042000f7308 */ /* 0x000e240000001000 */
[----:B0-----:R-:W-:-:S05]  /*47d0*/  FMUL.FTZ R15, R68, R15 ;  /* 0x0000000f440f7220 */ /* 0x001fca0000410000 */
[----:B------:R1:W-:Y:S02]  /*47e0*/  STG.E.64 desc[UR6][R78.64], R14 ;  /* 0x0000000e4e007986 */ /* 0x0003e4000c101b06 */
.L_x_4030:
[----:B------:R-:W-:Y:S05]  /*47f0*/  BSYNC.RECONVERGENT B1 ;  /* 0x0000000000017941 */ /* 0x000fea0003800200 */
.L_x_4029:
[----:B------:R-:W-:Y:S04]  /*4800*/  BSSY.RECONVERGENT B1, `(.L_x_4031) ;  /* 0x000001d000017945 */ /* 0x000fe80003800200 */
[----:B------:R-:W-:Y:S05]  /*4810*/  @P6 BRA `(.L_x_4032) ;  /* 0x00000000006c6947 */ /* 0x000fea0003800000 */
[C---:B------:R-:W-:Y:S01]  /*4820*/  FADD.FTZ R46, -R28.reuse, R46 ;  /* 0x0000002e1c2e7221 */ /* 0x040fe20000010100 */
[----:B01----:R-:W-:Y:S01]  /*4830*/  FADD.FTZ R14, -R28, R47 ;  /* 0x0000002f1c0e7221 */ /* 0x003fe20000010100 */
        /* <DEDUP_REMOVED lines=25> */
.L_x_4032:
[----:B------:R-:W-:Y:S05]  /*49d0*/  BSYNC.RECONVERGENT B1 ;  /* 0x0000000000017941 */ /* 0x000fea0003800200 */
.L_x_4031:
[----:B------:R-:W-:Y:S01]  /*49e0*/  BSSY.RECONVERGENT B1, `(.L_x_4033) ;  /* 0x000001f000017945 */ /* 0x000fe20003800200 */
[C---:B------:R-:W-:Y:S02]  /*49f0*/  IADD3 R47, PT, PT, R62.reuse, 0x50, RZ ;  /* 0x000000503e2f7810 */ /* 0x040fe40007ffe0ff */
[----:B------:R-:W-:Y:S01]  /*4a00*/  IADD3 R46, PT, PT, R62, 0x90, RZ ;  /* 0x000000903e2e7810 */ /* 0x000fe20007ffe0ff */
[----:B------:R-:W-:Y:S06]  /*4a10*/  @P1 BRA `(.L_x_4034) ;  /* 0x00000000006c1947 */ /* 0x000fec0003800000 */
[C---:B------:R-:W-:Y:S01]  /*4a20*/  FADD.FTZ R26, -R28.reuse, R26 ;  /* 0x0000001a1c1a7221 */ /* 0x040fe20000010100 */
[----:B012---:R-:W-:Y:S01]  /*4a30*/  FADD.FTZ R14, -R28, R27 ;  /* 0x0000001b1c0e7221 */ /* 0x007fe20000010100 */
        /* <DEDUP_REMOVED lines=25> */
.L_x_4034:
[----:B------:R-:W-:Y:S05]  /*4bd0*/  BSYNC.RECONVERGENT B1 ;  /* 0x0000000000017941 */ /* 0x000fea0003800200 */
.L_x_4033:
[----:B------:R-:W-:Y:S04]  /*4be0*/  BSSY.RECONVERGENT B1, `(.L_x_4035) ;  /* 0x000001d000017945 */ /* 0x000fe80003800200 */
[----:B------:R-:W-:Y:S05]  /*4bf0*/  @P2 BRA `(.L_x_4036) ;  /* 0x00000000006c2947 */ /* 0x000fea0003800000 */
[C---:B------:R-:W-:Y:S01]  /*4c00*/  FADD.FTZ R40, -R28.reuse, R40 ;  /* 0x000000281c287221 */ /* 0x040fe20000010100 */
[----:B0123--:R-:W-:Y:S01]  /*4c10*/  FADD.FTZ R14, -R28, R41 ;  /* 0x000000291c0e7221 */ /* 0x00ffe20000010100 */
        /* <DEDUP_REMOVED lines=25> */
.L_x_4036:
[----:B------:R-:W-:Y:S05]  /*4db0*/  BSYNC.RECONVERGENT B1 ;  /* 0x0000000000017941 */ /* 0x000fea0003800200 */
.L_x_4035:
        /* <DEDUP_REMOVED lines=17> */
[C---:B------:R-:W-:Y:S01]  /*4ed0*/  FADD.FTZ R18, -R28.reuse, R18 ;  /* 0x000000121c127221 */ /* 0x040fe20000010100 */
[----:B------:R-:W-:Y:S01]  /*4ee0*/  FADD.FTZ R14, -R28, R19 ;  /* 0x000000131c0e7221 */ /* 0x000fe20000010100 */
        /* <DEDUP_REMOVED lines=25> */
.L_x_4038:
[----:B------:R-:W-:Y:S05]  /*5080*/  BSYNC.RECONVERGENT B1 ;  /* 0x0000000000017941 */ /* 0x000fea0003800200 */
.L_x_4037:
[----:B------:R-:W-:Y:S04]  /*5090*/  BSSY.RECONVERGENT B1, `(.L_x_4039) ;  /* 0x000001d000017945 */ /* 0x000fe80003800200 */
[----:B------:R-:W-:Y:S05]  /*50a0*/  @P1 BRA `(.L_x_4040) ;  /* 0x00000000006c1947 */ /* 0x000fea0003800000 */
[C---:B------:R-:W-:Y:S01]  /*50b0*/  FADD.FTZ R42, -R28.reuse, R42 ;  /* 0x0000002a1c2a7221 */ /* 0x040fe20000010100 */
[----:B0-----:R-:W-:Y:S01]  /*50c0*/  FADD.FTZ R14, -R28, R43 ;  /* 0x0000002b1c0e7221 */ /* 0x001fe20000010100 */
        /* <DEDUP_REMOVED lines=25> */
.L_x_4040:
[----:B------:R-:W-:Y:S05]  /*5260*/  BSYNC.RECONVERGENT B1 ;  /* 0x0000000000017941 */ /* 0x000fea0003800200 */
.L_x_4039:
        /* <DEDUP_REMOVED lines=29> */
.L_x_4042:
[----:B------:R-:W-:Y:S05]  /*5440*/  BSYNC.RECONVERGENT B1 ;  /* 0x0000000000017941 */ /* 0x000fea0003800200 */
.L_x_4041:
[----:B------:R-:W-:Y:S04]  /*5450*/  BSSY.RECONVERGENT B1, `(.L_x_4043) ;  /* 0x000001d000017945 */ /* 0x000fe80003800200 */
[----:B------:R-:W-:Y:S05]  /*5460*/  @P2 BRA `(.L_x_4044) ;  /* 0x00000000006c2947 */ /* 0x000fea0003800000 */
[C---:B------:R-:W-:Y:S01]  /*5470*/  FADD.FTZ R20, -R28.reuse, R20 ;  /* 0x000000141c147221 */ /* 0x040fe20000010100 */
[----:B012---:R-:W-:Y:S01]  /*5480*/  FADD.FTZ R14, -R28, R21 ;  /* 0x000000151c0e7221 */ /* 0x007fe20000010100 */
        /* <DEDUP_REMOVED lines=25> */
.L_x_4044:
[----:B------:R-:W-:Y:S05]  /*5620*/  BSYNC.RECONVERGENT B1 ;  /* 0x0000000000017941 */ /* 0x000fea0003800200 */
.L_x_4043:
        /* <DEDUP_REMOVED lines=29> */
.L_x_4046:
[----:B------:R-:W-:Y:S05]  /*5800*/  BSYNC.RECONVERGENT B1 ;  /* 0x0000000000017941 */ /* 0x000fea0003800200 */
.L_x_4045:
[----:B01234-:R-:W-:Y:S01]  /*5810*/  SHF.R.S32.HI R15, RZ, 0x1f, R27 ;  /* 0x0000001fff0f7819 */ /* 0x01ffe2000001141b */
[----:B------:R-:W-:Y:S01]  /*5820*/  BSSY.RECONVERGENT B1, `(.L_x_4047) ;  /* 0x0000029000017945 */ /* 0x000fe20003800200 */
[----:B------:R-:W-:Y:S02]  /*5830*/  ISETP.GE.U32.AND P6, PT, R58, UR4, PT ;  /* 0x000000043a007c0c */ /* 0x000fe4000bfc6070 */
[----:B------:R-:W-:Y:S02]  /*5840*/  ISETP.GE.AND.EX P5, PT, R15, UR5, PT, P5 ;  /* 0x000000050f007c0c */ /* 0x000fe4000bfa6350 */
[----:B------:R-:W-:Y:S02]  /*5850*/  ISETP.GE.U32.AND P1, PT, R59, UR4, PT ;  /* 0x000000043b007c0c */ /* 0x000fe4000bf26070 */
[----:B------:R-:W-:Y:S02]  /*5860*/  ISETP.GE.U32.AND P2, PT, R30, UR4, PT ;  /* 0x000000041e007c0c */ /* 0x000fe4000bf46070 */
[----:B------:R-:W-:-:S02]  /*5870*/  ISETP.GE.U32.AND P3, PT, R36, UR4, PT ;  /* 0x0000000424007c0c */ /* 0x000fc4000bf66070 */
[----:B------:R-:W-:Y:S02]  /*5880*/  ISETP.GE.U32.AND P4, PT, R62, UR4, PT ;  /* 0x000000043e007c0c */ /* 0x000fe4000bf86070 */
[----:B------:R-:W-:Y:S02]  /*5890*/  SHF.R.S32.HI R18, RZ, 0x1f, R62 ;  /* 0x0000001fff127819 */ /* 0x000fe4000001143e */
[----:B------:R-:W-:Y:S02]  /*58a0*/  ISETP.GE.AND.EX P6, PT, R71, UR5, PT, P6 ;  /* 0x0000000547007c0c */ /* 0x000fe4000bfc6360 */
[----:B------:R-:W-:Y:S02]  /*58b0*/  ISETP.GE.AND.EX P1, PT, R73, UR5, PT, P1 ;  /* 0x0000000549007c0c */ /* 0x000fe4000bf26310 */
[----:B------:R-:W-:Y:S02]  /*58c0*/  ISETP.GE.AND.EX P2, PT, R37, UR5, PT, P2 ;  /* 0x0000000525007c0c */ /* 0x000fe4000bf46320 */
[----:B------:R-:W-:-:S02]  /*58d0*/  ISETP.GE.AND.EX P3, PT, R39, UR5, PT, P3 ;  /* 0x0000000527007c0c */ /* 0x000fc4000bf66330 */
[----:B------:R-:W-:Y:S01]  /*58e0*/  ISETP.GE.AND.EX P4, PT, R18, UR5, PT, P4 ;  /* 0x0000000512007c0c */ /* 0x000fe2000bf86340 */
[----:B------:R-:W-:-:S12]  /*58f0*/  @P5 BRA `(.L_x_4048) ;  /* 0x00000000006c5947 */ /* 0x000fd80003800000 */
        /* <DEDUP_REMOVED lines=27> */
.L_x_4048:
[----:B------:R-:W-:Y:S05]  /*5ab0*/  BSYNC.RECONVERGENT B1 ;  /* 0x0000000000017941 */ /* 0x000fea0003800200 */
.L_x_4047:
[----:B------:R-:W-:Y:S04]  /*5ac0*/  BSSY.RECONVERGENT B1, `(.L_x_4049) ;  /* 0x000001d000017945 */ /* 0x000fe80003800200 */
[----:B------:R-:W-:Y:S05]  /*5ad0*/  @P6 BRA `(.L_x_4050) ;  /* 0x00000000006c6947 */ /* 0x000fea0003800000 */
[C---:B------:R-:W-:Y:S01]  /*5ae0*/  FADD.FTZ R48, -R28.reuse, R48 ;  /* 0x000000301c307221 */ /* 0x040fe20000010100 */
[----:B0-----:R-:W-:Y:S01]  /*5af0*/  FADD.FTZ R14, -R28, R49 ;  /* 0x000000311c0e7221 */ /* 0x001fe20000010100 */
        /* <DEDUP_REMOVED lines=25> */
.L_x_4050:
[----:B------:R-:W-:Y:S05]  /*5c90*/  BSYNC.RECONVERGENT B1 ;  /* 0x0000000000017941 */ /* 0x000fea0003800200 */
.L_x_4049:
[----:B------:R-:W-:Y:S04]  /*5ca0*/  BSSY.RECONVERGENT B1, `(.L_x_4051) ;  /* 0x000001d000017945 */ /* 0x000fe80003800200 */
[----:B------:R-:W-:Y:S05]  /*5cb0*/  @P1 BRA `(.L_x_4052) ;  /* 0x00000000006c1947 */ /* 0x000fea0003800000 */
[C---:B------:R-:W-:Y:S01]  /*5cc0*/  FADD.FTZ R50, -R28.reuse, R50 ;  /* 0x000000321c327221 */ /* 0x040fe20000010100 */
[----:B01----:R-:W-:Y:S01]  /*5cd0*/  FADD.FTZ R14, -R28, R51 ;  /* 0x000000331c0e7221 */ /* 0x003fe20000010100 */
        /* <DEDUP_REMOVED lines=25> */
.L_x_4052:
[----:B------:R-:W-:Y:S05]  /*5e70*/  BSYNC.RECONVERGENT B1 ;  /* 0x0000000000017941 */ /* 0x000fea0003800200 */
.L_x_4051:
[----:B------:R-:W-:Y:S04]  /*5e80*/  BSSY.RECONVERGENT B1, `(.L_x_4053) ;  /* 0x000001d000017945 */ /* 0x000fe80003800200 */
[----:B------:R-:W-:Y:S05]  /*5e90*/  @P2 BRA `(.L_x_4054) ;  /* 0x00000000006c2947 */ /* 0x000fea0003800000 */
        /* <DEDUP_REMOVED lines=27> */
.L_x_4054:
[----:B------:R-:W-:Y:S05]  /*6050*/  BSYNC.RECONVERGENT B1 ;  /* 0x0000000000017941 */ /* 0x000fea0003800200 */
.L_x_4053:
        /* <DEDUP_REMOVED lines=29> */
.L_x_4056:
[----:B------:R-:W-:Y:S05]  /*6230*/  BSYNC.RECONVERGENT B1 ;  /* 0x0000000000017941 */ /* 0x000fea0003800200 */
.L_x_4055:
[----:B------:R-:W-:Y:S05]  /*6240*/  @P4 BRA `(.L_x_4026) ;  /* 0x0000000000684947 */ /* 0x000fea0003800000 */
[C---:B------:R-:W-:Y:S01]  /*6250*/  FADD.FTZ R56, -R28.reuse, R56 ;  /* 0x000000381c387221 */ /* 0x040fe20000010100 */
[----:B------:R-:W-:Y:S01]  /*6260*/  FADD.FTZ R28, -R28, R57 ;  /* 0x000000391c1c7221 */ /* 0x000fe20000010100 */
[----:B------:R-:W5:Y:S01]  /*6270*/  LDCU.64 UR4, c[0x0][0x3e0] ;  /* 0x00007c00ff0477ac */ /* 0x000f620008000a00 */
[----:B------:R-:W-:Y:S01]  /*6280*/  MOV R75, R77 ;  /* 0x0000004d004b7202 */ /* 0x000fe20000000f00 */
[-C--:B------:R-:W-:Y:S01]  /*6290*/  FMUL.FTZ R56, R56, R29.reuse ;  /* 0x0000001d38387220 */ /* 0x080fe20000410000 */
[----:B------:R-:W-:Y:S01]  /*62a0*/  FMUL.FTZ R28, R28, R29 ;  /* 0x0000001d1c1c7220 */ /* 0x000fe20000410000 */
[----:B------:R-:W5:Y:S02]  /*62b0*/  LDCU.64 UR8, c[0x0][0x380] ;  /* 0x00007000ff0877ac */ /* 0x000f640008000a00 */
[----:B------:R-:W-:Y:S01]  /*62c0*/  FFMA.FTZ R35, R32, R56, R35 ;  /* 0x0000003820237223 */ /* 0x000fe20000010023 */
[----:B------:R-:W-:-:S03]  /*62d0*/  FFMA.FTZ R28, R33, R28, R34 ;  /* 0x0000001c211c7223 */ /* 0x000fc60000010022 */
[----:B01234-:R-:W-:Y:S01]  /*62e0*/  FMUL.FTZ R14, R35, -1.4426950216293334961 ;  /* 0xbfb8aa3b230e7820 */ /* 0x01ffe20000410000 */
[----:B------:R-:W-:-:S05]  /*62f0*/  FMUL.FTZ R15, R28, -1.4426950216293334961 ;  /* 0xbfb8aa3b1c0f7820 */ /* 0x000fca0000410000 */
[----:B------:R-:W0:Y:S01]  /*6300*/  MUFU.EX2 R14, R14 ;  /* 0x0000000e000e7308 */ /* 0x000e220000000800 */
[----:B-----5:R-:W-:Y:S02]  /*6310*/  IMAD R19, R18, UR4, RZ ;  /* 0x0000000412137c24 */ /* 0x020fe4000f8e02ff */
[----:B------:R-:W-:-:S05]  /*6320*/  IMAD.WIDE.U32 R74, R62, UR4, R74 ;  /* 0x000000043e4a7c25 */ /* 0x000fca000f8e004a */
[----:B------:R-:W1:Y:S01]  /*6330*/  MUFU.EX2 R15, R15 ;  /* 0x0000000f000f7308 */ /* 0x000e620000000800 */
[----:B------:R-:W-:-:S05]  /*6340*/  IMAD R19, R62, UR5, R19 ;  /* 0x000000053e137c24 */ /* 0x000fca000f8e0213 */
[----:B------:R-:W-:Y:S01]  /*6350*/  IADD3 R19, PT, PT, R75, R19, RZ ;  /* 0x000000134b137210 */ /* 0x000fe20007ffe0ff */
[----:B0-----:R-:W-:Y:S01]  /*6360*/  FADD.FTZ R16, R14, 1 ;  /* 0x3f8000000e107421 */ /* 0x001fe20000010000 */
[----:B------:R-:W-:-:S05]  /*6370*/  LEA R14, P1, R74, UR8, 0x2 ;  /* 0x000000084a0e7c11 */ /* 0x000fca000f8210ff */
[----:B------:R-:W0:Y:S01]  /*6380*/  MUFU.RCP R16, R16 ;  /* 0x0000001000107308 */ /* 0x000e220000001000 */
[----:B-1----:R-:W-:Y:S01]  /*6390*/  FADD.FTZ R17, R15, 1 ;  /* 0x3f8000000f117421 */ /* 0x002fe20000010000 */
[----:B------:R-:W-:-:S06]  /*63a0*/  LEA.HI.X R15, R74, UR9, R19, 0x2, P1 ;  /* 0x000000094a0f7c11 */ /* 0x000fcc00088f1413 */
[----:B------:R-:W1:Y:S01]  /*63b0*/  MUFU.RCP R17, R17 ;  /* 0x0000001100117308 */ /* 0x000e620000001000 */
[----:B0-----:R-:W-:Y:S01]  /*63c0*/  FMUL.FTZ R18, R35, R16 ;  /* 0x0000001023127220 */ /* 0x001fe20000410000 */
[----:B-1----:R-:W-:-:S05]  /*63d0*/  FMUL.FTZ R19, R28, R17 ;  /* 0x000000111c137220 */ /* 0x002fca0000410000 */
[----:B------:R0:W-:Y:S02]  /*63e0*/  STG.E.64 desc[UR6][R14.64], R18 ;  /* 0x000000120e007986 */ /* 0x0001e4000c101b06 */
.L_x_4026:
[----:B------:R-:W-:Y:S05]  /*63f0*/  BSYNC.RECONVERGENT B0 ;  /* 0x0000000000007941 */ /* 0x000fea0003800200 */
.L_x_3994:
        /* <DEDUP_REMOVED lines=8> */
.L_x_4058:
        /* <DEDUP_REMOVED lines=16> */
.L_x_4559:


//--------------------- .text._Z35group_norm_nhwc_fwd_one_pass_kernelI11Fp32IOBf16WLi512ELi80ELi640EEv26Group_norm_nhwc_fwd_params --------------------------
	.section	.text._Z35group_norm_nhwc_fwd_one_pass_kernelI11Fp32IOBf16WLi512ELi80ELi640EEv26Group_norm_nhwc_fwd_params,"ax",@progbits
	.align	128
        .global         _Z35group_norm_nhwc_fwd_one_pass_kernelI11Fp32IOBf16WLi512ELi80ELi640EEv26Group_norm_nhwc_fwd_params
        .type           _Z35group_norm_nhwc_fwd_one_pass_kernelI11Fp32IOBf16WLi512ELi80ELi640EEv26Group_norm_nhwc_fwd_params,@function
        .size           _Z35group_norm_nhwc_fwd_one_pass_kernelI11Fp32IOBf16WLi512ELi80ELi640EEv26Group_norm_nhwc_fwd_params,(.L_x_4560 - _Z35group_norm_nhwc_fwd_one_pass_kernelI11Fp32IOBf16WLi512ELi80ELi640EEv26Group_norm_nhwc_fwd_params)
        .other          _Z35group_norm_nhwc_fwd_one_pass_kernelI11Fp32IOBf16WLi512ELi80ELi640EEv26Group_norm_nhwc_fwd_params,@"STO_CUDA_ENTRY STV_DEFAULT"
_Z35group_norm_nhwc_fwd_one_pass_kernelI11Fp32IOBf16WLi512ELi80ELi640EEv26Group_norm_nhwc_fwd_params:
.text._Z35group_norm_nhwc_fwd_one_pass_kernelI11Fp32IOBf16WLi512ELi80ELi640EEv26Group_norm_nhwc_fwd_params:
        /* <DEDUP_REMOVED lines=26> */
.L_x_4198:
[----:B0-----:R-:W0:Y:S01]  /*01a0*/  LDCU UR10, c[0x0][0x3f8] ;  /* 0x00007f00ff0a77ac */ /* 0x001e220008000800 */
[----:B----4-:R-:W-:Y:S02]  /*01b0*/  IABS R8, UR5 ;  /* 0x0000000500087c13 */ /* 0x010fe40008000000 */
[----:B------:R-:W-:Y:S01]  /*01c0*/  CS2R R80, SRZ ;  /* 0x0000000000507805 */ /* 0x000fe2000001ff00 */
[----:B------:R-:W1:Y:S01]  /*01d0*/  LDCU.64 UR14, c[0x0][0x3e8] ;  /* 0x00007d00ff0e77ac */ /* 0x000e620008000a00 */
[----:B0-----:R-:W-:-:S04]  /*01e0*/  MOV R2, UR10 ;  /* 0x0000000a00027c02 */ /* 0x001fc80008000f00 */
[----:B--23--:R-:W-:-:S04]  /*01f0*/  IABS R5, R2 ;  /* 0x0000000200057213 */ /* 0x00cfc80000000000 */
        /* <DEDUP_REMOVED lines=11> */
[----:B0-----:R-:W-:Y:S01]  /*02b0*/  IMAD R51, R4, UR8, R85 ;  /* 0x0000000804337c24 */ /* 0x001fe2000f8e0255 */
        /* <DEDUP_REMOVED lines=742> */
.L_x_4060:
[----:B------:R-:W-:Y:S05]  /*3120*/  BSYNC.RECONVERGENT B0 ;  /* 0x0000000000007941 */ /* 0x000fea0003800200 */
.L_x_4059:
        /* <DEDUP_REMOVED lines=54> */
.L_x_4062:
[----:B------:R-:W-:Y:S05]  /*3490*/  BSYNC.RECONVERGENT B0 ;  /* 0x0000000000007941 */ /* 0x000fea0003800200 */
.L_x_4061:
        /* <DEDUP_REMOVED lines=30> */
.L_x_4065:
        /* <DEDUP_REMOVED lines=10> */
.L_x_4064:
        /* <DEDUP_REMOVED lines=18> */
.L_x_4067:
        /* <DEDUP_REMOVED lines=145> */
.L_x_4066:
        /* <DEDUP_REMOVED lines=78> */
.L_x_4068:
        /* <DEDUP_REMOVED lines=42> */
.L_x_4069:
        /* <DEDUP_REMOVED lines=21> */
.L_x_4070:
[----:B------:R-:W-:Y:S05]  /*4a20*/  BSYNC.RECONVERGENT B0 ;  /* 0x0000000000007941 */ /* 0x000fea0003800200 */
.L_x_4063:
[----:B------:R-:W5:Y:S01]  /*4a30*/  S2UR UR6, SR_CgaCtaId ;  /* 0x00000000000679c3 */ /* 0x000f620000008800 */
[----:B------:R-:W2:Y:S01]  /*4a40*/  LDCU UR7, c[0x0][0x414] ;  /* 0x00008280ff0777ac */ /* 0x000ea20008000800 */
[----:B------:R-:W-:Y:S02]  /*4a50*/  ISETP.NE.AND P1, PT, R0, RZ, PT ;  /* 0x000000ff0000720c */ /* 0x000fe40003f25270 */
[----:B----4-:R-:W-:Y:S01]  /*4a60*/  MOV R47, UR5 ;  /* 0x00000005002f7c02 */ /* 0x010fe20008000f00 */
[----:B------:R-:W-:Y:S01]  /*4a70*/  UMOV UR4, 0x400 ;  /* 0x0000040000047882 */ /* 0x000fe20000000000 */
[----:B------:R-:W-:Y:S01]  /*4a80*/  LOP3.LUT R0, R84, 0xffff, RZ, 0xc0, !PT ;  /* 0x0000ffff54007812 */ /* 0x000fe200078ec0ff */
[----:B------:R-:W4:Y:S01]  /*4a90*/  LDCU.U8 UR8, c[0x0][0x3fc] ;  /* 0x00007f80ff0877ac */ /* 0x000f220008000000 */
[----:B-1----:R-:W1:Y:S02]  /*4aa0*/  @P0 LDC.64 R44, c[0x0][0x388] ;  /* 0x0000e200ff2c0b82 */ /* 0x002e640000000a00 */
[----:B------:R-:W-:-:S06]  /*4ab0*/  IADD3 R51, PT, PT, R0, UR11, RZ ;  /* 0x0000000b00337c10 */ /* 0x000fcc000fffe0ff */
[----:B------:R-:W0:Y:S01]  /*4ac0*/  LDC.64 R42, c[0x0][0x398] ;  /* 0x0000e600ff2a7b82 */ /* 0x000e220000000a00 */
[----:B--2---:R-:W-:Y:S01]  /*4ad0*/  @P0 FMUL.FTZ R46, R48, UR7 ;  /* 0x00000007302e0c20 */ /* 0x004fe20008410000 */
[----:B-----5:R-:W-:-:S06]  /*4ae0*/  ULEA UR4, UR6, UR4, 0x18 ;  /* 0x0000000406047291 */ /* 0x020fcc000f8ec0ff */
[----:B---3--:R-:W2:Y:S01]  /*4af0*/  LDC.64 R40, c[0x0][0x3a0] ;  /* 0x0000e800ff287b82 */ /* 0x008ea20000000a00 */
[----:B-1----:R-:W-:-:S04]  /*4b00*/  @P0 IMAD.WIDE R44, R47, 0x8, R44 ;  /* 0x000000082f2c0825 */ /* 0x002fc800078e022c */
[----:B------:R-:W-:Y:S01]  /*4b10*/  @P0 FMUL.FTZ R47, R49, UR7 ;  /* 0x00000007312f0c20 */ /* 0x000fe20008410000 */
[----:B------:R-:W-:Y:S04]  /*4b20*/  @!P1 STS.64 [UR4+0xc0], R48 ;  /* 0x0000c030ff009988 */ /* 0x000fe80008000a04 */
[----:B------:R-:W-:Y:S01]  /*4b30*/  @P0 STG.E.64 desc[UR12][R44.64], R46 ;  /* 0x0000002e2c000986 */ /* 0x000fe2000c101b0c */
[C---:B0-----:R-:W-:Y:S01]  /*4b40*/  IMAD.WIDE R42, R51.reuse, 0x2, R42 ;  /* 0x00000002332a7825 */ /* 0x041fe200078e022a */
[----:B------:R-:W-:Y:S03]  /*4b50*/  BAR.SYNC.DEFER_BLOCKING 0x0 ;  /* 0x0000000000007b1d */ /* 0x000fe60000010000 */
[----:B--2---:R-:W-:-:S03]  /*4b60*/  IMAD.WIDE R50, R51, 0x2, R40 ;  /* 0x0000000233327825 */ /* 0x004fc600078e0228 */
[----:B------:R-:W2:Y:S04]  /*4b70*/  LDG.E.U16 R52, desc[UR12][R42.64] ;  /* 0x0000000c2a347981 */ /* 0x000ea8000c1e1500 */
        /* <DEDUP_REMOVED lines=46> */
[----:B0-----:R-:W-:Y:S01]  /*4e60*/  IMAD R49, R46, UR16, RZ ;  /* 0x000000102e317c24 */ /* 0x001fe2000f8e02ff */
[----:B------:R-:W-:-:S03]  /*4e70*/  MOV R46, R86 ;  /* 0x00000056002e7202 */ /* 0x000fc60000000f00 */
[C---:B------:R-:W-:Y:S02]  /*4e80*/  IMAD R49, R44.reuse, UR17, R49 ;  /* 0x000000112c317c24 */ /* 0x040fe4000f8e0231 */
[----:B------:R-:W-:-:S05]  /*4e90*/  IMAD.WIDE.U32 R46, R44, UR16, R46 ;  /* 0x000000102c2e7c25 */ /* 0x000fca000f8e002e */
[----:B------:R-:W-:Y:S01]  /*4ea0*/  IADD3 R49, PT, PT, R47, R49, RZ ;  /* 0x000000312f317210 */ /* 0x000fe20007ffe0ff */
[----:B------:R-:W-:Y:S01]  /*4eb0*/  FMUL.FTZ R47, R81, UR6 ;  /* 0x00000006512f7c20 */ /* 0x000fe20008410000 */
[----:B-1----:R-:W-:-:S03]  /*4ec0*/  LEA R48, P1, R46, UR14, 0x2 ;  /* 0x0000000e2e307c11 */ /* 0x002fc6000f8210ff */
[----:B------:R-:W-:Y:S01]  /*4ed0*/  FFMA.FTZ R47, R41, R47, R42 ;  /* 0x0000002f292f7223 */ /* 0x000fe2000001002a */
[----:B------:R-:W-:Y:S01]  /*4ee0*/  LEA.HI.X R49, R46, UR15, R49, 0x2, P1 ;  /* 0x0000000f2e317c11 */ /* 0x000fe200088f1431 */
[----:B------:R-:W-:-:S05]  /*4ef0*/  FFMA.FTZ R46, R40, R80, R43 ;  /* 0x00000050282e7223 */ /* 0x000fca000001002b */
[----:B------:R0:W-:Y:S03]  /*4f00*/  STG.E.64 desc[UR12][R48.64], R46 ;  /* 0x0000002e30007986 */ /* 0x0001e6000c101b0c */
.L_x_4074:
[----:B------:R-:W-:Y:S05]  /*4f10*/  BSYNC.RECONVERGENT B1 ;  /* 0x0000000000017941 */ /* 0x000fea0003800200 */
.L_x_4073:
        /* <DEDUP_REMOVED lines=19> */
.L_x_4076:
[----:B------:R-:W-:Y:S05]  /*5050*/  BSYNC.RECONVERGENT B1 ;  /* 0x0000000000017941 */ /* 0x000fea0003800200 */
.L_x_4075:
[----:B------:R-:W-:Y:S01]  /*5060*/  ISETP.GE.U32.AND P5, PT, R51, UR10, PT ;  /* 0x0000000a33007c0c */ /* 0x000fe2000bfa6070 */
[----:B------:R-:W-:Y:S01]  /*5070*/  BSSY.RECONVERGENT B1, `(.L_x_4077) ;  /* 0x0000028000017945 */ /* 0x000fe20003800200 */
[----:B01----:R-:W-:Y:S02]  /*5080*/  SHF.R.S32.HI R48, RZ, 0x1f, R51 ;  /* 0x0000001fff307819 */ /* 0x003fe40000011433 */
        /* <DEDUP_REMOVED lines=32> */
[----:B-1----:R-:W-:-:S03]  /*5290*/  LEA R50, P5, R48, UR16, 0x2 ;  /* 0x0000001030327c11 */ /* 0x002fc6000f8a10ff */
[----:B------:R-:W-:Y:S01]  /*52a0*/  FFMA.FTZ R49, R41, R49, R42 ;  /* 0x0000003129317223 */ /* 0x000fe2000001002a */
[----:B------:R-:W-:Y:S01]  /*52b0*/  LEA.HI.X R51, R48, UR17, R81, 0x2, P5 ;  /* 0x0000001130337c11 */ /* 0x000fe2000a8f1451 */
[----:B------:R-:W-:-:S04]  /*52c0*/  FMUL.FTZ R48, R76, UR6 ;  /* 0x000000064c307c20 */ /* 0x000fc80008410000 */
[----:B------:R-:W-:-:S05]  /*52d0*/  FFMA.FTZ R48, R40, R48, R43 ;  /* 0x0000003028307223 */ /* 0x000fca000001002b */
[----:B------:R0:W-:Y:S02]  /*52e0*/  STG.E.64 desc[UR12][R50.64], R48 ;  /* 0x0000003032007986 */ /* 0x0001e4000c101b0c */
.L_x_4078:
[----:B------:R-:W-:Y:S05]  /*52f0*/  BSYNC.RECONVERGENT B1 ;  /* 0x0000000000017941 */ /* 0x000fea0003800200 */
.L_x_4077:
[----:B------:R-:W-:Y:S01]  /*5300*/  BSSY.RECONVERGENT B1, `(.L_x_4079) ;  /* 0x0000015000017945 */ /* 0x000fe20003800200 */
[C---:B0-----:R-:W-:Y:S02]  /*5310*/  IADD3 R50, PT, PT, R44.reuse, 0x80, RZ ;  /* 0x000000802c327810 */ /* 0x041fe40007ffe0ff */
[----:B------:R-:W-:Y:S01]  /*5320*/  IADD3 R51, PT, PT, R44, 0x90, RZ ;  /* 0x000000902c337810 */ /* 0x000fe20007ffe0ff */
        /* <DEDUP_REMOVED lines=10> */
[C---:B-1----:R-:W-:Y:S02]  /*53d0*/  LEA R74, P2, R48.reuse, UR16, 0x2 ;  /* 0x00000010304a7c11 */ /* 0x042fe4000f8410ff */
[----:B------:R-:W-:Y:S01]  /*53e0*/  IADD3 R77, PT, PT, R49, R77, RZ ;  /* 0x0000004d314d7210 */ /* 0x000fe20007ffe0ff */
[----:B------:R-:W-:Y:S01]  /*53f0*/  FMUL.FTZ R45, R45, UR6 ;  /* 0x000000062d2d7c20 */ /* 0x000fe20008410000 */
[----:B------:R-:W-:Y:S02]  /*5400*/  FMUL.FTZ R49, R75, UR6 ;  /* 0x000000064b317c20 */ /* 0x000fe40008410000 */
[----:B------:R-:W-:Y:S01]  /*5410*/  LEA.HI.X R75, R48, UR17, R77, 0x2, P2 ;  /* 0x00000011304b7c11 */ /* 0x000fe200090f144d */
[----:B------:R-:W-:Y:S01]  /*5420*/  FFMA.FTZ R48, R40, R45, R43 ;  /* 0x0000002d28307223 */ /* 0x000fe2000001002b */
[----:B------:R-:W-:-:S05]  /*5430*/  FFMA.FTZ R49, R41, R49, R42 ;  /* 0x0000003129317223 */ /* 0x000fca000001002a */
[----:B------:R0:W-:Y:S02]  /*5440*/  STG.E.64 desc[UR12][R74.64], R48 ;  /* 0x000000304a007986 */ /* 0x0001e4000c101b0c */
.L_x_4080:
[----:B------:R-:W-:Y:S05]  /*5450*/  BSYNC.RECONVERGENT B1 ;  /* 0x0000000000017941 */ /* 0x000fea0003800200 */
.L_x_4079:
        /* <DEDUP_REMOVED lines=19> */
.L_x_4082:
[----:B------:R-:W-:Y:S05]  /*5590*/  BSYNC.RECONVERGENT B1 ;  /* 0x0000000000017941 */ /* 0x000fea0003800200 */
.L_x_4081:
        /* <DEDUP_REMOVED lines=15> */
[----:B-1----:R-:W-:-:S04]  /*5690*/  LEA R46, P1, R2, UR16, 0x2 ;  /* 0x00000010022e7c11 */ /* 0x002fc8000f8210ff */
[----:B------:R-:W-:-:S04]  /*56a0*/  IADD3 R47, PT, PT, R3, R47, RZ ;  /* 0x0000002f032f7210 */ /* 0x000fc80007ffe0ff */
[----:B------:R-:W-:-:S05]  /*56b0*/  LEA.HI.X R47, R2, UR17, R47, 0x2, P1 ;  /* 0x00000011022f7c11 */ /* 0x000fca00088f142f */
[----:B------:R2:W-:Y:S02]  /*56c0*/  STG.E.64 desc[UR12][R46.64], R4 ;  /* 0x000000042e007986 */ /* 0x0005e4000c101b0c */
.L_x_4084:
[----:B------:R-:W-:Y:S05]  /*56d0*/  BSYNC.RECONVERGENT B1 ;  /* 0x0000000000017941 */ /* 0x000fea0003800200 */
.L_x_4083:
        /* <DEDUP_REMOVED lines=19> */
.L_x_4086:
[----:B------:R-:W-:Y:S05]  /*5810*/  BSYNC.RECONVERGENT B1 ;  /* 0x0000000000017941 */ /* 0x000fea0003800200 */
.L_x_4085:
        /* <DEDUP_REMOVED lines=12> */
[----:B--23--:R-:W-:Y:S02]  /*58e0*/  IMAD R4, R79, UR14, RZ ;  /* 0x0000000e4f047c24 */ /* 0x00cfe4000f8e02ff */
[----:B------:R-:W-:-:S04]  /*58f0*/  IMAD.WIDE.U32 R2, R53, UR14, R2 ;  /* 0x0000000e35027c25 */ /* 0x000fc8000f8e0002 */
[----:B------:R-:W-:Y:S01]  /*5900*/  IMAD R53, R53, UR15, R4 ;  /* 0x0000000f35357c24 */ /* 0x000fe2000f8e0204 */
[----:B-1----:R-:W-:-:S04]  /*5910*/  LEA R4, P1, R2, UR16, 0x2 ;  /* 0x0000001002047c11 */ /* 0x002fc8000f8210ff */
[----:B------:R-:W-:-:S04]  /*5920*/  IADD3 R53, PT, PT, R3, R53, RZ ;  /* 0x0000003503357210 */ /* 0x000fc80007ffe0ff */
[----:B------:R-:W-:-:S05]  /*5930*/  LEA.HI.X R5, R2, UR17, R53, 0x2, P1 ;  /* 0x0000001102057c11 */ /* 0x000fca00088f1435 */
[----:B------:R4:W-:Y:S02]  /*5940*/  STG.E.64 desc[UR12][R4.64], R8 ;  /* 0x0000000804007986 */ /* 0x0009e4000c101b0c */
.L_x_4088:
[----:B------:R-:W-:Y:S05]  /*5950*/  BSYNC.RECONVERGENT B1 ;  /* 0x0000000000017941 */ /* 0x000fea0003800200 */
.L_x_4087:
[----:B------:R-:W-:Y:S01]  /*5960*/  ISETP.GE.U32.AND P5, PT, R50, UR10, PT ;  /* 0x0000000a32007c0c */ /* 0x000fe2000bfa6070 */
[----:B------:R-:W-:Y:S01]  /*5970*/  BSSY.RECONVERGENT B1, `(.L_x_4089) ;  /* 0x000002a000017945 */ /* 0x000fe20003800200 */
[----:B-1----:R-:W-:Y:S02]  /*5980*/  SHF.R.S32.HI R2, RZ, 0x1f, R50 ;  /* 0x0000001fff027819 */ /* 0x002fe40000011432 */
[----:B------:R-:W-:Y:S02]  /*5990*/  IADD3 R53, PT, PT, R44, 0xa0, RZ ;  /* 0x000000a02c357810 */ /* 0x000fe40007ffe0ff */
[----:B------:R-:W-:Y:S02]  /*59a0*/  ISETP.GE.AND.EX P5, PT, R2, UR11, PT, P5 ;  /* 0x0000000b02007c0c */ /* 0x000fe4000bfa6350 */
[C---:B------:R-:W-:Y:S02]  /*59b0*/  IADD3 R45, PT, PT, R44.reuse, 0xb0, RZ ;  /* 0x000000b02c2d7810 */ /* 0x040fe40007ffe0ff */
[----:B--2---:R-:W-:-:S02]  /*59c0*/  IADD3 R46, PT, PT, R44, 0xc0, RZ ;  /* 0x000000c02c2e7810 */ /* 0x004fc40007ffe0ff */
        /* <DEDUP_REMOVED lines=8> */
[----:B0-----:R-:W-:Y:S02]  /*5a50*/  SHF.R.S32.HI R48, RZ, 0x1f, R45 ;  /* 0x0000001fff307819 */ /* 0x001fe4000001142d */
[----:B------:R-:W-:Y:S02]  /*5a60*/  SHF.R.S32.HI R49, RZ, 0x1f, R46 ;  /* 0x0000001fff317819 */ /* 0x000fe4000001142e */
[----:B------:R-:W-:Y:S02]  /*5a70*/  SHF.R.S32.HI R52, RZ, 0x1f, R47 ;  /* 0x0000001fff347819 */ /* 0x000fe4000001142f */
[----:B------:R-:W-:-:S02]  /*5a80*/  ISETP.GE.AND.EX P2, PT, R55, UR11, PT, P2 ;  /* 0x0000000b37007c0c */ /* 0x000fc4000bf46320 */
[----:B------:R-:W-:Y:S02]  /*5a90*/  ISETP.GE.AND.EX P1, PT, R54, UR11, PT, P1 ;  /* 0x0000000b36007c0c */ /* 0x000fe4000bf26310 */
[----:B------:R-:W-:Y:S02]  /*5aa0*/  ISETP.GE.AND.EX P6, PT, R48, UR11, PT, P6 ;  /* 0x0000000b30007c0c */ /* 0x000fe4000bfc6360 */
[----:B------:R-:W-:Y:S02]  /*5ab0*/  ISETP.GE.AND.EX P3, PT, R49, UR11, PT, P3 ;  /* 0x0000000b31007c0c */ /* 0x000fe4000bf66330 */
[----:B------:R-:W-:Y:S02]  /*5ac0*/  ISETP.GE.AND.EX P4, PT, R52, UR11, PT, P4 ;  /* 0x0000000b34007c0c */ /* 0x000fe4000bf86340 */
[C---:B----4-:R-:W-:Y:S02]  /*5ad0*/  IADD3 R8, PT, PT, R44.reuse, 0xe0, RZ ;  /* 0x000000e02c087810 */ /* 0x050fe40007ffe0ff */
[----:B------:R-:W-:Y:S01]  /*5ae0*/  IADD3 R9, PT, PT, R44, 0xf0, RZ ;  /* 0x000000f02c097810 */ /* 0x000fe20007ffe0ff */
[----:B------:R-:W-:Y:S08]  /*5af0*/  @P5 BRA `(.L_x_4090) ;  /* 0x0000000000445947 */ /* 0x000ff00003800000 */
[----:B------:R-:W0:Y:S01]  /*5b00*/  LDCU.64 UR14, c[0x0][0x3e0] ;  /* 0x00007c00ff0e77ac */ /* 0x000e220008000a00 */
[----:B------:R-:W-:Y:S01]  /*5b10*/  MOV R3, R89 ;  /* 0x0000005900037202 */ /* 0x000fe20000000f00 */
[----:B------:R-:W-:Y:S01]  /*5b20*/  FADD.FTZ R10, R10, -UR4 ;  /* 0x800000040a0a7e21 */ /* 0x000fe20008010000 */
[----:B------:R-:W-:Y:S01]  /*5b30*/  FADD.FTZ R11, R11, -UR4 ;  /* 0x800000040b0b7e21 */ /* 0x000fe20008010000 */
[----:B------:R-:W1:Y:S02]  /*5b40*/  LDCU.64 UR16, c[0x0][0x380] ;  /* 0x00007000ff1077ac */ /* 0x000e640008000a00 */
[----:B---3--:R-:W-:Y:S01]  /*5b50*/  FMUL.FTZ R6, R10, UR6 ;  /* 0x000000060a067c20 */ /* 0x008fe20008410000 */
[----:B------:R-:W-:-:S03]  /*5b60*/  FMUL.FTZ R7, R11, UR6 ;  /* 0x000000060b077c20 */ /* 0x000fc60008410000 */
[----:B------:R-:W-:Y:S01]  /*5b70*/  FFMA.FTZ R6, R40, R6, R43 ;  /* 0x0000000628067223 */ /* 0x000fe2000001002b */
[----:B------:R-:W-:Y:S01]  /*5b80*/  FFMA.FTZ R7, R41, R7, R42 ;  /* 0x0000000729077223 */ /* 0x000fe2000001002a */
        /* <DEDUP_REMOVED lines=8> */
.L_x_4090:
[----:B------:R-:W-:Y:S05]  /*5c10*/  BSYNC.RECONVERGENT B1 ;  /* 0x0000000000017941 */ /* 0x000fea0003800200 */
.L_x_4089:
        /* <DEDUP_REMOVED lines=8> */
[----:B0--3--:R-:W-:-:S03]  /*5ca0*/  FMUL.FTZ R6, R12, UR6 ;  /* 0x000000060c067c20 */ /* 0x009fc60008410000 */
[----:B------:R-:W-:Y:S01]  /*5cb0*/  FMUL.FTZ R7, R13, UR6 ;  /* 0x000000060d077c20 */ /* 0x000fe20008410000 */
        /* <DEDUP_REMOVED lines=9> */
.L_x_4092:
[----:B------:R-:W-:Y:S05]  /*5d50*/  BSYNC.RECONVERGENT B1 ;  /* 0x0000000000017941 */ /* 0x000fea0003800200 */
.L_x_4091:
        /* <DEDUP_REMOVED lines=15> */
[----:B01-3--:R-:W-:-:S04]  /*5e50*/  LEA R4, P1, R2, UR16, 0x2 ;  /* 0x0000001002047c11 */ /* 0x00bfc8000f8210ff */
[----:B------:R-:W-:-:S04]  /*5e60*/  IADD3 R53, PT, PT, R3, R53, RZ ;  /* 0x0000003503357210 */ /* 0x000fc80007ffe0ff */
[----:B------:R-:W-:-:S05]  /*5e70*/  LEA.HI.X R5, R2, UR17, R53, 0x2, P1 ;  /* 0x0000001102057c11 */ /* 0x000fca00088f1435 */
[----:B------:R2:W-:Y:S02]  /*5e80*/  STG.E.64 desc[UR12][R4.64], R14 ;  /* 0x0000000e04007986 */ /* 0x0005e4000c101b0c */
.L_x_4094:
[----:B------:R-:W-:Y:S05]  /*5e90*/  BSYNC.RECONVERGENT B1 ;  /* 0x0000000000017941 */ /* 0x000fea0003800200 */
.L_x_4093:
[----:B------:R-:W-:Y:S04]  /*5ea0*/  BSSY.RECONVERGENT B1, `(.L_x_4095) ;  /* 0x0000013000017945 */ /* 0x000fe80003800200 */
[----:B------:R-:W-:Y:S05]  /*5eb0*/  @P6 BRA `(.L_x_4096) ;  /* 0x0000000000446947 */ /* 0x000fea0003800000 */
[----:B------:R-:W4:Y:S01]  /*5ec0*/  LDCU.64 UR14, c[0x0][0x3e0] ;  /* 0x00007c00ff0e77ac */ /* 0x000f220008000a00 */
        /* <DEDUP_REMOVED lines=12> */
[----:B0123--:R-:W-:-:S04]  /*5f90*/  LEA R4, P1, R2, UR16, 0x2 ;  /* 0x0000001002047c11 */ /* 0x00ffc8000f8210ff */
[----:B------:R-:W-:-:S04]  /*5fa0*/  IADD3 R45, PT, PT, R3, R45, RZ ;  /* 0x0000002d032d7210 */ /* 0x000fc80007ffe0ff */
[----:B------:R-:W-:-:S05]  /*5fb0*/  LEA.HI.X R5, R2, UR17, R45, 0x2, P1 ;  /* 0x0000001102057c11 */ /* 0x000fca00088f142d */
[----:B------:R4:W-:Y:S02]  /*5fc0*/  STG.E.64 desc[UR12][R4.64], R16 ;  /* 0x0000001004007986 */ /* 0x0009e4000c101b0c */
.L_x_4096:
[----:B------:R-:W-:Y:S05]  /*5fd0*/  BSYNC.RECONVERGENT B1 ;  /* 0x0000000000017941 */ /* 0x000fea0003800200 */
.L_x_4095:
[----:B------:R-:W-:Y:S04]  /*5fe0*/  BSSY.RECONVERGENT B1, `(.L_x_4097) ;  /* 0x0000013000017945 */ /* 0x000fe80003800200 */
[----:B------:R-:W-:Y:S05]  /*5ff0*/  @P3 BRA `(.L_x_4098) ;  /* 0x0000000000443947 */ /* 0x000fea0003800000 */
[----:B------:R-:W5:Y:S01]  /*6000*/  LDCU.64 UR14, c[0x0][0x3e0] ;  /* 0x00007c00ff0e77ac */ /* 0x000f620008000a00 */
        /* <DEDUP_REMOVED lines=12> */
[----:B01234-:R-:W-:-:S04]  /*60d0*/  LEA R4, P1, R2, UR16, 0x2 ;  /* 0x0000001002047c11 */ /* 0x01ffc8000f8210ff */
[----:B------:R-:W-:-:S04]  /*60e0*/  IADD3 R49, PT, PT, R3, R49, RZ ;  /* 0x0000003103317210 */ /* 0x000fc80007ffe0ff */
[----:B------:R-:W-:-:S05]  /*60f0*/  LEA.HI.X R5, R2, UR17, R49, 0x2, P1 ;  /* 0x0000001102057c11 */ /* 0x000fca00088f1431 */
[----:B------:R0:W-:Y:S02]  /*6100*/  STG.E.64 desc[UR12][R4.64], R18 ;  /* 0x0000001204007986 */ /* 0x0001e4000c101b0c */
.L_x_4098:
[----:B------:R-:W-:Y:S05]  /*6110*/  BSYNC.RECONVERGENT B1 ;  /* 0x0000000000017941 */ /* 0x000fea0003800200 */
.L_x_4097:
        /* <DEDUP_REMOVED lines=13> */
[----:B01234-:R-:W-:-:S04]  /*61f0*/  IMAD.WIDE.U32 R4, R47, UR14, R2 ;  /* 0x0000000e2f047c25 */ /* 0x01ffc8000f8e0002 */
[----:B------:R-:W-:Y:S01]  /*6200*/  IMAD R47, R47, UR15, R52 ;  /* 0x0000000f2f2f7c24 */ /* 0x000fe2000f8e0234 */
[----:B------:R-:W-:-:S04]  /*6210*/  LEA R2, P1, R4, UR16, 0x2 ;  /* 0x0000001004027c11 */ /* 0x000fc8000f8210ff */
[----:B------:R-:W-:-:S04]  /*6220*/  IADD3 R47, PT, PT, R5, R47, RZ ;  /* 0x0000002f052f7210 */ /* 0x000fc80007ffe0ff */
[----:B------:R-:W-:-:S05]  /*6230*/  LEA.HI.X R3, R4, UR17, R47, 0x2, P1 ;  /* 0x0000001104037c11 */ /* 0x000fca00088f142f */
[----:B------:R0:W-:Y:S02]  /*6240*/  STG.E.64 desc[UR12][R2.64], R20 ;  /* 0x0000001402007986 */ /* 0x0001e4000c101b0c */
.L_x_4100:
[----:B------:R-:W-:Y:S05]  /*6250*/  BSYNC.RECONVERGENT B1 ;  /* 0x0000000000017941 */ /* 0x000fea0003800200 */
.L_x_4099:
[----:B------:R-:W-:Y:S01]  /*6260*/  ISETP.GE.U32.AND P5, PT, R8, UR10, PT ;  /* 0x0000000a08007c0c */ /* 0x000fe2000bfa6070 */
[----:B------:R-:W-:Y:S01]  /*6270*/  BSSY.RECONVERGENT B1, `(.L_x_4101) ;  /* 0x000002a000017945 */ /* 0x000fe20003800200 */
[----:B01-3--:R-:W-:Y:S02]  /*6280*/  SHF.R.S32.HI R6, RZ, 0x1f, R8 ;  /* 0x0000001fff067819 */ /* 0x00bfe40000011408 */
[----:B--2---:R-:W-:Y:S02]  /*6290*/  IADD3 R14, PT, PT, R44, 0x100, RZ ;  /* 0x000001002c0e7810 */ /* 0x004fe40007ffe0ff */
[----:B------:R-:W-:Y:S02]  /*62a0*/  ISETP.GE.AND.EX P5, PT, R6, UR11, PT, P5 ;  /* 0x0000000b06007c0c */ /* 0x000fe4000bfa6350 */
[C---:B------:R-:W-:Y:S02]  /*62b0*/  IADD3 R12, PT, PT, R44.reuse, 0x110, RZ ;  /* 0x000001102c0c7810 */ /* 0x040fe40007ffe0ff */
[----:B------:R-:W-:-:S02]  /*62c0*/  IADD3 R10, PT, PT, R44, 0x120, RZ ;  /* 0x000001202c0a7810 */ /* 0x000fc40007ffe0ff */
        /* <DEDUP_REMOVED lines=36> */
.L_x_4102:
[----:B------:R-:W-:Y:S05]  /*6510*/  BSYNC.RECONVERGENT B1 ;  /* 0x0000000000017941 */ /* 0x000fea0003800200 */
.L_x_4101:
        /* <DEDUP_REMOVED lines=19> */
.L_x_4104:
[----:B------:R-:W-:Y:S05]  /*6650*/  BSYNC.RECONVERGENT B1 ;  /* 0x0000000000017941 */ /* 0x000fea0003800200 */
.L_x_4103:
[----:B------:R-:W-:Y:S04]  /*6660*/  BSSY.RECONVERGENT B1, `(.L_x_4105) ;  /* 0x0000013000017945 */ /* 0x000fe80003800200 */
[----:B------:R-:W-:Y:S05]  /*6670*/  @P1 BRA `(.L_x_4106) ;  /* 0x0000000000441947 */ /* 0x000fea0003800000 */
[----:B------:R-:W2:Y:S01]  /*6680*/  LDCU.64 UR14, c[0x0][0x3e0] ;  /* 0x00007c00ff0e77ac */ /* 0x000ea20008000a00 */
        /* <DEDUP_REMOVED lines=16> */
.L_x_4106:
[----:B------:R-:W-:Y:S05]  /*6790*/  BSYNC.RECONVERGENT B1 ;  /* 0x0000000000017941 */ /* 0x000fea0003800200 */
.L_x_4105:
        /* <DEDUP_REMOVED lines=8> */
[----:B------:R-:W-:-:S03]  /*6820*/  FMUL.FTZ R28, R28, UR6 ;  /* 0x000000061c1c7c20 */ /* 0x000fc60008410000 */
[----:B------:R-:W-:Y:S01]  /*6830*/  FMUL.FTZ R29, R29, UR6 ;  /* 0x000000061d1d7c20 */ /* 0x000fe20008410000 */
[----:B------:R-:W-:-:S03]  /*6840*/  FFMA.FTZ R28, R40, R28, R43 ;  /* 0x0000001c281c7223 */ /* 0x000fc6000001002b */
[----:B------:R-:W-:Y:S01]  /*6850*/  FFMA.FTZ R29, R41, R29, R42 ;  /* 0x0000001d291d7223 */ /* 0x000fe2000001002a */
[----:B---3--:R-:W-:Y:S02]  /*6860*/  IMAD R13, R13, UR14, RZ ;  /* 0x0000000e0d0d7c24 */ /* 0x008fe4000f8e02ff */
[----:B-12---:R-:W-:-:S04]  /*6870*/  IMAD.WIDE.U32 R8, R12, UR14, R6 ;  /* 0x0000000e0c087c25 */ /* 0x006fc8000f8e0006 */
[----:B------:R-:W-:Y:S01]  /*6880*/  IMAD R13, R12, UR15, R13 ;  /* 0x0000000f0c0d7c24 */ /* 0x000fe2000f8e020d */
[----:B----4-:R-:W-:-:S04]  /*6890*/  LEA R6, P1, R8, UR16, 0x2 ;  /* 0x0000001008067c11 */ /* 0x010fc8000f8210ff */
[----:B------:R-:W-:-:S04]  /*68a0*/  IADD3 R13, PT, PT, R9, R13, RZ ;  /* 0x0000000d090d7210 */ /* 0x000fc80007ffe0ff */
[----:B------:R-:W-:-:S05]  /*68b0*/  LEA.HI.X R7, R8, UR17, R13, 0x2, P1 ;  /* 0x0000001108077c11 */ /* 0x000fca00088f140d */
[----:B------:R3:W-:Y:S02]  /*68c0*/  STG.E.64 desc[UR12][R6.64], R28 ;  /* 0x0000001c06007986 */ /* 0x0007e4000c101b0c */
.L_x_4108:
[----:B------:R-:W-:Y:S05]  /*68d0*/  BSYNC.RECONVERGENT B1 ;  /* 0x0000000000017941 */ /* 0x000fea0003800200 */
.L_x_4107:
[----:B------:R-:W-:Y:S04]  /*68e0*/  BSSY.RECONVERGENT B1, `(.L_x_4109) ;  /* 0x0000013000017945 */ /* 0x000fe80003800200 */
[----:B------:R-:W-:Y:S05]  /*68f0*/  @P3 BRA `(.L_x_4110) ;  /* 0x0000000000443947 */ /* 0x000fea0003800000 */
[----:B------:R-:W4:Y:S01]  /*6900*/  LDCU.64 UR14, c[0x0][0x3e0] ;  /* 0x00007c00ff0e77ac */ /* 0x000f220008000a00 */
[----:B---3--:R-:W-:Y:S01]  /*6910*/  MOV R6, R86 ;  /* 0x0000005600067202 */ /* 0x008fe20000000f00 */
[----:B------:R-:W-:Y:S01]  /*6920*/  FADD.FTZ R30, R30, -UR4 ;  /* 0x800000041e1e7e21 */ /* 0x000fe20008010000 */
[----:B------:R-:W-:Y:S01]  /*6930*/  MOV R7, R89 ;  /* 0x0000005900077202 */ /* 0x000fe20000000f00 */
[----:B------:R-:W3:Y:S01]  /*6940*/  LDCU.64 UR16, c[0x0][0x380] ;  /* 0x00007000ff1077ac */ /* 0x000ee20008000a00 */
[----:B------:R-:W-:Y:S01]  /*6950*/  FADD.FTZ R31, R31, -UR4 ;  /* 0x800000041f1f7e21 */ /* 0x000fe20008010000 */
[----:B------:R-:W-:-:S03]  /*6960*/  FMUL.FTZ R30, R30, UR6 ;  /* 0x000000061e1e7c20 */ /* 0x000fc60008410000 */
[----:B------:R-:W-:Y:S01]  /*6970*/  FMUL.FTZ R31, R31, UR6 ;  /* 0x000000061f1f7c20 */ /* 0x000fe20008410000 */
[----:B------:R-:W-:-:S03]  /*6980*/  FFMA.FTZ R30, R40, R30, R43 ;  /* 0x0000001e281e7223 */ /* 0x000fc6000001002b */
[----:B------:R-:W-:Y:S01]  /*6990*/  FFMA.FTZ R31, R41, R31, R42 ;  /* 0x0000001f291f7223 */ /* 0x000fe2000001002a */
[----:B----4-:R-:W-:Y:S02]  /*69a0*/  IMAD R11, R11, UR14, RZ ;  /* 0x0000000e0b0b7c24 */ /* 0x010fe4000f8e02ff */
[----:B-12---:R-:W-:-:S04]  /*69b0*/  IMAD.WIDE.U32 R8, R10, UR14, R6 ;  /* 0x0000000e0a087c25 */ /* 0x006fc8000f8e0006 */
[----:B------:R-:W-:Y:S01]  /*69c0*/  IMAD R11, R10, UR15, R11 ;  /* 0x0000000f0a0b7c24 */ /* 0x000fe2000f8e020b */
[----:B---3--:R-:W-:-:S04]  /*69d0*/  LEA R6, P1, R8, UR16, 0x2 ;  /* 0x0000001008067c11 */ /* 0x008fc8000f8210ff */
[----:B------:R-:W-:-:S04]  /*69e0*/  IADD3 R11, PT, PT, R9, R11, RZ ;  /* 0x0000000b090b7210 */ /* 0x000fc80007ffe0ff */
[----:B------:R-:W-:-:S05]  /*69f0*/  LEA.HI.X R7, R8, UR17, R11, 0x2, P1 ;  /* 0x0000001108077c11 */ /* 0x000fca00088f140b */
[----:B------:R4:W-:Y:S02]  /*6a00*/  STG.E.64 desc[UR12][R6.64], R30 ;  /* 0x0000001e06007986 */ /* 0x0009e4000c101b0c */
.L_x_4110:
[----:B------:R-:W-:Y:S05]  /*6a10*/  BSYNC.RECONVERGENT B1 ;  /* 0x0000000000017941 */ /* 0x000fea0003800200 */
.L_x_4109:
[----:B------:R-:W-:Y:S04]  /*6a20*/  BSSY.RECONVERGENT B1, `(.L_x_4111) ;  /* 0x0000013000017945 */ /* 0x000fe80003800200 */
[----:B------:R-:W-:Y:S05]  /*6a30*/  @P4 BRA `(.L_x_4112) ;  /* 0x0000000000444947 */ /* 0x000fea0003800000 */
[----:B------:R-:W5:Y:S01]  /*6a40*/  LDCU.64 UR14, c[0x0][0x3e0] ;  /* 0x00007c00ff0e77ac */ /* 0x000f620008000a00 */
[----:B---34-:R-:W-:Y:S01]  /*6a50*/  MOV R6, R86 ;  /* 0x0000005600067202 */ /* 0x018fe20000000f00 */
        /* <DEDUP_REMOVED lines=11> */
[----:B---3--:R-:W-:-:S04]  /*6b10*/  LEA R4, P1, R6, UR16, 0x2 ;  /* 0x0000001006047c11 */ /* 0x008fc8000f8210ff */
[----:B------:R-:W-:-:S04]  /*6b20*/  IADD3 R5, PT, PT, R7, R5, RZ ;  /* 0x0000000507057210 */ /* 0x000fc80007ffe0ff */
[----:B------:R-:W-:-:S05]  /*6b30*/  LEA.HI.X R5, R6, UR17, R5, 0x2, P1 ;  /* 0x0000001106057c11 */ /* 0x000fca00088f1405 */
[----:B------:R3:W-:Y:S02]  /*6b40*/  STG.E.64 desc[UR12][R4.64], R32 ;  /* 0x0000002004007986 */ /* 0x0007e4000c101b0c */
.L_x_4112:
[----:B------:R-:W-:Y:S05]  /*6b50*/  BSYNC.RECONVERGENT B1 ;  /* 0x0000000000017941 */ /* 0x000fea0003800200 */
.L_x_4111:
[----:B------:R-:W-:Y:S01]  /*6b60*/  ISETP.GE.U32.AND P5, PT, R3, UR10, PT ;  /* 0x0000000a03007c0c */ /* 0x000fe2000bfa6070 */
[----:B------:R-:W-:Y:S01]  /*6b70*/  BSSY.RECONVERGENT B1, `(.L_x_4113) ;  /* 0x000002a000017945 */ /* 0x000fe20003800200 */
[----:B------:R-:W-:Y:S02]  /*6b80*/  SHF.R.S32.HI R12, RZ, 0x1f, R3 ;  /* 0x0000001fff0c7819 */ /* 0x000fe40000011403 */
[----:B0-----:R-:W-:Y:S02]  /*6b90*/  IADD3 R17, PT, PT, R44, 0x160, RZ ;  /* 0x000001602c117810 */ /* 0x001fe40007ffe0ff */
[----:B------:R-:W-:Y:S02]  /*6ba0*/  ISETP.GE.AND.EX P5, PT, R12, UR11, PT, P5 ;  /* 0x0000000b0c007c0c */ /* 0x000fe4000bfa6350 */
[C---:B------:R-:W-:Y:S02]  /*6bb0*/  IADD3 R10, PT, PT, R44.reuse, 0x170, RZ ;  /* 0x000001702c0a7810 */ /* 0x040fe40007ffe0ff */
[----:B-12---:R-:W-:-:S02]  /*6bc0*/  IADD3 R8, PT, PT, R44, 0x180, RZ ;  /* 0x000001802c087810 */ /* 0x006fc40007ffe0ff */
        /* <DEDUP_REMOVED lines=36> */
.L_x_4114:
[----:B------:R-:W-:Y:S05]  /*6e10*/  BSYNC.RECONVERGENT B1 ;  /* 0x0000000000017941 */ /* 0x000fea0003800200 */
.L_x_4113:
        /* <DEDUP_REMOVED lines=19> */
.L_x_4116:
[----:B------:R-:W-:Y:S05]  /*6f50*/  BSYNC.RECONVERGENT B1 ;  /* 0x0000000000017941 */ /* 0x000fea0003800200 */
.L_x_4115:
        /* <DEDUP_REMOVED lines=19> */
.L_x_4118:
[----:B------:R-:W-:Y:S05]  /*7090*/  BSYNC.RECONVERGENT B1 ;  /* 0x0000000000017941 */ /* 0x000fea0003800200 */
.L_x_4117:
        /* <DEDUP_REMOVED lines=15> */
[----:B-1----:R-:W-:-:S04]  /*7190*/  LEA R2, P1, R12, UR16, 0x2 ;  /* 0x000000100c027c11 */ /* 0x002fc8000f8210ff */
[----:B------:R-:W-:-:S04]  /*71a0*/  IADD3 R11, PT, PT, R13, R11, RZ ;  /* 0x0000000b0d0b7210 */ /* 0x000fc80007ffe0ff */
[----:B------:R-:W-:-:S05]  /*71b0*/  LEA.HI.X R3, R12, UR17, R11, 0x2, P1 ;  /* 0x000000110c037c11 */ /* 0x000fca00088f140b */
[----:B------:R3:W-:Y:S02]  /*71c0*/  STG.E.64 desc[UR12][R2.64], R56 ;  /* 0x0000003802007986 */ /* 0x0007e4000c101b0c */
.L_x_4120:
[----:B------:R-:W-:Y:S05]  /*71d0*/  BSYNC.RECONVERGENT B1 ;  /* 0x0000000000017941 */ /* 0x000fea0003800200 */
.L_x_4119:
        /* <DEDUP_REMOVED lines=15> */
[----:B-1----:R-:W-:-:S04]  /*72d0*/  LEA R2, P1, R10, UR16, 0x2 ;  /* 0x000000100a027c11 */ /* 0x002fc8000f8210ff */
[----:B------:R-:W-:-:S04]  /*72e0*/  IADD3 R9, PT, PT, R11, R9, RZ ;  /* 0x000000090b097210 */ /* 0x000fc80007ffe0ff */
[----:B------:R-:W-:-:S05]  /*72f0*/  LEA.HI.X R3, R10, UR17, R9, 0x2, P1 ;  /* 0x000000110a037c11 */ /* 0x000fca00088f1409 */
[----:B------:R4:W-:Y:S02]  /*7300*/  STG.E.64 desc[UR12][R2.64], R58 ;  /* 0x0000003a02007986 */ /* 0x0009e4000c101b0c */
.L_x_4122:
[----:B------:R-:W-:Y:S05]  /*7310*/  BSYNC.RECONVERGENT B1 ;  /* 0x0000000000017941 */ /* 0x000fea0003800200 */
.L_x_4121:
[----:B------:R-:W-:Y:S04]  /*7320*/  BSSY.RECONVERGENT B1, `(.L_x_4123) ;  /* 0x0000013000017945 */ /* 0x000fe80003800200 */
[----:B------:R-:W-:Y:S05]  /*7330*/  @P4 BRA `(.L_x_4124) ;  /* 0x0000000000444947 */ /* 0x000fea0003800000 */
[----:B------:R-:W5:Y:S01]  /*7340*/  LDCU.64 UR14, c[0x0][0x3e0] ;  /* 0x00007c00ff0e77ac */ /* 0x000f620008000a00 */
[----:B-1234-:R-:W-:Y:S01]  /*7350*/  MOV R2, R86 ;  /* 0x0000005600027202 */ /* 0x01efe20000000f00 */
        /* <DEDUP_REMOVED lines=11> */
[----:B-1----:R-:W-:-:S04]  /*7410*/  LEA R2, P1, R8, UR16, 0x2 ;  /* 0x0000001008027c11 */ /* 0x002fc8000f8210ff */
[----:B------:R-:W-:-:S04]  /*7420*/  IADD3 R7, PT, PT, R9, R7, RZ ;  /* 0x0000000709077210 */ /* 0x000fc80007ffe0ff */
[----:B------:R-:W-:-:S05]  /*7430*/  LEA.HI.X R3, R8, UR17, R7, 0x2, P1 ;  /* 0x0000001108037c11 */ /* 0x000fca00088f1407 */
[----:B------:R1:W-:Y:S02]  /*7440*/  STG.E.64 desc[UR12][R2.64], R60 ;  /* 0x0000003c02007986 */ /* 0x0003e4000c101b0c */
.L_x_4124:
[----:B------:R-:W-:Y:S05]  /*7450*/  BSYNC.RECONVERGENT B1 ;  /* 0x0000000000017941 */ /* 0x000fea0003800200 */
.L_x_4123:
[----:B------:R-:W-:Y:S01]  /*7460*/  ISETP.GE.U32.AND P5, PT, R5, UR10, PT ;  /* 0x0000000a05007c0c */ /* 0x000fe2000bfa6070 */
[----:B------:R-:W-:Y:S01]  /*7470*/  BSSY.RECONVERGENT B1, `(.L_x_4125) ;  /* 0x0000028000017945 */ /* 0x000fe20003800200 */
[----:B------:R-:W-:Y:S02]  /*7480*/  SHF.R.S32.HI R7, RZ, 0x1f, R5 ;  /* 0x0000001fff077819 */ /* 0x000fe40000011405 */
[C---:B0-----:R-:W-:Y:S02]  /*7490*/  IADD3 R15, PT, PT, R44.reuse, 0x1c0, RZ ;  /* 0x000001c02c0f7810 */ /* 0x041fe40007ffe0ff */
[----:B------:R-:W-:Y:S02]  /*74a0*/  ISETP.GE.AND.EX P5, PT, R7, UR11, PT, P5 ;  /* 0x0000000b07007c0c */ /* 0x000fe4000bfa6350 */
[C---:B------:R-:W-:Y:S02]  /*74b0*/  IADD3 R17, PT, PT, R44.reuse, 0x1d0, RZ ;  /* 0x000001d02c117810 */ /* 0x040fe40007ffe0ff */
[----:B-1234-:R-:W-:-:S02]  /*74c0*/  IADD3 R3, PT, PT, R44, 0x1e0, RZ ;  /* 0x000001e02c037810 */ /* 0x01efc40007ffe0ff */
        /* <DEDUP_REMOVED lines=31> */
[----:B------:R-:W-:-:S04]  /*76c0*/  IADD3 R5, PT, PT, R11, R5, RZ ;  /* 0x000000050b057210 */ /* 0x000fc80007ffe0ff */
[----:B------:R-:W-:-:S05]  /*76d0*/  LEA.HI.X R9, R10, UR17, R5, 0x2, P5 ;  /* 0x000000110a097c11 */ /* 0x000fca000a8f1405 */
[----:B------:R0:W-:Y:S02]  /*76e0*/  STG.E.64 desc[UR12][R8.64], R62 ;  /* 0x0000003e08007986 */ /* 0x0001e4000c101b0c */
.L_x_4126:
[----:B------:R-:W-:Y:S05]  /*76f0*/  BSYNC.RECONVERGENT B1 ;  /* 0x0000000000017941 */ /* 0x000fea0003800200 */
.L_x_4125:
        /* <DEDUP_REMOVED lines=19> */
.L_x_4128:
[----:B------:R-:W-:Y:S05]  /*7830*/  BSYNC.RECONVERGENT B1 ;  /* 0x0000000000017941 */ /* 0x000fea0003800200 */
.L_x_4127:
        /* <DEDUP_REMOVED lines=13> */
[----:B0-----:R-:W-:-:S04]  /*7910*/  IMAD.WIDE.U32 R8, R15, UR14, R4 ;  /* 0x0000000e0f087c25 */ /* 0x001fc8000f8e0004 */
[----:B------:R-:W-:Y:S01]  /*7920*/  IMAD R15, R15, UR15, R14 ;  /* 0x0000000f0f0f7c24 */ /* 0x000fe2000f8e020e */
[----:B-1----:R-:W-:-:S04]  /*7930*/  LEA R4, P1, R8, UR16, 0x2 ;  /* 0x0000001008047c11 */ /* 0x002fc8000f8210ff */
[----:B------:R-:W-:-:S04]  /*7940*/  IADD3 R15, PT, PT, R9, R15, RZ ;  /* 0x0000000f090f7210 */ /* 0x000fc80007ffe0ff */
[----:B------:R-:W-:-:S05]  /*7950*/  LEA.HI.X R5, R8, UR17, R15, 0x2, P1 ;  /* 0x0000001108057c11 */ /* 0x000fca00088f140f */
[----:B------:R2:W-:Y:S02]  /*7960*/  STG.E.64 desc[UR12][R4.64], R66 ;  /* 0x0000004204007986 */ /* 0x0005e4000c101b0c */
.L_x_4130:
[----:B------:R-:W-:Y:S05]  /*7970*/  BSYNC.RECONVERGENT B1 ;  /* 0x0000000000017941 */ /* 0x000fea0003800200 */
.L_x_4129:
        /* <DEDUP_REMOVED lines=13> */
[----:B0-----:R-:W-:-:S04]  /*7a50*/  IMAD.WIDE.U32 R8, R17, UR14, R4 ;  /* 0x0000000e11087c25 */ /* 0x001fc8000f8e0004 */
[----:B------:R-:W-:Y:S01]  /*7a60*/  IMAD R17, R17, UR15, R16 ;  /* 0x0000000f11117c24 */ /* 0x000fe2000f8e0210 */
[----:B-1----:R-:W-:-:S04]  /*7a70*/  LEA R4, P1, R8, UR16, 0x2 ;  /* 0x0000001008047c11 */ /* 0x002fc8000f8210ff */
[----:B------:R-:W-:-:S04]  /*7a80*/  IADD3 R17, PT, PT, R9, R17, RZ ;  /* 0x0000001109117210 */ /* 0x000fc80007ffe0ff */
[----:B------:R-:W-:-:S05]  /*7a90*/  LEA.HI.X R5, R8, UR17, R17, 0x2, P1 ;  /* 0x0000001108057c11 */ /* 0x000fca00088f1411 */
[----:B------:R3:W-:Y:S02]  /*7aa0*/  STG.E.64 desc[UR12][R4.64], R68 ;  /* 0x0000004404007986 */ /* 0x0007e4000c101b0c */
.L_x_4132:
[----:B------:R-:W-:Y:S05]  /*7ab0*/  BSYNC.RECONVERGENT B1 ;  /* 0x0000000000017941 */ /* 0x000fea0003800200 */
.L_x_4131:
        /* <DEDUP_REMOVED lines=19> */
.L_x_4134:
[----:B------:R-:W-:Y:S05]  /*7bf0*/  BSYNC.RECONVERGENT B1 ;  /* 0x0000000000017941 */ /* 0x000fea0003800200 */
.L_x_4133:
        /* <DEDUP_REMOVED lines=18> */
.L_x_4072:
        /* <DEDUP_REMOVED lines=42> */
.L_x_4137:
[----:B------:R-:W-:Y:S05]  /*7fc0*/  BSYNC.RECONVERGENT B1 ;  /* 0x0000000000017941 */ /* 0x000fea0003800200 */
.L_x_4136:
        /* <DEDUP_REMOVED lines=29> */
.L_x_4139:
[----:B------:R-:W-:Y:S05]  /*81a0*/  BSYNC.RECONVERGENT B1 ;  /* 0x0000000000017941 */ /* 0x000fea0003800200 */
.L_x_4138:
[----:B------:R-:W-:Y:S01]  /*81b0*/  ISETP.GE.U32.AND P5, PT, R49, UR10, PT ;  /* 0x0000000a31007c0c */ /* 0x000fe2000bfa6070 */
[----:B------:R-:W-:Y:S01]  /*81c0*/  BSSY.RECONVERGENT B1, `(.L_x_4140) ;  /* 0x0000032000017945 */ /* 0x000fe20003800200 */
[----:B------:R-:W-:Y:S02]  /*81d0*/  SHF.R.S32.HI R48, RZ, 0x1f, R49 ;  /* 0x0000001fff307819 */ /* 0x000fe40000011431 */
[----:B------:R-:W-:Y:S02]  /*81e0*/  IADD3 R45, PT, PT, R44, 0x40, RZ ;  /* 0x000000402c2d7810 */ /* 0x000fe40007ffe0ff */
        /* <DEDUP_REMOVED lines=25> */
[----:B------:R-:W1:Y:S03]  /*8380*/  LDCU.64 UR16, c[0x0][0x380] ;  /* 0x00007000ff1077ac */ /* 0x000e660008000a00 */
[----:B------:R-:W-:Y:S01]  /*8390*/  FFMA.FTZ R80, R40, R76, R43 ;  /* 0x0000004c28507223 */ /* 0x000fe2000001002b */
[----:B------:R-:W-:-:S03]  /*83a0*/  FMUL.FTZ R76, R77, UR6 ;  /* 0x000000064d4c7c20 */ /* 0x000fc60008410000 */
[----:B------:R-:W-:Y:S01]  /*83b0*/  FMUL.FTZ R50, R80, -1.4426950216293334961 ;  /* 0xbfb8aa3b50327820 */ /* 0x000fe20000410000 */
[----:B------:R-:W-:-:S04]  /*83c0*/  FFMA.FTZ R76, R41, R76, R42 ;  /* 0x0000004c294c7223 */ /* 0x000fc8000001002a */
[----:B------:R-:W-:Y:S01]  /*83d0*/  FMUL.FTZ R91, R76, -1.4426950216293334961 ;  /* 0xbfb8aa3b4c5b7820 */ /* 0x000fe20000410000 */
        /* <DEDUP_REMOVED lines=16> */
.L_x_4141:
[----:B------:R-:W-:Y:S05]  /*84e0*/  BSYNC.RECONVERGENT B1 ;  /* 0x0000000000017941 */ /* 0x000fea0003800200 */
.L_x_4140:
[----:B------:R-:W-:Y:S01]  /*84f0*/  BSSY.RECONVERGENT B1, `(.L_x_4142) ;  /* 0x000001f000017945 */ /* 0x000fe20003800200 */
[C---:B------:R-:W-:Y:S02]  /*8500*/  IADD3 R76, PT, PT, R44.reuse, 0x80, RZ ;  /* 0x000000802c4c7810 */ /* 0x040fe40007ffe0ff */
[----:B------:R-:W-:Y:S01]  /*8510*/  IADD3 R77, PT, PT, R44, 0x90, RZ ;  /* 0x000000902c4d7810 */ /* 0x000fe20007ffe0ff */
[----:B------:R-:W-:Y:S06]  /*8520*/  @P2 BRA `(.L_x_4143) ;  /* 0x00000000006c2947 */ /* 0x000fec0003800000 */
[----:B------:R-:W-:Y:S01]  /*8530*/  FADD.FTZ R74, R74, -UR4 ;  /* 0x800000044a4a7e21 */ /* 0x000fe20008010000 */
[----:B0-----:R-:W-:Y:S01]  /*8540*/  FADD.FTZ R48, R75, -UR4 ;  /* 0x800000044b307e21 */ /* 0x001fe20008010000 */
        /* <DEDUP_REMOVED lines=11> */
[C---:B------:R-:W-:Y:S01]  /*8600*/  IMAD R91, R90.reuse, UR15, R51 ;  /* 0x0000000f5a5b7c24 */ /* 0x040fe2000f8e0233 */
[----:B------:R-:W-:Y:S02]  /*8610*/  MOV R51, R89 ;  /* 0x0000005900337202 */ /* 0x000fe40000000f00 */
[----:B------:R-:W0:Y:S01]  /*8620*/  MUFU.EX2 R49, R49 ;  /* 0x0000003100317308 */ /* 0x000e220000000800 */
[----:B------:R-:W-:-:S04]  /*8630*/  IMAD.WIDE.U32 R50, R90, UR14, R50 ;  /* 0x0000000e5a327c25 */ /* 0x000fc8000f8e0032 */
[----:B--2---:R-:W-:Y:S01]  /*8640*/  FADD.FTZ R80, R48, 1 ;  /* 0x3f80000030507421 */ /* 0x004fe20000010000 */
[----:B------:R-:W-:Y:S02]  /*8650*/  IADD3 R91, PT, PT, R51, R91, RZ ;  /* 0x0000005b335b7210 */ /* 0x000fe40007ffe0ff */
[----:B-1----:R-:W-:-:S03]  /*8660*/  LEA R48, P2, R50, UR16, 0x2 ;  /* 0x0000001032307c11 */ /* 0x002fc6000f8410ff */
[----:B------:R-:W1:Y:S01]  /*8670*/  MUFU.RCP R80, R80 ;  /* 0x0000005000507308 */ /* 0x000e620000001000 */
[----:B0-----:R-:W-:Y:S01]  /*8680*/  FADD.FTZ R81, R49, 1 ;  /* 0x3f80000031517421 */ /* 0x001fe20000010000 */
[----:B------:R-:W-:-:S06]  /*8690*/  LEA.HI.X R49, R50, UR17, R91, 0x2, P2 ;  /* 0x0000001132317c11 */ /* 0x000fcc00090f145b */
[----:B------:R-:W0:Y:S01]  /*86a0*/  MUFU.RCP R79, R81 ;  /* 0x00000051004f7308 */ /* 0x000e220000001000 */
[----:B-1----:R-:W-:Y:S01]  /*86b0*/  FMUL.FTZ R50, R75, R80 ;  /* 0x000000504b327220 */ /* 0x002fe20000410000 */
[----:B0-----:R-:W-:-:S05]  /*86c0*/  FMUL.FTZ R51, R74, R79 ;  /* 0x0000004f4a337220 */ /* 0x001fca0000410000 */
[----:B------:R1:W-:Y:S02]  /*86d0*/  STG.E.64 desc[UR12][R48.64], R50 ;  /* 0x0000003230007986 */ /* 0x0003e4000c101b0c */
.L_x_4143:
[----:B------:R-:W-:Y:S05]  /*86e0*/  BSYNC.RECONVERGENT B1 ;  /* 0x0000000000017941 */ /* 0x000fea0003800200 */
.L_x_4142:
        /* <DEDUP_REMOVED lines=8> */
[----:B01----:R-:W-:Y:S01]  /*8770*/  FFMA.FTZ R51, R40, R2, R43 ;  /* 0x0000000228337223 */ /* 0x003fe2000001002b */
[----:B------:R-:W-:Y:S01]  /*8780*/  FFMA.FTZ R50, R41, R3, R42 ;  /* 0x0000000329327223 */ /* 0x000fe2000001002a */
[----:B------:R-:W-:-:S02]  /*8790*/  MOV R3, R89 ;  /* 0x0000005900037202 */ /* 0x000fc40000000f00 */
        /* <DEDUP_REMOVED lines=17> */
[----:B------:R2:W-:Y:S02]  /*88b0*/  STG.E.64 desc[UR12][R48.64], R2 ;  /* 0x0000000230007986 */ /* 0x0005e4000c101b0c */
.L_x_4145:
[----:B------:R-:W-:Y:S05]  /*88c0*/  BSYNC.RECONVERGENT B1 ;  /* 0x0000000000017941 */ /* 0x000fea0003800200 */
.L_x_4144:
[----:B------:R-:W-:Y:S04]  /*88d0*/  BSSY.RECONVERGENT B1, `(.L_x_4146) ;  /* 0x000001d000017945 */ /* 0x000fe80003800200 */
[----:B------:R-:W-:Y:S05]  /*88e0*/  @P6 BRA `(.L_x_4147) ;  /* 0x00000000006c6947 */ /* 0x000fea0003800000 */
[----:B------:R-:W-:Y:S01]  /*88f0*/  FADD.FTZ R5, R5, -UR4 ;  /* 0x8000000405057e21 */ /* 0x000fe20008010000 */
[----:B------:R-:W-:Y:S01]  /*8900*/  FADD.FTZ R4, R4, -UR4 ;  /* 0x8000000404047e21 */ /* 0x000fe20008010000 */
[----:B------:R-:W3:Y:S01]  /*8910*/  LDCU.64 UR14, c[0x0][0x3e0] ;  /* 0x00007c00ff0e77ac */ /* 0x000ee20008000a00 */
[----:B--2---:R-:W-:Y:S01]  /*8920*/  MOV R3, R89 ;  /* 0x0000005900037202 */ /* 0x004fe20000000f00 */
[----:B------:R-:W-:Y:S01]  /*8930*/  FMUL.FTZ R5, R5, UR6 ;  /* 0x0000000605057c20 */ /* 0x000fe20008410000 */
[----:B------:R-:W-:Y:S01]  /*8940*/  FMUL.FTZ R4, R4, UR6 ;  /* 0x0000000604047c20 */ /* 0x000fe20008410000 */
[----:B------:R-:W2:Y:S02]  /*8950*/  LDCU.64 UR16, c[0x0][0x380] ;  /* 0x00007000ff1077ac */ /* 0x000ea40008000a00 */
[----:B01----:R-:W-:Y:S01]  /*8960*/  FFMA.FTZ R48, R41, R5, R42 ;  /* 0x0000000529307223 */ /* 0x003fe2000001002a */
[----:B------:R-:W-:-:S03]  /*8970*/  FFMA.FTZ R45, R40, R4, R43 ;  /* 0x00000004282d7223 */ /* 0x000fc6000001002b */
[----:B------:R-:W-:Y:S01]  /*8980*/  FMUL.FTZ R4, R48, -1.4426950216293334961 ;  /* 0xbfb8aa3b30047820 */ /* 0x000fe20000410000 */
[----:B------:R-:W-:-:S05]  /*8990*/  FMUL.FTZ R2, R45, -1.4426950216293334961 ;  /* 0xbfb8aa3b2d027820 */ /* 0x000fca0000410000 */
[----:B------:R-:W0:Y:S01]  /*89a0*/  MUFU.EX2 R4, R4 ;  /* 0x0000000400047308 */ /* 0x000e220000000800 */
[----:B---3--:R-:W-:-:S04]  /*89b0*/  IMAD R5, R54, UR14, RZ ;  /* 0x0000000e36057c24 */ /* 0x008fc8000f8e02ff */
[----:B------:R-:W-:-:S03]  /*89c0*/  IMAD R5, R46, UR15, R5 ;  /* 0x0000000f2e057c24 */ /* 0x000fc6000f8e0205 */
[----:B------:R-:W1:Y:S01]  /*89d0*/  MUFU.EX2 R2, R2 ;  /* 0x0000000200027308 */ /* 0x000e620000000800 */
[----:B0-----:R-:W-:-:S07]  /*89e0*/  FADD.FTZ R51, R4, 1 ;  /* 0x3f80000004337421 */ /* 0x001fce0000010000 */
[----:B------:R-:W0:Y:S01]  /*89f0*/  MUFU.RCP R51, R51 ;  /* 0x0000003300337308 */ /* 0x000e220000001000 */
[----:B-1----:R-:W-:Y:S01]  /*8a00*/  FADD.FTZ R49, R2, 1 ;  /* 0x3f80000002317421 */ /* 0x002fe20000010000 */
[----:B------:R-:W-:-:S06]  /*8a10*/  MOV R2, R86 ;  /* 0x0000005600027202 */ /* 0x000fcc0000000f00 */
[----:B------:R-:W1:Y:S01]  /*8a20*/  MUFU.RCP R50, R49 ;  /* 0x0000003100327308 */ /* 0x000e620000001000 */
[----:B------:R-:W-:-:S03]  /*8a30*/  IMAD.WIDE.U32 R2, R46, UR14, R2 ;  /* 0x0000000e2e027c25 */ /* 0x000fc6000f8e0002 */
[----:B--2---:R-:W-:Y:S02]  /*8a40*/  LEA R4, P1, R2, UR16, 0x2 ;  /* 0x0000001002047c11 */ /* 0x004fe4000f8210ff */
[----:B------:R-:W-:Y:S01]  /*8a50*/  IADD3 R5, PT, PT, R3, R5, RZ ;  /* 0x0000000503057210 */ /* 0x000fe20007ffe0ff */
[----:B0-----:R-:W-:-:S03]  /*8a60*/  FMUL.FTZ R3, R48, R51 ;  /* 0x0000003330037220 */ /* 0x001fc60000410000 */
[----:B------:R-:W-:Y:S01]  /*8a70*/  LEA.HI.X R5, R2, UR17, R5, 0x2, P1 ;  /* 0x0000001102057c11 */ /* 0x000fe200088f1405 */
[----:B-1----:R-:W-:-:S05]  /*8a80*/  FMUL.FTZ R2, R45, R50 ;  /* 0x000000322d027220 */ /* 0x002fca0000410000 */
[----:B------:R3:W-:Y:S02]  /*8a90*/  STG.E.64 desc[UR12][R4.64], R2 ;  /* 0x0000000204007986 */ /* 0x0007e4000c101b0c */
.L_x_4147:
[----:B------:R-:W-:Y:S05]  /*8aa0*/  BSYNC.RECONVERGENT B1 ;  /* 0x0000000000017941 */ /* 0x000fea0003800200 */
.L_x_4146:
[----:B------:R-:W-:Y:S04]  /*8ab0*/  BSSY.RECONVERGENT B1, `(.L_x_4148) ;  /* 0x000001d000017945 */ /* 0x000fe80003800200 */
[----:B------:R-:W-:Y:S05]  /*8ac0*/  @P3 BRA `(.L_x_4149) ;  /* 0x00000000006c3947 */ /* 0x000fea0003800000 */
[----:B------:R-:W-:Y:S01]  /*8ad0*/  FADD.FTZ R6, R6, -UR4 ;  /* 0x8000000406067e21 */ /* 0x000fe20008010000 */
[----:B------:R-:W-:Y:S01]  /*8ae0*/  FADD.FTZ R7, R7, -UR4 ;  /* 0x8000000407077e21 */ /* 0x000fe20008010000 */
[----:B------:R-:W0:Y:S01]  /*8af0*/  LDCU.64 UR14, c[0x0][0x3e0] ;  /* 0x00007c00ff0e77ac */ /* 0x000e220008000a00 */
[----:B--23--:R-:W-:Y:S01]  /*8b00*/  MOV R3, R89 ;  /* 0x0000005900037202 */ /* 0x00cfe20000000f00 */
[----:B------:R-:W-:Y:S01]  /*8b10*/  FMUL.FTZ R6, R6, UR6 ;  /* 0x0000000606067c20 */ /* 0x000fe20008410000 */
[----:B------:R-:W-:Y:S01]  /*8b20*/  FMUL.FTZ R7, R7, UR6 ;  /* 0x0000000607077c20 */ /* 0x000fe20008410000 */
[----:B------:R-:W2:Y:S02]  /*8b30*/  LDCU.64 UR16, c[0x0][0x380] ;  /* 0x00007000ff1077ac */ /* 0x000ea40008000a00 */
[----:B------:R-:W-:Y:S01]  /*8b40*/  FFMA.FTZ R45, R40, R6, R43 ;  /* 0x00000006282d7223 */ /* 0x000fe2000001002b */
[----:B------:R-:W-:-:S03]  /*8b50*/  FFMA.FTZ R46, R41, R7, R42 ;  /* 0x00000007292e7223 */ /* 0x000fc6000001002a */
[----:B------:R-:W-:Y:S01]  /*8b60*/  FMUL.FTZ R2, R45, -1.4426950216293334961 ;  /* 0xbfb8aa3b2d027820 */ /* 0x000fe20000410000 */
[----:B------:R-:W-:-:S05]  /*8b70*/  FMUL.FTZ R4, R46, -1.4426950216293334961 ;  /* 0xbfb8aa3b2e047820 */ /* 0x000fca0000410000 */
[----:B------:R-:W3:Y:S01]  /*8b80*/  MUFU.EX2 R2, R2 ;  /* 0x0000000200027308 */ /* 0x000ee20000000800 */
[----:B01----:R-:W-:-:S07]  /*8b90*/  IMAD R48, R55, UR14, RZ ;  /* 0x0000000e37307c24 */ /* 0x003fce000f8e02ff */
[----:B------:R-:W0:Y:S01]  /*8ba0*/  MUFU.EX2 R4, R4 ;  /* 0x0000000400047308 */ /* 0x000e220000000800 */
[----:B---3--:R-:W-:Y:S01]  /*8bb0*/  FADD.FTZ R6, R2, 1 ;  /* 0x3f80000002067421 */ /* 0x008fe20000010000 */
[----:B------:R-:W-:-:S06]  /*8bc0*/  MOV R2, R86 ;  /* 0x0000005600027202 */ /* 0x000fcc0000000f00 */
[----:B------:R-:W1:Y:S01]  /*8bd0*/  MUFU.RCP R6, R6 ;  /* 0x0000000600067308 */ /* 0x000e620000001000 */
[----:B------:R-:W-:-:S04]  /*8be0*/  IMAD.WIDE.U32 R2, R47, UR14, R2 ;  /* 0x0000000e2f027c25 */ /* 0x000fc8000f8e0002 */
[----:B0-----:R-:W-:Y:S01]  /*8bf0*/  FADD.FTZ R7, R4, 1 ;  /* 0x3f80000004077421 */ /* 0x001fe20000010000 */
[----:B------:R-:W-:Y:S01]  /*8c00*/  IMAD R47, R47, UR15, R48 ;  /* 0x0000000f2f2f7c24 */ /* 0x000fe2000f8e0230 */
[----:B--2---:R-:W-:-:S04]  /*8c10*/  LEA R4, P1, R2, UR16, 0x2 ;  /* 0x0000001002047c11 */ /* 0x004fc8000f8210ff */
[----:B------:R-:W0:Y:S01]  /*8c20*/  MUFU.RCP R7, R7 ;  /* 0x0000000700077308 */ /* 0x000e220000001000 */
[----:B------:R-:W-:-:S04]  /*8c30*/  IADD3 R47, PT, PT, R3, R47, RZ ;  /* 0x0000002f032f7210 */ /* 0x000fc80007ffe0ff */
[----:B------:R-:W-:Y:S01]  /*8c40*/  LEA.HI.X R5, R2, UR17, R47, 0x2, P1 ;  /* 0x0000001102057c11 */ /* 0x000fe200088f142f */
[----:B-1----:R-:W-:Y:S01]  /*8c50*/  FMUL.FTZ R2, R45, R6 ;  /* 0x000000062d027220 */ /* 0x002fe20000410000 */
[----:B0-----:R-:W-:-:S05]  /*8c60*/  FMUL.FTZ R3, R46, R7 ;  /* 0x000000072e037220 */ /* 0x001fca0000410000 */
[----:B------:R4:W-:Y:S02]  /*8c70*/  STG.E.64 desc[UR12][R4.64], R2 ;  /* 0x0000000204007986 */ /* 0x0009e4000c101b0c */
.L_x_4149:
[----:B------:R-:W-:Y:S05]  /*8c80*/  BSYNC.RECONVERGENT B1 ;  /* 0x0000000000017941 */ /* 0x000fea0003800200 */
.L_x_4148:
[----:B------:R-:W-:Y:S04]  /*8c90*/  BSSY.RECONVERGENT B1, `(.L_x_4150) ;  /* 0x000001d000017945 */ /* 0x000fe80003800200 */
[----:B------:R-:W-:Y:S05]  /*8ca0*/  @P4 BRA `(.L_x_4151) ;  /* 0x00000000006c4947 */ /* 0x000fea0003800000 */
[----:B------:R-:W-:Y:S01]  /*8cb0*/  FADD.FTZ R8, R8, -UR4 ;  /* 0x8000000408087e21 */ /* 0x000fe20008010000 */
[----:B------:R-:W-:Y:S01]  /*8cc0*/  FADD.FTZ R9, R9, -UR4 ;  /* 0x8000000409097e21 */ /* 0x000fe20008010000 */
[----:B------:R-:W5:Y:S01]  /*8cd0*/  LDCU.64 UR14, c[0x0][0x3e0] ;  /* 0x00007c00ff0e77ac */ /* 0x000f620008000a00 */
[----:B--234-:R-:W-:Y:S01]  /*8ce0*/  MOV R3, R89 ;  /* 0x0000005900037202 */ /* 0x01cfe20000000f00 */
        /* <DEDUP_REMOVED lines=8> */
[----:B-----5:R-:W-:-:S04]  /*8d70*/  IMAD R5, R78, UR14, RZ ;  /* 0x0000000e4e057c24 */ /* 0x020fc8000f8e02ff */
        /* <DEDUP_REMOVED lines=14> */
.L_x_4151:
[----:B------:R-:W-:Y:S05]  /*8e60*/  BSYNC.RECONVERGENT B1 ;  /* 0x0000000000017941 */ /* 0x000fea0003800200 */
.L_x_4150:
[----:B------:R-:W-:Y:S01]  /*8e70*/  ISETP.GE.U32.AND P5, PT, R76, UR10, PT ;  /* 0x0000000a4c007c0c */ /* 0x000fe2000bfa6070 */
[----:B------:R-:W-:Y:S01]  /*8e80*/  BSSY.RECONVERGENT B1, `(.L_x_4152) ;  /* 0x0000034000017945 */ /* 0x000fe20003800200 */
[----:B--234-:R-:W-:Y:S02]  /*8e90*/  SHF.R.S32.HI R3, RZ, 0x1f, R76 ;  /* 0x0000001fff037819 */ /* 0x01cfe4000001144c */
[C---:B01----:R-:W-:Y:S02]  /*8ea0*/  IADD3 R49, PT, PT, R44.reuse, 0xa0, RZ ;  /* 0x000000a02c317810 */ /* 0x043fe40007ffe0ff */
        /* <DEDUP_REMOVED lines=49> */
.L_x_4153:
[----:B------:R-:W-:Y:S05]  /*91c0*/  BSYNC.RECONVERGENT B1 ;  /* 0x0000000000017941 */ /* 0x000fea0003800200 */
.L_x_4152:
        /* <DEDUP_REMOVED lines=29> */
.L_x_4155:
[----:B------:R-:W-:Y:S05]  /*93a0*/  BSYNC.RECONVERGENT B1 ;  /* 0x0000000000017941 */ /* 0x000fea0003800200 */
.L_x_4154:
        /* <DEDUP_REMOVED lines=29> */
.L_x_4157:
[----:B------:R-:W-:Y:S05]  /*9580*/  BSYNC.RECONVERGENT B1 ;  /* 0x0000000000017941 */ /* 0x000fea0003800200 */
.L_x_4156:
        /* <DEDUP_REMOVED lines=29> */
.L_x_4159:
[----:B------:R-:W-:Y:S05]  /*9760*/  BSYNC.RECONVERGENT B1 ;  /* 0x0000000000017941 */ /* 0x000fea0003800200 */
.L_x_4158:
[----:B------:R-:W-:Y:S04]  /*9770*/  BSSY.RECONVERGENT B1, `(.L_x_4160) ;  /* 0x000001d000017945 */ /* 0x000fe80003800200 */
[----:B------:R-:W-:Y:S05]  /*9780*/  @P3 BRA `(.L_x_4161) ;  /* 0x00000000006c3947 */ /* 0x000fea0003800000 */
[----:B------:R-:W-:Y:S01]  /*9790*/  FADD.FTZ R18, R18, -UR4 ;  /* 0x8000000412127e21 */ /* 0x000fe20008010000 */
[----:B------:R-:W-:Y:S01]  /*97a0*/  FADD.FTZ R19, R19, -UR4 ;  /* 0x8000000413137e21 */ /* 0x000fe20008010000 */
[----:B------:R-:W4:Y:S01]  /*97b0*/  LDCU.64 UR14, c[0x0][0x3e0] ;  /* 0x00007c00ff0e77ac */ /* 0x000f220008000a00 */
[----:B0123--:R-:W-:Y:S01]  /*97c0*/  MOV R3, R89 ;  /* 0x0000005900037202 */ /* 0x00ffe20000000f00 */
        /* <DEDUP_REMOVED lines=23> */
.L_x_4161:
[----:B------:R-:W-:Y:S05]  /*9940*/  BSYNC.RECONVERGENT B1 ;  /* 0x0000000000017941 */ /* 0x000fea0003800200 */
.L_x_4160:
[----:B------:R-:W-:Y:S04]  /*9950*/  BSSY.RECONVERGENT B1, `(.L_x_4162) ;  /* 0x000001d000017945 */ /* 0x000fe80003800200 */
[----:B------:R-:W-:Y:S05]  /*9960*/  @P4 BRA `(.L_x_4163) ;  /* 0x00000000006c4947 */ /* 0x000fea0003800000 */
[----:B------:R-:W-:Y:S01]  /*9970*/  FADD.FTZ R20, R20, -UR4 ;  /* 0x8000000414147e21 */ /* 0x000fe20008010000 */
[----:B------:R-:W-:Y:S01]  /*9980*/  FADD.FTZ R21, R21, -UR4 ;  /* 0x8000000415157e21 */ /* 0x000fe20008010000 */
[----:B------:R-:W5:Y:S01]  /*9990*/  LDCU.64 UR14, c[0x0][0x3e0] ;  /* 0x00007c00ff0e77ac */ /* 0x000f620008000a00 */
[----:B01234-:R-:W-:Y:S01]  /*99a0*/  MOV R3, R89 ;  /* 0x0000005900037202 */ /* 0x01ffe20000000f00 */
        /* <DEDUP_REMOVED lines=23> */
.L_x_4163:
[----:B------:R-:W-:Y:S05]  /*9b20*/  BSYNC.RECONVERGENT B1 ;  /* 0x0000000000017941 */ /* 0x000fea0003800200 */
.L_x_4162:
        /* <DEDUP_REMOVED lines=53> */
.L_x_4165:
[----:B------:R-:W-:Y:S05]  /*9e80*/  BSYNC.RECONVERGENT B1 ;  /* 0x0000000000017941 */ /* 0x000fea0003800200 */
.L_x_4164:
        /* <DEDUP_REMOVED lines=29> */
.L_x_4167:
[----:B------:R-:W-:Y:S05]  /*a060*/  BSYNC.RECONVERGENT B1 ;  /* 0x0000000000017941 */ /* 0x000fea0003800200 */
.L_x_4166:
        /* <DEDUP_REMOVED lines=29> */
.L_x_4169:
[----:B------:R-:W-:Y:S05]  /*a240*/  BSYNC.RECONVERGENT B1 ;  /* 0x0000000000017941 */ /* 0x000fea0003800200 */
.L_x_4168:
        /* <DEDUP_REMOVED lines=29> */
.L_x_4171:
[----:B------:R-:W-:Y:S05]  /*a420*/  BSYNC.RECONVERGENT B1 ;  /* 0x0000000000017941 */ /* 0x000fea0003800200 */
.L_x_4170:
        /* <DEDUP_REMOVED lines=29> */
.L_x_4173:
[----:B------:R-:W-:Y:S05]  /*a600*/  BSYNC.RECONVERGENT B1 ;  /* 0x0000000000017941 */ /* 0x000fea0003800200 */
.L_x_4172:
        /* <DEDUP_REMOVED lines=14> */
[----:B-----5:R-:W-:-:S04]  /*a6f0*/  IMAD R5, R5, UR14, RZ ;  /* 0x0000000e05057c24 */ /* 0x020fc8000f8e02ff */
        /* <DEDUP_REMOVED lines=14> */
.L_x_4175:
[----:B------:R-:W-:Y:S05]  /*a7e0*/  BSYNC.RECONVERGENT B1 ;  /* 0x0000000000017941 */ /* 0x000fea0003800200 */
.L_x_4174:
[----:B------:R-:W-:Y:S01]  /*a7f0*/  ISETP.GE.U32.AND P5, PT, R2, UR10, PT ;  /* 0x0000000a02007c0c */ /* 0x000fe2000bfa6070 */
[----:B------:R-:W-:Y:S01]  /*a800*/  BSSY.RECONVERGENT B1, `(.L_x_4176) ;  /* 0x0000034000017945 */ /* 0x000fe20003800200 */
[----:B01----:R-:W-:Y:S02]  /*a810*/  SHF.R.S32.HI R15, RZ, 0x1f, R2 ;  /* 0x0000001fff0f7819 */ /* 0x003fe40000011402 */
[C---:B--2---:R-:W-:Y:S02]  /*a820*/  IADD3 R12, PT, PT, R44.reuse, 0x160, RZ ;  /* 0x000001602c0c7810 */ /* 0x044fe40007ffe0ff */
[----:B------:R-:W-:Y:S02]  /*a830*/  ISETP.GE.AND.EX P5, PT, R15, UR11, PT, P5 ;  /* 0x0000000b0f007c0c */ /* 0x000fe4000bfa6350 */
[C---:B---3--:R-:W-:Y:S02]  /*a840*/  IADD3 R10, PT, PT, R44.reuse, 0x170, RZ ;  /* 0x000001702c0a7810 */ /* 0x048fe40007ffe0ff */
[----:B----4-:R-:W-:-:S02]  /*a850*/  IADD3 R8, PT, PT, R44, 0x180, RZ ;  /* 0x000001802c087810 */ /* 0x010fc40007ffe0ff */
        /* <DEDUP_REMOVED lines=46> */
.L_x_4177:
[----:B------:R-:W-:Y:S05]  /*ab40*/  BSYNC.RECONVERGENT B1 ;  /* 0x0000000000017941 */ /* 0x000fea0003800200 */
.L_x_4176:
        /* <DEDUP_REMOVED lines=29> */
.L_x_4179:
[----:B------:R-:W-:Y:S05]  /*ad20*/  BSYNC.RECONVERGENT B1 ;  /* 0x0000000000017941 */ /* 0x000fea0003800200 */
.L_x_4178:
        /* <DEDUP_REMOVED lines=29> */
.L_x_4181:
[----:B------:R-:W-:Y:S05]  /*af00*/  BSYNC.RECONVERGENT B1 ;  /* 0x0000000000017941 */ /* 0x000fea0003800200 */
.L_x_4180:
        /* <DEDUP_REMOVED lines=29> */
.L_x_4183:
[----:B------:R-:W-:Y:S05]  /*b0e0*/  BSYNC.RECONVERGENT B1 ;  /* 0x0000000000017941 */ /* 0x000fea0003800200 */
.L_x_4182:
        /* <DEDUP_REMOVED lines=29> */
.L_x_4185:
[----:B------:R-:W-:Y:S05]  /*b2c0*/  BSYNC.RECONVERGENT B1 ;  /* 0x0000000000017941 */ /* 0x000fea0003800200 */
.L_x_4184:
        /* <DEDUP_REMOVED lines=29> */
.L_x_4187:
[----:B------:R-:W-:Y:S05]  /*b4a0*/  BSYNC.RECONVERGENT B1 ;  /* 0x0000000000017941 */ /* 0x000fea0003800200 */
.L_x_4186:
[----:B------:R-:W-:Y:S01]  /*b4b0*/  ISETP.GE.U32.AND P5, PT, R4, UR10, PT ;  /* 0x0000000a04007c0c */ /* 0x000fe2000bfa6070 */
[----:B------:R-:W-:Y:S01]  /*b4c0*/  BSSY.RECONVERGENT B1, `(.L_x_4188) ;  /* 0x0000032000017945 */ /* 0x000fe20003800200 */
[----:B--2---:R-:W-:Y:S02]  /*b4d0*/  SHF.R.S32.HI R12, RZ, 0x1f, R4 ;  /* 0x0000001fff0c7819 */ /* 0x004fe40000011404 */
[----:B----4-:R-:W-:Y:S02]  /*b4e0*/  IADD3 R9, PT, PT, R44, 0x1c0, RZ ;  /* 0x000001c02c097810 */ /* 0x010fe40007ffe0ff */
[----:B------:R-:W-:Y:S02]  /*b4f0*/  ISETP.GE.AND.EX P5, PT, R12, UR11, PT, P5 ;  /* 0x0000000b0c007c0c */ /* 0x000fe4000bfa6350 */
[C---:B-1----:R-:W-:Y:S02]  /*b500*/  IADD3 R7, PT, PT, R44.reuse, 0x1d0, RZ ;  /* 0x000001d02c077810 */ /* 0x042fe40007ffe0ff */
[----:B---3--:R-:W-:-:S02]  /*b510*/  IADD3 R3, PT, PT, R44, 0x1e0, RZ ;  /* 0x000001e02c037810 */ /* 0x008fc40007ffe0ff */
        /* <DEDUP_REMOVED lines=25> */
[----:B------:R-:W-:-:S03]  /*b6b0*/  FFMA.FTZ R18, R41, R63, R42 ;  /* 0x0000003f29127223 */ /* 0x000fc6000001002a */
[----:B------:R-:W-:Y:S01]  /*b6c0*/  FMUL.FTZ R11, R19, -1.4426950216293334961 ;  /* 0xbfb8aa3b130b7820 */ /* 0x000fe20000410000 */
[----:B0-----:R-:W-:-:S05]  /*b6d0*/  FMUL.FTZ R14, R18, -1.4426950216293334961 ;  /* 0xbfb8aa3b120e7820 */ /* 0x001fca0000410000 */
[----:B------:R-:W0:Y:S01]  /*b6e0*/  MUFU.EX2 R11, R11 ;  /* 0x0000000b000b7308 */ /* 0x000e220000000800 */
[----:B-1----:R-:W-:Y:S01]  /*b6f0*/  IMAD R15, R12, UR14, RZ ;  /* 0x0000000e0c0f7c24 */ /* 0x002fe2000f8e02ff */
[----:B------:R-:W-:-:S03]  /*b700*/  MOV R12, R86 ;  /* 0x00000056000c7202 */ /* 0x000fc60000000f00 */
[----:B------:R-:W-:-:S03]  /*b710*/  IMAD R15, R4, UR15, R15 ;  /* 0x0000000f040f7c24 */ /* 0x000fc6000f8e020f */
[----:B------:R-:W1:Y:S01]  /*b720*/  MUFU.EX2 R14, R14 ;  /* 0x0000000e000e7308 */ /* 0x000e620000000800 */
[----:B------:R-:W-:-:S05]  /*b730*/  IMAD.WIDE.U32 R12, R4, UR14, R12 ;  /* 0x0000000e040c7c25 */ /* 0x000fca000f8e000c */
[----:B------:R-:W-:Y:S01]  /*b740*/  IADD3 R15, PT, PT, R13, R15, RZ ;  /* 0x0000000f0d0f7210 */ /* 0x000fe20007ffe0ff */
[----:B0-----:R-:W-:-:S06]  /*b750*/  FADD.FTZ R16, R11, 1 ;  /* 0x3f8000000b107421 */ /* 0x001fcc0000010000 */
[----:B------:R-:W0:Y:S01]  /*b760*/  MUFU.RCP R16, R16 ;  /* 0x0000001000107308 */ /* 0x000e220000001000 */
[----:B-1----:R-:W-:Y:S01]  /*b770*/  FADD.FTZ R17, R14, 1 ;  /* 0x3f8000000e117421 */ /* 0x002fe20000010000 */
[----:B--2---:R-:W-:-:S04]  /*b780*/  LEA R14, P5, R12, UR16, 0x2 ;  /* 0x000000100c0e7c11 */ /* 0x004fc8000f8a10ff */
[----:B------:R-:W-:Y:S02]  /*b790*/  LEA.HI.X R15, R12, UR17, R15, 0x2, P5 ;  /* 0x000000110c0f7c11 */ /* 0x000fe4000a8f140f */
[----:B------:R-:W1:Y:S01]  /*b7a0*/  MUFU.RCP R17, R17 ;  /* 0x0000001100117308 */ /* 0x000e620000001000 */
[----:B0-----:R-:W-:Y:S01]  /*b7b0*/  FMUL.FTZ R12, R19, R16 ;  /* 0x00000010130c7220 */ /* 0x001fe20000410000 */
[----:B-1----:R-:W-:-:S05]  /*b7c0*/  FMUL.FTZ R13, R18, R17 ;  /* 0x00000011120d7220 */ /* 0x002fca0000410000 */
[----:B------:R1:W-:Y:S02]  /*b7d0*/  STG.E.64 desc[UR12][R14.64], R12 ;  /* 0x0000000c0e007986 */ /* 0x0003e4000c101b0c */
.L_x_4189:
[----:B------:R-:W-:Y:S05]  /*b7e0*/  BSYNC.RECONVERGENT B1 ;  /* 0x0000000000017941 */ /* 0x000fea0003800200 */
.L_x_4188:
        /* <DEDUP_REMOVED lines=8> */
[----:B------:R-:W1:Y:S01]  /*b870*/  LDCU.64 UR16, c[0x0][0x380] ;  /* 0x00007000ff1077ac */ /* 0x000e620008000a00 */
[----:B------:R-:W-:Y:S01]  /*b880*/  MOV R13, R89 ;  /* 0x00000059000d7202 */ /* 0x000fe20000000f00 */
[----:B------:R-:W-:Y:S01]  /*b890*/  FFMA.FTZ R64, R40, R64, R43 ;  /* 0x0000004028407223 */ /* 0x000fe2000001002b */
[----:B0-----:R-:W-:-:S03]  /*b8a0*/  FFMA.FTZ R16, R41, R65, R42 ;  /* 0x0000004129107223 */ /* 0x001fc6000001002a */
[----:B------:R-:W-:Y:S01]  /*b8b0*/  FMUL.FTZ R4, R64, -1.4426950216293334961 ;  /* 0xbfb8aa3b40047820 */ /* 0x000fe20000410000 */
[----:B------:R-:W-:-:S05]  /*b8c0*/  FMUL.FTZ R14, R16, -1.4426950216293334961 ;  /* 0xbfb8aa3b100e7820 */ /* 0x000fca0000410000 */
[----:B------:R-:W0:Y:S01]  /*b8d0*/  MUFU.EX2 R4, R4 ;  /* 0x0000000400047308 */ /* 0x000e220000000800 */
[----:B--2---:R-:W-:Y:S02]  /*b8e0*/  IMAD R20, R20, UR14, RZ ;  /* 0x0000000e14147c24 */ /* 0x004fe4000f8e02ff */
[----:B------:R-:W-:-:S05]  /*b8f0*/  IMAD.WIDE.U32 R12, R5, UR14, R12 ;  /* 0x0000000e050c7c25 */ /* 0x000fca000f8e000c */
[----:B------:R-:W2:Y:S01]  /*b900*/  MUFU.EX2 R14, R14 ;  /* 0x0000000e000e7308 */ /* 0x000ea20000000800 */
[----:B------:R-:W-:-:S05]  /*b910*/  IMAD R5, R5, UR15, R20 ;  /* 0x0000000f05057c24 */ /* 0x000fca000f8e0214 */
[----:B------:R-:W-:Y:S01]  /*b920*/  IADD3 R5, PT, PT, R13, R5, RZ ;  /* 0x000000050d057210 */ /* 0x000fe20007ffe0ff */
[----:B0-----:R-:W-:Y:S01]  /*b930*/  FADD.FTZ R11, R4, 1 ;  /* 0x3f800000040b7421 */ /* 0x001fe20000010000 */
[----:B-1----:R-:W-:-:S04]  /*b940*/  LEA R4, P2, R12, UR16, 0x2 ;  /* 0x000000100c047c11 */ /* 0x002fc8000f8410ff */
[----:B------:R-:W-:Y:S01]  /*b950*/  LEA.HI.X R5, R12, UR17, R5, 0x2, P2 ;  /* 0x000000110c057c11 */ /* 0x000fe200090f1405 */
[----:B------:R-:W0:Y:S01]  /*b960*/  MUFU.RCP R11, R11 ;  /* 0x0000000b000b7308 */ /* 0x000e220000001000 */
[----:B--2---:R-:W-:-:S07]  /*b970*/  FADD.FTZ R15, R14, 1 ;  /* 0x3f8000000e0f7421 */ /* 0x004fce0000010000 */
[----:B------:R-:W1:Y:S01]  /*b980*/  MUFU.RCP R15, R15 ;  /* 0x0000000f000f7308 */ /* 0x000e620000001000 */
[----:B0-----:R-:W-:Y:S01]  /*b990*/  FMUL.FTZ R12, R64, R11 ;  /* 0x0000000b400c7220 */ /* 0x001fe20000410000 */
[----:B-1----:R-:W-:-:S05]  /*b9a0*/  FMUL.FTZ R13, R16, R15 ;  /* 0x0000000f100d7220 */ /* 0x002fca0000410000 */
[----:B------:R2:W-:Y:S02]  /*b9b0*/  STG.E.64 desc[UR12][R4.64], R12 ;  /* 0x0000000c04007986 */ /* 0x0005e4000c101b0c */
.L_x_4191:
[----:B------:R-:W-:Y:S05]  /*b9c0*/  BSYNC.RECONVERGENT B1 ;  /* 0x0000000000017941 */ /* 0x000fea0003800200 */
.L_x_4190:
        /* <DEDUP_REMOVED lines=28> */
[----:B------:R3:W-:Y:S02]  /*bb90*/  STG.E.64 desc[UR12][R10.64], R4 ;  /* 0x000000040a007986 */ /* 0x0007e4000c101b0c */
.L_x_4193:
[----:B------:R-:W-:Y:S05]  /*bba0*/  BSYNC.RECONVERGENT B1 ;  /* 0x0000000000017941 */ /* 0x000fea0003800200 */
.L_x_4192:
[----:B------:R-:W-:Y:S04]  /*bbb0*/  BSSY.RECONVERGENT B1, `(.L_x_4194) ;  /* 0x000001d000017945 */ /* 0x000fe80003800200 */
[----:B------:R-:W-:Y:S05]  /*bbc0*/  @P6 BRA `(.L_x_4195) ;  /* 0x00000000006c6947 */ /* 0x000fea0003800000 */
[----:B------:R-:W-:Y:S01]  /*bbd0*/  FADD.FTZ R68, R68, -UR4 ;  /* 0x8000000444447e21 */ /* 0x000fe20008010000 */
[----:B------:R-:W-:Y:S01]  /*bbe0*/  FADD.FTZ R69, R69, -UR4 ;  /* 0x8000000445457e21 */ /* 0x000fe20008010000 */
[----:B------:R-:W4:Y:S01]  /*bbf0*/  LDCU.64 UR14, c[0x0][0x3e0] ;  /* 0x00007c00ff0e77ac */ /* 0x000f220008000a00 */
[----:B--23--:R-:W-:Y:S01]  /*bc00*/  MOV R5, R89 ;  /* 0x0000005900057202 */ /* 0x00cfe20000000f00 */
[----:B------:R-:W-:Y:S01]  /*bc10*/  FMUL.FTZ R68, R68, UR6 ;  /* 0x0000000644447c20 */ /* 0x000fe20008410000 */
[----:B------:R-:W-:Y:S01]  /*bc20*/  FMUL.FTZ R69, R69, UR6 ;  /* 0x0000000645457c20 */ /* 0x000fe20008410000 */
[----:B------:R-:W2:Y:S02]  /*bc30*/  LDCU.64 UR16, c[0x0][0x380] ;  /* 0x00007000ff1077ac */ /* 0x000ea40008000a00 */
[----:B-1----:R-:W-:Y:S01]  /*bc40*/  FFMA.FTZ R13, R40, R68, R43 ;  /* 0x00000044280d7223 */ /* 0x002fe2000001002b */
[----:B------:R-:W-:-:S03]  /*bc50*/  FFMA.FTZ R12, R41, R69, R42 ;  /* 0x00000045290c7223 */ /* 0x000fc6000001002a */
[----:B------:R-:W-:Y:S01]  /*bc60*/  FMUL.FTZ R4, R13, -1.4426950216293334961 ;  /* 0xbfb8aa3b0d047820 */ /* 0x000fe20000410000 */
[----:B------:R-:W-:-:S05]  /*bc70*/  FMUL.FTZ R9, R12, -1.4426950216293334961 ;  /* 0xbfb8aa3b0c097820 */ /* 0x000fca0000410000 */
[----:B------:R-:W1:Y:S01]  /*bc80*/  MUFU.EX2 R4, R4 ;  /* 0x0000000400047308 */ /* 0x000e620000000800 */
[----:B----4-:R-:W-:-:S07]  /*bc90*/  IMAD R8, R8, UR14, RZ ;  /* 0x0000000e08087c24 */ /* 0x010fce000f8e02ff */
[----:B------:R-:W3:Y:S01]  /*bca0*/  MUFU.EX2 R9, R9 ;  /* 0x0000000900097308 */ /* 0x000ee20000000800 */
[----:B-1----:R-:W-:Y:S01]  /*bcb0*/  FADD.FTZ R10, R4, 1 ;  /* 0x3f800000040a7421 */ /* 0x002fe20000010000 */
[----:B------:R-:W-:-:S06]  /*bcc0*/  MOV R4, R86 ;  /* 0x0000005600047202 */ /* 0x000fcc0000000f00 */
[----:B------:R-:W1:Y:S01]  /*bcd0*/  MUFU.RCP R10, R10 ;  /* 0x0000000a000a7308 */ /* 0x000e620000001000 */
[----:B------:R-:W-:-:S04]  /*bce0*/  IMAD.WIDE.U32 R4, R7, UR14, R4 ;  /* 0x0000000e07047c25 */ /* 0x000fc8000f8e0004 */
[----:B---3--:R-:W-:Y:S01]  /*bcf0*/  FADD.FTZ R11, R9, 1 ;  /* 0x3f800000090b7421 */ /* 0x008fe20000010000 */
[----:B------:R-:W-:Y:S01]  /*bd00*/  IMAD R7, R7, UR15, R8 ;  /* 0x0000000f07077c24 */ /* 0x000fe2000f8e0208 */
[----:B--2---:R-:W-:-:S04]  /*bd10*/  LEA R8, P1, R4, UR16, 0x2 ;  /* 0x0000001004087c11 */ /* 0x004fc8000f8210ff */
[----:B------:R-:W2:Y:S01]  /*bd20*/  MUFU.RCP R11, R11 ;  /* 0x0000000b000b7308 */ /* 0x000ea20000001000 */
[----:B------:R-:W-:-:S04]  /*bd30*/  IADD3 R7, PT, PT, R5, R7, RZ ;  /* 0x0000000705077210 */ /* 0x000fc80007ffe0ff */
[----:B------:R-:W-:Y:S01]  /*bd40*/  LEA.HI.X R9, R4, UR17, R7, 0x2, P1 ;  /* 0x0000001104097c11 */ /* 0x000fe200088f1407 */
[----:B-1----:R-:W-:Y:S01]  /*bd50*/  FMUL.FTZ R4, R13, R10 ;  /* 0x0000000a0d047220 */ /* 0x002fe20000410000 */
[----:B--2---:R-:W-:-:S05]  /*bd60*/  FMUL.FTZ R5, R12, R11 ;  /* 0x0000000b0c057220 */ /* 0x004fca0000410000 */
[----:B------:R4:W-:Y:S02]  /*bd70*/  STG.E.64 desc[UR12][R8.64], R4 ;  /* 0x0000000408007986 */ /* 0x0009e4000c101b0c */
.L_x_4195:
[----:B------:R-:W-:Y:S05]  /*bd80*/  BSYNC.RECONVERGENT B1 ;  /* 0x0000000000017941 */ /* 0x000fea0003800200 */
.L_x_4194:
        /* <DEDUP_REMOVED lines=14> */
[----:B-----5:R-:W-:-:S07]  /*be70*/  IMAD R6, R6, UR14, RZ ;  /* 0x0000000e06067c24 */ /* 0x020fce000f8e02ff */
[----:B------:R-:W4:Y:S01]  /*be80*/  MUFU.EX2 R7, R7 ;  /* 0x0000000700077308 */ /* 0x000f220000000800 */
[----:B---3--:R-:W-:Y:S01]  /*be90*/  FADD.FTZ R8, R4, 1 ;  /* 0x3f80000004087421 */ /* 0x008fe20000010000 */
[----:B------:R-:W-:-:S06]  /*bea0*/  MOV R4, R86 ;  /* 0x0000005600047202 */ /* 0x000fcc0000000f00 */
[----:B------:R-:W3:Y:S01]  /*beb0*/  MUFU.RCP R8, R8 ;  /* 0x0000000800087308 */ /* 0x000ee20000001000 */
[----:B------:R-:W-:-:S04]  /*bec0*/  IMAD.WIDE.U32 R4, R3, UR14, R4 ;  /* 0x0000000e03047c25 */ /* 0x000fc8000f8e0004 */
[----:B----4-:R-:W-:Y:S01]  /*bed0*/  FADD.FTZ R9, R7, 1 ;  /* 0x3f80000007097421 */ /* 0x010fe20000010000 */
[----:B------:R-:W-:Y:S01]  /*bee0*/  IMAD R3, R3, UR15, R6 ;  /* 0x0000000f03037c24 */ /* 0x000fe2000f8e0206 */
[----:B--2---:R-:W-:-:S04]  /*bef0*/  LEA R6, P1, R4, UR16, 0x2 ;  /* 0x0000001004067c11 */ /* 0x004fc8000f8210ff */
[----:B------:R-:W2:Y:S01]  /*bf00*/  MUFU.RCP R9, R9 ;  /* 0x0000000900097308 */ /* 0x000ea20000001000 */
[----:B------:R-:W-:-:S04]  /*bf10*/  IADD3 R3, PT, PT, R5, R3, RZ ;  /* 0x0000000305037210 */ /* 0x000fc80007ffe0ff */
[----:B------:R-:W-:Y:S01]  /*bf20*/  LEA.HI.X R7, R4, UR17, R3, 0x2, P1 ;  /* 0x0000001104077c11 */ /* 0x000fe200088f1403 */
[----:B---3--:R-:W-:Y:S01]  /*bf30*/  FMUL.FTZ R4, R11, R8 ;  /* 0x000000080b047220 */ /* 0x008fe20000410000 */
[----:B--2---:R-:W-:-:S05]  /*bf40*/  FMUL.FTZ R5, R10, R9 ;  /* 0x000000090a057220 */ /* 0x004fca0000410000 */
[----:B------:R2:W-:Y:S02]  /*bf50*/  STG.E.64 desc[UR12][R6.64], R4 ;  /* 0x0000000406007986 */ /* 0x0005e4000c101b0c */
.L_x_4197:
[----:B------:R-:W-:Y:S05]  /*bf60*/  BSYNC.RECONVERGENT B1 ;  /* 0x0000000000017941 */ /* 0x000fea0003800200 */
.L_x_4196:
        /* <DEDUP_REMOVED lines=10> */
[----:B------:R-:W-:Y:S01]  /*c010*/  FMUL.FTZ R3, R43, -1.4426950216293334961 ;  /* 0xbfb8aa3b2b037820 */ /* 0x000fe20000410000 */
[----:B--234-:R-:W-:-:S05]  /*c020*/  FMUL.FTZ R5, R42, -1.4426950216293334961 ;  /* 0xbfb8aa3b2a057820 */ /* 0x01cfca0000410000 */
[----:B------:R-:W2:Y:S01]  /*c030*/  MUFU.EX2 R3, R3 ;  /* 0x0000000300037308 */ /* 0x000ea20000000800 */
[----:B-----5:R-:W-:Y:S02]  /*c040*/  IMAD R9, R2, UR10, RZ ;  /* 0x0000000a02097c24 */ /* 0x020fe4000f8e02ff */
[----:B------:R-:W-:-:S05]  /*c050*/  IMAD.WIDE.U32 R86, R44, UR10, R86 ;  /* 0x0000000a2c567c25 */ /* 0x000fca000f8e0056 */
[----:B------:R-:W3:Y:S01]  /*c060*/  MUFU.EX2 R5, R5 ;  /* 0x0000000500057308 */ /* 0x000ee20000000800 */
[----:B------:R-:W-:Y:S01]  /*c070*/  IMAD R9, R44, UR11, R9 ;  /* 0x0000000b2c097c24 */ /* 0x000fe2000f8e0209 */
[----:B0-----:R-:W-:-:S04]  /*c080*/  LEA R2, P1, R86, UR14, 0x2 ;  /* 0x0000000e56027c11 */ /* 0x001fc8000f8210ff */
[----:B------:R-:W-:Y:S01]  /*c090*/  IADD3 R9, PT, PT, R87, R9, RZ ;  /* 0x0000000957097210 */ /* 0x000fe20007ffe0ff */
[----:B--2---:R-:W-:-:S03]  /*c0a0*/  FADD.FTZ R4, R3, 1 ;  /* 0x3f80000003047421 */ /* 0x004fc60000010000 */
[----:B------:R-:W-:-:S03]  /*c0b0*/  LEA.HI.X R3, R86, UR15, R9, 0x2, P1 ;  /* 0x0000000f56037c11 */ /* 0x000fc600088f1409 */
[----:B------:R-:W0:Y:S01]  /*c0c0*/  MUFU.RCP R4, R4 ;  /* 0x0000000400047308 */ /* 0x000e220000001000 */
[----:B---3--:R-:W-:-:S07]  /*c0d0*/  FADD.FTZ R8, R5, 1 ;  /* 0x3f80000005087421 */ /* 0x008fce0000010000 */
[----:B------:R-:W2:Y:S01]  /*c0e0*/  MUFU.RCP R7, R8 ;  /* 0x0000000800077308 */ /* 0x000ea20000001000 */
[----:B0-----:R-:W-:Y:S01]  /*c0f0*/  FMUL.FTZ R6, R43, R4 ;  /* 0x000000042b067220 */ /* 0x001fe20000410000 */
[----:B--2---:R-:W-:-:S05]  /*c100*/  FMUL.FTZ R7, R42, R7 ;  /* 0x000000072a077220 */ /* 0x004fca0000410000 */
[----:B------:R0:W-:Y:S02]  /*c110*/  STG.E.64 desc[UR12][R2.64], R6 ;  /* 0x0000000602007986 */ /* 0x0001e4000c101b0c */
.L_x_4135:
[----:B------:R-:W-:Y:S05]  /*c120*/  BSYNC.RECONVERGENT B0 ;  /* 0x0000000000007941 */ /* 0x000fea0003800200 */
.L_x_4071:
        /* <DEDUP_REMOVED lines=9> */
.L_x_4199:
        /* <DEDUP_REMOVED lines=12> */
.L_x_4560:


//--------------------- .text._Z35group_norm_nhwc_fwd_one_pass_kernelI11Fp32IOFp16WLi64ELi80ELi640EEv26Group_norm_nhwc_fwd_params --------------------------
	.section	.text._Z35group_norm_nhwc_fwd_one_pass_kernelI11Fp32IOFp16WLi64ELi80ELi640EEv26Group_norm_nhwc_fwd_params,"ax",@progbits
	.align	128
        .global         _Z35group_norm_nhwc_fwd_one_pass_kernelI11Fp32IOFp16WLi64ELi80ELi640EEv26Group_norm_nhwc_fwd_params
        .type           _Z35group_norm_nhwc_fwd_one_pass_kernelI11Fp32IOFp16WLi64ELi80ELi640EEv26Group_norm_nhwc_fwd_params,@function
        .size           _Z35group_norm_nhwc_fwd_one_pass_kernelI11Fp32IOFp16WLi64ELi80ELi640EEv26Group_norm_nhwc_fwd_params,(.L_x_4561 - _Z35group_norm_nhwc_fwd_one_pass_kernelI11Fp32IOFp16WLi64ELi80ELi640EEv26Group_norm_nhwc_fwd_params)
        .other          _Z35group_norm_nhwc_fwd_one_pass_kernelI11Fp32IOFp16WLi64ELi80ELi640EEv26Group_norm_nhwc_fwd_params,@"STO_CUDA_ENTRY STV_DEFAULT"
_Z35group_norm_nhwc_fwd_one_pass_kernelI11Fp32IOFp16WLi64ELi80ELi640EEv26Group_norm_nhwc_fwd_params:
.text._Z35group_norm_nhwc_fwd_one_pass_kernelI11Fp32IOFp16WLi64ELi80ELi640EEv26Group_norm_nhwc_fwd_params:
        /* <DEDUP_REMOVED lines=42> */
.L_x_4227:
        /* <DEDUP_REMOVED lines=30> */
[----:B------:R-:W-:Y:S01]  /*0480*/  IMAD R9, R8, R7, RZ ;  /* 0x0000000708097224 */ /* 0x000fe200078e02ff */
[----:B------:R-:W-:-:S04]  /*0490*/  MOV R8, R10 ;  /* 0x0000000a00087202 */ /* 0x000fc80000000f00 */
[----:B------:R-:W-:-:S05]  /*04a0*/  R2UR UR12, R8 ;  /* 0x00000000080c72ca */ /* 0x000fca00000e0000 */
        /* <DEDUP_REMOVED lines=11> */
[----:B------:R-:W-:Y:S01]  /*0560*/  PLOP3.LUT P1, PT, PT, PT, UP2, 0x80, 0x8 ;  /* 0x000000000008781c */ /* 0x000fe20003f2f028 */
[----:B---3--:R-:W-:-:S03]  /*0570*/  IMAD.U32 R5, RZ, RZ, UR12 ;  /* 0x0000000cff057e24 */ /* 0x008fc6000f8e00ff */
        /* <DEDUP_REMOVED lines=26> */
[----:B------:R-:W1:Y:S03]  /*0720*/  @!P1 LDC.64 R4, c[0x0][0x390] ;  /* 0x0000e400ff049b82 */ /* 0x000e660000000a00 */
[----:B------:R-:W-:Y:S02]  /*0730*/  IADD3 R35, PT, PT, R37, UR5, RZ ;  /* 0x0000000525237c10 */ /* 0x000fe4000fffe0ff */
[----:B------:R-:W-:-:S02]  /*0740*/  @!P3 MOV R20, R36 ;  /* 0x000000240014b202 */ /* 0x000fc40000000f00 */
[-C--:B------:R-:W-:Y:S02]  /*0750*/  @!P3 MOV R21, R35.reuse ;  /* 0x000000230015b202 */ /* 0x080fe40000000f00 */
[----:B------:R-:W-:Y:S01]  /*0760*/  @!P2 MOV R34, R36 ;  /* 0x000000240022a202 */ /* 0x000fe20000000f00 */
[----:B------:R-:W-:Y:S01]  /*0770*/  @!P3 IMAD.WIDE.U32 R6, R33, R6, R20 ;  /* 0x000000062106b225 */ /* 0x000fe200078e0014 */
[----:B------:R-:W-:Y:S02]  /*0780*/  @!P1 MOV R20, R36 ;  /* 0x0000002400149202 */ /* 0x000fe40000000f00 */
[----:B------:R-:W-:Y:S01]  /*0790*/  @!P1 MOV R21, R35 ;  /* 0x0000002300159202 */ /* 0x000fe20000000f00 */
[----:B------:R-:W-:Y:S01]  /*07a0*/  @!P2 IMAD.WIDE.U32 R16, R23, R16, R34 ;  /* 0x000000101710a225 */ /* 0x000fe200078e0022 */
[----:B------:R-:W-:Y:S02]  /*07b0*/  @!P3 IADD3 R7, PT, PT, R7, R27, RZ ;  /* 0x0000001b0707b210 */ /* 0x000fe40007ffe0ff */
[----:B0-----:R-:W-:Y:S01]  /*07c0*/  @!P3 LEA R14, P6, R6, R14, 0x2 ;  /* 0x0000000e060eb211 */ /* 0x001fe200078c10ff */
[C---:B------:R-:W-:Y:S01]  /*07d0*/  @!P1 IMAD R23, R32.reuse, R11, R18 ;  /* 0x0000000b20179224 */ /* 0x040fe200078e0212 */
[----:B------:R-:W-:Y:S01]  /*07e0*/  @!P2 IADD3 R17, PT, PT, R17, R25, RZ ;  /* 0x000000191111a210 */ /* 0x000fe20007ffe0ff */
[----:B------:R-:W-:Y:S01]  /*07f0*/  @!P1 IMAD.WIDE.U32 R20, R32, R10, R20 ;  /* 0x0000000a20149225 */ /* 0x000fe200078e0014 */
[----:B--2---:R-:W-:Y:S01]  /*0800*/  @!P2 LEA R12, P5, R16, R12, 0x2 ;  /* 0x0000000c100ca211 */ /* 0x004fe200078a10ff */
[----:B------:R-:W0:Y:S01]  /*0810*/  @!P4 LDC.64 R10, c[0x0][0x390] ;  /* 0x0000e400ff0acb82 */ /* 0x000e220000000a00 */
[----:B------:R-:W-:-:S02]  /*0820*/  @!P4 MOV R18, R36 ;  /* 0x000000240012c202 */ /* 0x000fc40000000f00 */
[----:B------:R-:W-:Y:S02]  /*0830*/  @!P2 LEA.HI.X R13, R16, R13, R17, 0x2, P5 ;  /* 0x0000000d100da211 */ /* 0x000fe400028f1411 */
[----:B------:R-:W-:Y:S01]  /*0840*/  @!P1 IADD3 R17, PT, PT, R21, R23, RZ ;  /* 0x0000001715119210 */ /* 0x000fe20007ffe0ff */
[----:B------:R-:W-:Y:S01]  /*0850*/  @!P4 IMAD R21, R30, R9, R19 ;  /* 0x000000091e15c224 */ /* 0x000fe200078e0213 */
[C---:B-1----:R-:W-:Y:S02]  /*0860*/  @!P1 LEA R16, P5, R20.reuse, R4, 0x2 ;  /* 0x0000000414109211 */ /* 0x042fe400078a10ff */
[----:B------:R-:W-:Y:S02]  /*0870*/  @!P4 MOV R19, R35 ;  /* 0x000000230013c202 */ /* 0x000fe40000000f00 */
[----:B------:R-:W-:Y:S01]  /*0880*/  @!P1 LEA.HI.X R17, R20, R5, R17, 0x2, P5 ;  /* 0x0000000514119211 */ /* 0x000fe200028f1411 */
[----:B------:R-:W-:Y:S01]  /*0890*/  HFMA2 R5, -RZ, RZ, 0, 0 ;  /* 0x00000000ff057431 */ /* 0x000fe200000001ff */
[----:B------:R-:W-:-:S02]  /*08a0*/  @!P3 LEA.HI.X R15, R6, R15, R7, 0x2, P6 ;  /* 0x0000000f060fb211 */ /* 0x000fc400030f1407 */
[----:B------:R-:W-:Y:S02]  /*08b0*/  CS2R R6, SRZ ;  /* 0x0000000000067805 */ /* 0x000fe4000001ff00 */
[----:B------:R-:W-:Y:S01]  /*08c0*/  MOV R4, RZ ;  /* 0x000000ff00047202 */ /* 0x000fe20000000f00 */
[----:B------:R-:W-:Y:S01]  /*08d0*/  @!P4 IMAD.WIDE.U32 R18, R30, R8, R18 ;  /* 0x000000081e12c225 */ /* 0x000fe200078e0012 */
[----:B------:R-:W-:Y:S02]  /*08e0*/  CS2R R8, SRZ ;  /* 0x0000000000087805 */ /* 0x000fe4000001ff00 */
[----:B------:R-:W2:Y:S01]  /*08f0*/  @!P1 LDG.E.64 R6, desc[UR16][R16.64] ;  /* 0x0000001010069981 */ /* 0x000ea2000c1e1b00 */
[----:B------:R-:W-:-:S03]  /*0900*/  @!P4 IMAD.IADD R19, R19, 0x1, R21 ;  /* 0x000000011313c824 */ /* 0x000fc600078e0215 */
[----:B------:R2:W3:Y:S01]  /*0910*/  @!P2 LDG.E.64 R4, desc[UR16][R12.64] ;  /* 0x000000100c04a981 */ /* 0x0004e2000c1e1b00 */
[----:B0-----:R-:W-:-:S03]  /*0920*/  @!P4 LEA R20, P2, R18, R10, 0x2 ;  /* 0x0000000a1214c211 */ /* 0x001fc600078410ff */
[----:B------:R-:W4:Y:S01]  /*0930*/  @!P3 LDG.E.64 R8, desc[UR16][R14.64] ;  /* 0x000000100e08b981 */ /* 0x000f22000c1e1b00 */
[----:B------:R-:W-:Y:S02]  /*0940*/  @!P4 LEA.HI.X R21, R18, R11, R19, 0x2, P2 ;  /* 0x0000000b1215c211 */ /* 0x000fe400010f1413 */
[----:B------:R-:W-:-:S06]  /*0950*/  CS2R R10, SRZ ;  /* 0x00000000000a7805 */ /* 0x000fcc000001ff00 */
[----:B------:R-:W5:Y:S01]  /*0960*/  @!P4 LDG.E.64 R10, desc[UR16][R20.64] ;  /* 0x00000010140ac981 */ /* 0x000f62000c1e1b00 */
[C---:B------:R-:W-:Y:S02]  /*0970*/  ISETP.GT.AND P2, PT, R3.reuse, 0x1e, PT ;  /* 0x0000001e0300780c */ /* 0x040fe40003f44270 */
[----:B------:R-:W-:Y:S01]  /*0980*/  ISETP.GT.AND P3, PT, R3, 0xf, PT ;  /* 0x0000000f0300780c */ /* 0x000fe20003f64270 */
[----:B------:R-:W-:Y:S01]  /*0990*/  BSSY.RECONVERGENT B0, `(.L_x_4200) ;  /* 0x0000031000007945 */ /* 0x000fe20003800200 */
[----:B--2---:R-:W-:Y:S01]  /*09a0*/  FMUL.FTZ R13, R7, R7 ;  /* 0x00000007070d7220 */ /* 0x004fe20000410000 */
[C---:B------:R-:W-:Y:S01]  /*09b0*/  FADD.FTZ R12, R6.reuse, R7 ;  /* 0x00000007060c7221 */ /* 0x040fe20000010000 */
[----:B---3--:R-:W-:Y:S02]  /*09c0*/  FMUL.FTZ R19, R5, R5 ;  /* 0x0000000505137220 */ /* 0x008fe40000410000 */
[----:B------:R-:W-:Y:S01]  /*09d0*/  FFMA.FTZ R13, R6, R6, R13 ;  /* 0x00000006060d7223 */ /* 0x000fe2000001000d */
[C---:B------:R-:W-:Y:S01]  /*09e0*/  FADD.FTZ R17, R4.reuse, R5 ;  /* 0x0000000504117221 */ /* 0x040fe20000010000 */
[----:B------:R-:W-:Y:S01]  /*09f0*/  FADD.FTZ R12, RZ, R12 ;  /* 0x0000000cff0c7221 */ /* 0x000fe20000010000 */
[----:B------:R-:W-:Y:S01]  /*0a00*/  FFMA.FTZ R16, R4, R4, R19 ;  /* 0x0000000404107223 */ /* 0x000fe20000010013 */
[----:B------:R-:W-:Y:S01]  /*0a10*/  FADD.FTZ R13, RZ, R13 ;  /* 0x0000000dff0d7221 */ /* 0x000fe20000010000 */
[----:B----4-:R-:W-:Y:S01]  /*0a20*/  FMUL.FTZ R19, R9, R9 ;  /* 0x0000000909137220 */ /* 0x010fe20000410000 */
        /* <DEDUP_REMOVED lines=39> */
.L_x_4201:
[----:B------:R-:W-:Y:S05]  /*0ca0*/  BSYNC.RECONVERGENT B0 ;  /* 0x0000000000007941 */ /* 0x000fea0003800200 */
.L_x_4200:
        /* <DEDUP_REMOVED lines=56> */
.L_x_4203:
[----:B------:R-:W-:Y:S05]  /*1030*/  BSYNC.RECONVERGENT B0 ;  /* 0x0000000000007941 */ /* 0x000fea0003800200 */
.L_x_4202:
        /* <DEDUP_REMOVED lines=33> */
.L_x_4206:
[----:B------:R-:W2:Y:S04]  /*1250*/  LDG.E.STRONG.GPU R16, desc[UR16][R12.64] ;  /* 0x000000100c107981 */ /* 0x000ea8000c1ef900 */
[----:B--2---:R-:W-:Y:S01]  /*1260*/  CCTL.IVALL ;  /* 0x00000000ff00798f */ /* 0x004fe20002000000 */
[----:B------:R-:W-:Y:S05]  /*1270*/  YIELD ;  /* 0x0000000000007946 */ /* 0x000fea0003800000 */
[----:B------:R-:W-:-:S13]  /*1280*/  ISETP.NE.AND P4, PT, R16, R19, PT ;  /* 0x000000131000720c */ /* 0x000fda0003f85270 */
[----:B------:R-:W-:Y:S05]  /*1290*/  @P4 BRA `(.L_x_4206) ;  /* 0xfffffffc00ec4947 */ /* 0x000fea000383ffff */
.L_x_4205:
        /* <DEDUP_REMOVED lines=14> */
.L_x_4208:
[----:B------:R-:W-:Y:S01]  /*1380*/  UIADD3 UR26, UPT, UPT, UR5, 0x1, URZ ;  /* 0x00000001051a7890 */ /* 0x000fe2000fffe0ff */
[----:B------:R-:W-:Y:S01]  /*1390*/  ISETP.EQ.OR P2, PT, RZ, UR24, P3 ;  /* 0x00000018ff007c0c */ /* 0x000fe20009f42670 */
[----:B------:R-:W-:-:S04]  /*13a0*/  UIADD3 UR27, UPT, UPT, UR5, 0x2, URZ ;  /* 0x00000002051b7890 */ /* 0x000fc8000fffe0ff */
[----:B------:R-:W-:Y:S01]  /*13b0*/  MOV R12, UR26 ;  /* 0x0000001a000c7c02 */ /* 0x000fe20008000f00 */
[----:B------:R-:W-:Y:S01]  /*13c0*/  UIADD3 UR26, UPT, UPT, UR5, 0x3, URZ ;  /* 0x00000003051a7890 */ /* 0x000fe2000fffe0ff */
[----:B------:R-:W-:Y:S02]  /*13d0*/  MOV R13, UR27 ;  /* 0x0000001b000d7c02 */ /* 0x000fe40008000f00 */
[----:B------:R-:W-:Y:S02]  /*13e0*/  ISETP.EQ.OR P4, PT, R12, UR20, P3 ;  /* 0x000000140c007c0c */ /* 0x000fe40009f82670 */
[----:B------:R-:W-:Y:S02]  /*13f0*/  ISETP.EQ.OR P6, PT, R13, UR20, P3 ;  /* 0x000000140d007c0c */ /* 0x000fe40009fc2670 */
[----:B------:R-:W-:Y:S01]  /*1400*/  MOV R12, UR26 ;  /* 0x0000001a000c7c02 */ /* 0x000fe20008000f00 */
[----:B------:R-:W-:-:S03]  /*1410*/  VOTEU.ALL UP1, P2 ;  /* 0x0000000000ff7886 */ /* 0x000fc60001020000 */
[----:B------:R-:W-:Y:S02]  /*1420*/  ISETP.EQ.OR P5, PT, R12, UR20, P3 ;  /* 0x000000140c007c0c */ /* 0x000fe40009fa2670 */
[----:B------:R-:W-:-:S03]  /*1430*/  @!UP1 UIMAD.WIDE.U32 UR26, UR11, 0x8, UR18 ;  /* 0x000000080b1a98a5 */ /* 0x000fc6000f8e0012 */
[----:B------:R-:W-:Y:S02]  /*1440*/  VOTEU.ALL UP1, P4 ;  /* 0x0000000000ff7886 */ /* 0x000fe40002020000 */
[----:B------:R-:W-:Y:S01]  /*1450*/  VOTEU.ALL UP2, P6 ;  /* 0x0000000000ff7886 */ /* 0x000fe20003040000 */
[----:B------:R-:W-:Y:S02]  /*1460*/  MOV R12, UR26 ;  /* 0x0000001a000c7c02 */ /* 0x000fe40008000f00 */
[----:B------:R-:W-:Y:S01]  /*1470*/  MOV R13, UR27 ;  /* 0x0000001b000d7c02 */ /* 0x000fe20008000f00 */
[----:B------:R-:W-:Y:S02]  /*1480*/  @!UP1 UIMAD.WIDE.U32 UR26, UR23, 0x8, UR18 ;  /* 0x00000008171a98a5 */ /* 0x000fe4000f8e0012 */
[----:B------:R-:W-:Y:S01]  /*1490*/  VOTEU.ALL UP1, P5 ;  /* 0x0000000000ff7886 */ /* 0x000fe20002820000 */
[----:B------:R-:W-:Y:S02]  /*14a0*/  @!UP2 UIMAD.WIDE.U32 UR28, UR12, 0x8, UR18 ;  /* 0x000000080c1ca8a5 */ /* 0x000fe4000f8e0012 */
[----:B------:R-:W0:Y:S01]  /*14b0*/  @!P2 LDG.E.64 R12, desc[UR16][R12.64] ;  /* 0x000000100c0ca981 */ /* 0x000e22000c1e1b00 */
[----:B------:R-:W-:-:S02]  /*14c0*/  MOV R16, UR26 ;  /* 0x0000001a00107c02 */ /* 0x000fc40008000f00 */
[----:B------:R-:W-:Y:S01]  /*14d0*/  MOV R17, UR27 ;  /* 0x0000001b00117c02 */ /* 0x000fe20008000f00 */
[----:B------:R-:W-:Y:S01]  /*14e0*/  @!UP1 UIMAD.WIDE.U32 UR26, UR22, 0x8, UR18 ;  /* 0x00000008161a98a5 */ /* 0x000fe2000f8e0012 */
[----:B-1----:R-:W-:Y:S01]  /*14f0*/  IMAD.U32 R18, RZ, RZ, UR28 ;  /* 0x0000001cff127e24 */ /* 0x002fe2000f8e00ff */
[----:B--2---:R-:W-:-:S03]  /*1500*/  MOV R19, UR29 ;  /* 0x0000001d00137c02 */ /* 0x004fc60008000f00 */
[----:B------:R-:W2:Y:S01]  /*1510*/  @!P4 LDG.E.64 R16, desc[UR16][R16.64] ;  /* 0x000000101010c981 */ /* 0x000ea2000c1e1b00 */
[----:B------:R-:W-:Y:S02]  /*1520*/  MOV R20, UR26 ;  /* 0x0000001a00147c02 */ /* 0x000fe40008000f00 */
[----:B------:R-:W-:Y:S01]  /*1530*/  MOV R21, UR27 ;  /* 0x0000001b00157c02 */ /* 0x000fe20008000f00 */
[----:B------:R-:W4:Y:S05]  /*1540*/  @!P6 LDG.E.64 R18, desc[UR16][R18.64] ;  /* 0x000000101212e981 */ /* 0x000f2a000c1e1b00 */
[----:B------:R-:W5:Y:S01]  /*1550*/  @!P5 LDG.E.64 R20, desc[UR16][R20.64] ;  /* 0x000000101414d981 */ /* 0x000f62000c1e1b00 */
[----:B------:R-:W-:-:S02]  /*1560*/  UIADD3 UR26, UPT, UPT, UR5, 0x4, URZ ;  /* 0x00000004051a7890 */ /* 0x000fc4000fffe0ff */
[----:B------:R-:W-:-:S04]  /*1570*/  UIADD3 UR27, UPT, UPT, UR5, 0x5, URZ ;  /* 0x00000005051b7890 */ /* 0x000fc8000fffe0ff */
[----:B------:R-:W-:Y:S01]  /*1580*/  MOV R22, UR26 ;  /* 0x0000001a00167c02 */ /* 0x000fe20008000f00 */
[----:B------:R-:W-:Y:S01]  /*1590*/  UIADD3 UR26, UPT, UPT, UR5, 0x6, URZ ;  /* 0x00000006051a7890 */ /* 0x000fe2000fffe0ff */
[----:B0--3--:R-:W-:Y:S01]  /*15a0*/  @!P2 FADD.FTZ R14, R14, R12 ;  /* 0x0000000c0e0ea221 */ /* 0x009fe20000010000 */
[----:B------:R-:W-:Y:S01]  /*15b0*/  @!P2 FADD.FTZ R15, R15, R13 ;  /* 0x0000000d0f0fa221 */ /* 0x000fe20000010000 */
[----:B------:R-:W-:Y:S02]  /*15c0*/  ISETP.EQ.OR P2, PT, R22, UR20, P3 ;  /* 0x0000001416007c0c */ /* 0x000fe40009f42670 */
[----:B------:R-:W-:Y:S01]  /*15d0*/  MOV R12, UR27 ;  /* 0x0000001b000c7c02 */ /* 0x000fe20008000f00 */
[----:B------:R-:W-:Y:S01]  /*15e0*/  UIADD3 UR27, UPT, UPT, UR5, 0x7, URZ ;  /* 0x00000007051b7890 */ /* 0x000fe2000fffe0ff */
[----:B--2---:R-:W-:Y:S01]  /*15f0*/  @!P4 FADD.FTZ R14, R14, R16 ;  /* 0x000000100e0ec221 */ /* 0x004fe20000010000 */
[----:B------:R-:W-:Y:S01]  /*1600*/  @!P4 FADD.FTZ R15, R15, R17 ;  /* 0x000000110f0fc221 */ /* 0x000fe20000010000 */
        /* <DEDUP_REMOVED lines=25> */
[----:B------:R-:W-:Y:S01]  /*17a0*/  IMAD.U32 R20, RZ, RZ, UR28 ;  /* 0x0000001cff147e24 */ /* 0x000fe2000f8e00ff */
[----:B------:R-:W-:-:S03]  /*17b0*/  MOV R21, UR29 ;  /* 0x0000001d00157c02 */ /* 0x000fc60008000f00 */
        /* <DEDUP_REMOVED lines=23> */
.L_x_4207:
        /* <DEDUP_REMOVED lines=32> */
[----:B------:R-:W-:Y:S02]  /*1b30*/  ISETP.EQ.OR P6, PT, R16, UR20, P3 ;  /* 0x0000001410007c0c */ /* 0x000fe40009fc2670 */
[----:B------:R-:W-:Y:S02]  /*1b40*/  MOV R12, UR12 ;  /* 0x0000000c000c7c02 */ /* 0x000fe40008000f00 */
[----:B------:R-:W-:Y:S02]  /*1b50*/  MOV R13, UR13 ;  /* 0x0000000d000d7c02 */ /* 0x000fe40008000f00 */
[----:B------:R-:W-:-:S04]  /*1b60*/  MOV R16, UR14 ;  /* 0x0000000e00107c02 */ /* 0x000fc80008000f00 */
[----:B------:R-:W3:Y:S03]  /*1b70*/  @!P5 LDG.E.64 R12, desc[UR16][R12.64] ;  /* 0x000000100c0cd981 */ /* 0x000ee6000c1e1b00 */
[----:B------:R-:W-:Y:S01]  /*1b80*/  VOTEU.ALL UP3, P6 ;  /* 0x0000000000ff7886 */ /* 0x000fe20003060000 */
[----:B------:R-:W4:Y:S04]  /*1b90*/  @!P4 LDG.E.64 R16, desc[UR16][R16.64] ;  /* 0x000000101010c981 */ /* 0x000f28000c1e1b00 */
[----:B------:R-:W-:-:S04]  /*1ba0*/  @!UP3 UIMAD UR11, UR11, UR21, UR6 ;  /* 0x000000150b0bb2a4 */ /* 0x000fc8000f8e0206 */
[----:B------:R-:W-:-:S06]  /*1bb0*/  @!UP3 UIMAD.WIDE.U32 UR12, UR11, 0x8, UR18 ;  /* 0x000000080b0cb8a5 */ /* 0x000fcc000f8e0012 */
[----:B-1----:R-:W-:Y:S01]  /*1bc0*/  MOV R18, UR12 ;  /* 0x0000000c00127c02 */ /* 0x002fe20008000f00 */
[----:B--2---:R-:W-:-:S06]  /*1bd0*/  IMAD.U32 R19, RZ, RZ, UR13 ;  /* 0x0000000dff137e24 */ /* 0x004fcc000f8e00ff */
[----:B------:R-:W2:Y:S01]  /*1be0*/  @!P6 LDG.E.64 R18, desc[UR16][R18.64] ;  /* 0x000000101212e981 */ /* 0x000ea2000c1e1b00 */
[----:B------:R-:W-:-:S04]  /*1bf0*/  MOV R20, UR5 ;  /* 0x0000000500147c02 */ /* 0x000fc80008000f00 */
[----:B------:R-:W-:-:S04]  /*1c00*/  IADD3 R20, PT, PT, R20, 0x4, RZ ;  /* 0x0000000414147810 */ /* 0x000fc80007ffe0ff */
[----:B------:R-:W-:Y:S01]  /*1c10*/  R2UR UR5, R20 ;  /* 0x00000000140572ca */ /* 0x000fe200000e0000 */
[----:B---3--:R-:W-:Y:S01]  /*1c20*/  @!P5 FADD.FTZ R14, R14, R12 ;  /* 0x0000000c0e0ed221 */ /* 0x008fe20000010000 */
[----:B------:R-:W-:-:S03]  /*1c30*/  @!P5 FADD.FTZ R15, R15, R13 ;  /* 0x0000000d0f0fd221 */ /* 0x000fc60000010000 */
[----:B----4-:R-:W-:Y:S01]  /*1c40*/  @!P4 FADD.FTZ R14, R14, R16 ;  /* 0x000000100e0ec221 */ /* 0x010fe20000010000 */
[----:B------:R-:W-:-:S03]  /*1c50*/  @!P4 FADD.FTZ R15, R15, R17 ;  /* 0x000000110f0fc221 */ /* 0x000fc60000010000 */
[----:B--2---:R-:W-:Y:S01]  /*1c60*/  @!P6 FADD.FTZ R14, R14, R18 ;  /* 0x000000120e0ee221 */ /* 0x004fe20000010000 */
[----:B------:R-:W-:-:S07]  /*1c70*/  @!P6 FADD.FTZ R15, R15, R19 ;  /* 0x000000130f0fe221 */ /* 0x000fce0000010000 */
.L_x_4209:
        /* <DEDUP_REMOVED lines=27> */
.L_x_4210:
        /* <DEDUP_REMOVED lines=13> */
.L_x_4211:
[----:B------:R-:W-:Y:S05]  /*1f00*/  BSYNC.RECONVERGENT B0 ;  /* 0x0000000000007941 */ /* 0x000fea0003800200 */
.L_x_4204:
[----:B------:R-:W4:Y:S01]  /*1f10*/  S2UR UR11, SR_CgaCtaId ;  /* 0x00000000000b79c3 */ /* 0x000f220000008800 */
[----:B------:R-:W5:Y:S01]  /*1f20*/  LDCU UR12, c[0x0][0x414] ;  /* 0x00008280ff0c77ac */ /* 0x000f620008000800 */
[----:B------:R-:W-:Y:S01]  /*1f30*/  IMAD.U32 R23, RZ, RZ, UR9 ;  /* 0x00000009ff177e24 */ /* 0x000fe2000f8e00ff */
[----:B------:R-:W-:Y:S01]  /*1f40*/  IADD3 R21, PT, PT, R2, UR10, RZ ;  /* 0x0000000a02157c10 */ /* 0x000fe2000fffe0ff */
[----:B------:R-:W-:-:S04]  /*1f50*/  UMOV UR5, 0x400 ;  /* 0x0000040000057882 */ /* 0x000fc80000000000 */
        /* <DEDUP_REMOVED lines=17> */
[----:B------:R-:W-:-:S02]  /*2070*/  IADD3 R25, PT, PT, R32, 0x10, RZ ;  /* 0x0000001020197810 */ /* 0x000fc40007ffe0ff */
        /* <DEDUP_REMOVED lines=9> */
[----:B--2---:R-:W-:Y:S02]  /*2110*/  HADD2.F32 R14, -RZ, R24.H0_H0 ;  /* 0x20000018ff0e7230 */ /* 0x004fe40000004100 */
[----:B----4-:R-:W-:Y:S02]  /*2120*/  HADD2.F32 R15, -RZ, R26.H0_H0 ;  /* 0x2000001aff0f7230 */ /* 0x010fe40000004100 */
[----:B-----5:R-:W-:Y:S02]  /*2130*/  HADD2.F32 R17, -RZ, R27.H0_H0 ;  /* 0x2000001bff117230 */ /* 0x020fe40000004100 */
[----:B------:R-:W-:Y:S01]  /*2140*/  HADD2.F32 R16, -RZ, R33.H0_H0 ;  /* 0x20000021ff107230 */ /* 0x000fe20000004100 */
        /* <DEDUP_REMOVED lines=34> */
.L_x_4215:
[----:B------:R-:W-:Y:S05]  /*2370*/  BSYNC.RECONVERGENT B1 ;  /* 0x0000000000017941 */ /* 0x000fea0003800200 */
.L_x_4214:
[----:B------:R-:W-:Y:S04]  /*2380*/  BSSY.RECONVERGENT B1, `(.L_x_4216) ;  /* 0x0000013000017945 */ /* 0x000fe80003800200 */
[----:B------:R-:W-:Y:S05]  /*2390*/  @P3 BRA `(.L_x_4217) ;  /* 0x0000000000443947 */ /* 0x000fea0003800000 */
[----:B------:R-:W1:Y:S01]  /*23a0*/  LDCU.64 UR10, c[0x0][0x3e0] ;  /* 0x00007c00ff0a77ac */ /* 0x000e620008000a00 */
[----:B0-----:R-:W-:Y:S01]  /*23b0*/  MOV R6, R36 ;  /* 0x0000002400067202 */ /* 0x001fe20000000f00 */
[C---:B------:R-:W-:Y:S01]  /*23c0*/  FADD.FTZ R19, -R13.reuse, R4 ;  /* 0x000000040d137221 */ /* 0x040fe20000010100 */
[----:B------:R-:W-:Y:S01]  /*23d0*/  MOV R7, R35 ;  /* 0x0000002300077202 */ /* 0x000fe20000000f00 */
[----:B------:R-:W0:Y:S01]  /*23e0*/  LDCU.64 UR14, c[0x0][0x380] ;  /* 0x00007000ff0e77ac */ /* 0x000e220008000a00 */
[----:B------:R-:W-:Y:S01]  /*23f0*/  FADD.FTZ R5, -R13, R5 ;  /* 0x000000050d057221 */ /* 0x000fe20000010100 */
[----:B------:R-:W-:-:S03]  /*2400*/  FMUL.FTZ R18, R19, R12 ;  /* 0x0000000c13127220 */ /* 0x000fc60000410000 */
[----:B------:R-:W-:Y:S01]  /*2410*/  FMUL.FTZ R19, R5, R12 ;  /* 0x0000000c05137220 */ /* 0x000fe20000410000 */
        /* <DEDUP_REMOVED lines=9> */
.L_x_4217:
[----:B------:R-:W-:Y:S05]  /*24b0*/  BSYNC.RECONVERGENT B1 ;  /* 0x0000000000017941 */ /* 0x000fea0003800200 */
.L_x_4216:
        /* <DEDUP_REMOVED lines=19> */
.L_x_4219:
[----:B------:R-:W-:Y:S05]  /*25f0*/  BSYNC.RECONVERGENT B1 ;  /* 0x0000000000017941 */ /* 0x000fea0003800200 */
.L_x_4218:
[----:B------:R-:W-:Y:S05]  /*2600*/  @P1 BRA `(.L_x_4220) ;  /* 0x00000008004c1947 */ /* 0x000fea0003800000 */
[----:B------:R-:W3:Y:S01]  /*2610*/  LDCU.64 UR10, c[0x0][0x3e0] ;  /* 0x00007c00ff0a77ac */ /* 0x000ee20008000a00 */
[----:B-1----:R-:W-:Y:S01]  /*2620*/  MOV R5, R35 ;  /* 0x0000002300057202 */ /* 0x002fe20000000f00 */
[----:B------:R-:W-:Y:S02]  /*2630*/  IMAD.MOV.U32 R4, RZ, RZ, R36 ;  /* 0x000000ffff047224 */ /* 0x000fe400078e0024 */
[C---:B0-2---:R-:W-:Y:S01]  /*2640*/  FADD.FTZ R7, -R13.reuse, R10 ;  /* 0x0000000a0d077221 */ /* 0x045fe20000010100 */
[----:B------:R-:W0:Y:S01]  /*2650*/  LDCU.64 UR12, c[0x0][0x380] ;  /* 0x00007000ff0c77ac */ /* 0x000e220008000a00 */
[----:B------:R-:W-:Y:S02]  /*2660*/  FADD.FTZ R11, -R13, R11 ;  /* 0x0000000b0d0b7221 */ /* 0x000fe40000010100 */
[-C--:B------:R-:W-:Y:S02]  /*2670*/  FMUL.FTZ R7, R7, R12.reuse ;  /* 0x0000000c07077220 */ /* 0x080fe40000410000 */
[----:B------:R-:W-:-:S02]  /*2680*/  FMUL.FTZ R11, R11, R12 ;  /* 0x0000000c0b0b7220 */ /* 0x000fc40000410000 */
[----:B------:R-:W-:Y:S02]  /*2690*/  FFMA.FTZ R10, R14, R7, R17 ;  /* 0x000000070e0a7223 */ /* 0x000fe40000010011 */
        /* <DEDUP_REMOVED lines=9> */
.L_x_4213:
        /* <DEDUP_REMOVED lines=15> */
[----:B------:R-:W-:Y:S01]  /*2820*/  FADD.FTZ R7, -R13, R7 ;  /* 0x000000070d077221 */ /* 0x000fe20000010100 */
[----:B------:R-:W-:Y:S01]  /*2830*/  MOV R20, R36 ;  /* 0x0000002400147202 */ /* 0x000fe20000000f00 */
[----:B------:R-:W1:Y:S01]  /*2840*/  LDCU.64 UR12, c[0x0][0x380] ;  /* 0x00007000ff0c77ac */ /* 0x000e620008000a00 */
[----:B------:R-:W-:Y:S01]  /*2850*/  MOV R21, R35 ;  /* 0x0000002300157202 */ /* 0x000fe20000000f00 */
        /* <DEDUP_REMOVED lines=22> */
.L_x_4222:
[----:B------:R-:W-:Y:S05]  /*29c0*/  BSYNC.RECONVERGENT B1 ;  /* 0x0000000000017941 */ /* 0x000fea0003800200 */
.L_x_4221:
        /* <DEDUP_REMOVED lines=29> */
.L_x_4224:
[----:B------:R-:W-:Y:S05]  /*2ba0*/  BSYNC.RECONVERGENT B1 ;  /* 0x0000000000017941 */ /* 0x000fea0003800200 */
.L_x_4223:
        /* <DEDUP_REMOVED lines=29> */
.L_x_4226:
[----:B------:R-:W-:Y:S05]  /*2d80*/  BSYNC.RECONVERGENT B1 ;  /* 0x0000000000017941 */ /* 0x000fea0003800200 */
.L_x_4225:
        /* <DEDUP_REMOVED lines=27> */
.L_x_4220:
[----:B------:R-:W-:Y:S05]  /*2f40*/  BSYNC.RECONVERGENT B0 ;  /* 0x0000000000007941 */ /* 0x000fea0003800200 */
.L_x_4212:
[----:B------:R-:W-:Y:S02]  /*2f50*/  UIADD3 UR9, UPT, UPT, UR21, UR9, URZ ;  /* 0x0000000915097290 */ /* 0x000fe4000fffe0ff */
[----:B------:R-:W-:Y:S02]  /*2f60*/  UIADD3 UR4, UPT, UPT, UR4, 0x1, URZ ;  /* 0x0000000104047890 */ /* 0x000fe4000fffe0ff */
[----:B------:R-:W-:-:S09]  /*2f70*/  UISETP.GE.AND UP1, UPT, UR9, UR7, UPT ;  /* 0x000000070900728c */ /* 0x000fd2000bf26270 */
[----:B------:R-:W-:Y:S05]  /*2f80*/  BRA.U !UP1, `(.L_x_4227) ;  /* 0xffffffd109c47547 */ /* 0x000fea000b83ffff */
[----:B------:R-:W-:Y:S05]  /*2f90*/  EXIT ;  /* 0x000000000000794d */ /* 0x000fea0003800000 */
.L_x_4228:
        /* <DEDUP_REMOVED lines=14> */
.L_x_4561:


//--------------------- .text._Z35group_norm_nhwc_fwd_one_pass_kernelI11Fp32IOFp16WLi128ELi80ELi640EEv26Group_norm_nhwc_fwd_params --------------------------
	.section	.text._Z35group_norm_nhwc_fwd_one_pass_kernelI11Fp32IOFp16WLi128ELi80ELi640EEv26Group_norm_nhwc_fwd_params,"ax",@progbits
	.align	128
        .global         _Z35group_norm_nhwc_fwd_one_pass_kernelI11Fp32IOFp16WLi128ELi80ELi640EEv26Group_norm_nhwc_fwd_params
        .type           _Z35group_norm_nhwc_fwd_one_pass_kernelI11Fp32IOFp16WLi128ELi80ELi640EEv26Group_norm_nhwc_fwd_params,@function
        .size           _Z35group_norm_nhwc_fwd_one_pass_kernelI11Fp32IOFp16WLi128ELi80ELi640EEv26Group_norm_nhwc_fwd_params,(.L_x_4562 - _Z35group_norm_nhwc_fwd_one_pass_kernelI11Fp32IOFp16WLi128ELi80ELi640EEv26Group_norm_nhwc_fwd_params)
        .other          _Z35group_norm_nhwc_fwd_one_pass_kernelI11Fp32IOFp16WLi128ELi80ELi640EEv26Group_norm_nhwc_fwd_params,@"STO_CUDA_ENTRY STV_DEFAULT"
_Z35group_norm_nhwc_fwd_one_pass_kernelI11Fp32IOFp16WLi128ELi80ELi640EEv26Group_norm_nhwc_fwd_params:
.text._Z35group_norm_nhwc_fwd_one_pass_kernelI11Fp32IOFp16WLi128ELi80ELi640EEv26Group_norm_nhwc_fwd_params:
        /* <DEDUP_REMOVED lines=46> */
.L_x_4272:
        /* <DEDUP_REMOVED lines=243> */
.L_x_4230:
[----:B------:R-:W-:Y:S05]  /*1210*/  BSYNC.RECONVERGENT B0 ;  /* 0x0000000000007941 */ /* 0x000fea0003800200 */
.L_x_4229:
        /* <DEDUP_REMOVED lines=56> */
.L_x_4232:
[----:B------:R-:W-:Y:S05]  /*15a0*/  BSYNC.RECONVERGENT B0 ;  /* 0x0000000000007941 */ /* 0x000fea0003800200 */
.L_x_4231:
        /* <DEDUP_REMOVED lines=33> */
.L_x_4235:
[----:B------:R-:W2:Y:S04]  /*17c0*/  LDG.E.STRONG.GPU R23, desc[UR16][R20.64] ;  /* 0x0000001014177981 */ /* 0x000ea8000c1ef900 */
[----:B--2---:R-:W-:Y:S01]  /*17d0*/  CCTL.IVALL ;  /* 0x00000000ff00798f */ /* 0x004fe20002000000 */
[----:B------:R-:W-:Y:S05]  /*17e0*/  YIELD ;  /* 0x0000000000007946 */ /* 0x000fea0003800000 */
[----:B------:R-:W-:-:S13]  /*17f0*/  ISETP.NE.AND P4, PT, R23, R22, PT ;  /* 0x000000161700720c */ /* 0x000fda0003f85270 */
[----:B------:R-:W-:Y:S05]  /*1800*/  @P4 BRA `(.L_x_4235) ;  /* 0xfffffffc00ec4947 */ /* 0x000fea000383ffff */
.L_x_4234:
        /* <DEDUP_REMOVED lines=15> */
.L_x_4237:
        /* <DEDUP_REMOVED lines=91> */
.L_x_4236:
        /* <DEDUP_REMOVED lines=52> */
.L_x_4238:
        /* <DEDUP_REMOVED lines=28> */
.L_x_4239:
        /* <DEDUP_REMOVED lines=13> */
.L_x_4240:
[----:B------:R-:W-:Y:S05]  /*2480*/  BSYNC.RECONVERGENT B0 ;  /* 0x0000000000007941 */ /* 0x000fea0003800200 */
.L_x_4233:
        /* <DEDUP_REMOVED lines=73> */
.L_x_4244:
[----:B------:R-:W-:Y:S05]  /*2920*/  BSYNC.RECONVERGENT B1 ;  /* 0x0000000000017941 */ /* 0x000fea0003800200 */
.L_x_4243:
        /* <DEDUP_REMOVED lines=19> */
.L_x_4246:
[----:B------:R-:W-:Y:S05]  /*2a60*/  BSYNC.RECONVERGENT B1 ;  /* 0x0000000000017941 */ /* 0x000fea0003800200 */
.L_x_4245:
        /* <DEDUP_REMOVED lines=32> */
.L_x_4248:
[----:B------:R-:W-:Y:S05]  /*2c70*/  BSYNC.RECONVERGENT B1 ;  /* 0x0000000000017941 */ /* 0x000fea0003800200 */
.L_x_4247:
        /* <DEDUP_REMOVED lines=19> */
.L_x_4250:
[----:B------:R-:W-:Y:S05]  /*2db0*/  BSYNC.RECONVERGENT B1 ;  /* 0x0000000000017941 */ /* 0x000fea0003800200 */
.L_x_4249:
        /* <DEDUP_REMOVED lines=19> */
.L_x_4252:
[----:B------:R-:W-:Y:S05]  /*2ef0*/  BSYNC.RECONVERGENT B1 ;  /* 0x0000000000017941 */ /* 0x000fea0003800200 */
.L_x_4251:
        /* <DEDUP_REMOVED lines=19> */
.L_x_4254:
[----:B------:R-:W-:Y:S05]  /*3030*/  BSYNC.RECONVERGENT B1 ;  /* 0x0000000000017941 */ /* 0x000fea0003800200 */
.L_x_4253:
        /* <DEDUP_REMOVED lines=19> */
.L_x_4256:
[----:B------:R-:W-:Y:S05]  /*3170*/  BSYNC.RECONVERGENT B1 ;  /* 0x0000000000017941 */ /* 0x000fea0003800200 */
.L_x_4255:
        /* <DEDUP_REMOVED lines=18> */
.L_x_4242:
        /* <DEDUP_REMOVED lines=36> */
.L_x_4259:
[----:B------:R-:W-:Y:S05]  /*34e0*/  BSYNC.RECONVERGENT B1 ;  /* 0x0000000000017941 */ /* 0x000fea0003800200 */
.L_x_4258:
        /* <DEDUP_REMOVED lines=29> */
.L_x_4261:
[----:B------:R-:W-:Y:S05]  /*36c0*/  BSYNC.RECONVERGENT B1 ;  /* 0x0000000000017941 */ /* 0x000fea0003800200 */
.L_x_4260:
        /* <DEDUP_REMOVED lines=42> */
.L_x_4263:
[----:B------:R-:W-:Y:S05]  /*3970*/  BSYNC.RECONVERGENT B1 ;  /* 0x0000000000017941 */ /* 0x000fea0003800200 */
.L_x_4262:
        /* <DEDUP_REMOVED lines=29> */
.L_x_4265:
[----:B------:R-:W-:Y:S05]  /*3b50*/  BSYNC.RECONVERGENT B1 ;  /* 0x0000000000017941 */ /* 0x000fea0003800200 */
.L_x_4264:
        /* <DEDUP_REMOVED lines=29> */
.L_x_4267:
[----:B------:R-:W-:Y:S05]  /*3d30*/  BSYNC.RECONVERGENT B1 ;  /* 0x0000000000017941 */ /* 0x000fea0003800200 */
.L_x_4266:
        /* <DEDUP_REMOVED lines=29> */
.L_x_4269:
[----:B------:R-:W-:Y:S05]  /*3f10*/  BSYNC.RECONVERGENT B1 ;  /* 0x0000000000017941 */ /* 0x000fea0003800200 */
.L_x_4268:
        /* <DEDUP_REMOVED lines=29> */
.L_x_4271:
[----:B------:R-:W-:Y:S05]  /*40f0*/  BSYNC.RECONVERGENT B1 ;  /* 0x0000000000017941 */ /* 0x000fea0003800200 */
.L_x_4270:
        /* <DEDUP_REMOVED lines=27> */
.L_x_4257:
[----:B------:R-:W-:Y:S05]  /*42b0*/  BSYNC.RECONVERGENT B0 ;  /* 0x0000000000007941 */ /* 0x000fea0003800200 */
.L_x_4241:
        /* <DEDUP_REMOVED lines=8> */
.L_x_4273:
        /* <DEDUP_REMOVED lines=12> */
.L_x_4562:


//--------------------- .text._Z35group_norm_nhwc_fwd_one_pass_kernelI11Fp32IOFp16WLi256ELi80ELi640EEv26Group_norm_nhwc_fwd_params --------------------------
	.section	.text._Z35group_norm_nhwc_fwd_one_pass_kernelI11Fp32IOFp16WLi256ELi80ELi640EEv26Group_norm_nhwc_fwd_params,"ax",@progbits
	.align	128
        .global         _Z35group_norm_nhwc_fwd_one_pass_kernelI11Fp32IOFp16WLi256ELi80ELi640EEv26Group_norm_nhwc_fwd_params
        .type           _Z35group_norm_nhwc_fwd_one_pass_kernelI11Fp32IOFp16WLi256ELi80ELi640EEv26Group_norm_nhwc_fwd_params,@function
        .size           _Z35group_norm_nhwc_fwd_one_pass_kernelI11Fp32IOFp16WLi256ELi80ELi640EEv26Group_norm_nhwc_fwd_params,(.L_x_4563 - _Z35group_norm_nhwc_fwd_one_pass_kernelI11Fp32IOFp16WLi256ELi80ELi640EEv26Group_norm_nhwc_fwd_params)
        .other          _Z35group_norm_nhwc_fwd_one_pass_kernelI11Fp32IOFp16WLi256ELi80ELi640EEv26Group_norm_nhwc_fwd_params,@"STO_CUDA_ENTRY STV_DEFAULT"
_Z35group_norm_nhwc_fwd_one_pass_kernelI11Fp32IOFp16WLi256ELi80ELi640EEv26Group_norm_nhwc_fwd_params:
.text._Z35group_norm_nhwc_fwd_one_pass_kernelI11Fp32IOFp16WLi256ELi80ELi640EEv26Group_norm_nhwc_fwd_params:
        /* <DEDUP_REMOVED lines=43> */
.L_x_4349:
        /* <DEDUP_REMOVED lines=398> */
.L_x_4275:
[----:B------:R-:W-:Y:S05]  /*1b90*/  BSYNC.RECONVERGENT B0 ;  /* 0x0000000000007941 */ /* 0x000fea0003800200 */
.L_x_4274:
        /* <DEDUP_REMOVED lines=54> */
.L_x_4277:
[----:B------:R-:W-:Y:S05]  /*1f00*/  BSYNC.RECONVERGENT B0 ;  /* 0x0000000000007941 */ /* 0x000fea0003800200 */
.L_x_4276:
        /* <DEDUP_REMOVED lines=27> */
.L_x_4280:
[----:B------:R-:W3:Y:S04]  /*20c0*/  LDG.E.STRONG.GPU R30, desc[UR6][R28.64] ;  /* 0x000000061c1e7981 */ /* 0x000ee8000c1ef900 */
[----:B---3--:R-:W-:Y:S01]  /*20d0*/  CCTL.IVALL ;  /* 0x00000000ff00798f */ /* 0x008fe20002000000 */
[----:B------:R-:W-:Y:S05]  /*20e0*/  YIELD ;  /* 0x0000000000007946 */ /* 0x000fea0003800000 */
[----:B------:R-:W-:-:S13]  /*20f0*/  ISETP.NE.AND P1, PT, R30, R37, PT ;  /* 0x000000251e00720c */ /* 0x000fda0003f25270 */
[----:B------:R-:W-:Y:S05]  /*2100*/  @P1 BRA `(.L_x_4280) ;  /* 0xfffffffc00ec1947 */ /* 0x000fea000383ffff */
.L_x_4279:
        /* <DEDUP_REMOVED lines=16> */
.L_x_4282:
        /* <DEDUP_REMOVED lines=62> */
.L_x_4281:
        /* <DEDUP_REMOVED lines=38> */
.L_x_4283:
        /* <DEDUP_REMOVED lines=19> */
.L_x_4284:
        /* <DEDUP_REMOVED lines=9> */
.L_x_4285:
[----:B------:R-:W-:Y:S05]  /*2a10*/  BSYNC.RECONVERGENT B0 ;  /* 0x0000000000007941 */ /* 0x000fea0003800200 */
.L_x_4278:
        /* <DEDUP_REMOVED lines=41> */
[----:B0-----:R-:W-:Y:S01]  /*2cb0*/  SHF.R.S32.HI R38, RZ, 0x1f, R31 ;  /* 0x0000001fff267819 */ /* 0x001fe2000001141f */
[----:B--2---:R-:W-:Y:S01]  /*2cc0*/  HADD2.F32 R32, -RZ, R64.H0_H0 ;  /* 0x20000040ff207230 */ /* 0x004fe20000004100 */
[----:B------:R-:W-:Y:S01]  /*2cd0*/  SHF.R.S32.HI R64, RZ, 0x1f, R83 ;  /* 0x0000001fff407819 */ /* 0x000fe20000011453 */
[----:B---3--:R-:W-:Y:S02]  /*2ce0*/  HADD2.F32 R33, -RZ, R66.H0_H0 ;  /* 0x20000042ff217230 */ /* 0x008fe40000004100 */
[----:B-----5:R-:W-:Y:S02]  /*2cf0*/  HADD2.F32 R35, -RZ, R68.H0_H0 ;  /* 0x20000044ff237230 */ /* 0x020fe40000004100 */
[----:B------:R-:W-:Y:S01]  /*2d00*/  HADD2.F32 R34, -RZ, R70.H0_H0 ;  /* 0x20000046ff227230 */ /* 0x000fe20000004100 */
        /* <DEDUP_REMOVED lines=24> */
.L_x_4289:
[----:B------:R-:W-:Y:S05]  /*2e90*/  BSYNC.RECONVERGENT B1 ;  /* 0x0000000000017941 */ /* 0x000fea0003800200 */
.L_x_4288:
        /* <DEDUP_REMOVED lines=27> */
.L_x_4291:
[----:B------:R-:W-:Y:S05]  /*3050*/  BSYNC.RECONVERGENT B1 ;  /* 0x0000000000017941 */ /* 0x000fea0003800200 */
.L_x_4290:
        /* <DEDUP_REMOVED lines=19> */
.L_x_4293:
[----:B------:R-:W-:Y:S05]  /*3190*/  BSYNC.RECONVERGENT B1 ;  /* 0x0000000000017941 */ /* 0x000fea0003800200 */
.L_x_4292:
        /* <DEDUP_REMOVED lines=21> */
.L_x_4295:
[----:B------:R-:W-:Y:S05]  /*32f0*/  BSYNC.RECONVERGENT B1 ;  /* 0x0000000000017941 */ /* 0x000fea0003800200 */
.L_x_4294:
        /* <DEDUP_REMOVED lines=19> */
.L_x_4297:
[----:B------:R-:W-:Y:S05]  /*3430*/  BSYNC.RECONVERGENT B1 ;  /* 0x0000000000017941 */ /* 0x000fea0003800200 */
.L_x_4296:
        /* <DEDUP_REMOVED lines=34> */
.L_x_4299:
[----:B------:R-:W-:Y:S05]  /*3660*/  BSYNC.RECONVERGENT B1 ;  /* 0x0000000000017941 */ /* 0x000fea0003800200 */
.L_x_4298:
        /* <DEDUP_REMOVED lines=19> */
.L_x_4301:
[----:B------:R-:W-:Y:S05]  /*37a0*/  BSYNC.RECONVERGENT B1 ;  /* 0x0000000000017941 */ /* 0x000fea0003800200 */
.L_x_4300:
        /* <DEDUP_REMOVED lines=19> */
.L_x_4303:
[----:B------:R-:W-:Y:S05]  /*38e0*/  BSYNC.RECONVERGENT B1 ;  /* 0x0000000000017941 */ /* 0x000fea0003800200 */
.L_x_4302:
        /* <DEDUP_REMOVED lines=19> */
.L_x_4305:
[----:B------:R-:W-:Y:S05]  /*3a20*/  BSYNC.RECONVERGENT B1 ;  /* 0x0000000000017941 */ /* 0x000fea0003800200 */
.L_x_4304:
        /* <DEDUP_REMOVED lines=19> */
.L_x_4307:
[----:B------:R-:W-:Y:S05]  /*3b60*/  BSYNC.RECONVERGENT B1 ;  /* 0x0000000000017941 */ /* 0x000fea0003800200 */
.L_x_4306:
        /* <DEDUP_REMOVED lines=32> */
.L_x_4309:
[----:B------:R-:W-:Y:S05]  /*3d70*/  BSYNC.RECONVERGENT B1 ;  /* 0x0000000000017941 */ /* 0x000fea0003800200 */
.L_x_4308:
        /* <DEDUP_REMOVED lines=19> */
.L_x_4311:
[----:B------:R-:W-:Y:S05]  /*3eb0*/  BSYNC.RECONVERGENT B1 ;  /* 0x0000000000017941 */ /* 0x000fea0003800200 */
.L_x_4310:
        /* <DEDUP_REMOVED lines=19> */
.L_x_4313:
[----:B------:R-:W-:Y:S05]  /*3ff0*/  BSYNC.RECONVERGENT B1 ;  /* 0x0000000000017941 */ /* 0x000fea0003800200 */
.L_x_4312:
        /* <DEDUP_REMOVED lines=19> */
.L_x_4315:
[----:B------:R-:W-:Y:S05]  /*4130*/  BSYNC.RECONVERGENT B1 ;  /* 0x0000000000017941 */ /* 0x000fea0003800200 */
.L_x_4314:
        /* <DEDUP_REMOVED lines=19> */
.L_x_4317:
[----:B------:R-:W-:Y:S05]  /*4270*/  BSYNC.RECONVERGENT B1 ;  /* 0x0000000000017941 */ /* 0x000fea0003800200 */
.L_x_4316:
        /* <DEDUP_REMOVED lines=18> */
.L_x_4287:
        /* <DEDUP_REMOVED lines=33> */
.L_x_4320:
[----:B------:R-:W-:Y:S05]  /*45b0*/  BSYNC.RECONVERGENT B1 ;  /* 0x0000000000017941 */ /* 0x000fea0003800200 */
.L_x_4319:
        /* <DEDUP_REMOVED lines=35> */
.L_x_4322:
[----:B------:R-:W-:Y:S05]  /*47f0*/  BSYNC.RECONVERGENT B1 ;  /* 0x0000000000017941 */ /* 0x000fea0003800200 */
.L_x_4321:
        /* <DEDUP_REMOVED lines=29> */
.L_x_4324:
[----:B------:R-:W-:Y:S05]  /*49d0*/  BSYNC.RECONVERGENT B1 ;  /* 0x0000000000017941 */ /* 0x000fea0003800200 */
.L_x_4323:
        /* <DEDUP_REMOVED lines=31> */
.L_x_4326:
[----:B------:R-:W-:Y:S05]  /*4bd0*/  BSYNC.RECONVERGENT B1 ;  /* 0x0000000000017941 */ /* 0x000fea0003800200 */
.L_x_4325:
        /* <DEDUP_REMOVED lines=29> */
.L_x_4328:
[----:B------:R-:W-:Y:S05]  /*4db0*/  BSYNC.RECONVERGENT B1 ;  /* 0x0000000000017941 */ /* 0x000fea0003800200 */
.L_x_4327:
        /* <DEDUP_REMOVED lines=44> */
.L_x_4330:
[----:B------:R-:W-:Y:S05]  /*5080*/  BSYNC.RECONVERGENT B1 ;  /* 0x0000000000017941 */ /* 0x000fea0003800200 */
.L_x_4329:
        /* <DEDUP_REMOVED lines=29> */
.L_x_4332:
[----:B------:R-:W-:Y:S05]  /*5260*/  BSYNC.RECONVERGENT B1 ;  /* 0x0000000000017941 */ /* 0x000fea0003800200 */
.L_x_4331:
        /* <DEDUP_REMOVED lines=29> */
.L_x_4334:
[----:B------:R-:W-:Y:S05]  /*5440*/  BSYNC.RECONVERGENT B1 ;  /* 0x0000000000017941 */ /* 0x000fea0003800200 */
.L_x_4333:
        /* <DEDUP_REMOVED lines=29> */
.L_x_4336:
[----:B------:R-:W-:Y:S05]  /*5620*/  BSYNC.RECONVERGENT B1 ;  /* 0x0000000000017941 */ /* 0x000fea0003800200 */
.L_x_4335:
        /* <DEDUP_REMOVED lines=29> */
.L_x_4338:
[----:B------:R-:W-:Y:S05]  /*5800*/  BSYNC.RECONVERGENT B1 ;  /* 0x0000000000017941 */ /* 0x000fea0003800200 */
.L_x_4337:
        /* <DEDUP_REMOVED lines=42> */
.L_x_4340:
[----:B------:R-:W-:Y:S05]  /*5ab0*/  BSYNC.RECONVERGENT B1 ;  /* 0x0000000000017941 */ /* 0x000fea0003800200 */
.L_x_4339:
        /* <DEDUP_REMOVED lines=29> */
.L_x_4342:
[----:B------:R-:W-:Y:S05]  /*5c90*/  BSYNC.RECONVERGENT B1 ;  /* 0x0000000000017941 */ /* 0x000fea0003800200 */
.L_x_4341:
        /* <DEDUP_REMOVED lines=29> */
.L_x_4344:
[----:B------:R-:W-:Y:S05]  /*5e70*/  BSYNC.RECONVERGENT B1 ;  /* 0x0000000000017941 */ /* 0x000fea0003800200 */
.L_x_4343:
        /* <DEDUP_REMOVED lines=29> */
.L_x_4346:
[----:B------:R-:W-:Y:S05]  /*6050*/  BSYNC.RECONVERGENT B1 ;  /* 0x0000000000017941 */ /* 0x000fea0003800200 */
.L_x_4345:
        /* <DEDUP_REMOVED lines=29> */
.L_x_4348:
[----:B------:R-:W-:Y:S05]  /*6230*/  BSYNC.RECONVERGENT B1 ;  /* 0x0000000000017941 */ /* 0x000fea0003800200 */
.L_x_4347:
        /* <DEDUP_REMOVED lines=27> */
.L_x_4318:
[----:B------:R-:W-:Y:S05]  /*63f0*/  BSYNC.RECONVERGENT B0 ;  /* 0x0000000000007941 */ /* 0x000fea0003800200 */
.L_x_4286:
        /* <DEDUP_REMOVED lines=8> */
.L_x_4350:
        /* <DEDUP_REMOVED lines=16> */
.L_x_4563:


//--------------------- .text._Z35group_norm_nhwc_fwd_one_pass_kernelI11Fp32IOFp16WLi512ELi80ELi640EEv26Group_norm_nhwc_fwd_params --------------------------
	.section	.text._Z35group_norm_nhwc_fwd_one_pass_kernelI11Fp32IOFp16WLi512ELi80ELi640EEv26Group_norm_nhwc_fwd_params,"ax",@progbits
	.align	128
        .global         _Z35group_norm_nhwc_fwd_one_pass_kernelI11Fp32IOFp16WLi512ELi80ELi640EEv26Group_norm_nhwc_fwd_params
        .type           _Z35group_norm_nhwc_fwd_one_pass_kernelI11Fp32IOFp16WLi512ELi80ELi640EEv26Group_norm_nhwc_fwd_params,@function
        .size           _Z35group_norm_nhwc_fwd_one_pass_kernelI11Fp32IOFp16WLi512ELi80ELi640EEv26Group_norm_nhwc_fwd_params,(.L_x_4564 - _Z35group_norm_nhwc_fwd_one_pass_kernelI11Fp32IOFp16WLi512ELi80ELi640EEv26Group_norm_nhwc_fwd_params)
        .other          _Z35group_norm_nhwc_fwd_one_pass_kernelI11Fp32IOFp16WLi512ELi80ELi640EEv26Group_norm_nhwc_fwd_params,@"STO_CUDA_ENTRY STV_DEFAULT"
_Z35group_norm_nhwc_fwd_one_pass_kernelI11Fp32IOFp16WLi512ELi80ELi640EEv26Group_norm_nhwc_fwd_params:
.text._Z35group_norm_nhwc_fwd_one_pass_kernelI11Fp32IOFp16WLi512ELi80ELi640EEv26Group_norm_nhwc_fwd_params:
        /* <DEDUP_REMOVED lines=26> */
.L_x_4490:
        /* <DEDUP_REMOVED lines=760> */
.L_x_4352:
[----:B------:R-:W-:Y:S05]  /*3120*/  BSYNC.RECONVERGENT B0 ;  /* 0x0000000000007941 */ /* 0x000fea0003800200 */
.L_x_4351:
        /* <DEDUP_REMOVED lines=54> */
.L_x_4354:
[----:B------:R-:W-:Y:S05]  /*3490*/  BSYNC.RECONVERGENT B0 ;  /* 0x0000000000007941 */ /* 0x000fea0003800200 */
.L_x_4353:
        /* <DEDUP_REMOVED lines=30> */
.L_x_4357:
        /* <DEDUP_REMOVED lines=10> */
.L_x_4356:
        /* <DEDUP_REMOVED lines=18> */
.L_x_4359:
        /* <DEDUP_REMOVED lines=145> */
.L_x_4358:
        /* <DEDUP_REMOVED lines=78> */
.L_x_4360:
        /* <DEDUP_REMOVED lines=42> */
.L_x_4361:
        /* <DEDUP_REMOVED lines=21> */
.L_x_4362:
[----:B------:R-:W-:Y:S05]  /*4a20*/  BSYNC.RECONVERGENT B0 ;  /* 0x0000000000007941 */ /* 0x000fea0003800200 */
.L_x_4355:
        /* <DEDUP_REMOVED lines=78> */
.L_x_4366:
[----:B------:R-:W-:Y:S05]  /*4f10*/  BSYNC.RECONVERGENT B1 ;  /* 0x0000000000017941 */ /* 0x000fea0003800200 */
.L_x_4365:
        /* <DEDUP_REMOVED lines=19> */
.L_x_4368:
[----:B------:R-:W-:Y:S05]  /*5050*/  BSYNC.RECONVERGENT B1 ;  /* 0x0000000000017941 */ /* 0x000fea0003800200 */
.L_x_4367:
        /* <DEDUP_REMOVED lines=41> */
.L_x_4370:
[----:B------:R-:W-:Y:S05]  /*52f0*/  BSYNC.RECONVERGENT B1 ;  /* 0x0000000000017941 */ /* 0x000fea0003800200 */
.L_x_4369:
        /* <DEDUP_REMOVED lines=21> */
.L_x_4372:
[----:B------:R-:W-:Y:S05]  /*5450*/  BSYNC.RECONVERGENT B1 ;  /* 0x0000000000017941 */ /* 0x000fea0003800200 */
.L_x_4371:
        /* <DEDUP_REMOVED lines=19> */
.L_x_4374:
[----:B------:R-:W-:Y:S05]  /*5590*/  BSYNC.RECONVERGENT B1 ;  /* 0x0000000000017941 */ /* 0x000fea0003800200 */
.L_x_4373:
        /* <DEDUP_REMOVED lines=19> */
.L_x_4376:
[----:B------:R-:W-:Y:S05]  /*56d0*/  BSYNC.RECONVERGENT B1 ;  /* 0x0000000000017941 */ /* 0x000fea0003800200 */
.L_x_4375:
        /* <DEDUP_REMOVED lines=19> */
.L_x_4378:
[----:B------:R-:W-:Y:S05]  /*5810*/  BSYNC.RECONVERGENT B1 ;  /* 0x0000000000017941 */ /* 0x000fea0003800200 */
.L_x_4377:
        /* <DEDUP_REMOVED lines=19> */
.L_x_4380:
[----:B------:R-:W-:Y:S05]  /*5950*/  BSYNC.RECONVERGENT B1 ;  /* 0x0000000000017941 */ /* 0x000fea0003800200 */
.L_x_4379:
        /* <DEDUP_REMOVED lines=43> */
.L_x_4382:
[----:B------:R-:W-:Y:S05]  /*5c10*/  BSYNC.RECONVERGENT B1 ;  /* 0x0000000000017941 */ /* 0x000fea0003800200 */
.L_x_4381:
        /* <DEDUP_REMOVED lines=19> */
.L_x_4384:
[----:B------:R-:W-:Y:S05]  /*5d50*/  BSYNC.RECONVERGENT B1 ;  /* 0x0000000000017941 */ /* 0x000fea0003800200 */
.L_x_4383:
        /* <DEDUP_REMOVED lines=19> */
.L_x_4386:
[----:B------:R-:W-:Y:S05]  /*5e90*/  BSYNC.RECONVERGENT B1 ;  /* 0x0000000000017941 */ /* 0x000fea0003800200 */
.L_x_4385:
        /* <DEDUP_REMOVED lines=19> */
.L_x_4388:
[----:B------:R-:W-:Y:S05]  /*5fd0*/  BSYNC.RECONVERGENT B1 ;  /* 0x0000000000017941 */ /* 0x000fea0003800200 */
.L_x_4387:
        /* <DEDUP_REMOVED lines=19> */
.L_x_4390:
[----:B------:R-:W-:Y:S05]  /*6110*/  BSYNC.RECONVERGENT B1 ;  /* 0x0000000000017941 */ /* 0x000fea0003800200 */
.L_x_4389:
        /* <DEDUP_REMOVED lines=19> */
.L_x_4392:
[----:B------:R-:W-:Y:S05]  /*6250*/  BSYNC.RECONVERGENT B1 ;  /* 0x0000000000017941 */ /* 0x000fea0003800200 */
.L_x_4391:
        /* <DEDUP_REMOVED lines=43> */
.L_x_4394:
[----:B------:R-:W-:Y:S05]  /*6510*/  BSYNC.RECONVERGENT B1 ;  /* 0x0000000000017941 */ /* 0x000fea0003800200 */
.L_x_4393:
        /* <DEDUP_REMOVED lines=19> */
.L_x_4396:
[----:B------:R-:W-:Y:S05]  /*6650*/  BSYNC.RECONVERGENT B1 ;  /* 0x0000000000017941 */ /* 0x000fea0003800200 */
.L_x_4395:
        /* <DEDUP_REMOVED lines=19> */
.L_x_4398:
[----:B------:R-:W-:Y:S05]  /*6790*/  BSYNC.RECONVERGENT B1 ;  /* 0x0000000000017941 */ /* 0x000fea0003800200 */
.L_x_4397:
        /* <DEDUP_REMOVED lines=19> */
.L_x_4400:
[----:B------:R-:W-:Y:S05]  /*68d0*/  BSYNC.RECONVERGENT B1 ;  /* 0x0000000000017941 */ /* 0x000fea0003800200 */
.L_x_4399:
        /* <DEDUP_REMOVED lines=19> */
.L_x_4402:
[----:B------:R-:W-:Y:S05]  /*6a10*/  BSYNC.RECONVERGENT B1 ;  /* 0x0000000000017941 */ /* 0x000fea0003800200 */
.L_x_4401:
        /* <DEDUP_REMOVED lines=19> */
.L_x_4404:
[----:B------:R-:W-:Y:S05]  /*6b50*/  BSYNC.RECONVERGENT B1 ;  /* 0x0000000000017941 */ /* 0x000fea0003800200 */
.L_x_4403:
        /* <DEDUP_REMOVED lines=43> */
.L_x_4406:
[----:B------:R-:W-:Y:S05]  /*6e10*/  BSYNC.RECONVERGENT B1 ;  /* 0x0000000000017941 */ /* 0x000fea0003800200 */
.L_x_4405:
        /* <DEDUP_REMOVED lines=19> */
.L_x_4408:
[----:B------:R-:W-:Y:S05]  /*6f50*/  BSYNC.RECONVERGENT B1 ;  /* 0x0000000000017941 */ /* 0x000fea0003800200 */
.L_x_4407:
        /* <DEDUP_REMOVED lines=19> */
.L_x_4410:
[----:B------:R-:W-:Y:S05]  /*7090*/  BSYNC.RECONVERGENT B1 ;  /* 0x0000000000017941 */ /* 0x000fea0003800200 */
.L_x_4409:
        /* <DEDUP_REMOVED lines=19> */
.L_x_4412:
[----:B------:R-:W-:Y:S05]  /*71d0*/  BSYNC.RECONVERGENT B1 ;  /* 0x0000000000017941 */ /* 0x000fea0003800200 */
.L_x_4411:
        /* <DEDUP_REMOVED lines=19> */
.L_x_4414:
[----:B------:R-:W-:Y:S05]  /*7310*/  BSYNC.RECONVERGENT B1 ;  /* 0x0000000000017941 */ /* 0x000fea0003800200 */
.L_x_4413:
        /* <DEDUP_REMOVED lines=19> */
.L_x_4416:
[----:B------:R-:W-:Y:S05]  /*7450*/  BSYNC.RECONVERGENT B1 ;  /* 0x0000000000017941 */ /* 0x000fea0003800200 */
.L_x_4415:
        /* <DEDUP_REMOVED lines=41> */
.L_x_4418:
[----:B------:R-:W-:Y:S05]  /*76f0*/  BSYNC.RECONVERGENT B1 ;  /* 0x0000000000017941 */ /* 0x000fea0003800200 */
.L_x_4417:
        /* <DEDUP_REMOVED lines=19> */
.L_x_4420:
[----:B------:R-:W-:Y:S05]  /*7830*/  BSYNC.RECONVERGENT B1 ;  /* 0x0000000000017941 */ /* 0x000fea0003800200 */
.L_x_4419:
        /* <DEDUP_REMOVED lines=19> */
.L_x_4422:
[----:B------:R-:W-:Y:S05]  /*7970*/  BSYNC.RECONVERGENT B1 ;  /* 0x0000000000017941 */ /* 0x000fea0003800200 */
.L_x_4421:
        /* <DEDUP_REMOVED lines=19> */
.L_x_4424:
[----:B------:R-:W-:Y:S05]  /*7ab0*/  BSYNC.RECONVERGENT B1 ;  /* 0x0000000000017941 */ /* 0x000fea0003800200 */
.L_x_4423:
        /* <DEDUP_REMOVED lines=19> */
.L_x_4426:
[----:B------:R-:W-:Y:S05]  /*7bf0*/  BSYNC.RECONVERGENT B1 ;  /* 0x0000000000017941 */ /* 0x000fea0003800200 */
.L_x_4425:
        /* <DEDUP_REMOVED lines=18> */
.L_x_4364:
        /* <DEDUP_REMOVED lines=42> */
.L_x_4429:
[----:B------:R-:W-:Y:S05]  /*7fc0*/  BSYNC.RECONVERGENT B1 ;  /* 0x0000000000017941 */ /* 0x000fea0003800200 */
.L_x_4428:
        /* <DEDUP_REMOVED lines=29> */
.L_x_4431:
[----:B------:R-:W-:Y:S05]  /*81a0*/  BSYNC.RECONVERGENT B1 ;  /* 0x0000000000017941 */ /* 0x000fea0003800200 */
.L_x_4430:
        /* <DEDUP_REMOVED lines=51> */
.L_x_4433:
[----:B------:R-:W-:Y:S05]  /*84e0*/  BSYNC.RECONVERGENT B1 ;  /* 0x0000000000017941 */ /* 0x000fea0003800200 */
.L_x_4432:
        /* <DEDUP_REMOVED lines=31> */
.L_x_4435:
[----:B------:R-:W-:Y:S05]  /*86e0*/  BSYNC.RECONVERGENT B1 ;  /* 0x0000000000017941 */ /* 0x000fea0003800200 */
.L_x_4434:
        /* <DEDUP_REMOVED lines=29> */
.L_x_4437:
[----:B------:R-:W-:Y:S05]  /*88c0*/  BSYNC.RECONVERGENT B1 ;  /* 0x0000000000017941 */ /* 0x000fea0003800200 */
.L_x_4436:
        /* <DEDUP_REMOVED lines=29> */
.L_x_4439:
[----:B------:R-:W-:Y:S05]  /*8aa0*/  BSYNC.RECONVERGENT B1 ;  /* 0x0000000000017941 */ /* 0x000fea0003800200 */
.L_x_4438:
        /* <DEDUP_REMOVED lines=29> */
.L_x_4441:
[----:B------:R-:W-:Y:S05]  /*8c80*/  BSYNC.RECONVERGENT B1 ;  /* 0x0000000000017941 */ /* 0x000fea0003800200 */
.L_x_4440:
        /* <DEDUP_REMOVED lines=29> */
.L_x_4443:
[----:B------:R-:W-:Y:S05]  /*8e60*/  BSYNC.RECONVERGENT B1 ;  /* 0x0000000000017941 */ /* 0x000fea0003800200 */
.L_x_4442:
        /* <DEDUP_REMOVED lines=53> */
.L_x_4445:
[----:B------:R-:W-:Y:S05]  /*91c0*/  BSYNC.RECONVERGENT B1 ;  /* 0x0000000000017941 */ /* 0x000fea0003800200 */
.L_x_4444:
        /* <DEDUP_REMOVED lines=29> */
.L_x_4447:
[----:B------:R-:W-:Y:S05]  /*93a0*/  BSYNC.RECONVERGENT B1 ;  /* 0x0000000000017941 */ /* 0x000fea0003800200 */
.L_x_4446:
        /* <DEDUP_REMOVED lines=29> */
.L_x_4449:
[----:B------:R-:W-:Y:S05]  /*9580*/  BSYNC.RECONVERGENT B1 ;  /* 0x0000000000017941 */ /* 0x000fea0003800200 */
.L_x_4448:
        /* <DEDUP_REMOVED lines=29> */
.L_x_4451:
[----:B------:R-:W-:Y:S05]  /*9760*/  BSYNC.RECONVERGENT B1 ;  /* 0x0000000000017941 */ /* 0x000fea0003800200 */
.L_x_4450:
        /* <DEDUP_REMOVED lines=29> */
.L_x_4453:
[----:B------:R-:W-:Y:S05]  /*9940*/  BSYNC.RECONVERGENT B1 ;  /* 0x0000000000017941 */ /* 0x000fea0003800200 */
.L_x_4452:
        /* <DEDUP_REMOVED lines=29> */
.L_x_4455:
[----:B------:R-:W-:Y:S05]  /*9b20*/  BSYNC.RECONVERGENT B1 ;  /* 0x0000000000017941 */ /* 0x000fea0003800200 */
.L_x_4454:
        /* <DEDUP_REMOVED lines=53> */
.L_x_4457:
[----:B------:R-:W-:Y:S05]  /*9e80*/  BSYNC.RECONVERGENT B1 ;  /* 0x0000000000017941 */ /* 0x000fea0003800200 */
.L_x_4456:
        /* <DEDUP_REMOVED lines=29> */
.L_x_4459:
[----:B------:R-:W-:Y:S05]  /*a060*/  BSYNC.RECONVERGENT B1 ;  /* 0x0000000000017941 */ /* 0x000fea0003800200 */
.L_x_4458:
        /* <DEDUP_REMOVED lines=29> */
.L_x_4461:
[----:B------:R-:W-:Y:S05]  /*a240*/  BSYNC.RECONVERGENT B1 ;  /* 0x0000000000017941 */ /* 0x000fea0003800200 */
.L_x_4460:
        /* <DEDUP_REMOVED lines=29> */
.L_x_4463:
[----:B------:R-:W-:Y:S05]  /*a420*/  BSYNC.RECONVERGENT B1 ;  /* 0x0000000000017941 */ /* 0x000fea0003800200 */
.L_x_4462:
        /* <DEDUP_REMOVED lines=29> */
.L_x_4465:
[----:B------:R-:W-:Y:S05]  /*a600*/  BSYNC.RECONVERGENT B1 ;  /* 0x0000000000017941 */ /* 0x000fea0003800200 */
.L_x_4464:
        /* <DEDUP_REMOVED lines=29> */
.L_x_4467:
[----:B------:R-:W-:Y:S05]  /*a7e0*/  BSYNC.RECONVERGENT B1 ;  /* 0x0000000000017941 */ /* 0x000fea0003800200 */
.L_x_4466:
        /* <DEDUP_REMOVED lines=53> */
.L_x_4469:
[----:B------:R-:W-:Y:S05]  /*ab40*/  BSYNC.RECONVERGENT B1 ;  /* 0x0000000000017941 */ /* 0x000fea0003800200 */
.L_x_4468:
        /* <DEDUP_REMOVED lines=29> */
.L_x_4471:
[----:B------:R-:W-:Y:S05]  /*ad20*/  BSYNC.RECONVERGENT B1 ;  /* 0x0000000000017941 */ /* 0x000fea0003800200 */
.L_x_4470:
        /* <DEDUP_REMOVED lines=29> */
.L_x_4473:
[----:B------:R-:W-:Y:S05]  /*af00*/  BSYNC.RECONVERGENT B1 ;  /* 0x0000000000017941 */ /* 0x000fea0003800200 */
.L_x_4472:
        /* <DEDUP_REMOVED lines=29> */
.L_x_4475:
[----:B------:R-:W-:Y:S05]  /*b0e0*/  BSYNC.RECONVERGENT B1 ;  /* 0x0000000000017941 */ /* 0x000fea0003800200 */
.L_x_4474:
        /* <DEDUP_REMOVED lines=29> */
.L_x_4477:
[----:B------:R-:W-:Y:S05]  /*b2c0*/  BSYNC.RECONVERGENT B1 ;  /* 0x0000000000017941 */ /* 0x000fea0003800200 */
.L_x_4476:
        /* <DEDUP_REMOVED lines=29> */
.L_x_4479:
[----:B------:R-:W-:Y:S05]  /*b4a0*/  BSYNC.RECONVERGENT B1 ;  /* 0x0000000000017941 */ /* 0x000fea0003800200 */
.L_x_4478:
        /* <DEDUP_REMOVED lines=51> */
.L_x_4481:
[----:B------:R-:W-:Y:S05]  /*b7e0*/  BSYNC.RECONVERGENT B1 ;  /* 0x0000000000017941 */ /* 0x000fea0003800200 */
.L_x_4480:
        /* <DEDUP_REMOVED lines=29> */
.L_x_4483:
[----:B------:R-:W-:Y:S05]  /*b9c0*/  BSYNC.RECONVERGENT B1 ;  /* 0x0000000000017941 */ /* 0x000fea0003800200 */
.L_x_4482:
        /* <DEDUP_REMOVED lines=29> */
.L_x_4485:
[----:B------:R-:W-:Y:S05]  /*bba0*/  BSYNC.RECONVERGENT B1 ;  /* 0x0000000000017941 */ /* 0x000fea0003800200 */
.L_x_4484:
        /* <DEDUP_REMOVED lines=29> */
.L_x_4487:
[----:B------:R-:W-:Y:S05]  /*bd80*/  BSYNC.RECONVERGENT B1 ;  /* 0x0000000000017941 */ /* 0x000fea0003800200 */
.L_x_4486:
        /* <DEDUP_REMOVED lines=29> */
.L_x_4489:
[----:B------:R-:W-:Y:S05]  /*bf60*/  BSYNC.RECONVERGENT B1 ;  /* 0x0000000000017941 */ /* 0x000fea0003800200 */
.L_x_4488:
        /* <DEDUP_REMOVED lines=27> */
.L_x_4427:
[----:B------:R-:W-:Y:S05]  /*c120*/  BSYNC.RECONVERGENT B0 ;  /* 0x0000000000007941 */ /* 0x000fea0003800200 */
.L_x_4363:
        /* <DEDUP_REMOVED lines=9> */
.L_x_4491:
        /* <DEDUP_REMOVED lines=12> */
.L_x_4564:


//--------------------- .nv.shared.reserved.0     --------------------------
	.section	.nv.shared.reserved.0,"aw",@nobits
	.weak		__nv_reservedSMEM_offset_0_alias
	.size		__nv_reservedSMEM_offset_0_alias, 0, 64
	.other		__nv_reservedSMEM_offset_0_alias,@"STO_CUDA_RESERVED_SHARED STV_DEFAULT"
__nv_reservedSMEM_offset_0_alias:
	.zero		0
	.zero		64


//--------------------- .nv.global                --------------------------
	.section	.nv.global,"aw",@nobits
.nv.global:
	.type		_ZN61_INTERNAL_cc224905_30_group_norm_nhwc_one_pass_80_cu_79d83c826thrust24THRUST_300001_SM_1000_NS12placeholders2_5E,@object
	.size		_ZN61_INTERNAL_cc224905_30_group_norm_nhwc_one_pass_80_cu_79d83c826thrust24THRUST_300001_SM_1000_NS12placeholders2_5E,(_ZN61_INTERNAL_cc224905_30_group_norm_nhwc_one_pass_80_cu_79d83c824cuda3std3__45__cpo6cbeginE - _ZN61_INTERNAL_cc224905_30_group_norm_nhwc_one_pass_80_cu_79d83c826thrust24THRUST_300001_SM_1000_NS12placeholders2_5E)
_ZN61_INTERNAL_cc224905_30_group_norm_nhwc_one_pass_80_cu_79d83c826thrust24THRUST_300001_SM_1000_NS12placeholders2_5E:
	.zero		1
	.type		_ZN61_INTERNAL_cc224905_30_group_norm_nhwc_one_pass_80_cu_79d83c824cuda3std3__45__cpo6cbeginE,@object
	.size		_ZN61_INTERNAL_cc224905_30_group_norm_nhwc_one_pass_80_cu_79d83c824cuda3std3__45__cpo6cbeginE,(_ZN61_INTERNAL_cc224905_30_group_norm_nhwc_one_pass_80_cu_79d83c824cuda3std6ranges3__45__cpo6cbeginE - _ZN61_INTERNAL_cc224905_30_group_norm_nhwc_one_pass_80_cu_79d83c824cuda3std3__45__cpo6cbeginE)
_ZN61_INTERNAL_cc224905_30_group_norm_nhwc_one_pass_80_cu_79d83c824cuda3std3__45__cpo6cbeginE:
	.zero		1
	.type		_ZN61_INTERNAL_cc224905_30_group_norm_nhwc_one_pass_80_cu_79d83c824cuda3std6ranges3__45__cpo6cbeginE,@object
	.size		_ZN61_INTERNAL_cc224905_30_group_norm_nhwc_one_pass_80_cu_79d83c824cuda3std6ranges3__45__cpo6cbeginE,(_ZN61_INTERNAL_cc224905_30_group_norm_nhwc_one_pass_80_cu_79d83c824cuda3std3__48in_placeE - _ZN61_INTERNAL_cc224905_30_group_norm_nhwc_one_pass_80_cu_79d83c824cuda3std6ranges3__45__cpo6cbeginE)
_ZN61_INTERNAL_cc224905_30_group_norm_nhwc_one_pass_80_cu_79d83c824cuda3std6ranges3__45__cpo6cbeginE:
	.zero		1
	.type		_ZN61_INTERNAL_cc224905_30_group_norm_nhwc_one_pass_80_cu_79d83c824cuda3std3__48in_placeE,@object
	.size		_ZN61_INTERNAL_cc224905_30_group_norm_nhwc_one_pass_80_cu_79d83c824cuda3std3__48in_placeE,(_ZN61_INTERNAL_cc224905_30_group_norm_nhwc_one_pass_80_cu_79d83c824cuda3std6ranges3__45__cpo4sizeE - _ZN61_INTERNAL_cc224905_30_group_norm_nhwc_one_pass_80_cu_79d83c824cuda3std3__48in_placeE)
_ZN61_INTERNAL_cc224905_30_group_norm_nhwc_one_pass_80_cu_79d83c824cuda3std3__48in_placeE:
	.zero		1
	.type		_ZN61_INTERNAL_cc224905_30_group_norm_nhwc_one_pass_80_cu_79d83c824cuda3std6ranges3__45__cpo4sizeE,@object
	.size		_ZN61_INTERNAL_cc224905_30_group_norm_nhwc_one_pass_80_cu_79d83c824cuda3std6ranges3__45__cpo4sizeE,(_ZN61_INTERNAL_cc224905_30_group_norm_nhwc_one_pass_80_cu_79d83c826thrust24THRUST_300001_SM_1000_NS12placeholders2_9E - _ZN61_INTERNAL_cc224905_30_group_norm_nhwc_one_pass_80_cu_79d83c824cuda3std6ranges3__45__cpo4sizeE)
_ZN61_INTERNAL_cc224905_30_group_norm_nhwc_one_pass_80_cu_79d83c824cuda3std6ranges3__45__cpo4sizeE:
	.zero		1
	.type		_ZN61_INTERNAL_cc224905_30_group_norm_nhwc_one_pass_80_cu_79d83c826thrust24THRUST_300001_SM_1000_NS12placeholders2_9E,@object
	.size		_ZN61_INTERNAL_cc224905_30_group_norm_nhwc_one_pass_80_cu_79d83c826thrust24THRUST_300001_SM_1000_NS12placeholders2_9E,(_ZN61_INTERNAL_cc224905_30_group_norm_nhwc_one_pass_80_cu_79d83c824cuda3std3__45__cpo7crbeginE - _ZN61_INTERNAL_cc224905_30_group_norm_nhwc_one_pass_80_cu_79d83c826thrust24THRUST_300001_SM_1000_NS12placeholders2_9E)
_ZN61_INTERNAL_cc224905_30_group_norm_nhwc_one_pass_80_cu_79d83c826thrust24THRUST_300001_SM_1000_NS12placeholders2_9E:
	.zero		1
	.type		_ZN61_INTERNAL_cc224905_30_group_norm_nhwc_one_pass_80_cu_79d83c824cuda3std3__45__cpo7crbeginE,@object
	.size		_ZN61_INTERNAL_cc224905_30_group_norm_nhwc_one_pass_80_cu_79d83c824cuda3std3__45__cpo7crbeginE,(_ZN61_INTERNAL_cc224905_30_group_norm_nhwc_one_pass_80_cu_79d83c824cuda3std6ranges3__45__cpo4nextE - _ZN61_INTERNAL_cc224905_30_group_norm_nhwc_one_pass_80_cu_79d83c824cuda3std3__45__cpo7crbeginE)
_ZN61_INTERNAL_cc224905_30_group_norm_nhwc_one_pass_80_cu_79d83c824cuda3std3__45__cpo7crbeginE:
	.zero		1
	.type		_ZN61_INTERNAL_cc224905_30_group_norm_nhwc_one_pass_80_cu_79d83c824cuda3std6ranges3__45__cpo4nextE,@object
	.size		_ZN61_INTERNAL_cc224905_30_group_norm_nhwc_one_pass_80_cu_79d83c824cuda3std6ranges3__45__cpo4nextE,(_ZN61_INTERNAL_cc224905_30_group_norm_nhwc_one_pass_80_cu_79d83c824cuda3std6ranges3__45__cpo4swapE - _ZN61_INTERNAL_cc224905_30_group_norm_nhwc_one_pass_80_cu_79d83c824cuda3std6ranges3__45__cpo4nextE)
_ZN61_INTERNAL_cc224905_30_group_norm_nhwc_one_pass_80_cu_79d83c824cuda3std6ranges3__45__cpo4nextE:
	.zero		1
	.type		_ZN61_INTERNAL_cc224905_30_group_norm_nhwc_one_pass_80_cu_79d83c824cuda3std6ranges3__45__cpo4swapE,@object
	.size		_ZN61_INTERNAL_cc224905_30_group_norm_nhwc_one_pass_80_cu_79d83c824cuda3std6ranges3__45__cpo4swapE,(_ZN61_INTERNAL_cc224905_30_group_norm_nhwc_one_pass_80_cu_79d83c826thrust24THRUST_300001_SM_1000_NS12placeholders2_1E - _ZN61_INTERNAL_cc224905_30_group_norm_nhwc_one_pass_80_cu_79d83c824cuda3std6ranges3__45__cpo4swapE)
_ZN61_INTERNAL_cc224905_30_group_norm_nhwc_one_pass_80_cu_79d83c824cuda3std6ranges3__45__cpo4swapE:
	.zero		1
	.type		_ZN61_INTERNAL_cc224905_30_group_norm_nhwc_one_pass_80_cu_79d83c826thrust24THRUST_300001_SM_1000_NS12placeholders2_1E,@object
	.size		_ZN61_INTERNAL_cc224905_30_group_norm_nhwc_one_pass_80_cu_79d83c826thrust24THRUST_300001_SM_1000_NS12placeholders2_1E,(_ZN61_INTERNAL_cc224905_30_group_norm_nhwc_one_pass_80_cu_79d83c826thrust24THRUST_300001_SM_1000_NS12placeholders2_3E - _ZN61_INTERNAL_cc224905_30_group_norm_nhwc_one_pass_80_cu_79d83c826thrust24THRUST_300001_SM_1000_NS12placeholders2_1E)
_ZN61_INTERNAL_cc224905_30_group_norm_nhwc_one_pass_80_cu_79d83c826thrust24THRUST_300001_SM_1000_NS12placeholders2_1E:
	.zero		1
	.type		_ZN61_INTERNAL_cc224905_30_group_norm_nhwc_one_pass_80_cu_79d83c826thrust24THRUST_300001_SM_1000_NS12placeholders2_3E,@object
	.size		_ZN61_INTERNAL_cc224905_30_group_norm_nhwc_one_pass_80_cu_79d83c826thrust24THRUST_300001_SM_1000_NS12placeholders2_3E,(_ZN61_INTERNAL_cc224905_30_group_norm_nhwc_one_pass_80_cu_79d83c824cuda3std3__45__cpo5beginE - _ZN61_INTERNAL_cc224905_30_group_norm_nhwc_one_pass_80_cu_79d83c826thrust24THRUST_300001_SM_1000_NS12placeholders2_3E)
_ZN61_INTERNAL_cc224905_30_group_norm_nhwc_one_pass_80_cu_79d83c826thrust24THRUST_300001_SM_1000_NS12placeholders2_3E:
	.zero		1
	.type		_ZN61_INTERNAL_cc224905_30_group_norm_nhwc_one_pass_80_cu_79d83c824cuda3std3__45__cpo5beginE,@object
	.size		_ZN61_INTERNAL_cc224905_30_group_norm_nhwc_one_pass_80_cu_79d83c824cuda3std3__45__cpo5beginE,(_ZN61_INTERNAL_cc224905_30_group_norm_nhwc_one_pass_80_cu_79d83c824cuda3std6ranges3__45__cpo5beginE - _ZN61_INTERNAL_cc224905_30_group_norm_nhwc_one_pass_80_cu_79d83c824cuda3std3__45__cpo5beginE)
_ZN61_INTERNAL_cc224905_30_group_norm_nhwc_one_pass_80_cu_79d83c824cuda3std3__45__cpo5beginE:
	.zero		1
	.type		_ZN61_INTERNAL_cc224905_30_group_norm_nhwc_one_pass_80_cu_79d83c824cuda3std6ranges3__45__cpo5beginE,@object
	.size		_ZN61_INTERNAL_cc224905_30_group_norm_nhwc_one_pass_80_cu_79d83c824cuda3std6ranges3__45__cpo5beginE,(_ZN61_INTERNAL_cc224905_30_group_norm_nhwc_one_pass_80_cu_79d83c824cuda3std3__463_GLOBAL__N__cc224905_30_group_norm_nhwc_one_pass_80_cu_79d83c826ignoreE - _ZN61_INTERNAL_cc224905_30_group_norm_nhwc_one_pass_80_cu_79d83c824cuda3std6ranges3__45__cpo5beginE)
_ZN61_INTERNAL_cc224905_30_group_norm_nhwc_one_pass_80_cu_79d83c824cuda3std6ranges3__45__cpo5beginE:
	.zero		1
	.type		_ZN61_INTERNAL_cc224905_30_group_norm_nhwc_one_pass_80_cu_79d83c824cuda3std3__463_GLOBAL__N__cc224905_30_group_norm_nhwc_one_pass_80_cu_79d83c826ignoreE,@object
	.size		_ZN61_INTERNAL_cc224905_30_group_norm_nhwc_one_pass_80_cu_79d83c824cuda3std3__463_GLOBAL__N__cc224905_30_group_norm_nhwc_one_pass_80_cu_79d83c826ignoreE,(_ZN61_INTERNAL_cc224905_30_group_norm_nhwc_one_pass_80_cu_79d83c824cuda3std6ranges3__45__cpo4dataE - _ZN61_INTERNAL_cc224905_30_group_norm_nhwc_one_pass_80_cu_79d83c824cuda3std3__463_GLOBAL__N__cc224905_30_group_norm_nhwc_one_pass_80_cu_79d83c826ignoreE)
_ZN61_INTERNAL_cc224905_30_group_norm_nhwc_one_pass_80_cu_79d83c824cuda3std3__463_GLOBAL__N__cc224905_30_group_norm_nhwc_one_pass_80_cu_79d83c826ignoreE:
	.zero		1
	.type		_ZN61_INTERNAL_cc224905_30_group_norm_nhwc_one_pass_80_cu_79d83c824cuda3std6ranges3__45__cpo4dataE,@object
	.size		_ZN61_INTERNAL_cc224905_30_group_norm_nhwc_one_pass_80_cu_79d83c824cuda3std6ranges3__45__cpo4dataE,(_ZN61_INTERNAL_cc224905_30_group_norm_nhwc_one_pass_80_cu_79d83c826thrust24THRUST_300001_SM_1000_NS12placeholders2_7E - _ZN61_INTERNAL_cc224905_30_group_norm_nhwc_one_pass_80_cu_79d83c824cuda3std6ranges3__45__cpo4dataE)
_ZN61_INTERNAL_cc224905_30_group_norm_nhwc_one_pass_80_cu_79d83c824cuda3std6ranges3__45__cpo4dataE:
	.zero		1
	.type		_ZN61_INTERNAL_cc224905_30_group_norm_nhwc_one_pass_80_cu_79d83c826thrust24THRUST_300001_SM_1000_NS12placeholders2_7E,@object
	.size		_ZN61_INTERNAL_cc224905_30_group_norm_nhwc_one_pass_80_cu_79d83c826thrust24THRUST_300001_SM_1000_NS12placeholders2_7E,(_ZN61_INTERNAL_cc224905_30_group_norm_nhwc_one_pass_80_cu_79d83c824cuda3std3__45__cpo6rbeginE - _ZN61_INTERNAL_cc224905_30_group_norm_nhwc_one_pass_80_cu_79d83c826thrust24THRUST_300001_SM_1000_NS12placeholders2_7E)
_ZN61_INTERNAL_cc224905_30_group_norm_nhwc_one_pass_80_cu_79d83c826thrust24THRUST_300001_SM_1000_NS12placeholders2_7E:
	.zero		1
	.type		_ZN61_INTERNAL_cc224905_30_group_norm_nhwc_one_pass_80_cu_79d83c824cuda3std3__45__cpo6rbeginE,@object
	.size		_ZN61_INTERNAL_cc224905_30_group_norm_nhwc_one_pass_80_cu_79d83c824cuda3std3__45__cpo6rbeginE,(_ZN61_INTERNAL_cc224905_30_group_norm_nhwc_one_pass_80_cu_79d83c824cuda3std6ranges3__45__cpo7advanceE - _ZN61_INTERNAL_cc224905_30_group_norm_nhwc_one_pass_80_cu_79d83c824cuda3std3__45__cpo6rbeginE)
_ZN61_INTERNAL_cc224905_30_group_norm_nhwc_one_pass_80_cu_79d83c824cuda3std3__45__cpo6rbeginE:
	.zero		1
	.type		_ZN61_INTERNAL_cc224905_30_group_norm_nhwc_one_pass_80_cu_79d83c824cuda3std6ranges3__45__cpo7advanceE,@object
	.size		_ZN61_INTERNAL_cc224905_30_group_norm_nhwc_one_pass_80_cu_79d83c824cuda3std6ranges3__45__cpo7advanceE,(_ZN61_INTERNAL_cc224905_30_group_norm_nhwc_one_pass_80_cu_79d83c824cuda3std3__47nulloptE - _ZN61_INTERNAL_cc224905_30_group_norm_nhwc_one_pass_80_cu_79d83c824cuda3std6ranges3__45__cpo7advanceE)
_ZN61_INTERNAL_cc224905_30_group_norm_nhwc_one_pass_80_cu_79d83c824cuda3std6ranges3__45__cpo7advanceE:
	.zero		1
	.type		_ZN61_INTERNAL_cc224905_30_group_norm_nhwc_one_pass_80_cu_79d83c824cuda3std3__47nulloptE,@object
	.size		_ZN61_INTERNAL_cc224905_30_group_norm_nhwc_one_pass_80_cu_79d83c824cuda3std3__47nulloptE,(_ZN61_INTERNAL_cc224905_30_group_norm_nhwc_one_pass_80_cu_79d83c824cuda3std6ranges3__45__cpo8distanceE - _ZN61_INTERNAL_cc224905_30_group_norm_nhwc_one_pass_80_cu_79d83c824cuda3std3__47nulloptE)
_ZN61_INTERNAL_cc224905_30_group_norm_nhwc_one_pass_80_cu_79d83c824cuda3std3__47nulloptE:
	.zero		1
	.type		_ZN61_INTERNAL_cc224905_30_group_norm_nhwc_one_pass_80_cu_79d83c824cuda3std6ranges3__45__cpo8distanceE,@object
	.size		_ZN61_INTERNAL_cc224905_30_group_norm_nhwc_one_pass_80_cu_79d83c824cuda3std6ranges3__45__cpo8distanceE,(_ZN61_INTERNAL_cc224905_30_group_norm_nhwc_one_pass_80_cu_79d83c826thrust24THRUST_300001_SM_1000_NS12placeholders2_6E - _ZN61_INTERNAL_cc224905_30_group_norm_nhwc_one_pass_80_cu_79d83c824cuda3std6ranges3__45__cpo8distanceE)
_ZN61_INTERNAL_cc224905_30_group_norm_nhwc_one_pass_80_cu_79d83c824cuda3std6ranges3__45__cpo8distanceE:
	.zero		1
	.type		_ZN61_INTERNAL_cc224905_30_group_norm_nhwc_one_pass_80_cu_79d83c826thrust24THRUST_300001_SM_1000_NS12placeholders2_6E,@object
	.size		_ZN61_INTERNAL_cc224905_30_group_norm_nhwc_one_pass_80_cu_79d83c826thrust24THRUST_300001_SM_1000_NS12placeholders2_6E,(_ZN61_INTERNAL_cc224905_30_group_norm_nhwc_one_pass_80_cu_79d83c824cuda3std3__45__cpo4cendE - _ZN61_INTERNAL_cc224905_30_group_norm_nhwc_one_pass_80_cu_79d83c826thrust24THRUST_300001_SM_1000_NS12placeholders2_6E)
_ZN61_INTERNAL_cc224905_30_group_norm_nhwc_one_pass_80_cu_79d83c826thrust24THRUST_300001_SM_1000_NS12placeholders2_6E:
	.zero		1
	.type		_ZN61_INTERNAL_cc224905_30_group_norm_nhwc_one_pass_80_cu_79d83c824cuda3std3__45__cpo4cendE,@object
	.size		_ZN61_INTERNAL_cc224905_30_group_norm_nhwc_one_pass_80_cu_79d83c824cuda3std3__45__cpo4cendE,(_ZN61_INTERNAL_cc224905_30_group_norm_nhwc_one_pass_80_cu_79d83c824cuda3std6ranges3__45__cpo4cendE - _ZN61_INTERNAL_cc224905_30_group_norm_nhwc_one_pass_80_cu_79d83c824cuda3std3__45__cpo4cendE)
_ZN61_INTERNAL_cc224905_30_group_norm_nhwc_one_pass_80_cu_79d83c824cuda3std3__45__cpo4cendE:
	.zero		1
	.type		_ZN61_INTERNAL_cc224905_30_group_norm_nhwc_one_pass_80_cu_79d83c824cuda3std6ranges3__45__cpo4cendE,@object
	.size		_ZN61_INTERNAL_cc224905_30_group_norm_nhwc_one_pass_80_cu_79d83c824cuda3std6ranges3__45__cpo4cendE,(_ZN61_INTERNAL_cc224905_30_group_norm_nhwc_one_pass_80_cu_79d83c824cuda3std3__420unreachable_sentinelE - _ZN61_INTERNAL_cc224905_30_group_norm_nhwc_one_pass_80_cu_79d83c824cuda3std6ranges3__45__cpo4cendE)
_ZN61_INTERNAL_cc224905_30_group_norm_nhwc_one_pass_80_cu_79d83c824cuda3std6ranges3__45__cpo4cendE:
	.zero		1
	.type		_ZN61_INTERNAL_cc224905_30_group_norm_nhwc_one_pass_80_cu_79d83c824cuda3std3__420unreachable_sentinelE,@object
	.size		_ZN61_INTERNAL_cc224905_30_group_norm_nhwc_one_pass_80_cu_79d83c824cuda3std3__420unreachable_sentinelE,(_ZN61_INTERNAL_cc224905_30_group_norm_nhwc_one_pass_80_cu_79d83c824cuda3std6ranges3__45__cpo5ssizeE - _ZN61_INTERNAL_cc224905_30_group_norm_nhwc_one_pass_80_cu_79d83c824cuda3std3__420unreachable_sentinelE)
_ZN61_INTERNAL_cc224905_30_group_norm_nhwc_one_pass_80_cu_79d83c824cuda3std3__420unreachable_sentinelE:
	.zero		1
	.type		_ZN61_INTERNAL_cc224905_30_group_norm_nhwc_one_pass_80_cu_79d83c824cuda3std6ranges3__45__cpo5ssizeE,@object
	.size		_ZN61_INTERNAL_cc224905_30_group_norm_nhwc_one_pass_80_cu_79d83c824cuda3std6ranges3__45__cpo5ssizeE,(_ZN61_INTERNAL_cc224905_30_group_norm_nhwc_one_pass_80_cu_79d83c826thrust24THRUST_300001_SM_1000_NS12placeholders3_10E - _ZN61_INTERNAL_cc224905_30_group_norm_nhwc_one_pass_80_cu_79d83c824cuda3std6ranges3__45__cpo5ssizeE)
_ZN61_INTERNAL_cc224905_30_group_norm_nhwc_one_pass_80_cu_79d83c824cuda3std6ranges3__45__cpo5ssizeE:
	.zero		1
	.type		_ZN61_INTERNAL_cc224905_30_group_norm_nhwc_one_pass_80_cu_79d83c826thrust24THRUST_300001_SM_1000_NS12placeholders3_10E,@object
	.size		_ZN61_INTERNAL_cc224905_30_group_norm_nhwc_one_pass_80_cu_79d83c826thrust24THRUST_300001_SM_1000_NS12placeholders3_10E,(_ZN61_INTERNAL_cc224905_30_group_norm_nhwc_one_pass_80_cu_79d83c824cuda3std3__45__cpo5crendE - _ZN61_INTERNAL_cc224905_30_group_norm_nhwc_one_pass_80_cu_79d83c826thrust24THRUST_300001_SM_1000_NS12placeholders3_10E)
_ZN61_INTERNAL_cc224905_30_group_norm_nhwc_one_pass_80_cu_79d83c826thrust24THRUST_300001_SM_1000_NS12placeholders3_10E:
	.zero		1
	.type		_ZN61_INTERNAL_cc224905_30_group_norm_nhwc_one_pass_80_cu_79d83c824cuda3std3__45__cpo5crendE,@object
	.size		_ZN61_INTERNAL_cc224905_30_group_norm_nhwc_one_pass_80_cu_79d83c824cuda3std3__45__cpo5crendE,(_ZN61_INTERNAL_cc224905_30_group_norm_nhwc_one_pass_80_cu_79d83c824cuda3std6ranges3__45__cpo4prevE - _ZN61_INTERNAL_cc224905_30_group_norm_nhwc_one_pass_80_cu_79d83c824cuda3std3__45__cpo5crendE)
_ZN61_INTERNAL_cc224905_30_group_norm_nhwc_one_pass_80_cu_79d83c824cuda3std3__45__cpo5crendE:
	.zero		1
	.type		_ZN61_INTERNAL_cc224905_30_group_norm_nhwc_one_pass_80_cu_79d83c824cuda3std6ranges3__45__cpo4prevE,@object
	.size		_ZN61_INTERNAL_cc224905_30_group_norm_nhwc_one_pass_80_cu_79d83c824cuda3std6ranges3__45__cpo4prevE,(_ZN61_INTERNAL_cc224905_30_group_norm_nhwc_one_pass_80_cu_79d83c824cuda3std6ranges3__45__cpo9iter_moveE - _ZN61_INTERNAL_cc224905_30_group_norm_nhwc_one_pass_80_cu_79d83c824cuda3std6ranges3__45__cpo4prevE)
_ZN61_INTERNAL_cc224905_30_group_norm_nhwc_one_pass_80_cu_79d83c824cuda3std6ranges3__45__cpo4prevE:
	.zero		1
	.type		_ZN61_INTERNAL_cc224905_30_group_norm_nhwc_one_pass_80_cu_79d83c824cuda3std6ranges3__45__cpo9iter_moveE,@object
	.size		_ZN61_INTERNAL_cc224905_30_group_norm_nhwc_one_pass_80_cu_79d83c824cuda3std6ranges3__45__cpo9iter_moveE,(_ZN61_INTERNAL_cc224905_30_group_norm_nhwc_one_pass_80_cu_79d83c826thrust24THRUST_300001_SM_1000_NS12placeholders2_2E - _ZN61_INTERNAL_cc224905_30_group_norm_nhwc_one_pass_80_cu_79d83c824cuda3std6ranges3__45__cpo9iter_moveE)
_ZN61_INTERNAL_cc224905_30_group_norm_nhwc_one_pass_80_cu_79d83c824cuda3std6ranges3__45__cpo9iter_moveE:
	.zero		1
	.type		_ZN61_INTERNAL_cc224905_30_group_norm_nhwc_one_pass_80_cu_79d83c826thrust24THRUST_300001_SM_1000_NS12placeholders2_2E,@object
	.size		_ZN61_INTERNAL_cc224905_30_group_norm_nhwc_one_pass_80_cu_79d83c826thrust24THRUST_300001_SM_1000_NS12placeholders2_2E,(_ZN61_INTERNAL_cc224905_30_group_norm_nhwc_one_pass_80_cu_79d83c826thrust24THRUST_300001_SM_1000_NS12placeholders2_4E - _ZN61_INTERNAL_cc224905_30_group_norm_nhwc_one_pass_80_cu_79d83c826thrust24THRUST_300001_SM_1000_NS12placeholders2_2E)
_ZN61_INTERNAL_cc224905_30_group_norm_nhwc_one_pass_80_cu_79d83c826thrust24THRUST_300001_SM_1000_NS12placeholders2_2E:
	.zero		1
	.type		_ZN61_INTERNAL_cc224905_30_group_norm_nhwc_one_pass_80_cu_79d83c826thrust24THRUST_300001_SM_1000_NS12placeholders2_4E,@object
	.size		_ZN61_INTERNAL_cc224905_30_group_norm_nhwc_one_pass_80_cu_79d83c826thrust24THRUST_300001_SM_1000_NS12placeholders2_4E,(_ZN61_INTERNAL_cc224905_30_group_norm_nhwc_one_pass_80_cu_79d83c824cuda3std3__45__cpo3endE - _ZN61_INTERNAL_cc224905_30_group_norm_nhwc_one_pass_80_cu_79d83c826thrust24THRUST_300001_SM_1000_NS12placeholders2_4E)
_ZN61_INTERNAL_cc224905_30_group_norm_nhwc_one_pass_80_cu_79d83c826thrust24THRUST_300001_SM_1000_NS12placeholders2_4E:
	.zero		1
	.type		_ZN61_INTERNAL_cc224905_30_group_norm_nhwc_one_pass_80_cu_79d83c824cuda3std3__45__cpo3endE,@object
	.size		_ZN61_INTERNAL_cc224905_30_group_norm_nhwc_one_pass_80_cu_79d83c824cuda3std3__45__cpo3endE,(_ZN61_INTERNAL_cc224905_30_group_norm_nhwc_one_pass_80_cu_79d83c824cuda3std6ranges3__45__cpo3endE - _ZN61_INTERNAL_cc224905_30_group_norm_nhwc_one_pass_80_cu_79d83c824cuda3std3__45__cpo3endE)
_ZN61_INTERNAL_cc224905_30_group_norm_nhwc_one_pass_80_cu_79d83c824cuda3std3__45__cpo3endE:
	.zero		1
	.type		_ZN61_INTERNAL_cc224905_30_group_norm_nhwc_one_pass_80_cu_79d83c824cuda3std6ranges3__45__cpo3endE,@object
	.size		_ZN61_INTERNAL_cc224905_30_group_norm_nhwc_one_pass_80_cu_79d83c824cuda3std6ranges3__45__cpo3endE,(_ZN61_INTERNAL_cc224905_30_group_norm_nhwc_one_pass_80_cu_79d83c824cuda3std3__419piecewise_constructE - _ZN61_INTERNAL_cc224905_30_group_norm_nhwc_one_pass_80_cu_79d83c824cuda3std6ranges3__45__cpo3endE)
_ZN61_INTERNAL_cc224905_30_group_norm_nhwc_one_pass_80_cu_79d83c824cuda3std6ranges3__45__cpo3endE:
	.zero		1
	.type		_ZN61_INTERNAL_cc224905_30_group_norm_nhwc_one_pass_80_cu_79d83c824cuda3std3__419piecewise_constructE,@object
	.size		_ZN61_INTERNAL_cc224905_30_group_norm_nhwc_one_pass_80_cu_79d83c824cuda3std3__419piecewise_constructE,(_ZN61_INTERNAL_cc224905_30_group_norm_nhwc_one_pass_80_cu_79d83c824cuda3std6ranges3__45__cpo5cdataE - _ZN61_INTERNAL_cc224905_30_group_norm_nhwc_one_pass_80_cu_79d83c824cuda3std3__419piecewise_constructE)
_ZN61_INTERNAL_cc224905_30_group_norm_nhwc_one_pass_80_cu_79d83c824cuda3std3__419piecewise_constructE:
	.zero		1
	.type		_ZN61_INTERNAL_cc224905_30_group_norm_nhwc_one_pass_80_cu_79d83c824cuda3std6ranges3__45__cpo5cdataE,@object
	.size		_ZN61_INTERNAL_cc224905_30_group_norm_nhwc_one_pass_80_cu_79d83c824cuda3std6ranges3__45__cpo5cdataE,(_ZN61_INTERNAL_cc224905_30_group_norm_nhwc_one_pass_80_cu_79d83c826thrust24THRUST_300001_SM_1000_NS12placeholders2_8E - _ZN61_INTERNAL_cc224905_30_group_norm_nhwc_one_pass_80_cu_79d83c824cuda3std6ranges3__45__cpo5cdataE)
_ZN61_INTERNAL_cc224905_30_group_norm_nhwc_one_pass_80_cu_79d83c824cuda3std6ranges3__45__cpo5cdataE:
	.zero		1
	.type		_ZN61_INTERNAL_cc224905_30_group_norm_nhwc_one_pass_80_cu_79d83c826thrust24THRUST_300001_SM_1000_NS12placeholders2_8E,@object
	.size		_ZN61_INTERNAL_cc224905_30_group_norm_nhwc_one_pass_80_cu_79d83c826thrust24THRUST_300001_SM_1000_NS12placeholders2_8E,(_ZN61_INTERNAL_cc224905_30_group_norm_nhwc_one_pass_80_cu_79d83c824cuda3std3__45__cpo4rendE - _ZN61_INTERNAL_cc224905_30_group_norm_nhwc_one_pass_80_cu_79d83c826thrust24THRUST_300001_SM_1000_NS12placeholders2_8E)
_ZN61_INTERNAL_cc224905_30_group_norm_nhwc_one_pass_80_cu_79d83c826thrust24THRUST_300001_SM_1000_NS12placeholders2_8E:
	.zero		1
	.type		_ZN61_INTERNAL_cc224905_30_group_norm_nhwc_one_pass_80_cu_79d83c824cuda3std3__45__cpo4rendE,@object
	.size		_ZN61_INTERNAL_cc224905_30_group_norm_nhwc_one_pass_80_cu_79d83c824cuda3std3__45__cpo4rendE,(_ZN61_INTERNAL_cc224905_30_group_norm_nhwc_one_pass_80_cu_79d83c824cuda3std6ranges3__45__cpo9iter_swapE - _ZN61_INTERNAL_cc224905_30_group_norm_nhwc_one_pass_80_cu_79d83c824cuda3std3__45__cpo4rendE)
_ZN61_INTERNAL_cc224905_30_group_norm_nhwc_one_pass_80_cu_79d83c824cuda3std3__45__cpo4rendE:
	.zero		1
	.type		_ZN61_INTERNAL_cc224905_30_group_norm_nhwc_one_pass_80_cu_79d83c824cuda3std6ranges3__45__cpo9iter_swapE,@object
	.size		_ZN61_INTERNAL_cc224905_30_group_norm_nhwc_one_pass_80_cu_79d83c824cuda3std6ranges3__45__cpo9iter_swapE,(_ZN61_INTERNAL_cc224905_30_group_norm_nhwc_one_pass_80_cu_79d83c824cuda3std3__48unexpectE - _ZN61_INTERNAL_cc224905_30_group_norm_nhwc_one_pass_80_cu_79d83c824cuda3std6ranges3__45__cpo9iter_swapE)
_ZN61_INTERNAL_cc224905_30_group_norm_nhwc_one_pass_80_cu_79d83c824cuda3std6ranges3__45__cpo9iter_swapE:
	.zero		1
	.type		_ZN61_INTERNAL_cc224905_30_group_norm_nhwc_one_pass_80_cu_79d83c824cuda3std3__48unexpectE,@object
	.size		_ZN61_INTERNAL_cc224905_30_group_norm_nhwc_one_pass_80_cu_79d83c824cuda3std3__48unexpectE,(_ZN61_INTERNAL_cc224905_30_group_norm_nhwc_one_pass_80_cu_79d83c826thrust24THRUST_300001_SM_1000_NS6system6detail10sequential3seqE - _ZN61_INTERNAL_cc224905_30_group_norm_nhwc_one_pass_80_cu_79d83c824cuda3std3__48unexpectE)
_ZN61_INTERNAL_cc224905_30_group_norm_nhwc_one_pass_80_cu_79d83c824cuda3std3__48unexpectE:
	.zero		1
	.type		_ZN61_INTERNAL_cc224905_30_group_norm_nhwc_one_pass_80_cu_79d83c826thrust24THRUST_300001_SM_1000_NS6system6detail10sequential3seqE,@object
	.size		_ZN61_INTERNAL_cc224905_30_group_norm_nhwc_one_pass_80_cu_79d83c826thrust24THRUST_300001_SM_1000_NS6system6detail10sequential3seqE,(.L_29 - _ZN61_INTERNAL_cc224905_30_group_norm_nhwc_one_pass_80_cu_79d83c826thrust24THRUST_300001_SM_1000_NS6system6detail10sequential3seqE)
_ZN61_INTERNAL_cc224905_30_group_norm_nhwc_one_pass_80_cu_79d83c826thrust24THRUST_300001_SM_1000_NS6system6detail10sequential3seqE:
	.zero		1
.L_29:


//--------------------- .nv.shared._Z35group_norm_nhwc_bwd_one_pass_kernelI11Bf16IOFp32WLi64ELi80ELi640EEv26Group_norm_nhwc_bwd_params --------------------------
	.section	.nv.shared._Z35group_norm_nhwc_bwd_one_pass_kernelI11Bf16IOFp32WLi64ELi80ELi640EEv26Group_norm_nhwc_bwd_params,"aw",@nobits
	.sectionflags	@""
	.align	16
.nv.shared._Z35group_norm_nhwc_bwd_one_pass_kernelI11Bf16IOFp32WLi64ELi80ELi640EEv26Group_norm_nhwc_bwd_params:
	.zero		11472


//--------------------- .nv.shared._Z35group_norm_nhwc_bwd_one_pass_kernelI11Bf16IOFp32WLi128ELi80ELi640EEv26Group_norm_nhwc_bwd_params --------------------------
	.section	.nv.shared._Z35group_norm_nhwc_bwd_one_pass_kernelI11Bf16IOFp32WLi128ELi80ELi640EEv26Group_norm_nhwc_bwd_params,"aw",@nobits
	.sectionflags	@""
	.align	16
.nv.shared._Z35group_norm_nhwc_bwd_one_pass_kernelI11Bf16IOFp32WLi128ELi80ELi640EEv26Group_norm_nhwc_bwd_params:
	.zero		11472


//--------------------- .nv.shared._Z35group_norm_nhwc_bwd_one_pass_kernelI11Bf16IOFp32WLi256ELi80ELi640EEv26Group_norm_nhwc_bwd_params --------------------------
	.section	.nv.shared._Z35group_norm_nhwc_bwd_one_pass_kernelI11Bf16IOFp32WLi256ELi80ELi640EEv26Group_norm_nhwc_bwd_params,"aw",@nobits
	.sectionflags	@""
	.align	16
.nv.shared._Z35group_norm_nhwc_bwd_one_pass_kernelI11Bf16IOFp32WLi256ELi80ELi640EEv26Group_norm_nhwc_bwd_params:
	.zero		11472


//--------------------- .nv.shared._Z35group_norm_nhwc_bwd_one_pass_kernelI11Bf16IOFp32WLi512ELi80ELi640EEv26Group_norm_nhwc_bwd_params --------------------------
	.section	.nv.shared._Z35group_norm_nhwc_bwd_one_pass_kernelI11Bf16IOFp32WLi512ELi80ELi640EEv26Group_norm_nhwc_bwd_params,"aw",@nobits
	.sectionflags	@""
	.align	16
.nv.shared._Z35group_norm_nhwc_bwd_one_pass_kernelI11Bf16IOFp32WLi512ELi80ELi640EEv26Group_norm_nhwc_bwd_params:
	.zero		11472


//--------------------- .nv.shared._Z35group_norm_nhwc_bwd_one_pass_kernelI11Bf16IOBf16WLi64ELi80ELi640EEv26Group_norm_nhwc_bwd_params --------------------------
	.section	.nv.shared._Z35group_norm_nhwc_bwd_one_pass_kernelI11Bf16IOBf16WLi64ELi80ELi640EEv26Group_norm_nhwc_bwd_params,"aw",@nobits
	.sectionflags	@""
	.align	16
.nv.shared._Z35group_norm_nhwc_bwd_one_pass_kernelI11Bf16IOBf16WLi64ELi80ELi640EEv26Group_norm_nhwc_bwd_params:
	.zero		11472


//--------------------- .nv.shared._Z35group_norm_nhwc_bwd_one_pass_kernelI11Bf16IOBf16WLi128ELi80ELi640EEv26Group_norm_nhwc_bwd_params --------------------------
	.section	.nv.shared._Z35group_norm_nhwc_bwd_one_pass_kernelI11Bf16IOBf16WLi128ELi80ELi640EEv26Group_norm_nhwc_bwd_params,"aw",@nobits
	.sectionflags	@""
	.align	16
.nv.shared._Z35group_norm_nhwc_bwd_one_pass_kernelI11Bf16IOBf16WLi128ELi80ELi640EEv26Group_norm_nhwc_bwd_params:
	.zero		11472


//--------------------- .nv.shared._Z35group_norm_nhwc_bwd_one_pass_kernelI11Bf16IOBf16WLi256ELi80ELi640EEv26Group_norm_nhwc_bwd_params --------------------------
	.section	.nv.shared._Z35group_norm_nhwc_bwd_one_pass_kernelI11Bf16IOBf16WLi256ELi80ELi640EEv26Group_norm_nhwc_bwd_params,"aw",@nobits
	.sectionflags	@""
	.align	16
.nv.shared._Z35group_norm_nhwc_bwd_one_pass_kernelI11Bf16IOBf16WLi256ELi80ELi640EEv26Group_norm_nhwc_bwd_params:
	.zero		11472


//--------------------- .nv.shared._Z35group_norm_nhwc_bwd_one_pass_kernelI11Bf16IOBf16WLi512ELi80ELi640EEv26Group_norm_nhwc_bwd_params --------------------------
	.section	.nv.shared._Z35group_norm_nhwc_bwd_one_pass_kernelI11Bf16IOBf16WLi512ELi80ELi640EEv26Group_norm_nhwc_bwd_params,"aw",@nobits
	.sectionflags	@""
	.align	16
.nv.shared._Z35group_norm_nhwc_bwd_one_pass_kernelI11Bf16IOBf16WLi512ELi80ELi640EEv26Group_norm_nhwc_bwd_params:
	.zero		11472


//--------------------- .nv.shared._Z35group_norm_nhwc_bwd_one_pass_kernelI11Bf16IOFp16WLi64ELi80ELi640EEv26Group_norm_nhwc_bwd_params --------------------------
	.section	.nv.shared._Z35group_norm_nhwc_bwd_one_pass_kernelI11Bf16IOFp16WLi64ELi80ELi640EEv26Group_norm_nhwc_bwd_params,"aw",@nobits
	.sectionflags	@""
	.align	16
.nv.shared._Z35group_norm_nhwc_bwd_one_pass_kernelI11Bf16IOFp16WLi64ELi80ELi640EEv26Group_norm_nhwc_bwd_params:
	.zero		11472


//--------------------- .nv.shared._Z35group_norm_nhwc_bwd_one_pass_kernelI11Bf16IOFp16WLi128ELi80ELi640EEv26Group_norm_nhwc_bwd_params --------------------------
	.section	.nv.shared._Z35group_norm_nhwc_bwd_one_pass_kernelI11Bf16IOFp16WLi128ELi80ELi640EEv26Group_norm_nhwc_bwd_params,"aw",@nobits
	.sectionflags	@""
	.align	16
.nv.shared._Z35group_norm_nhwc_bwd_one_pass_kernelI11Bf16IOFp16WLi128ELi80ELi640EEv26Group_norm_nhwc_bwd_params:
	.zero		11472


//--------------------- .nv.shared._Z35group_norm_nhwc_bwd_one_pass_kernelI11Bf16IOFp16WLi256ELi80ELi640EEv26Group_norm_nhwc_bwd_params --------------------------
	.section	.nv.shared._Z35group_norm_nhwc_bwd_one_pass_kernelI11Bf16IOFp16WLi256ELi80ELi640EEv26Group_norm_nhwc_bwd_params,"aw",@nobits
	.sectionflags	@""
	.align	16
.nv.shared._Z35group_norm_nhwc_bwd_one_pass_kernelI11Bf16IOFp16WLi256ELi80ELi640EEv26Group_norm_nhwc_bwd_params:
	.zero		11472


//--------------------- .nv.shared._Z35group_norm_nhwc_bwd_one_pass_kernelI11Bf16IOFp16WLi512ELi80ELi640EEv26Group_norm_nhwc_bwd_params --------------------------
	.section	.nv.shared._Z35group_norm_nhwc_bwd_one_pass_kernelI11Bf16IOFp16WLi512ELi80ELi640EEv26Group_norm_nhwc_bwd_params,"aw",@nobits
	.sectionflags	@""
	.align	16
.nv.shared._Z35group_norm_nhwc_bwd_one_pass_kernelI11Bf16IOFp16WLi512ELi80ELi640EEv26Group_norm_nhwc_bwd_params:
	.zero		11472


//--------------------- .nv.shared._Z35group_norm_nhwc_bwd_one_pass_kernelI11Fp16IOFp32WLi64ELi80ELi640EEv26Group_norm_nhwc_bwd_params --------------------------
	.section	.nv.shared._Z35group_norm_nhwc_bwd_one_pass_kernelI11Fp16IOFp32WLi64ELi80ELi640EEv26Group_norm_nhwc_bwd_params,"aw",@nobits
	.sectionflags	@""
	.align	16
.nv.shared._Z35group_norm_nhwc_bwd_one_pass_kernelI11Fp16IOFp32WLi64ELi80ELi640EEv26Group_norm_nhwc_bwd_params:
	.zero		11472


//--------------------- .nv.shared._Z35group_norm_nhwc_bwd_one_pass_kernelI11Fp16IOFp32WLi128ELi80ELi640EEv26Group_norm_nhwc_bwd_params --------------------------
	.section	.nv.shared._Z35group_norm_nhwc_bwd_one_pass_kernelI11Fp16IOFp32WLi128ELi80ELi640EEv26Group_norm_nhwc_bwd_params,"aw",@nobits
	.sectionflags	@""
	.align	16
.nv.shared._Z35group_norm_nhwc_bwd_one_pass_kernelI11Fp16IOFp32WLi128ELi80ELi640EEv26Group_norm_nhwc_bwd_params:
	.zero		11472


//--------------------- .nv.shared._Z35group_norm_nhwc_bwd_one_pass_kernelI11Fp16IOFp32WLi256ELi80ELi640EEv26Group_norm_nhwc_bwd_params --------------------------
	.section	.nv.shared._Z35group_norm_nhwc_bwd_one_pass_kernelI11Fp16IOFp32WLi256ELi80ELi640EEv26Group_norm_nhwc_bwd_params,"aw",@nobits
	.sectionflags	@""
	.align	16
.nv.shared._Z35group_norm_nhwc_bwd_one_pass_kernelI11Fp16IOFp32WLi256ELi80ELi640EEv26Group_norm_nhwc_bwd_params:
	.zero		11472


//--------------------- .nv.shared._Z35group_norm_nhwc_bwd_one_pass_kernelI11Fp16IOFp32WLi512ELi80ELi640EEv26Group_norm_nhwc_bwd_params --------------------------
	.section	.nv.shared._Z35group_norm_nhwc_bwd_one_pass_kernelI11Fp16IOFp32WLi512ELi80ELi640EEv26Group_norm_nhwc_bwd_params,"aw",@nobits
	.sectionflags	@""
	.align	16
.nv.shared._Z35group_norm_nhwc_bwd_one_pass_kernelI11Fp16IOFp32WLi512ELi80ELi640EEv26Group_norm_nhwc_bwd_params:
	.zero		11472


//--------------------- .nv.shared._Z35group_norm_nhwc_bwd_one_pass_kernelI11Fp16IOBf16WLi64ELi80ELi640EEv26Group_norm_nhwc_bwd_params --------------------------
	.section	.nv.shared._Z35group_norm_nhwc_bwd_one_pass_kernelI11Fp16IOBf16WLi64ELi80ELi640EEv26Group_norm_nhwc_bwd_params,"aw",@nobits
	.sectionflags	@""
	.align	16
.nv.shared._Z35group_norm_nhwc_bwd_one_pass_kernelI11Fp16IOBf16WLi64ELi80ELi640EEv26Group_norm_nhwc_bwd_params:
	.zero		11472


//--------------------- .nv.shared._Z35group_norm_nhwc_bwd_one_pass_kernelI11Fp16IOBf16WLi128ELi80ELi640EEv26Group_norm_nhwc_bwd_params --------------------------
	.section	.nv.shared._Z35group_norm_nhwc_bwd_one_pass_kernelI11Fp16IOBf16WLi128ELi80ELi640EEv26Group_norm_nhwc_bwd_params,"aw",@nobits
	.sectionflags	@""
	.align	16
.nv.shared._Z35group_norm_nhwc_bwd_one_pass_kernelI11Fp16IOBf16WLi128ELi80ELi640EEv26Group_norm_nhwc_bwd_params:
	.zero		11472


//--------------------- .nv.shared._Z35group_norm_nhwc_bwd_one_pass_kernelI11Fp16IOBf16WLi256ELi80ELi640EEv26Group_norm_nhwc_bwd_params --------------------------
	.section	.nv.shared._Z35group_norm_nhwc_bwd_one_pass_kernelI11Fp16IOBf16WLi256ELi80ELi640EEv26Group_norm_nhwc_bwd_params,"aw",@nobits
	.sectionflags	@""
	.align	16
.nv.shared._Z35group_norm_nhwc_bwd_one_pass_kernelI11Fp16IOBf16WLi256ELi80ELi640EEv26Group_norm_nhwc_bwd_params:
	.zero		11472


//--------------------- .nv.shared._Z35group_norm_nhwc_bwd_one_pass_kernelI11Fp16IOBf16WLi512ELi80ELi640EEv26Group_norm_nhwc_bwd_params --------------------------
	.section	.nv.shared._Z35group_norm_nhwc_bwd_one_pass_kernelI11Fp16IOBf16WLi512ELi80ELi640EEv26Group_norm_nhwc_bwd_params,"aw",@nobits
	.sectionflags	@""
	.align	16
.nv.shared._Z35group_norm_nhwc_bwd_one_pass_kernelI11Fp16IOBf16WLi512ELi80ELi640EEv26Group_norm_nhwc_bwd_params:
	.zero		11472


//--------------------- .nv.shared._Z35group_norm_nhwc_bwd_one_pass_kernelI11Fp16IOFp16WLi64ELi80ELi640EEv26Group_norm_nhwc_bwd_params --------------------------
	.section	.nv.shared._Z35group_norm_nhwc_bwd_one_pass_kernelI11Fp16IOFp16WLi64ELi80ELi640EEv26Group_norm_nhwc_bwd_params,"aw",@nobits
	.sectionflags	@""
	.align	16
.nv.shared._Z35group_norm_nhwc_bwd_one_pass_kernelI11Fp16IOFp16WLi64ELi80ELi640EEv26Group_norm_nhwc_bwd_params:
	.zero		11472


//--------------------- .nv.shared._Z35group_norm_nhwc_bwd_one_pass_kernelI11Fp16IOFp16WLi128ELi80ELi640EEv26Group_norm_nhwc_bwd_params --------------------------
	.section	.nv.shared._Z35group_norm_nhwc_bwd_one_pass_kernelI11Fp16IOFp16WLi128ELi80ELi640EEv26Group_norm_nhwc_bwd_params,"aw",@nobits
	.sectionflags	@""
	.align	16
.nv.shared._Z35group_norm_nhwc_bwd_one_pass_kernelI11Fp16IOFp16WLi128ELi80ELi640EEv26Group_norm_nhwc_bwd_params:
	.zero		11472


//--------------------- .nv.shared._Z35group_norm_nhwc_bwd_one_pass_kernelI11Fp16IOFp16WLi256ELi80ELi640EEv26Group_norm_nhwc_bwd_params --------------------------
	.section	.nv.shared._Z35group_norm_nhwc_bwd_one_pass_kernelI11Fp16IOFp16WLi256ELi80ELi640EEv26Group_norm_nhwc_bwd_params,"aw",@nobits
	.sectionflags	@""
	.align	16
.nv.shared._Z35group_norm_nhwc_bwd_one_pass_kernelI11Fp16IOFp16WLi256ELi80ELi640EEv26Group_norm_nhwc_bwd_params:
	.zero		11472


//--------------------- .nv.shared._Z35group_norm_nhwc_bwd_one_pass_kernelI11Fp16IOFp16WLi512ELi80ELi640EEv26Group_norm_nhwc_bwd_params --------------------------
	.section	.nv.shared._Z35group_norm_nhwc_bwd_one_pass_kernelI11Fp16IOFp16WLi512ELi80ELi640EEv26Group_norm_nhwc_bwd_params,"aw",@nobits
	.sectionflags	@""
	.align	16
.nv.shared._Z35group_norm_nhwc_bwd_one_pass_kernelI11Fp16IOFp16WLi512ELi80ELi640EEv26Group_norm_nhwc_bwd_params:
	.zero		11472


//--------------------- .nv.shared._Z35group_norm_nhwc_bwd_one_pass_kernelI11Fp32IOFp32WLi64ELi80ELi640EEv26Group_norm_nhwc_bwd_params --------------------------
	.section	.nv.shared._Z35group_norm_nhwc_bwd_one_pass_kernelI11Fp32IOFp32WLi64ELi80ELi640EEv26Group_norm_nhwc_bwd_params,"aw",@nobits
	.sectionflags	@""
	.align	16
.nv.shared._Z35group_norm_nhwc_bwd_one_pass_kernelI11Fp32IOFp32WLi64ELi80ELi640EEv26Group_norm_nhwc_bwd_params:
	.zero		11472


//--------------------- .nv.shared._Z35group_norm_nhwc_bwd_one_pass_kernelI11Fp32IOFp32WLi128ELi80ELi640EEv26Group_norm_nhwc_bwd_params --------------------------
	.section	.nv.shared._Z35group_norm_nhwc_bwd_one_pass_kernelI11Fp32IOFp32WLi128ELi80ELi640EEv26Group_norm_nhwc_bwd_params,"aw",@nobits
	.sectionflags	@""
	.align	16
.nv.shared._Z35group_norm_nhwc_bwd_one_pass_kernelI11Fp32IOFp32WLi128ELi80ELi640EEv26Group_norm_nhwc_bwd_params:
	.zero		11472


//--------------------- .nv.shared._Z35group_norm_nhwc_bwd_one_pass_kernelI11Fp32IOFp32WLi256ELi80ELi640EEv26Group_norm_nhwc_bwd_params --------------------------
	.section	.nv.shared._Z35group_norm_nhwc_bwd_one_pass_kernelI11Fp32IOFp32WLi256ELi80ELi640EEv26Group_norm_nhwc_bwd_params,"aw",@nobits
	.sectionflags	@""
	.align	16
.nv.shared._Z35group_norm_nhwc_bwd_one_pass_kernelI11Fp32IOFp32WLi256ELi80ELi640EEv26Group_norm_nhwc_bwd_params:
	.zero		11472


//--------------------- .nv.shared._Z35group_norm_nhwc_bwd_one_pass_kernelI11Fp32IOFp32WLi512ELi80ELi640EEv26Group_norm_nhwc_bwd_params --------------------------
	.section	.nv.shared._Z35group_norm_nhwc_bwd_one_pass_kernelI11Fp32IOFp32WLi512ELi80ELi640EEv26Group_norm_nhwc_bwd_params,"aw",@nobits
	.sectionflags	@""
	.align	16
.nv.shared._Z35group_norm_nhwc_bwd_one_pass_kernelI11Fp32IOFp32WLi512ELi80ELi640EEv26Group_norm_nhwc_bwd_params:
	.zero		11472


//--------------------- .nv.shared._Z35group_norm_nhwc_bwd_one_pass_kernelI11Fp32IOBf16WLi64ELi80ELi640EEv26Group_norm_nhwc_bwd_params --------------------------
	.section	.nv.shared._Z35group_norm_nhwc_bwd_one_pass_kernelI11Fp32IOBf16WLi64ELi80ELi640EEv26Group_norm_nhwc_bwd_params,"aw",@nobits
	.sectionflags	@""
	.align	16
.nv.shared._Z35group_norm_nhwc_bwd_one_pass_kernelI11Fp32IOBf16WLi64ELi80ELi640EEv26Group_norm_nhwc_bwd_params:
	.zero		11472


//--------------------- .nv.shared._Z35group_norm_nhwc_bwd_one_pass_kernelI11Fp32IOBf16WLi128ELi80ELi640EEv26Group_norm_nhwc_bwd_params --------------------------
	.section	.nv.shared._Z35group_norm_nhwc_bwd_one_pass_kernelI11Fp32IOBf16WLi128ELi80ELi640EEv26Group_norm_nhwc_bwd_params,"aw",@nobits
	.sectionflags	@""
	.align	16
.nv.shared._Z35group_norm_nhwc_bwd_one_pass_kernelI11Fp32IOBf16WLi128ELi80ELi640EEv26Group_norm_nhwc_bwd_params:
	.zero		11472


//--------------------- .nv.shared._Z35group_norm_nhwc_bwd_one_pass_kernelI11Fp32IOBf16WLi256ELi80ELi640EEv26Group_norm_nhwc_bwd_params --------------------------
	.section	.nv.shared._Z35group_norm_nhwc_bwd_one_pass_kernelI11Fp32IOBf16WLi256ELi80ELi640EEv26Group_norm_nhwc_bwd_params,"aw",@nobits
	.sectionflags	@""
	.align	16
.nv.shared._Z35group_norm_nhwc_bwd_one_pass_kernelI11Fp32IOBf16WLi256ELi80ELi640EEv26Group_norm_nhwc_bwd_params:
	.zero		11472


//--------------------- .nv.shared._Z35group_norm_nhwc_bwd_one_pass_kernelI11Fp32IOBf16WLi512ELi80ELi640EEv26Group_norm_nhwc_bwd_params --------------------------
	.section	.nv.shared._Z35group_norm_nhwc_bwd_one_pass_kernelI11Fp32IOBf16WLi512ELi80ELi640EEv26Group_norm_nhwc_bwd_params,"aw",@nobits
	.sectionflags	@""
	.align	16
.nv.shared._Z35group_norm_nhwc_bwd_one_pass_kernelI11Fp32IOBf16WLi512ELi80ELi640EEv26Group_norm_nhwc_bwd_params:
	.zero		11472


//--------------------- .nv.shared._Z35group_norm_nhwc_bwd_one_pass_kernelI11Fp32IOFp16WLi64ELi80ELi640EEv26Group_norm_nhwc_bwd_params --------------------------
	.section	.nv.shared._Z35group_norm_nhwc_bwd_one_pass_kernelI11Fp32IOFp16WLi64ELi80ELi640EEv26Group_norm_nhwc_bwd_params,"aw",@nobits
	.sectionflags	@""
	.align	16
.nv.shared._Z35group_norm_nhwc_bwd_one_pass_kernelI11Fp32IOFp16WLi64ELi80ELi640EEv26Group_norm_nhwc_bwd_params:
	.zero		11472


//--------------------- .nv.shared._Z35group_norm_nhwc_bwd_one_pass_kernelI11Fp32IOFp16WLi128ELi80ELi640EEv26Group_norm_nhwc_bwd_params --------------------------
	.section	.nv.shared._Z35group_norm_nhwc_bwd_one_pass_kernelI11Fp32IOFp16WLi128ELi80ELi640EEv26Group_norm_nhwc_bwd_params,"aw",@nobits
	.sectionflags	@""
	.align	16
.nv.shared._Z35group_norm_nhwc_bwd_one_pass_kernelI11Fp32IOFp16WLi128ELi80ELi640EEv26Group_norm_nhwc_bwd_params:
	.zero		11472


//--------------------- .nv.shared._Z35group_norm_nhwc_bwd_one_pass_kernelI11Fp32IOFp16WLi256ELi80ELi640EEv26Group_norm_nhwc_bwd_params --------------------------
	.section	.nv.shared._Z35group_norm_nhwc_bwd_one_pass_kernelI11Fp32IOFp16WLi256ELi80ELi640EEv26Group_norm_nhwc_bwd_params,"aw",@nobits
	.sectionflags	@""
	.align	16
.nv.shared._Z35group_norm_nhwc_bwd_one_pass_kernelI11Fp32IOFp16WLi256ELi80ELi640EEv26Group_norm_nhwc_bwd_params:
	.zero		11472


//--------------------- .nv.shared._Z35group_norm_nhwc_bwd_one_pass_kernelI11Fp32IOFp16WLi512ELi80ELi640EEv26Group_norm_nhwc_bwd_params --------------------------
	.section	.nv.shared._Z35group_norm_nhwc_bwd_one_pass_kernelI11Fp32IOFp16WLi512ELi80ELi640EEv26Group_norm_nhwc_bwd_params,"aw",@nobits
	.sectionflags	@""
	.align	16
.nv.shared._Z35group_norm_nhwc_bwd_one_pass_kernelI11Fp32IOFp16WLi512ELi80ELi640EEv26Group_norm_nhwc_bwd_params:
	.zero		11472


//--------------------- .nv.shared._Z35group_norm_nhwc_fwd_one_pass_kernelI11Bf16IOFp32WLi64ELi80ELi640EEv26Group_norm_nhwc_fwd_params --------------------------
	.section	.nv.shared._Z35group_norm_nhwc_fwd_one_pass_kernelI11Bf16IOFp32WLi64ELi80ELi640EEv26Group_norm_nhwc_fwd_params,"aw",@nobits
	.sectionflags	@""
	.align	8
.nv.shared._Z35group_norm_nhwc_fwd_one_pass_kernelI11Bf16IOFp32WLi64ELi80ELi640EEv26Group_norm_nhwc_fwd_params:
	.zero		1224


//--------------------- .nv.shared._Z35group_norm_nhwc_fwd_one_pass_kernelI11Bf16IOFp32WLi128ELi80ELi640EEv26Group_norm_nhwc_fwd_params --------------------------
	.section	.nv.shared._Z35group_norm_nhwc_fwd_one_pass_kernelI11Bf16IOFp32WLi128ELi80ELi640EEv26Group_norm_nhwc_fwd_params,"aw",@nobits
	.sectionflags	@""
	.align	8
.nv.shared._Z35group_norm_nhwc_fwd_one_pass_kernelI11Bf16IOFp32WLi128ELi80ELi640EEv26Group_norm_nhwc_fwd_params:
	.zero		1224


//--------------------- .nv.shared._Z35group_norm_nhwc_fwd_one_pass_kernelI11Bf16IOFp32WLi256ELi80ELi640EEv26Group_norm_nhwc_fwd_params --------------------------
	.section	.nv.shared._Z35group_norm_nhwc_fwd_one_pass_kernelI11Bf16IOFp32WLi256ELi80ELi640EEv26Group_norm_nhwc_fwd_params,"aw",@nobits
	.sectionflags	@""
	.align	8
.nv.shared._Z35group_norm_nhwc_fwd_one_pass_kernelI11Bf16IOFp32WLi256ELi80ELi640EEv26Group_norm_nhwc_fwd_params:
	.zero		1224


//--------------------- .nv.shared._Z35group_norm_nhwc_fwd_one_pass_kernelI11Bf16IOFp32WLi512ELi80ELi640EEv26Group_norm_nhwc_fwd_params --------------------------
	.section	.nv.shared._Z35group_norm_nhwc_fwd_one_pass_kernelI11Bf16IOFp32WLi512ELi80ELi640EEv26Group_norm_nhwc_fwd_params,"aw",@nobits
	.sectionflags	@""
	.align	8
.nv.shared._Z35group_norm_nhwc_fwd_one_pass_kernelI11Bf16IOFp32WLi512ELi80ELi640EEv26Group_norm_nhwc_fwd_params:
	.zero		1224


//--------------------- .nv.shared._Z35group_norm_nhwc_fwd_one_pass_kernelI11Bf16IOBf16WLi64ELi80ELi640EEv26Group_norm_nhwc_fwd_params --------------------------
	.section	.nv.shared._Z35group_norm_nhwc_fwd_one_pass_kernelI11Bf16IOBf16WLi64ELi80ELi640EEv26Group_norm_nhwc_fwd_params,"aw",@nobits
	.sectionflags	@""
	.align	8
.nv.shared._Z35group_norm_nhwc_fwd_one_pass_kernelI11Bf16IOBf16WLi64ELi80ELi640EEv26Group_norm_nhwc_fwd_params:
	.zero		1224


//--------------------- .nv.shared._Z35group_norm_nhwc_fwd_one_pass_kernelI11Bf16IOBf16WLi128ELi80ELi640EEv26Group_norm_nhwc_fwd_params --------------------------
	.section	.nv.shared._Z35group_norm_nhwc_fwd_one_pass_kernelI11Bf16IOBf16WLi128ELi80ELi640EEv26Group_norm_nhwc_fwd_params,"aw",@nobits
	.sectionflags	@""
	.align	8
.nv.shared._Z35group_norm_nhwc_fwd_one_pass_kernelI11Bf16IOBf16WLi128ELi80ELi640EEv26Group_norm_nhwc_fwd_params:
	.zero		1224


//--------------------- .nv.shared._Z35group_norm_nhwc_fwd_one_pass_kernelI11Bf16IOBf16WLi256ELi80ELi640EEv26Group_norm_nhwc_fwd_params --------------------------
	.section	.nv.shared._Z35group_norm_nhwc_fwd_one_pass_kernelI11Bf16IOBf16WLi256ELi80ELi640EEv26Group_norm_nhwc_fwd_params,"aw",@nobits
	.sectionflags	@""
	.align	8
.nv.shared._Z35group_norm_nhwc_fwd_one_pass_kernelI11Bf16IOBf16WLi256ELi80ELi640EEv26Group_norm_nhwc_fwd_params:
	.zero		1224


//--------------------- .nv.shared._Z35group_norm_nhwc_fwd_one_pass_kernelI11Bf16IOBf16WLi512ELi80ELi640EEv26Group_norm_nhwc_fwd_params --------------------------
	.section	.nv.shared._Z35group_norm_nhwc_fwd_one_pass_kernelI11Bf16IOBf16WLi512ELi80ELi640EEv26Group_norm_nhwc_fwd_params,"aw",@nobits
	.sectionflags	@""
	.align	8
.nv.shared._Z35group_norm_nhwc_fwd_one_pass_kernelI11Bf16IOBf16WLi512ELi80ELi640EEv26Group_norm_nhwc_fwd_params:
	.zero		1224


//--------------------- .nv.shared._Z35group_norm_nhwc_fwd_one_pass_kernelI11Bf16IOFp16WLi64ELi80ELi640EEv26Group_norm_nhwc_fwd_params --------------------------
	.section	.nv.shared._Z35group_norm_nhwc_fwd_one_pass_kernelI11Bf16IOFp16WLi64ELi80ELi640EEv26Group_norm_nhwc_fwd_params,"aw",@nobits
	.sectionflags	@""
	.align	8
.nv.shared._Z35group_norm_nhwc_fwd_one_pass_kernelI11Bf16IOFp16WLi64ELi80ELi640EEv26Group_norm_nhwc_fwd_params:
	.zero		1224


//--------------------- .nv.shared._Z35group_norm_nhwc_fwd_one_pass_kernelI11Bf16IOFp16WLi128ELi80ELi640EEv26Group_norm_nhwc_fwd_params --------------------------
	.section	.nv.shared._Z35group_norm_nhwc_fwd_one_pass_kernelI11Bf16IOFp16WLi128ELi80ELi640EEv26Group_norm_nhwc_fwd_params,"aw",@nobits
	.sectionflags	@""
	.align	8
.nv.shared._Z35group_norm_nhwc_fwd_one_pass_kernelI11Bf16IOFp16WLi128ELi80ELi640EEv26Group_norm_nhwc_fwd_params:
	.zero		1224


//--------------------- .nv.shared._Z35group_norm_nhwc_fwd_one_pass_kernelI11Bf16IOFp16WLi256ELi80ELi640EEv26Group_norm_nhwc_fwd_params --------------------------
	.section	.nv.shared._Z35group_norm_nhwc_fwd_one_pass_kernelI11Bf16IOFp16WLi256ELi80ELi640EEv26Group_norm_nhwc_fwd_params,"aw",@nobits
	.sectionflags	@""
	.align	8
.nv.shared._Z35group_norm_nhwc_fwd_one_pass_kernelI11Bf16IOFp16WLi256ELi80ELi640EEv26Group_norm_nhwc_fwd_params:
	.zero		1224


//--------------------- .nv.shared._Z35group_norm_nhwc_fwd_one_pass_kernelI11Bf16IOFp16WLi512ELi80ELi640EEv26Group_norm_nhwc_fwd_params --------------------------
	.section	.nv.shared._Z35group_norm_nhwc_fwd_one_pass_kernelI11Bf16IOFp16WLi512ELi80ELi640EEv26Group_norm_nhwc_fwd_params,"aw",@nobits
	.sectionflags	@""
	.align	8
.nv.shared._Z35group_norm_nhwc_fwd_one_pass_kernelI11Bf16IOFp16WLi512ELi80ELi640EEv26Group_norm_nhwc_fwd_params:
	.zero		1224


//--------------------- .nv.shared._Z35group_norm_nhwc_fwd_one_pass_kernelI11Fp16IOFp32WLi64ELi80ELi640EEv26Group_norm_nhwc_fwd_params --------------------------
	.section	.nv.shared._Z35group_norm_nhwc_fwd_one_pass_kernelI11Fp16IOFp32WLi64ELi80ELi640EEv26Group_norm_nhwc_fwd_params,"aw",@nobits
	.sectionflags	@""
	.align	8
.nv.shared._Z35group_norm_nhwc_fwd_one_pass_kernelI11Fp16IOFp32WLi64ELi80ELi640EEv26Group_norm_nhwc_fwd_params:
	.zero		1224


//--------------------- .nv.shared._Z35group_norm_nhwc_fwd_one_pass_kernelI11Fp16IOFp32WLi128ELi80ELi640EEv26Group_norm_nhwc_fwd_params --------------------------
	.section	.nv.shared._Z35group_norm_nhwc_fwd_one_pass_kernelI11Fp16IOFp32WLi128ELi80ELi640EEv26Group_norm_nhwc_fwd_params,"aw",@nobits
	.sectionflags	@""
	.align	8
.nv.shared._Z35group_norm_nhwc_fwd_one_pass_kernelI11Fp16IOFp32WLi128ELi80ELi640EEv26Group_norm_nhwc_fwd_params:
	.zero		1224


//--------------------- .nv.shared._Z35group_norm_nhwc_fwd_one_pass_kernelI11Fp16IOFp32WLi256ELi80ELi640EEv26Group_norm_nhwc_fwd_params --------------------------
	.section	.nv.shared._Z35group_norm_nhwc_fwd_one_pass_kernelI11Fp16IOFp32WLi256ELi80ELi640EEv26Group_norm_nhwc_fwd_params,"aw",@nobits
	.sectionflags	@""
	.align	8
.nv.shared._Z35group_norm_nhwc_fwd_one_pass_kernelI11Fp16IOFp32WLi256ELi80ELi640EEv26Group_norm_nhwc_fwd_params:
	.zero		1224


//--------------------- .nv.shared._Z35group_norm_nhwc_fwd_one_pass_kernelI11Fp16IOFp32WLi512ELi80ELi640EEv26Group_norm_nhwc_fwd_params --------------------------
	.section	.nv.shared._Z35group_norm_nhwc_fwd_one_pass_kernelI11Fp16IOFp32WLi512ELi80ELi640EEv26Group_norm_nhwc_fwd_params,"aw",@nobits
	.sectionflags	@""
	.align	8
.nv.shared._Z35group_norm_nhwc_fwd_one_pass_kernelI11Fp16IOFp32WLi512ELi80ELi640EEv26Group_norm_nhwc_fwd_params:
	.zero		1224


//--------------------- .nv.shared._Z35group_norm_nhwc_fwd_one_pass_kernelI11Fp16IOBf16WLi64ELi80ELi640EEv26Group_norm_nhwc_fwd_params --------------------------
	.section	.nv.shared._Z35group_norm_nhwc_fwd_one_pass_kernelI11Fp16IOBf16WLi64ELi80ELi640EEv26Group_norm_nhwc_fwd_params,"aw",@nobits
	.sectionflags	@""
	.align	8
.nv.shared._Z35group_norm_nhwc_fwd_one_pass_kernelI11Fp16IOBf16WLi64ELi80ELi640EEv26Group_norm_nhwc_fwd_params:
	.zero		1224


//--------------------- .nv.shared._Z35group_norm_nhwc_fwd_one_pass_kernelI11Fp16IOBf16WLi128ELi80ELi640EEv26Group_norm_nhwc_fwd_params --------------------------
	.section	.nv.shared._Z35group_norm_nhwc_fwd_one_pass_kernelI11Fp16IOBf16WLi128ELi80ELi640EEv26Group_norm_nhwc_fwd_params,"aw",@nobits
	.sectionflags	@""
	.align	8
.nv.shared._Z35group_norm_nhwc_fwd_one_pass_kernelI11Fp16IOBf16WLi128ELi80ELi640EEv26Group_norm_nhwc_fwd_params:
	.zero		1224


//--------------------- .nv.shared._Z35group_norm_nhwc_fwd_one_pass_kernelI11Fp16IOBf16WLi256ELi80ELi640EEv26Group_norm_nhwc_fwd_params --------------------------
	.section	.nv.shared._Z35group_norm_nhwc_fwd_one_pass_kernelI11Fp16IOBf16WLi256ELi80ELi640EEv26Group_norm_nhwc_fwd_params,"aw",@nobits
	.sectionflags	@""
	.align	8
.nv.shared._Z35group_norm_nhwc_fwd_one_pass_kernelI11Fp16IOBf16WLi256ELi80ELi640EEv26Group_norm_nhwc_fwd_params:
	.zero		1224


//--------------------- .nv.shared._Z35group_norm_nhwc_fwd_one_pass_kernelI11Fp16IOBf16WLi512ELi80ELi640EEv26Group_norm_nhwc_fwd_params --------------------------
	.section	.nv.shared._Z35group_norm_nhwc_fwd_one_pass_kernelI11Fp16IOBf16WLi512ELi80ELi640EEv26Group_norm_nhwc_fwd_params,"aw",@nobits
	.sectionflags	@""
	.align	8
.nv.shared._Z35group_norm_nhwc_fwd_one_pass_kernelI11Fp16IOBf16WLi512ELi80ELi640EEv26Group_norm_nhwc_fwd_params:
	.zero		1224


//--------------------- .nv.shared._Z35group_norm_nhwc_fwd_one_pass_kernelI11Fp16IOFp16WLi64ELi80ELi640EEv26Group_norm_nhwc_fwd_params --------------------------
	.section	.nv.shared._Z35group_norm_nhwc_fwd_one_pass_kernelI11Fp16IOFp16WLi64ELi80ELi640EEv26Group_norm_nhwc_fwd_params,"aw",@nobits
	.sectionflags	@""
	.align	8
.nv.shared._Z35group_norm_nhwc_fwd_one_pass_kernelI11Fp16IOFp16WLi64ELi80ELi640EEv26Group_norm_nhwc_fwd_params:
	.zero		1224


//--------------------- .nv.shared._Z35group_norm_nhwc_fwd_one_pass_kernelI11Fp16IOFp16WLi128ELi80ELi640EEv26Group_norm_nhwc_fwd_params --------------------------
	.section	.nv.shared._Z35group_norm_nhwc_fwd_one_pass_kernelI11Fp16IOFp16WLi128ELi80ELi640EEv26Group_norm_nhwc_fwd_params,"aw",@nobits
	.sectionflags	@""
	.align	8
.nv.shared._Z35group_norm_nhwc_fwd_one_pass_kernelI11Fp16IOFp16WLi128ELi80ELi640EEv26Group_norm_nhwc_fwd_params:
	.zero		1224


//--------------------- .nv.shared._Z35group_norm_nhwc_fwd_one_pass_kernelI11Fp16IOFp16WLi256ELi80ELi640EEv26Group_norm_nhwc_fwd_params --------------------------
	.section	.nv.shared._Z35group_norm_nhwc_fwd_one_pass_kernelI11Fp16IOFp16WLi256ELi80ELi640EEv26Group_norm_nhwc_fwd_params,"aw",@nobits
	.sectionflags	@""
	.align	8
.nv.shared._Z35group_norm_nhwc_fwd_one_pass_kernelI11Fp16IOFp16WLi256ELi80ELi640EEv26Group_norm_nhwc_fwd_params:
	.zero		1224


//--------------------- .nv.shared._Z35group_norm_nhwc_fwd_one_pass_kernelI11Fp16IOFp16WLi512ELi80ELi640EEv26Group_norm_nhwc_fwd_params --------------------------
	.section	.nv.shared._Z35group_norm_nhwc_fwd_one_pass_kernelI11Fp16IOFp16WLi512ELi80ELi640EEv26Group_norm_nhwc_fwd_params,"aw",@nobits
	.sectionflags	@""
	.align	8
.nv.shared._Z35group_norm_nhwc_fwd_one_pass_kernelI11Fp16IOFp16WLi512ELi80ELi640EEv26Group_norm_nhwc_fwd_params:
	.zero		1224


//--------------------- .nv.shared._Z35group_norm_nhwc_fwd_one_pass_kernelI11Fp32IOFp32WLi64ELi80ELi640EEv26Group_norm_nhwc_fwd_params --------------------------
	.section	.nv.shared._Z35group_norm_nhwc_fwd_one_pass_kernelI11Fp32IOFp32WLi64ELi80ELi640EEv26Group_norm_nhwc_fwd_params,"aw",@nobits
	.sectionflags	@""
	.align	8
.nv.shared._Z35group_norm_nhwc_fwd_one_pass_kernelI11Fp32IOFp32WLi64ELi80ELi640EEv26Group_norm_nhwc_fwd_params:
	.zero		1224


//--------------------- .nv.shared._Z35group_norm_nhwc_fwd_one_pass_kernelI11Fp32IOFp32WLi128ELi80ELi640EEv26Group_norm_nhwc_fwd_params --------------------------
	.section	.nv.shared._Z35group_norm_nhwc_fwd_one_pass_kernelI11Fp32IOFp32WLi128ELi80ELi640EEv26Group_norm_nhwc_fwd_params,"aw",@nobits
	.sectionflags	@""
	.align	8
.nv.shared._Z35group_norm_nhwc_fwd_one_pass_kernelI11Fp32IOFp32WLi128ELi80ELi640EEv26Group_norm_nhwc_fwd_params:
	.zero		1224


//--------------------- .nv.shared._Z35group_norm_nhwc_fwd_one_pass_kernelI11Fp32IOFp32WLi256ELi80ELi640EEv26Group_norm_nhwc_fwd_params --------------------------
	.section	.nv.shared._Z35group_norm_nhwc_fwd_one_pass_kernelI11Fp32IOFp32WLi256ELi80ELi640EEv26Group_norm_nhwc_fwd_params,"aw",@nobits
	.sectionflags	@""
	.align	8
.nv.shared._Z35group_norm_nhwc_fwd_one_pass_kernelI11Fp32IOFp32WLi256ELi80ELi640EEv26Group_norm_nhwc_fwd_params:
	.zero		1224


//--------------------- .nv.shared._Z35group_norm_nhwc_fwd_one_pass_kernelI11Fp32IOFp32WLi512ELi80ELi640EEv26Group_norm_nhwc_fwd_params --------------------------
	.section	.nv.shared._Z35group_norm_nhwc_fwd_one_pass_kernelI11Fp32IOFp32WLi512ELi80ELi640EEv26Group_norm_nhwc_fwd_params,"aw",@nobits
	.sectionflags	@""
	.align	8
.nv.shared._Z35group_norm_nhwc_fwd_one_pass_kernelI11Fp32IOFp32WLi512ELi80ELi640EEv26Group_norm_nhwc_fwd_params:
	.zero		1224


//--------------------- .nv.shared._Z35group_norm_nhwc_fwd_one_pass_kernelI11Fp32IOBf16WLi64ELi80ELi640EEv26Group_norm_nhwc_fwd_params --------------------------
	.section	.nv.shared._Z35group_norm_nhwc_fwd_one_pass_kernelI11Fp32IOBf16WLi64ELi80ELi640EEv26Group_norm_nhwc_fwd_params,"aw",@nobits
	.sectionflags	@""
	.align	8
.nv.shared._Z35group_norm_nhwc_fwd_one_pass_kernelI11Fp32IOBf16WLi64ELi80ELi640EEv26Group_norm_nhwc_fwd_params:
	.zero		1224


//--------------------- .nv.shared._Z35group_norm_nhwc_fwd_one_pass_kernelI11Fp32IOBf16WLi128ELi80ELi640EEv26Group_norm_nhwc_fwd_params --------------------------
	.section	.nv.shared._Z35group_norm_nhwc_fwd_one_pass_kernelI11Fp32IOBf16WLi128ELi80ELi640EEv26Group_norm_nhwc_fwd_params,"aw",@nobits
	.sectionflags	@""
	.align	8
.nv.shared._Z35group_norm_nhwc_fwd_one_pass_kernelI11Fp32IOBf16WLi128ELi80ELi640EEv26Group_norm_nhwc_fwd_params:
	.zero		1224


//--------------------- .nv.shared._Z35group_norm_nhwc_fwd_one_pass_kernelI11Fp32IOBf16WLi256ELi80ELi640EEv26Group_norm_nhwc_fwd_params --------------------------
	.section	.nv.shared._Z35group_norm_nhwc_fwd_one_pass_kernelI11Fp32IOBf16WLi256ELi80ELi640EEv26Group_norm_nhwc_fwd_params,"aw",@nobits
	.sectionflags	@""
	.align	8
.nv.shared._Z35group_norm_nhwc_fwd_one_pass_kernelI11Fp32IOBf16WLi256ELi80ELi640EEv26Group_norm_nhwc_fwd_params:
	.zero		1224


//--------------------- .nv.shared._Z35group_norm_nhwc_fwd_one_pass_kernelI11Fp32IOBf16WLi512ELi80ELi640EEv26Group_norm_nhwc_fwd_params --------------------------
	.section	.nv.shared._Z35group_norm_nhwc_fwd_one_pass_kernelI11Fp32IOBf16WLi512ELi80ELi640EEv26Group_norm_nhwc_fwd_params,"aw",@nobits
	.sectionflags	@""
	.align	8
.nv.shared._Z35group_norm_nhwc_fwd_one_pass_kernelI11Fp32IOBf16WLi512ELi80ELi640EEv26Group_norm_nhwc_fwd_params:
	.zero		1224


//--------------------- .nv.shared._Z35group_norm_nhwc_fwd_one_pass_kernelI11Fp32IOFp16WLi64ELi80ELi640EEv26Group_norm_nhwc_fwd_params --------------------------
	.section	.nv.shared._Z35group_norm_nhwc_fwd_one_pass_kernelI11Fp32IOFp16WLi64ELi80ELi640EEv26Group_norm_nhwc_fwd_params,"aw",@nobits
	.sectionflags	@""
	.align	8
.nv.shared._Z35group_norm_nhwc_fwd_one_pass_kernelI11Fp32IOFp16WLi64ELi80ELi640EEv26Group_norm_nhwc_fwd_params:
	.zero		1224


//--------------------- .nv.shared._Z35group_norm_nhwc_fwd_one_pass_kernelI11Fp32IOFp16WLi128ELi80ELi640EEv26Group_norm_nhwc_fwd_params --------------------------
	.section	.nv.shared._Z35group_norm_nhwc_fwd_one_pass_kernelI11Fp32IOFp16WLi128ELi80ELi640EEv26Group_norm_nhwc_fwd_params,"aw",@nobits
	.sectionflags	@""
	.align	8
.nv.shared._Z35group_norm_nhwc_fwd_one_pass_kernelI11Fp32IOFp16WLi128ELi80ELi640EEv26Group_norm_nhwc_fwd_params:
	.zero		1224


//--------------------- .nv.shared._Z35group_norm_nhwc_fwd_one_pass_kernelI11Fp32IOFp16WLi256ELi80ELi640EEv26Group_norm_nhwc_fwd_params --------------------------
	.section	.nv.shared._Z35group_norm_nhwc_fwd_one_pass_kernelI11Fp32IOFp16WLi256ELi80ELi640EEv26Group_norm_nhwc_fwd_params,"aw",@nobits
	.sectionflags	@""
	.align	8
.nv.shared._Z35group_norm_nhwc_fwd_one_pass_kernelI11Fp32IOFp16WLi256ELi80ELi640EEv26Group_norm_nhwc_fwd_params:
	.zero		1224


//--------------------- .nv.shared._Z35group_norm_nhwc_fwd_one_pass_kernelI11Fp32IOFp16WLi512ELi80ELi640EEv26Group_norm_nhwc_fwd_params --------------------------
	.section	.nv.shared._Z35group_norm_nhwc_fwd_one_pass_kernelI11Fp32IOFp16WLi512ELi80ELi640EEv26Group_norm_nhwc_fwd_params,"aw",@nobits
	.sectionflags	@""
	.align	8
.nv.shared._Z35group_norm_nhwc_fwd_one_pass_kernelI11Fp32IOFp16WLi512ELi80ELi640EEv26Group_norm_nhwc_fwd_params:
	.zero		1224


//--------------------- .nv.constant0._ZN3cub18CUB_300001_SM_10006detail11EmptyKernelIvEEvv --------------------------
	.section	.nv.constant0._ZN3cub18CUB_300001_SM_10006detail11EmptyKernelIvEEvv,"a",@progbits
	.sectionflags	@""
	.align	4
.nv.constant0._ZN3cub18CUB_300001_SM_10006detail11EmptyKernelIvEEvv:
	.zero		896


//--------------------- .nv.constant0._Z35group_norm_nhwc_bwd_one_pass_kernelI11Bf16IOFp32WLi64ELi80ELi640EEv26Group_norm_nhwc_bwd_params --------------------------
	.section	.nv.constant0._Z35group_norm_nhwc_bwd_one_pass_kernelI11Bf16IOFp32WLi64ELi80ELi640EEv26Group_norm_nhwc_bwd_params,"a",@progbits
	.sectionflags	@""
	.align	4
.nv.constant0._Z35group_norm_nhwc_bwd_one_pass_kernelI11Bf16IOFp32WLi64ELi80ELi640EEv26Group_norm_nhwc_bwd_params:
	.zero		1080


//--------------------- .nv.constant0._Z35group_norm_nhwc_bwd_one_pass_kernelI11Bf16IOFp32WLi128ELi80ELi640EEv26Group_norm_nhwc_bwd_params --------------------------
	.section	.nv.constant0._Z35group_norm_nhwc_bwd_one_pass_kernelI11Bf16IOFp32WLi128ELi80ELi640EEv26Group_norm_nhwc_bwd_params,"a",@progbits
	.sectionflags	@""
	.align	4
.nv.constant0._Z35group_norm_nhwc_bwd_one_pass_kernelI11Bf16IOFp32WLi128ELi80ELi640EEv26Group_norm_nhwc_bwd_params:
	.zero		1080


//--------------------- .nv.constant0._Z35group_norm_nhwc_bwd_one_pass_kernelI11Bf16IOFp32WLi256ELi80ELi640EEv26Group_norm_nhwc_bwd_params --------------------------
	.section	.nv.constant0._Z35group_norm_nhwc_bwd_one_pass_kernelI11Bf16IOFp32WLi256ELi80ELi640EEv26Group_norm_nhwc_bwd_params,"a",@progbits
	.sectionflags	@""
	.align	4
.nv.constant0._Z35group_norm_nhwc_bwd_one_pass_kernelI11Bf16IOFp32WLi256ELi80ELi640EEv26Group_norm_nhwc_bwd_params:
	.zero		1080


//--------------------- .nv.constant0._Z35group_norm_nhwc_bwd_one_pass_kernelI11Bf16IOFp32WLi512ELi80ELi640EEv26Group_norm_nhwc_bwd_params --------------------------
	.section	.nv.constant0._Z35group_norm_nhwc_bwd_one_pass_kernelI11Bf16IOFp32WLi512ELi80ELi640EEv26Group_norm_nhwc_bwd_params,"a",@progbits
	.sectionflags	@""
	.align	4
.nv.constant0._Z35group_norm_nhwc_bwd_one_pass_kernelI11Bf16IOFp32WLi512ELi80ELi640EEv26Group_norm_nhwc_bwd_params:
	.zero		1080


//--------------------- .nv.constant0._Z35group_norm_nhwc_bwd_one_pass_kernelI11Bf16IOBf16WLi64ELi80ELi640EEv26Group_norm_nhwc_bwd_params --------------------------
	.section	.nv.constant0._Z35group_norm_nhwc_bwd_one_pass_kernelI11Bf16IOBf16WLi64ELi80ELi640EEv26Group_norm_nhwc_bwd_params,"a",@progbits
	.sectionflags	@""
	.align	4
.nv.constant0._Z35group_norm_nhwc_bwd_one_pass_kernelI11Bf16IOBf16WLi64ELi80ELi640EEv26Group_norm_nhwc_bwd_params:
	.zero		1080


//--------------------- .nv.constant0._Z35group_norm_nhwc_bwd_one_pass_kernelI11Bf16IOBf16WLi128ELi80ELi640EEv26Group_norm_nhwc_bwd_params --------------------------
	.section	.nv.constant0._Z35group_norm_nhwc_bwd_one_pass_kernelI11Bf16IOBf16WLi128ELi80ELi640EEv26Group_norm_nhwc_bwd_params,"a",@progbits
	.sectionflags	@""
	.align	4
.nv.constant0._Z35group_norm_nhwc_bwd_one_pass_kernelI11Bf16IOBf16WLi128ELi80ELi640EEv26Group_norm_nhwc_bwd_params:
	.zero		1080


//--------------------- .nv.constant0._Z35group_norm_nhwc_bwd_one_pass_kernelI11Bf16IOBf16WLi256ELi80ELi640EEv26Group_norm_nhwc_bwd_params --------------------------
	.section	.nv.constant0._Z35group_norm_nhwc_bwd_one_pass_kernelI11Bf16IOBf16WLi256ELi80ELi640EEv26Group_norm_nhwc_bwd_params,"a",@progbits
	.sectionflags	@""
	.align	4
.nv.constant0._Z35group_norm_nhwc_bwd_one_pass_kernelI11Bf16IOBf16WLi256ELi80ELi640EEv26Group_norm_nhwc_bwd_params:
	.zero		1080


//--------------------- .nv.constant0._Z35group_norm_nhwc_bwd_one_pass_kernelI11Bf16IOBf16WLi512ELi80ELi640EEv26Group_norm_nhwc_bwd_params --------------------------
	.section	.nv.constant0._Z35group_norm_nhwc_bwd_one_pass_kernelI11Bf16IOBf16WLi512ELi80ELi640EEv26Group_norm_nhwc_bwd_params,"a",@progbits
	.sectionflags	@""
	.align	4
.nv.constant0._Z35group_norm_nhwc_bwd_one_pass_kernelI11Bf16IOBf16WLi512ELi80ELi640EEv26Group_norm_nhwc_bwd_params:
	.zero		1080


//--------------------- .nv.constant0._Z35group_norm_nhwc_bwd_one_pass_kernelI11Bf16IOFp16WLi64ELi80ELi640EEv26Group_norm_nhwc_bwd_params --------------------------
	.section	.nv.constant0._Z35group_norm_nhwc_bwd_one_pass_kernelI11Bf16IOFp16WLi64ELi80ELi640EEv26Group_norm_nhwc_bwd_params,"a",@progbits
	.sectionflags	@""
	.align	4
.nv.constant0._Z35group_norm_nhwc_bwd_one_pass_kernelI11Bf16IOFp16WLi64ELi80ELi640EEv26Group_norm_nhwc_bwd_params:
	.zero		1080


//--------------------- .nv.constant0._Z35group_norm_nhwc_bwd_one_pass_kernelI11Bf16IOFp16WLi128ELi80ELi640EEv26Group_norm_nhwc_bwd_params --------------------------
	.section	.nv.constant0._Z35group_norm_nhwc_bwd_one_pass_kernelI11Bf16IOFp16WLi128ELi80ELi640EEv26Group_norm_nhwc_bwd_params,"a",@progbits
	.sectionflags	@""
	.align	4
.nv.constant0._Z35group_norm_nhwc_bwd_one_pass_kernelI11Bf16IOFp16WLi128ELi80ELi640EEv26Group_norm_nhwc_bwd_params:
	.zero		1080


//--------------------- .nv.constant0._Z35group_norm_nhwc_bwd_one_pass_kernelI11Bf16IOFp16WLi256ELi80ELi640EEv26Group_norm_nhwc_bwd_params --------------------------
	.section	.nv.constant0._Z35group_norm_nhwc_bwd_one_pass_kernelI11Bf16IOFp16WLi256ELi80ELi640EEv26Group_norm_nhwc_bwd_params,"a",@progbits
	.sectionflags	@""
	.align	4
.nv.constant0._Z35group_norm_nhwc_bwd_one_pass_kernelI11Bf16IOFp16WLi256ELi80ELi640EEv26Group_norm_nhwc_bwd_params:
	.zero		1080


//--------------------- .nv.constant0._Z35group_norm_nhwc_bwd_one_pass_kernelI11Bf16IOFp16WLi512ELi80ELi640EEv26Group_norm_nhwc_bwd_params --------------------------
	.section	.nv.constant0._Z35group_norm_nhwc_bwd_one_pass_kernelI11Bf16IOFp16WLi512ELi80ELi640EEv26Group_norm_nhwc_bwd_params,"a",@progbits
	.sectionflags	@""
	.align	4
.nv.constant0._Z35group_norm_nhwc_bwd_one_pass_kernelI11Bf16IOFp16WLi512ELi80ELi640EEv26Group_norm_nhwc_bwd_params:
	.zero		1080


//--------------------- .nv.constant0._Z35group_norm_nhwc_bwd_one_pass_kernelI11Fp16IOFp32WLi64ELi80ELi640EEv26Group_norm_nhwc_bwd_params --------------------------
	.section	.nv.constant0._Z35group_norm_nhwc_bwd_one_pass_kernelI11Fp16IOFp32WLi64ELi80ELi640EEv26Group_norm_nhwc_bwd_params,"a",@progbits
	.sectionflags	@""
	.align	4
.nv.constant0._Z35group_norm_nhwc_bwd_one_pass_kernelI11Fp16IOFp32WLi64ELi80ELi640EEv26Group_norm_nhwc_bwd_params:
	.zero		1080


//--------------------- .nv.constant0._Z35group_norm_nhwc_bwd_one_pass_kernelI11Fp16IOFp32WLi128ELi80ELi640EEv26Group_norm_nhwc_bwd_params --------------------------
	.section	.nv.constant0._Z35group_norm_nhwc_bwd_one_pass_kernelI11Fp16IOFp32WLi128ELi80ELi640EEv26Group_norm_nhwc_bwd_params,"a",@progbits
	.sectionflags	@""
	.align	4
.nv.constant0._Z35group_norm_nhwc_bwd_one_pass_kernelI11Fp16IOFp32WLi128ELi80ELi640EEv26Group_norm_nhwc_bwd_params:
	.zero		1080


//--------------------- .nv.constant0._Z35group_norm_nhwc_bwd_one_pass_kernelI11Fp16IOFp32WLi256ELi80ELi640EEv26Group_norm_nhwc_bwd_params --------------------------
	.section	.nv.constant0._Z35group_norm_nhwc_bwd_one_pass_kernelI11Fp16IOFp32WLi256ELi80ELi640EEv26Group_norm_nhwc_bwd_params,"a",@progbits
	.sectionflags	@""
	.align	4
.nv.constant0._Z35group_norm_nhwc_bwd_one_pass_kernelI11Fp16IOFp32WLi256ELi80ELi640EEv26Group_norm_nhwc_bwd_params:
	.zero		1080


//--------------------- .nv.constant0._Z35group_norm_nhwc_bwd_one_pass_kernelI11Fp16IOFp32WLi512ELi80ELi640EEv26Group_norm_nhwc_bwd_params --------------------------
	.section	.nv.constant0._Z35group_norm_nhwc_bwd_one_pass_kernelI11Fp16IOFp32WLi512ELi80ELi640EEv26Group_norm_nhwc_bwd_params,"a",@progbits
	.sectionflags	@""
	.align	4
.nv.constant0._Z35group_norm_nhwc_bwd_one_pass_kernelI11Fp16IOFp32WLi512ELi80ELi640EEv26Group_norm_nhwc_bwd_params:
	.zero		1080


//--------------------- .nv.constant0._Z35group_norm_nhwc_bwd_one_pass_kernelI11Fp16IOBf16WLi64ELi80ELi640EEv26Group_norm_nhwc_bwd_params --------------------------
	.section	.nv.constant0._Z35group_norm_nhwc_bwd_one_pass_kernelI11Fp16IOBf16WLi64ELi80ELi640EEv26Group_norm_nhwc_bwd_params,"a",@progbits
	.sectionflags	@""
	.align	4
.nv.constant0._Z35group_norm_nhwc_bwd_one_pass_kernelI11Fp16IOBf16WLi64ELi80ELi640EEv26Group_norm_nhwc_bwd_params:
	.zero		1080


//--------------------- .nv.constant0._Z35group_norm_nhwc_bwd_one_pass_kernelI11Fp16IOBf16WLi128ELi80ELi640EEv26Group_norm_nhwc_bwd_params --------------------------
	.section	.nv.constant0._Z35group_norm_nhwc_bwd_one_pass_kernelI11Fp16IOBf16WLi128ELi80ELi640EEv26Group_norm_nhwc_bwd_params,"a",@progbits
	.sectionflags	@""
	.align	4
.nv.constant0._Z35group_norm_nhwc_bwd_one_pass_kernelI11Fp16IOBf16WLi128ELi80ELi640EEv26Group_norm_nhwc_bwd_params:
	.zero		1080


//--------------------- .nv.constant0._Z35group_norm_nhwc_bwd_one_pass_kernelI11Fp16IOBf16WLi256ELi80ELi640EEv26Group_norm_nhwc_bwd_params --------------------------
	.section	.nv.constant0._Z35group_norm_nhwc_bwd_one_pass_kernelI11Fp16IOBf16WLi256ELi80ELi640EEv26Group_norm_nhwc_bwd_params,"a",@progbits
	.sectionflags	@""
	.align	4
.nv.constant0._Z35group_norm_nhwc_bwd_one_pass_kernelI11Fp16IOBf16WLi256ELi80ELi640EEv26Group_norm_nhwc_bwd_params:
	.zero		1080


//--------------------- .nv.constant0._Z35group_norm_nhwc_bwd_one_pass_kernelI11Fp16IOBf16WLi512ELi80ELi640EEv26Group_norm_nhwc_bwd_params --------------------------
	.section	.nv.constant0._Z35group_norm_nhwc_bwd_one_pass_kernelI11Fp16IOBf16WLi512ELi80ELi640EEv26Group_norm_nhwc_bwd_params,"a",@progbits
	.sectionflags	@""
	.align	4
.nv.constant0._Z35group_norm_nhwc_bwd_one_pass_kernelI11Fp16IOBf16WLi512ELi80ELi640EEv26Group_norm_nhwc_bwd_params:
	.zero		1080


//--------------------- .nv.constant0._Z35group_norm_nhwc_bwd_one_pass_kernelI11Fp16IOFp16WLi64ELi80ELi640EEv26Group_norm_nhwc_bwd_params --------------------------
	.section	.nv.constant0._Z35group_norm_nhwc_bwd_one_pass_kernelI11Fp16IOFp16WLi64ELi80ELi640EEv26Group_norm_nhwc_bwd_params,"a",@progbits
	.sectionflags	@""
	.align	4
.nv.constant0._Z35group_norm_nhwc_bwd_one_pass_kernelI11Fp16IOFp16WLi64ELi80ELi640EEv26Group_norm_nhwc_bwd_params:
	.zero		1080


//--------------------- .nv.constant0._Z35group_norm_nhwc_bwd_one_pass_kernelI11Fp16IOFp16WLi128ELi80ELi640EEv26Group_norm_nhwc_bwd_params --------------------------
	.section	.nv.constant0._Z35group_norm_nhwc_bwd_one_pass_kernelI11Fp16IOFp16WLi128ELi80ELi640EEv26Group_norm_nhwc_bwd_params,"a",@progbits
	.sectionflags	@""
	.align	4
.nv.constant0._Z35group_norm_nhwc_bwd_one_pass_kernelI11Fp16IOFp16WLi128ELi80ELi640EEv26Group_norm_nhwc_bwd_params:
	.zero		1080


//--------------------- .nv.constant0._Z35group_norm_nhwc_bwd_one_pass_kernelI11Fp16IOFp16WLi256ELi80ELi640EEv26Group_norm_nhwc_bwd_params --------------------------
	.section	.nv.constant0._Z35group_norm_nhwc_bwd_one_pass_kernelI11Fp16IOFp16WLi256ELi80ELi640EEv26Group_norm_nhwc_bwd_params,"a",@progbits
	.sectionflags	@""
	.align	4
.nv.constant0._Z35group_norm_nhwc_bwd_one_pass_kernelI11Fp16IOFp16WLi256ELi80ELi640EEv26Group_norm_nhwc_bwd_params:
	.zero		1080


//--------------------- .nv.constant0._Z35group_norm_nhwc_bwd_one_pass_kernelI11Fp16IOFp16WLi512ELi80ELi640EEv26Group_norm_nhwc_bwd_params --------------------------
	.section	.nv.constant0._Z35group_norm_nhwc_bwd_one_pass_kernelI11Fp16IOFp16WLi512ELi80ELi640EEv26Group_norm_nhwc_bwd_params,"a",@progbits
	.sectionflags	@""
	.align	4
.nv.constant0._Z35group_norm_nhwc_bwd_one_pass_kernelI11Fp16IOFp16WLi512ELi80ELi640EEv26Group_norm_nhwc_bwd_params:
	.zero		1080


//--------------------- .nv.constant0._Z35group_norm_nhwc_bwd_one_pass_kernelI11Fp32IOFp32WLi64ELi80ELi640EEv26Group_norm_nhwc_bwd_params --------------------------
	.section	.nv.constant0._Z35group_norm_nhwc_bwd_one_pass_kernelI11Fp32IOFp32WLi64ELi80ELi640EEv26Group_norm_nhwc_bwd_params,"a",@progbits
	.sectionflags	@""
	.align	4
.nv.constant0._Z35group_norm_nhwc_bwd_one_pass_kernelI11Fp32IOFp32WLi64ELi80ELi640EEv26Group_norm_nhwc_bwd_params:
	.zero		1080


//--------------------- .nv.constant0._Z35group_norm_nhwc_bwd_one_pass_kernelI11Fp32IOFp32WLi128ELi80ELi640EEv26Group_norm_nhwc_bwd_params --------------------------
	.section	.nv.constant0._Z35group_norm_nhwc_bwd_one_pass_kernelI11Fp32IOFp32WLi128ELi80ELi640EEv26Group_norm_nhwc_bwd_params,"a",@progbits
	.sectionflags	@""
	.align	4
.nv.constant0._Z35group_norm_nhwc_bwd_one_pass_kernelI11Fp32IOFp32WLi128ELi80ELi640EEv26Group_norm_nhwc_bwd_params:
	.zero		1080


//--------------------- .nv.constant0._Z35group_norm_nhwc_bwd_one_pass_kernelI11Fp32IOFp32WLi256ELi80ELi640EEv26Group_norm_nhwc_bwd_params --------------------------
	.section	.nv.constant0._Z35group_norm_nhwc_bwd_one_pass_kernelI11Fp32IOFp32WLi256ELi80ELi640EEv26Group_norm_nhwc_bwd_params,"a",@progbits
	.sectionflags	@""
	.align	4
.nv.constant0._Z35group_norm_nhwc_bwd_one_pass_kernelI11Fp32IOFp32WLi256ELi80ELi640EEv26Group_norm_nhwc_bwd_params:
	.zero		1080


//--------------------- .nv.constant0._Z35group_norm_nhwc_bwd_one_pass_kernelI11Fp32IOFp32WLi512ELi80ELi640EEv26Group_norm_nhwc_bwd_params --------------------------
	.section	.nv.constant0._Z35group_norm_nhwc_bwd_one_pass_kernelI11Fp32IOFp32WLi512ELi80ELi640EEv26Group_norm_nhwc_bwd_params,"a",@progbits
	.sectionflags	@""
	.align	4
.nv.constant0._Z35group_norm_nhwc_bwd_one_pass_kernelI11Fp32IOFp32WLi512ELi80ELi640EEv26Group_norm_nhwc_bwd_params:
	.zero		1080


//--------------------- .nv.constant0._Z35group_norm_nhwc_bwd_one_pass_kernelI11Fp32IOBf16WLi64ELi80ELi640EEv26Group_norm_nhwc_bwd_params --------------------------
	.section	.nv.constant0._Z35group_norm_nhwc_bwd_one_pass_kernelI11Fp32IOBf16WLi64ELi80ELi640EEv26Group_norm_nhwc_bwd_params,"a",@progbits
	.sectionflags	@""
	.align	4
.nv.constant0._Z35group_norm_nhwc_bwd_one_pass_kernelI11Fp32IOBf16WLi64ELi80ELi640EEv26Group_norm_nhwc_bwd_params:
	.zero		1080


//--------------------- .nv.constant0._Z35group_norm_nhwc_bwd_one_pass_kernelI11Fp32IOBf16WLi128ELi80ELi640EEv26Group_norm_nhwc_bwd_params --------------------------
	.section	.nv.constant0._Z35group_norm_nhwc_bwd_one_pass_kernelI11Fp32IOBf16WLi128ELi80ELi640EEv26Group_norm_nhwc_bwd_params,"a",@progbits
	.sectionflags	@""
	.align	4
.nv.constant0._Z35group_norm_nhwc_bwd_one_pass_kernelI11Fp32IOBf16WLi128ELi80ELi640EEv26Group_norm_nhwc_bwd_params:
	.zero		1080


//--------------------- .nv.constant0._Z35group_norm_nhwc_bwd_one_pass_kernelI11Fp32IOBf16WLi256ELi80ELi640EEv26Group_norm_nhwc_bwd_params --------------------------
	.section	.nv.constant0._Z35group_norm_nhwc_bwd_one_pass_kernelI11Fp32IOBf16WLi256ELi80ELi640EEv26Group_norm_nhwc_bwd_params,"a",@progbits
	.sectionflags	@""
	.align	4
.nv.constant0._Z35group_norm_nhwc_bwd_one_pass_kernelI11Fp32IOBf16WLi256ELi80ELi640EEv26Group_norm_nhwc_bwd_params:
	.zero		1080


//--------------------- .nv.constant0._Z35group_norm_nhwc_bwd_one_pass_kernelI11Fp32IOBf16WLi512ELi80ELi640EEv26Group_norm_nhwc_bwd_params --------------------------
	.section	.nv.constant0._Z35group_norm_nhwc_bwd_one_pass_kernelI11Fp32IOBf16WLi512ELi80ELi640EEv26Group_norm_nhwc_bwd_params,"a",@progbits
	.sectionflags	@""
	.align	4
.nv.constant0._Z35group_norm_nhwc_bwd_one_pass_kernelI11Fp32IOBf16WLi512ELi80ELi640EEv26Group_norm_nhwc_bwd_params:
	.zero		1080


//--------------------- .nv.constant0._Z35group_norm_nhwc_bwd_one_pass_kernelI11Fp32IOFp16WLi64ELi80ELi640EEv26Group_norm_nhwc_bwd_params --------------------------
	.section	.nv.constant0._Z35group_norm_nhwc_bwd_one_pass_kernelI11Fp32IOFp16WLi64ELi80ELi640EEv26Group_norm_nhwc_bwd_params,"a",@progbits
	.sectionflags	@""
	.align	4
.nv.constant0._Z35group_norm_nhwc_bwd_one_pass_kernelI11Fp32IOFp16WLi64ELi80ELi640EEv26Group_norm_nhwc_bwd_params:
	.zero		1080


//--------------------- .nv.constant0._Z35group_norm_nhwc_bwd_one_pass_kernelI11Fp32IOFp16WLi128ELi80ELi640EEv26Group_norm_nhwc_bwd_params --------------------------
	.section	.nv.constant0._Z35group_norm_nhwc_bwd_one_pass_kernelI11Fp32IOFp16WLi128ELi80ELi640EEv26Group_norm_nhwc_bwd_params,"a",@progbits
	.sectionflags	@""
	.align	4
.nv.constant0._Z35group_norm_nhwc_bwd_one_pass_kernelI11Fp32IOFp16WLi128ELi80ELi640EEv26Group_norm_nhwc_bwd_params:
	.zero		1080


//--------------------- .nv.constant0._Z35group_norm_nhwc_bwd_one_pass_kernelI11Fp32IOFp16WLi256ELi80ELi640EEv26Group_norm_nhwc_bwd_params --------------------------
	.section	.nv.constant0._Z35group_norm_nhwc_bwd_one_pass_kernelI11Fp32IOFp16WLi256ELi80ELi640EEv26Group_norm_nhwc_bwd_params,"a",@progbits
	.sectionflags	@""
	.align	4
.nv.constant0._Z35group_norm_nhwc_bwd_one_pass_kernelI11Fp32IOFp16WLi256ELi80ELi640EEv26Group_norm_nhwc_bwd_params:
	.zero		1080


//--------------------- .nv.constant0._Z35group_norm_nhwc_bwd_one_pass_kernelI11Fp32IOFp16WLi512ELi80ELi640EEv26Group_norm_nhwc_bwd_params --------------------------
	.section	.nv.constant0._Z35group_norm_nhwc_bwd_one_pass_kernelI11Fp32IOFp16WLi512ELi80ELi640EEv26Group_norm_nhwc_bwd_params,"a",@progbits
	.sectionflags	@""
	.align	4
.nv.constant0._Z35group_norm_nhwc_bwd_one_pass_kernelI11Fp32IOFp16WLi512ELi80ELi640EEv26Group_norm_nhwc_bwd_params:
	.zero		1080


//--------------------- .nv.constant0._Z35group_norm_nhwc_fwd_one_pass_kernelI11Bf16IOFp32WLi64ELi80ELi640EEv26Group_norm_nhwc_fwd_params --------------------------
	.section	.nv.constant0._Z35group_norm_nhwc_fwd_one_pass_kernelI11Bf16IOFp32WLi64ELi80ELi640EEv26Group_norm_nhwc_fwd_params,"a",@progbits
	.sectionflags	@""
	.align	4
.nv.constant0._Z35group_norm_nhwc_fwd_one_pass_kernelI11Bf16IOFp32WLi64ELi80ELi640EEv26Group_norm_nhwc_fwd_params:
	.zero		1056


//--------------------- .nv.constant0._Z35group_norm_nhwc_fwd_one_pass_kernelI11Bf16IOFp32WLi128ELi80ELi640EEv26Group_norm_nhwc_fwd_params --------------------------
	.section	.nv.constant0._Z35group_norm_nhwc_fwd_one_pass_kernelI11Bf16IOFp32WLi128ELi80ELi640EEv26Group_norm_nhwc_fwd_params,"a",@progbits
	.sectionflags	@""
	.align	4
.nv.constant0._Z35group_norm_nhwc_fwd_one_pass_kernelI11Bf16IOFp32WLi128ELi80ELi640EEv26Group_norm_nhwc_fwd_params:
	.zero		1056


//--------------------- .nv.constant0._Z35group_norm_nhwc_fwd_one_pass_kernelI11Bf16IOFp32WLi256ELi80ELi640EEv26Group_norm_nhwc_fwd_params --------------------------
	.section	.nv.constant0._Z35group_norm_nhwc_fwd_one_pass_kernelI11Bf16IOFp32WLi256ELi80ELi640EEv26Group_norm_nhwc_fwd_params,"a",@progbits
	.sectionflags	@""
	.align	4
.nv.constant0._Z35group_norm_nhwc_fwd_one_pass_kernelI11Bf16IOFp32WLi256ELi80ELi640EEv26Group_norm_nhwc_fwd_params:
	.zero		1056


//--------------------- .nv.constant0._Z35group_norm_nhwc_fwd_one_pass_kernelI11Bf16IOFp32WLi512ELi80ELi640EEv26Group_norm_nhwc_fwd_params --------------------------
	.section	.nv.constant0._Z35group_norm_nhwc_fwd_one_pass_kernelI11Bf16IOFp32WLi512ELi80ELi640EEv26Group_norm_nhwc_fwd_params,"a",@progbits
	.sectionflags	@""
	.align	4
.nv.constant0._Z35group_norm_nhwc_fwd_one_pass_kernelI11Bf16IOFp32WLi512ELi80ELi640EEv26Group_norm_nhwc_fwd_params:
	.zero		1056


//--------------------- .nv.constant0._Z35group_norm_nhwc_fwd_one_pass_kernelI11Bf16IOBf16WLi64ELi80ELi640EEv26Group_norm_nhwc_fwd_params --------------------------
	.section	.nv.constant0._Z35group_norm_nhwc_fwd_one_pass_kernelI11Bf16IOBf16WLi64ELi80ELi640EEv26Group_norm_nhwc_fwd_params,"a",@progbits
	.sectionflags	@""
	.align	4
.nv.constant0._Z35group_norm_nhwc_fwd_one_pass_kernelI11Bf16IOBf16WLi64ELi80ELi640EEv26Group_norm_nhwc_fwd_params:
	.zero		1056


//--------------------- .nv.constant0._Z35group_norm_nhwc_fwd_one_pass_kernelI11Bf16IOBf16WLi128ELi80ELi640EEv26Group_norm_nhwc_fwd_params --------------------------
	.section	.nv.constant0._Z35group_norm_nhwc_fwd_one_pass_kernelI11Bf16IOBf16WLi128ELi80ELi640EEv26Group_norm_nhwc_fwd_params,"a",@progbits
	.sectionflags	@""
	.align	4
.nv.constant0._Z35group_norm_nhwc_fwd_one_pass_kernelI11Bf16IOBf16WLi128ELi80ELi640EEv26Group_norm_nhwc_fwd_params:
	.zero		1056


//--------------------- .nv.constant0._Z35group_norm_nhwc_fwd_one_pass_kernelI11Bf16IOBf16WLi256ELi80ELi640EEv26Group_norm_nhwc_fwd_params --------------------------
	.section	.nv.constant0._Z35group_norm_nhwc_fwd_one_pass_kernelI11Bf16IOBf16WLi256ELi80ELi640EEv26Group_norm_nhwc_fwd_params,"a",@progbits
	.sectionflags	@""
	.align	4
.nv.constant0._Z35group_norm_nhwc_fwd_one_pass_kernelI11Bf16IOBf16WLi256ELi80ELi640EEv26Group_norm_nhwc_fwd_params:
	.zero		1056


//--------------------- .nv.constant0._Z35group_norm_nhwc_fwd_one_pass_kernelI11Bf16IOBf16WLi512ELi80ELi640EEv26Group_norm_nhwc_fwd_params --------------------------
	.section	.nv.constant0._Z35group_norm_nhwc_fwd_one_pass_kernelI11Bf16IOBf16WLi512ELi80ELi640EEv26Group_norm_nhwc_fwd_params,"a",@progbits
	.sectionflags	@""
	.align	4
.nv.constant0._Z35group_norm_nhwc_fwd_one_pass_kernelI11Bf16IOBf16WLi512ELi80ELi640EEv26Group_norm_nhwc_fwd_params:
	.zero		1056


//--------------------- .nv.constant0._Z35group_norm_nhwc_fwd_one_pass_kernelI11Bf16IOFp16WLi64ELi80ELi640EEv26Group_norm_nhwc_fwd_params --------------------------
	.section	.nv.constant0._Z35group_norm_nhwc_fwd_one_pass_kernelI11Bf16IOFp16WLi64ELi80ELi640EEv26Group_norm_nhwc_fwd_params,"a",@progbits
	.sectionflags	@""
	.align	4
.nv.constant0._Z35group_norm_nhwc_fwd_one_pass_kernelI11Bf16IOFp16WLi64ELi80ELi640EEv26Group_norm_nhwc_fwd_params:
	.zero		1056


//--------------------- .nv.constant0._Z35group_norm_nhwc_fwd_one_pass_kernelI11Bf16IOFp16WLi128ELi80ELi640EEv26Group_norm_nhwc_fwd_params --------------------------
	.section	.nv.constant0._Z35group_norm_nhwc_fwd_one_pass_kernelI11Bf16IOFp16WLi128ELi80ELi640EEv26Group_norm_nhwc_fwd_params,"a",@progbits
	.sectionflags	@""
	.align	4
.nv.constant0._Z35group_norm_nhwc_fwd_one_pass_kernelI11Bf16IOFp16WLi128ELi80ELi640EEv26Group_norm_nhwc_fwd_params:
	.zero		1056


//--------------------- .nv.constant0._Z35group_norm_nhwc_fwd_one_pass_kernelI11Bf16IOFp16WLi256ELi80ELi640EEv26Group_norm_nhwc_fwd_params --------------------------
	.section	.nv.constant0._Z35group_norm_nhwc_fwd_one_pass_kernelI11Bf16IOFp16WLi256ELi80ELi640EEv26Group_norm_nhwc_fwd_params,"a",@progbits
	.sectionflags	@""
	.align	4
.nv.constant0._Z35group_norm_nhwc_fwd_one_pass_kernelI11Bf16IOFp16WLi256ELi80ELi640EEv26Group_norm_nhwc_fwd_params:
	.zero		1056


//--------------------- .nv.constant0._Z35group_norm_nhwc_fwd_one_pass_kernelI11Bf16IOFp16WLi512ELi80ELi640EEv26Group_norm_nhwc_fwd_params --------------------------
	.section	.nv.constant0._Z35group_norm_nhwc_fwd_one_pass_kernelI11Bf16IOFp16WLi512ELi80ELi640EEv26Group_norm_nhwc_fwd_params,"a",@progbits
	.sectionflags	@""
	.align	4
.nv.constant0._Z35group_norm_nhwc_fwd_one_pass_kernelI11Bf16IOFp16WLi512ELi80ELi640EEv26Group_norm_nhwc_fwd_params:
	.zero		1056


//--------------------- .nv.constant0._Z35group_norm_nhwc_fwd_one_pass_kernelI11Fp16IOFp32WLi64ELi80ELi640EEv26Group_norm_nhwc_fwd_params --------------------------
	.section	.nv.constant0._Z35group_norm_nhwc_fwd_one_pass_kernelI11Fp16IOFp32WLi64ELi80ELi640EEv26Group_norm_nhwc_fwd_params,"a",@progbits
	.sectionflags	@""
	.align	4
.nv.constant0._Z35group_norm_nhwc_fwd_one_pass_kernelI11Fp16IOFp32WLi64ELi80ELi640EEv26Group_norm_nhwc_fwd_params:
	.zero		1056


//--------------------- .nv.constant0._Z35group_norm_nhwc_fwd_one_pass_kernelI11Fp16IOFp32WLi128ELi80ELi640EEv26Group_norm_nhwc_fwd_params --------------------------
	.section	.nv.constant0._Z35group_norm_nhwc_fwd_one_pass_kernelI11Fp16IOFp32WLi128ELi80ELi640EEv26Group_norm_nhwc_fwd_params,"a",@progbits
	.sectionflags	@""
	.align	4
.nv.constant0._Z35group_norm_nhwc_fwd_one_pass_kernelI11Fp16IOFp32WLi128ELi80ELi640EEv26Group_norm_nhwc_fwd_params:
	.zero		1056


//--------------------- .nv.constant0._Z35group_norm_nhwc_fwd_one_pass_kernelI11Fp16IOFp32WLi256ELi80ELi640EEv26Group_norm_nhwc_fwd_params --------------------------
	.section	.nv.constant0._Z35group_norm_nhwc_fwd_one_pass_kernelI11Fp16IOFp32WLi256ELi80ELi640EEv26Group_norm_nhwc_fwd_params,"a",@progbits
	.sectionflags	@""
	.align	4
.nv.constant0._Z35group_norm_nhwc_fwd_one_pass_kernelI11Fp16IOFp32WLi256ELi80ELi640EEv26Group_norm_nhwc_fwd_params:
	.zero		1056


//--------------------- .nv.constant0._Z35group_norm_nhwc_fwd_one_pass_kernelI11Fp16IOFp32WLi512ELi80ELi640EEv26Group_norm_nhwc_fwd_params --------------------------
	.section	.nv.constant0._Z35group_norm_nhwc_fwd_one_pass_kernelI11Fp16IOFp32WLi512ELi80ELi640EEv26Group_norm_nhwc_fwd_params,"a",@progbits
	.sectionflags	@""
	.align	4
.nv.constant0._Z35group_norm_nhwc_fwd_one_pass_kernelI11Fp16IOFp32WLi512ELi80ELi640EEv26Group_norm_nhwc_fwd_params:
	.zero		1056


//--------------------- .nv.constant0._Z35group_norm_nhwc_fwd_one_pass_kernelI11Fp16IOBf16WLi64ELi80ELi640EEv26Group_norm_nhwc_fwd_params --------------------------
	.section	.nv.constant0._Z35group_norm_nhwc_fwd_one_pass_kernelI11Fp16IOBf16WLi64ELi80ELi640EEv26Group_norm_nhwc_fwd_params,"a",@progbits
	.sectionflags	@""
	.align	4
.nv.constant0._Z35group_norm_nhwc_fwd_one_pass_kernelI11Fp16IOBf16WLi64ELi80ELi640EEv26Group_norm_nhwc_fwd_params:
	.zero		1056


//--------------------- .nv.constant0._Z35group_norm_nhwc_fwd_one_pass_kernelI11Fp16IOBf16WLi128ELi80ELi640EEv26Group_norm_nhwc_fwd_params --------------------------
	.section	.nv.constant0._Z35group_norm_nhwc_fwd_one_pass_kernelI11Fp16IOBf16WLi128ELi80ELi640EEv26Group_norm_nhwc_fwd_params,"a",@progbits
	.sectionflags	@""
	.align	4
.nv.constant0._Z35group_norm_nhwc_fwd_one_pass_kernelI11Fp16IOBf16WLi128ELi80ELi640EEv26Group_norm_nhwc_fwd_params:
	.zero		1056


//--------------------- .nv.constant0._Z35group_norm_nhwc_fwd_one_pass_kernelI11Fp16IOBf16WLi256ELi80ELi640EEv26Group_norm_nhwc_fwd_params --------------------------
	.section	.nv.constant0._Z35group_norm_nhwc_fwd_one_pass_kernelI11Fp16IOBf16WLi256ELi80ELi640EEv26Group_norm_nhwc_fwd_params,"a",@progbits
	.sectionflags	@""
	.align	4
.nv.constant0._Z35group_norm_nhwc_fwd_one_pass_kernelI11Fp16IOBf16WLi256ELi80ELi640EEv26Group_norm_nhwc_fwd_params:
	.zero		1056


//--------------------- .nv.constant0._Z35group_norm_nhwc_fwd_one_pass_kernelI11Fp16IOBf16WLi512ELi80ELi640EEv26Group_norm_nhwc_fwd_params --------------------------
	.section	.nv.constant0._Z35group_norm_nhwc_fwd_one_pass_kernelI11Fp16IOBf16WLi512ELi80ELi640EEv26Group_norm_nhwc_fwd_params,"a",@progbits
	.sectionflags	@""
	.align	4
.nv.constant0._Z35group_norm_nhwc_fwd_one_pass_kernelI11Fp16IOBf16WLi512ELi80ELi640EEv26Group_norm_nhwc_fwd_params:
	.zero		1056


//--------------------- .nv.constant0._Z35group_norm_nhwc_fwd_one_pass_kernelI11Fp16IOFp16WLi64ELi80ELi640EEv26Group_norm_nhwc_fwd_params --------------------------
	.section	.nv.constant0._Z35group_norm_nhwc_fwd_one_pass_kernelI11Fp16IOFp16WLi64ELi80ELi640EEv26Group_norm_nhwc_fwd_params,"a",@progbits
	.sectionflags	@""
	.align	4
.nv.constant0._Z35group_norm_nhwc_fwd_one_pass_kernelI11Fp16IOFp16WLi64ELi80ELi640EEv26Group_norm_nhwc_fwd_params:
	.zero		1056


//--------------------- .nv.constant0._Z35group_norm_nhwc_fwd_one_pass_kernelI11Fp16IOFp16WLi128ELi80ELi640EEv26Group_norm_nhwc_fwd_params --------------------------
	.section	.nv.constant0._Z35group_norm_nhwc_fwd_one_pass_kernelI11Fp16IOFp16WLi128ELi80ELi640EEv26Group_norm_nhwc_fwd_params,"a",@progbits
	.sectionflags	@""
	.align	4
.nv.constant0._Z35group_norm_nhwc_fwd_one_pass_kernelI11Fp16IOFp16WLi128ELi80ELi640EEv26Group_norm_nhwc_fwd_params:
	.zero		1056


//--------------------- .nv.constant0._Z35group_norm_nhwc_fwd_one_pass_kernelI11Fp16IOFp16WLi256ELi80ELi640EEv26Group_norm_nhwc_fwd_params --------------------------
	.section	.nv.constant0._Z35group_norm_nhwc_fwd_one_pass_kernelI11Fp16IOFp16WLi256ELi80ELi640EEv26Group_norm_nhwc_fwd_params,"a",@progbits
	.sectionflags	@""
	.align	4
.nv.constant0._Z35group_norm_nhwc_fwd_one_pass_kernelI11Fp16IOFp16WLi256ELi80ELi640EEv26Group_norm_nhwc_fwd_params:
	.zero		1056


//--------------------- .nv.constant0._Z35group_norm_nhwc_fwd_one_pass_kernelI11Fp16IOFp16WLi512ELi80ELi640EEv26Group_norm_nhwc_fwd_params --------------------------
	.section	.nv.constant0._Z35group_norm_nhwc_fwd_one_pass_kernelI11Fp16IOFp16WLi512ELi80ELi640EEv26Group_norm_nhwc_fwd_params,"a",@progbits
	.sectionflags	@""
	.align	4
.nv.constant0._Z35group_norm_nhwc_fwd_one_pass_kernelI11Fp16IOFp16WLi512ELi80ELi640EEv26Group_norm_nhwc_fwd_params:
	.zero		1056


//--------------------- .nv.constant0._Z35group_norm_nhwc_fwd_one_pass_kernelI11Fp32IOFp32WLi64ELi80ELi640EEv26Group_norm_nhwc_fwd_params --------------------------
	.section	.nv.constant0._Z35group_norm_nhwc_fwd_one_pass_kernelI11Fp32IOFp32WLi64ELi80ELi640EEv26Group_norm_nhwc_fwd_params,"a",@progbits
	.sectionflags	@""
	.align	4
.nv.constant0._Z35group_norm_nhwc_fwd_one_pass_kernelI11Fp32IOFp32WLi64ELi80ELi640EEv26Group_norm_nhwc_fwd_params:
	.zero		1056


//--------------------- .nv.constant0._Z35group_norm_nhwc_fwd_one_pass_kernelI11Fp32IOFp32WLi128ELi80ELi640EEv26Group_norm_nhwc_fwd_params --------------------------
	.section	.nv.constant0._Z35group_norm_nhwc_fwd_one_pass_kernelI11Fp32IOFp32WLi128ELi80ELi640EEv26Group_norm_nhwc_fwd_params,"a",@progbits
	.sectionflags	@""
	.align	4
.nv.constant0._Z35group_norm_nhwc_fwd_one_pass_kernelI11Fp32IOFp32WLi128ELi80ELi640EEv26Group_norm_nhwc_fwd_params:
	.zero		1056


//--------------------- .nv.constant0._Z35group_norm_nhwc_fwd_one_pass_kernelI11Fp32IOFp32WLi256ELi80ELi640EEv26Group_norm_nhwc_fwd_params --------------------------
	.section	.nv.constant0._Z35group_norm_nhwc_fwd_one_pass_kernelI11Fp32IOFp32WLi256ELi80ELi640EEv26Group_norm_nhwc_fwd_params,"a",@progbits
	.sectionflags	@""
	.align	4
.nv.constant0._Z35group_norm_nhwc_fwd_one_pass_kernelI11Fp32IOFp32WLi256ELi80ELi640EEv26Group_norm_nhwc_fwd_params:
	.zero		1056


//--------------------- .nv.constant0._Z35group_norm_nhwc_fwd_one_pass_kernelI11Fp32IOFp32WLi512ELi80ELi640EEv26Group_norm_nhwc_fwd_params --------------------------
	.section	.nv.constant0._Z35group_norm_nhwc_fwd_one_pass_kernelI11Fp32IOFp32WLi512ELi80ELi640EEv26Group_norm_nhwc_fwd_params,"a",@progbits
	.sectionflags	@""
	.align	4
.nv.constant0._Z35group_norm_nhwc_fwd_one_pass_kernelI11Fp32IOFp32WLi512ELi80ELi640EEv26Group_norm_nhwc_fwd_params:
	.zero		1056


//--------------------- .nv.constant0._Z35group_norm_nhwc_fwd_one_pass_kernelI11Fp32IOBf16WLi64ELi80ELi640EEv26Group_norm_nhwc_fwd_params --------------------------
	.section	.nv.constant0._Z35group_norm_nhwc_fwd_one_pass_kernelI11Fp32IOBf16WLi64ELi80ELi640EEv26Group_norm_nhwc_fwd_params,"a",@progbits
	.sectionflags	@""
	.align	4
.nv.constant0._Z35group_norm_nhwc_fwd_one_pass_kernelI11Fp32IOBf16WLi64ELi80ELi640EEv26Group_norm_nhwc_fwd_params:
	.zero		1056


//--------------------- .nv.constant0._Z35group_norm_nhwc_fwd_one_pass_kernelI11Fp32IOBf16WLi128ELi80ELi640EEv26Group_norm_nhwc_fwd_params --------------------------
	.section	.nv.constant0._Z35group_norm_nhwc_fwd_one_pass_kernelI11Fp32IOBf16WLi128ELi80ELi640EEv26Group_norm_nhwc_fwd_params,"a",@progbits
	.sectionflags	@""
	.align	4
.nv.constant0._Z35group_norm_nhwc_fwd_one_pass_kernelI11Fp32IOBf16WLi128ELi80ELi640EEv26Group_norm_nhwc_fwd_params:
	.zero		1056


//--------------------- .nv.constant0._Z35group_norm_nhwc_fwd_one_pass_kernelI11Fp32IOBf16WLi256ELi80ELi640EEv26Group_norm_nhwc_fwd_params --------------------------
	.section	.nv.constant0._Z35group_norm_nhwc_fwd_one_pass_kernelI11Fp32IOBf16WLi256ELi80ELi640EEv26Group_norm_nhwc_fwd_params,"a",@progbits
	.sectionflags	@""
	.align	4
.nv.constant0._Z35group_norm_nhwc_fwd_one_pass_kernelI11Fp32IOBf16WLi256ELi80ELi640EEv26Group_norm_nhwc_fwd_params:
	.zero		1056


//--------------------- .nv.constant0._Z35group_norm_nhwc_fwd_one_pass_kernelI11Fp32IOBf16WLi512ELi80ELi640EEv26Group_norm_nhwc_fwd_params --------------------------
	.section	.nv.constant0._Z35group_norm_nhwc_fwd_one_pass_kernelI11Fp32IOBf16WLi512ELi80ELi640EEv26Group_norm_nhwc_fwd_params,"a",@progbits
	.sectionflags	@""
	.align	4
.nv.constant0._Z35group_norm_nhwc_fwd_one_pass_kernelI11Fp32IOBf16WLi512ELi80ELi640EEv26Group_norm_nhwc_fwd_params:
	.zero		1056


//--------------------- .nv.constant0._Z35group_norm_nhwc_fwd_one_pass_kernelI11Fp32IOFp16WLi64ELi80ELi640EEv26Group_norm_nhwc_fwd_params --------------------------
	.section	.nv.constant0._Z35group_norm_nhwc_fwd_one_pass_kernelI11Fp32IOFp16WLi64ELi80ELi640EEv26Group_norm_nhwc_fwd_params,"a",@progbits
	.sectionflags	@""
	.align	4
.nv.constant0._Z35group_norm_nhwc_fwd_one_pass_kernelI11Fp32IOFp16WLi64ELi80ELi640EEv26Group_norm_nhwc_fwd_params:
	.zero		1056


//--------------------- .nv.constant0._Z35group_norm_nhwc_fwd_one_pass_kernelI11Fp32IOFp16WLi128ELi80ELi640EEv26Group_norm_nhwc_fwd_params --------------------------
	.section	.nv.constant0._Z35group_norm_nhwc_fwd_one_pass_kernelI11Fp32IOFp16WLi128ELi80ELi640EEv26Group_norm_nhwc_fwd_params,"a",@progbits
	.sectionflags	@""
	.align	4
.nv.constant0._Z35group_norm_nhwc_fwd_one_pass_kernelI11Fp32IOFp16WLi128ELi80ELi640EEv26Group_norm_nhwc_fwd_params:
	.zero		1056


//--------------------- .nv.constant0._Z35group_norm_nhwc_fwd_one_pass_kernelI11Fp32IOFp16WLi256ELi80ELi640EEv26Group_norm_nhwc_fwd_params --------------------------
	.section	.nv.constant0._Z35group_norm_nhwc_fwd_one_pass_kernelI11Fp32IOFp16WLi256ELi80ELi640EEv26Group_norm_nhwc_fwd_params,"a",@progbits
	.sectionflags	@""
	.align	4
.nv.constant0._Z35group_norm_nhwc_fwd_one_pass_kernelI11Fp32IOFp16WLi256ELi80ELi640EEv26Group_norm_nhwc_fwd_params:
	.zero		1056


//--------------------- .nv.constant0._Z35group_norm_nhwc_fwd_one_pass_kernelI11Fp32IOFp16WLi512ELi80ELi640EEv26Group_norm_nhwc_fwd_params --------------------------
	.section	.nv.constant0._Z35group_norm_nhwc_fwd_one_pass_kernelI11Fp32IOFp16WLi512ELi80ELi640EEv26Group_norm_nhwc_fwd_params,"a",@progbits
	.sectionflags	@""
	.align	4
.nv.constant0._Z35group_norm_nhwc_fwd_one_pass_kernelI11Fp32IOFp16WLi512ELi80ELi640EEv26Group_norm_nhwc_fwd_params:
	.zero		1056


//--------------------- SYMBOLS --------------------------

	.type		.nv.reservedSmem.offset0,@object
	.size		.nv.reservedSmem.offset0,0x4
	.type		.nv.reservedSmem.cap,@object
	.size		.nv.reservedSmem.cap,0x4
